	.target	sm_90a

	.elftype	@"ET_EXEC"


//--------------------- .note.nv.tkinfo           --------------------------
	.section	.note.nv.tkinfo,"",@"SHT_NOTE"
	.sectionflags	@"SHF_NOTE_NV_TKINFO"
	.tkinfo
        /*0018*/ 	.word	0x00000002
        /*0030*/ 	.string	""
        /*0030*/ 	.string	"ptxas"
        /*0030*/ 	.string	"Cuda compilation tools, release 13.0, V13.0.88"
        /*0030*/ 	.string	"Build cuda_13.0.r13.0/compiler.36424714_0"
        /*0030*/ 	.string	"-arch sm_90a -m 64 "



//--------------------- .note.nv.cuinfo           --------------------------
	.section	.note.nv.cuinfo,"",@"SHT_NOTE"
	.sectionflags	@"SHF_NOTE_NV_CUINFO"
        /*0018*/ 	.short	0x0002
        /*001a*/ 	.short	0x005a
        /*001c*/ 	.short	0x0082
	.zero		2


//--------------------- .nv.info                  --------------------------
	.section	.nv.info,"",@"SHT_CUDA_INFO"
	.align	4


	//----- nvinfo : EIATTR_REGCOUNT
	.align		4
        /*0000*/ 	.byte	0x04, 0x2f
        /*0002*/ 	.short	(.L_39 - .L_38)
	.align		4
.L_38:
        /*0004*/ 	.word	index@(_ZN2at6native29vectorized_elementwise_kernelILi8ENS0_13AUnaryFunctorIdddZZZNS0_17atan2_kernel_cudaERNS_18TensorIteratorBaseEENKUlvE_clEvENKUlvE_clEvEUlddE_EESt5arrayIPcLm2EEEEviT0_T1_)
        /*0008*/ 	.word	0x00000030


	//----- nvinfo : EIATTR_FRAME_SIZE
	.align		4
.L_39:
        /*000c*/ 	.byte	0x04, 0x11
        /*000e*/ 	.short	(.L_41 - .L_40)
	.align		4
.L_40:
        /*0010*/ 	.word	index@($__internal_83_$__cuda_sm20_div_rn_f64_full)
        /*0014*/ 	.word	0x00000000


	//----- nvinfo : EIATTR_FRAME_SIZE
	.align		4
.L_41:
        /*0018*/ 	.byte	0x04, 0x11
        /*001a*/ 	.short	(.L_43 - .L_42)
	.align		4
.L_42:
        /*001c*/ 	.word	index@(_ZN2at6native29vectorized_elementwise_kernelILi8ENS0_13AUnaryFunctorIdddZZZNS0_17atan2_kernel_cudaERNS_18TensorIteratorBaseEENKUlvE_clEvENKUlvE_clEvEUlddE_EESt5arrayIPcLm2EEEEviT0_T1_)
        /*0020*/ 	.word	0x00000000


	//----- nvinfo : EIATTR_REGCOUNT
	.align		4
.L_43:
        /*0024*/ 	.byte	0x04, 0x2f
        /*0026*/ 	.short	(.L_45 - .L_44)
	.align		4
.L_44:
        /*0028*/ 	.word	index@(_ZN2at6native29vectorized_elementwise_kernelILi4ENS0_13AUnaryFunctorIdddZZZNS0_17atan2_kernel_cudaERNS_18TensorIteratorBaseEENKUlvE_clEvENKUlvE_clEvEUlddE_EESt5arrayIPcLm2EEEEviT0_T1_)
        /*002c*/ 	.word	0x00000030


	//----- nvinfo : EIATTR_FRAME_SIZE
	.align		4
.L_45:
        /*0030*/ 	.byte	0x04, 0x11
        /*0032*/ 	.short	(.L_47 - .L_46)
	.align		4
.L_46:
        /*0034*/ 	.word	index@($__internal_82_$__cuda_sm20_div_rn_f64_full)
        /*0038*/ 	.word	0x00000000


	//----- nvinfo : EIATTR_FRAME_SIZE
	.align		4
.L_47:
        /*003c*/ 	.byte	0x04, 0x11
        /*003e*/ 	.short	(.L_49 - .L_48)
	.align		4
.L_48:
        /*0040*/ 	.word	index@(_ZN2at6native29vectorized_elementwise_kernelILi4ENS0_13AUnaryFunctorIdddZZZNS0_17atan2_kernel_cudaERNS_18TensorIteratorBaseEENKUlvE_clEvENKUlvE_clEvEUlddE_EESt5arrayIPcLm2EEEEviT0_T1_)
        /*0044*/ 	.word	0x00000000


	//----- nvinfo : EIATTR_REGCOUNT
	.align		4
.L_49:
        /*0048*/ 	.byte	0x04, 0x2f
        /*004a*/ 	.short	(.L_51 - .L_50)
	.align		4
.L_50:
        /*004c*/ 	.word	index@(_ZN2at6native29vectorized_elementwise_kernelILi2ENS0_13AUnaryFunctorIdddZZZNS0_17atan2_kernel_cudaERNS_18TensorIteratorBaseEENKUlvE_clEvENKUlvE_clEvEUlddE_EESt5arrayIPcLm2EEEEviT0_T1_)
        /*0050*/ 	.word	0x00000030


	//----- nvinfo : EIATTR_FRAME_SIZE
	.align		4
.L_51:
        /*0054*/ 	.byte	0x04, 0x11
        /*0056*/ 	.short	(.L_53 - .L_52)
	.align		4
.L_52:
        /*0058*/ 	.word	index@($__internal_81_$__cuda_sm20_div_rn_f64_full)
        /*005c*/ 	.word	0x00000000


	//----- nvinfo : EIATTR_FRAME_SIZE
	.align		4
.L_53:
        /*0060*/ 	.byte	0x04, 0x11
        /*0062*/ 	.short	(.L_55 - .L_54)
	.align		4
.L_54:
        /*0064*/ 	.word	index@(_ZN2at6native29vectorized_elementwise_kernelILi2ENS0_13AUnaryFunctorIdddZZZNS0_17atan2_kernel_cudaERNS_18TensorIteratorBaseEENKUlvE_clEvENKUlvE_clEvEUlddE_EESt5arrayIPcLm2EEEEviT0_T1_)
        /*0068*/ 	.word	0x00000000


	//----- nvinfo : EIATTR_REGCOUNT
	.align		4
.L_55:
        /*006c*/ 	.byte	0x04, 0x2f
        /*006e*/ 	.short	(.L_57 - .L_56)
	.align		4
.L_56:
        /*0070*/ 	.word	index@(_ZN2at6native27unrolled_elementwise_kernelINS0_13AUnaryFunctorIdddZZZNS0_17atan2_kernel_cudaERNS_18TensorIteratorBaseEENKUlvE_clEvENKUlvE_clEvEUlddE_EESt5arrayIPcLm2EELi4E23TrivialOffsetCalculatorILi1EjESD_NS0_6memory15LoadWithoutCastENSE_16StoreWithoutCastEEEviT_T0_T2_T3_T4_T5_)
        /*0074*/ 	.word	0x00000022


	//----- nvinfo : EIATTR_FRAME_SIZE
	.align		4
.L_57:
        /*0078*/ 	.byte	0x04, 0x11
        /*007a*/ 	.short	(.L_59 - .L_58)
	.align		4
.L_58:
        /*007c*/ 	.word	index@($__internal_80_$__cuda_sm20_div_rn_f64_full)
        /*0080*/ 	.word	0x00000000


	//----- nvinfo : EIATTR_FRAME_SIZE
	.align		4
.L_59:
        /*0084*/ 	.byte	0x04, 0x11
        /*0086*/ 	.short	(.L_61 - .L_60)
	.align		4
.L_60:
        /*0088*/ 	.word	index@(_ZN2at6native27unrolled_elementwise_kernelINS0_13AUnaryFunctorIdddZZZNS0_17atan2_kernel_cudaERNS_18TensorIteratorBaseEENKUlvE_clEvENKUlvE_clEvEUlddE_EESt5arrayIPcLm2EELi4E23TrivialOffsetCalculatorILi1EjESD_NS0_6memory15LoadWithoutCastENSE_16StoreWithoutCastEEEviT_T0_T2_T3_T4_T5_)
        /*008c*/ 	.word	0x00000000


	//----- nvinfo : EIATTR_REGCOUNT
	.align		4
.L_61:
        /*0090*/ 	.byte	0x04, 0x2f
        /*0092*/ 	.short	(.L_63 - .L_62)
	.align		4
.L_62:
        /*0094*/ 	.word	index@(_ZN2at6native18elementwise_kernelILi128ELi2EZNS0_22gpu_kernel_impl_nocastINS0_13AUnaryFunctorIdddZZZNS0_17atan2_kernel_cudaERNS_18TensorIteratorBaseEENKUlvE_clEvENKUlvE_clEvEUlddE_EEEEvS5_RKT_EUliE_EEviT1_)
        /*0098*/ 	.word	0x0000001e


	//----- nvinfo : EIATTR_FRAME_SIZE
	.align		4
.L_63:
        /*009c*/ 	.byte	0x04, 0x11
        /*009e*/ 	.short	(.L_65 - .L_64)
	.align		4
.L_64:
        /*00a0*/ 	.word	index@($__internal_79_$__cuda_sm20_div_rn_f64_full)
        /*00a4*/ 	.word	0x00000000


	//----- nvinfo : EIATTR_FRAME_SIZE
	.align		4
.L_65:
        /*00a8*/ 	.byte	0x04, 0x11
        /*00aa*/ 	.short	(.L_67 - .L_66)
	.align		4
.L_66:
        /*00ac*/ 	.word	index@(_ZN2at6native18elementwise_kernelILi128ELi2EZNS0_22gpu_kernel_impl_nocastINS0_13AUnaryFunctorIdddZZZNS0_17atan2_kernel_cudaERNS_18TensorIteratorBaseEENKUlvE_clEvENKUlvE_clEvEUlddE_EEEEvS5_RKT_EUliE_EEviT1_)
        /*00b0*/ 	.word	0x00000000


	//----- nvinfo : EIATTR_REGCOUNT
	.align		4
.L_67:
        /*00b4*/ 	.byte	0x04, 0x2f
        /*00b6*/ 	.short	(.L_69 - .L_68)
	.align		4
.L_68:
        /*00b8*/ 	.word	index@(_ZN2at6native27unrolled_elementwise_kernelINS0_13AUnaryFunctorIdddZZZNS0_17atan2_kernel_cudaERNS_18TensorIteratorBaseEENKUlvE_clEvENKUlvE_clEvEUlddE_EESt5arrayIPcLm2EELi4E23TrivialOffsetCalculatorILi1EjESD_NS0_6memory12LoadWithCastILi1EEENSE_13StoreWithCastILi1EEEEEviT_T0_T2_T3_T4_T5_)
        /*00bc*/ 	.word	0x00000026


	//----- nvinfo : EIATTR_FRAME_SIZE
	.align		4
.L_69:
        /*00c0*/ 	.byte	0x04, 0x11
        /*00c2*/ 	.short	(.L_71 - .L_70)
	.align		4
.L_70:
        /*00c4*/ 	.word	index@($__internal_78_$__cuda_sm20_div_rn_f64_full)
        /*00c8*/ 	.word	0x00000000


	//----- nvinfo : EIATTR_FRAME_SIZE
	.align		4
.L_71:
        /*00cc*/ 	.byte	0x04, 0x11
        /*00ce*/ 	.short	(.L_73 - .L_72)
	.align		4
.L_72:
        /*00d0*/ 	.word	index@(_ZN2at6native27unrolled_elementwise_kernelINS0_13AUnaryFunctorIdddZZZNS0_17atan2_kernel_cudaERNS_18TensorIteratorBaseEENKUlvE_clEvENKUlvE_clEvEUlddE_EESt5arrayIPcLm2EELi4E23TrivialOffsetCalculatorILi1EjESD_NS0_6memory12LoadWithCastILi1EEENSE_13StoreWithCastILi1EEEEEviT_T0_T2_T3_T4_T5_)
        /*00d4*/ 	.word	0x00000000


	//----- nvinfo : EIATTR_REGCOUNT
	.align		4
.L_73:
        /*00d8*/ 	.byte	0x04, 0x2f
        /*00da*/ 	.short	(.L_75 - .L_74)
	.align		4
.L_74:
        /*00dc*/ 	.word	index@(_ZN2at6native18elementwise_kernelILi128ELi4EZNS0_15gpu_kernel_implINS0_13AUnaryFunctorIdddZZZNS0_17atan2_kernel_cudaERNS_18TensorIteratorBaseEENKUlvE_clEvENKUlvE_clEvEUlddE_EEEEvS5_RKT_EUliE_EEviT1_)
        /*00e0*/ 	.word	0x00000020


	//----- nvinfo : EIATTR_FRAME_SIZE
	.align		4
.L_75:
        /*00e4*/ 	.byte	0x04, 0x11
        /*00e6*/ 	.short	(.L_77 - .L_76)
	.align		4
.L_76:
        /*00e8*/ 	.word	index@($__internal_77_$__cuda_sm20_div_rn_f64_full)
        /*00ec*/ 	.word	0x00000000


	//----- nvinfo : EIATTR_FRAME_SIZE
	.align		4
.L_77:
        /*00f0*/ 	.byte	0x04, 0x11
        /*00f2*/ 	.short	(.L_79 - .L_78)
	.align		4
.L_78:
        /*00f4*/ 	.word	index@(_ZN2at6native18elementwise_kernelILi128ELi4EZNS0_15gpu_kernel_implINS0_13AUnaryFunctorIdddZZZNS0_17atan2_kernel_cudaERNS_18TensorIteratorBaseEENKUlvE_clEvENKUlvE_clEvEUlddE_EEEEvS5_RKT_EUliE_EEviT1_)
        /*00f8*/ 	.word	0x00000000


	//----- nvinfo : EIATTR_REGCOUNT
	.align		4
.L_79:
        /*00fc*/ 	.byte	0x04, 0x2f
        /*00fe*/ 	.short	(.L_81 - .L_80)
	.align		4
.L_80:
        /*0100*/ 	.word	index@(_ZN2at6native29vectorized_elementwise_kernelILi8ENS0_13BUnaryFunctorIdddZZZNS0_17atan2_kernel_cudaERNS_18TensorIteratorBaseEENKUlvE_clEvENKUlvE_clEvEUlddE_EESt5arrayIPcLm2EEEEviT0_T1_)
        /*0104*/ 	.word	0x0000002c


	//----- nvinfo : EIATTR_FRAME_SIZE
	.align		4
.L_81:
        /*0108*/ 	.byte	0x04, 0x11
        /*010a*/ 	.short	(.L_83 - .L_82)
	.align		4
.L_82:
        /*010c*/ 	.word	index@($__internal_76_$__cuda_sm20_div_rn_f64_full)
        /*0110*/ 	.word	0x00000000


	//----- nvinfo : EIATTR_FRAME_SIZE
	.align		4
.L_83:
        /*0114*/ 	.byte	0x04, 0x11
        /*0116*/ 	.short	(.L_85 - .L_84)
	.align		4
.L_84:
        /*0118*/ 	.word	index@(_ZN2at6native29vectorized_elementwise_kernelILi8ENS0_13BUnaryFunctorIdddZZZNS0_17atan2_kernel_cudaERNS_18TensorIteratorBaseEENKUlvE_clEvENKUlvE_clEvEUlddE_EESt5arrayIPcLm2EEEEviT0_T1_)
        /*011c*/ 	.word	0x00000000


	//----- nvinfo : EIATTR_REGCOUNT
	.align		4
.L_85:
        /*0120*/ 	.byte	0x04, 0x2f
        /*0122*/ 	.short	(.L_87 - .L_86)
	.align		4
.L_86:
        /*0124*/ 	.word	index@(_ZN2at6native29vectorized_elementwise_kernelILi4ENS0_13BUnaryFunctorIdddZZZNS0_17atan2_kernel_cudaERNS_18TensorIteratorBaseEENKUlvE_clEvENKUlvE_clEvEUlddE_EESt5arrayIPcLm2EEEEviT0_T1_)
        /*0128*/ 	.word	0x0000002c


	//----- nvinfo : EIATTR_FRAME_SIZE
	.align		4
.L_87:
        /*012c*/ 	.byte	0x04, 0x11
        /*012e*/ 	.short	(.L_89 - .L_88)
	.align		4
.L_88:
        /*0130*/ 	.word	index@($__internal_75_$__cuda_sm20_div_rn_f64_full)
        /*0134*/ 	.word	0x00000000


	//----- nvinfo : EIATTR_FRAME_SIZE
	.align		4
.L_89:
        /*0138*/ 	.byte	0x04, 0x11
        /*013a*/ 	.short	(.L_91 - .L_90)
	.align		4
.L_90:
        /*013c*/ 	.word	index@(_ZN2at6native29vectorized_elementwise_kernelILi4ENS0_13BUnaryFunctorIdddZZZNS0_17atan2_kernel_cudaERNS_18TensorIteratorBaseEENKUlvE_clEvENKUlvE_clEvEUlddE_EESt5arrayIPcLm2EEEEviT0_T1_)
        /*0140*/ 	.word	0x00000000


	//----- nvinfo : EIATTR_REGCOUNT
	.align		4
.L_91:
        /*0144*/ 	.byte	0x04, 0x2f
        /*0146*/ 	.short	(.L_93 - .L_92)
	.align		4
.L_92:
        /*0148*/ 	.word	index@(_ZN2at6native29vectorized_elementwise_kernelILi2ENS0_13BUnaryFunctorIdddZZZNS0_17atan2_kernel_cudaERNS_18TensorIteratorBaseEENKUlvE_clEvENKUlvE_clEvEUlddE_EESt5arrayIPcLm2EEEEviT0_T1_)
        /*014c*/ 	.word	0x0000002c


	//----- nvinfo : EIATTR_FRAME_SIZE
	.align		4
.L_93:
        /*0150*/ 	.byte	0x04, 0x11
        /*0152*/ 	.short	(.L_95 - .L_94)
	.align		4
.L_94:
        /*0154*/ 	.word	index@($__internal_74_$__cuda_sm20_div_rn_f64_full)
        /*0158*/ 	.word	0x00000000


	//----- nvinfo : EIATTR_FRAME_SIZE
	.align		4
.L_95:
        /*015c*/ 	.byte	0x04, 0x11
        /*015e*/ 	.short	(.L_97 - .L_96)
	.align		4
.L_96:
        /*0160*/ 	.word	index@(_ZN2at6native29vectorized_elementwise_kernelILi2ENS0_13BUnaryFunctorIdddZZZNS0_17atan2_kernel_cudaERNS_18TensorIteratorBaseEENKUlvE_clEvENKUlvE_clEvEUlddE_EESt5arrayIPcLm2EEEEviT0_T1_)
        /*0164*/ 	.word	0x00000000


	//----- nvinfo : EIATTR_REGCOUNT
	.align		4
.L_97:
        /*0168*/ 	.byte	0x04, 0x2f
        /*016a*/ 	.short	(.L_99 - .L_98)
	.align		4
.L_98:
        /*016c*/ 	.word	index@(_ZN2at6native27unrolled_elementwise_kernelINS0_13BUnaryFunctorIdddZZZNS0_17atan2_kernel_cudaERNS_18TensorIteratorBaseEENKUlvE_clEvENKUlvE_clEvEUlddE_EESt5arrayIPcLm2EELi4E23TrivialOffsetCalculatorILi1EjESD_NS0_6memory15LoadWithoutCastENSE_16StoreWithoutCastEEEviT_T0_T2_T3_T4_T5_)
        /*0170*/ 	.word	0x00000022


	//----- nvinfo : EIATTR_FRAME_SIZE
	.align		4
.L_99:
        /*0174*/ 	.byte	0x04, 0x11
        /*0176*/ 	.short	(.L_101 - .L_100)
	.align		4
.L_100:
        /*0178*/ 	.word	index@($__internal_73_$__cuda_sm20_div_rn_f64_full)
        /*017c*/ 	.word	0x00000000


	//----- nvinfo : EIATTR_FRAME_SIZE
	.align		4
.L_101:
        /*0180*/ 	.byte	0x04, 0x11
        /*0182*/ 	.short	(.L_103 - .L_102)
	.align		4
.L_102:
        /*0184*/ 	.word	index@(_ZN2at6native27unrolled_elementwise_kernelINS0_13BUnaryFunctorIdddZZZNS0_17atan2_kernel_cudaERNS_18TensorIteratorBaseEENKUlvE_clEvENKUlvE_clEvEUlddE_EESt5arrayIPcLm2EELi4E23TrivialOffsetCalculatorILi1EjESD_NS0_6memory15LoadWithoutCastENSE_16StoreWithoutCastEEEviT_T0_T2_T3_T4_T5_)
        /*0188*/ 	.word	0x00000000


	//----- nvinfo : EIATTR_REGCOUNT
	.align		4
.L_103:
        /*018c*/ 	.byte	0x04, 0x2f
        /*018e*/ 	.short	(.L_105 - .L_104)
	.align		4
.L_104:
        /*0190*/ 	.word	index@(_ZN2at6native18elementwise_kernelILi128ELi2EZNS0_22gpu_kernel_impl_nocastINS0_13BUnaryFunctorIdddZZZNS0_17atan2_kernel_cudaERNS_18TensorIteratorBaseEENKUlvE_clEvENKUlvE_clEvEUlddE_EEEEvS5_RKT_EUliE_EEviT1_)
        /*0194*/ 	.word	0x0000001e


	//----- nvinfo : EIATTR_FRAME_SIZE
	.align		4
.L_105:
        /*0198*/ 	.byte	0x04, 0x11
        /*019a*/ 	.short	(.L_107 - .L_106)
	.align		4
.L_106:
        /*019c*/ 	.word	index@($__internal_72_$__cuda_sm20_div_rn_f64_full)
        /*01a0*/ 	.word	0x00000000


	//----- nvinfo : EIATTR_FRAME_SIZE
	.align		4
.L_107:
        /*01a4*/ 	.byte	0x04, 0x11
        /*01a6*/ 	.short	(.L_109 - .L_108)
	.align		4
.L_108:
        /*01a8*/ 	.word	index@(_ZN2at6native18elementwise_kernelILi128ELi2EZNS0_22gpu_kernel_impl_nocastINS0_13BUnaryFunctorIdddZZZNS0_17atan2_kernel_cudaERNS_18TensorIteratorBaseEENKUlvE_clEvENKUlvE_clEvEUlddE_EEEEvS5_RKT_EUliE_EEviT1_)
        /*01ac*/ 	.word	0x00000000


	//----- nvinfo : EIATTR_REGCOUNT
	.align		4
.L_109:
        /*01b0*/ 	.byte	0x04, 0x2f
        /*01b2*/ 	.short	(.L_111 - .L_110)
	.align		4
.L_110:
        /*01b4*/ 	.word	index@(_ZN2at6native27unrolled_elementwise_kernelINS0_13BUnaryFunctorIdddZZZNS0_17atan2_kernel_cudaERNS_18TensorIteratorBaseEENKUlvE_clEvENKUlvE_clEvEUlddE_EESt5arrayIPcLm2EELi4E23TrivialOffsetCalculatorILi1EjESD_NS0_6memory12LoadWithCastILi1EEENSE_13StoreWithCastILi1EEEEEviT_T0_T2_T3_T4_T5_)
        /*01b8*/ 	.word	0x00000026


	//----- nvinfo : EIATTR_FRAME_SIZE
	.align		4
.L_111:
        /*01bc*/ 	.byte	0x04, 0x11
        /*01be*/ 	.short	(.L_113 - .L_112)
	.align		4
.L_112:
        /*01c0*/ 	.word	index@($__internal_71_$__cuda_sm20_div_rn_f64_full)
        /*01c4*/ 	.word	0x00000000


	//----- nvinfo : EIATTR_FRAME_SIZE
	.align		4
.L_113:
        /*01c8*/ 	.byte	0x04, 0x11
        /*01ca*/ 	.short	(.L_115 - .L_114)
	.align		4
.L_114:
        /*01cc*/ 	.word	index@(_ZN2at6native27unrolled_elementwise_kernelINS0_13BUnaryFunctorIdddZZZNS0_17atan2_kernel_cudaERNS_18TensorIteratorBaseEENKUlvE_clEvENKUlvE_clEvEUlddE_EESt5arrayIPcLm2EELi4E23TrivialOffsetCalculatorILi1EjESD_NS0_6memory12LoadWithCastILi1EEENSE_13StoreWithCastILi1EEEEEviT_T0_T2_T3_T4_T5_)
        /*01d0*/ 	.word	0x00000000


	//----- nvinfo : EIATTR_REGCOUNT
	.align		4
.L_115:
        /*01d4*/ 	.byte	0x04, 0x2f
        /*01d6*/ 	.short	(.L_117 - .L_116)
	.align		4
.L_116:
        /*01d8*/ 	.word	index@(_ZN2at6native18elementwise_kernelILi128ELi4EZNS0_15gpu_kernel_implINS0_13BUnaryFunctorIdddZZZNS0_17atan2_kernel_cudaERNS_18TensorIteratorBaseEENKUlvE_clEvENKUlvE_clEvEUlddE_EEEEvS5_RKT_EUliE_EEviT1_)
        /*01dc*/ 	.word	0x00000020


	//----- nvinfo : EIATTR_FRAME_SIZE
	.align		4
.L_117:
        /*01e0*/ 	.byte	0x04, 0x11
        /*01e2*/ 	.short	(.L_119 - .L_118)
	.align		4
.L_118:
        /*01e4*/ 	.word	index@($__internal_70_$__cuda_sm20_div_rn_f64_full)
        /*01e8*/ 	.word	0x00000000


	//----- nvinfo : EIATTR_FRAME_SIZE
	.align		4
.L_119:
        /*01ec*/ 	.byte	0x04, 0x11
        /*01ee*/ 	.short	(.L_121 - .L_120)
	.align		4
.L_120:
        /*01f0*/ 	.word	index@(_ZN2at6native18elementwise_kernelILi128ELi4EZNS0_15gpu_kernel_implINS0_13BUnaryFunctorIdddZZZNS0_17atan2_kernel_cudaERNS_18TensorIteratorBaseEENKUlvE_clEvENKUlvE_clEvEUlddE_EEEEvS5_RKT_EUliE_EEviT1_)
        /*01f4*/ 	.word	0x00000000


	//----- nvinfo : EIATTR_REGCOUNT
	.align		4
.L_121:
        /*01f8*/ 	.byte	0x04, 0x2f
        /*01fa*/ 	.short	(.L_123 - .L_122)
	.align		4
.L_122:
        /*01fc*/ 	.word	index@(_ZN2at6native29vectorized_elementwise_kernelILi8ENS0_13BinaryFunctorIdddZZZNS0_17atan2_kernel_cudaERNS_18TensorIteratorBaseEENKUlvE_clEvENKUlvE_clEvEUlddE_EESt5arrayIPcLm3EEEEviT0_T1_)
        /*0200*/ 	.word	0x0000003c


	//----- nvinfo : EIATTR_FRAME_SIZE
	.align		4
.L_123:
        /*0204*/ 	.byte	0x04, 0x11
        /*0206*/ 	.short	(.L_125 - .L_124)
	.align		4
.L_124:
        /*0208*/ 	.word	index@($__internal_69_$__cuda_sm20_div_rn_f64_full)
        /*020c*/ 	.word	0x00000000


	//----- nvinfo : EIATTR_FRAME_SIZE
	.align		4
.L_125:
        /*0210*/ 	.byte	0x04, 0x11
        /*0212*/ 	.short	(.L_127 - .L_126)
	.align		4
.L_126:
        /*0214*/ 	.word	index@(_ZN2at6native29vectorized_elementwise_kernelILi8ENS0_13BinaryFunctorIdddZZZNS0_17atan2_kernel_cudaERNS_18TensorIteratorBaseEENKUlvE_clEvENKUlvE_clEvEUlddE_EESt5arrayIPcLm3EEEEviT0_T1_)
        /*0218*/ 	.word	0x00000000


	//----- nvinfo : EIATTR_REGCOUNT
	.align		4
.L_127:
        /*021c*/ 	.byte	0x04, 0x2f
        /*021e*/ 	.short	(.L_129 - .L_128)
	.align		4
.L_128:
        /*0220*/ 	.word	index@(_ZN2at6native29vectorized_elementwise_kernelILi4ENS0_13BinaryFunctorIdddZZZNS0_17atan2_kernel_cudaERNS_18TensorIteratorBaseEENKUlvE_clEvENKUlvE_clEvEUlddE_EESt5arrayIPcLm3EEEEviT0_T1_)
        /*0224*/ 	.word	0x0000003c


	//----- nvinfo : EIATTR_FRAME_SIZE
	.align		4
.L_129:
        /*0228*/ 	.byte	0x04, 0x11
        /*022a*/ 	.short	(.L_131 - .L_130)
	.align		4
.L_130:
        /*022c*/ 	.word	index@($__internal_68_$__cuda_sm20_div_rn_f64_full)
        /*0230*/ 	.word	0x00000000


	//----- nvinfo : EIATTR_FRAME_SIZE
	.align		4
.L_131:
        /*0234*/ 	.byte	0x04, 0x11
        /*0236*/ 	.short	(.L_133 - .L_132)
	.align		4
.L_132:
        /*0238*/ 	.word	index@(_ZN2at6native29vectorized_elementwise_kernelILi4ENS0_13BinaryFunctorIdddZZZNS0_17atan2_kernel_cudaERNS_18TensorIteratorBaseEENKUlvE_clEvENKUlvE_clEvEUlddE_EESt5arrayIPcLm3EEEEviT0_T1_)
        /*023c*/ 	.word	0x00000000


	//----- nvinfo : EIATTR_REGCOUNT
	.align		4
.L_133:
        /*0240*/ 	.byte	0x04, 0x2f
        /*0242*/ 	.short	(.L_135 - .L_134)
	.align		4
.L_134:
        /*0244*/ 	.word	index@(_ZN2at6native29vectorized_elementwise_kernelILi2ENS0_13BinaryFunctorIdddZZZNS0_17atan2_kernel_cudaERNS_18TensorIteratorBaseEENKUlvE_clEvENKUlvE_clEvEUlddE_EESt5arrayIPcLm3EEEEviT0_T1_)
        /*0248*/ 	.word	0x0000003c


	//----- nvinfo : EIATTR_FRAME_SIZE
	.align		4
.L_135:
        /*024c*/ 	.byte	0x04, 0x11
        /*024e*/ 	.short	(.L_137 - .L_136)
	.align		4
.L_136:
        /*0250*/ 	.word	index@($__internal_67_$__cuda_sm20_div_rn_f64_full)
        /*0254*/ 	.word	0x00000000


	//----- nvinfo : EIATTR_FRAME_SIZE
	.align		4
.L_137:
        /*0258*/ 	.byte	0x04, 0x11
        /*025a*/ 	.short	(.L_139 - .L_138)
	.align		4
.L_138:
        /*025c*/ 	.word	index@(_ZN2at6native29vectorized_elementwise_kernelILi2ENS0_13BinaryFunctorIdddZZZNS0_17atan2_kernel_cudaERNS_18TensorIteratorBaseEENKUlvE_clEvENKUlvE_clEvEUlddE_EESt5arrayIPcLm3EEEEviT0_T1_)
        /*0260*/ 	.word	0x00000000


	//----- nvinfo : EIATTR_REGCOUNT
	.align		4
.L_139:
        /*0264*/ 	.byte	0x04, 0x2f
        /*0266*/ 	.short	(.L_141 - .L_140)
	.align		4
.L_140:
        /*0268*/ 	.word	index@(_ZN2at6native27unrolled_elementwise_kernelINS0_13BinaryFunctorIdddZZZNS0_17atan2_kernel_cudaERNS_18TensorIteratorBaseEENKUlvE_clEvENKUlvE_clEvEUlddE_EESt5arrayIPcLm3EELi4E23TrivialOffsetCalculatorILi2EjESC_ILi1EjENS0_6memory15LoadWithoutCastENSF_16StoreWithoutCastEEEviT_T0_T2_T3_T4_T5_)
        /*026c*/ 	.word	0x00000028


	//----- nvinfo : EIATTR_FRAME_SIZE
	.align		4
.L_141:
        /*0270*/ 	.byte	0x04, 0x11
        /*0272*/ 	.short	(.L_143 - .L_142)
	.align		4
.L_142:
        /*0274*/ 	.word	index@($__internal_66_$__cuda_sm20_div_rn_f64_full)
        /*0278*/ 	.word	0x00000000


	//----- nvinfo : EIATTR_FRAME_SIZE
	.align		4
.L_143:
        /*027c*/ 	.byte	0x04, 0x11
        /*027e*/ 	.short	(.L_145 - .L_144)
	.align		4
.L_144:
        /*0280*/ 	.word	index@(_ZN2at6native27unrolled_elementwise_kernelINS0_13BinaryFunctorIdddZZZNS0_17atan2_kernel_cudaERNS_18TensorIteratorBaseEENKUlvE_clEvENKUlvE_clEvEUlddE_EESt5arrayIPcLm3EELi4E23TrivialOffsetCalculatorILi2EjESC_ILi1EjENS0_6memory15LoadWithoutCastENSF_16StoreWithoutCastEEEviT_T0_T2_T3_T4_T5_)
        /*0284*/ 	.word	0x00000000


	//----- nvinfo : EIATTR_REGCOUNT
	.align		4
.L_145:
        /*0288*/ 	.byte	0x04, 0x2f
        /*028a*/ 	.short	(.L_147 - .L_146)
	.align		4
.L_146:
        /*028c*/ 	.word	index@(_ZN2at6native18elementwise_kernelILi128ELi2EZNS0_22gpu_kernel_impl_nocastINS0_13BinaryFunctorIdddZZZNS0_17atan2_kernel_cudaERNS_18TensorIteratorBaseEENKUlvE_clEvENKUlvE_clEvEUlddE_EEEEvS5_RKT_EUliE_EEviT1_)
        /*0290*/ 	.word	0x00000020


	//----- nvinfo : EIATTR_FRAME_SIZE
	.align		4
.L_147:
        /*0294*/ 	.byte	0x04, 0x11
        /*0296*/ 	.short	(.L_149 - .L_148)
	.align		4
.L_148:
        /*0298*/ 	.word	index@($__internal_65_$__cuda_sm20_div_rn_f64_full)
        /*029c*/ 	.word	0x00000000


	//----- nvinfo : EIATTR_FRAME_SIZE
	.align		4
.L_149:
        /*02a0*/ 	.byte	0x04, 0x11
        /*02a2*/ 	.short	(.L_151 - .L_150)
	.align		4
.L_150:
        /*02a4*/ 	.word	index@(_ZN2at6native18elementwise_kernelILi128ELi2EZNS0_22gpu_kernel_impl_nocastINS0_13BinaryFunctorIdddZZZNS0_17atan2_kernel_cudaERNS_18TensorIteratorBaseEENKUlvE_clEvENKUlvE_clEvEUlddE_EEEEvS5_RKT_EUliE_EEviT1_)
        /*02a8*/ 	.word	0x00000000


	//----- nvinfo : EIATTR_REGCOUNT
	.align		4
.L_151:
        /*02ac*/ 	.byte	0x04, 0x2f
        /*02ae*/ 	.short	(.L_153 - .L_152)
	.align		4
.L_152:
        /*02b0*/ 	.word	index@(_ZN2at6native27unrolled_elementwise_kernelINS0_13BinaryFunctorIdddZZZNS0_17atan2_kernel_cudaERNS_18TensorIteratorBaseEENKUlvE_clEvENKUlvE_clEvEUlddE_EESt5arrayIPcLm3EELi4E23TrivialOffsetCalculatorILi2EjESC_ILi1EjENS0_6memory12LoadWithCastILi2EEENSF_13StoreWithCastILi1EEEEEviT_T0_T2_T3_T4_T5_)
        /*02b4*/ 	.word	0x00000028


	//----- nvinfo : EIATTR_FRAME_SIZE
	.align		4
.L_153:
        /*02b8*/ 	.byte	0x04, 0x11
        /*02ba*/ 	.short	(.L_155 - .L_154)
	.align		4
.L_154:
        /*02bc*/ 	.word	index@($__internal_64_$__cuda_sm20_div_rn_f64_full)
        /*02c0*/ 	.word	0x00000008


	//----- nvinfo : EIATTR_FRAME_SIZE
	.align		4
.L_155:
        /*02c4*/ 	.byte	0x04, 0x11
        /*02c6*/ 	.short	(.L_157 - .L_156)
	.align		4
.L_156:
        /*02c8*/ 	.word	index@(_ZN2at6native27unrolled_elementwise_kernelINS0_13BinaryFunctorIdddZZZNS0_17atan2_kernel_cudaERNS_18TensorIteratorBaseEENKUlvE_clEvENKUlvE_clEvEUlddE_EESt5arrayIPcLm3EELi4E23TrivialOffsetCalculatorILi2EjESC_ILi1EjENS0_6memory12LoadWithCastILi2EEENSF_13StoreWithCastILi1EEEEEviT_T0_T2_T3_T4_T5_)
        /*02cc*/ 	.word	0x00000008


	//----- nvinfo : EIATTR_REGCOUNT
	.align		4
.L_157:
        /*02d0*/ 	.byte	0x04, 0x2f
        /*02d2*/ 	.short	(.L_159 - .L_158)
	.align		4
.L_158:
        /*02d4*/ 	.word	index@(_ZN2at6native18elementwise_kernelILi128ELi4EZNS0_15gpu_kernel_implINS0_13BinaryFunctorIdddZZZNS0_17atan2_kernel_cudaERNS_18TensorIteratorBaseEENKUlvE_clEvENKUlvE_clEvEUlddE_EEEEvS5_RKT_EUliE_EEviT1_)
        /*02d8*/ 	.word	0x00000022


	//----- nvinfo : EIATTR_FRAME_SIZE
	.align		4
.L_159:
        /*02dc*/ 	.byte	0x04, 0x11
        /*02de*/ 	.short	(.L_161 - .L_160)
	.align		4
.L_160:
        /*02e0*/ 	.word	index@($__internal_63_$__cuda_sm20_div_rn_f64_full)
        /*02e4*/ 	.word	0x00000000


	//----- nvinfo : EIATTR_FRAME_SIZE
	.align		4
.L_161:
        /*02e8*/ 	.byte	0x04, 0x11
        /*02ea*/ 	.short	(.L_163 - .L_162)
	.align		4
.L_162:
        /*02ec*/ 	.word	index@(_ZN2at6native18elementwise_kernelILi128ELi4EZNS0_15gpu_kernel_implINS0_13BinaryFunctorIdddZZZNS0_17atan2_kernel_cudaERNS_18TensorIteratorBaseEENKUlvE_clEvENKUlvE_clEvEUlddE_EEEEvS5_RKT_EUliE_EEviT1_)
        /*02f0*/ 	.word	0x00000000


	//----- nvinfo : EIATTR_REGCOUNT
	.align		4
.L_163:
        /*02f4*/ 	.byte	0x04, 0x2f
        /*02f6*/ 	.short	(.L_165 - .L_164)
	.align		4
.L_164:
        /*02f8*/ 	.word	index@(_ZN2at6native29vectorized_elementwise_kernelILi8ENS0_13AUnaryFunctorIfffZZZNS0_17atan2_kernel_cudaERNS_18TensorIteratorBaseEENKUlvE_clEvENKUlvE0_clEvEUlffE_EESt5arrayIPcLm2EEEEviT0_T1_)
        /*02fc*/ 	.word	0x00000020


	//----- nvinfo : EIATTR_FRAME_SIZE
	.align		4
.L_165:
        /*0300*/ 	.byte	0x04, 0x11
        /*0302*/ 	.short	(.L_167 - .L_166)
	.align		4
.L_166:
        /*0304*/ 	.word	index@($__internal_62_$__cuda_sm3x_div_rn_ftz_f32_slowpath)
        /*0308*/ 	.word	0x00000000


	//----- nvinfo : EIATTR_FRAME_SIZE
	.align		4
.L_167:
        /*030c*/ 	.byte	0x04, 0x11
        /*030e*/ 	.short	(.L_169 - .L_168)
	.align		4
.L_168:
        /*0310*/ 	.word	index@(_ZN2at6native29vectorized_elementwise_kernelILi8ENS0_13AUnaryFunctorIfffZZZNS0_17atan2_kernel_cudaERNS_18TensorIteratorBaseEENKUlvE_clEvENKUlvE0_clEvEUlffE_EESt5arrayIPcLm2EEEEviT0_T1_)
        /*0314*/ 	.word	0x00000000


	//----- nvinfo : EIATTR_REGCOUNT
	.align		4
.L_169:
        /*0318*/ 	.byte	0x04, 0x2f
        /*031a*/ 	.short	(.L_171 - .L_170)
	.align		4
.L_170:
        /*031c*/ 	.word	index@(_ZN2at6native29vectorized_elementwise_kernelILi4ENS0_13AUnaryFunctorIfffZZZNS0_17atan2_kernel_cudaERNS_18TensorIteratorBaseEENKUlvE_clEvENKUlvE0_clEvEUlffE_EESt5arrayIPcLm2EEEEviT0_T1_)
        /*0320*/ 	.word	0x00000020


	//----- nvinfo : EIATTR_FRAME_SIZE
	.align		4
.L_171:
        /*0324*/ 	.byte	0x04, 0x11
        /*0326*/ 	.short	(.L_173 - .L_172)
	.align		4
.L_172:
        /*0328*/ 	.word	index@($__internal_61_$__cuda_sm3x_div_rn_ftz_f32_slowpath)
        /*032c*/ 	.word	0x00000000


	//----- nvinfo : EIATTR_FRAME_SIZE
	.align		4
.L_173:
        /*0330*/ 	.byte	0x04, 0x11
        /*0332*/ 	.short	(.L_175 - .L_174)
	.align		4
.L_174:
        /*0334*/ 	.word	index@(_ZN2at6native29vectorized_elementwise_kernelILi4ENS0_13AUnaryFunctorIfffZZZNS0_17atan2_kernel_cudaERNS_18TensorIteratorBaseEENKUlvE_clEvENKUlvE0_clEvEUlffE_EESt5arrayIPcLm2EEEEviT0_T1_)
        /*0338*/ 	.word	0x00000000


	//----- nvinfo : EIATTR_REGCOUNT
	.align		4
.L_175:
        /*033c*/ 	.byte	0x04, 0x2f
        /*033e*/ 	.short	(.L_177 - .L_176)
	.align		4
.L_176:
        /*0340*/ 	.word	index@(_ZN2at6native29vectorized_elementwise_kernelILi2ENS0_13AUnaryFunctorIfffZZZNS0_17atan2_kernel_cudaERNS_18TensorIteratorBaseEENKUlvE_clEvENKUlvE0_clEvEUlffE_EESt5arrayIPcLm2EEEEviT0_T1_)
        /*0344*/ 	.word	0x00000020


	//----- nvinfo : EIATTR_FRAME_SIZE
	.align		4
.L_177:
        /*0348*/ 	.byte	0x04, 0x11
        /*034a*/ 	.short	(.L_179 - .L_178)
	.align		4
.L_178:
        /*034c*/ 	.word	index@($__internal_60_$__cuda_sm3x_div_rn_ftz_f32_slowpath)
        /*0350*/ 	.word	0x00000000


	//----- nvinfo : EIATTR_FRAME_SIZE
	.align		4
.L_179:
        /*0354*/ 	.byte	0x04, 0x11
        /*0356*/ 	.short	(.L_181 - .L_180)
	.align		4
.L_180:
        /*0358*/ 	.word	index@(_ZN2at6native29vectorized_elementwise_kernelILi2ENS0_13AUnaryFunctorIfffZZZNS0_17atan2_kernel_cudaERNS_18TensorIteratorBaseEENKUlvE_clEvENKUlvE0_clEvEUlffE_EESt5arrayIPcLm2EEEEviT0_T1_)
        /*035c*/ 	.word	0x00000000


	//----- nvinfo : EIATTR_REGCOUNT
	.align		4
.L_181:
        /*0360*/ 	.byte	0x04, 0x2f
        /*0362*/ 	.short	(.L_183 - .L_182)
	.align		4
.L_182:
        /*0364*/ 	.word	index@(_ZN2at6native27unrolled_elementwise_kernelINS0_13AUnaryFunctorIfffZZZNS0_17atan2_kernel_cudaERNS_18TensorIteratorBaseEENKUlvE_clEvENKUlvE0_clEvEUlffE_EESt5arrayIPcLm2EELi4E23TrivialOffsetCalculatorILi1EjESD_NS0_6memory15LoadWithoutCastENSE_16StoreWithoutCastEEEviT_T0_T2_T3_T4_T5_)
        /*0368*/ 	.word	0x00000016


	//----- nvinfo : EIATTR_FRAME_SIZE
	.align		4
.L_183:
        /*036c*/ 	.byte	0x04, 0x11
        /*036e*/ 	.short	(.L_185 - .L_184)
	.align		4
.L_184:
        /*0370*/ 	.word	index@($__internal_59_$__cuda_sm3x_div_rn_ftz_f32_slowpath)
        /*0374*/ 	.word	0x00000000


	//----- nvinfo : EIATTR_FRAME_SIZE
	.align		4
.L_185:
        /*0378*/ 	.byte	0x04, 0x11
        /*037a*/ 	.short	(.L_187 - .L_186)
	.align		4
.L_186:
        /*037c*/ 	.word	index@(_ZN2at6native27unrolled_elementwise_kernelINS0_13AUnaryFunctorIfffZZZNS0_17atan2_kernel_cudaERNS_18TensorIteratorBaseEENKUlvE_clEvENKUlvE0_clEvEUlffE_EESt5arrayIPcLm2EELi4E23TrivialOffsetCalculatorILi1EjESD_NS0_6memory15LoadWithoutCastENSE_16StoreWithoutCastEEEviT_T0_T2_T3_T4_T5_)
        /*0380*/ 	.word	0x00000000


	//----- nvinfo : EIATTR_REGCOUNT
	.align		4
.L_187:
        /*0384*/ 	.byte	0x04, 0x2f
        /*0386*/ 	.short	(.L_189 - .L_188)
	.align		4
.L_188:
        /*0388*/ 	.word	index@(_ZN2at6native18elementwise_kernelILi128ELi2EZNS0_22gpu_kernel_impl_nocastINS0_13AUnaryFunctorIfffZZZNS0_17atan2_kernel_cudaERNS_18TensorIteratorBaseEENKUlvE_clEvENKUlvE0_clEvEUlffE_EEEEvS5_RKT_EUliE_EEviT1_)
        /*038c*/ 	.word	0x00000014


	//----- nvinfo : EIATTR_FRAME_SIZE
	.align		4
.L_189:
        /*0390*/ 	.byte	0x04, 0x11
        /*0392*/ 	.short	(.L_191 - .L_190)
	.align		4
.L_190:
        /*0394*/ 	.word	index@($__internal_58_$__cuda_sm3x_div_rn_ftz_f32_slowpath)
        /*0398*/ 	.word	0x00000000


	//----- nvinfo : EIATTR_FRAME_SIZE
	.align		4
.L_191:
        /*039c*/ 	.byte	0x04, 0x11
        /*039e*/ 	.short	(.L_193 - .L_192)
	.align		4
.L_192:
        /*03a0*/ 	.word	index@(_ZN2at6native18elementwise_kernelILi128ELi2EZNS0_22gpu_kernel_impl_nocastINS0_13AUnaryFunctorIfffZZZNS0_17atan2_kernel_cudaERNS_18TensorIteratorBaseEENKUlvE_clEvENKUlvE0_clEvEUlffE_EEEEvS5_RKT_EUliE_EEviT1_)
        /*03a4*/ 	.word	0x00000000


	//----- nvinfo : EIATTR_REGCOUNT
	.align		4
.L_193:
        /*03a8*/ 	.byte	0x04, 0x2f
        /*03aa*/ 	.short	(.L_195 - .L_194)
	.align		4
.L_194:
        /*03ac*/ 	.word	index@(_ZN2at6native27unrolled_elementwise_kernelINS0_13AUnaryFunctorIfffZZZNS0_17atan2_kernel_cudaERNS_18TensorIteratorBaseEENKUlvE_clEvENKUlvE0_clEvEUlffE_EESt5arrayIPcLm2EELi4E23TrivialOffsetCalculatorILi1EjESD_NS0_6memory12LoadWithCastILi1EEENSE_13StoreWithCastILi1EEEEEviT_T0_T2_T3_T4_T5_)
        /*03b0*/ 	.word	0x0000001f


	//----- nvinfo : EIATTR_FRAME_SIZE
	.align		4
.L_195:
        /*03b4*/ 	.byte	0x04, 0x11
        /*03b6*/ 	.short	(.L_197 - .L_196)
	.align		4
.L_196:
        /*03b8*/ 	.word	index@($__internal_57_$__cuda_sm3x_div_rn_ftz_f32_slowpath)
        /*03bc*/ 	.word	0x00000000


	//----- nvinfo : EIATTR_FRAME_SIZE
	.align		4
.L_197:
        /*03c0*/ 	.byte	0x04, 0x11
        /*03c2*/ 	.short	(.L_199 - .L_198)
	.align		4
.L_198:
        /*03c4*/ 	.word	index@(_ZN2at6native27unrolled_elementwise_kernelINS0_13AUnaryFunctorIfffZZZNS0_17atan2_kernel_cudaERNS_18TensorIteratorBaseEENKUlvE_clEvENKUlvE0_clEvEUlffE_EESt5arrayIPcLm2EELi4E23TrivialOffsetCalculatorILi1EjESD_NS0_6memory12LoadWithCastILi1EEENSE_13StoreWithCastILi1EEEEEviT_T0_T2_T3_T4_T5_)
        /*03c8*/ 	.word	0x00000000


	//----- nvinfo : EIATTR_REGCOUNT
	.align		4
.L_199:
        /*03cc*/ 	.byte	0x04, 0x2f
        /*03ce*/ 	.short	(.L_201 - .L_200)
	.align		4
.L_200:
        /*03d0*/ 	.word	index@(_ZN2at6native18elementwise_kernelILi128ELi4EZNS0_15gpu_kernel_implINS0_13AUnaryFunctorIfffZZZNS0_17atan2_kernel_cudaERNS_18TensorIteratorBaseEENKUlvE_clEvENKUlvE0_clEvEUlffE_EEEEvS5_RKT_EUliE_EEviT1_)
        /*03d4*/ 	.word	0x0000001a


	//----- nvinfo : EIATTR_FRAME_SIZE
	.align		4
.L_201:
        /*03d8*/ 	.byte	0x04, 0x11
        /*03da*/ 	.short	(.L_203 - .L_202)
	.align		4
.L_202:
        /*03dc*/ 	.word	index@($__internal_56_$__cuda_sm3x_div_rn_ftz_f32_slowpath)
        /*03e0*/ 	.word	0x00000000


	//----- nvinfo : EIATTR_FRAME_SIZE
	.align		4
.L_203:
        /*03e4*/ 	.byte	0x04, 0x11
        /*03e6*/ 	.short	(.L_205 - .L_204)
	.align		4
.L_204:
        /*03e8*/ 	.word	index@(_ZN2at6native18elementwise_kernelILi128ELi4EZNS0_15gpu_kernel_implINS0_13AUnaryFunctorIfffZZZNS0_17atan2_kernel_cudaERNS_18TensorIteratorBaseEENKUlvE_clEvENKUlvE0_clEvEUlffE_EEEEvS5_RKT_EUliE_EEviT1_)
        /*03ec*/ 	.word	0x00000000


	//----- nvinfo : EIATTR_REGCOUNT
	.align		4
.L_205:
        /*03f0*/ 	.byte	0x04, 0x2f
        /*03f2*/ 	.short	(.L_207 - .L_206)
	.align		4
.L_206:
        /*03f4*/ 	.word	index@(_ZN2at6native29vectorized_elementwise_kernelILi8ENS0_13BUnaryFunctorIfffZZZNS0_17atan2_kernel_cudaERNS_18TensorIteratorBaseEENKUlvE_clEvENKUlvE0_clEvEUlffE_EESt5arrayIPcLm2EEEEviT0_T1_)
        /*03f8*/ 	.word	0x00000020


	//----- nvinfo : EIATTR_FRAME_SIZE
	.align		4
.L_207:
        /*03fc*/ 	.byte	0x04, 0x11
        /*03fe*/ 	.short	(.L_209 - .L_208)
	.align		4
.L_208:
        /*0400*/ 	.word	index@($__internal_55_$__cuda_sm3x_div_rn_ftz_f32_slowpath)
        /*0404*/ 	.word	0x00000000


	//----- nvinfo : EIATTR_FRAME_SIZE
	.align		4
.L_209:
        /*0408*/ 	.byte	0x04, 0x11
        /*040a*/ 	.short	(.L_211 - .L_210)
	.align		4
.L_210:
        /*040c*/ 	.word	index@(_ZN2at6native29vectorized_elementwise_kernelILi8ENS0_13BUnaryFunctorIfffZZZNS0_17atan2_kernel_cudaERNS_18TensorIteratorBaseEENKUlvE_clEvENKUlvE0_clEvEUlffE_EESt5arrayIPcLm2EEEEviT0_T1_)
        /*0410*/ 	.word	0x00000000


	//----- nvinfo : EIATTR_REGCOUNT
	.align		4
.L_211:
        /*0414*/ 	.byte	0x04, 0x2f
        /*0416*/ 	.short	(.L_213 - .L_212)
	.align		4
.L_212:
        /*0418*/ 	.word	index@(_ZN2at6native29vectorized_elementwise_kernelILi4ENS0_13BUnaryFunctorIfffZZZNS0_17atan2_kernel_cudaERNS_18TensorIteratorBaseEENKUlvE_clEvENKUlvE0_clEvEUlffE_EESt5arrayIPcLm2EEEEviT0_T1_)
        /*041c*/ 	.word	0x00000020


	//----- nvinfo : EIATTR_FRAME_SIZE
	.align		4
.L_213:
        /*0420*/ 	.byte	0x04, 0x11
        /*0422*/ 	.short	(.L_215 - .L_214)
	.align		4
.L_214:
        /*0424*/ 	.word	index@($__internal_54_$__cuda_sm3x_div_rn_ftz_f32_slowpath)
        /*0428*/ 	.word	0x00000000


	//----- nvinfo : EIATTR_FRAME_SIZE
	.align		4
.L_215:
        /*042c*/ 	.byte	0x04, 0x11
        /*042e*/ 	.short	(.L_217 - .L_216)
	.align		4
.L_216:
        /*0430*/ 	.word	index@(_ZN2at6native29vectorized_elementwise_kernelILi4ENS0_13BUnaryFunctorIfffZZZNS0_17atan2_kernel_cudaERNS_18TensorIteratorBaseEENKUlvE_clEvENKUlvE0_clEvEUlffE_EESt5arrayIPcLm2EEEEviT0_T1_)
        /*0434*/ 	.word	0x00000000


	//----- nvinfo : EIATTR_REGCOUNT
	.align		4
.L_217:
        /*0438*/ 	.byte	0x04, 0x2f
        /*043a*/ 	.short	(.L_219 - .L_218)
	.align		4
.L_218:
        /*043c*/ 	.word	index@(_ZN2at6native29vectorized_elementwise_kernelILi2ENS0_13BUnaryFunctorIfffZZZNS0_17atan2_kernel_cudaERNS_18TensorIteratorBaseEENKUlvE_clEvENKUlvE0_clEvEUlffE_EESt5arrayIPcLm2EEEEviT0_T1_)
        /*0440*/ 	.word	0x00000020


	//----- nvinfo : EIATTR_FRAME_SIZE
	.align		4
.L_219:
        /*0444*/ 	.byte	0x04, 0x11
        /*0446*/ 	.short	(.L_221 - .L_220)
	.align		4
.L_220:
        /*0448*/ 	.word	index@($__internal_53_$__cuda_sm3x_div_rn_ftz_f32_slowpath)
        /*044c*/ 	.word	0x00000000


	//----- nvinfo : EIATTR_FRAME_SIZE
	.align		4
.L_221:
        /*0450*/ 	.byte	0x04, 0x11
        /*0452*/ 	.short	(.L_223 - .L_222)
	.align		4
.L_222:
        /*0454*/ 	.word	index@(_ZN2at6native29vectorized_elementwise_kernelILi2ENS0_13BUnaryFunctorIfffZZZNS0_17atan2_kernel_cudaERNS_18TensorIteratorBaseEENKUlvE_clEvENKUlvE0_clEvEUlffE_EESt5arrayIPcLm2EEEEviT0_T1_)
        /*0458*/ 	.word	0x00000000


	//----- nvinfo : EIATTR_REGCOUNT
	.align		4
.L_223:
        /*045c*/ 	.byte	0x04, 0x2f
        /*045e*/ 	.short	(.L_225 - .L_224)
	.align		4
.L_224:
        /*0460*/ 	.word	index@(_ZN2at6native27unrolled_elementwise_kernelINS0_13BUnaryFunctorIfffZZZNS0_17atan2_kernel_cudaERNS_18TensorIteratorBaseEENKUlvE_clEvENKUlvE0_clEvEUlffE_EESt5arrayIPcLm2EELi4E23TrivialOffsetCalculatorILi1EjESD_NS0_6memory15LoadWithoutCastENSE_16StoreWithoutCastEEEviT_T0_T2_T3_T4_T5_)
        /*0464*/ 	.word	0x00000016


	//----- nvinfo : EIATTR_FRAME_SIZE
	.align		4
.L_225:
        /*0468*/ 	.byte	0x04, 0x11
        /*046a*/ 	.short	(.L_227 - .L_226)
	.align		4
.L_226:
        /*046c*/ 	.word	index@($__internal_52_$__cuda_sm3x_div_rn_ftz_f32_slowpath)
        /*0470*/ 	.word	0x00000000


	//----- nvinfo : EIATTR_FRAME_SIZE
	.align		4
.L_227:
        /*0474*/ 	.byte	0x04, 0x11
        /*0476*/ 	.short	(.L_229 - .L_228)
	.align		4
.L_228:
        /*0478*/ 	.word	index@(_ZN2at6native27unrolled_elementwise_kernelINS0_13BUnaryFunctorIfffZZZNS0_17atan2_kernel_cudaERNS_18TensorIteratorBaseEENKUlvE_clEvENKUlvE0_clEvEUlffE_EESt5arrayIPcLm2EELi4E23TrivialOffsetCalculatorILi1EjESD_NS0_6memory15LoadWithoutCastENSE_16StoreWithoutCastEEEviT_T0_T2_T3_T4_T5_)
        /*047c*/ 	.word	0x00000000


	//----- nvinfo : EIATTR_REGCOUNT
	.align		4
.L_229:
        /*0480*/ 	.byte	0x04, 0x2f
        /*0482*/ 	.short	(.L_231 - .L_230)
	.align		4
.L_230:
        /*0484*/ 	.word	index@(_ZN2at6native18elementwise_kernelILi128ELi2EZNS0_22gpu_kernel_impl_nocastINS0_13BUnaryFunctorIfffZZZNS0_17atan2_kernel_cudaERNS_18TensorIteratorBaseEENKUlvE_clEvENKUlvE0_clEvEUlffE_EEEEvS5_RKT_EUliE_EEviT1_)
        /*0488*/ 	.word	0x00000014


	//----- nvinfo : EIATTR_FRAME_SIZE
	.align		4
.L_231:
        /*048c*/ 	.byte	0x04, 0x11
        /*048e*/ 	.short	(.L_233 - .L_232)
	.align		4
.L_232:
        /*0490*/ 	.word	index@($__internal_51_$__cuda_sm3x_div_rn_ftz_f32_slowpath)
        /*0494*/ 	.word	0x00000000


	//----- nvinfo : EIATTR_FRAME_SIZE
	.align		4
.L_233:
        /*0498*/ 	.byte	0x04, 0x11
        /*049a*/ 	.short	(.L_235 - .L_234)
	.align		4
.L_234:
        /*049c*/ 	.word	index@(_ZN2at6native18elementwise_kernelILi128ELi2EZNS0_22gpu_kernel_impl_nocastINS0_13BUnaryFunctorIfffZZZNS0_17atan2_kernel_cudaERNS_18TensorIteratorBaseEENKUlvE_clEvENKUlvE0_clEvEUlffE_EEEEvS5_RKT_EUliE_EEviT1_)
        /*04a0*/ 	.word	0x00000000


	//----- nvinfo : EIATTR_REGCOUNT
	.align		4
.L_235:
        /*04a4*/ 	.byte	0x04, 0x2f
        /*04a6*/ 	.short	(.L_237 - .L_236)
	.align		4
.L_236:
        /*04a8*/ 	.word	index@(_ZN2at6native27unrolled_elementwise_kernelINS0_13BUnaryFunctorIfffZZZNS0_17atan2_kernel_cudaERNS_18TensorIteratorBaseEENKUlvE_clEvENKUlvE0_clEvEUlffE_EESt5arrayIPcLm2EELi4E23TrivialOffsetCalculatorILi1EjESD_NS0_6memory12LoadWithCastILi1EEENSE_13StoreWithCastILi1EEEEEviT_T0_T2_T3_T4_T5_)
        /*04ac*/ 	.word	0x0000001c


	//----- nvinfo : EIATTR_FRAME_SIZE
	.align		4
.L_237:
        /*04b0*/ 	.byte	0x04, 0x11
        /*04b2*/ 	.short	(.L_239 - .L_238)
	.align		4
.L_238:
        /*04b4*/ 	.word	index@($__internal_50_$__cuda_sm3x_div_rn_ftz_f32_slowpath)
        /*04b8*/ 	.word	0x00000000


	//----- nvinfo : EIATTR_FRAME_SIZE
	.align		4
.L_239:
        /*04bc*/ 	.byte	0x04, 0x11
        /*04be*/ 	.short	(.L_241 - .L_240)
	.align		4
.L_240:
        /*04c0*/ 	.word	index@(_ZN2at6native27unrolled_elementwise_kernelINS0_13BUnaryFunctorIfffZZZNS0_17atan2_kernel_cudaERNS_18TensorIteratorBaseEENKUlvE_clEvENKUlvE0_clEvEUlffE_EESt5arrayIPcLm2EELi4E23TrivialOffsetCalculatorILi1EjESD_NS0_6memory12LoadWithCastILi1EEENSE_13StoreWithCastILi1EEEEEviT_T0_T2_T3_T4_T5_)
        /*04c4*/ 	.word	0x00000000


	//----- nvinfo : EIATTR_REGCOUNT
	.align		4
.L_241:
        /*04c8*/ 	.byte	0x04, 0x2f
        /*04ca*/ 	.short	(.L_243 - .L_242)
	.align		4
.L_242:
        /*04cc*/ 	.word	index@(_ZN2at6native18elementwise_kernelILi128ELi4EZNS0_15gpu_kernel_implINS0_13BUnaryFunctorIfffZZZNS0_17atan2_kernel_cudaERNS_18TensorIteratorBaseEENKUlvE_clEvENKUlvE0_clEvEUlffE_EEEEvS5_RKT_EUliE_EEviT1_)
        /*04d0*/ 	.word	0x0000001a


	//----- nvinfo : EIATTR_FRAME_SIZE
	.align		4
.L_243:
        /*04d4*/ 	.byte	0x04, 0x11
        /*04d6*/ 	.short	(.L_245 - .L_244)
	.align		4
.L_244:
        /*04d8*/ 	.word	index@($__internal_49_$__cuda_sm3x_div_rn_ftz_f32_slowpath)
        /*04dc*/ 	.word	0x00000000


	//----- nvinfo : EIATTR_FRAME_SIZE
	.align		4
.L_245:
        /*04e0*/ 	.byte	0x04, 0x11
        /*04e2*/ 	.short	(.L_247 - .L_246)
	.align		4
.L_246:
        /*04e4*/ 	.word	index@(_ZN2at6native18elementwise_kernelILi128ELi4EZNS0_15gpu_kernel_implINS0_13BUnaryFunctorIfffZZZNS0_17atan2_kernel_cudaERNS_18TensorIteratorBaseEENKUlvE_clEvENKUlvE0_clEvEUlffE_EEEEvS5_RKT_EUliE_EEviT1_)
        /*04e8*/ 	.word	0x00000000


	//----- nvinfo : EIATTR_REGCOUNT
	.align		4
.L_247:
        /*04ec*/ 	.byte	0x04, 0x2f
        /*04ee*/ 	.short	(.L_249 - .L_248)
	.align		4
.L_248:
        /*04f0*/ 	.word	index@(_ZN2at6native29vectorized_elementwise_kernelILi8ENS0_13BinaryFunctorIfffZZZNS0_17atan2_kernel_cudaERNS_18TensorIteratorBaseEENKUlvE_clEvENKUlvE0_clEvEUlffE_EESt5arrayIPcLm3EEEEviT0_T1_)
        /*04f4*/ 	.word	0x00000028


	//----- nvinfo : EIATTR_FRAME_SIZE
	.align		4
.L_249:
        /*04f8*/ 	.byte	0x04, 0x11
        /*04fa*/ 	.short	(.L_251 - .L_250)
	.align		4
.L_250:
        /*04fc*/ 	.word	index@($__internal_48_$__cuda_sm3x_div_rn_ftz_f32_slowpath)
        /*0500*/ 	.word	0x00000000


	//----- nvinfo : EIATTR_FRAME_SIZE
	.align		4
.L_251:
        /*0504*/ 	.byte	0x04, 0x11
        /*0506*/ 	.short	(.L_253 - .L_252)
	.align		4
.L_252:
        /*0508*/ 	.word	index@(_ZN2at6native29vectorized_elementwise_kernelILi8ENS0_13BinaryFunctorIfffZZZNS0_17atan2_kernel_cudaERNS_18TensorIteratorBaseEENKUlvE_clEvENKUlvE0_clEvEUlffE_EESt5arrayIPcLm3EEEEviT0_T1_)
        /*050c*/ 	.word	0x00000000


	//----- nvinfo : EIATTR_REGCOUNT
	.align		4
.L_253:
        /*0510*/ 	.byte	0x04, 0x2f
        /*0512*/ 	.short	(.L_255 - .L_254)
	.align		4
.L_254:
        /*0514*/ 	.word	index@(_ZN2at6native29vectorized_elementwise_kernelILi4ENS0_13BinaryFunctorIfffZZZNS0_17atan2_kernel_cudaERNS_18TensorIteratorBaseEENKUlvE_clEvENKUlvE0_clEvEUlffE_EESt5arrayIPcLm3EEEEviT0_T1_)
        /*0518*/ 	.word	0x00000028


	//----- nvinfo : EIATTR_FRAME_SIZE
	.align		4
.L_255:
        /*051c*/ 	.byte	0x04, 0x11
        /*051e*/ 	.short	(.L_257 - .L_256)
	.align		4
.L_256:
        /*0520*/ 	.word	index@($__internal_47_$__cuda_sm3x_div_rn_ftz_f32_slowpath)
        /*0524*/ 	.word	0x00000000


	//----- nvinfo : EIATTR_FRAME_SIZE
	.align		4
.L_257:
        /*0528*/ 	.byte	0x04, 0x11
        /*052a*/ 	.short	(.L_259 - .L_258)
	.align		4
.L_258:
        /*052c*/ 	.word	index@(_ZN2at6native29vectorized_elementwise_kernelILi4ENS0_13BinaryFunctorIfffZZZNS0_17atan2_kernel_cudaERNS_18TensorIteratorBaseEENKUlvE_clEvENKUlvE0_clEvEUlffE_EESt5arrayIPcLm3EEEEviT0_T1_)
        /*0530*/ 	.word	0x00000000


	//----- nvinfo : EIATTR_REGCOUNT
	.align		4
.L_259:
        /*0534*/ 	.byte	0x04, 0x2f
        /*0536*/ 	.short	(.L_261 - .L_260)
	.align		4
.L_260:
        /*0538*/ 	.word	index@(_ZN2at6native29vectorized_elementwise_kernelILi2ENS0_13BinaryFunctorIfffZZZNS0_17atan2_kernel_cudaERNS_18TensorIteratorBaseEENKUlvE_clEvENKUlvE0_clEvEUlffE_EESt5arrayIPcLm3EEEEviT0_T1_)
        /*053c*/ 	.word	0x00000028


	//----- nvinfo : EIATTR_FRAME_SIZE
	.align		4
.L_261:
        /*0540*/ 	.byte	0x04, 0x11
        /*0542*/ 	.short	(.L_263 - .L_262)
	.align		4
.L_262:
        /*0544*/ 	.word	index@($__internal_46_$__cuda_sm3x_div_rn_ftz_f32_slowpath)
        /*0548*/ 	.word	0x00000000


	//----- nvinfo : EIATTR_FRAME_SIZE
	.align		4
.L_263:
        /*054c*/ 	.byte	0x04, 0x11
        /*054e*/ 	.short	(.L_265 - .L_264)
	.align		4
.L_264:
        /*0550*/ 	.word	index@(_ZN2at6native29vectorized_elementwise_kernelILi2ENS0_13BinaryFunctorIfffZZZNS0_17atan2_kernel_cudaERNS_18TensorIteratorBaseEENKUlvE_clEvENKUlvE0_clEvEUlffE_EESt5arrayIPcLm3EEEEviT0_T1_)
        /*0554*/ 	.word	0x00000000


	//----- nvinfo : EIATTR_REGCOUNT
	.align		4
.L_265:
        /*0558*/ 	.byte	0x04, 0x2f
        /*055a*/ 	.short	(.L_267 - .L_266)
	.align		4
.L_266:
        /*055c*/ 	.word	index@(_ZN2at6native27unrolled_elementwise_kernelINS0_13BinaryFunctorIfffZZZNS0_17atan2_kernel_cudaERNS_18TensorIteratorBaseEENKUlvE_clEvENKUlvE0_clEvEUlffE_EESt5arrayIPcLm3EELi4E23TrivialOffsetCalculatorILi2EjESC_ILi1EjENS0_6memory15LoadWithoutCastENSF_16StoreWithoutCastEEEviT_T0_T2_T3_T4_T5_)
        /*0560*/ 	.word	0x0000001e


	//----- nvinfo : EIATTR_FRAME_SIZE
	.align		4
.L_267:
        /*0564*/ 	.byte	0x04, 0x11
        /*0566*/ 	.short	(.L_269 - .L_268)
	.align		4
.L_268:
        /*0568*/ 	.word	index@($__internal_45_$__cuda_sm3x_div_rn_ftz_f32_slowpath)
        /*056c*/ 	.word	0x00000000


	//----- nvinfo : EIATTR_FRAME_SIZE
	.align		4
.L_269:
        /*0570*/ 	.byte	0x04, 0x11
        /*0572*/ 	.short	(.L_271 - .L_270)
	.align		4
.L_270:
        /*0574*/ 	.word	index@(_ZN2at6native27unrolled_elementwise_kernelINS0_13BinaryFunctorIfffZZZNS0_17atan2_kernel_cudaERNS_18TensorIteratorBaseEENKUlvE_clEvENKUlvE0_clEvEUlffE_EESt5arrayIPcLm3EELi4E23TrivialOffsetCalculatorILi2EjESC_ILi1EjENS0_6memory15LoadWithoutCastENSF_16StoreWithoutCastEEEviT_T0_T2_T3_T4_T5_)
        /*0578*/ 	.word	0x00000000


	//----- nvinfo : EIATTR_REGCOUNT
	.align		4
.L_271:
        /*057c*/ 	.byte	0x04, 0x2f
        /*057e*/ 	.short	(.L_273 - .L_272)
	.align		4
.L_272:
        /*0580*/ 	.word	index@(_ZN2at6native18elementwise_kernelILi128ELi2EZNS0_22gpu_kernel_impl_nocastINS0_13BinaryFunctorIfffZZZNS0_17atan2_kernel_cudaERNS_18TensorIteratorBaseEENKUlvE_clEvENKUlvE0_clEvEUlffE_EEEEvS5_RKT_EUliE_EEviT1_)
        /*0584*/ 	.word	0x00000014


	//----- nvinfo : EIATTR_FRAME_SIZE
	.align		4
.L_273:
        /*0588*/ 	.byte	0x04, 0x11
        /*058a*/ 	.short	(.L_275 - .L_274)
	.align		4
.L_274:
        /*058c*/ 	.word	index@($__internal_44_$__cuda_sm3x_div_rn_ftz_f32_slowpath)
        /*0590*/ 	.word	0x00000000


	//----- nvinfo : EIATTR_FRAME_SIZE
	.align		4
.L_275:
        /*0594*/ 	.byte	0x04, 0x11
        /*0596*/ 	.short	(.L_277 - .L_276)
	.align		4
.L_276:
        /*0598*/ 	.word	index@(_ZN2at6native18elementwise_kernelILi128ELi2EZNS0_22gpu_kernel_impl_nocastINS0_13BinaryFunctorIfffZZZNS0_17atan2_kernel_cudaERNS_18TensorIteratorBaseEENKUlvE_clEvENKUlvE0_clEvEUlffE_EEEEvS5_RKT_EUliE_EEviT1_)
        /*059c*/ 	.word	0x00000000


	//----- nvinfo : EIATTR_REGCOUNT
	.align		4
.L_277:
        /*05a0*/ 	.byte	0x04, 0x2f
        /*05a2*/ 	.short	(.L_279 - .L_278)
	.align		4
.L_278:
        /*05a4*/ 	.word	index@(_ZN2at6native27unrolled_elementwise_kernelINS0_13BinaryFunctorIfffZZZNS0_17atan2_kernel_cudaERNS_18TensorIteratorBaseEENKUlvE_clEvENKUlvE0_clEvEUlffE_EESt5arrayIPcLm3EELi4E23TrivialOffsetCalculatorILi2EjESC_ILi1EjENS0_6memory12LoadWithCastILi2EEENSF_13StoreWithCastILi1EEEEEviT_T0_T2_T3_T4_T5_)
        /*05a8*/ 	.word	0x0000001f


	//----- nvinfo : EIATTR_FRAME_SIZE
	.align		4
.L_279:
        /*05ac*/ 	.byte	0x04, 0x11
        /*05ae*/ 	.short	(.L_281 - .L_280)
	.align		4
.L_280:
        /*05b0*/ 	.word	index@($__internal_43_$__cuda_sm3x_div_rn_ftz_f32_slowpath)
        /*05b4*/ 	.word	0x00000000


	//----- nvinfo : EIATTR_FRAME_SIZE
	.align		4
.L_281:
        /*05b8*/ 	.byte	0x04, 0x11
        /*05ba*/ 	.short	(.L_283 - .L_282)
	.align		4
.L_282:
        /*05bc*/ 	.word	index@(_ZN2at6native27unrolled_elementwise_kernelINS0_13BinaryFunctorIfffZZZNS0_17atan2_kernel_cudaERNS_18TensorIteratorBaseEENKUlvE_clEvENKUlvE0_clEvEUlffE_EESt5arrayIPcLm3EELi4E23TrivialOffsetCalculatorILi2EjESC_ILi1EjENS0_6memory12LoadWithCastILi2EEENSF_13StoreWithCastILi1EEEEEviT_T0_T2_T3_T4_T5_)
        /*05c0*/ 	.word	0x00000000


	//----- nvinfo : EIATTR_REGCOUNT
	.align		4
.L_283:
        /*05c4*/ 	.byte	0x04, 0x2f
        /*05c6*/ 	.short	(.L_285 - .L_284)
	.align		4
.L_284:
        /*05c8*/ 	.word	index@(_ZN2at6native18elementwise_kernelILi128ELi4EZNS0_15gpu_kernel_implINS0_13BinaryFunctorIfffZZZNS0_17atan2_kernel_cudaERNS_18TensorIteratorBaseEENKUlvE_clEvENKUlvE0_clEvEUlffE_EEEEvS5_RKT_EUliE_EEviT1_)
        /*05cc*/ 	.word	0x0000001a


	//----- nvinfo : EIATTR_FRAME_SIZE
	.align		4
.L_285:
        /*05d0*/ 	.byte	0x04, 0x11
        /*05d2*/ 	.short	(.L_287 - .L_286)
	.align		4
.L_286:
        /*05d4*/ 	.word	index@($__internal_42_$__cuda_sm3x_div_rn_ftz_f32_slowpath)
        /*05d8*/ 	.word	0x00000000


	//----- nvinfo : EIATTR_FRAME_SIZE
	.align		4
.L_287:
        /*05dc*/ 	.byte	0x04, 0x11
        /*05de*/ 	.short	(.L_289 - .L_288)
	.align		4
.L_288:
        /*05e0*/ 	.word	index@(_ZN2at6native18elementwise_kernelILi128ELi4EZNS0_15gpu_kernel_implINS0_13BinaryFunctorIfffZZZNS0_17atan2_kernel_cudaERNS_18TensorIteratorBaseEENKUlvE_clEvENKUlvE0_clEvEUlffE_EEEEvS5_RKT_EUliE_EEviT1_)
        /*05e4*/ 	.word	0x00000000


	//----- nvinfo : EIATTR_REGCOUNT
	.align		4
.L_289:
        /*05e8*/ 	.byte	0x04, 0x2f
        /*05ea*/ 	.short	(.L_291 - .L_290)
	.align		4
.L_290:
        /*05ec*/ 	.word	index@(_ZN2at6native29vectorized_elementwise_kernelILi8ENS0_13AUnaryFunctorIN3c104HalfES4_S4_ZZZNS0_17atan2_kernel_cudaERNS_18TensorIteratorBaseEENKUlvE_clEvENKUlvE1_clEvEUlS4_S4_E_EESt5arrayIPcLm2EEEEviT0_T1_)
        /*05f0*/ 	.word	0x00000020


	//----- nvinfo : EIATTR_FRAME_SIZE
	.align		4
.L_291:
        /*05f4*/ 	.byte	0x04, 0x11
        /*05f6*/ 	.short	(.L_293 - .L_292)
	.align		4
.L_292:
        /*05f8*/ 	.word	index@($__internal_41_$__cuda_sm3x_div_rn_ftz_f32_slowpath)
        /*05fc*/ 	.word	0x00000000


	//----- nvinfo : EIATTR_FRAME_SIZE
	.align		4
.L_293:
        /*0600*/ 	.byte	0x04, 0x11
        /*0602*/ 	.short	(.L_295 - .L_294)
	.align		4
.L_294:
        /*0604*/ 	.word	index@(_ZN2at6native29vectorized_elementwise_kernelILi8ENS0_13AUnaryFunctorIN3c104HalfES4_S4_ZZZNS0_17atan2_kernel_cudaERNS_18TensorIteratorBaseEENKUlvE_clEvENKUlvE1_clEvEUlS4_S4_E_EESt5arrayIPcLm2EEEEviT0_T1_)
        /*0608*/ 	.word	0x00000000


	//----- nvinfo : EIATTR_REGCOUNT
	.align		4
.L_295:
        /*060c*/ 	.byte	0x04, 0x2f
        /*060e*/ 	.short	(.L_297 - .L_296)
	.align		4
.L_296:
        /*0610*/ 	.word	index@(_ZN2at6native29vectorized_elementwise_kernelILi4ENS0_13AUnaryFunctorIN3c104HalfES4_S4_ZZZNS0_17atan2_kernel_cudaERNS_18TensorIteratorBaseEENKUlvE_clEvENKUlvE1_clEvEUlS4_S4_E_EESt5arrayIPcLm2EEEEviT0_T1_)
        /*0614*/ 	.word	0x00000020


	//----- nvinfo : EIATTR_FRAME_SIZE
	.align		4
.L_297:
        /*0618*/ 	.byte	0x04, 0x11
        /*061a*/ 	.short	(.L_299 - .L_298)
	.align		4
.L_298:
        /*061c*/ 	.word	index@($__internal_40_$__cuda_sm3x_div_rn_ftz_f32_slowpath)
        /*0620*/ 	.word	0x00000000


	//----- nvinfo : EIATTR_FRAME_SIZE
	.align		4
.L_299:
        /*0624*/ 	.byte	0x04, 0x11
        /*0626*/ 	.short	(.L_301 - .L_300)
	.align		4
.L_300:
        /*0628*/ 	.word	index@(_ZN2at6native29vectorized_elementwise_kernelILi4ENS0_13AUnaryFunctorIN3c104HalfES4_S4_ZZZNS0_17atan2_kernel_cudaERNS_18TensorIteratorBaseEENKUlvE_clEvENKUlvE1_clEvEUlS4_S4_E_EESt5arrayIPcLm2EEEEviT0_T1_)
        /*062c*/ 	.word	0x00000000


	//----- nvinfo : EIATTR_REGCOUNT
	.align		4
.L_301:
        /*0630*/ 	.byte	0x04, 0x2f
        /*0632*/ 	.short	(.L_303 - .L_302)
	.align		4
.L_302:
        /*0634*/ 	.word	index@(_ZN2at6native29vectorized_elementwise_kernelILi2ENS0_13AUnaryFunctorIN3c104HalfES4_S4_ZZZNS0_17atan2_kernel_cudaERNS_18TensorIteratorBaseEENKUlvE_clEvENKUlvE1_clEvEUlS4_S4_E_EESt5arrayIPcLm2EEEEviT0_T1_)
        /*0638*/ 	.word	0x00000020


	//----- nvinfo : EIATTR_FRAME_SIZE
	.align		4
.L_303:
        /*063c*/ 	.byte	0x04, 0x11
        /*063e*/ 	.short	(.L_305 - .L_304)
	.align		4
.L_304:
        /*0640*/ 	.word	index@($__internal_39_$__cuda_sm3x_div_rn_ftz_f32_slowpath)
        /*0644*/ 	.word	0x00000000


	//----- nvinfo : EIATTR_FRAME_SIZE
	.align		4
.L_305:
        /*0648*/ 	.byte	0x04, 0x11
        /*064a*/ 	.short	(.L_307 - .L_306)
	.align		4
.L_306:
        /*064c*/ 	.word	index@(_ZN2at6native29vectorized_elementwise_kernelILi2ENS0_13AUnaryFunctorIN3c104HalfES4_S4_ZZZNS0_17atan2_kernel_cudaERNS_18TensorIteratorBaseEENKUlvE_clEvENKUlvE1_clEvEUlS4_S4_E_EESt5arrayIPcLm2EEEEviT0_T1_)
        /*0650*/ 	.word	0x00000000


	//----- nvinfo : EIATTR_REGCOUNT
	.align		4
.L_307:
        /*0654*/ 	.byte	0x04, 0x2f
        /*0656*/ 	.short	(.L_309 - .L_308)
	.align		4
.L_308:
        /*0658*/ 	.word	index@(_ZN2at6native27unrolled_elementwise_kernelINS0_13AUnaryFunctorIN3c104HalfES4_S4_ZZZNS0_17atan2_kernel_cudaERNS_18TensorIteratorBaseEENKUlvE_clEvENKUlvE1_clEvEUlS4_S4_E_EESt5arrayIPcLm2EELi4E23TrivialOffsetCalculatorILi1EjESF_NS0_6memory15LoadWithoutCastENSG_16StoreWithoutCastEEEviT_T0_T2_T3_T4_T5_)
        /*065c*/ 	.word	0x00000016


	//----- nvinfo : EIATTR_FRAME_SIZE
	.align		4
.L_309:
        /*0660*/ 	.byte	0x04, 0x11
        /*0662*/ 	.short	(.L_311 - .L_310)
	.align		4
.L_310:
        /*0664*/ 	.word	index@($__internal_38_$__cuda_sm3x_div_rn_ftz_f32_slowpath)
        /*0668*/ 	.word	0x00000000


	//----- nvinfo : EIATTR_FRAME_SIZE
	.align		4
.L_311:
        /*066c*/ 	.byte	0x04, 0x11
        /*066e*/ 	.short	(.L_313 - .L_312)
	.align		4
.L_312:
        /*0670*/ 	.word	index@(_ZN2at6native27unrolled_elementwise_kernelINS0_13AUnaryFunctorIN3c104HalfES4_S4_ZZZNS0_17atan2_kernel_cudaERNS_18TensorIteratorBaseEENKUlvE_clEvENKUlvE1_clEvEUlS4_S4_E_EESt5arrayIPcLm2EELi4E23TrivialOffsetCalculatorILi1EjESF_NS0_6memory15LoadWithoutCastENSG_16StoreWithoutCastEEEviT_T0_T2_T3_T4_T5_)
        /*0674*/ 	.word	0x00000000


	//----- nvinfo : EIATTR_REGCOUNT
	.align		4
.L_313:
        /*0678*/ 	.byte	0x04, 0x2f
        /*067a*/ 	.short	(.L_315 - .L_314)
	.align		4
.L_314:
        /*067c*/ 	.word	index@(_ZN2at6native18elementwise_kernelILi128ELi4EZNS0_22gpu_kernel_impl_nocastINS0_13AUnaryFunctorIN3c104HalfES5_S5_ZZZNS0_17atan2_kernel_cudaERNS_18TensorIteratorBaseEENKUlvE_clEvENKUlvE1_clEvEUlS5_S5_E_EEEEvS7_RKT_EUliE_EEviT1_)
        /*0680*/ 	.word	0x00000014


	//----- nvinfo : EIATTR_FRAME_SIZE
	.align		4
.L_315:
        /*0684*/ 	.byte	0x04, 0x11
        /*0686*/ 	.short	(.L_317 - .L_316)
	.align		4
.L_316:
        /*0688*/ 	.word	index@($__internal_37_$__cuda_sm3x_div_rn_ftz_f32_slowpath)
        /*068c*/ 	.word	0x00000000


	//----- nvinfo : EIATTR_FRAME_SIZE
	.align		4
.L_317:
        /*0690*/ 	.byte	0x04, 0x11
        /*0692*/ 	.short	(.L_319 - .L_318)
	.align		4
.L_318:
        /*0694*/ 	.word	index@(_ZN2at6native18elementwise_kernelILi128ELi4EZNS0_22gpu_kernel_impl_nocastINS0_13AUnaryFunctorIN3c104HalfES5_S5_ZZZNS0_17atan2_kernel_cudaERNS_18TensorIteratorBaseEENKUlvE_clEvENKUlvE1_clEvEUlS5_S5_E_EEEEvS7_RKT_EUliE_EEviT1_)
        /*0698*/ 	.word	0x00000000


	//----- nvinfo : EIATTR_REGCOUNT
	.align		4
.L_319:
        /*069c*/ 	.byte	0x04, 0x2f
        /*069e*/ 	.short	(.L_321 - .L_320)
	.align		4
.L_320:
        /*06a0*/ 	.word	index@(_ZN2at6native27unrolled_elementwise_kernelINS0_13AUnaryFunctorIN3c104HalfES4_S4_ZZZNS0_17atan2_kernel_cudaERNS_18TensorIteratorBaseEENKUlvE_clEvENKUlvE1_clEvEUlS4_S4_E_EESt5arrayIPcLm2EELi4E23TrivialOffsetCalculatorILi1EjESF_NS0_6memory12LoadWithCastILi1EEENSG_13StoreWithCastILi1EEEEEviT_T0_T2_T3_T4_T5_)
        /*06a4*/ 	.word	0x0000001e


	//----- nvinfo : EIATTR_FRAME_SIZE
	.align		4
.L_321:
        /*06a8*/ 	.byte	0x04, 0x11
        /*06aa*/ 	.short	(.L_323 - .L_322)
	.align		4
.L_322:
        /*06ac*/ 	.word	index@($__internal_36_$__cuda_sm3x_div_rn_ftz_f32_slowpath)
        /*06b0*/ 	.word	0x00000000


	//----- nvinfo : EIATTR_FRAME_SIZE
	.align		4
.L_323:
        /*06b4*/ 	.byte	0x04, 0x11
        /*06b6*/ 	.short	(.L_325 - .L_324)
	.align		4
.L_324:
        /*06b8*/ 	.word	index@(_ZN2at6native27unrolled_elementwise_kernelINS0_13AUnaryFunctorIN3c104HalfES4_S4_ZZZNS0_17atan2_kernel_cudaERNS_18TensorIteratorBaseEENKUlvE_clEvENKUlvE1_clEvEUlS4_S4_E_EESt5arrayIPcLm2EELi4E23TrivialOffsetCalculatorILi1EjESF_NS0_6memory12LoadWithCastILi1EEENSG_13StoreWithCastILi1EEEEEviT_T0_T2_T3_T4_T5_)
        /*06bc*/ 	.word	0x00000000


	//----- nvinfo : EIATTR_REGCOUNT
	.align		4
.L_325:
        /*06c0*/ 	.byte	0x04, 0x2f
        /*06c2*/ 	.short	(.L_327 - .L_326)
	.align		4
.L_326:
        /*06c4*/ 	.word	index@(_ZN2at6native18elementwise_kernelILi128ELi4EZNS0_15gpu_kernel_implINS0_13AUnaryFunctorIN3c104HalfES5_S5_ZZZNS0_17atan2_kernel_cudaERNS_18TensorIteratorBaseEENKUlvE_clEvENKUlvE1_clEvEUlS5_S5_E_EEEEvS7_RKT_EUliE_EEviT1_)
        /*06c8*/ 	.word	0x0000001a


	//----- nvinfo : EIATTR_FRAME_SIZE
	.align		4
.L_327:
        /*06cc*/ 	.byte	0x04, 0x11
        /*06ce*/ 	.short	(.L_329 - .L_328)
	.align		4
.L_328:
        /*06d0*/ 	.word	index@($__internal_35_$__cuda_sm3x_div_rn_ftz_f32_slowpath)
        /*06d4*/ 	.word	0x00000000


	//----- nvinfo : EIATTR_FRAME_SIZE
	.align		4
.L_329:
        /*06d8*/ 	.byte	0x04, 0x11
        /*06da*/ 	.short	(.L_331 - .L_330)
	.align		4
.L_330:
        /*06dc*/ 	.word	index@(_ZN2at6native18elementwise_kernelILi128ELi4EZNS0_15gpu_kernel_implINS0_13AUnaryFunctorIN3c104HalfES5_S5_ZZZNS0_17atan2_kernel_cudaERNS_18TensorIteratorBaseEENKUlvE_clEvENKUlvE1_clEvEUlS5_S5_E_EEEEvS7_RKT_EUliE_EEviT1_)
        /*06e0*/ 	.word	0x00000000


	//----- nvinfo : EIATTR_REGCOUNT
	.align		4
.L_331:
        /*06e4*/ 	.byte	0x04, 0x2f
        /*06e6*/ 	.short	(.L_333 - .L_332)
	.align		4
.L_332:
        /*06e8*/ 	.word	index@(_ZN2at6native29vectorized_elementwise_kernelILi8ENS0_13BUnaryFunctorIN3c104HalfES4_S4_ZZZNS0_17atan2_kernel_cudaERNS_18TensorIteratorBaseEENKUlvE_clEvENKUlvE1_clEvEUlS4_S4_E_EESt5arrayIPcLm2EEEEviT0_T1_)
        /*06ec*/ 	.word	0x00000020


	//----- nvinfo : EIATTR_FRAME_SIZE
	.align		4
.L_333:
        /*06f0*/ 	.byte	0x04, 0x11
        /*06f2*/ 	.short	(.L_335 - .L_334)
	.align		4
.L_334:
        /*06f4*/ 	.word	index@($__internal_34_$__cuda_sm3x_div_rn_ftz_f32_slowpath)
        /*06f8*/ 	.word	0x00000000


	//----- nvinfo : EIATTR_FRAME_SIZE
	.align		4
.L_335:
        /*06fc*/ 	.byte	0x04, 0x11
        /*06fe*/ 	.short	(.L_337 - .L_336)
	.align		4
.L_336:
        /*0700*/ 	.word	index@(_ZN2at6native29vectorized_elementwise_kernelILi8ENS0_13BUnaryFunctorIN3c104HalfES4_S4_ZZZNS0_17atan2_kernel_cudaERNS_18TensorIteratorBaseEENKUlvE_clEvENKUlvE1_clEvEUlS4_S4_E_EESt5arrayIPcLm2EEEEviT0_T1_)
        /*0704*/ 	.word	0x00000000


	//----- nvinfo : EIATTR_REGCOUNT
	.align		4
.L_337:
        /*0708*/ 	.byte	0x04, 0x2f
        /*070a*/ 	.short	(.L_339 - .L_338)
	.align		4
.L_338:
        /*070c*/ 	.word	index@(_ZN2at6native29vectorized_elementwise_kernelILi4ENS0_13BUnaryFunctorIN3c104HalfES4_S4_ZZZNS0_17atan2_kernel_cudaERNS_18TensorIteratorBaseEENKUlvE_clEvENKUlvE1_clEvEUlS4_S4_E_EESt5arrayIPcLm2EEEEviT0_T1_)
        /*0710*/ 	.word	0x00000020


	//----- nvinfo : EIATTR_FRAME_SIZE
	.align		4
.L_339:
        /*0714*/ 	.byte	0x04, 0x11
        /*0716*/ 	.short	(.L_341 - .L_340)
	.align		4
.L_340:
        /*0718*/ 	.word	index@($__internal_33_$__cuda_sm3x_div_rn_ftz_f32_slowpath)
        /*071c*/ 	.word	0x00000000


	//----- nvinfo : EIATTR_FRAME_SIZE
	.align		4
.L_341:
        /*0720*/ 	.byte	0x04, 0x11
        /*0722*/ 	.short	(.L_343 - .L_342)
	.align		4
.L_342:
        /*0724*/ 	.word	index@(_ZN2at6native29vectorized_elementwise_kernelILi4ENS0_13BUnaryFunctorIN3c104HalfES4_S4_ZZZNS0_17atan2_kernel_cudaERNS_18TensorIteratorBaseEENKUlvE_clEvENKUlvE1_clEvEUlS4_S4_E_EESt5arrayIPcLm2EEEEviT0_T1_)
        /*0728*/ 	.word	0x00000000


	//----- nvinfo : EIATTR_REGCOUNT
	.align		4
.L_343:
        /*072c*/ 	.byte	0x04, 0x2f
        /*072e*/ 	.short	(.L_345 - .L_344)
	.align		4
.L_344:
        /*0730*/ 	.word	index@(_ZN2at6native29vectorized_elementwise_kernelILi2ENS0_13BUnaryFunctorIN3c104HalfES4_S4_ZZZNS0_17atan2_kernel_cudaERNS_18TensorIteratorBaseEENKUlvE_clEvENKUlvE1_clEvEUlS4_S4_E_EESt5arrayIPcLm2EEEEviT0_T1_)
        /*0734*/ 	.word	0x00000020


	//----- nvinfo : EIATTR_FRAME_SIZE
	.align		4
.L_345:
        /*0738*/ 	.byte	0x04, 0x11
        /*073a*/ 	.short	(.L_347 - .L_346)
	.align		4
.L_346:
        /*073c*/ 	.word	index@($__internal_32_$__cuda_sm3x_div_rn_ftz_f32_slowpath)
        /*0740*/ 	.word	0x00000000


	//----- nvinfo : EIATTR_FRAME_SIZE
	.align		4
.L_347:
        /*0744*/ 	.byte	0x04, 0x11
        /*0746*/ 	.short	(.L_349 - .L_348)
	.align		4
.L_348:
        /*0748*/ 	.word	index@(_ZN2at6native29vectorized_elementwise_kernelILi2ENS0_13BUnaryFunctorIN3c104HalfES4_S4_ZZZNS0_17atan2_kernel_cudaERNS_18TensorIteratorBaseEENKUlvE_clEvENKUlvE1_clEvEUlS4_S4_E_EESt5arrayIPcLm2EEEEviT0_T1_)
        /*074c*/ 	.word	0x00000000


	//----- nvinfo : EIATTR_REGCOUNT
	.align		4
.L_349:
        /*0750*/ 	.byte	0x04, 0x2f
        /*0752*/ 	.short	(.L_351 - .L_350)
	.align		4
.L_350:
        /*0754*/ 	.word	index@(_ZN2at6native27unrolled_elementwise_kernelINS0_13BUnaryFunctorIN3c104HalfES4_S4_ZZZNS0_17atan2_kernel_cudaERNS_18TensorIteratorBaseEENKUlvE_clEvENKUlvE1_clEvEUlS4_S4_E_EESt5arrayIPcLm2EELi4E23TrivialOffsetCalculatorILi1EjESF_NS0_6memory15LoadWithoutCastENSG_16StoreWithoutCastEEEviT_T0_T2_T3_T4_T5_)
        /*0758*/ 	.word	0x00000016


	//----- nvinfo : EIATTR_FRAME_SIZE
	.align		4
.L_351:
        /*075c*/ 	.byte	0x04, 0x11
        /*075e*/ 	.short	(.L_353 - .L_352)
	.align		4
.L_352:
        /*0760*/ 	.word	index@($__internal_31_$__cuda_sm3x_div_rn_ftz_f32_slowpath)
        /*0764*/ 	.word	0x00000000


	//----- nvinfo : EIATTR_FRAME_SIZE
	.align		4
.L_353:
        /*0768*/ 	.byte	0x04, 0x11
        /*076a*/ 	.short	(.L_355 - .L_354)
	.align		4
.L_354:
        /*076c*/ 	.word	index@(_ZN2at6native27unrolled_elementwise_kernelINS0_13BUnaryFunctorIN3c104HalfES4_S4_ZZZNS0_17atan2_kernel_cudaERNS_18TensorIteratorBaseEENKUlvE_clEvENKUlvE1_clEvEUlS4_S4_E_EESt5arrayIPcLm2EELi4E23TrivialOffsetCalculatorILi1EjESF_NS0_6memory15LoadWithoutCastENSG_16StoreWithoutCastEEEviT_T0_T2_T3_T4_T5_)
        /*0770*/ 	.word	0x00000000


	//----- nvinfo : EIATTR_REGCOUNT
	.align		4
.L_355:
        /*0774*/ 	.byte	0x04, 0x2f
        /*0776*/ 	.short	(.L_357 - .L_356)
	.align		4
.L_356:
        /*0778*/ 	.word	index@(_ZN2at6native18elementwise_kernelILi128ELi4EZNS0_22gpu_kernel_impl_nocastINS0_13BUnaryFunctorIN3c104HalfES5_S5_ZZZNS0_17atan2_kernel_cudaERNS_18TensorIteratorBaseEENKUlvE_clEvENKUlvE1_clEvEUlS5_S5_E_EEEEvS7_RKT_EUliE_EEviT1_)
        /*077c*/ 	.word	0x00000014


	//----- nvinfo : EIATTR_FRAME_SIZE
	.align		4
.L_357:
        /*0780*/ 	.byte	0x04, 0x11
        /*0782*/ 	.short	(.L_359 - .L_358)
	.align		4
.L_358:
        /*0784*/ 	.word	index@($__internal_30_$__cuda_sm3x_div_rn_ftz_f32_slowpath)
        /*0788*/ 	.word	0x00000000


	//----- nvinfo : EIATTR_FRAME_SIZE
	.align		4
.L_359:
        /*078c*/ 	.byte	0x04, 0x11
        /*078e*/ 	.short	(.L_361 - .L_360)
	.align		4
.L_360:
        /*0790*/ 	.word	index@(_ZN2at6native18elementwise_kernelILi128ELi4EZNS0_22gpu_kernel_impl_nocastINS0_13BUnaryFunctorIN3c104HalfES5_S5_ZZZNS0_17atan2_kernel_cudaERNS_18TensorIteratorBaseEENKUlvE_clEvENKUlvE1_clEvEUlS5_S5_E_EEEEvS7_RKT_EUliE_EEviT1_)
        /*0794*/ 	.word	0x00000000


	//----- nvinfo : EIATTR_REGCOUNT
	.align		4
.L_361:
        /*0798*/ 	.byte	0x04, 0x2f
        /*079a*/ 	.short	(.L_363 - .L_362)
	.align		4
.L_362:
        /*079c*/ 	.word	index@(_ZN2at6native27unrolled_elementwise_kernelINS0_13BUnaryFunctorIN3c104HalfES4_S4_ZZZNS0_17atan2_kernel_cudaERNS_18TensorIteratorBaseEENKUlvE_clEvENKUlvE1_clEvEUlS4_S4_E_EESt5arrayIPcLm2EELi4E23TrivialOffsetCalculatorILi1EjESF_NS0_6memory12LoadWithCastILi1EEENSG_13StoreWithCastILi1EEEEEviT_T0_T2_T3_T4_T5_)
        /*07a0*/ 	.word	0x0000001e


	//----- nvinfo : EIATTR_FRAME_SIZE
	.align		4
.L_363:
        /*07a4*/ 	.byte	0x04, 0x11
        /*07a6*/ 	.short	(.L_365 - .L_364)
	.align		4
.L_364:
        /*07a8*/ 	.word	index@($__internal_29_$__cuda_sm3x_div_rn_ftz_f32_slowpath)
        /*07ac*/ 	.word	0x00000000


	//----- nvinfo : EIATTR_FRAME_SIZE
	.align		4
.L_365:
        /*07b0*/ 	.byte	0x04, 0x11
        /*07b2*/ 	.short	(.L_367 - .L_366)
	.align		4
.L_366:
        /*07b4*/ 	.word	index@(_ZN2at6native27unrolled_elementwise_kernelINS0_13BUnaryFunctorIN3c104HalfES4_S4_ZZZNS0_17atan2_kernel_cudaERNS_18TensorIteratorBaseEENKUlvE_clEvENKUlvE1_clEvEUlS4_S4_E_EESt5arrayIPcLm2EELi4E23TrivialOffsetCalculatorILi1EjESF_NS0_6memory12LoadWithCastILi1EEENSG_13StoreWithCastILi1EEEEEviT_T0_T2_T3_T4_T5_)
        /*07b8*/ 	.word	0x00000000


	//----- nvinfo : EIATTR_REGCOUNT
	.align		4
.L_367:
        /*07bc*/ 	.byte	0x04, 0x2f
        /*07be*/ 	.short	(.L_369 - .L_368)
	.align		4
.L_368:
        /*07c0*/ 	.word	index@(_ZN2at6native18elementwise_kernelILi128ELi4EZNS0_15gpu_kernel_implINS0_13BUnaryFunctorIN3c104HalfES5_S5_ZZZNS0_17atan2_kernel_cudaERNS_18TensorIteratorBaseEENKUlvE_clEvENKUlvE1_clEvEUlS5_S5_E_EEEEvS7_RKT_EUliE_EEviT1_)
        /*07c4*/ 	.word	0x0000001a


	//----- nvinfo : EIATTR_FRAME_SIZE
	.align		4
.L_369:
        /*07c8*/ 	.byte	0x04, 0x11
        /*07ca*/ 	.short	(.L_371 - .L_370)
	.align		4
.L_370:
        /*07cc*/ 	.word	index@($__internal_28_$__cuda_sm3x_div_rn_ftz_f32_slowpath)
        /*07d0*/ 	.word	0x00000000


	//----- nvinfo : EIATTR_FRAME_SIZE
	.align		4
.L_371:
        /*07d4*/ 	.byte	0x04, 0x11
        /*07d6*/ 	.short	(.L_373 - .L_372)
	.align		4
.L_372:
        /*07d8*/ 	.word	index@(_ZN2at6native18elementwise_kernelILi128ELi4EZNS0_15gpu_kernel_implINS0_13BUnaryFunctorIN3c104HalfES5_S5_ZZZNS0_17atan2_kernel_cudaERNS_18TensorIteratorBaseEENKUlvE_clEvENKUlvE1_clEvEUlS5_S5_E_EEEEvS7_RKT_EUliE_EEviT1_)
        /*07dc*/ 	.word	0x00000000


	//----- nvinfo : EIATTR_REGCOUNT
	.align		4
.L_373:
        /*07e0*/ 	.byte	0x04, 0x2f
        /*07e2*/ 	.short	(.L_375 - .L_374)
	.align		4
.L_374:
        /*07e4*/ 	.word	index@(_ZN2at6native29vectorized_elementwise_kernelILi8ENS0_13BinaryFunctorIN3c104HalfES4_S4_ZZZNS0_17atan2_kernel_cudaERNS_18TensorIteratorBaseEENKUlvE_clEvENKUlvE1_clEvEUlS4_S4_E_EESt5arrayIPcLm3EEEEviT0_T1_)
        /*07e8*/ 	.word	0x00000026


	//----- nvinfo : EIATTR_FRAME_SIZE
	.align		4
.L_375:
        /*07ec*/ 	.byte	0x04, 0x11
        /*07ee*/ 	.short	(.L_377 - .L_376)
	.align		4
.L_376:
        /*07f0*/ 	.word	index@($__internal_27_$__cuda_sm3x_div_rn_ftz_f32_slowpath)
        /*07f4*/ 	.word	0x00000000


	//----- nvinfo : EIATTR_FRAME_SIZE
	.align		4
.L_377:
        /*07f8*/ 	.byte	0x04, 0x11
        /*07fa*/ 	.short	(.L_379 - .L_378)
	.align		4
.L_378:
        /*07fc*/ 	.word	index@(_ZN2at6native29vectorized_elementwise_kernelILi8ENS0_13BinaryFunctorIN3c104HalfES4_S4_ZZZNS0_17atan2_kernel_cudaERNS_18TensorIteratorBaseEENKUlvE_clEvENKUlvE1_clEvEUlS4_S4_E_EESt5arrayIPcLm3EEEEviT0_T1_)
        /*0800*/ 	.word	0x00000000


	//----- nvinfo : EIATTR_REGCOUNT
	.align		4
.L_379:
        /*0804*/ 	.byte	0x04, 0x2f
        /*0806*/ 	.short	(.L_381 - .L_380)
	.align		4
.L_380:
        /*0808*/ 	.word	index@(_ZN2at6native29vectorized_elementwise_kernelILi4ENS0_13BinaryFunctorIN3c104HalfES4_S4_ZZZNS0_17atan2_kernel_cudaERNS_18TensorIteratorBaseEENKUlvE_clEvENKUlvE1_clEvEUlS4_S4_E_EESt5arrayIPcLm3EEEEviT0_T1_)
        /*080c*/ 	.word	0x00000026


	//----- nvinfo : EIATTR_FRAME_SIZE
	.align		4
.L_381:
        /*0810*/ 	.byte	0x04, 0x11
        /*0812*/ 	.short	(.L_383 - .L_382)
	.align		4
.L_382:
        /*0814*/ 	.word	index@($__internal_26_$__cuda_sm3x_div_rn_ftz_f32_slowpath)
        /*0818*/ 	.word	0x00000000


	//----- nvinfo : EIATTR_FRAME_SIZE
	.align		4
.L_383:
        /*081c*/ 	.byte	0x04, 0x11
        /*081e*/ 	.short	(.L_385 - .L_384)
	.align		4
.L_384:
        /*0820*/ 	.word	index@(_ZN2at6native29vectorized_elementwise_kernelILi4ENS0_13BinaryFunctorIN3c104HalfES4_S4_ZZZNS0_17atan2_kernel_cudaERNS_18TensorIteratorBaseEENKUlvE_clEvENKUlvE1_clEvEUlS4_S4_E_EESt5arrayIPcLm3EEEEviT0_T1_)
        /*0824*/ 	.word	0x00000000


	//----- nvinfo : EIATTR_REGCOUNT
	.align		4
.L_385:
        /*0828*/ 	.byte	0x04, 0x2f
        /*082a*/ 	.short	(.L_387 - .L_386)
	.align		4
.L_386:
        /*082c*/ 	.word	index@(_ZN2at6native29vectorized_elementwise_kernelILi2ENS0_13BinaryFunctorIN3c104HalfES4_S4_ZZZNS0_17atan2_kernel_cudaERNS_18TensorIteratorBaseEENKUlvE_clEvENKUlvE1_clEvEUlS4_S4_E_EESt5arrayIPcLm3EEEEviT0_T1_)
        /*0830*/ 	.word	0x00000028


	//----- nvinfo : EIATTR_FRAME_SIZE
	.align		4
.L_387:
        /*0834*/ 	.byte	0x04, 0x11
        /*0836*/ 	.short	(.L_389 - .L_388)
	.align		4
.L_388:
        /*0838*/ 	.word	index@($__internal_25_$__cuda_sm3x_div_rn_ftz_f32_slowpath)
        /*083c*/ 	.word	0x00000000


	//----- nvinfo : EIATTR_FRAME_SIZE
	.align		4
.L_389:
        /*0840*/ 	.byte	0x04, 0x11
        /*0842*/ 	.short	(.L_391 - .L_390)
	.align		4
.L_390:
        /*0844*/ 	.word	index@(_ZN2at6native29vectorized_elementwise_kernelILi2ENS0_13BinaryFunctorIN3c104HalfES4_S4_ZZZNS0_17atan2_kernel_cudaERNS_18TensorIteratorBaseEENKUlvE_clEvENKUlvE1_clEvEUlS4_S4_E_EESt5arrayIPcLm3EEEEviT0_T1_)
        /*0848*/ 	.word	0x00000000


	//----- nvinfo : EIATTR_REGCOUNT
	.align		4
.L_391:
        /*084c*/ 	.byte	0x04, 0x2f
        /*084e*/ 	.short	(.L_393 - .L_392)
	.align		4
.L_392:
        /*0850*/ 	.word	index@(_ZN2at6native27unrolled_elementwise_kernelINS0_13BinaryFunctorIN3c104HalfES4_S4_ZZZNS0_17atan2_kernel_cudaERNS_18TensorIteratorBaseEENKUlvE_clEvENKUlvE1_clEvEUlS4_S4_E_EESt5arrayIPcLm3EELi4E23TrivialOffsetCalculatorILi2EjESE_ILi1EjENS0_6memory15LoadWithoutCastENSH_16StoreWithoutCastEEEviT_T0_T2_T3_T4_T5_)
        /*0854*/ 	.word	0x0000001e


	//----- nvinfo : EIATTR_FRAME_SIZE
	.align		4
.L_393:
        /*0858*/ 	.byte	0x04, 0x11
        /*085a*/ 	.short	(.L_395 - .L_394)
	.align		4
.L_394:
        /*085c*/ 	.word	index@($__internal_24_$__cuda_sm3x_div_rn_ftz_f32_slowpath)
        /*0860*/ 	.word	0x00000000


	//----- nvinfo : EIATTR_FRAME_SIZE
	.align		4
.L_395:
        /*0864*/ 	.byte	0x04, 0x11
        /*0866*/ 	.short	(.L_397 - .L_396)
	.align		4
.L_396:
        /*0868*/ 	.word	index@(_ZN2at6native27unrolled_elementwise_kernelINS0_13BinaryFunctorIN3c104HalfES4_S4_ZZZNS0_17atan2_kernel_cudaERNS_18TensorIteratorBaseEENKUlvE_clEvENKUlvE1_clEvEUlS4_S4_E_EESt5arrayIPcLm3EELi4E23TrivialOffsetCalculatorILi2EjESE_ILi1EjENS0_6memory15LoadWithoutCastENSH_16StoreWithoutCastEEEviT_T0_T2_T3_T4_T5_)
        /*086c*/ 	.word	0x00000000


	//----- nvinfo : EIATTR_REGCOUNT
	.align		4
.L_397:
        /*0870*/ 	.byte	0x04, 0x2f
        /*0872*/ 	.short	(.L_399 - .L_398)
	.align		4
.L_398:
        /*0874*/ 	.word	index@(_ZN2at6native18elementwise_kernelILi128ELi4EZNS0_22gpu_kernel_impl_nocastINS0_13BinaryFunctorIN3c104HalfES5_S5_ZZZNS0_17atan2_kernel_cudaERNS_18TensorIteratorBaseEENKUlvE_clEvENKUlvE1_clEvEUlS5_S5_E_EEEEvS7_RKT_EUliE_EEviT1_)
        /*0878*/ 	.word	0x00000014


	//----- nvinfo : EIATTR_FRAME_SIZE
	.align		4
.L_399:
        /*087c*/ 	.byte	0x04, 0x11
        /*087e*/ 	.short	(.L_401 - .L_400)
	.align		4
.L_400:
        /*0880*/ 	.word	index@($__internal_23_$__cuda_sm3x_div_rn_ftz_f32_slowpath)
        /*0884*/ 	.word	0x00000000


	//----- nvinfo : EIATTR_FRAME_SIZE
	.align		4
.L_401:
        /*0888*/ 	.byte	0x04, 0x11
        /*088a*/ 	.short	(.L_403 - .L_402)
	.align		4
.L_402:
        /*088c*/ 	.word	index@(_ZN2at6native18elementwise_kernelILi128ELi4EZNS0_22gpu_kernel_impl_nocastINS0_13BinaryFunctorIN3c104HalfES5_S5_ZZZNS0_17atan2_kernel_cudaERNS_18TensorIteratorBaseEENKUlvE_clEvENKUlvE1_clEvEUlS5_S5_E_EEEEvS7_RKT_EUliE_EEviT1_)
        /*0890*/ 	.word	0x00000000


	//----- nvinfo : EIATTR_REGCOUNT
	.align		4
.L_403:
        /*0894*/ 	.byte	0x04, 0x2f
        /*0896*/ 	.short	(.L_405 - .L_404)
	.align		4
.L_404:
        /*0898*/ 	.word	index@(_ZN2at6native27unrolled_elementwise_kernelINS0_13BinaryFunctorIN3c104HalfES4_S4_ZZZNS0_17atan2_kernel_cudaERNS_18TensorIteratorBaseEENKUlvE_clEvENKUlvE1_clEvEUlS4_S4_E_EESt5arrayIPcLm3EELi4E23TrivialOffsetCalculatorILi2EjESE_ILi1EjENS0_6memory12LoadWithCastILi2EEENSH_13StoreWithCastILi1EEEEEviT_T0_T2_T3_T4_T5_)
        /*089c*/ 	.word	0x0000001f


	//----- nvinfo : EIATTR_FRAME_SIZE
	.align		4
.L_405:
        /*08a0*/ 	.byte	0x04, 0x11
        /*08a2*/ 	.short	(.L_407 - .L_406)
	.align		4
.L_406:
        /*08a4*/ 	.word	index@($__internal_22_$__cuda_sm3x_div_rn_ftz_f32_slowpath)
        /*08a8*/ 	.word	0x00000000


	//----- nvinfo : EIATTR_FRAME_SIZE
	.align		4
.L_407:
        /*08ac*/ 	.byte	0x04, 0x11
        /*08ae*/ 	.short	(.L_409 - .L_408)
	.align		4
.L_408:
        /*08b0*/ 	.word	index@(_ZN2at6native27unrolled_elementwise_kernelINS0_13BinaryFunctorIN3c104HalfES4_S4_ZZZNS0_17atan2_kernel_cudaERNS_18TensorIteratorBaseEENKUlvE_clEvENKUlvE1_clEvEUlS4_S4_E_EESt5arrayIPcLm3EELi4E23TrivialOffsetCalculatorILi2EjESE_ILi1EjENS0_6memory12LoadWithCastILi2EEENSH_13StoreWithCastILi1EEEEEviT_T0_T2_T3_T4_T5_)
        /*08b4*/ 	.word	0x00000000


	//----- nvinfo : EIATTR_REGCOUNT
	.align		4
.L_409:
        /*08b8*/ 	.byte	0x04, 0x2f
        /*08ba*/ 	.short	(.L_411 - .L_410)
	.align		4
.L_410:
        /*08bc*/ 	.word	index@(_ZN2at6native18elementwise_kernelILi128ELi4EZNS0_15gpu_kernel_implINS0_13BinaryFunctorIN3c104HalfES5_S5_ZZZNS0_17atan2_kernel_cudaERNS_18TensorIteratorBaseEENKUlvE_clEvENKUlvE1_clEvEUlS5_S5_E_EEEEvS7_RKT_EUliE_EEviT1_)
        /*08c0*/ 	.word	0x0000001a


	//----- nvinfo : EIATTR_FRAME_SIZE
	.align		4
.L_411:
        /*08c4*/ 	.byte	0x04, 0x11
        /*08c6*/ 	.short	(.L_413 - .L_412)
	.align		4
.L_412:
        /*08c8*/ 	.word	index@($__internal_21_$__cuda_sm3x_div_rn_ftz_f32_slowpath)
        /*08cc*/ 	.word	0x00000000


	//----- nvinfo : EIATTR_FRAME_SIZE
	.align		4
.L_413:
        /*08d0*/ 	.byte	0x04, 0x11
        /*08d2*/ 	.short	(.L_415 - .L_414)
	.align		4
.L_414:
        /*08d4*/ 	.word	index@(_ZN2at6native18elementwise_kernelILi128ELi4EZNS0_15gpu_kernel_implINS0_13BinaryFunctorIN3c104HalfES5_S5_ZZZNS0_17atan2_kernel_cudaERNS_18TensorIteratorBaseEENKUlvE_clEvENKUlvE1_clEvEUlS5_S5_E_EEEEvS7_RKT_EUliE_EEviT1_)
        /*08d8*/ 	.word	0x00000000


	//----- nvinfo : EIATTR_REGCOUNT
	.align		4
.L_415:
        /*08dc*/ 	.byte	0x04, 0x2f
        /*08de*/ 	.short	(.L_417 - .L_416)
	.align		4
.L_416:
        /*08e0*/ 	.word	index@(_ZN2at6native29vectorized_elementwise_kernelILi8ENS0_13AUnaryFunctorIN3c108BFloat16ES4_S4_ZZZNS0_17atan2_kernel_cudaERNS_18TensorIteratorBaseEENKUlvE_clEvENKUlvE2_clEvEUlS4_S4_E_EESt5arrayIPcLm2EEEEviT0_T1_)
        /*08e4*/ 	.word	0x00000020


	//----- nvinfo : EIATTR_FRAME_SIZE
	.align		4
.L_417:
        /*08e8*/ 	.byte	0x04, 0x11
        /*08ea*/ 	.short	(.L_419 - .L_418)
	.align		4
.L_418:
        /*08ec*/ 	.word	index@($__internal_20_$__cuda_sm3x_div_rn_ftz_f32_slowpath)
        /*08f0*/ 	.word	0x00000000


	//----- nvinfo : EIATTR_FRAME_SIZE
	.align		4
.L_419:
        /*08f4*/ 	.byte	0x04, 0x11
        /*08f6*/ 	.short	(.L_421 - .L_420)
	.align		4
.L_420:
        /*08f8*/ 	.word	index@(_ZN2at6native29vectorized_elementwise_kernelILi8ENS0_13AUnaryFunctorIN3c108BFloat16ES4_S4_ZZZNS0_17atan2_kernel_cudaERNS_18TensorIteratorBaseEENKUlvE_clEvENKUlvE2_clEvEUlS4_S4_E_EESt5arrayIPcLm2EEEEviT0_T1_)
        /*08fc*/ 	.word	0x00000000


	//----- nvinfo : EIATTR_REGCOUNT
	.align		4
.L_421:
        /*0900*/ 	.byte	0x04, 0x2f
        /*0902*/ 	.short	(.L_423 - .L_422)
	.align		4
.L_422:
        /*0904*/ 	.word	index@(_ZN2at6native29vectorized_elementwise_kernelILi4ENS0_13AUnaryFunctorIN3c108BFloat16ES4_S4_ZZZNS0_17atan2_kernel_cudaERNS_18TensorIteratorBaseEENKUlvE_clEvENKUlvE2_clEvEUlS4_S4_E_EESt5arrayIPcLm2EEEEviT0_T1_)
        /*0908*/ 	.word	0x00000020


	//----- nvinfo : EIATTR_FRAME_SIZE
	.align		4
.L_423:
        /*090c*/ 	.byte	0x04, 0x11
        /*090e*/ 	.short	(.L_425 - .L_424)
	.align		4
.L_424:
        /*0910*/ 	.word	index@($__internal_19_$__cuda_sm3x_div_rn_ftz_f32_slowpath)
        /*0914*/ 	.word	0x00000000


	//----- nvinfo : EIATTR_FRAME_SIZE
	.align		4
.L_425:
        /*0918*/ 	.byte	0x04, 0x11
        /*091a*/ 	.short	(.L_427 - .L_426)
	.align		4
.L_426:
        /*091c*/ 	.word	index@(_ZN2at6native29vectorized_elementwise_kernelILi4ENS0_13AUnaryFunctorIN3c108BFloat16ES4_S4_ZZZNS0_17atan2_kernel_cudaERNS_18TensorIteratorBaseEENKUlvE_clEvENKUlvE2_clEvEUlS4_S4_E_EESt5arrayIPcLm2EEEEviT0_T1_)
        /*0920*/ 	.word	0x00000000


	//----- nvinfo : EIATTR_REGCOUNT
	.align		4
.L_427:
        /*0924*/ 	.byte	0x04, 0x2f
        /*0926*/ 	.short	(.L_429 - .L_428)
	.align		4
.L_428:
        /*0928*/ 	.word	index@(_ZN2at6native29vectorized_elementwise_kernelILi2ENS0_13AUnaryFunctorIN3c108BFloat16ES4_S4_ZZZNS0_17atan2_kernel_cudaERNS_18TensorIteratorBaseEENKUlvE_clEvENKUlvE2_clEvEUlS4_S4_E_EESt5arrayIPcLm2EEEEviT0_T1_)
        /*092c*/ 	.word	0x00000020


	//----- nvinfo : EIATTR_FRAME_SIZE
	.align		4
.L_429:
        /*0930*/ 	.byte	0x04, 0x11
        /*0932*/ 	.short	(.L_431 - .L_430)
	.align		4
.L_430:
        /*0934*/ 	.word	index@($__internal_18_$__cuda_sm3x_div_rn_ftz_f32_slowpath)
        /*0938*/ 	.word	0x00000000


	//----- nvinfo : EIATTR_FRAME_SIZE
	.align		4
.L_431:
        /*093c*/ 	.byte	0x04, 0x11
        /*093e*/ 	.short	(.L_433 - .L_432)
	.align		4
.L_432:
        /*0940*/ 	.word	index@(_ZN2at6native29vectorized_elementwise_kernelILi2ENS0_13AUnaryFunctorIN3c108BFloat16ES4_S4_ZZZNS0_17atan2_kernel_cudaERNS_18TensorIteratorBaseEENKUlvE_clEvENKUlvE2_clEvEUlS4_S4_E_EESt5arrayIPcLm2EEEEviT0_T1_)
        /*0944*/ 	.word	0x00000000


	//----- nvinfo : EIATTR_REGCOUNT
	.align		4
.L_433:
        /*0948*/ 	.byte	0x04, 0x2f
        /*094a*/ 	.short	(.L_435 - .L_434)
	.align		4
.L_434:
        /*094c*/ 	.word	index@(_ZN2at6native27unrolled_elementwise_kernelINS0_13AUnaryFunctorIN3c108BFloat16ES4_S4_ZZZNS0_17atan2_kernel_cudaERNS_18TensorIteratorBaseEENKUlvE_clEvENKUlvE2_clEvEUlS4_S4_E_EESt5arrayIPcLm2EELi4E23TrivialOffsetCalculatorILi1EjESF_NS0_6memory15LoadWithoutCastENSG_16StoreWithoutCastEEEviT_T0_T2_T3_T4_T5_)
        /*0950*/ 	.word	0x00000018


	//----- nvinfo : EIATTR_FRAME_SIZE
	.align		4
.L_435:
        /*0954*/ 	.byte	0x04, 0x11
        /*0956*/ 	.short	(.L_437 - .L_436)
	.align		4
.L_436:
        /*0958*/ 	.word	index@($__internal_17_$__cuda_sm3x_div_rn_ftz_f32_slowpath)
        /*095c*/ 	.word	0x00000000


	//----- nvinfo : EIATTR_FRAME_SIZE
	.align		4
.L_437:
        /*0960*/ 	.byte	0x04, 0x11
        /*0962*/ 	.short	(.L_439 - .L_438)
	.align		4
.L_438:
        /*0964*/ 	.word	index@(_ZN2at6native27unrolled_elementwise_kernelINS0_13AUnaryFunctorIN3c108BFloat16ES4_S4_ZZZNS0_17atan2_kernel_cudaERNS_18TensorIteratorBaseEENKUlvE_clEvENKUlvE2_clEvEUlS4_S4_E_EESt5arrayIPcLm2EELi4E23TrivialOffsetCalculatorILi1EjESF_NS0_6memory15LoadWithoutCastENSG_16StoreWithoutCastEEEviT_T0_T2_T3_T4_T5_)
        /*0968*/ 	.word	0x00000000


	//----- nvinfo : EIATTR_REGCOUNT
	.align		4
.L_439:
        /*096c*/ 	.byte	0x04, 0x2f
        /*096e*/ 	.short	(.L_441 - .L_440)
	.align		4
.L_440:
        /*0970*/ 	.word	index@(_ZN2at6native18elementwise_kernelILi128ELi4EZNS0_22gpu_kernel_impl_nocastINS0_13AUnaryFunctorIN3c108BFloat16ES5_S5_ZZZNS0_17atan2_kernel_cudaERNS_18TensorIteratorBaseEENKUlvE_clEvENKUlvE2_clEvEUlS5_S5_E_EEEEvS7_RKT_EUliE_EEviT1_)
        /*0974*/ 	.word	0x00000015


	//----- nvinfo : EIATTR_FRAME_SIZE
	.align		4
.L_441:
        /*0978*/ 	.byte	0x04, 0x11
        /*097a*/ 	.short	(.L_443 - .L_442)
	.align		4
.L_442:
        /*097c*/ 	.word	index@($__internal_16_$__cuda_sm3x_div_rn_ftz_f32_slowpath)
        /*0980*/ 	.word	0x00000000


	//----- nvinfo : EIATTR_FRAME_SIZE
	.align		4
.L_443:
        /*0984*/ 	.byte	0x04, 0x11
        /*0986*/ 	.short	(.L_445 - .L_444)
	.align		4
.L_444:
        /*0988*/ 	.word	index@(_ZN2at6native18elementwise_kernelILi128ELi4EZNS0_22gpu_kernel_impl_nocastINS0_13AUnaryFunctorIN3c108BFloat16ES5_S5_ZZZNS0_17atan2_kernel_cudaERNS_18TensorIteratorBaseEENKUlvE_clEvENKUlvE2_clEvEUlS5_S5_E_EEEEvS7_RKT_EUliE_EEviT1_)
        /*098c*/ 	.word	0x00000000


	//----- nvinfo : EIATTR_REGCOUNT
	.align		4
.L_445:
        /*0990*/ 	.byte	0x04, 0x2f
        /*0992*/ 	.short	(.L_447 - .L_446)
	.align		4
.L_446:
        /*0994*/ 	.word	index@(_ZN2at6native27unrolled_elementwise_kernelINS0_13AUnaryFunctorIN3c108BFloat16ES4_S4_ZZZNS0_17atan2_kernel_cudaERNS_18TensorIteratorBaseEENKUlvE_clEvENKUlvE2_clEvEUlS4_S4_E_EESt5arrayIPcLm2EELi4E23TrivialOffsetCalculatorILi1EjESF_NS0_6memory12LoadWithCastILi1EEENSG_13StoreWithCastILi1EEEEEviT_T0_T2_T3_T4_T5_)
        /*0998*/ 	.word	0x0000001c


	//----- nvinfo : EIATTR_FRAME_SIZE
	.align		4
.L_447:
        /*099c*/ 	.byte	0x04, 0x11
        /*099e*/ 	.short	(.L_449 - .L_448)
	.align		4
.L_448:
        /*09a0*/ 	.word	index@($__internal_15_$__cuda_sm3x_div_rn_ftz_f32_slowpath)
        /*09a4*/ 	.word	0x00000000


	//----- nvinfo : EIATTR_FRAME_SIZE
	.align		4
.L_449:
        /*09a8*/ 	.byte	0x04, 0x11
        /*09aa*/ 	.short	(.L_451 - .L_450)
	.align		4
.L_450:
        /*09ac*/ 	.word	index@(_ZN2at6native27unrolled_elementwise_kernelINS0_13AUnaryFunctorIN3c108BFloat16ES4_S4_ZZZNS0_17atan2_kernel_cudaERNS_18TensorIteratorBaseEENKUlvE_clEvENKUlvE2_clEvEUlS4_S4_E_EESt5arrayIPcLm2EELi4E23TrivialOffsetCalculatorILi1EjESF_NS0_6memory12LoadWithCastILi1EEENSG_13StoreWithCastILi1EEEEEviT_T0_T2_T3_T4_T5_)
        /*09b0*/ 	.word	0x00000000


	//----- nvinfo : EIATTR_REGCOUNT
	.align		4
.L_451:
        /*09b4*/ 	.byte	0x04, 0x2f
        /*09b6*/ 	.short	(.L_453 - .L_452)
	.align		4
.L_452:
        /*09b8*/ 	.word	index@(_ZN2at6native18elementwise_kernelILi128ELi4EZNS0_15gpu_kernel_implINS0_13AUnaryFunctorIN3c108BFloat16ES5_S5_ZZZNS0_17atan2_kernel_cudaERNS_18TensorIteratorBaseEENKUlvE_clEvENKUlvE2_clEvEUlS5_S5_E_EEEEvS7_RKT_EUliE_EEviT1_)
        /*09bc*/ 	.word	0x0000001a


	//----- nvinfo : EIATTR_FRAME_SIZE
	.align		4
.L_453:
        /*09c0*/ 	.byte	0x04, 0x11
        /*09c2*/ 	.short	(.L_455 - .L_454)
	.align		4
.L_454:
        /*09c4*/ 	.word	index@($__internal_14_$__cuda_sm3x_div_rn_ftz_f32_slowpath)
        /*09c8*/ 	.word	0x00000000


	//----- nvinfo : EIATTR_FRAME_SIZE
	.align		4
.L_455:
        /*09cc*/ 	.byte	0x04, 0x11
        /*09ce*/ 	.short	(.L_457 - .L_456)
	.align		4
.L_456:
        /*09d0*/ 	.word	index@(_ZN2at6native18elementwise_kernelILi128ELi4EZNS0_15gpu_kernel_implINS0_13AUnaryFunctorIN3c108BFloat16ES5_S5_ZZZNS0_17atan2_kernel_cudaERNS_18TensorIteratorBaseEENKUlvE_clEvENKUlvE2_clEvEUlS5_S5_E_EEEEvS7_RKT_EUliE_EEviT1_)
        /*09d4*/ 	.word	0x00000000


	//----- nvinfo : EIATTR_REGCOUNT
	.align		4
.L_457:
        /*09d8*/ 	.byte	0x04, 0x2f
        /*09da*/ 	.short	(.L_459 - .L_458)
	.align		4
.L_458:
        /*09dc*/ 	.word	index@(_ZN2at6native29vectorized_elementwise_kernelILi8ENS0_13BUnaryFunctorIN3c108BFloat16ES4_S4_ZZZNS0_17atan2_kernel_cudaERNS_18TensorIteratorBaseEENKUlvE_clEvENKUlvE2_clEvEUlS4_S4_E_EESt5arrayIPcLm2EEEEviT0_T1_)
        /*09e0*/ 	.word	0x00000020


	//----- nvinfo : EIATTR_FRAME_SIZE
	.align		4
.L_459:
        /*09e4*/ 	.byte	0x04, 0x11
        /*09e6*/ 	.short	(.L_461 - .L_460)
	.align		4
.L_460:
        /*09e8*/ 	.word	index@($__internal_13_$__cuda_sm3x_div_rn_ftz_f32_slowpath)
        /*09ec*/ 	.word	0x00000000


	//----- nvinfo : EIATTR_FRAME_SIZE
	.align		4
.L_461:
        /*09f0*/ 	.byte	0x04, 0x11
        /*09f2*/ 	.short	(.L_463 - .L_462)
	.align		4
.L_462:
        /*09f4*/ 	.word	index@(_ZN2at6native29vectorized_elementwise_kernelILi8ENS0_13BUnaryFunctorIN3c108BFloat16ES4_S4_ZZZNS0_17atan2_kernel_cudaERNS_18TensorIteratorBaseEENKUlvE_clEvENKUlvE2_clEvEUlS4_S4_E_EESt5arrayIPcLm2EEEEviT0_T1_)
        /*09f8*/ 	.word	0x00000000


	//----- nvinfo : EIATTR_REGCOUNT
	.align		4
.L_463:
        /*09fc*/ 	.byte	0x04, 0x2f
        /*09fe*/ 	.short	(.L_465 - .L_464)
	.align		4
.L_464:
        /*0a00*/ 	.word	index@(_ZN2at6native29vectorized_elementwise_kernelILi4ENS0_13BUnaryFunctorIN3c108BFloat16ES4_S4_ZZZNS0_17atan2_kernel_cudaERNS_18TensorIteratorBaseEENKUlvE_clEvENKUlvE2_clEvEUlS4_S4_E_EESt5arrayIPcLm2EEEEviT0_T1_)
        /*0a04*/ 	.word	0x00000020


	//----- nvinfo : EIATTR_FRAME_SIZE
	.align		4
.L_465:
        /*0a08*/ 	.byte	0x04, 0x11
        /*0a0a*/ 	.short	(.L_467 - .L_466)
	.align		4
.L_466:
        /*0a0c*/ 	.word	index@($__internal_12_$__cuda_sm3x_div_rn_ftz_f32_slowpath)
        /*0a10*/ 	.word	0x00000000


	//----- nvinfo : EIATTR_FRAME_SIZE
	.align		4
.L_467:
        /*0a14*/ 	.byte	0x04, 0x11
        /*0a16*/ 	.short	(.L_469 - .L_468)
	.align		4
.L_468:
        /*0a18*/ 	.word	index@(_ZN2at6native29vectorized_elementwise_kernelILi4ENS0_13BUnaryFunctorIN3c108BFloat16ES4_S4_ZZZNS0_17atan2_kernel_cudaERNS_18TensorIteratorBaseEENKUlvE_clEvENKUlvE2_clEvEUlS4_S4_E_EESt5arrayIPcLm2EEEEviT0_T1_)
        /*0a1c*/ 	.word	0x00000000


	//----- nvinfo : EIATTR_REGCOUNT
	.align		4
.L_469:
        /*0a20*/ 	.byte	0x04, 0x2f
        /*0a22*/ 	.short	(.L_471 - .L_470)
	.align		4
.L_470:
        /*0a24*/ 	.word	index@(_ZN2at6native29vectorized_elementwise_kernelILi2ENS0_13BUnaryFunctorIN3c108BFloat16ES4_S4_ZZZNS0_17atan2_kernel_cudaERNS_18TensorIteratorBaseEENKUlvE_clEvENKUlvE2_clEvEUlS4_S4_E_EESt5arrayIPcLm2EEEEviT0_T1_)
        /*0a28*/ 	.word	0x00000020


	//----- nvinfo : EIATTR_FRAME_SIZE
	.align		4
.L_471:
        /*0a2c*/ 	.byte	0x04, 0x11
        /*0a2e*/ 	.short	(.L_473 - .L_472)
	.align		4
.L_472:
        /*0a30*/ 	.word	index@($__internal_11_$__cuda_sm3x_div_rn_ftz_f32_slowpath)
        /*0a34*/ 	.word	0x00000000


	//----- nvinfo : EIATTR_FRAME_SIZE
	.align		4
.L_473:
        /*0a38*/ 	.byte	0x04, 0x11
        /*0a3a*/ 	.short	(.L_475 - .L_474)
	.align		4
.L_474:
        /*0a3c*/ 	.word	index@(_ZN2at6native29vectorized_elementwise_kernelILi2ENS0_13BUnaryFunctorIN3c108BFloat16ES4_S4_ZZZNS0_17atan2_kernel_cudaERNS_18TensorIteratorBaseEENKUlvE_clEvENKUlvE2_clEvEUlS4_S4_E_EESt5arrayIPcLm2EEEEviT0_T1_)
        /*0a40*/ 	.word	0x00000000


	//----- nvinfo : EIATTR_REGCOUNT
	.align		4
.L_475:
        /*0a44*/ 	.byte	0x04, 0x2f
        /*0a46*/ 	.short	(.L_477 - .L_476)
	.align		4
.L_476:
        /*0a48*/ 	.word	index@(_ZN2at6native27unrolled_elementwise_kernelINS0_13BUnaryFunctorIN3c108BFloat16ES4_S4_ZZZNS0_17atan2_kernel_cudaERNS_18TensorIteratorBaseEENKUlvE_clEvENKUlvE2_clEvEUlS4_S4_E_EESt5arrayIPcLm2EELi4E23TrivialOffsetCalculatorILi1EjESF_NS0_6memory15LoadWithoutCastENSG_16StoreWithoutCastEEEviT_T0_T2_T3_T4_T5_)
        /*0a4c*/ 	.word	0x00000018


	//----- nvinfo : EIATTR_FRAME_SIZE
	.align		4
.L_477:
        /*0a50*/ 	.byte	0x04, 0x11
        /*0a52*/ 	.short	(.L_479 - .L_478)
	.align		4
.L_478:
        /*0a54*/ 	.word	index@($__internal_10_$__cuda_sm3x_div_rn_ftz_f32_slowpath)
        /*0a58*/ 	.word	0x00000000


	//----- nvinfo : EIATTR_FRAME_SIZE
	.align		4
.L_479:
        /*0a5c*/ 	.byte	0x04, 0x11
        /*0a5e*/ 	.short	(.L_481 - .L_480)
	.align		4
.L_480:
        /*0a60*/ 	.word	index@(_ZN2at6native27unrolled_elementwise_kernelINS0_13BUnaryFunctorIN3c108BFloat16ES4_S4_ZZZNS0_17atan2_kernel_cudaERNS_18TensorIteratorBaseEENKUlvE_clEvENKUlvE2_clEvEUlS4_S4_E_EESt5arrayIPcLm2EELi4E23TrivialOffsetCalculatorILi1EjESF_NS0_6memory15LoadWithoutCastENSG_16StoreWithoutCastEEEviT_T0_T2_T3_T4_T5_)
        /*0a64*/ 	.word	0x00000000


	//----- nvinfo : EIATTR_REGCOUNT
	.align		4
.L_481:
        /*0a68*/ 	.byte	0x04, 0x2f
        /*0a6a*/ 	.short	(.L_483 - .L_482)
	.align		4
.L_482:
        /*0a6c*/ 	.word	index@(_ZN2at6native18elementwise_kernelILi128ELi4EZNS0_22gpu_kernel_impl_nocastINS0_13BUnaryFunctorIN3c108BFloat16ES5_S5_ZZZNS0_17atan2_kernel_cudaERNS_18TensorIteratorBaseEENKUlvE_clEvENKUlvE2_clEvEUlS5_S5_E_EEEEvS7_RKT_EUliE_EEviT1_)
        /*0a70*/ 	.word	0x00000015


	//----- nvinfo : EIATTR_FRAME_SIZE
	.align		4
.L_483:
        /*0a74*/ 	.byte	0x04, 0x11
        /*0a76*/ 	.short	(.L_485 - .L_484)
	.align		4
.L_484:
        /*0a78*/ 	.word	index@($__internal_9_$__cuda_sm3x_div_rn_ftz_f32_slowpath)
        /*0a7c*/ 	.word	0x00000000


	//----- nvinfo : EIATTR_FRAME_SIZE
	.align		4
.L_485:
        /*0a80*/ 	.byte	0x04, 0x11
        /*0a82*/ 	.short	(.L_487 - .L_486)
	.align		4
.L_486:
        /*0a84*/ 	.word	index@(_ZN2at6native18elementwise_kernelILi128ELi4EZNS0_22gpu_kernel_impl_nocastINS0_13BUnaryFunctorIN3c108BFloat16ES5_S5_ZZZNS0_17atan2_kernel_cudaERNS_18TensorIteratorBaseEENKUlvE_clEvENKUlvE2_clEvEUlS5_S5_E_EEEEvS7_RKT_EUliE_EEviT1_)
        /*0a88*/ 	.word	0x00000000


	//----- nvinfo : EIATTR_REGCOUNT
	.align		4
.L_487:
        /*0a8c*/ 	.byte	0x04, 0x2f
        /*0a8e*/ 	.short	(.L_489 - .L_488)
	.align		4
.L_488:
        /*0a90*/ 	.word	index@(_ZN2at6native27unrolled_elementwise_kernelINS0_13BUnaryFunctorIN3c108BFloat16ES4_S4_ZZZNS0_17atan2_kernel_cudaERNS_18TensorIteratorBaseEENKUlvE_clEvENKUlvE2_clEvEUlS4_S4_E_EESt5arrayIPcLm2EELi4E23TrivialOffsetCalculatorILi1EjESF_NS0_6memory12LoadWithCastILi1EEENSG_13StoreWithCastILi1EEEEEviT_T0_T2_T3_T4_T5_)
        /*0a94*/ 	.word	0x0000001c


	//----- nvinfo : EIATTR_FRAME_SIZE
	.align		4
.L_489:
        /*0a98*/ 	.byte	0x04, 0x11
        /*0a9a*/ 	.short	(.L_491 - .L_490)
	.align		4
.L_490:
        /*0a9c*/ 	.word	index@($__internal_8_$__cuda_sm3x_div_rn_ftz_f32_slowpath)
        /*0aa0*/ 	.word	0x00000000


	//----- nvinfo : EIATTR_FRAME_SIZE
	.align		4
.L_491:
        /*0aa4*/ 	.byte	0x04, 0x11
        /*0aa6*/ 	.short	(.L_493 - .L_492)
	.align		4
.L_492:
        /*0aa8*/ 	.word	index@(_ZN2at6native27unrolled_elementwise_kernelINS0_13BUnaryFunctorIN3c108BFloat16ES4_S4_ZZZNS0_17atan2_kernel_cudaERNS_18TensorIteratorBaseEENKUlvE_clEvENKUlvE2_clEvEUlS4_S4_E_EESt5arrayIPcLm2EELi4E23TrivialOffsetCalculatorILi1EjESF_NS0_6memory12LoadWithCastILi1EEENSG_13StoreWithCastILi1EEEEEviT_T0_T2_T3_T4_T5_)
        /*0aac*/ 	.word	0x00000000


	//----- nvinfo : EIATTR_REGCOUNT
	.align		4
.L_493:
        /*0ab0*/ 	.byte	0x04, 0x2f
        /*0ab2*/ 	.short	(.L_495 - .L_494)
	.align		4
.L_494:
        /*0ab4*/ 	.word	index@(_ZN2at6native18elementwise_kernelILi128ELi4EZNS0_15gpu_kernel_implINS0_13BUnaryFunctorIN3c108BFloat16ES5_S5_ZZZNS0_17atan2_kernel_cudaERNS_18TensorIteratorBaseEENKUlvE_clEvENKUlvE2_clEvEUlS5_S5_E_EEEEvS7_RKT_EUliE_EEviT1_)
        /*0ab8*/ 	.word	0x0000001a


	//----- nvinfo : EIATTR_FRAME_SIZE
	.align		4
.L_495:
        /*0abc*/ 	.byte	0x04, 0x11
        /*0abe*/ 	.short	(.L_497 - .L_496)
	.align		4
.L_496:
        /*0ac0*/ 	.word	index@($__internal_7_$__cuda_sm3x_div_rn_ftz_f32_slowpath)
        /*0ac4*/ 	.word	0x00000000


	//----- nvinfo : EIATTR_FRAME_SIZE
	.align		4
.L_497:
        /*0ac8*/ 	.byte	0x04, 0x11
        /*0aca*/ 	.short	(.L_499 - .L_498)
	.align		4
.L_498:
        /*0acc*/ 	.word	index@(_ZN2at6native18elementwise_kernelILi128ELi4EZNS0_15gpu_kernel_implINS0_13BUnaryFunctorIN3c108BFloat16ES5_S5_ZZZNS0_17atan2_kernel_cudaERNS_18TensorIteratorBaseEENKUlvE_clEvENKUlvE2_clEvEUlS5_S5_E_EEEEvS7_RKT_EUliE_EEviT1_)
        /*0ad0*/ 	.word	0x00000000


	//----- nvinfo : EIATTR_REGCOUNT
	.align		4
.L_499:
        /*0ad4*/ 	.byte	0x04, 0x2f
        /*0ad6*/ 	.short	(.L_501 - .L_500)
	.align		4
.L_500:
        /*0ad8*/ 	.word	index@(_ZN2at6native29vectorized_elementwise_kernelILi8ENS0_13BinaryFunctorIN3c108BFloat16ES4_S4_ZZZNS0_17atan2_kernel_cudaERNS_18TensorIteratorBaseEENKUlvE_clEvENKUlvE2_clEvEUlS4_S4_E_EESt5arrayIPcLm3EEEEviT0_T1_)
        /*0adc*/ 	.word	0x00000026


	//----- nvinfo : EIATTR_FRAME_SIZE
	.align		4
.L_501:
        /*0ae0*/ 	.byte	0x04, 0x11
        /*0ae2*/ 	.short	(.L_503 - .L_502)
	.align		4
.L_502:
        /*0ae4*/ 	.word	index@($__internal_6_$__cuda_sm3x_div_rn_ftz_f32_slowpath)
        /*0ae8*/ 	.word	0x00000000


	//----- nvinfo : EIATTR_FRAME_SIZE
	.align		4
.L_503:
        /*0aec*/ 	.byte	0x04, 0x11
        /*0aee*/ 	.short	(.L_505 - .L_504)
	.align		4
.L_504:
        /*0af0*/ 	.word	index@(_ZN2at6native29vectorized_elementwise_kernelILi8ENS0_13BinaryFunctorIN3c108BFloat16ES4_S4_ZZZNS0_17atan2_kernel_cudaERNS_18TensorIteratorBaseEENKUlvE_clEvENKUlvE2_clEvEUlS4_S4_E_EESt5arrayIPcLm3EEEEviT0_T1_)
        /*0af4*/ 	.word	0x00000000


	//----- nvinfo : EIATTR_REGCOUNT
	.align		4
.L_505:
        /*0af8*/ 	.byte	0x04, 0x2f
        /*0afa*/ 	.short	(.L_507 - .L_506)
	.align		4
.L_506:
        /*0afc*/ 	.word	index@(_ZN2at6native29vectorized_elementwise_kernelILi4ENS0_13BinaryFunctorIN3c108BFloat16ES4_S4_ZZZNS0_17atan2_kernel_cudaERNS_18TensorIteratorBaseEENKUlvE_clEvENKUlvE2_clEvEUlS4_S4_E_EESt5arrayIPcLm3EEEEviT0_T1_)
        /*0b00*/ 	.word	0x00000026


	//----- nvinfo : EIATTR_FRAME_SIZE
	.align		4
.L_507:
        /*0b04*/ 	.byte	0x04, 0x11
        /*0b06*/ 	.short	(.L_509 - .L_508)
	.align		4
.L_508:
        /*0b08*/ 	.word	index@($__internal_5_$__cuda_sm3x_div_rn_ftz_f32_slowpath)
        /*0b0c*/ 	.word	0x00000000


	//----- nvinfo : EIATTR_FRAME_SIZE
	.align		4
.L_509:
        /*0b10*/ 	.byte	0x04, 0x11
        /*0b12*/ 	.short	(.L_511 - .L_510)
	.align		4
.L_510:
        /*0b14*/ 	.word	index@(_ZN2at6native29vectorized_elementwise_kernelILi4ENS0_13BinaryFunctorIN3c108BFloat16ES4_S4_ZZZNS0_17atan2_kernel_cudaERNS_18TensorIteratorBaseEENKUlvE_clEvENKUlvE2_clEvEUlS4_S4_E_EESt5arrayIPcLm3EEEEviT0_T1_)
        /*0b18*/ 	.word	0x00000000


	//----- nvinfo : EIATTR_REGCOUNT
	.align		4
.L_511:
        /*0b1c*/ 	.byte	0x04, 0x2f
        /*0b1e*/ 	.short	(.L_513 - .L_512)
	.align		4
.L_512:
        /*0b20*/ 	.word	index@(_ZN2at6native29vectorized_elementwise_kernelILi2ENS0_13BinaryFunctorIN3c108BFloat16ES4_S4_ZZZNS0_17atan2_kernel_cudaERNS_18TensorIteratorBaseEENKUlvE_clEvENKUlvE2_clEvEUlS4_S4_E_EESt5arrayIPcLm3EEEEviT0_T1_)
        /*0b24*/ 	.word	0x00000028


	//----- nvinfo : EIATTR_FRAME_SIZE
	.align		4
.L_513:
        /*0b28*/ 	.byte	0x04, 0x11
        /*0b2a*/ 	.short	(.L_515 - .L_514)
	.align		4
.L_514:
        /*0b2c*/ 	.word	index@($__internal_4_$__cuda_sm3x_div_rn_ftz_f32_slowpath)
        /*0b30*/ 	.word	0x00000000


	//----- nvinfo : EIATTR_FRAME_SIZE
	.align		4
.L_515:
        /*0b34*/ 	.byte	0x04, 0x11
        /*0b36*/ 	.short	(.L_517 - .L_516)
	.align		4
.L_516:
        /*0b38*/ 	.word	index@(_ZN2at6native29vectorized_elementwise_kernelILi2ENS0_13BinaryFunctorIN3c108BFloat16ES4_S4_ZZZNS0_17atan2_kernel_cudaERNS_18TensorIteratorBaseEENKUlvE_clEvENKUlvE2_clEvEUlS4_S4_E_EESt5arrayIPcLm3EEEEviT0_T1_)
        /*0b3c*/ 	.word	0x00000000


	//----- nvinfo : EIATTR_REGCOUNT
	.align		4
.L_517:
        /*0b40*/ 	.byte	0x04, 0x2f
        /*0b42*/ 	.short	(.L_519 - .L_518)
	.align		4
.L_518:
        /*0b44*/ 	.word	index@(_ZN2at6native27unrolled_elementwise_kernelINS0_13BinaryFunctorIN3c108BFloat16ES4_S4_ZZZNS0_17atan2_kernel_cudaERNS_18TensorIteratorBaseEENKUlvE_clEvENKUlvE2_clEvEUlS4_S4_E_EESt5arrayIPcLm3EELi4E23TrivialOffsetCalculatorILi2EjESE_ILi1EjENS0_6memory15LoadWithoutCastENSH_16StoreWithoutCastEEEviT_T0_T2_T3_T4_T5_)
        /*0b48*/ 	.word	0x0000001e


	//----- nvinfo : EIATTR_FRAME_SIZE
	.align		4
.L_519:
        /*0b4c*/ 	.byte	0x04, 0x11
        /*0b4e*/ 	.short	(.L_521 - .L_520)
	.align		4
.L_520:
        /*0b50*/ 	.word	index@($__internal_3_$__cuda_sm3x_div_rn_ftz_f32_slowpath)
        /*0b54*/ 	.word	0x00000000


	//----- nvinfo : EIATTR_FRAME_SIZE
	.align		4
.L_521:
        /*0b58*/ 	.byte	0x04, 0x11
        /*0b5a*/ 	.short	(.L_523 - .L_522)
	.align		4
.L_522:
        /*0b5c*/ 	.word	index@(_ZN2at6native27unrolled_elementwise_kernelINS0_13BinaryFunctorIN3c108BFloat16ES4_S4_ZZZNS0_17atan2_kernel_cudaERNS_18TensorIteratorBaseEENKUlvE_clEvENKUlvE2_clEvEUlS4_S4_E_EESt5arrayIPcLm3EELi4E23TrivialOffsetCalculatorILi2EjESE_ILi1EjENS0_6memory15LoadWithoutCastENSH_16StoreWithoutCastEEEviT_T0_T2_T3_T4_T5_)
        /*0b60*/ 	.word	0x00000000


	//----- nvinfo : EIATTR_REGCOUNT
	.align		4
.L_523:
        /*0b64*/ 	.byte	0x04, 0x2f
        /*0b66*/ 	.short	(.L_525 - .L_524)
	.align		4
.L_524:
        /*0b68*/ 	.word	index@(_ZN2at6native18elementwise_kernelILi128ELi4EZNS0_22gpu_kernel_impl_nocastINS0_13BinaryFunctorIN3c108BFloat16ES5_S5_ZZZNS0_17atan2_kernel_cudaERNS_18TensorIteratorBaseEENKUlvE_clEvENKUlvE2_clEvEUlS5_S5_E_EEEEvS7_RKT_EUliE_EEviT1_)
        /*0b6c*/ 	.word	0x00000014


	//----- nvinfo : EIATTR_FRAME_SIZE
	.align		4
.L_525:
        /*0b70*/ 	.byte	0x04, 0x11
        /*0b72*/ 	.short	(.L_527 - .L_526)
	.align		4
.L_526:
        /*0b74*/ 	.word	index@($__internal_2_$__cuda_sm3x_div_rn_ftz_f32_slowpath)
        /*0b78*/ 	.word	0x00000000


	//----- nvinfo : EIATTR_FRAME_SIZE
	.align		4
.L_527:
        /*0b7c*/ 	.byte	0x04, 0x11
        /*0b7e*/ 	.short	(.L_529 - .L_528)
	.align		4
.L_528:
        /*0b80*/ 	.word	index@(_ZN2at6native18elementwise_kernelILi128ELi4EZNS0_22gpu_kernel_impl_nocastINS0_13BinaryFunctorIN3c108BFloat16ES5_S5_ZZZNS0_17atan2_kernel_cudaERNS_18TensorIteratorBaseEENKUlvE_clEvENKUlvE2_clEvEUlS5_S5_E_EEEEvS7_RKT_EUliE_EEviT1_)
        /*0b84*/ 	.word	0x00000000


	//----- nvinfo : EIATTR_REGCOUNT
	.align		4
.L_529:
        /*0b88*/ 	.byte	0x04, 0x2f
        /*0b8a*/ 	.short	(.L_531 - .L_530)
	.align		4
.L_530:
        /*0b8c*/ 	.word	index@(_ZN2at6native27unrolled_elementwise_kernelINS0_13BinaryFunctorIN3c108BFloat16ES4_S4_ZZZNS0_17atan2_kernel_cudaERNS_18TensorIteratorBaseEENKUlvE_clEvENKUlvE2_clEvEUlS4_S4_E_EESt5arrayIPcLm3EELi4E23TrivialOffsetCalculatorILi2EjESE_ILi1EjENS0_6memory12LoadWithCastILi2EEENSH_13StoreWithCastILi1EEEEEviT_T0_T2_T3_T4_T5_)
        /*0b90*/ 	.word	0x00000020


	//----- nvinfo : EIATTR_FRAME_SIZE
	.align		4
.L_531:
        /*0b94*/ 	.byte	0x04, 0x11
        /*0b96*/ 	.short	(.L_533 - .L_532)
	.align		4
.L_532:
        /*0b98*/ 	.word	index@($__internal_1_$__cuda_sm3x_div_rn_ftz_f32_slowpath)
        /*0b9c*/ 	.word	0x00000000


	//----- nvinfo : EIATTR_FRAME_SIZE
	.align		4
.L_533:
        /*0ba0*/ 	.byte	0x04, 0x11
        /*0ba2*/ 	.short	(.L_535 - .L_534)
	.align		4
.L_534:
        /*0ba4*/ 	.word	index@(_ZN2at6native27unrolled_elementwise_kernelINS0_13BinaryFunctorIN3c108BFloat16ES4_S4_ZZZNS0_17atan2_kernel_cudaERNS_18TensorIteratorBaseEENKUlvE_clEvENKUlvE2_clEvEUlS4_S4_E_EESt5arrayIPcLm3EELi4E23TrivialOffsetCalculatorILi2EjESE_ILi1EjENS0_6memory12LoadWithCastILi2EEENSH_13StoreWithCastILi1EEEEEviT_T0_T2_T3_T4_T5_)
        /*0ba8*/ 	.word	0x00000000


	//----- nvinfo : EIATTR_REGCOUNT
	.align		4
.L_535:
        /*0bac*/ 	.byte	0x04, 0x2f
        /*0bae*/ 	.short	(.L_537 - .L_536)
	.align		4
.L_536:
        /*0bb0*/ 	.word	index@(_ZN2at6native18elementwise_kernelILi128ELi4EZNS0_15gpu_kernel_implINS0_13BinaryFunctorIN3c108BFloat16ES5_S5_ZZZNS0_17atan2_kernel_cudaERNS_18TensorIteratorBaseEENKUlvE_clEvENKUlvE2_clEvEUlS5_S5_E_EEEEvS7_RKT_EUliE_EEviT1_)
        /*0bb4*/ 	.word	0x0000001a


	//----- nvinfo : EIATTR_FRAME_SIZE
	.align		4
.L_537:
        /*0bb8*/ 	.byte	0x04, 0x11
        /*0bba*/ 	.short	(.L_539 - .L_538)
	.align		4
.L_538:
        /*0bbc*/ 	.word	index@($__internal_0_$__cuda_sm3x_div_rn_ftz_f32_slowpath)
        /*0bc0*/ 	.word	0x00000000


	//----- nvinfo : EIATTR_FRAME_SIZE
	.align		4
.L_539:
        /*0bc4*/ 	.byte	0x04, 0x11
        /*0bc6*/ 	.short	(.L_541 - .L_540)
	.align		4
.L_540:
        /*0bc8*/ 	.word	index@(_ZN2at6native18elementwise_kernelILi128ELi4EZNS0_15gpu_kernel_implINS0_13BinaryFunctorIN3c108BFloat16ES5_S5_ZZZNS0_17atan2_kernel_cudaERNS_18TensorIteratorBaseEENKUlvE_clEvENKUlvE2_clEvEUlS5_S5_E_EEEEvS7_RKT_EUliE_EEviT1_)
        /*0bcc*/ 	.word	0x00000000


	//----- nvinfo : EIATTR_REGCOUNT
	.align		4
.L_541:
        /*0bd0*/ 	.byte	0x04, 0x2f
        /*0bd2*/ 	.short	(.L_543 - .L_542)
	.align		4
.L_542:
        /*0bd4*/ 	.word	index@(_ZN2at6native29vectorized_elementwise_kernelILi8ENS0_13BinaryFunctorIdddZZZNS0_17hypot_kernel_cudaERNS_18TensorIteratorBaseEENKUlvE_clEvENKUlvE_clEvEUlddE_EESt5arrayIPcLm3EEEEviT0_T1_)
        /*0bd8*/ 	.word	0x00000030


	//----- nvinfo : EIATTR_FRAME_SIZE
	.align		4
.L_543:
        /*0bdc*/ 	.byte	0x04, 0x11
        /*0bde*/ 	.short	(.L_545 - .L_544)
	.align		4
.L_544:
        /*0be0*/ 	.word	index@(_ZN2at6native29vectorized_elementwise_kernelILi8ENS0_13BinaryFunctorIdddZZZNS0_17hypot_kernel_cudaERNS_18TensorIteratorBaseEENKUlvE_clEvENKUlvE_clEvEUlddE_EESt5arrayIPcLm3EEEEviT0_T1_)
        /*0be4*/ 	.word	0x00000000


	//----- nvinfo : EIATTR_REGCOUNT
	.align		4
.L_545:
        /*0be8*/ 	.byte	0x04, 0x2f
        /*0bea*/ 	.short	(.L_547 - .L_546)
	.align		4
.L_546:
        /*0bec*/ 	.word	index@(_ZN2at6native29vectorized_elementwise_kernelILi4ENS0_13BinaryFunctorIdddZZZNS0_17hypot_kernel_cudaERNS_18TensorIteratorBaseEENKUlvE_clEvENKUlvE_clEvEUlddE_EESt5arrayIPcLm3EEEEviT0_T1_)
        /*0bf0*/ 	.word	0x00000030


	//----- nvinfo : EIATTR_FRAME_SIZE
	.align		4
.L_547:
        /*0bf4*/ 	.byte	0x04, 0x11
        /*0bf6*/ 	.short	(.L_549 - .L_548)
	.align		4
.L_548:
        /*0bf8*/ 	.word	index@(_ZN2at6native29vectorized_elementwise_kernelILi4ENS0_13BinaryFunctorIdddZZZNS0_17hypot_kernel_cudaERNS_18TensorIteratorBaseEENKUlvE_clEvENKUlvE_clEvEUlddE_EESt5arrayIPcLm3EEEEviT0_T1_)
        /*0bfc*/ 	.word	0x00000000


	//----- nvinfo : EIATTR_REGCOUNT
	.align		4
.L_549:
        /*0c00*/ 	.byte	0x04, 0x2f
        /*0c02*/ 	.short	(.L_551 - .L_550)
	.align		4
.L_550:
        /*0c04*/ 	.word	index@(_ZN2at6native29vectorized_elementwise_kernelILi2ENS0_13BinaryFunctorIdddZZZNS0_17hypot_kernel_cudaERNS_18TensorIteratorBaseEENKUlvE_clEvENKUlvE_clEvEUlddE_EESt5arrayIPcLm3EEEEviT0_T1_)
        /*0c08*/ 	.word	0x00000030


	//----- nvinfo : EIATTR_FRAME_SIZE
	.align		4
.L_551:
        /*0c0c*/ 	.byte	0x04, 0x11
        /*0c0e*/ 	.short	(.L_553 - .L_552)
	.align		4
.L_552:
        /*0c10*/ 	.word	index@(_ZN2at6native29vectorized_elementwise_kernelILi2ENS0_13BinaryFunctorIdddZZZNS0_17hypot_kernel_cudaERNS_18TensorIteratorBaseEENKUlvE_clEvENKUlvE_clEvEUlddE_EESt5arrayIPcLm3EEEEviT0_T1_)
        /*0c14*/ 	.word	0x00000000


	//----- nvinfo : EIATTR_REGCOUNT
	.align		4
.L_553:
        /*0c18*/ 	.byte	0x04, 0x2f
        /*0c1a*/ 	.short	(.L_555 - .L_554)
	.align		4
.L_554:
        /*0c1c*/ 	.word	index@(_ZN2at6native27unrolled_elementwise_kernelINS0_13BinaryFunctorIdddZZZNS0_17hypot_kernel_cudaERNS_18TensorIteratorBaseEENKUlvE_clEvENKUlvE_clEvEUlddE_EESt5arrayIPcLm3EELi4E23TrivialOffsetCalculatorILi2EjESC_ILi1EjENS0_6memory15LoadWithoutCastENSF_16StoreWithoutCastEEEviT_T0_T2_T3_T4_T5_)
        /*0c20*/ 	.word	0x00000020


	//----- nvinfo : EIATTR_FRAME_SIZE
	.align		4
.L_555:
        /*0c24*/ 	.byte	0x04, 0x11
        /*0c26*/ 	.short	(.L_557 - .L_556)
	.align		4
.L_556:
        /*0c28*/ 	.word	index@(_ZN2at6native27unrolled_elementwise_kernelINS0_13BinaryFunctorIdddZZZNS0_17hypot_kernel_cudaERNS_18TensorIteratorBaseEENKUlvE_clEvENKUlvE_clEvEUlddE_EESt5arrayIPcLm3EELi4E23TrivialOffsetCalculatorILi2EjESC_ILi1EjENS0_6memory15LoadWithoutCastENSF_16StoreWithoutCastEEEviT_T0_T2_T3_T4_T5_)
        /*0c2c*/ 	.word	0x00000000


	//----- nvinfo : EIATTR_REGCOUNT
	.align		4
.L_557:
        /*0c30*/ 	.byte	0x04, 0x2f
        /*0c32*/ 	.short	(.L_559 - .L_558)
	.align		4
.L_558:
        /*0c34*/ 	.word	index@(_ZN2at6native18elementwise_kernelILi128ELi2EZNS0_22gpu_kernel_impl_nocastINS0_13BinaryFunctorIdddZZZNS0_17hypot_kernel_cudaERNS_18TensorIteratorBaseEENKUlvE_clEvENKUlvE_clEvEUlddE_EEEEvS5_RKT_EUliE_EEviT1_)
        /*0c38*/ 	.word	0x00000016


	//----- nvinfo : EIATTR_FRAME_SIZE
	.align		4
.L_559:
        /*0c3c*/ 	.byte	0x04, 0x11
        /*0c3e*/ 	.short	(.L_561 - .L_560)
	.align		4
.L_560:
        /*0c40*/ 	.word	index@(_ZN2at6native18elementwise_kernelILi128ELi2EZNS0_22gpu_kernel_impl_nocastINS0_13BinaryFunctorIdddZZZNS0_17hypot_kernel_cudaERNS_18TensorIteratorBaseEENKUlvE_clEvENKUlvE_clEvEUlddE_EEEEvS5_RKT_EUliE_EEviT1_)
        /*0c44*/ 	.word	0x00000000


	//----- nvinfo : EIATTR_REGCOUNT
	.align		4
.L_561:
        /*0c48*/ 	.byte	0x04, 0x2f
        /*0c4a*/ 	.short	(.L_563 - .L_562)
	.align		4
.L_562:
        /*0c4c*/ 	.word	index@(_ZN2at6native27unrolled_elementwise_kernelINS0_13BinaryFunctorIdddZZZNS0_17hypot_kernel_cudaERNS_18TensorIteratorBaseEENKUlvE_clEvENKUlvE_clEvEUlddE_EESt5arrayIPcLm3EELi4E23TrivialOffsetCalculatorILi2EjESC_ILi1EjENS0_6memory12LoadWithCastILi2EEENSF_13StoreWithCastILi1EEEEEviT_T0_T2_T3_T4_T5_)
        /*0c50*/ 	.word	0x00000028


	//----- nvinfo : EIATTR_FRAME_SIZE
	.align		4
.L_563:
        /*0c54*/ 	.byte	0x04, 0x11
        /*0c56*/ 	.short	(.L_565 - .L_564)
	.align		4
.L_564:
        /*0c58*/ 	.word	index@(_ZN2at6native27unrolled_elementwise_kernelINS0_13BinaryFunctorIdddZZZNS0_17hypot_kernel_cudaERNS_18TensorIteratorBaseEENKUlvE_clEvENKUlvE_clEvEUlddE_EESt5arrayIPcLm3EELi4E23TrivialOffsetCalculatorILi2EjESC_ILi1EjENS0_6memory12LoadWithCastILi2EEENSF_13StoreWithCastILi1EEEEEviT_T0_T2_T3_T4_T5_)
        /*0c5c*/ 	.word	0x00000000


	//----- nvinfo : EIATTR_REGCOUNT
	.align		4
.L_565:
        /*0c60*/ 	.byte	0x04, 0x2f
        /*0c62*/ 	.short	(.L_567 - .L_566)
	.align		4
.L_566:
        /*0c64*/ 	.word	index@(_ZN2at6native18elementwise_kernelILi128ELi4EZNS0_15gpu_kernel_implINS0_13BinaryFunctorIdddZZZNS0_17hypot_kernel_cudaERNS_18TensorIteratorBaseEENKUlvE_clEvENKUlvE_clEvEUlddE_EEEEvS5_RKT_EUliE_EEviT1_)
        /*0c68*/ 	.word	0x0000001c


	//----- nvinfo : EIATTR_FRAME_SIZE
	.align		4
.L_567:
        /*0c6c*/ 	.byte	0x04, 0x11
        /*0c6e*/ 	.short	(.L_569 - .L_568)
	.align		4
.L_568:
        /*0c70*/ 	.word	index@(_ZN2at6native18elementwise_kernelILi128ELi4EZNS0_15gpu_kernel_implINS0_13BinaryFunctorIdddZZZNS0_17hypot_kernel_cudaERNS_18TensorIteratorBaseEENKUlvE_clEvENKUlvE_clEvEUlddE_EEEEvS5_RKT_EUliE_EEviT1_)
        /*0c74*/ 	.word	0x00000000


	//----- nvinfo : EIATTR_REGCOUNT
	.align		4
.L_569:
        /*0c78*/ 	.byte	0x04, 0x2f
        /*0c7a*/ 	.short	(.L_571 - .L_570)
	.align		4
.L_570:
        /*0c7c*/ 	.word	index@(_ZN2at6native29vectorized_elementwise_kernelILi8ENS0_13AUnaryFunctorIdddZZZNS0_17hypot_kernel_cudaERNS_18TensorIteratorBaseEENKUlvE_clEvENKUlvE_clEvEUlddE_EESt5arrayIPcLm2EEEEviT0_T1_)
        /*0c80*/ 	.word	0x00000028


	//----- nvinfo : EIATTR_FRAME_SIZE
	.align		4
.L_571:
        /*0c84*/ 	.byte	0x04, 0x11
        /*0c86*/ 	.short	(.L_573 - .L_572)
	.align		4
.L_572:
        /*0c88*/ 	.word	index@(_ZN2at6native29vectorized_elementwise_kernelILi8ENS0_13AUnaryFunctorIdddZZZNS0_17hypot_kernel_cudaERNS_18TensorIteratorBaseEENKUlvE_clEvENKUlvE_clEvEUlddE_EESt5arrayIPcLm2EEEEviT0_T1_)
        /*0c8c*/ 	.word	0x00000000


	//----- nvinfo : EIATTR_REGCOUNT
	.align		4
.L_573:
        /*0c90*/ 	.byte	0x04, 0x2f
        /*0c92*/ 	.short	(.L_575 - .L_574)
	.align		4
.L_574:
        /*0c94*/ 	.word	index@(_ZN2at6native29vectorized_elementwise_kernelILi4ENS0_13AUnaryFunctorIdddZZZNS0_17hypot_kernel_cudaERNS_18TensorIteratorBaseEENKUlvE_clEvENKUlvE_clEvEUlddE_EESt5arrayIPcLm2EEEEviT0_T1_)
        /*0c98*/ 	.word	0x00000028


	//----- nvinfo : EIATTR_FRAME_SIZE
	.align		4
.L_575:
        /*0c9c*/ 	.byte	0x04, 0x11
        /*0c9e*/ 	.short	(.L_577 - .L_576)
	.align		4
.L_576:
        /*0ca0*/ 	.word	index@(_ZN2at6native29vectorized_elementwise_kernelILi4ENS0_13AUnaryFunctorIdddZZZNS0_17hypot_kernel_cudaERNS_18TensorIteratorBaseEENKUlvE_clEvENKUlvE_clEvEUlddE_EESt5arrayIPcLm2EEEEviT0_T1_)
        /*0ca4*/ 	.word	0x00000000


	//----- nvinfo : EIATTR_REGCOUNT
	.align		4
.L_577:
        /*0ca8*/ 	.byte	0x04, 0x2f
        /*0caa*/ 	.short	(.L_579 - .L_578)
	.align		4
.L_578:
        /*0cac*/ 	.word	index@(_ZN2at6native29vectorized_elementwise_kernelILi2ENS0_13AUnaryFunctorIdddZZZNS0_17hypot_kernel_cudaERNS_18TensorIteratorBaseEENKUlvE_clEvENKUlvE_clEvEUlddE_EESt5arrayIPcLm2EEEEviT0_T1_)
        /*0cb0*/ 	.word	0x00000028


	//----- nvinfo : EIATTR_FRAME_SIZE
	.align		4
.L_579:
        /*0cb4*/ 	.byte	0x04, 0x11
        /*0cb6*/ 	.short	(.L_581 - .L_580)
	.align		4
.L_580:
        /*0cb8*/ 	.word	index@(_ZN2at6native29vectorized_elementwise_kernelILi2ENS0_13AUnaryFunctorIdddZZZNS0_17hypot_kernel_cudaERNS_18TensorIteratorBaseEENKUlvE_clEvENKUlvE_clEvEUlddE_EESt5arrayIPcLm2EEEEviT0_T1_)
        /*0cbc*/ 	.word	0x00000000


	//----- nvinfo : EIATTR_REGCOUNT
	.align		4
.L_581:
        /*0cc0*/ 	.byte	0x04, 0x2f
        /*0cc2*/ 	.short	(.L_583 - .L_582)
	.align		4
.L_582:
        /*0cc4*/ 	.word	index@(_ZN2at6native27unrolled_elementwise_kernelINS0_13AUnaryFunctorIdddZZZNS0_17hypot_kernel_cudaERNS_18TensorIteratorBaseEENKUlvE_clEvENKUlvE_clEvEUlddE_EESt5arrayIPcLm2EELi4E23TrivialOffsetCalculatorILi1EjESD_NS0_6memory15LoadWithoutCastENSE_16StoreWithoutCastEEEviT_T0_T2_T3_T4_T5_)
        /*0cc8*/ 	.word	0x0000001e


	//----- nvinfo : EIATTR_FRAME_SIZE
	.align		4
.L_583:
        /*0ccc*/ 	.byte	0x04, 0x11
        /*0cce*/ 	.short	(.L_585 - .L_584)
	.align		4
.L_584:
        /*0cd0*/ 	.word	index@(_ZN2at6native27unrolled_elementwise_kernelINS0_13AUnaryFunctorIdddZZZNS0_17hypot_kernel_cudaERNS_18TensorIteratorBaseEENKUlvE_clEvENKUlvE_clEvEUlddE_EESt5arrayIPcLm2EELi4E23TrivialOffsetCalculatorILi1EjESD_NS0_6memory15LoadWithoutCastENSE_16StoreWithoutCastEEEviT_T0_T2_T3_T4_T5_)
        /*0cd4*/ 	.word	0x00000000


	//----- nvinfo : EIATTR_REGCOUNT
	.align		4
.L_585:
        /*0cd8*/ 	.byte	0x04, 0x2f
        /*0cda*/ 	.short	(.L_587 - .L_586)
	.align		4
.L_586:
        /*0cdc*/ 	.word	index@(_ZN2at6native18elementwise_kernelILi128ELi2EZNS0_22gpu_kernel_impl_nocastINS0_13AUnaryFunctorIdddZZZNS0_17hypot_kernel_cudaERNS_18TensorIteratorBaseEENKUlvE_clEvENKUlvE_clEvEUlddE_EEEEvS5_RKT_EUliE_EEviT1_)
        /*0ce0*/ 	.word	0x00000016


	//----- nvinfo : EIATTR_FRAME_SIZE
	.align		4
.L_587:
        /*0ce4*/ 	.byte	0x04, 0x11
        /*0ce6*/ 	.short	(.L_589 - .L_588)
	.align		4
.L_588:
        /*0ce8*/ 	.word	index@(_ZN2at6native18elementwise_kernelILi128ELi2EZNS0_22gpu_kernel_impl_nocastINS0_13AUnaryFunctorIdddZZZNS0_17hypot_kernel_cudaERNS_18TensorIteratorBaseEENKUlvE_clEvENKUlvE_clEvEUlddE_EEEEvS5_RKT_EUliE_EEviT1_)
        /*0cec*/ 	.word	0x00000000


	//----- nvinfo : EIATTR_REGCOUNT
	.align		4
.L_589:
        /*0cf0*/ 	.byte	0x04, 0x2f
        /*0cf2*/ 	.short	(.L_591 - .L_590)
	.align		4
.L_590:
        /*0cf4*/ 	.word	index@(_ZN2at6native27unrolled_elementwise_kernelINS0_13AUnaryFunctorIdddZZZNS0_17hypot_kernel_cudaERNS_18TensorIteratorBaseEENKUlvE_clEvENKUlvE_clEvEUlddE_EESt5arrayIPcLm2EELi4E23TrivialOffsetCalculatorILi1EjESD_NS0_6memory12LoadWithCastILi1EEENSE_13StoreWithCastILi1EEEEEviT_T0_T2_T3_T4_T5_)
        /*0cf8*/ 	.word	0x00000022


	//----- nvinfo : EIATTR_FRAME_SIZE
	.align		4
.L_591:
        /*0cfc*/ 	.byte	0x04, 0x11
        /*0cfe*/ 	.short	(.L_593 - .L_592)
	.align		4
.L_592:
        /*0d00*/ 	.word	index@(_ZN2at6native27unrolled_elementwise_kernelINS0_13AUnaryFunctorIdddZZZNS0_17hypot_kernel_cudaERNS_18TensorIteratorBaseEENKUlvE_clEvENKUlvE_clEvEUlddE_EESt5arrayIPcLm2EELi4E23TrivialOffsetCalculatorILi1EjESD_NS0_6memory12LoadWithCastILi1EEENSE_13StoreWithCastILi1EEEEEviT_T0_T2_T3_T4_T5_)
        /*0d04*/ 	.word	0x00000000


	//----- nvinfo : EIATTR_REGCOUNT
	.align		4
.L_593:
        /*0d08*/ 	.byte	0x04, 0x2f
        /*0d0a*/ 	.short	(.L_595 - .L_594)
	.align		4
.L_594:
        /*0d0c*/ 	.word	index@(_ZN2at6native18elementwise_kernelILi128ELi4EZNS0_15gpu_kernel_implINS0_13AUnaryFunctorIdddZZZNS0_17hypot_kernel_cudaERNS_18TensorIteratorBaseEENKUlvE_clEvENKUlvE_clEvEUlddE_EEEEvS5_RKT_EUliE_EEviT1_)
        /*0d10*/ 	.word	0x0000001a


	//----- nvinfo : EIATTR_FRAME_SIZE
	.align		4
.L_595:
        /*0d14*/ 	.byte	0x04, 0x11
        /*0d16*/ 	.short	(.L_597 - .L_596)
	.align		4
.L_596:
        /*0d18*/ 	.word	index@(_ZN2at6native18elementwise_kernelILi128ELi4EZNS0_15gpu_kernel_implINS0_13AUnaryFunctorIdddZZZNS0_17hypot_kernel_cudaERNS_18TensorIteratorBaseEENKUlvE_clEvENKUlvE_clEvEUlddE_EEEEvS5_RKT_EUliE_EEviT1_)
        /*0d1c*/ 	.word	0x00000000


	//----- nvinfo : EIATTR_REGCOUNT
	.align		4
.L_597:
        /*0d20*/ 	.byte	0x04, 0x2f
        /*0d22*/ 	.short	(.L_599 - .L_598)
	.align		4
.L_598:
        /*0d24*/ 	.word	index@(_ZN2at6native29vectorized_elementwise_kernelILi8ENS0_13BinaryFunctorIfffZZZNS0_17hypot_kernel_cudaERNS_18TensorIteratorBaseEENKUlvE_clEvENKUlvE0_clEvEUlffE_EESt5arrayIPcLm3EEEEviT0_T1_)
        /*0d28*/ 	.word	0x00000020


	//----- nvinfo : EIATTR_FRAME_SIZE
	.align		4
.L_599:
        /*0d2c*/ 	.byte	0x04, 0x11
        /*0d2e*/ 	.short	(.L_601 - .L_600)
	.align		4
.L_600:
        /*0d30*/ 	.word	index@(_ZN2at6native29vectorized_elementwise_kernelILi8ENS0_13BinaryFunctorIfffZZZNS0_17hypot_kernel_cudaERNS_18TensorIteratorBaseEENKUlvE_clEvENKUlvE0_clEvEUlffE_EESt5arrayIPcLm3EEEEviT0_T1_)
        /*0d34*/ 	.word	0x00000000


	//----- nvinfo : EIATTR_REGCOUNT
	.align		4
.L_601:
        /*0d38*/ 	.byte	0x04, 0x2f
        /*0d3a*/ 	.short	(.L_603 - .L_602)
	.align		4
.L_602:
        /*0d3c*/ 	.word	index@(_ZN2at6native29vectorized_elementwise_kernelILi4ENS0_13BinaryFunctorIfffZZZNS0_17hypot_kernel_cudaERNS_18TensorIteratorBaseEENKUlvE_clEvENKUlvE0_clEvEUlffE_EESt5arrayIPcLm3EEEEviT0_T1_)
        /*0d40*/ 	.word	0x00000020


	//----- nvinfo : EIATTR_FRAME_SIZE
	.align		4
.L_603:
        /*0d44*/ 	.byte	0x04, 0x11
        /*0d46*/ 	.short	(.L_605 - .L_604)
	.align		4
.L_604:
        /*0d48*/ 	.word	index@(_ZN2at6native29vectorized_elementwise_kernelILi4ENS0_13BinaryFunctorIfffZZZNS0_17hypot_kernel_cudaERNS_18TensorIteratorBaseEENKUlvE_clEvENKUlvE0_clEvEUlffE_EESt5arrayIPcLm3EEEEviT0_T1_)
        /*0d4c*/ 	.word	0x00000000


	//----- nvinfo : EIATTR_REGCOUNT
	.align		4
.L_605:
        /*0d50*/ 	.byte	0x04, 0x2f
        /*0d52*/ 	.short	(.L_607 - .L_606)
	.align		4
.L_606:
        /*0d54*/ 	.word	index@(_ZN2at6native29vectorized_elementwise_kernelILi2ENS0_13BinaryFunctorIfffZZZNS0_17hypot_kernel_cudaERNS_18TensorIteratorBaseEENKUlvE_clEvENKUlvE0_clEvEUlffE_EESt5arrayIPcLm3EEEEviT0_T1_)
        /*0d58*/ 	.word	0x00000020


	//----- nvinfo : EIATTR_FRAME_SIZE
	.align		4
.L_607:
        /*0d5c*/ 	.byte	0x04, 0x11
        /*0d5e*/ 	.short	(.L_609 - .L_608)
	.align		4
.L_608:
        /*0d60*/ 	.word	index@(_ZN2at6native29vectorized_elementwise_kernelILi2ENS0_13BinaryFunctorIfffZZZNS0_17hypot_kernel_cudaERNS_18TensorIteratorBaseEENKUlvE_clEvENKUlvE0_clEvEUlffE_EESt5arrayIPcLm3EEEEviT0_T1_)
        /*0d64*/ 	.word	0x00000000


	//----- nvinfo : EIATTR_REGCOUNT
	.align		4
.L_609:
        /*0d68*/ 	.byte	0x04, 0x2f
        /*0d6a*/ 	.short	(.L_611 - .L_610)
	.align		4
.L_610:
        /*0d6c*/ 	.word	index@(_ZN2at6native27unrolled_elementwise_kernelINS0_13BinaryFunctorIfffZZZNS0_17hypot_kernel_cudaERNS_18TensorIteratorBaseEENKUlvE_clEvENKUlvE0_clEvEUlffE_EESt5arrayIPcLm3EELi4E23TrivialOffsetCalculatorILi2EjESC_ILi1EjENS0_6memory15LoadWithoutCastENSF_16StoreWithoutCastEEEviT_T0_T2_T3_T4_T5_)
        /*0d70*/ 	.word	0x0000001c


	//----- nvinfo : EIATTR_FRAME_SIZE
	.align		4
.L_611:
        /*0d74*/ 	.byte	0x04, 0x11
        /*0d76*/ 	.short	(.L_613 - .L_612)
	.align		4
.L_612:
        /*0d78*/ 	.word	index@(_ZN2at6native27unrolled_elementwise_kernelINS0_13BinaryFunctorIfffZZZNS0_17hypot_kernel_cudaERNS_18TensorIteratorBaseEENKUlvE_clEvENKUlvE0_clEvEUlffE_EESt5arrayIPcLm3EELi4E23TrivialOffsetCalculatorILi2EjESC_ILi1EjENS0_6memory15LoadWithoutCastENSF_16StoreWithoutCastEEEviT_T0_T2_T3_T4_T5_)
        /*0d7c*/ 	.word	0x00000000


	//----- nvinfo : EIATTR_REGCOUNT
	.align		4
.L_613:
        /*0d80*/ 	.byte	0x04, 0x2f
        /*0d82*/ 	.short	(.L_615 - .L_614)
	.align		4
.L_614:
        /*0d84*/ 	.word	index@(_ZN2at6native18elementwise_kernelILi128ELi2EZNS0_22gpu_kernel_impl_nocastINS0_13BinaryFunctorIfffZZZNS0_17hypot_kernel_cudaERNS_18TensorIteratorBaseEENKUlvE_clEvENKUlvE0_clEvEUlffE_EEEEvS5_RKT_EUliE_EEviT1_)
        /*0d88*/ 	.word	0x00000012


	//----- nvinfo : EIATTR_FRAME_SIZE
	.align		4
.L_615:
        /*0d8c*/ 	.byte	0x04, 0x11
        /*0d8e*/ 	.short	(.L_617 - .L_616)
	.align		4
.L_616:
        /*0d90*/ 	.word	index@(_ZN2at6native18elementwise_kernelILi128ELi2EZNS0_22gpu_kernel_impl_nocastINS0_13BinaryFunctorIfffZZZNS0_17hypot_kernel_cudaERNS_18TensorIteratorBaseEENKUlvE_clEvENKUlvE0_clEvEUlffE_EEEEvS5_RKT_EUliE_EEviT1_)
        /*0d94*/ 	.word	0x00000000


	//----- nvinfo : EIATTR_REGCOUNT
	.align		4
.L_617:
        /*0d98*/ 	.byte	0x04, 0x2f
        /*0d9a*/ 	.short	(.L_619 - .L_618)
	.align		4
.L_618:
        /*0d9c*/ 	.word	index@(_ZN2at6native27unrolled_elementwise_kernelINS0_13BinaryFunctorIfffZZZNS0_17hypot_kernel_cudaERNS_18TensorIteratorBaseEENKUlvE_clEvENKUlvE0_clEvEUlffE_EESt5arrayIPcLm3EELi4E23TrivialOffsetCalculatorILi2EjESC_ILi1EjENS0_6memory12LoadWithCastILi2EEENSF_13StoreWithCastILi1EEEEEviT_T0_T2_T3_T4_T5_)
        /*0da0*/ 	.word	0x00000020


	//----- nvinfo : EIATTR_FRAME_SIZE
	.align		4
.L_619:
        /*0da4*/ 	.byte	0x04, 0x11
        /*0da6*/ 	.short	(.L_621 - .L_620)
	.align		4
.L_620:
        /*0da8*/ 	.word	index@(_ZN2at6native27unrolled_elementwise_kernelINS0_13BinaryFunctorIfffZZZNS0_17hypot_kernel_cudaERNS_18TensorIteratorBaseEENKUlvE_clEvENKUlvE0_clEvEUlffE_EESt5arrayIPcLm3EELi4E23TrivialOffsetCalculatorILi2EjESC_ILi1EjENS0_6memory12LoadWithCastILi2EEENSF_13StoreWithCastILi1EEEEEviT_T0_T2_T3_T4_T5_)
        /*0dac*/ 	.word	0x00000000


	//----- nvinfo : EIATTR_REGCOUNT
	.align		4
.L_621:
        /*0db0*/ 	.byte	0x04, 0x2f
        /*0db2*/ 	.short	(.L_623 - .L_622)
	.align		4
.L_622:
        /*0db4*/ 	.word	index@(_ZN2at6native18elementwise_kernelILi128ELi4EZNS0_15gpu_kernel_implINS0_13BinaryFunctorIfffZZZNS0_17hypot_kernel_cudaERNS_18TensorIteratorBaseEENKUlvE_clEvENKUlvE0_clEvEUlffE_EEEEvS5_RKT_EUliE_EEviT1_)
        /*0db8*/ 	.word	0x0000001a


	//----- nvinfo : EIATTR_FRAME_SIZE
	.align		4
.L_623:
        /*0dbc*/ 	.byte	0x04, 0x11
        /*0dbe*/ 	.short	(.L_625 - .L_624)
	.align		4
.L_624:
        /*0dc0*/ 	.word	index@(_ZN2at6native18elementwise_kernelILi128ELi4EZNS0_15gpu_kernel_implINS0_13BinaryFunctorIfffZZZNS0_17hypot_kernel_cudaERNS_18TensorIteratorBaseEENKUlvE_clEvENKUlvE0_clEvEUlffE_EEEEvS5_RKT_EUliE_EEviT1_)
        /*0dc4*/ 	.word	0x00000000


	//----- nvinfo : EIATTR_REGCOUNT
	.align		4
.L_625:
        /*0dc8*/ 	.byte	0x04, 0x2f
        /*0dca*/ 	.short	(.L_627 - .L_626)
	.align		4
.L_626:
        /*0dcc*/ 	.word	index@(_ZN2at6native29vectorized_elementwise_kernelILi8ENS0_13AUnaryFunctorIfffZZZNS0_17hypot_kernel_cudaERNS_18TensorIteratorBaseEENKUlvE_clEvENKUlvE0_clEvEUlffE_EESt5arrayIPcLm2EEEEviT0_T1_)
        /*0dd0*/ 	.word	0x0000001e


	//----- nvinfo : EIATTR_FRAME_SIZE
	.align		4
.L_627:
        /*0dd4*/ 	.byte	0x04, 0x11
        /*0dd6*/ 	.short	(.L_629 - .L_628)
	.align		4
.L_628:
        /*0dd8*/ 	.word	index@(_ZN2at6native29vectorized_elementwise_kernelILi8ENS0_13AUnaryFunctorIfffZZZNS0_17hypot_kernel_cudaERNS_18TensorIteratorBaseEENKUlvE_clEvENKUlvE0_clEvEUlffE_EESt5arrayIPcLm2EEEEviT0_T1_)
        /*0ddc*/ 	.word	0x00000000


	//----- nvinfo : EIATTR_REGCOUNT
	.align		4
.L_629:
        /*0de0*/ 	.byte	0x04, 0x2f
        /*0de2*/ 	.short	(.L_631 - .L_630)
	.align		4
.L_630:
        /*0de4*/ 	.word	index@(_ZN2at6native29vectorized_elementwise_kernelILi4ENS0_13AUnaryFunctorIfffZZZNS0_17hypot_kernel_cudaERNS_18TensorIteratorBaseEENKUlvE_clEvENKUlvE0_clEvEUlffE_EESt5arrayIPcLm2EEEEviT0_T1_)
        /*0de8*/ 	.word	0x0000001e


	//----- nvinfo : EIATTR_FRAME_SIZE
	.align		4
.L_631:
        /*0dec*/ 	.byte	0x04, 0x11
        /*0dee*/ 	.short	(.L_633 - .L_632)
	.align		4
.L_632:
        /*0df0*/ 	.word	index@(_ZN2at6native29vectorized_elementwise_kernelILi4ENS0_13AUnaryFunctorIfffZZZNS0_17hypot_kernel_cudaERNS_18TensorIteratorBaseEENKUlvE_clEvENKUlvE0_clEvEUlffE_EESt5arrayIPcLm2EEEEviT0_T1_)
        /*0df4*/ 	.word	0x00000000


	//----- nvinfo : EIATTR_REGCOUNT
	.align		4
.L_633:
        /*0df8*/ 	.byte	0x04, 0x2f
        /*0dfa*/ 	.short	(.L_635 - .L_634)
	.align		4
.L_634:
        /*0dfc*/ 	.word	index@(_ZN2at6native29vectorized_elementwise_kernelILi2ENS0_13AUnaryFunctorIfffZZZNS0_17hypot_kernel_cudaERNS_18TensorIteratorBaseEENKUlvE_clEvENKUlvE0_clEvEUlffE_EESt5arrayIPcLm2EEEEviT0_T1_)
        /*0e00*/ 	.word	0x0000001f


	//----- nvinfo : EIATTR_FRAME_SIZE
	.align		4
.L_635:
        /*0e04*/ 	.byte	0x04, 0x11
        /*0e06*/ 	.short	(.L_637 - .L_636)
	.align		4
.L_636:
        /*0e08*/ 	.word	index@(_ZN2at6native29vectorized_elementwise_kernelILi2ENS0_13AUnaryFunctorIfffZZZNS0_17hypot_kernel_cudaERNS_18TensorIteratorBaseEENKUlvE_clEvENKUlvE0_clEvEUlffE_EESt5arrayIPcLm2EEEEviT0_T1_)
        /*0e0c*/ 	.word	0x00000000


	//----- nvinfo : EIATTR_REGCOUNT
	.align		4
.L_637:
        /*0e10*/ 	.byte	0x04, 0x2f
        /*0e12*/ 	.short	(.L_639 - .L_638)
	.align		4
.L_638:
        /*0e14*/ 	.word	index@(_ZN2at6native27unrolled_elementwise_kernelINS0_13AUnaryFunctorIfffZZZNS0_17hypot_kernel_cudaERNS_18TensorIteratorBaseEENKUlvE_clEvENKUlvE0_clEvEUlffE_EESt5arrayIPcLm2EELi4E23TrivialOffsetCalculatorILi1EjESD_NS0_6memory15LoadWithoutCastENSE_16StoreWithoutCastEEEviT_T0_T2_T3_T4_T5_)
        /*0e18*/ 	.word	0x00000018


	//----- nvinfo : EIATTR_FRAME_SIZE
	.align		4
.L_639:
        /*0e1c*/ 	.byte	0x04, 0x11
        /*0e1e*/ 	.short	(.L_641 - .L_640)
	.align		4
.L_640:
        /*0e20*/ 	.word	index@(_ZN2at6native27unrolled_elementwise_kernelINS0_13AUnaryFunctorIfffZZZNS0_17hypot_kernel_cudaERNS_18TensorIteratorBaseEENKUlvE_clEvENKUlvE0_clEvEUlffE_EESt5arrayIPcLm2EELi4E23TrivialOffsetCalculatorILi1EjESD_NS0_6memory15LoadWithoutCastENSE_16StoreWithoutCastEEEviT_T0_T2_T3_T4_T5_)
        /*0e24*/ 	.word	0x00000000


	//----- nvinfo : EIATTR_REGCOUNT
	.align		4
.L_641:
        /*0e28*/ 	.byte	0x04, 0x2f
        /*0e2a*/ 	.short	(.L_643 - .L_642)
	.align		4
.L_642:
        /*0e2c*/ 	.word	index@(_ZN2at6native18elementwise_kernelILi128ELi2EZNS0_22gpu_kernel_impl_nocastINS0_13AUnaryFunctorIfffZZZNS0_17hypot_kernel_cudaERNS_18TensorIteratorBaseEENKUlvE_clEvENKUlvE0_clEvEUlffE_EEEEvS5_RKT_EUliE_EEviT1_)
        /*0e30*/ 	.word	0x00000012


	//----- nvinfo : EIATTR_FRAME_SIZE
	.align		4
.L_643:
        /*0e34*/ 	.byte	0x04, 0x11
        /*0e36*/ 	.short	(.L_645 - .L_644)
	.align		4
.L_644:
        /*0e38*/ 	.word	index@(_ZN2at6native18elementwise_kernelILi128ELi2EZNS0_22gpu_kernel_impl_nocastINS0_13AUnaryFunctorIfffZZZNS0_17hypot_kernel_cudaERNS_18TensorIteratorBaseEENKUlvE_clEvENKUlvE0_clEvEUlffE_EEEEvS5_RKT_EUliE_EEviT1_)
        /*0e3c*/ 	.word	0x00000000


	//----- nvinfo : EIATTR_REGCOUNT
	.align		4
.L_645:
        /*0e40*/ 	.byte	0x04, 0x2f
        /*0e42*/ 	.short	(.L_647 - .L_646)
	.align		4
.L_646:
        /*0e44*/ 	.word	index@(_ZN2at6native27unrolled_elementwise_kernelINS0_13AUnaryFunctorIfffZZZNS0_17hypot_kernel_cudaERNS_18TensorIteratorBaseEENKUlvE_clEvENKUlvE0_clEvEUlffE_EESt5arrayIPcLm2EELi4E23TrivialOffsetCalculatorILi1EjESD_NS0_6memory12LoadWithCastILi1EEENSE_13StoreWithCastILi1EEEEEviT_T0_T2_T3_T4_T5_)
        /*0e48*/ 	.word	0x0000001d


	//----- nvinfo : EIATTR_FRAME_SIZE
	.align		4
.L_647:
        /*0e4c*/ 	.byte	0x04, 0x11
        /*0e4e*/ 	.short	(.L_649 - .L_648)
	.align		4
.L_648:
        /*0e50*/ 	.word	index@(_ZN2at6native27unrolled_elementwise_kernelINS0_13AUnaryFunctorIfffZZZNS0_17hypot_kernel_cudaERNS_18TensorIteratorBaseEENKUlvE_clEvENKUlvE0_clEvEUlffE_EESt5arrayIPcLm2EELi4E23TrivialOffsetCalculatorILi1EjESD_NS0_6memory12LoadWithCastILi1EEENSE_13StoreWithCastILi1EEEEEviT_T0_T2_T3_T4_T5_)
        /*0e54*/ 	.word	0x00000000


	//----- nvinfo : EIATTR_REGCOUNT
	.align		4
.L_649:
        /*0e58*/ 	.byte	0x04, 0x2f
        /*0e5a*/ 	.short	(.L_651 - .L_650)
	.align		4
.L_650:
        /*0e5c*/ 	.word	index@(_ZN2at6native18elementwise_kernelILi128ELi4EZNS0_15gpu_kernel_implINS0_13AUnaryFunctorIfffZZZNS0_17hypot_kernel_cudaERNS_18TensorIteratorBaseEENKUlvE_clEvENKUlvE0_clEvEUlffE_EEEEvS5_RKT_EUliE_EEviT1_)
        /*0e60*/ 	.word	0x0000001a


	//----- nvinfo : EIATTR_FRAME_SIZE
	.align		4
.L_651:
        /*0e64*/ 	.byte	0x04, 0x11
        /*0e66*/ 	.short	(.L_653 - .L_652)
	.align		4
.L_652:
        /*0e68*/ 	.word	index@(_ZN2at6native18elementwise_kernelILi128ELi4EZNS0_15gpu_kernel_implINS0_13AUnaryFunctorIfffZZZNS0_17hypot_kernel_cudaERNS_18TensorIteratorBaseEENKUlvE_clEvENKUlvE0_clEvEUlffE_EEEEvS5_RKT_EUliE_EEviT1_)
        /*0e6c*/ 	.word	0x00000000


	//----- nvinfo : EIATTR_REGCOUNT
	.align		4
.L_653:
        /*0e70*/ 	.byte	0x04, 0x2f
        /*0e72*/ 	.short	(.L_655 - .L_654)
	.align		4
.L_654:
        /*0e74*/ 	.word	index@(_ZN2at6native29vectorized_elementwise_kernelILi8ENS0_13BinaryFunctorIN3c104HalfES4_S4_ZZZNS0_17hypot_kernel_cudaERNS_18TensorIteratorBaseEENKUlvE_clEvENKUlvE1_clEvEUlS4_S4_E_EESt5arrayIPcLm3EEEEviT0_T1_)
        /*0e78*/ 	.word	0x0000001e


	//----- nvinfo : EIATTR_FRAME_SIZE
	.align		4
.L_655:
        /*0e7c*/ 	.byte	0x04, 0x11
        /*0e7e*/ 	.short	(.L_657 - .L_656)
	.align		4
.L_656:
        /*0e80*/ 	.word	index@(_ZN2at6native29vectorized_elementwise_kernelILi8ENS0_13BinaryFunctorIN3c104HalfES4_S4_ZZZNS0_17hypot_kernel_cudaERNS_18TensorIteratorBaseEENKUlvE_clEvENKUlvE1_clEvEUlS4_S4_E_EESt5arrayIPcLm3EEEEviT0_T1_)
        /*0e84*/ 	.word	0x00000000


	//----- nvinfo : EIATTR_REGCOUNT
	.align		4
.L_657:
        /*0e88*/ 	.byte	0x04, 0x2f
        /*0e8a*/ 	.short	(.L_659 - .L_658)
	.align		4
.L_658:
        /*0e8c*/ 	.word	index@(_ZN2at6native29vectorized_elementwise_kernelILi4ENS0_13BinaryFunctorIN3c104HalfES4_S4_ZZZNS0_17hypot_kernel_cudaERNS_18TensorIteratorBaseEENKUlvE_clEvENKUlvE1_clEvEUlS4_S4_E_EESt5arrayIPcLm3EEEEviT0_T1_)
        /*0e90*/ 	.word	0x0000001e


	//----- nvinfo : EIATTR_FRAME_SIZE
	.align		4
.L_659:
        /*0e94*/ 	.byte	0x04, 0x11
        /*0e96*/ 	.short	(.L_661 - .L_660)
	.align		4
.L_660:
        /*0e98*/ 	.word	index@(_ZN2at6native29vectorized_elementwise_kernelILi4ENS0_13BinaryFunctorIN3c104HalfES4_S4_ZZZNS0_17hypot_kernel_cudaERNS_18TensorIteratorBaseEENKUlvE_clEvENKUlvE1_clEvEUlS4_S4_E_EESt5arrayIPcLm3EEEEviT0_T1_)
        /*0e9c*/ 	.word	0x00000000


	//----- nvinfo : EIATTR_REGCOUNT
	.align		4
.L_661:
        /*0ea0*/ 	.byte	0x04, 0x2f
        /*0ea2*/ 	.short	(.L_663 - .L_662)
	.align		4
.L_662:
        /*0ea4*/ 	.word	index@(_ZN2at6native29vectorized_elementwise_kernelILi2ENS0_13BinaryFunctorIN3c104HalfES4_S4_ZZZNS0_17hypot_kernel_cudaERNS_18TensorIteratorBaseEENKUlvE_clEvENKUlvE1_clEvEUlS4_S4_E_EESt5arrayIPcLm3EEEEviT0_T1_)
        /*0ea8*/ 	.word	0x0000001e


	//----- nvinfo : EIATTR_FRAME_SIZE
	.align		4
.L_663:
        /*0eac*/ 	.byte	0x04, 0x11
        /*0eae*/ 	.short	(.L_665 - .L_664)
	.align		4
.L_664:
        /*0eb0*/ 	.word	index@(_ZN2at6native29vectorized_elementwise_kernelILi2ENS0_13BinaryFunctorIN3c104HalfES4_S4_ZZZNS0_17hypot_kernel_cudaERNS_18TensorIteratorBaseEENKUlvE_clEvENKUlvE1_clEvEUlS4_S4_E_EESt5arrayIPcLm3EEEEviT0_T1_)
        /*0eb4*/ 	.word	0x00000000


	//----- nvinfo : EIATTR_REGCOUNT
	.align		4
.L_665:
        /*0eb8*/ 	.byte	0x04, 0x2f
        /*0eba*/ 	.short	(.L_667 - .L_666)
	.align		4
.L_666:
        /*0ebc*/ 	.word	index@(_ZN2at6native27unrolled_elementwise_kernelINS0_13BinaryFunctorIN3c104HalfES4_S4_ZZZNS0_17hypot_kernel_cudaERNS_18TensorIteratorBaseEENKUlvE_clEvENKUlvE1_clEvEUlS4_S4_E_EESt5arrayIPcLm3EELi4E23TrivialOffsetCalculatorILi2EjESE_ILi1EjENS0_6memory15LoadWithoutCastENSH_16StoreWithoutCastEEEviT_T0_T2_T3_T4_T5_)
        /*0ec0*/ 	.word	0x0000001c


	//----- nvinfo : EIATTR_FRAME_SIZE
	.align		4
.L_667:
        /*0ec4*/ 	.byte	0x04, 0x11
        /*0ec6*/ 	.short	(.L_669 - .L_668)
	.align		4
.L_668:
        /*0ec8*/ 	.word	index@(_ZN2at6native27unrolled_elementwise_kernelINS0_13BinaryFunctorIN3c104HalfES4_S4_ZZZNS0_17hypot_kernel_cudaERNS_18TensorIteratorBaseEENKUlvE_clEvENKUlvE1_clEvEUlS4_S4_E_EESt5arrayIPcLm3EELi4E23TrivialOffsetCalculatorILi2EjESE_ILi1EjENS0_6memory15LoadWithoutCastENSH_16StoreWithoutCastEEEviT_T0_T2_T3_T4_T5_)
        /*0ecc*/ 	.word	0x00000000


	//----- nvinfo : EIATTR_REGCOUNT
	.align		4
.L_669:
        /*0ed0*/ 	.byte	0x04, 0x2f
        /*0ed2*/ 	.short	(.L_671 - .L_670)
	.align		4
.L_670:
        /*0ed4*/ 	.word	index@(_ZN2at6native18elementwise_kernelILi128ELi4EZNS0_22gpu_kernel_impl_nocastINS0_13BinaryFunctorIN3c104HalfES5_S5_ZZZNS0_17hypot_kernel_cudaERNS_18TensorIteratorBaseEENKUlvE_clEvENKUlvE1_clEvEUlS5_S5_E_EEEEvS7_RKT_EUliE_EEviT1_)
        /*0ed8*/ 	.word	0x00000012


	//----- nvinfo : EIATTR_FRAME_SIZE
	.align		4
.L_671:
        /*0edc*/ 	.byte	0x04, 0x11
        /*0ede*/ 	.short	(.L_673 - .L_672)
	.align		4
.L_672:
        /*0ee0*/ 	.word	index@(_ZN2at6native18elementwise_kernelILi128ELi4EZNS0_22gpu_kernel_impl_nocastINS0_13BinaryFunctorIN3c104HalfES5_S5_ZZZNS0_17hypot_kernel_cudaERNS_18TensorIteratorBaseEENKUlvE_clEvENKUlvE1_clEvEUlS5_S5_E_EEEEvS7_RKT_EUliE_EEviT1_)
        /*0ee4*/ 	.word	0x00000000


	//----- nvinfo : EIATTR_REGCOUNT
	.align		4
.L_673:
        /*0ee8*/ 	.byte	0x04, 0x2f
        /*0eea*/ 	.short	(.L_675 - .L_674)
	.align		4
.L_674:
        /*0eec*/ 	.word	index@(_ZN2at6native27unrolled_elementwise_kernelINS0_13BinaryFunctorIN3c104HalfES4_S4_ZZZNS0_17hypot_kernel_cudaERNS_18TensorIteratorBaseEENKUlvE_clEvENKUlvE1_clEvEUlS4_S4_E_EESt5arrayIPcLm3EELi4E23TrivialOffsetCalculatorILi2EjESE_ILi1EjENS0_6memory12LoadWithCastILi2EEENSH_13StoreWithCastILi1EEEEEviT_T0_T2_T3_T4_T5_)
        /*0ef0*/ 	.word	0x0000001f


	//----- nvinfo : EIATTR_FRAME_SIZE
	.align		4
.L_675:
        /*0ef4*/ 	.byte	0x04, 0x11
        /*0ef6*/ 	.short	(.L_677 - .L_676)
	.align		4
.L_676:
        /*0ef8*/ 	.word	index@(_ZN2at6native27unrolled_elementwise_kernelINS0_13BinaryFunctorIN3c104HalfES4_S4_ZZZNS0_17hypot_kernel_cudaERNS_18TensorIteratorBaseEENKUlvE_clEvENKUlvE1_clEvEUlS4_S4_E_EESt5arrayIPcLm3EELi4E23TrivialOffsetCalculatorILi2EjESE_ILi1EjENS0_6memory12LoadWithCastILi2EEENSH_13StoreWithCastILi1EEEEEviT_T0_T2_T3_T4_T5_)
        /*0efc*/ 	.word	0x00000000


	//----- nvinfo : EIATTR_REGCOUNT
	.align		4
.L_677:
        /*0f00*/ 	.byte	0x04, 0x2f
        /*0f02*/ 	.short	(.L_679 - .L_678)
	.align		4
.L_678:
        /*0f04*/ 	.word	index@(_ZN2at6native18elementwise_kernelILi128ELi4EZNS0_15gpu_kernel_implINS0_13BinaryFunctorIN3c104HalfES5_S5_ZZZNS0_17hypot_kernel_cudaERNS_18TensorIteratorBaseEENKUlvE_clEvENKUlvE1_clEvEUlS5_S5_E_EEEEvS7_RKT_EUliE_EEviT1_)
        /*0f08*/ 	.word	0x0000001a


	//----- nvinfo : EIATTR_FRAME_SIZE
	.align		4
.L_679:
        /*0f0c*/ 	.byte	0x04, 0x11
        /*0f0e*/ 	.short	(.L_681 - .L_680)
	.align		4
.L_680:
        /*0f10*/ 	.word	index@(_ZN2at6native18elementwise_kernelILi128ELi4EZNS0_15gpu_kernel_implINS0_13BinaryFunctorIN3c104HalfES5_S5_ZZZNS0_17hypot_kernel_cudaERNS_18TensorIteratorBaseEENKUlvE_clEvENKUlvE1_clEvEUlS5_S5_E_EEEEvS7_RKT_EUliE_EEviT1_)
        /*0f14*/ 	.word	0x00000000


	//----- nvinfo : EIATTR_REGCOUNT
	.align		4
.L_681:
        /*0f18*/ 	.byte	0x04, 0x2f
        /*0f1a*/ 	.short	(.L_683 - .L_682)
	.align		4
.L_682:
        /*0f1c*/ 	.word	index@(_ZN2at6native29vectorized_elementwise_kernelILi8ENS0_13AUnaryFunctorIN3c104HalfES4_S4_ZZZNS0_17hypot_kernel_cudaERNS_18TensorIteratorBaseEENKUlvE_clEvENKUlvE1_clEvEUlS4_S4_E_EESt5arrayIPcLm2EEEEviT0_T1_)
        /*0f20*/ 	.word	0x00000020


	//----- nvinfo : EIATTR_FRAME_SIZE
	.align		4
.L_683:
        /*0f24*/ 	.byte	0x04, 0x11
        /*0f26*/ 	.short	(.L_685 - .L_684)
	.align		4
.L_684:
        /*0f28*/ 	.word	index@(_ZN2at6native29vectorized_elementwise_kernelILi8ENS0_13AUnaryFunctorIN3c104HalfES4_S4_ZZZNS0_17hypot_kernel_cudaERNS_18TensorIteratorBaseEENKUlvE_clEvENKUlvE1_clEvEUlS4_S4_E_EESt5arrayIPcLm2EEEEviT0_T1_)
        /*0f2c*/ 	.word	0x00000000


	//----- nvinfo : EIATTR_REGCOUNT
	.align		4
.L_685:
        /*0f30*/ 	.byte	0x04, 0x2f
        /*0f32*/ 	.short	(.L_687 - .L_686)
	.align		4
.L_686:
        /*0f34*/ 	.word	index@(_ZN2at6native29vectorized_elementwise_kernelILi4ENS0_13AUnaryFunctorIN3c104HalfES4_S4_ZZZNS0_17hypot_kernel_cudaERNS_18TensorIteratorBaseEENKUlvE_clEvENKUlvE1_clEvEUlS4_S4_E_EESt5arrayIPcLm2EEEEviT0_T1_)
        /*0f38*/ 	.word	0x00000020


	//----- nvinfo : EIATTR_FRAME_SIZE
	.align		4
.L_687:
        /*0f3c*/ 	.byte	0x04, 0x11
        /*0f3e*/ 	.short	(.L_689 - .L_688)
	.align		4
.L_688:
        /*0f40*/ 	.word	index@(_ZN2at6native29vectorized_elementwise_kernelILi4ENS0_13AUnaryFunctorIN3c104HalfES4_S4_ZZZNS0_17hypot_kernel_cudaERNS_18TensorIteratorBaseEENKUlvE_clEvENKUlvE1_clEvEUlS4_S4_E_EESt5arrayIPcLm2EEEEviT0_T1_)
        /*0f44*/ 	.word	0x00000000


	//----- nvinfo : EIATTR_REGCOUNT
	.align		4
.L_689:
        /*0f48*/ 	.byte	0x04, 0x2f
        /*0f4a*/ 	.short	(.L_691 - .L_690)
	.align		4
.L_690:
        /*0f4c*/ 	.word	index@(_ZN2at6native29vectorized_elementwise_kernelILi2ENS0_13AUnaryFunctorIN3c104HalfES4_S4_ZZZNS0_17hypot_kernel_cudaERNS_18TensorIteratorBaseEENKUlvE_clEvENKUlvE1_clEvEUlS4_S4_E_EESt5arrayIPcLm2EEEEviT0_T1_)
        /*0f50*/ 	.word	0x00000020


	//----- nvinfo : EIATTR_FRAME_SIZE
	.align		4
.L_691:
        /*0f54*/ 	.byte	0x04, 0x11
        /*0f56*/ 	.short	(.L_693 - .L_692)
	.align		4
.L_692:
        /*0f58*/ 	.word	index@(_ZN2at6native29vectorized_elementwise_kernelILi2ENS0_13AUnaryFunctorIN3c104HalfES4_S4_ZZZNS0_17hypot_kernel_cudaERNS_18TensorIteratorBaseEENKUlvE_clEvENKUlvE1_clEvEUlS4_S4_E_EESt5arrayIPcLm2EEEEviT0_T1_)
        /*0f5c*/ 	.word	0x00000000


	//----- nvinfo : EIATTR_REGCOUNT
	.align		4
.L_693:
        /*0f60*/ 	.byte	0x04, 0x2f
        /*0f62*/ 	.short	(.L_695 - .L_694)
	.align		4
.L_694:
        /*0f64*/ 	.word	index@(_ZN2at6native27unrolled_elementwise_kernelINS0_13AUnaryFunctorIN3c104HalfES4_S4_ZZZNS0_17hypot_kernel_cudaERNS_18TensorIteratorBaseEENKUlvE_clEvENKUlvE1_clEvEUlS4_S4_E_EESt5arrayIPcLm2EELi4E23TrivialOffsetCalculatorILi1EjESF_NS0_6memory15LoadWithoutCastENSG_16StoreWithoutCastEEEviT_T0_T2_T3_T4_T5_)
        /*0f68*/ 	.word	0x00000018


	//----- nvinfo : EIATTR_FRAME_SIZE
	.align		4
.L_695:
        /*0f6c*/ 	.byte	0x04, 0x11
        /*0f6e*/ 	.short	(.L_697 - .L_696)
	.align		4
.L_696:
        /*0f70*/ 	.word	index@(_ZN2at6native27unrolled_elementwise_kernelINS0_13AUnaryFunctorIN3c104HalfES4_S4_ZZZNS0_17hypot_kernel_cudaERNS_18TensorIteratorBaseEENKUlvE_clEvENKUlvE1_clEvEUlS4_S4_E_EESt5arrayIPcLm2EELi4E23TrivialOffsetCalculatorILi1EjESF_NS0_6memory15LoadWithoutCastENSG_16StoreWithoutCastEEEviT_T0_T2_T3_T4_T5_)
        /*0f74*/ 	.word	0x00000000


	//----- nvinfo : EIATTR_REGCOUNT
	.align		4
.L_697:
        /*0f78*/ 	.byte	0x04, 0x2f
        /*0f7a*/ 	.short	(.L_699 - .L_698)
	.align		4
.L_698:
        /*0f7c*/ 	.word	index@(_ZN2at6native18elementwise_kernelILi128ELi4EZNS0_22gpu_kernel_impl_nocastINS0_13AUnaryFunctorIN3c104HalfES5_S5_ZZZNS0_17hypot_kernel_cudaERNS_18TensorIteratorBaseEENKUlvE_clEvENKUlvE1_clEvEUlS5_S5_E_EEEEvS7_RKT_EUliE_EEviT1_)
        /*0f80*/ 	.word	0x00000012


	//----- nvinfo : EIATTR_FRAME_SIZE
	.align		4
.L_699:
        /*0f84*/ 	.byte	0x04, 0x11
        /*0f86*/ 	.short	(.L_701 - .L_700)
	.align		4
.L_700:
        /*0f88*/ 	.word	index@(_ZN2at6native18elementwise_kernelILi128ELi4EZNS0_22gpu_kernel_impl_nocastINS0_13AUnaryFunctorIN3c104HalfES5_S5_ZZZNS0_17hypot_kernel_cudaERNS_18TensorIteratorBaseEENKUlvE_clEvENKUlvE1_clEvEUlS5_S5_E_EEEEvS7_RKT_EUliE_EEviT1_)
        /*0f8c*/ 	.word	0x00000000


	//----- nvinfo : EIATTR_REGCOUNT
	.align		4
.L_701:
        /*0f90*/ 	.byte	0x04, 0x2f
        /*0f92*/ 	.short	(.L_703 - .L_702)
	.align		4
.L_702:
        /*0f94*/ 	.word	index@(_ZN2at6native27unrolled_elementwise_kernelINS0_13AUnaryFunctorIN3c104HalfES4_S4_ZZZNS0_17hypot_kernel_cudaERNS_18TensorIteratorBaseEENKUlvE_clEvENKUlvE1_clEvEUlS4_S4_E_EESt5arrayIPcLm2EELi4E23TrivialOffsetCalculatorILi1EjESF_NS0_6memory12LoadWithCastILi1EEENSG_13StoreWithCastILi1EEEEEviT_T0_T2_T3_T4_T5_)
        /*0f98*/ 	.word	0x0000001c


	//----- nvinfo : EIATTR_FRAME_SIZE
	.align		4
.L_703:
        /*0f9c*/ 	.byte	0x04, 0x11
        /*0f9e*/ 	.short	(.L_705 - .L_704)
	.align		4
.L_704:
        /*0fa0*/ 	.word	index@(_ZN2at6native27unrolled_elementwise_kernelINS0_13AUnaryFunctorIN3c104HalfES4_S4_ZZZNS0_17hypot_kernel_cudaERNS_18TensorIteratorBaseEENKUlvE_clEvENKUlvE1_clEvEUlS4_S4_E_EESt5arrayIPcLm2EELi4E23TrivialOffsetCalculatorILi1EjESF_NS0_6memory12LoadWithCastILi1EEENSG_13StoreWithCastILi1EEEEEviT_T0_T2_T3_T4_T5_)
        /*0fa4*/ 	.word	0x00000000


	//----- nvinfo : EIATTR_REGCOUNT
	.align		4
.L_705:
        /*0fa8*/ 	.byte	0x04, 0x2f
        /*0faa*/ 	.short	(.L_707 - .L_706)
	.align		4
.L_706:
        /*0fac*/ 	.word	index@(_ZN2at6native18elementwise_kernelILi128ELi4EZNS0_15gpu_kernel_implINS0_13AUnaryFunctorIN3c104HalfES5_S5_ZZZNS0_17hypot_kernel_cudaERNS_18TensorIteratorBaseEENKUlvE_clEvENKUlvE1_clEvEUlS5_S5_E_EEEEvS7_RKT_EUliE_EEviT1_)
        /*0fb0*/ 	.word	0x0000001a


	//----- nvinfo : EIATTR_FRAME_SIZE
	.align		4
.L_707:
        /*0fb4*/ 	.byte	0x04, 0x11
        /*0fb6*/ 	.short	(.L_709 - .L_708)
	.align		4
.L_708:
        /*0fb8*/ 	.word	index@(_ZN2at6native18elementwise_kernelILi128ELi4EZNS0_15gpu_kernel_implINS0_13AUnaryFunctorIN3c104HalfES5_S5_ZZZNS0_17hypot_kernel_cudaERNS_18TensorIteratorBaseEENKUlvE_clEvENKUlvE1_clEvEUlS5_S5_E_EEEEvS7_RKT_EUliE_EEviT1_)
        /*0fbc*/ 	.word	0x00000000


	//----- nvinfo : EIATTR_REGCOUNT
	.align		4
.L_709:
        /*0fc0*/ 	.byte	0x04, 0x2f
        /*0fc2*/ 	.short	(.L_711 - .L_710)
	.align		4
.L_710:
        /*0fc4*/ 	.word	index@(_ZN2at6native29vectorized_elementwise_kernelILi8ENS0_13BinaryFunctorIN3c108BFloat16ES4_S4_ZZZNS0_17hypot_kernel_cudaERNS_18TensorIteratorBaseEENKUlvE_clEvENKUlvE2_clEvEUlS4_S4_E_EESt5arrayIPcLm3EEEEviT0_T1_)
        /*0fc8*/ 	.word	0x0000001f


	//----- nvinfo : EIATTR_FRAME_SIZE
	.align		4
.L_711:
        /*0fcc*/ 	.byte	0x04, 0x11
        /*0fce*/ 	.short	(.L_713 - .L_712)
	.align		4
.L_712:
        /*0fd0*/ 	.word	index@(_ZN2at6native29vectorized_elementwise_kernelILi8ENS0_13BinaryFunctorIN3c108BFloat16ES4_S4_ZZZNS0_17hypot_kernel_cudaERNS_18TensorIteratorBaseEENKUlvE_clEvENKUlvE2_clEvEUlS4_S4_E_EESt5arrayIPcLm3EEEEviT0_T1_)
        /*0fd4*/ 	.word	0x00000000


	//----- nvinfo : EIATTR_REGCOUNT
	.align		4
.L_713:
        /*0fd8*/ 	.byte	0x04, 0x2f
        /*0fda*/ 	.short	(.L_715 - .L_714)
	.align		4
.L_714:
        /*0fdc*/ 	.word	index@(_ZN2at6native29vectorized_elementwise_kernelILi4ENS0_13BinaryFunctorIN3c108BFloat16ES4_S4_ZZZNS0_17hypot_kernel_cudaERNS_18TensorIteratorBaseEENKUlvE_clEvENKUlvE2_clEvEUlS4_S4_E_EESt5arrayIPcLm3EEEEviT0_T1_)
        /*0fe0*/ 	.word	0x0000001f


	//----- nvinfo : EIATTR_FRAME_SIZE
	.align		4
.L_715:
        /*0fe4*/ 	.byte	0x04, 0x11
        /*0fe6*/ 	.short	(.L_717 - .L_716)
	.align		4
.L_716:
        /*0fe8*/ 	.word	index@(_ZN2at6native29vectorized_elementwise_kernelILi4ENS0_13BinaryFunctorIN3c108BFloat16ES4_S4_ZZZNS0_17hypot_kernel_cudaERNS_18TensorIteratorBaseEENKUlvE_clEvENKUlvE2_clEvEUlS4_S4_E_EESt5arrayIPcLm3EEEEviT0_T1_)
        /*0fec*/ 	.word	0x00000000


	//----- nvinfo : EIATTR_REGCOUNT
	.align		4
.L_717:
        /*0ff0*/ 	.byte	0x04, 0x2f
        /*0ff2*/ 	.short	(.L_719 - .L_718)
	.align		4
.L_718:
        /*0ff4*/ 	.word	index@(_ZN2at6native29vectorized_elementwise_kernelILi2ENS0_13BinaryFunctorIN3c108BFloat16ES4_S4_ZZZNS0_17hypot_kernel_cudaERNS_18TensorIteratorBaseEENKUlvE_clEvENKUlvE2_clEvEUlS4_S4_E_EESt5arrayIPcLm3EEEEviT0_T1_)
        /*0ff8*/ 	.word	0x0000001e


	//----- nvinfo : EIATTR_FRAME_SIZE
	.align		4
.L_719:
        /*0ffc*/ 	.byte	0x04, 0x11
        /*0ffe*/ 	.short	(.L_721 - .L_720)
	.align		4
.L_720:
        /*1000*/ 	.word	index@(_ZN2at6native29vectorized_elementwise_kernelILi2ENS0_13BinaryFunctorIN3c108BFloat16ES4_S4_ZZZNS0_17hypot_kernel_cudaERNS_18TensorIteratorBaseEENKUlvE_clEvENKUlvE2_clEvEUlS4_S4_E_EESt5arrayIPcLm3EEEEviT0_T1_)
        /*1004*/ 	.word	0x00000000


	//----- nvinfo : EIATTR_REGCOUNT
	.align		4
.L_721:
        /*1008*/ 	.byte	0x04, 0x2f
        /*100a*/ 	.short	(.L_723 - .L_722)
	.align		4
.L_722:
        /*100c*/ 	.word	index@(_ZN2at6native27unrolled_elementwise_kernelINS0_13BinaryFunctorIN3c108BFloat16ES4_S4_ZZZNS0_17hypot_kernel_cudaERNS_18TensorIteratorBaseEENKUlvE_clEvENKUlvE2_clEvEUlS4_S4_E_EESt5arrayIPcLm3EELi4E23TrivialOffsetCalculatorILi2EjESE_ILi1EjENS0_6memory15LoadWithoutCastENSH_16StoreWithoutCastEEEviT_T0_T2_T3_T4_T5_)
        /*1010*/ 	.word	0x0000001c


	//----- nvinfo : EIATTR_FRAME_SIZE
	.align		4
.L_723:
        /*1014*/ 	.byte	0x04, 0x11
        /*1016*/ 	.short	(.L_725 - .L_724)
	.align		4
.L_724:
        /*1018*/ 	.word	index@(_ZN2at6native27unrolled_elementwise_kernelINS0_13BinaryFunctorIN3c108BFloat16ES4_S4_ZZZNS0_17hypot_kernel_cudaERNS_18TensorIteratorBaseEENKUlvE_clEvENKUlvE2_clEvEUlS4_S4_E_EESt5arrayIPcLm3EELi4E23TrivialOffsetCalculatorILi2EjESE_ILi1EjENS0_6memory15LoadWithoutCastENSH_16StoreWithoutCastEEEviT_T0_T2_T3_T4_T5_)
        /*101c*/ 	.word	0x00000000


	//----- nvinfo : EIATTR_REGCOUNT
	.align		4
.L_725:
        /*1020*/ 	.byte	0x04, 0x2f
        /*1022*/ 	.short	(.L_727 - .L_726)
	.align		4
.L_726:
        /*1024*/ 	.word	index@(_ZN2at6native18elementwise_kernelILi128ELi4EZNS0_22gpu_kernel_impl_nocastINS0_13BinaryFunctorIN3c108BFloat16ES5_S5_ZZZNS0_17hypot_kernel_cudaERNS_18TensorIteratorBaseEENKUlvE_clEvENKUlvE2_clEvEUlS5_S5_E_EEEEvS7_RKT_EUliE_EEviT1_)
        /*1028*/ 	.word	0x00000012


	//----- nvinfo : EIATTR_FRAME_SIZE
	.align		4
.L_727:
        /*102c*/ 	.byte	0x04, 0x11
        /*102e*/ 	.short	(.L_729 - .L_728)
	.align		4
.L_728:
        /*1030*/ 	.word	index@(_ZN2at6native18elementwise_kernelILi128ELi4EZNS0_22gpu_kernel_impl_nocastINS0_13BinaryFunctorIN3c108BFloat16ES5_S5_ZZZNS0_17hypot_kernel_cudaERNS_18TensorIteratorBaseEENKUlvE_clEvENKUlvE2_clEvEUlS5_S5_E_EEEEvS7_RKT_EUliE_EEviT1_)
        /*1034*/ 	.word	0x00000000


	//----- nvinfo : EIATTR_REGCOUNT
	.align		4
.L_729:
        /*1038*/ 	.byte	0x04, 0x2f
        /*103a*/ 	.short	(.L_731 - .L_730)
	.align		4
.L_730:
        /*103c*/ 	.word	index@(_ZN2at6native27unrolled_elementwise_kernelINS0_13BinaryFunctorIN3c108BFloat16ES4_S4_ZZZNS0_17hypot_kernel_cudaERNS_18TensorIteratorBaseEENKUlvE_clEvENKUlvE2_clEvEUlS4_S4_E_EESt5arrayIPcLm3EELi4E23TrivialOffsetCalculatorILi2EjESE_ILi1EjENS0_6memory12LoadWithCastILi2EEENSH_13StoreWithCastILi1EEEEEviT_T0_T2_T3_T4_T5_)
        /*1040*/ 	.word	0x0000001f


	//----- nvinfo : EIATTR_FRAME_SIZE
	.align		4
.L_731:
        /*1044*/ 	.byte	0x04, 0x11
        /*1046*/ 	.short	(.L_733 - .L_732)
	.align		4
.L_732:
        /*1048*/ 	.word	index@(_ZN2at6native27unrolled_elementwise_kernelINS0_13BinaryFunctorIN3c108BFloat16ES4_S4_ZZZNS0_17hypot_kernel_cudaERNS_18TensorIteratorBaseEENKUlvE_clEvENKUlvE2_clEvEUlS4_S4_E_EESt5arrayIPcLm3EELi4E23TrivialOffsetCalculatorILi2EjESE_ILi1EjENS0_6memory12LoadWithCastILi2EEENSH_13StoreWithCastILi1EEEEEviT_T0_T2_T3_T4_T5_)
        /*104c*/ 	.word	0x00000000


	//----- nvinfo : EIATTR_REGCOUNT
	.align		4
.L_733:
        /*1050*/ 	.byte	0x04, 0x2f
        /*1052*/ 	.short	(.L_735 - .L_734)
	.align		4
.L_734:
        /*1054*/ 	.word	index@(_ZN2at6native18elementwise_kernelILi128ELi4EZNS0_15gpu_kernel_implINS0_13BinaryFunctorIN3c108BFloat16ES5_S5_ZZZNS0_17hypot_kernel_cudaERNS_18TensorIteratorBaseEENKUlvE_clEvENKUlvE2_clEvEUlS5_S5_E_EEEEvS7_RKT_EUliE_EEviT1_)
        /*1058*/ 	.word	0x0000001a


	//----- nvinfo : EIATTR_FRAME_SIZE
	.align		4
.L_735:
        /*105c*/ 	.byte	0x04, 0x11
        /*105e*/ 	.short	(.L_737 - .L_736)
	.align		4
.L_736:
        /*1060*/ 	.word	index@(_ZN2at6native18elementwise_kernelILi128ELi4EZNS0_15gpu_kernel_implINS0_13BinaryFunctorIN3c108BFloat16ES5_S5_ZZZNS0_17hypot_kernel_cudaERNS_18TensorIteratorBaseEENKUlvE_clEvENKUlvE2_clEvEUlS5_S5_E_EEEEvS7_RKT_EUliE_EEviT1_)
        /*1064*/ 	.word	0x00000000


	//----- nvinfo : EIATTR_REGCOUNT
	.align		4
.L_737:
        /*1068*/ 	.byte	0x04, 0x2f
        /*106a*/ 	.short	(.L_739 - .L_738)
	.align		4
.L_738:
        /*106c*/ 	.word	index@(_ZN2at6native29vectorized_elementwise_kernelILi8ENS0_13AUnaryFunctorIN3c108BFloat16ES4_S4_ZZZNS0_17hypot_kernel_cudaERNS_18TensorIteratorBaseEENKUlvE_clEvENKUlvE2_clEvEUlS4_S4_E_EESt5arrayIPcLm2EEEEviT0_T1_)
        /*1070*/ 	.word	0x00000020


	//----- nvinfo : EIATTR_FRAME_SIZE
	.align		4
.L_739:
        /*1074*/ 	.byte	0x04, 0x11
        /*1076*/ 	.short	(.L_741 - .L_740)
	.align		4
.L_740:
        /*1078*/ 	.word	index@(_ZN2at6native29vectorized_elementwise_kernelILi8ENS0_13AUnaryFunctorIN3c108BFloat16ES4_S4_ZZZNS0_17hypot_kernel_cudaERNS_18TensorIteratorBaseEENKUlvE_clEvENKUlvE2_clEvEUlS4_S4_E_EESt5arrayIPcLm2EEEEviT0_T1_)
        /*107c*/ 	.word	0x00000000


	//----- nvinfo : EIATTR_REGCOUNT
	.align		4
.L_741:
        /*1080*/ 	.byte	0x04, 0x2f
        /*1082*/ 	.short	(.L_743 - .L_742)
	.align		4
.L_742:
        /*1084*/ 	.word	index@(_ZN2at6native29vectorized_elementwise_kernelILi4ENS0_13AUnaryFunctorIN3c108BFloat16ES4_S4_ZZZNS0_17hypot_kernel_cudaERNS_18TensorIteratorBaseEENKUlvE_clEvENKUlvE2_clEvEUlS4_S4_E_EESt5arrayIPcLm2EEEEviT0_T1_)
        /*1088*/ 	.word	0x00000020


	//----- nvinfo : EIATTR_FRAME_SIZE
	.align		4
.L_743:
        /*108c*/ 	.byte	0x04, 0x11
        /*108e*/ 	.short	(.L_745 - .L_744)
	.align		4
.L_744:
        /*1090*/ 	.word	index@(_ZN2at6native29vectorized_elementwise_kernelILi4ENS0_13AUnaryFunctorIN3c108BFloat16ES4_S4_ZZZNS0_17hypot_kernel_cudaERNS_18TensorIteratorBaseEENKUlvE_clEvENKUlvE2_clEvEUlS4_S4_E_EESt5arrayIPcLm2EEEEviT0_T1_)
        /*1094*/ 	.word	0x00000000


	//----- nvinfo : EIATTR_REGCOUNT
	.align		4
.L_745:
        /*1098*/ 	.byte	0x04, 0x2f
        /*109a*/ 	.short	(.L_747 - .L_746)
	.align		4
.L_746:
        /*109c*/ 	.word	index@(_ZN2at6native29vectorized_elementwise_kernelILi2ENS0_13AUnaryFunctorIN3c108BFloat16ES4_S4_ZZZNS0_17hypot_kernel_cudaERNS_18TensorIteratorBaseEENKUlvE_clEvENKUlvE2_clEvEUlS4_S4_E_EESt5arrayIPcLm2EEEEviT0_T1_)
        /*10a0*/ 	.word	0x00000020


	//----- nvinfo : EIATTR_FRAME_SIZE
	.align		4
.L_747:
        /*10a4*/ 	.byte	0x04, 0x11
        /*10a6*/ 	.short	(.L_749 - .L_748)
	.align		4
.L_748:
        /*10a8*/ 	.word	index@(_ZN2at6native29vectorized_elementwise_kernelILi2ENS0_13AUnaryFunctorIN3c108BFloat16ES4_S4_ZZZNS0_17hypot_kernel_cudaERNS_18TensorIteratorBaseEENKUlvE_clEvENKUlvE2_clEvEUlS4_S4_E_EESt5arrayIPcLm2EEEEviT0_T1_)
        /*10ac*/ 	.word	0x00000000


	//----- nvinfo : EIATTR_REGCOUNT
	.align		4
.L_749:
        /*10b0*/ 	.byte	0x04, 0x2f
        /*10b2*/ 	.short	(.L_751 - .L_750)
	.align		4
.L_750:
        /*10b4*/ 	.word	index@(_ZN2at6native27unrolled_elementwise_kernelINS0_13AUnaryFunctorIN3c108BFloat16ES4_S4_ZZZNS0_17hypot_kernel_cudaERNS_18TensorIteratorBaseEENKUlvE_clEvENKUlvE2_clEvEUlS4_S4_E_EESt5arrayIPcLm2EELi4E23TrivialOffsetCalculatorILi1EjESF_NS0_6memory15LoadWithoutCastENSG_16StoreWithoutCastEEEviT_T0_T2_T3_T4_T5_)
        /*10b8*/ 	.word	0x00000018


	//----- nvinfo : EIATTR_FRAME_SIZE
	.align		4
.L_751:
        /*10bc*/ 	.byte	0x04, 0x11
        /*10be*/ 	.short	(.L_753 - .L_752)
	.align		4
.L_752:
        /*10c0*/ 	.word	index@(_ZN2at6native27unrolled_elementwise_kernelINS0_13AUnaryFunctorIN3c108BFloat16ES4_S4_ZZZNS0_17hypot_kernel_cudaERNS_18TensorIteratorBaseEENKUlvE_clEvENKUlvE2_clEvEUlS4_S4_E_EESt5arrayIPcLm2EELi4E23TrivialOffsetCalculatorILi1EjESF_NS0_6memory15LoadWithoutCastENSG_16StoreWithoutCastEEEviT_T0_T2_T3_T4_T5_)
        /*10c4*/ 	.word	0x00000000


	//----- nvinfo : EIATTR_REGCOUNT
	.align		4
.L_753:
        /*10c8*/ 	.byte	0x04, 0x2f
        /*10ca*/ 	.short	(.L_755 - .L_754)
	.align		4
.L_754:
        /*10cc*/ 	.word	index@(_ZN2at6native18elementwise_kernelILi128ELi4EZNS0_22gpu_kernel_impl_nocastINS0_13AUnaryFunctorIN3c108BFloat16ES5_S5_ZZZNS0_17hypot_kernel_cudaERNS_18TensorIteratorBaseEENKUlvE_clEvENKUlvE2_clEvEUlS5_S5_E_EEEEvS7_RKT_EUliE_EEviT1_)
        /*10d0*/ 	.word	0x00000012


	//----- nvinfo : EIATTR_FRAME_SIZE
	.align		4
.L_755:
        /*10d4*/ 	.byte	0x04, 0x11
        /*10d6*/ 	.short	(.L_757 - .L_756)
	.align		4
.L_756:
        /*10d8*/ 	.word	index@(_ZN2at6native18elementwise_kernelILi128ELi4EZNS0_22gpu_kernel_impl_nocastINS0_13AUnaryFunctorIN3c108BFloat16ES5_S5_ZZZNS0_17hypot_kernel_cudaERNS_18TensorIteratorBaseEENKUlvE_clEvENKUlvE2_clEvEUlS5_S5_E_EEEEvS7_RKT_EUliE_EEviT1_)
        /*10dc*/ 	.word	0x00000000


	//----- nvinfo : EIATTR_REGCOUNT
	.align		4
.L_757:
        /*10e0*/ 	.byte	0x04, 0x2f
        /*10e2*/ 	.short	(.L_759 - .L_758)
	.align		4
.L_758:
        /*10e4*/ 	.word	index@(_ZN2at6native27unrolled_elementwise_kernelINS0_13AUnaryFunctorIN3c108BFloat16ES4_S4_ZZZNS0_17hypot_kernel_cudaERNS_18TensorIteratorBaseEENKUlvE_clEvENKUlvE2_clEvEUlS4_S4_E_EESt5arrayIPcLm2EELi4E23TrivialOffsetCalculatorILi1EjESF_NS0_6memory12LoadWithCastILi1EEENSG_13StoreWithCastILi1EEEEEviT_T0_T2_T3_T4_T5_)
        /*10e8*/ 	.word	0x0000001c


	//----- nvinfo : EIATTR_FRAME_SIZE
	.align		4
.L_759:
        /*10ec*/ 	.byte	0x04, 0x11
        /*10ee*/ 	.short	(.L_761 - .L_760)
	.align		4
.L_760:
        /*10f0*/ 	.word	index@(_ZN2at6native27unrolled_elementwise_kernelINS0_13AUnaryFunctorIN3c108BFloat16ES4_S4_ZZZNS0_17hypot_kernel_cudaERNS_18TensorIteratorBaseEENKUlvE_clEvENKUlvE2_clEvEUlS4_S4_E_EESt5arrayIPcLm2EELi4E23TrivialOffsetCalculatorILi1EjESF_NS0_6memory12LoadWithCastILi1EEENSG_13StoreWithCastILi1EEEEEviT_T0_T2_T3_T4_T5_)
        /*10f4*/ 	.word	0x00000000


	//----- nvinfo : EIATTR_REGCOUNT
	.align		4
.L_761:
        /*10f8*/ 	.byte	0x04, 0x2f
        /*10fa*/ 	.short	(.L_763 - .L_762)
	.align		4
.L_762:
        /*10fc*/ 	.word	index@(_ZN2at6native18elementwise_kernelILi128ELi4EZNS0_15gpu_kernel_implINS0_13AUnaryFunctorIN3c108BFloat16ES5_S5_ZZZNS0_17hypot_kernel_cudaERNS_18TensorIteratorBaseEENKUlvE_clEvENKUlvE2_clEvEUlS5_S5_E_EEEEvS7_RKT_EUliE_EEviT1_)
        /*1100*/ 	.word	0x0000001a


	//----- nvinfo : EIATTR_FRAME_SIZE
	.align		4
.L_763:
        /*1104*/ 	.byte	0x04, 0x11
        /*1106*/ 	.short	(.L_765 - .L_764)
	.align		4
.L_764:
        /*1108*/ 	.word	index@(_ZN2at6native18elementwise_kernelILi128ELi4EZNS0_15gpu_kernel_implINS0_13AUnaryFunctorIN3c108BFloat16ES5_S5_ZZZNS0_17hypot_kernel_cudaERNS_18TensorIteratorBaseEENKUlvE_clEvENKUlvE2_clEvEUlS5_S5_E_EEEEvS7_RKT_EUliE_EEviT1_)
        /*110c*/ 	.word	0x00000000


	//----- nvinfo : EIATTR_MIN_STACK_SIZE
	.align		4
.L_765:
        /*1110*/ 	.byte	0x04, 0x12
        /*1112*/ 	.short	(.L_767 - .L_766)
	.align		4
.L_766:
        /*1114*/ 	.word	index@(_ZN2at6native18elementwise_kernelILi128ELi4EZNS0_15gpu_kernel_implINS0_13AUnaryFunctorIN3c108BFloat16ES5_S5_ZZZNS0_17hypot_kernel_cudaERNS_18TensorIteratorBaseEENKUlvE_clEvENKUlvE2_clEvEUlS5_S5_E_EEEEvS7_RKT_EUliE_EEviT1_)
        /*1118*/ 	.word	0x00000000


	//----- nvinfo : EIATTR_MIN_STACK_SIZE
	.align		4
.L_767:
        /*111c*/ 	.byte	0x04, 0x12
        /*111e*/ 	.short	(.L_769 - .L_768)
	.align		4
.L_768:
        /*1120*/ 	.word	index@(_ZN2at6native27unrolled_elementwise_kernelINS0_13AUnaryFunctorIN3c108BFloat16ES4_S4_ZZZNS0_17hypot_kernel_cudaERNS_18TensorIteratorBaseEENKUlvE_clEvENKUlvE2_clEvEUlS4_S4_E_EESt5arrayIPcLm2EELi4E23TrivialOffsetCalculatorILi1EjESF_NS0_6memory12LoadWithCastILi1EEENSG_13StoreWithCastILi1EEEEEviT_T0_T2_T3_T4_T5_)
        /*1124*/ 	.word	0x00000000


	//----- nvinfo : EIATTR_MIN_STACK_SIZE
	.align		4
.L_769:
        /*1128*/ 	.byte	0x04, 0x12
        /*112a*/ 	.short	(.L_771 - .L_770)
	.align		4
.L_770:
        /*112c*/ 	.word	index@(_ZN2at6native18elementwise_kernelILi128ELi4EZNS0_22gpu_kernel_impl_nocastINS0_13AUnaryFunctorIN3c108BFloat16ES5_S5_ZZZNS0_17hypot_kernel_cudaERNS_18TensorIteratorBaseEENKUlvE_clEvENKUlvE2_clEvEUlS5_S5_E_EEEEvS7_RKT_EUliE_EEviT1_)
        /*1130*/ 	.word	0x00000000


	//----- nvinfo : EIATTR_MIN_STACK_SIZE
	.align		4
.L_771:
        /*1134*/ 	.byte	0x04, 0x12
        /*1136*/ 	.short	(.L_773 - .L_772)
	.align		4
.L_772:
        /*1138*/ 	.word	index@(_ZN2at6native27unrolled_elementwise_kernelINS0_13AUnaryFunctorIN3c108BFloat16ES4_S4_ZZZNS0_17hypot_kernel_cudaERNS_18TensorIteratorBaseEENKUlvE_clEvENKUlvE2_clEvEUlS4_S4_E_EESt5arrayIPcLm2EELi4E23TrivialOffsetCalculatorILi1EjESF_NS0_6memory15LoadWithoutCastENSG_16StoreWithoutCastEEEviT_T0_T2_T3_T4_T5_)
        /*113c*/ 	.word	0x00000000


	//----- nvinfo : EIATTR_MIN_STACK_SIZE
	.align		4
.L_773:
        /*1140*/ 	.byte	0x04, 0x12
        /*1142*/ 	.short	(.L_775 - .L_774)
	.align		4
.L_774:
        /*1144*/ 	.word	index@(_ZN2at6native29vectorized_elementwise_kernelILi2ENS0_13AUnaryFunctorIN3c108BFloat16ES4_S4_ZZZNS0_17hypot_kernel_cudaERNS_18TensorIteratorBaseEENKUlvE_clEvENKUlvE2_clEvEUlS4_S4_E_EESt5arrayIPcLm2EEEEviT0_T1_)
        /*1148*/ 	.word	0x00000000


	//----- nvinfo : EIATTR_MIN_STACK_SIZE
	.align		4
.L_775:
        /*114c*/ 	.byte	0x04, 0x12
        /*114e*/ 	.short	(.L_777 - .L_776)
	.align		4
.L_776:
        /*1150*/ 	.word	index@(_ZN2at6native29vectorized_elementwise_kernelILi4ENS0_13AUnaryFunctorIN3c108BFloat16ES4_S4_ZZZNS0_17hypot_kernel_cudaERNS_18TensorIteratorBaseEENKUlvE_clEvENKUlvE2_clEvEUlS4_S4_E_EESt5arrayIPcLm2EEEEviT0_T1_)
        /*1154*/ 	.word	0x00000000


	//----- nvinfo : EIATTR_MIN_STACK_SIZE
	.align		4
.L_777:
        /*1158*/ 	.byte	0x04, 0x12
        /*115a*/ 	.short	(.L_779 - .L_778)
	.align		4
.L_778:
        /*115c*/ 	.word	index@(_ZN2at6native29vectorized_elementwise_kernelILi8ENS0_13AUnaryFunctorIN3c108BFloat16ES4_S4_ZZZNS0_17hypot_kernel_cudaERNS_18TensorIteratorBaseEENKUlvE_clEvENKUlvE2_clEvEUlS4_S4_E_EESt5arrayIPcLm2EEEEviT0_T1_)
        /*1160*/ 	.word	0x00000000


	//----- nvinfo : EIATTR_MIN_STACK_SIZE
	.align		4
.L_779:
        /*1164*/ 	.byte	0x04, 0x12
        /*1166*/ 	.short	(.L_781 - .L_780)
	.align		4
.L_780:
        /*1168*/ 	.word	index@(_ZN2at6native18elementwise_kernelILi128ELi4EZNS0_15gpu_kernel_implINS0_13BinaryFunctorIN3c108BFloat16ES5_S5_ZZZNS0_17hypot_kernel_cudaERNS_18TensorIteratorBaseEENKUlvE_clEvENKUlvE2_clEvEUlS5_S5_E_EEEEvS7_RKT_EUliE_EEviT1_)
        /*116c*/ 	.word	0x00000000


	//----- nvinfo : EIATTR_MIN_STACK_SIZE
	.align		4
.L_781:
        /*1170*/ 	.byte	0x04, 0x12
        /*1172*/ 	.short	(.L_783 - .L_782)
	.align		4
.L_782:
        /*1174*/ 	.word	index@(_ZN2at6native27unrolled_elementwise_kernelINS0_13BinaryFunctorIN3c108BFloat16ES4_S4_ZZZNS0_17hypot_kernel_cudaERNS_18TensorIteratorBaseEENKUlvE_clEvENKUlvE2_clEvEUlS4_S4_E_EESt5arrayIPcLm3EELi4E23TrivialOffsetCalculatorILi2EjESE_ILi1EjENS0_6memory12LoadWithCastILi2EEENSH_13StoreWithCastILi1EEEEEviT_T0_T2_T3_T4_T5_)
        /*1178*/ 	.word	0x00000000


	//----- nvinfo : EIATTR_MIN_STACK_SIZE
	.align		4
.L_783:
        /*117c*/ 	.byte	0x04, 0x12
        /*117e*/ 	.short	(.L_785 - .L_784)
	.align		4
.L_784:
        /*1180*/ 	.word	index@(_ZN2at6native18elementwise_kernelILi128ELi4EZNS0_22gpu_kernel_impl_nocastINS0_13BinaryFunctorIN3c108BFloat16ES5_S5_ZZZNS0_17hypot_kernel_cudaERNS_18TensorIteratorBaseEENKUlvE_clEvENKUlvE2_clEvEUlS5_S5_E_EEEEvS7_RKT_EUliE_EEviT1_)
        /*1184*/ 	.word	0x00000000


	//----- nvinfo : EIATTR_MIN_STACK_SIZE
	.align		4
.L_785:
        /*1188*/ 	.byte	0x04, 0x12
        /*118a*/ 	.short	(.L_787 - .L_786)
	.align		4
.L_786:
        /*118c*/ 	.word	index@(_ZN2at6native27unrolled_elementwise_kernelINS0_13BinaryFunctorIN3c108BFloat16ES4_S4_ZZZNS0_17hypot_kernel_cudaERNS_18TensorIteratorBaseEENKUlvE_clEvENKUlvE2_clEvEUlS4_S4_E_EESt5arrayIPcLm3EELi4E23TrivialOffsetCalculatorILi2EjESE_ILi1EjENS0_6memory15LoadWithoutCastENSH_16StoreWithoutCastEEEviT_T0_T2_T3_T4_T5_)
        /*1190*/ 	.word	0x00000000


	//----- nvinfo : EIATTR_MIN_STACK_SIZE
	.align		4
.L_787:
        /*1194*/ 	.byte	0x04, 0x12
        /*1196*/ 	.short	(.L_789 - .L_788)
	.align		4
.L_788:
        /*1198*/ 	.word	index@(_ZN2at6native29vectorized_elementwise_kernelILi2ENS0_13BinaryFunctorIN3c108BFloat16ES4_S4_ZZZNS0_17hypot_kernel_cudaERNS_18TensorIteratorBaseEENKUlvE_clEvENKUlvE2_clEvEUlS4_S4_E_EESt5arrayIPcLm3EEEEviT0_T1_)
        /*119c*/ 	.word	0x00000000


	//----- nvinfo : EIATTR_MIN_STACK_SIZE
	.align		4
.L_789:
        /*11a0*/ 	.byte	0x04, 0x12
        /*11a2*/ 	.short	(.L_791 - .L_790)
	.align		4
.L_790:
        /*11a4*/ 	.word	index@(_ZN2at6native29vectorized_elementwise_kernelILi4ENS0_13BinaryFunctorIN3c108BFloat16ES4_S4_ZZZNS0_17hypot_kernel_cudaERNS_18TensorIteratorBaseEENKUlvE_clEvENKUlvE2_clEvEUlS4_S4_E_EESt5arrayIPcLm3EEEEviT0_T1_)
        /*11a8*/ 	.word	0x00000000


	//----- nvinfo : EIATTR_MIN_STACK_SIZE
	.align		4
.L_791:
        /*11ac*/ 	.byte	0x04, 0x12
        /*11ae*/ 	.short	(.L_793 - .L_792)
	.align		4
.L_792:
        /*11b0*/ 	.word	index@(_ZN2at6native29vectorized_elementwise_kernelILi8ENS0_13BinaryFunctorIN3c108BFloat16ES4_S4_ZZZNS0_17hypot_kernel_cudaERNS_18TensorIteratorBaseEENKUlvE_clEvENKUlvE2_clEvEUlS4_S4_E_EESt5arrayIPcLm3EEEEviT0_T1_)
        /*11b4*/ 	.word	0x00000000


	//----- nvinfo : EIATTR_MIN_STACK_SIZE
	.align		4
.L_793:
        /*11b8*/ 	.byte	0x04, 0x12
        /*11ba*/ 	.short	(.L_795 - .L_794)
	.align		4
.L_794:
        /*11bc*/ 	.word	index@(_ZN2at6native18elementwise_kernelILi128ELi4EZNS0_15gpu_kernel_implINS0_13AUnaryFunctorIN3c104HalfES5_S5_ZZZNS0_17hypot_kernel_cudaERNS_18TensorIteratorBaseEENKUlvE_clEvENKUlvE1_clEvEUlS5_S5_E_EEEEvS7_RKT_EUliE_EEviT1_)
        /*11c0*/ 	.word	0x00000000


	//----- nvinfo : EIATTR_MIN_STACK_SIZE
	.align		4
.L_795:
        /*11c4*/ 	.byte	0x04, 0x12
        /*11c6*/ 	.short	(.L_797 - .L_796)
	.align		4
.L_796:
        /*11c8*/ 	.word	index@(_ZN2at6native27unrolled_elementwise_kernelINS0_13AUnaryFunctorIN3c104HalfES4_S4_ZZZNS0_17hypot_kernel_cudaERNS_18TensorIteratorBaseEENKUlvE_clEvENKUlvE1_clEvEUlS4_S4_E_EESt5arrayIPcLm2EELi4E23TrivialOffsetCalculatorILi1EjESF_NS0_6memory12LoadWithCastILi1EEENSG_13StoreWithCastILi1EEEEEviT_T0_T2_T3_T4_T5_)
        /*11cc*/ 	.word	0x00000000


	//----- nvinfo : EIATTR_MIN_STACK_SIZE
	.align		4
.L_797:
        /*11d0*/ 	.byte	0x04, 0x12
        /*11d2*/ 	.short	(.L_799 - .L_798)
	.align		4
.L_798:
        /*11d4*/ 	.word	index@(_ZN2at6native18elementwise_kernelILi128ELi4EZNS0_22gpu_kernel_impl_nocastINS0_13AUnaryFunctorIN3c104HalfES5_S5_ZZZNS0_17hypot_kernel_cudaERNS_18TensorIteratorBaseEENKUlvE_clEvENKUlvE1_clEvEUlS5_S5_E_EEEEvS7_RKT_EUliE_EEviT1_)
        /*11d8*/ 	.word	0x00000000


	//----- nvinfo : EIATTR_MIN_STACK_SIZE
	.align		4
.L_799:
        /*11dc*/ 	.byte	0x04, 0x12
        /*11de*/ 	.short	(.L_801 - .L_800)
	.align		4
.L_800:
        /*11e0*/ 	.word	index@(_ZN2at6native27unrolled_elementwise_kernelINS0_13AUnaryFunctorIN3c104HalfES4_S4_ZZZNS0_17hypot_kernel_cudaERNS_18TensorIteratorBaseEENKUlvE_clEvENKUlvE1_clEvEUlS4_S4_E_EESt5arrayIPcLm2EELi4E23TrivialOffsetCalculatorILi1EjESF_NS0_6memory15LoadWithoutCastENSG_16StoreWithoutCastEEEviT_T0_T2_T3_T4_T5_)
        /*11e4*/ 	.word	0x00000000


	//----- nvinfo : EIATTR_MIN_STACK_SIZE
	.align		4
.L_801:
        /*11e8*/ 	.byte	0x04, 0x12
        /*11ea*/ 	.short	(.L_803 - .L_802)
	.align		4
.L_802:
        /*11ec*/ 	.word	index@(_ZN2at6native29vectorized_elementwise_kernelILi2ENS0_13AUnaryFunctorIN3c104HalfES4_S4_ZZZNS0_17hypot_kernel_cudaERNS_18TensorIteratorBaseEENKUlvE_clEvENKUlvE1_clEvEUlS4_S4_E_EESt5arrayIPcLm2EEEEviT0_T1_)
        /*11f0*/ 	.word	0x00000000


	//----- nvinfo : EIATTR_MIN_STACK_SIZE
	.align		4
.L_803:
        /*11f4*/ 	.byte	0x04, 0x12
        /*11f6*/ 	.short	(.L_805 - .L_804)
	.align		4
.L_804:
        /*11f8*/ 	.word	index@(_ZN2at6native29vectorized_elementwise_kernelILi4ENS0_13AUnaryFunctorIN3c104HalfES4_S4_ZZZNS0_17hypot_kernel_cudaERNS_18TensorIteratorBaseEENKUlvE_clEvENKUlvE1_clEvEUlS4_S4_E_EESt5arrayIPcLm2EEEEviT0_T1_)
        /*11fc*/ 	.word	0x00000000


	//----- nvinfo : EIATTR_MIN_STACK_SIZE
	.align		4
.L_805:
        /*1200*/ 	.byte	0x04, 0x12
        /*1202*/ 	.short	(.L_807 - .L_806)
	.align		4
.L_806:
        /*1204*/ 	.word	index@(_ZN2at6native29vectorized_elementwise_kernelILi8ENS0_13AUnaryFunctorIN3c104HalfES4_S4_ZZZNS0_17hypot_kernel_cudaERNS_18TensorIteratorBaseEENKUlvE_clEvENKUlvE1_clEvEUlS4_S4_E_EESt5arrayIPcLm2EEEEviT0_T1_)
        /*1208*/ 	.word	0x00000000


	//----- nvinfo : EIATTR_MIN_STACK_SIZE
	.align		4
.L_807:
        /*120c*/ 	.byte	0x04, 0x12
        /*120e*/ 	.short	(.L_809 - .L_808)
	.align		4
.L_808:
        /*1210*/ 	.word	index@(_ZN2at6native18elementwise_kernelILi128ELi4EZNS0_15gpu_kernel_implINS0_13BinaryFunctorIN3c104HalfES5_S5_ZZZNS0_17hypot_kernel_cudaERNS_18TensorIteratorBaseEENKUlvE_clEvENKUlvE1_clEvEUlS5_S5_E_EEEEvS7_RKT_EUliE_EEviT1_)
        /*1214*/ 	.word	0x00000000


	//----- nvinfo : EIATTR_MIN_STACK_SIZE
	.align		4
.L_809:
        /*1218*/ 	.byte	0x04, 0x12
        /*121a*/ 	.short	(.L_811 - .L_810)
	.align		4
.L_810:
        /*121c*/ 	.word	index@(_ZN2at6native27unrolled_elementwise_kernelINS0_13BinaryFunctorIN3c104HalfES4_S4_ZZZNS0_17hypot_kernel_cudaERNS_18TensorIteratorBaseEENKUlvE_clEvENKUlvE1_clEvEUlS4_S4_E_EESt5arrayIPcLm3EELi4E23TrivialOffsetCalculatorILi2EjESE_ILi1EjENS0_6memory12LoadWithCastILi2EEENSH_13StoreWithCastILi1EEEEEviT_T0_T2_T3_T4_T5_)
        /*1220*/ 	.word	0x00000000


	//----- nvinfo : EIATTR_MIN_STACK_SIZE
	.align		4
.L_811:
        /*1224*/ 	.byte	0x04, 0x12
        /*1226*/ 	.short	(.L_813 - .L_812)
	.align		4
.L_812:
        /*1228*/ 	.word	index@(_ZN2at6native18elementwise_kernelILi128ELi4EZNS0_22gpu_kernel_impl_nocastINS0_13BinaryFunctorIN3c104HalfES5_S5_ZZZNS0_17hypot_kernel_cudaERNS_18TensorIteratorBaseEENKUlvE_clEvENKUlvE1_clEvEUlS5_S5_E_EEEEvS7_RKT_EUliE_EEviT1_)
        /*122c*/ 	.word	0x00000000


	//----- nvinfo : EIATTR_MIN_STACK_SIZE
	.align		4
.L_813:
        /*1230*/ 	.byte	0x04, 0x12
        /*1232*/ 	.short	(.L_815 - .L_814)
	.align		4
.L_814:
        /*1234*/ 	.word	index@(_ZN2at6native27unrolled_elementwise_kernelINS0_13BinaryFunctorIN3c104HalfES4_S4_ZZZNS0_17hypot_kernel_cudaERNS_18TensorIteratorBaseEENKUlvE_clEvENKUlvE1_clEvEUlS4_S4_E_EESt5arrayIPcLm3EELi4E23TrivialOffsetCalculatorILi2EjESE_ILi1EjENS0_6memory15LoadWithoutCastENSH_16StoreWithoutCastEEEviT_T0_T2_T3_T4_T5_)
        /*1238*/ 	.word	0x00000000


	//----- nvinfo : EIATTR_MIN_STACK_SIZE
	.align		4
.L_815:
        /*123c*/ 	.byte	0x04, 0x12
        /*123e*/ 	.short	(.L_817 - .L_816)
	.align		4
.L_816:
        /*1240*/ 	.word	index@(_ZN2at6native29vectorized_elementwise_kernelILi2ENS0_13BinaryFunctorIN3c104HalfES4_S4_ZZZNS0_17hypot_kernel_cudaERNS_18TensorIteratorBaseEENKUlvE_clEvENKUlvE1_clEvEUlS4_S4_E_EESt5arrayIPcLm3EEEEviT0_T1_)
        /*1244*/ 	.word	0x00000000


	//----- nvinfo : EIATTR_MIN_STACK_SIZE
	.align		4
.L_817:
        /*1248*/ 	.byte	0x04, 0x12
        /*124a*/ 	.short	(.L_819 - .L_818)
	.align		4
.L_818:
        /*124c*/ 	.word	index@(_ZN2at6native29vectorized_elementwise_kernelILi4ENS0_13BinaryFunctorIN3c104HalfES4_S4_ZZZNS0_17hypot_kernel_cudaERNS_18TensorIteratorBaseEENKUlvE_clEvENKUlvE1_clEvEUlS4_S4_E_EESt5arrayIPcLm3EEEEviT0_T1_)
        /*1250*/ 	.word	0x00000000


	//----- nvinfo : EIATTR_MIN_STACK_SIZE
	.align		4
.L_819:
        /*1254*/ 	.byte	0x04, 0x12
        /*1256*/ 	.short	(.L_821 - .L_820)
	.align		4
.L_820:
        /*1258*/ 	.word	index@(_ZN2at6native29vectorized_elementwise_kernelILi8ENS0_13BinaryFunctorIN3c104HalfES4_S4_ZZZNS0_17hypot_kernel_cudaERNS_18TensorIteratorBaseEENKUlvE_clEvENKUlvE1_clEvEUlS4_S4_E_EESt5arrayIPcLm3EEEEviT0_T1_)
        /*125c*/ 	.word	0x00000000


	//----- nvinfo : EIATTR_MIN_STACK_SIZE
	.align		4
.L_821:
        /*1260*/ 	.byte	0x04, 0x12
        /*1262*/ 	.short	(.L_823 - .L_822)
	.align		4
.L_822:
        /*1264*/ 	.word	index@(_ZN2at6native18elementwise_kernelILi128ELi4EZNS0_15gpu_kernel_implINS0_13AUnaryFunctorIfffZZZNS0_17hypot_kernel_cudaERNS_18TensorIteratorBaseEENKUlvE_clEvENKUlvE0_clEvEUlffE_EEEEvS5_RKT_EUliE_EEviT1_)
        /*1268*/ 	.word	0x00000000


	//----- nvinfo : EIATTR_MIN_STACK_SIZE
	.align		4
.L_823:
        /*126c*/ 	.byte	0x04, 0x12
        /*126e*/ 	.short	(.L_825 - .L_824)
	.align		4
.L_824:
        /*1270*/ 	.word	index@(_ZN2at6native27unrolled_elementwise_kernelINS0_13AUnaryFunctorIfffZZZNS0_17hypot_kernel_cudaERNS_18TensorIteratorBaseEENKUlvE_clEvENKUlvE0_clEvEUlffE_EESt5arrayIPcLm2EELi4E23TrivialOffsetCalculatorILi1EjESD_NS0_6memory12LoadWithCastILi1EEENSE_13StoreWithCastILi1EEEEEviT_T0_T2_T3_T4_T5_)
        /*1274*/ 	.word	0x00000000


	//----- nvinfo : EIATTR_MIN_STACK_SIZE
	.align		4
.L_825:
        /*1278*/ 	.byte	0x04, 0x12
        /*127a*/ 	.short	(.L_827 - .L_826)
	.align		4
.L_826:
        /*127c*/ 	.word	index@(_ZN2at6native18elementwise_kernelILi128ELi2EZNS0_22gpu_kernel_impl_nocastINS0_13AUnaryFunctorIfffZZZNS0_17hypot_kernel_cudaERNS_18TensorIteratorBaseEENKUlvE_clEvENKUlvE0_clEvEUlffE_EEEEvS5_RKT_EUliE_EEviT1_)
        /*1280*/ 	.word	0x00000000


	//----- nvinfo : EIATTR_MIN_STACK_SIZE
	.align		4
.L_827:
        /*1284*/ 	.byte	0x04, 0x12
        /*1286*/ 	.short	(.L_829 - .L_828)
	.align		4
.L_828:
        /*1288*/ 	.word	index@(_ZN2at6native27unrolled_elementwise_kernelINS0_13AUnaryFunctorIfffZZZNS0_17hypot_kernel_cudaERNS_18TensorIteratorBaseEENKUlvE_clEvENKUlvE0_clEvEUlffE_EESt5arrayIPcLm2EELi4E23TrivialOffsetCalculatorILi1EjESD_NS0_6memory15LoadWithoutCastENSE_16StoreWithoutCastEEEviT_T0_T2_T3_T4_T5_)
        /*128c*/ 	.word	0x00000000


	//----- nvinfo : EIATTR_MIN_STACK_SIZE
	.align		4
.L_829:
        /*1290*/ 	.byte	0x04, 0x12
        /*1292*/ 	.short	(.L_831 - .L_830)
	.align		4
.L_830:
        /*1294*/ 	.word	index@(_ZN2at6native29vectorized_elementwise_kernelILi2ENS0_13AUnaryFunctorIfffZZZNS0_17hypot_kernel_cudaERNS_18TensorIteratorBaseEENKUlvE_clEvENKUlvE0_clEvEUlffE_EESt5arrayIPcLm2EEEEviT0_T1_)
        /*1298*/ 	.word	0x00000000


	//----- nvinfo : EIATTR_MIN_STACK_SIZE
	.align		4
.L_831:
        /*129c*/ 	.byte	0x04, 0x12
        /*129e*/ 	.short	(.L_833 - .L_832)
	.align		4
.L_832:
        /*12a0*/ 	.word	index@(_ZN2at6native29vectorized_elementwise_kernelILi4ENS0_13AUnaryFunctorIfffZZZNS0_17hypot_kernel_cudaERNS_18TensorIteratorBaseEENKUlvE_clEvENKUlvE0_clEvEUlffE_EESt5arrayIPcLm2EEEEviT0_T1_)
        /*12a4*/ 	.word	0x00000000


	//----- nvinfo : EIATTR_MIN_STACK_SIZE
	.align		4
.L_833:
        /*12a8*/ 	.byte	0x04, 0x12
        /*12aa*/ 	.short	(.L_835 - .L_834)
	.align		4
.L_834:
        /*12ac*/ 	.word	index@(_ZN2at6native29vectorized_elementwise_kernelILi8ENS0_13AUnaryFunctorIfffZZZNS0_17hypot_kernel_cudaERNS_18TensorIteratorBaseEENKUlvE_clEvENKUlvE0_clEvEUlffE_EESt5arrayIPcLm2EEEEviT0_T1_)
        /*12b0*/ 	.word	0x00000000


	//----- nvinfo : EIATTR_MIN_STACK_SIZE
	.align		4
.L_835:
        /*12b4*/ 	.byte	0x04, 0x12
        /*12b6*/ 	.short	(.L_837 - .L_836)
	.align		4
.L_836:
        /*12b8*/ 	.word	index@(_ZN2at6native18elementwise_kernelILi128ELi4EZNS0_15gpu_kernel_implINS0_13BinaryFunctorIfffZZZNS0_17hypot_kernel_cudaERNS_18TensorIteratorBaseEENKUlvE_clEvENKUlvE0_clEvEUlffE_EEEEvS5_RKT_EUliE_EEviT1_)
        /*12bc*/ 	.word	0x00000000


	//----- nvinfo : EIATTR_MIN_STACK_SIZE
	.align		4
.L_837:
        /*12c0*/ 	.byte	0x04, 0x12
        /*12c2*/ 	.short	(.L_839 - .L_838)
	.align		4
.L_838:
        /*12c4*/ 	.word	index@(_ZN2at6native27unrolled_elementwise_kernelINS0_13BinaryFunctorIfffZZZNS0_17hypot_kernel_cudaERNS_18TensorIteratorBaseEENKUlvE_clEvENKUlvE0_clEvEUlffE_EESt5arrayIPcLm3EELi4E23TrivialOffsetCalculatorILi2EjESC_ILi1EjENS0_6memory12LoadWithCastILi2EEENSF_13StoreWithCastILi1EEEEEviT_T0_T2_T3_T4_T5_)
        /*12c8*/ 	.word	0x00000000


	//----- nvinfo : EIATTR_MIN_STACK_SIZE
	.align		4
.L_839:
        /*12cc*/ 	.byte	0x04, 0x12
        /*12ce*/ 	.short	(.L_841 - .L_840)
	.align		4
.L_840:
        /*12d0*/ 	.word	index@(_ZN2at6native18elementwise_kernelILi128ELi2EZNS0_22gpu_kernel_impl_nocastINS0_13BinaryFunctorIfffZZZNS0_17hypot_kernel_cudaERNS_18TensorIteratorBaseEENKUlvE_clEvENKUlvE0_clEvEUlffE_EEEEvS5_RKT_EUliE_EEviT1_)
        /*12d4*/ 	.word	0x00000000


	//----- nvinfo : EIATTR_MIN_STACK_SIZE
	.align		4
.L_841:
        /*12d8*/ 	.byte	0x04, 0x12
        /*12da*/ 	.short	(.L_843 - .L_842)
	.align		4
.L_842:
        /*12dc*/ 	.word	index@(_ZN2at6native27unrolled_elementwise_kernelINS0_13BinaryFunctorIfffZZZNS0_17hypot_kernel_cudaERNS_18TensorIteratorBaseEENKUlvE_clEvENKUlvE0_clEvEUlffE_EESt5arrayIPcLm3EELi4E23TrivialOffsetCalculatorILi2EjESC_ILi1EjENS0_6memory15LoadWithoutCastENSF_16StoreWithoutCastEEEviT_T0_T2_T3_T4_T5_)
        /*12e0*/ 	.word	0x00000000


	//----- nvinfo : EIATTR_MIN_STACK_SIZE
	.align		4
.L_843:
        /*12e4*/ 	.byte	0x04, 0x12
        /*12e6*/ 	.short	(.L_845 - .L_844)
	.align		4
.L_844:
        /*12e8*/ 	.word	index@(_ZN2at6native29vectorized_elementwise_kernelILi2ENS0_13BinaryFunctorIfffZZZNS0_17hypot_kernel_cudaERNS_18TensorIteratorBaseEENKUlvE_clEvENKUlvE0_clEvEUlffE_EESt5arrayIPcLm3EEEEviT0_T1_)
        /*12ec*/ 	.word	0x00000000


	//----- nvinfo : EIATTR_MIN_STACK_SIZE
	.align		4
.L_845:
        /*12f0*/ 	.byte	0x04, 0x12
        /*12f2*/ 	.short	(.L_847 - .L_846)
	.align		4
.L_846:
        /*12f4*/ 	.word	index@(_ZN2at6native29vectorized_elementwise_kernelILi4ENS0_13BinaryFunctorIfffZZZNS0_17hypot_kernel_cudaERNS_18TensorIteratorBaseEENKUlvE_clEvENKUlvE0_clEvEUlffE_EESt5arrayIPcLm3EEEEviT0_T1_)
        /*12f8*/ 	.word	0x00000000


	//----- nvinfo : EIATTR_MIN_STACK_SIZE
	.align		4
.L_847:
        /*12fc*/ 	.byte	0x04, 0x12
        /*12fe*/ 	.short	(.L_849 - .L_848)
	.align		4
.L_848:
        /*1300*/ 	.word	index@(_ZN2at6native29vectorized_elementwise_kernelILi8ENS0_13BinaryFunctorIfffZZZNS0_17hypot_kernel_cudaERNS_18TensorIteratorBaseEENKUlvE_clEvENKUlvE0_clEvEUlffE_EESt5arrayIPcLm3EEEEviT0_T1_)
        /*1304*/ 	.word	0x00000000


	//----- nvinfo : EIATTR_MIN_STACK_SIZE
	.align		4
.L_849:
        /*1308*/ 	.byte	0x04, 0x12
        /*130a*/ 	.short	(.L_851 - .L_850)
	.align		4
.L_850:
        /*130c*/ 	.word	index@(_ZN2at6native18elementwise_kernelILi128ELi4EZNS0_15gpu_kernel_implINS0_13AUnaryFunctorIdddZZZNS0_17hypot_kernel_cudaERNS_18TensorIteratorBaseEENKUlvE_clEvENKUlvE_clEvEUlddE_EEEEvS5_RKT_EUliE_EEviT1_)
        /*1310*/ 	.word	0x00000000


	//----- nvinfo : EIATTR_MIN_STACK_SIZE
	.align		4
.L_851:
        /*1314*/ 	.byte	0x04, 0x12
        /*1316*/ 	.short	(.L_853 - .L_852)
	.align		4
.L_852:
        /*1318*/ 	.word	index@(_ZN2at6native27unrolled_elementwise_kernelINS0_13AUnaryFunctorIdddZZZNS0_17hypot_kernel_cudaERNS_18TensorIteratorBaseEENKUlvE_clEvENKUlvE_clEvEUlddE_EESt5arrayIPcLm2EELi4E23TrivialOffsetCalculatorILi1EjESD_NS0_6memory12LoadWithCastILi1EEENSE_13StoreWithCastILi1EEEEEviT_T0_T2_T3_T4_T5_)
        /*131c*/ 	.word	0x00000000


	//----- nvinfo : EIATTR_MIN_STACK_SIZE
	.align		4
.L_853:
        /*1320*/ 	.byte	0x04, 0x12
        /*1322*/ 	.short	(.L_855 - .L_854)
	.align		4
.L_854:
        /*1324*/ 	.word	index@(_ZN2at6native18elementwise_kernelILi128ELi2EZNS0_22gpu_kernel_impl_nocastINS0_13AUnaryFunctorIdddZZZNS0_17hypot_kernel_cudaERNS_18TensorIteratorBaseEENKUlvE_clEvENKUlvE_clEvEUlddE_EEEEvS5_RKT_EUliE_EEviT1_)
        /*1328*/ 	.word	0x00000000


	//----- nvinfo : EIATTR_MIN_STACK_SIZE
	.align		4
.L_855:
        /*132c*/ 	.byte	0x04, 0x12
        /*132e*/ 	.short	(.L_857 - .L_856)
	.align		4
.L_856:
        /*1330*/ 	.word	index@(_ZN2at6native27unrolled_elementwise_kernelINS0_13AUnaryFunctorIdddZZZNS0_17hypot_kernel_cudaERNS_18TensorIteratorBaseEENKUlvE_clEvENKUlvE_clEvEUlddE_EESt5arrayIPcLm2EELi4E23TrivialOffsetCalculatorILi1EjESD_NS0_6memory15LoadWithoutCastENSE_16StoreWithoutCastEEEviT_T0_T2_T3_T4_T5_)
        /*1334*/ 	.word	0x00000000


	//----- nvinfo : EIATTR_MIN_STACK_SIZE
	.align		4
.L_857:
        /*1338*/ 	.byte	0x04, 0x12
        /*133a*/ 	.short	(.L_859 - .L_858)
	.align		4
.L_858:
        /*133c*/ 	.word	index@(_ZN2at6native29vectorized_elementwise_kernelILi2ENS0_13AUnaryFunctorIdddZZZNS0_17hypot_kernel_cudaERNS_18TensorIteratorBaseEENKUlvE_clEvENKUlvE_clEvEUlddE_EESt5arrayIPcLm2EEEEviT0_T1_)
        /*1340*/ 	.word	0x00000000


	//----- nvinfo : EIATTR_MIN_STACK_SIZE
	.align		4
.L_859:
        /*1344*/ 	.byte	0x04, 0x12
        /*1346*/ 	.short	(.L_861 - .L_860)
	.align		4
.L_860:
        /*1348*/ 	.word	index@(_ZN2at6native29vectorized_elementwise_kernelILi4ENS0_13AUnaryFunctorIdddZZZNS0_17hypot_kernel_cudaERNS_18TensorIteratorBaseEENKUlvE_clEvENKUlvE_clEvEUlddE_EESt5arrayIPcLm2EEEEviT0_T1_)
        /*134c*/ 	.word	0x00000000


	//----- nvinfo : EIATTR_MIN_STACK_SIZE
	.align		4
.L_861:
        /*1350*/ 	.byte	0x04, 0x12
        /*1352*/ 	.short	(.L_863 - .L_862)
	.align		4
.L_862:
        /*1354*/ 	.word	index@(_ZN2at6native29vectorized_elementwise_kernelILi8ENS0_13AUnaryFunctorIdddZZZNS0_17hypot_kernel_cudaERNS_18TensorIteratorBaseEENKUlvE_clEvENKUlvE_clEvEUlddE_EESt5arrayIPcLm2EEEEviT0_T1_)
        /*1358*/ 	.word	0x00000000


	//----- nvinfo : EIATTR_MIN_STACK_SIZE
	.align		4
.L_863:
        /*135c*/ 	.byte	0x04, 0x12
        /*135e*/ 	.short	(.L_865 - .L_864)
	.align		4
.L_864:
        /*1360*/ 	.word	index@(_ZN2at6native18elementwise_kernelILi128ELi4EZNS0_15gpu_kernel_implINS0_13BinaryFunctorIdddZZZNS0_17hypot_kernel_cudaERNS_18TensorIteratorBaseEENKUlvE_clEvENKUlvE_clEvEUlddE_EEEEvS5_RKT_EUliE_EEviT1_)
        /*1364*/ 	.word	0x00000000


	//----- nvinfo : EIATTR_MIN_STACK_SIZE
	.align		4
.L_865:
        /*1368*/ 	.byte	0x04, 0x12
        /*136a*/ 	.short	(.L_867 - .L_866)
	.align		4
.L_866:
        /*136c*/ 	.word	index@(_ZN2at6native27unrolled_elementwise_kernelINS0_13BinaryFunctorIdddZZZNS0_17hypot_kernel_cudaERNS_18TensorIteratorBaseEENKUlvE_clEvENKUlvE_clEvEUlddE_EESt5arrayIPcLm3EELi4E23TrivialOffsetCalculatorILi2EjESC_ILi1EjENS0_6memory12LoadWithCastILi2EEENSF_13StoreWithCastILi1EEEEEviT_T0_T2_T3_T4_T5_)
        /*1370*/ 	.word	0x00000000


	//----- nvinfo : EIATTR_MIN_STACK_SIZE
	.align		4
.L_867:
        /*1374*/ 	.byte	0x04, 0x12
        /*1376*/ 	.short	(.L_869 - .L_868)
	.align		4
.L_868:
        /*1378*/ 	.word	index@(_ZN2at6native18elementwise_kernelILi128ELi2EZNS0_22gpu_kernel_impl_nocastINS0_13BinaryFunctorIdddZZZNS0_17hypot_kernel_cudaERNS_18TensorIteratorBaseEENKUlvE_clEvENKUlvE_clEvEUlddE_EEEEvS5_RKT_EUliE_EEviT1_)
        /*137c*/ 	.word	0x00000000


	//----- nvinfo : EIATTR_MIN_STACK_SIZE
	.align		4
.L_869:
        /*1380*/ 	.byte	0x04, 0x12
        /*1382*/ 	.short	(.L_871 - .L_870)
	.align		4
.L_870:
        /*1384*/ 	.word	index@(_ZN2at6native27unrolled_elementwise_kernelINS0_13BinaryFunctorIdddZZZNS0_17hypot_kernel_cudaERNS_18TensorIteratorBaseEENKUlvE_clEvENKUlvE_clEvEUlddE_EESt5arrayIPcLm3EELi4E23TrivialOffsetCalculatorILi2EjESC_ILi1EjENS0_6memory15LoadWithoutCastENSF_16StoreWithoutCastEEEviT_T0_T2_T3_T4_T5_)
        /*1388*/ 	.word	0x00000000


	//----- nvinfo : EIATTR_MIN_STACK_SIZE
	.align		4
.L_871:
        /*138c*/ 	.byte	0x04, 0x12
        /*138e*/ 	.short	(.L_873 - .L_872)
	.align		4
.L_872:
        /*1390*/ 	.word	index@(_ZN2at6native29vectorized_elementwise_kernelILi2ENS0_13BinaryFunctorIdddZZZNS0_17hypot_kernel_cudaERNS_18TensorIteratorBaseEENKUlvE_clEvENKUlvE_clEvEUlddE_EESt5arrayIPcLm3EEEEviT0_T1_)
        /*1394*/ 	.word	0x00000000


	//----- nvinfo : EIATTR_MIN_STACK_SIZE
	.align		4
.L_873:
        /*1398*/ 	.byte	0x04, 0x12
        /*139a*/ 	.short	(.L_875 - .L_874)
	.align		4
.L_874:
        /*139c*/ 	.word	index@(_ZN2at6native29vectorized_elementwise_kernelILi4ENS0_13BinaryFunctorIdddZZZNS0_17hypot_kernel_cudaERNS_18TensorIteratorBaseEENKUlvE_clEvENKUlvE_clEvEUlddE_EESt5arrayIPcLm3EEEEviT0_T1_)
        /*13a0*/ 	.word	0x00000000


	//----- nvinfo : EIATTR_MIN_STACK_SIZE
	.align		4
.L_875:
        /*13a4*/ 	.byte	0x04, 0x12
        /*13a6*/ 	.short	(.L_877 - .L_876)
	.align		4
.L_876:
        /*13a8*/ 	.word	index@(_ZN2at6native29vectorized_elementwise_kernelILi8ENS0_13BinaryFunctorIdddZZZNS0_17hypot_kernel_cudaERNS_18TensorIteratorBaseEENKUlvE_clEvENKUlvE_clEvEUlddE_EESt5arrayIPcLm3EEEEviT0_T1_)
        /*13ac*/ 	.word	0x00000000


	//----- nvinfo : EIATTR_MIN_STACK_SIZE
	.align		4
.L_877:
        /*13b0*/ 	.byte	0x04, 0x12
        /*13b2*/ 	.short	(.L_879 - .L_878)
	.align		4
.L_878:
        /*13b4*/ 	.word	index@(_ZN2at6native18elementwise_kernelILi128ELi4EZNS0_15gpu_kernel_implINS0_13BinaryFunctorIN3c108BFloat16ES5_S5_ZZZNS0_17atan2_kernel_cudaERNS_18TensorIteratorBaseEENKUlvE_clEvENKUlvE2_clEvEUlS5_S5_E_EEEEvS7_RKT_EUliE_EEviT1_)
        /*13b8*/ 	.word	0x00000000


	//----- nvinfo : EIATTR_MIN_STACK_SIZE
	.align		4
.L_879:
        /*13bc*/ 	.byte	0x04, 0x12
        /*13be*/ 	.short	(.L_881 - .L_880)
	.align		4
.L_880:
        /*13c0*/ 	.word	index@(_ZN2at6native27unrolled_elementwise_kernelINS0_13BinaryFunctorIN3c108BFloat16ES4_S4_ZZZNS0_17atan2_kernel_cudaERNS_18TensorIteratorBaseEENKUlvE_clEvENKUlvE2_clEvEUlS4_S4_E_EESt5arrayIPcLm3EELi4E23TrivialOffsetCalculatorILi2EjESE_ILi1EjENS0_6memory12LoadWithCastILi2EEENSH_13StoreWithCastILi1EEEEEviT_T0_T2_T3_T4_T5_)
        /*13c4*/ 	.word	0x00000000


	//----- nvinfo : EIATTR_MIN_STACK_SIZE
	.align		4
.L_881:
        /*13c8*/ 	.byte	0x04, 0x12
        /*13ca*/ 	.short	(.L_883 - .L_882)
	.align		4
.L_882:
        /*13cc*/ 	.word	index@(_ZN2at6native18elementwise_kernelILi128ELi4EZNS0_22gpu_kernel_impl_nocastINS0_13BinaryFunctorIN3c108BFloat16ES5_S5_ZZZNS0_17atan2_kernel_cudaERNS_18TensorIteratorBaseEENKUlvE_clEvENKUlvE2_clEvEUlS5_S5_E_EEEEvS7_RKT_EUliE_EEviT1_)
        /*13d0*/ 	.word	0x00000000


	//----- nvinfo : EIATTR_MIN_STACK_SIZE
	.align		4
.L_883:
        /*13d4*/ 	.byte	0x04, 0x12
        /*13d6*/ 	.short	(.L_885 - .L_884)
	.align		4
.L_884:
        /*13d8*/ 	.word	index@(_ZN2at6native27unrolled_elementwise_kernelINS0_13BinaryFunctorIN3c108BFloat16ES4_S4_ZZZNS0_17atan2_kernel_cudaERNS_18TensorIteratorBaseEENKUlvE_clEvENKUlvE2_clEvEUlS4_S4_E_EESt5arrayIPcLm3EELi4E23TrivialOffsetCalculatorILi2EjESE_ILi1EjENS0_6memory15LoadWithoutCastENSH_16StoreWithoutCastEEEviT_T0_T2_T3_T4_T5_)
        /*13dc*/ 	.word	0x00000000


	//----- nvinfo : EIATTR_MIN_STACK_SIZE
	.align		4
.L_885:
        /*13e0*/ 	.byte	0x04, 0x12
        /*13e2*/ 	.short	(.L_887 - .L_886)
	.align		4
.L_886:
        /*13e4*/ 	.word	index@(_ZN2at6native29vectorized_elementwise_kernelILi2ENS0_13BinaryFunctorIN3c108BFloat16ES4_S4_ZZZNS0_17atan2_kernel_cudaERNS_18TensorIteratorBaseEENKUlvE_clEvENKUlvE2_clEvEUlS4_S4_E_EESt5arrayIPcLm3EEEEviT0_T1_)
        /*13e8*/ 	.word	0x00000000


	//----- nvinfo : EIATTR_MIN_STACK_SIZE
	.align		4
.L_887:
        /*13ec*/ 	.byte	0x04, 0x12
        /*13ee*/ 	.short	(.L_889 - .L_888)
	.align		4
.L_888:
        /*13f0*/ 	.word	index@(_ZN2at6native29vectorized_elementwise_kernelILi4ENS0_13BinaryFunctorIN3c108BFloat16ES4_S4_ZZZNS0_17atan2_kernel_cudaERNS_18TensorIteratorBaseEENKUlvE_clEvENKUlvE2_clEvEUlS4_S4_E_EESt5arrayIPcLm3EEEEviT0_T1_)
        /*13f4*/ 	.word	0x00000000


	//----- nvinfo : EIATTR_MIN_STACK_SIZE
	.align		4
.L_889:
        /*13f8*/ 	.byte	0x04, 0x12
        /*13fa*/ 	.short	(.L_891 - .L_890)
	.align		4
.L_890:
        /*13fc*/ 	.word	index@(_ZN2at6native29vectorized_elementwise_kernelILi8ENS0_13BinaryFunctorIN3c108BFloat16ES4_S4_ZZZNS0_17atan2_kernel_cudaERNS_18TensorIteratorBaseEENKUlvE_clEvENKUlvE2_clEvEUlS4_S4_E_EESt5arrayIPcLm3EEEEviT0_T1_)
        /*1400*/ 	.word	0x00000000


	//----- nvinfo : EIATTR_MIN_STACK_SIZE
	.align		4
.L_891:
        /*1404*/ 	.byte	0x04, 0x12
        /*1406*/ 	.short	(.L_893 - .L_892)
	.align		4
.L_892:
        /*1408*/ 	.word	index@(_ZN2at6native18elementwise_kernelILi128ELi4EZNS0_15gpu_kernel_implINS0_13BUnaryFunctorIN3c108BFloat16ES5_S5_ZZZNS0_17atan2_kernel_cudaERNS_18TensorIteratorBaseEENKUlvE_clEvENKUlvE2_clEvEUlS5_S5_E_EEEEvS7_RKT_EUliE_EEviT1_)
        /*140c*/ 	.word	0x00000000


	//----- nvinfo : EIATTR_MIN_STACK_SIZE
	.align		4
.L_893:
        /*1410*/ 	.byte	0x04, 0x12
        /*1412*/ 	.short	(.L_895 - .L_894)
	.align		4
.L_894:
        /*1414*/ 	.word	index@(_ZN2at6native27unrolled_elementwise_kernelINS0_13BUnaryFunctorIN3c108BFloat16ES4_S4_ZZZNS0_17atan2_kernel_cudaERNS_18TensorIteratorBaseEENKUlvE_clEvENKUlvE2_clEvEUlS4_S4_E_EESt5arrayIPcLm2EELi4E23TrivialOffsetCalculatorILi1EjESF_NS0_6memory12LoadWithCastILi1EEENSG_13StoreWithCastILi1EEEEEviT_T0_T2_T3_T4_T5_)
        /*1418*/ 	.word	0x00000000


	//----- nvinfo : EIATTR_MIN_STACK_SIZE
	.align		4
.L_895:
        /*141c*/ 	.byte	0x04, 0x12
        /*141e*/ 	.short	(.L_897 - .L_896)
	.align		4
.L_896:
        /*1420*/ 	.word	index@(_ZN2at6native18elementwise_kernelILi128ELi4EZNS0_22gpu_kernel_impl_nocastINS0_13BUnaryFunctorIN3c108BFloat16ES5_S5_ZZZNS0_17atan2_kernel_cudaERNS_18TensorIteratorBaseEENKUlvE_clEvENKUlvE2_clEvEUlS5_S5_E_EEEEvS7_RKT_EUliE_EEviT1_)
        /*1424*/ 	.word	0x00000000


	//----- nvinfo : EIATTR_MIN_STACK_SIZE
	.align		4
.L_897:
        /*1428*/ 	.byte	0x04, 0x12
        /*142a*/ 	.short	(.L_899 - .L_898)
	.align		4
.L_898:
        /*142c*/ 	.word	index@(_ZN2at6native27unrolled_elementwise_kernelINS0_13BUnaryFunctorIN3c108BFloat16ES4_S4_ZZZNS0_17atan2_kernel_cudaERNS_18TensorIteratorBaseEENKUlvE_clEvENKUlvE2_clEvEUlS4_S4_E_EESt5arrayIPcLm2EELi4E23TrivialOffsetCalculatorILi1EjESF_NS0_6memory15LoadWithoutCastENSG_16StoreWithoutCastEEEviT_T0_T2_T3_T4_T5_)
        /*1430*/ 	.word	0x00000000


	//----- nvinfo : EIATTR_MIN_STACK_SIZE
	.align		4
.L_899:
        /*1434*/ 	.byte	0x04, 0x12
        /*1436*/ 	.short	(.L_901 - .L_900)
	.align		4
.L_900:
        /*1438*/ 	.word	index@(_ZN2at6native29vectorized_elementwise_kernelILi2ENS0_13BUnaryFunctorIN3c108BFloat16ES4_S4_ZZZNS0_17atan2_kernel_cudaERNS_18TensorIteratorBaseEENKUlvE_clEvENKUlvE2_clEvEUlS4_S4_E_EESt5arrayIPcLm2EEEEviT0_T1_)
        /*143c*/ 	.word	0x00000000


	//----- nvinfo : EIATTR_MIN_STACK_SIZE
	.align		4
.L_901:
        /*1440*/ 	.byte	0x04, 0x12
        /*1442*/ 	.short	(.L_903 - .L_902)
	.align		4
.L_902:
        /*1444*/ 	.word	index@(_ZN2at6native29vectorized_elementwise_kernelILi4ENS0_13BUnaryFunctorIN3c108BFloat16ES4_S4_ZZZNS0_17atan2_kernel_cudaERNS_18TensorIteratorBaseEENKUlvE_clEvENKUlvE2_clEvEUlS4_S4_E_EESt5arrayIPcLm2EEEEviT0_T1_)
        /*1448*/ 	.word	0x00000000


	//----- nvinfo : EIATTR_MIN_STACK_SIZE
	.align		4
.L_903:
        /*144c*/ 	.byte	0x04, 0x12
        /*144e*/ 	.short	(.L_905 - .L_904)
	.align		4
.L_904:
        /*1450*/ 	.word	index@(_ZN2at6native29vectorized_elementwise_kernelILi8ENS0_13BUnaryFunctorIN3c108BFloat16ES4_S4_ZZZNS0_17atan2_kernel_cudaERNS_18TensorIteratorBaseEENKUlvE_clEvENKUlvE2_clEvEUlS4_S4_E_EESt5arrayIPcLm2EEEEviT0_T1_)
        /*1454*/ 	.word	0x00000000


	//----- nvinfo : EIATTR_MIN_STACK_SIZE
	.align		4
.L_905:
        /*1458*/ 	.byte	0x04, 0x12
        /*145a*/ 	.short	(.L_907 - .L_906)
	.align		4
.L_906:
        /*145c*/ 	.word	index@(_ZN2at6native18elementwise_kernelILi128ELi4EZNS0_15gpu_kernel_implINS0_13AUnaryFunctorIN3c108BFloat16ES5_S5_ZZZNS0_17atan2_kernel_cudaERNS_18TensorIteratorBaseEENKUlvE_clEvENKUlvE2_clEvEUlS5_S5_E_EEEEvS7_RKT_EUliE_EEviT1_)
        /*1460*/ 	.word	0x00000000


	//----- nvinfo : EIATTR_MIN_STACK_SIZE
	.align		4
.L_907:
        /*1464*/ 	.byte	0x04, 0x12
        /*1466*/ 	.short	(.L_909 - .L_908)
	.align		4
.L_908:
        /*1468*/ 	.word	index@(_ZN2at6native27unrolled_elementwise_kernelINS0_13AUnaryFunctorIN3c108BFloat16ES4_S4_ZZZNS0_17atan2_kernel_cudaERNS_18TensorIteratorBaseEENKUlvE_clEvENKUlvE2_clEvEUlS4_S4_E_EESt5arrayIPcLm2EELi4E23TrivialOffsetCalculatorILi1EjESF_NS0_6memory12LoadWithCastILi1EEENSG_13StoreWithCastILi1EEEEEviT_T0_T2_T3_T4_T5_)
        /*146c*/ 	.word	0x00000000


	//----- nvinfo : EIATTR_MIN_STACK_SIZE
	.align		4
.L_909:
        /*1470*/ 	.byte	0x04, 0x12
        /*1472*/ 	.short	(.L_911 - .L_910)
	.align		4
.L_910:
        /*1474*/ 	.word	index@(_ZN2at6native18elementwise_kernelILi128ELi4EZNS0_22gpu_kernel_impl_nocastINS0_13AUnaryFunctorIN3c108BFloat16ES5_S5_ZZZNS0_17atan2_kernel_cudaERNS_18TensorIteratorBaseEENKUlvE_clEvENKUlvE2_clEvEUlS5_S5_E_EEEEvS7_RKT_EUliE_EEviT1_)
        /*1478*/ 	.word	0x00000000


	//----- nvinfo : EIATTR_MIN_STACK_SIZE
	.align		4
.L_911:
        /*147c*/ 	.byte	0x04, 0x12
        /*147e*/ 	.short	(.L_913 - .L_912)
	.align		4
.L_912:
        /*1480*/ 	.word	index@(_ZN2at6native27unrolled_elementwise_kernelINS0_13AUnaryFunctorIN3c108BFloat16ES4_S4_ZZZNS0_17atan2_kernel_cudaERNS_18TensorIteratorBaseEENKUlvE_clEvENKUlvE2_clEvEUlS4_S4_E_EESt5arrayIPcLm2EELi4E23TrivialOffsetCalculatorILi1EjESF_NS0_6memory15LoadWithoutCastENSG_16StoreWithoutCastEEEviT_T0_T2_T3_T4_T5_)
        /*1484*/ 	.word	0x00000000


	//----- nvinfo : EIATTR_MIN_STACK_SIZE
	.align		4
.L_913:
        /*1488*/ 	.byte	0x04, 0x12
        /*148a*/ 	.short	(.L_915 - .L_914)
	.align		4
.L_914:
        /*148c*/ 	.word	index@(_ZN2at6native29vectorized_elementwise_kernelILi2ENS0_13AUnaryFunctorIN3c108BFloat16ES4_S4_ZZZNS0_17atan2_kernel_cudaERNS_18TensorIteratorBaseEENKUlvE_clEvENKUlvE2_clEvEUlS4_S4_E_EESt5arrayIPcLm2EEEEviT0_T1_)
        /*1490*/ 	.word	0x00000000


	//----- nvinfo : EIATTR_MIN_STACK_SIZE
	.align		4
.L_915:
        /*1494*/ 	.byte	0x04, 0x12
        /*1496*/ 	.short	(.L_917 - .L_916)
	.align		4
.L_916:
        /*1498*/ 	.word	index@(_ZN2at6native29vectorized_elementwise_kernelILi4ENS0_13AUnaryFunctorIN3c108BFloat16ES4_S4_ZZZNS0_17atan2_kernel_cudaERNS_18TensorIteratorBaseEENKUlvE_clEvENKUlvE2_clEvEUlS4_S4_E_EESt5arrayIPcLm2EEEEviT0_T1_)
        /*149c*/ 	.word	0x00000000


	//----- nvinfo : EIATTR_MIN_STACK_SIZE
	.align		4
.L_917:
        /*14a0*/ 	.byte	0x04, 0x12
        /*14a2*/ 	.short	(.L_919 - .L_918)
	.align		4
.L_918:
        /*14a4*/ 	.word	index@(_ZN2at6native29vectorized_elementwise_kernelILi8ENS0_13AUnaryFunctorIN3c108BFloat16ES4_S4_ZZZNS0_17atan2_kernel_cudaERNS_18TensorIteratorBaseEENKUlvE_clEvENKUlvE2_clEvEUlS4_S4_E_EESt5arrayIPcLm2EEEEviT0_T1_)
        /*14a8*/ 	.word	0x00000000


	//----- nvinfo : EIATTR_MIN_STACK_SIZE
	.align		4
.L_919:
        /*14ac*/ 	.byte	0x04, 0x12
        /*14ae*/ 	.short	(.L_921 - .L_920)
	.align		4
.L_920:
        /*14b0*/ 	.word	index@(_ZN2at6native18elementwise_kernelILi128ELi4EZNS0_15gpu_kernel_implINS0_13BinaryFunctorIN3c104HalfES5_S5_ZZZNS0_17atan2_kernel_cudaERNS_18TensorIteratorBaseEENKUlvE_clEvENKUlvE1_clEvEUlS5_S5_E_EEEEvS7_RKT_EUliE_EEviT1_)
        /*14b4*/ 	.word	0x00000000


	//----- nvinfo : EIATTR_MIN_STACK_SIZE
	.align		4
.L_921:
        /*14b8*/ 	.byte	0x04, 0x12
        /*14ba*/ 	.short	(.L_923 - .L_922)
	.align		4
.L_922:
        /*14bc*/ 	.word	index@(_ZN2at6native27unrolled_elementwise_kernelINS0_13BinaryFunctorIN3c104HalfES4_S4_ZZZNS0_17atan2_kernel_cudaERNS_18TensorIteratorBaseEENKUlvE_clEvENKUlvE1_clEvEUlS4_S4_E_EESt5arrayIPcLm3EELi4E23TrivialOffsetCalculatorILi2EjESE_ILi1EjENS0_6memory12LoadWithCastILi2EEENSH_13StoreWithCastILi1EEEEEviT_T0_T2_T3_T4_T5_)
        /*14c0*/ 	.word	0x00000000


	//----- nvinfo : EIATTR_MIN_STACK_SIZE
	.align		4
.L_923:
        /*14c4*/ 	.byte	0x04, 0x12
        /*14c6*/ 	.short	(.L_925 - .L_924)
	.align		4
.L_924:
        /*14c8*/ 	.word	index@(_ZN2at6native18elementwise_kernelILi128ELi4EZNS0_22gpu_kernel_impl_nocastINS0_13BinaryFunctorIN3c104HalfES5_S5_ZZZNS0_17atan2_kernel_cudaERNS_18TensorIteratorBaseEENKUlvE_clEvENKUlvE1_clEvEUlS5_S5_E_EEEEvS7_RKT_EUliE_EEviT1_)
        /*14cc*/ 	.word	0x00000000


	//----- nvinfo : EIATTR_MIN_STACK_SIZE
	.align		4
.L_925:
        /*14d0*/ 	.byte	0x04, 0x12
        /*14d2*/ 	.short	(.L_927 - .L_926)
	.align		4
.L_926:
        /*14d4*/ 	.word	index@(_ZN2at6native27unrolled_elementwise_kernelINS0_13BinaryFunctorIN3c104HalfES4_S4_ZZZNS0_17atan2_kernel_cudaERNS_18TensorIteratorBaseEENKUlvE_clEvENKUlvE1_clEvEUlS4_S4_E_EESt5arrayIPcLm3EELi4E23TrivialOffsetCalculatorILi2EjESE_ILi1EjENS0_6memory15LoadWithoutCastENSH_16StoreWithoutCastEEEviT_T0_T2_T3_T4_T5_)
        /*14d8*/ 	.word	0x00000000


	//----- nvinfo : EIATTR_MIN_STACK_SIZE
	.align		4
.L_927:
        /*14dc*/ 	.byte	0x04, 0x12
        /*14de*/ 	.short	(.L_929 - .L_928)
	.align		4
.L_928:
        /*14e0*/ 	.word	index@(_ZN2at6native29vectorized_elementwise_kernelILi2ENS0_13BinaryFunctorIN3c104HalfES4_S4_ZZZNS0_17atan2_kernel_cudaERNS_18TensorIteratorBaseEENKUlvE_clEvENKUlvE1_clEvEUlS4_S4_E_EESt5arrayIPcLm3EEEEviT0_T1_)
        /*14e4*/ 	.word	0x00000000


	//----- nvinfo : EIATTR_MIN_STACK_SIZE
	.align		4
.L_929:
        /*14e8*/ 	.byte	0x04, 0x12
        /*14ea*/ 	.short	(.L_931 - .L_930)
	.align		4
.L_930:
        /*14ec*/ 	.word	index@(_ZN2at6native29vectorized_elementwise_kernelILi4ENS0_13BinaryFunctorIN3c104HalfES4_S4_ZZZNS0_17atan2_kernel_cudaERNS_18TensorIteratorBaseEENKUlvE_clEvENKUlvE1_clEvEUlS4_S4_E_EESt5arrayIPcLm3EEEEviT0_T1_)
        /*14f0*/ 	.word	0x00000000


	//----- nvinfo : EIATTR_MIN_STACK_SIZE
	.align		4
.L_931:
        /*14f4*/ 	.byte	0x04, 0x12
        /*14f6*/ 	.short	(.L_933 - .L_932)
	.align		4
.L_932:
        /*14f8*/ 	.word	index@(_ZN2at6native29vectorized_elementwise_kernelILi8ENS0_13BinaryFunctorIN3c104HalfES4_S4_ZZZNS0_17atan2_kernel_cudaERNS_18TensorIteratorBaseEENKUlvE_clEvENKUlvE1_clEvEUlS4_S4_E_EESt5arrayIPcLm3EEEEviT0_T1_)
        /*14fc*/ 	.word	0x00000000


	//----- nvinfo : EIATTR_MIN_STACK_SIZE
	.align		4
.L_933:
        /*1500*/ 	.byte	0x04, 0x12
        /*1502*/ 	.short	(.L_935 - .L_934)
	.align		4
.L_934:
        /*1504*/ 	.word	index@(_ZN2at6native18elementwise_kernelILi128ELi4EZNS0_15gpu_kernel_implINS0_13BUnaryFunctorIN3c104HalfES5_S5_ZZZNS0_17atan2_kernel_cudaERNS_18TensorIteratorBaseEENKUlvE_clEvENKUlvE1_clEvEUlS5_S5_E_EEEEvS7_RKT_EUliE_EEviT1_)
        /*1508*/ 	.word	0x00000000


	//----- nvinfo : EIATTR_MIN_STACK_SIZE
	.align		4
.L_935:
        /*150c*/ 	.byte	0x04, 0x12
        /*150e*/ 	.short	(.L_937 - .L_936)
	.align		4
.L_936:
        /*1510*/ 	.word	index@(_ZN2at6native27unrolled_elementwise_kernelINS0_13BUnaryFunctorIN3c104HalfES4_S4_ZZZNS0_17atan2_kernel_cudaERNS_18TensorIteratorBaseEENKUlvE_clEvENKUlvE1_clEvEUlS4_S4_E_EESt5arrayIPcLm2EELi4E23TrivialOffsetCalculatorILi1EjESF_NS0_6memory12LoadWithCastILi1EEENSG_13StoreWithCastILi1EEEEEviT_T0_T2_T3_T4_T5_)
        /*1514*/ 	.word	0x00000000


	//----- nvinfo : EIATTR_MIN_STACK_SIZE
	.align		4
.L_937:
        /*1518*/ 	.byte	0x04, 0x12
        /*151a*/ 	.short	(.L_939 - .L_938)
	.align		4
.L_938:
        /*151c*/ 	.word	index@(_ZN2at6native18elementwise_kernelILi128ELi4EZNS0_22gpu_kernel_impl_nocastINS0_13BUnaryFunctorIN3c104HalfES5_S5_ZZZNS0_17atan2_kernel_cudaERNS_18TensorIteratorBaseEENKUlvE_clEvENKUlvE1_clEvEUlS5_S5_E_EEEEvS7_RKT_EUliE_EEviT1_)
        /*1520*/ 	.word	0x00000000


	//----- nvinfo : EIATTR_MIN_STACK_SIZE
	.align		4
.L_939:
        /*1524*/ 	.byte	0x04, 0x12
        /*1526*/ 	.short	(.L_941 - .L_940)
	.align		4
.L_940:
        /*1528*/ 	.word	index@(_ZN2at6native27unrolled_elementwise_kernelINS0_13BUnaryFunctorIN3c104HalfES4_S4_ZZZNS0_17atan2_kernel_cudaERNS_18TensorIteratorBaseEENKUlvE_clEvENKUlvE1_clEvEUlS4_S4_E_EESt5arrayIPcLm2EELi4E23TrivialOffsetCalculatorILi1EjESF_NS0_6memory15LoadWithoutCastENSG_16StoreWithoutCastEEEviT_T0_T2_T3_T4_T5_)
        /*152c*/ 	.word	0x00000000


	//----- nvinfo : EIATTR_MIN_STACK_SIZE
	.align		4
.L_941:
        /*1530*/ 	.byte	0x04, 0x12
        /*1532*/ 	.short	(.L_943 - .L_942)
	.align		4
.L_942:
        /*1534*/ 	.word	index@(_ZN2at6native29vectorized_elementwise_kernelILi2ENS0_13BUnaryFunctorIN3c104HalfES4_S4_ZZZNS0_17atan2_kernel_cudaERNS_18TensorIteratorBaseEENKUlvE_clEvENKUlvE1_clEvEUlS4_S4_E_EESt5arrayIPcLm2EEEEviT0_T1_)
        /*1538*/ 	.word	0x00000000


	//----- nvinfo : EIATTR_MIN_STACK_SIZE
	.align		4
.L_943:
        /*153c*/ 	.byte	0x04, 0x12
        /*153e*/ 	.short	(.L_945 - .L_944)
	.align		4
.L_944:
        /*1540*/ 	.word	index@(_ZN2at6native29vectorized_elementwise_kernelILi4ENS0_13BUnaryFunctorIN3c104HalfES4_S4_ZZZNS0_17atan2_kernel_cudaERNS_18TensorIteratorBaseEENKUlvE_clEvENKUlvE1_clEvEUlS4_S4_E_EESt5arrayIPcLm2EEEEviT0_T1_)
        /*1544*/ 	.word	0x00000000


	//----- nvinfo : EIATTR_MIN_STACK_SIZE
	.align		4
.L_945:
        /*1548*/ 	.byte	0x04, 0x12
        /*154a*/ 	.short	(.L_947 - .L_946)
	.align		4
.L_946:
        /*154c*/ 	.word	index@(_ZN2at6native29vectorized_elementwise_kernelILi8ENS0_13BUnaryFunctorIN3c104HalfES4_S4_ZZZNS0_17atan2_kernel_cudaERNS_18TensorIteratorBaseEENKUlvE_clEvENKUlvE1_clEvEUlS4_S4_E_EESt5arrayIPcLm2EEEEviT0_T1_)
        /*1550*/ 	.word	0x00000000


	//----- nvinfo : EIATTR_MIN_STACK_SIZE
	.align		4
.L_947:
        /*1554*/ 	.byte	0x04, 0x12
        /*1556*/ 	.short	(.L_949 - .L_948)
	.align		4
.L_948:
        /*1558*/ 	.word	index@(_ZN2at6native18elementwise_kernelILi128ELi4EZNS0_15gpu_kernel_implINS0_13AUnaryFunctorIN3c104HalfES5_S5_ZZZNS0_17atan2_kernel_cudaERNS_18TensorIteratorBaseEENKUlvE_clEvENKUlvE1_clEvEUlS5_S5_E_EEEEvS7_RKT_EUliE_EEviT1_)
        /*155c*/ 	.word	0x00000000


	//----- nvinfo : EIATTR_MIN_STACK_SIZE
	.align		4
.L_949:
        /*1560*/ 	.byte	0x04, 0x12
        /*1562*/ 	.short	(.L_951 - .L_950)
	.align		4
.L_950:
        /*1564*/ 	.word	index@(_ZN2at6native27unrolled_elementwise_kernelINS0_13AUnaryFunctorIN3c104HalfES4_S4_ZZZNS0_17atan2_kernel_cudaERNS_18TensorIteratorBaseEENKUlvE_clEvENKUlvE1_clEvEUlS4_S4_E_EESt5arrayIPcLm2EELi4E23TrivialOffsetCalculatorILi1EjESF_NS0_6memory12LoadWithCastILi1EEENSG_13StoreWithCastILi1EEEEEviT_T0_T2_T3_T4_T5_)
        /*1568*/ 	.word	0x00000000


	//----- nvinfo : EIATTR_MIN_STACK_SIZE
	.align		4
.L_951:
        /*156c*/ 	.byte	0x04, 0x12
        /*156e*/ 	.short	(.L_953 - .L_952)
	.align		4
.L_952:
        /*1570*/ 	.word	index@(_ZN2at6native18elementwise_kernelILi128ELi4EZNS0_22gpu_kernel_impl_nocastINS0_13AUnaryFunctorIN3c104HalfES5_S5_ZZZNS0_17atan2_kernel_cudaERNS_18TensorIteratorBaseEENKUlvE_clEvENKUlvE1_clEvEUlS5_S5_E_EEEEvS7_RKT_EUliE_EEviT1_)
        /*1574*/ 	.word	0x00000000


	//----- nvinfo : EIATTR_MIN_STACK_SIZE
	.align		4
.L_953:
        /*1578*/ 	.byte	0x04, 0x12
        /*157a*/ 	.short	(.L_955 - .L_954)
	.align		4
.L_954:
        /*157c*/ 	.word	index@(_ZN2at6native27unrolled_elementwise_kernelINS0_13AUnaryFunctorIN3c104HalfES4_S4_ZZZNS0_17atan2_kernel_cudaERNS_18TensorIteratorBaseEENKUlvE_clEvENKUlvE1_clEvEUlS4_S4_E_EESt5arrayIPcLm2EELi4E23TrivialOffsetCalculatorILi1EjESF_NS0_6memory15LoadWithoutCastENSG_16StoreWithoutCastEEEviT_T0_T2_T3_T4_T5_)
        /*1580*/ 	.word	0x00000000


	//----- nvinfo : EIATTR_MIN_STACK_SIZE
	.align		4
.L_955:
        /*1584*/ 	.byte	0x04, 0x12
        /*1586*/ 	.short	(.L_957 - .L_956)
	.align		4
.L_956:
        /*1588*/ 	.word	index@(_ZN2at6native29vectorized_elementwise_kernelILi2ENS0_13AUnaryFunctorIN3c104HalfES4_S4_ZZZNS0_17atan2_kernel_cudaERNS_18TensorIteratorBaseEENKUlvE_clEvENKUlvE1_clEvEUlS4_S4_E_EESt5arrayIPcLm2EEEEviT0_T1_)
        /*158c*/ 	.word	0x00000000


	//----- nvinfo : EIATTR_MIN_STACK_SIZE
	.align		4
.L_957:
        /*1590*/ 	.byte	0x04, 0x12
        /*1592*/ 	.short	(.L_959 - .L_958)
	.align		4
.L_958:
        /*1594*/ 	.word	index@(_ZN2at6native29vectorized_elementwise_kernelILi4ENS0_13AUnaryFunctorIN3c104HalfES4_S4_ZZZNS0_17atan2_kernel_cudaERNS_18TensorIteratorBaseEENKUlvE_clEvENKUlvE1_clEvEUlS4_S4_E_EESt5arrayIPcLm2EEEEviT0_T1_)
        /*1598*/ 	.word	0x00000000


	//----- nvinfo : EIATTR_MIN_STACK_SIZE
	.align		4
.L_959:
        /*159c*/ 	.byte	0x04, 0x12
        /*159e*/ 	.short	(.L_961 - .L_960)
	.align		4
.L_960:
        /*15a0*/ 	.word	index@(_ZN2at6native29vectorized_elementwise_kernelILi8ENS0_13AUnaryFunctorIN3c104HalfES4_S4_ZZZNS0_17atan2_kernel_cudaERNS_18TensorIteratorBaseEENKUlvE_clEvENKUlvE1_clEvEUlS4_S4_E_EESt5arrayIPcLm2EEEEviT0_T1_)
        /*15a4*/ 	.word	0x00000000


	//----- nvinfo : EIATTR_MIN_STACK_SIZE
	.align		4
.L_961:
        /*15a8*/ 	.byte	0x04, 0x12
        /*15aa*/ 	.short	(.L_963 - .L_962)
	.align		4
.L_962:
        /*15ac*/ 	.word	index@(_ZN2at6native18elementwise_kernelILi128ELi4EZNS0_15gpu_kernel_implINS0_13BinaryFunctorIfffZZZNS0_17atan2_kernel_cudaERNS_18TensorIteratorBaseEENKUlvE_clEvENKUlvE0_clEvEUlffE_EEEEvS5_RKT_EUliE_EEviT1_)
        /*15b0*/ 	.word	0x00000000


	//----- nvinfo : EIATTR_MIN_STACK_SIZE
	.align		4
.L_963:
        /*15b4*/ 	.byte	0x04, 0x12
        /*15b6*/ 	.short	(.L_965 - .L_964)
	.align		4
.L_964:
        /*15b8*/ 	.word	index@(_ZN2at6native27unrolled_elementwise_kernelINS0_13BinaryFunctorIfffZZZNS0_17atan2_kernel_cudaERNS_18TensorIteratorBaseEENKUlvE_clEvENKUlvE0_clEvEUlffE_EESt5arrayIPcLm3EELi4E23TrivialOffsetCalculatorILi2EjESC_ILi1EjENS0_6memory12LoadWithCastILi2EEENSF_13StoreWithCastILi1EEEEEviT_T0_T2_T3_T4_T5_)
        /*15bc*/ 	.word	0x00000000


	//----- nvinfo : EIATTR_MIN_STACK_SIZE
	.align		4
.L_965:
        /*15c0*/ 	.byte	0x04, 0x12
        /*15c2*/ 	.short	(.L_967 - .L_966)
	.align		4
.L_966:
        /*15c4*/ 	.word	index@(_ZN2at6native18elementwise_kernelILi128ELi2EZNS0_22gpu_kernel_impl_nocastINS0_13BinaryFunctorIfffZZZNS0_17atan2_kernel_cudaERNS_18TensorIteratorBaseEENKUlvE_clEvENKUlvE0_clEvEUlffE_EEEEvS5_RKT_EUliE_EEviT1_)
        /*15c8*/ 	.word	0x00000000


	//----- nvinfo : EIATTR_MIN_STACK_SIZE
	.align		4
.L_967:
        /*15cc*/ 	.byte	0x04, 0x12
        /*15ce*/ 	.short	(.L_969 - .L_968)
	.align		4
.L_968:
        /*15d0*/ 	.word	index@(_ZN2at6native27unrolled_elementwise_kernelINS0_13BinaryFunctorIfffZZZNS0_17atan2_kernel_cudaERNS_18TensorIteratorBaseEENKUlvE_clEvENKUlvE0_clEvEUlffE_EESt5arrayIPcLm3EELi4E23TrivialOffsetCalculatorILi2EjESC_ILi1EjENS0_6memory15LoadWithoutCastENSF_16StoreWithoutCastEEEviT_T0_T2_T3_T4_T5_)
        /*15d4*/ 	.word	0x00000000


	//----- nvinfo : EIATTR_MIN_STACK_SIZE
	.align		4
.L_969:
        /*15d8*/ 	.byte	0x04, 0x12
        /*15da*/ 	.short	(.L_971 - .L_970)
	.align		4
.L_970:
        /*15dc*/ 	.word	index@(_ZN2at6native29vectorized_elementwise_kernelILi2ENS0_13BinaryFunctorIfffZZZNS0_17atan2_kernel_cudaERNS_18TensorIteratorBaseEENKUlvE_clEvENKUlvE0_clEvEUlffE_EESt5arrayIPcLm3EEEEviT0_T1_)
        /*15e0*/ 	.word	0x00000000


	//----- nvinfo : EIATTR_MIN_STACK_SIZE
	.align		4
.L_971:
        /*15e4*/ 	.byte	0x04, 0x12
        /*15e6*/ 	.short	(.L_973 - .L_972)
	.align		4
.L_972:
        /*15e8*/ 	.word	index@(_ZN2at6native29vectorized_elementwise_kernelILi4ENS0_13BinaryFunctorIfffZZZNS0_17atan2_kernel_cudaERNS_18TensorIteratorBaseEENKUlvE_clEvENKUlvE0_clEvEUlffE_EESt5arrayIPcLm3EEEEviT0_T1_)
        /*15ec*/ 	.word	0x00000000


	//----- nvinfo : EIATTR_MIN_STACK_SIZE
	.align		4
.L_973:
        /*15f0*/ 	.byte	0x04, 0x12
        /*15f2*/ 	.short	(.L_975 - .L_974)
	.align		4
.L_974:
        /*15f4*/ 	.word	index@(_ZN2at6native29vectorized_elementwise_kernelILi8ENS0_13BinaryFunctorIfffZZZNS0_17atan2_kernel_cudaERNS_18TensorIteratorBaseEENKUlvE_clEvENKUlvE0_clEvEUlffE_EESt5arrayIPcLm3EEEEviT0_T1_)
        /*15f8*/ 	.word	0x00000000


	//----- nvinfo : EIATTR_MIN_STACK_SIZE
	.align		4
.L_975:
        /*15fc*/ 	.byte	0x04, 0x12
        /*15fe*/ 	.short	(.L_977 - .L_976)
	.align		4
.L_976:
        /*1600*/ 	.word	index@(_ZN2at6native18elementwise_kernelILi128ELi4EZNS0_15gpu_kernel_implINS0_13BUnaryFunctorIfffZZZNS0_17atan2_kernel_cudaERNS_18TensorIteratorBaseEENKUlvE_clEvENKUlvE0_clEvEUlffE_EEEEvS5_RKT_EUliE_EEviT1_)
        /*1604*/ 	.word	0x00000000


	//----- nvinfo : EIATTR_MIN_STACK_SIZE
	.align		4
.L_977:
        /*1608*/ 	.byte	0x04, 0x12
        /*160a*/ 	.short	(.L_979 - .L_978)
	.align		4
.L_978:
        /*160c*/ 	.word	index@(_ZN2at6native27unrolled_elementwise_kernelINS0_13BUnaryFunctorIfffZZZNS0_17atan2_kernel_cudaERNS_18TensorIteratorBaseEENKUlvE_clEvENKUlvE0_clEvEUlffE_EESt5arrayIPcLm2EELi4E23TrivialOffsetCalculatorILi1EjESD_NS0_6memory12LoadWithCastILi1EEENSE_13StoreWithCastILi1EEEEEviT_T0_T2_T3_T4_T5_)
        /*1610*/ 	.word	0x00000000


	//----- nvinfo : EIATTR_MIN_STACK_SIZE
	.align		4
.L_979:
        /*1614*/ 	.byte	0x04, 0x12
        /*1616*/ 	.short	(.L_981 - .L_980)
	.align		4
.L_980:
        /*1618*/ 	.word	index@(_ZN2at6native18elementwise_kernelILi128ELi2EZNS0_22gpu_kernel_impl_nocastINS0_13BUnaryFunctorIfffZZZNS0_17atan2_kernel_cudaERNS_18TensorIteratorBaseEENKUlvE_clEvENKUlvE0_clEvEUlffE_EEEEvS5_RKT_EUliE_EEviT1_)
        /*161c*/ 	.word	0x00000000


	//----- nvinfo : EIATTR_MIN_STACK_SIZE
	.align		4
.L_981:
        /*1620*/ 	.byte	0x04, 0x12
        /*1622*/ 	.short	(.L_983 - .L_982)
	.align		4
.L_982:
        /*1624*/ 	.word	index@(_ZN2at6native27unrolled_elementwise_kernelINS0_13BUnaryFunctorIfffZZZNS0_17atan2_kernel_cudaERNS_18TensorIteratorBaseEENKUlvE_clEvENKUlvE0_clEvEUlffE_EESt5arrayIPcLm2EELi4E23TrivialOffsetCalculatorILi1EjESD_NS0_6memory15LoadWithoutCastENSE_16StoreWithoutCastEEEviT_T0_T2_T3_T4_T5_)
        /*1628*/ 	.word	0x00000000


	//----- nvinfo : EIATTR_MIN_STACK_SIZE
	.align		4
.L_983:
        /*162c*/ 	.byte	0x04, 0x12
        /*162e*/ 	.short	(.L_985 - .L_984)
	.align		4
.L_984:
        /*1630*/ 	.word	index@(_ZN2at6native29vectorized_elementwise_kernelILi2ENS0_13BUnaryFunctorIfffZZZNS0_17atan2_kernel_cudaERNS_18TensorIteratorBaseEENKUlvE_clEvENKUlvE0_clEvEUlffE_EESt5arrayIPcLm2EEEEviT0_T1_)
        /*1634*/ 	.word	0x00000000


	//----- nvinfo : EIATTR_MIN_STACK_SIZE
	.align		4
.L_985:
        /*1638*/ 	.byte	0x04, 0x12
        /*163a*/ 	.short	(.L_987 - .L_986)
	.align		4
.L_986:
        /*163c*/ 	.word	index@(_ZN2at6native29vectorized_elementwise_kernelILi4ENS0_13BUnaryFunctorIfffZZZNS0_17atan2_kernel_cudaERNS_18TensorIteratorBaseEENKUlvE_clEvENKUlvE0_clEvEUlffE_EESt5arrayIPcLm2EEEEviT0_T1_)
        /*1640*/ 	.word	0x00000000


	//----- nvinfo : EIATTR_MIN_STACK_SIZE
	.align		4
.L_987:
        /*1644*/ 	.byte	0x04, 0x12
        /*1646*/ 	.short	(.L_989 - .L_988)
	.align		4
.L_988:
        /*1648*/ 	.word	index@(_ZN2at6native29vectorized_elementwise_kernelILi8ENS0_13BUnaryFunctorIfffZZZNS0_17atan2_kernel_cudaERNS_18TensorIteratorBaseEENKUlvE_clEvENKUlvE0_clEvEUlffE_EESt5arrayIPcLm2EEEEviT0_T1_)
        /*164c*/ 	.word	0x00000000


	//----- nvinfo : EIATTR_MIN_STACK_SIZE
	.align		4
.L_989:
        /*1650*/ 	.byte	0x04, 0x12
        /*1652*/ 	.short	(.L_991 - .L_990)
	.align		4
.L_990:
        /*1654*/ 	.word	index@(_ZN2at6native18elementwise_kernelILi128ELi4EZNS0_15gpu_kernel_implINS0_13AUnaryFunctorIfffZZZNS0_17atan2_kernel_cudaERNS_18TensorIteratorBaseEENKUlvE_clEvENKUlvE0_clEvEUlffE_EEEEvS5_RKT_EUliE_EEviT1_)
        /*1658*/ 	.word	0x00000000


	//----- nvinfo : EIATTR_MIN_STACK_SIZE
	.align		4
.L_991:
        /*165c*/ 	.byte	0x04, 0x12
        /*165e*/ 	.short	(.L_993 - .L_992)
	.align		4
.L_992:
        /*1660*/ 	.word	index@(_ZN2at6native27unrolled_elementwise_kernelINS0_13AUnaryFunctorIfffZZZNS0_17atan2_kernel_cudaERNS_18TensorIteratorBaseEENKUlvE_clEvENKUlvE0_clEvEUlffE_EESt5arrayIPcLm2EELi4E23TrivialOffsetCalculatorILi1EjESD_NS0_6memory12LoadWithCastILi1EEENSE_13StoreWithCastILi1EEEEEviT_T0_T2_T3_T4_T5_)
        /*1664*/ 	.word	0x00000000


	//----- nvinfo : EIATTR_MIN_STACK_SIZE
	.align		4
.L_993:
        /*1668*/ 	.byte	0x04, 0x12
        /*166a*/ 	.short	(.L_995 - .L_994)
	.align		4
.L_994:
        /*166c*/ 	.word	index@(_ZN2at6native18elementwise_kernelILi128ELi2EZNS0_22gpu_kernel_impl_nocastINS0_13AUnaryFunctorIfffZZZNS0_17atan2_kernel_cudaERNS_18TensorIteratorBaseEENKUlvE_clEvENKUlvE0_clEvEUlffE_EEEEvS5_RKT_EUliE_EEviT1_)
        /*1670*/ 	.word	0x00000000


	//----- nvinfo : EIATTR_MIN_STACK_SIZE
	.align		4
.L_995:
        /*1674*/ 	.byte	0x04, 0x12
        /*1676*/ 	.short	(.L_997 - .L_996)
	.align		4
.L_996:
        /*1678*/ 	.word	index@(_ZN2at6native27unrolled_elementwise_kernelINS0_13AUnaryFunctorIfffZZZNS0_17atan2_kernel_cudaERNS_18TensorIteratorBaseEENKUlvE_clEvENKUlvE0_clEvEUlffE_EESt5arrayIPcLm2EELi4E23TrivialOffsetCalculatorILi1EjESD_NS0_6memory15LoadWithoutCastENSE_16StoreWithoutCastEEEviT_T0_T2_T3_T4_T5_)
        /*167c*/ 	.word	0x00000000


	//----- nvinfo : EIATTR_MIN_STACK_SIZE
	.align		4
.L_997:
        /*1680*/ 	.byte	0x04, 0x12
        /*1682*/ 	.short	(.L_999 - .L_998)
	.align		4
.L_998:
        /*1684*/ 	.word	index@(_ZN2at6native29vectorized_elementwise_kernelILi2ENS0_13AUnaryFunctorIfffZZZNS0_17atan2_kernel_cudaERNS_18TensorIteratorBaseEENKUlvE_clEvENKUlvE0_clEvEUlffE_EESt5arrayIPcLm2EEEEviT0_T1_)
        /*1688*/ 	.word	0x00000000


	//----- nvinfo : EIATTR_MIN_STACK_SIZE
	.align		4
.L_999:
        /*168c*/ 	.byte	0x04, 0x12
        /*168e*/ 	.short	(.L_1001 - .L_1000)
	.align		4
.L_1000:
        /*1690*/ 	.word	index@(_ZN2at6native29vectorized_elementwise_kernelILi4ENS0_13AUnaryFunctorIfffZZZNS0_17atan2_kernel_cudaERNS_18TensorIteratorBaseEENKUlvE_clEvENKUlvE0_clEvEUlffE_EESt5arrayIPcLm2EEEEviT0_T1_)
        /*1694*/ 	.word	0x00000000


	//----- nvinfo : EIATTR_MIN_STACK_SIZE
	.align		4
.L_1001:
        /*1698*/ 	.byte	0x04, 0x12
        /*169a*/ 	.short	(.L_1003 - .L_1002)
	.align		4
.L_1002:
        /*169c*/ 	.word	index@(_ZN2at6native29vectorized_elementwise_kernelILi8ENS0_13AUnaryFunctorIfffZZZNS0_17atan2_kernel_cudaERNS_18TensorIteratorBaseEENKUlvE_clEvENKUlvE0_clEvEUlffE_EESt5arrayIPcLm2EEEEviT0_T1_)
        /*16a0*/ 	.word	0x00000000


	//----- nvinfo : EIATTR_MIN_STACK_SIZE
	.align		4
.L_1003:
        /*16a4*/ 	.byte	0x04, 0x12
        /*16a6*/ 	.short	(.L_1005 - .L_1004)
	.align		4
.L_1004:
        /*16a8*/ 	.word	index@(_ZN2at6native18elementwise_kernelILi128ELi4EZNS0_15gpu_kernel_implINS0_13BinaryFunctorIdddZZZNS0_17atan2_kernel_cudaERNS_18TensorIteratorBaseEENKUlvE_clEvENKUlvE_clEvEUlddE_EEEEvS5_RKT_EUliE_EEviT1_)
        /*16ac*/ 	.word	0x00000000


	//----- nvinfo : EIATTR_MIN_STACK_SIZE
	.align		4
.L_1005:
        /*16b0*/ 	.byte	0x04, 0x12
        /*16b2*/ 	.short	(.L_1007 - .L_1006)
	.align		4
.L_1006:
        /*16b4*/ 	.word	index@(_ZN2at6native27unrolled_elementwise_kernelINS0_13BinaryFunctorIdddZZZNS0_17atan2_kernel_cudaERNS_18TensorIteratorBaseEENKUlvE_clEvENKUlvE_clEvEUlddE_EESt5arrayIPcLm3EELi4E23TrivialOffsetCalculatorILi2EjESC_ILi1EjENS0_6memory12LoadWithCastILi2EEENSF_13StoreWithCastILi1EEEEEviT_T0_T2_T3_T4_T5_)
        /*16b8*/ 	.word	0x00000008


	//----- nvinfo : EIATTR_MIN_STACK_SIZE
	.align		4
.L_1007:
        /*16bc*/ 	.byte	0x04, 0x12
        /*16be*/ 	.short	(.L_1009 - .L_1008)
	.align		4
.L_1008:
        /*16c0*/ 	.word	index@(_ZN2at6native18elementwise_kernelILi128ELi2EZNS0_22gpu_kernel_impl_nocastINS0_13BinaryFunctorIdddZZZNS0_17atan2_kernel_cudaERNS_18TensorIteratorBaseEENKUlvE_clEvENKUlvE_clEvEUlddE_EEEEvS5_RKT_EUliE_EEviT1_)
        /*16c4*/ 	.word	0x00000000


	//----- nvinfo : EIATTR_MIN_STACK_SIZE
	.align		4
.L_1009:
        /*16c8*/ 	.byte	0x04, 0x12
        /*16ca*/ 	.short	(.L_1011 - .L_1010)
	.align		4
.L_1010:
        /*16cc*/ 	.word	index@(_ZN2at6native27unrolled_elementwise_kernelINS0_13BinaryFunctorIdddZZZNS0_17atan2_kernel_cudaERNS_18TensorIteratorBaseEENKUlvE_clEvENKUlvE_clEvEUlddE_EESt5arrayIPcLm3EELi4E23TrivialOffsetCalculatorILi2EjESC_ILi1EjENS0_6memory15LoadWithoutCastENSF_16StoreWithoutCastEEEviT_T0_T2_T3_T4_T5_)
        /*16d0*/ 	.word	0x00000000


	//----- nvinfo : EIATTR_MIN_STACK_SIZE
	.align		4
.L_1011:
        /*16d4*/ 	.byte	0x04, 0x12
        /*16d6*/ 	.short	(.L_1013 - .L_1012)
	.align		4
.L_1012:
        /*16d8*/ 	.word	index@(_ZN2at6native29vectorized_elementwise_kernelILi2ENS0_13BinaryFunctorIdddZZZNS0_17atan2_kernel_cudaERNS_18TensorIteratorBaseEENKUlvE_clEvENKUlvE_clEvEUlddE_EESt5arrayIPcLm3EEEEviT0_T1_)
        /*16dc*/ 	.word	0x00000000


	//----- nvinfo : EIATTR_MIN_STACK_SIZE
	.align		4
.L_1013:
        /*16e0*/ 	.byte	0x04, 0x12
        /*16e2*/ 	.short	(.L_1015 - .L_1014)
	.align		4
.L_1014:
        /*16e4*/ 	.word	index@(_ZN2at6native29vectorized_elementwise_kernelILi4ENS0_13BinaryFunctorIdddZZZNS0_17atan2_kernel_cudaERNS_18TensorIteratorBaseEENKUlvE_clEvENKUlvE_clEvEUlddE_EESt5arrayIPcLm3EEEEviT0_T1_)
        /*16e8*/ 	.word	0x00000000


	//----- nvinfo : EIATTR_MIN_STACK_SIZE
	.align		4
.L_1015:
        /*16ec*/ 	.byte	0x04, 0x12
        /*16ee*/ 	.short	(.L_1017 - .L_1016)
	.align		4
.L_1016:
        /*16f0*/ 	.word	index@(_ZN2at6native29vectorized_elementwise_kernelILi8ENS0_13BinaryFunctorIdddZZZNS0_17atan2_kernel_cudaERNS_18TensorIteratorBaseEENKUlvE_clEvENKUlvE_clEvEUlddE_EESt5arrayIPcLm3EEEEviT0_T1_)
        /*16f4*/ 	.word	0x00000000


	//----- nvinfo : EIATTR_MIN_STACK_SIZE
	.align		4
.L_1017:
        /*16f8*/ 	.byte	0x04, 0x12
        /*16fa*/ 	.short	(.L_1019 - .L_1018)
	.align		4
.L_1018:
        /*16fc*/ 	.word	index@(_ZN2at6native18elementwise_kernelILi128ELi4EZNS0_15gpu_kernel_implINS0_13BUnaryFunctorIdddZZZNS0_17atan2_kernel_cudaERNS_18TensorIteratorBaseEENKUlvE_clEvENKUlvE_clEvEUlddE_EEEEvS5_RKT_EUliE_EEviT1_)
        /*1700*/ 	.word	0x00000000


	//----- nvinfo : EIATTR_MIN_STACK_SIZE
	.align		4
.L_1019:
        /*1704*/ 	.byte	0x04, 0x12
        /*1706*/ 	.short	(.L_1021 - .L_1020)
	.align		4
.L_1020:
        /*1708*/ 	.word	index@(_ZN2at6native27unrolled_elementwise_kernelINS0_13BUnaryFunctorIdddZZZNS0_17atan2_kernel_cudaERNS_18TensorIteratorBaseEENKUlvE_clEvENKUlvE_clEvEUlddE_EESt5arrayIPcLm2EELi4E23TrivialOffsetCalculatorILi1EjESD_NS0_6memory12LoadWithCastILi1EEENSE_13StoreWithCastILi1EEEEEviT_T0_T2_T3_T4_T5_)
        /*170c*/ 	.word	0x00000000


	//----- nvinfo : EIATTR_MIN_STACK_SIZE
	.align		4
.L_1021:
        /*1710*/ 	.byte	0x04, 0x12
        /*1712*/ 	.short	(.L_1023 - .L_1022)
	.align		4
.L_1022:
        /*1714*/ 	.word	index@(_ZN2at6native18elementwise_kernelILi128ELi2EZNS0_22gpu_kernel_impl_nocastINS0_13BUnaryFunctorIdddZZZNS0_17atan2_kernel_cudaERNS_18TensorIteratorBaseEENKUlvE_clEvENKUlvE_clEvEUlddE_EEEEvS5_RKT_EUliE_EEviT1_)
        /*1718*/ 	.word	0x00000000


	//----- nvinfo : EIATTR_MIN_STACK_SIZE
	.align		4
.L_1023:
        /*171c*/ 	.byte	0x04, 0x12
        /*171e*/ 	.short	(.L_1025 - .L_1024)
	.align		4
.L_1024:
        /*1720*/ 	.word	index@(_ZN2at6native27unrolled_elementwise_kernelINS0_13BUnaryFunctorIdddZZZNS0_17atan2_kernel_cudaERNS_18TensorIteratorBaseEENKUlvE_clEvENKUlvE_clEvEUlddE_EESt5arrayIPcLm2EELi4E23TrivialOffsetCalculatorILi1EjESD_NS0_6memory15LoadWithoutCastENSE_16StoreWithoutCastEEEviT_T0_T2_T3_T4_T5_)
        /*1724*/ 	.word	0x00000000


	//----- nvinfo : EIATTR_MIN_STACK_SIZE
	.align		4
.L_1025:
        /*1728*/ 	.byte	0x04, 0x12
        /*172a*/ 	.short	(.L_1027 - .L_1026)
	.align		4
.L_1026:
        /*172c*/ 	.word	index@(_ZN2at6native29vectorized_elementwise_kernelILi2ENS0_13BUnaryFunctorIdddZZZNS0_17atan2_kernel_cudaERNS_18TensorIteratorBaseEENKUlvE_clEvENKUlvE_clEvEUlddE_EESt5arrayIPcLm2EEEEviT0_T1_)
        /*1730*/ 	.word	0x00000000


	//----- nvinfo : EIATTR_MIN_STACK_SIZE
	.align		4
.L_1027:
        /*1734*/ 	.byte	0x04, 0x12
        /*1736*/ 	.short	(.L_1029 - .L_1028)
	.align		4
.L_1028:
        /*1738*/ 	.word	index@(_ZN2at6native29vectorized_elementwise_kernelILi4ENS0_13BUnaryFunctorIdddZZZNS0_17atan2_kernel_cudaERNS_18TensorIteratorBaseEENKUlvE_clEvENKUlvE_clEvEUlddE_EESt5arrayIPcLm2EEEEviT0_T1_)
        /*173c*/ 	.word	0x00000000


	//----- nvinfo : EIATTR_MIN_STACK_SIZE
	.align		4
.L_1029:
        /*1740*/ 	.byte	0x04, 0x12
        /*1742*/ 	.short	(.L_1031 - .L_1030)
	.align		4
.L_1030:
        /*1744*/ 	.word	index@(_ZN2at6native29vectorized_elementwise_kernelILi8ENS0_13BUnaryFunctorIdddZZZNS0_17atan2_kernel_cudaERNS_18TensorIteratorBaseEENKUlvE_clEvENKUlvE_clEvEUlddE_EESt5arrayIPcLm2EEEEviT0_T1_)
        /*1748*/ 	.word	0x00000000


	//----- nvinfo : EIATTR_MIN_STACK_SIZE
	.align		4
.L_1031:
        /*174c*/ 	.byte	0x04, 0x12
        /*174e*/ 	.short	(.L_1033 - .L_1032)
	.align		4
.L_1032:
        /*1750*/ 	.word	index@(_ZN2at6native18elementwise_kernelILi128ELi4EZNS0_15gpu_kernel_implINS0_13AUnaryFunctorIdddZZZNS0_17atan2_kernel_cudaERNS_18TensorIteratorBaseEENKUlvE_clEvENKUlvE_clEvEUlddE_EEEEvS5_RKT_EUliE_EEviT1_)
        /*1754*/ 	.word	0x00000000


	//----- nvinfo : EIATTR_MIN_STACK_SIZE
	.align		4
.L_1033:
        /*1758*/ 	.byte	0x04, 0x12
        /*175a*/ 	.short	(.L_1035 - .L_1034)
	.align		4
.L_1034:
        /*175c*/ 	.word	index@(_ZN2at6native27unrolled_elementwise_kernelINS0_13AUnaryFunctorIdddZZZNS0_17atan2_kernel_cudaERNS_18TensorIteratorBaseEENKUlvE_clEvENKUlvE_clEvEUlddE_EESt5arrayIPcLm2EELi4E23TrivialOffsetCalculatorILi1EjESD_NS0_6memory12LoadWithCastILi1EEENSE_13StoreWithCastILi1EEEEEviT_T0_T2_T3_T4_T5_)
        /*1760*/ 	.word	0x00000000


	//----- nvinfo : EIATTR_MIN_STACK_SIZE
	.align		4
.L_1035:
        /*1764*/ 	.byte	0x04, 0x12
        /*1766*/ 	.short	(.L_1037 - .L_1036)
	.align		4
.L_1036:
        /*1768*/ 	.word	index@(_ZN2at6native18elementwise_kernelILi128ELi2EZNS0_22gpu_kernel_impl_nocastINS0_13AUnaryFunctorIdddZZZNS0_17atan2_kernel_cudaERNS_18TensorIteratorBaseEENKUlvE_clEvENKUlvE_clEvEUlddE_EEEEvS5_RKT_EUliE_EEviT1_)
        /*176c*/ 	.word	0x00000000


	//----- nvinfo : EIATTR_MIN_STACK_SIZE
	.align		4
.L_1037:
        /*1770*/ 	.byte	0x04, 0x12
        /*1772*/ 	.short	(.L_1039 - .L_1038)
	.align		4
.L_1038:
        /*1774*/ 	.word	index@(_ZN2at6native27unrolled_elementwise_kernelINS0_13AUnaryFunctorIdddZZZNS0_17atan2_kernel_cudaERNS_18TensorIteratorBaseEENKUlvE_clEvENKUlvE_clEvEUlddE_EESt5arrayIPcLm2EELi4E23TrivialOffsetCalculatorILi1EjESD_NS0_6memory15LoadWithoutCastENSE_16StoreWithoutCastEEEviT_T0_T2_T3_T4_T5_)
        /*1778*/ 	.word	0x00000000


	//----- nvinfo : EIATTR_MIN_STACK_SIZE
	.align		4
.L_1039:
        /*177c*/ 	.byte	0x04, 0x12
        /*177e*/ 	.short	(.L_1041 - .L_1040)
	.align		4
.L_1040:
        /*1780*/ 	.word	index@(_ZN2at6native29vectorized_elementwise_kernelILi2ENS0_13AUnaryFunctorIdddZZZNS0_17atan2_kernel_cudaERNS_18TensorIteratorBaseEENKUlvE_clEvENKUlvE_clEvEUlddE_EESt5arrayIPcLm2EEEEviT0_T1_)
        /*1784*/ 	.word	0x00000000


	//----- nvinfo : EIATTR_MIN_STACK_SIZE
	.align		4
.L_1041:
        /*1788*/ 	.byte	0x04, 0x12
        /*178a*/ 	.short	(.L_1043 - .L_1042)
	.align		4
.L_1042:
        /*178c*/ 	.word	index@(_ZN2at6native29vectorized_elementwise_kernelILi4ENS0_13AUnaryFunctorIdddZZZNS0_17atan2_kernel_cudaERNS_18TensorIteratorBaseEENKUlvE_clEvENKUlvE_clEvEUlddE_EESt5arrayIPcLm2EEEEviT0_T1_)
        /*1790*/ 	.word	0x00000000


	//----- nvinfo : EIATTR_MIN_STACK_SIZE
	.align		4
.L_1043:
        /*1794*/ 	.byte	0x04, 0x12
        /*1796*/ 	.short	(.L_1045 - .L_1044)
	.align		4
.L_1044:
        /*1798*/ 	.word	index@(_ZN2at6native29vectorized_elementwise_kernelILi8ENS0_13AUnaryFunctorIdddZZZNS0_17atan2_kernel_cudaERNS_18TensorIteratorBaseEENKUlvE_clEvENKUlvE_clEvEUlddE_EESt5arrayIPcLm2EEEEviT0_T1_)
        /*179c*/ 	.word	0x00000000
.L_1045:


//--------------------- .nv.compat                --------------------------
	.section	.nv.compat,"",@"SHT_CUDA_COMPAT_INFO"
	.align	4
        /*0000*/ 	.byte	0x02, 0x09, 0x01, 0x00, 0x02, 0x02, 0x01, 0x00, 0x02, 0x05, 0x05, 0x00, 0x03, 0x07, 0x01, 0x01
        /*0010*/ 	.byte	0x02, 0x03, 0x00, 0x00, 0x02, 0x06, 0x01, 0x00, 0x04, 0x0b, 0x08, 0x00, 0x00, 0x00, 0x00, 0x00
        /*0020*/ 	.byte	0x00, 0x00, 0x00, 0x00


//--------------------- .nv.info._ZN2at6native18elementwise_kernelILi128ELi4EZNS0_15gpu_kernel_implINS0_13AUnaryFunctorIN3c108BFloat16ES5_S5_ZZZNS0_17hypot_kernel_cudaERNS_18TensorIteratorBaseEENKUlvE_clEvENKUlvE2_clEvEUlS5_S5_E_EEEEvS7_RKT_EUliE_EEviT1_ --------------------------
	.section	.nv.info._ZN2at6native18elementwise_kernelILi128ELi4EZNS0_15gpu_kernel_implINS0_13AUnaryFunctorIN3c108BFloat16ES5_S5_ZZZNS0_17hypot_kernel_cudaERNS_18TensorIteratorBaseEENKUlvE_clEvENKUlvE2_clEvEUlS5_S5_E_EEEEvS7_RKT_EUliE_EEviT1_,"",@"SHT_CUDA_INFO"
	.sectionflags	@""
	.align	4


	//----- nvinfo : EIATTR_CUDA_API_VERSION
	.align		4
        /*0000*/ 	.byte	0x04, 0x37
        /*0002*/ 	.short	(.L_1047 - .L_1046)
.L_1046:
        /*0004*/ 	.word	0x00000082


	//----- nvinfo : EIATTR_KPARAM_INFO
	.align		4
.L_1047:
        /*0008*/ 	.byte	0x04, 0x17
        /*000a*/ 	.short	(.L_1049 - .L_1048)
.L_1048:
        /*000c*/ 	.word	0x00000000
        /*0010*/ 	.short	0x0001
        /*0012*/ 	.short	0x0008
        /*0014*/ 	.byte	0x00, 0xf0, 0x61, 0x08


	//----- nvinfo : EIATTR_KPARAM_INFO
	.align		4
.L_1049:
        /*0018*/ 	.byte	0x04, 0x17
        /*001a*/ 	.short	(.L_1051 - .L_1050)
.L_1050:
        /*001c*/ 	.word	0x00000000
        /*0020*/ 	.short	0x0000
        /*0022*/ 	.short	0x0000
        /*0024*/ 	.byte	0x00, 0xf0, 0x11, 0x00


	//----- nvinfo : EIATTR_SPARSE_MMA_MASK
	.align		4
.L_1051:
        /*0028*/ 	.byte	0x03, 0x50
        /*002a*/ 	.short	0x0000


	//----- nvinfo : EIATTR_MAXREG_COUNT
	.align		4
        /*002c*/ 	.byte	0x03, 0x1b
        /*002e*/ 	.short	0x0080


	//----- nvinfo : EIATTR_EXTERNS
	.align		4
        /*0030*/ 	.byte	0x04, 0x0f
        /*0032*/ 	.short	(.L_1053 - .L_1052)


	//   ....[0]....
	.align		4
.L_1052:
        /*0034*/ 	.word	index@(__assertfail)


	//----- nvinfo : EIATTR_MERCURY_ISA_VERSION
	.align		4
.L_1053:
        /*0038*/ 	.byte	0x03, 0x5f
        /*003a*/ 	.short	0x0101


	//----- nvinfo : EIATTR_SYSCALL_OFFSETS
	.align		4
        /*003c*/ 	.byte	0x04, 0x46
        /*003e*/ 	.short	(.L_1055 - .L_1054)


	//   ....[0]....
.L_1054:
        /*0040*/ 	.word	0x000022e0


	//   ....[1]....
        /*0044*/ 	.word	0x00003380


	//   ....[2]....
        /*0048*/ 	.word	0x000056b0


	//   ....[3]....
        /*004c*/ 	.word	0x00006750


	//   ....[4]....
        /*0050*/ 	.word	0x00008a70


	//   ....[5]....
        /*0054*/ 	.word	0x00009b10


	//   ....[6]....
        /*0058*/ 	.word	0x0000be20


	//   ....[7]....
        /*005c*/ 	.word	0x0000cec0


	//----- nvinfo : EIATTR_EXIT_INSTR_OFFSETS
	.align		4
.L_1055:
        /*0060*/ 	.byte	0x04, 0x1c
        /*0062*/ 	.short	(.L_1057 - .L_1056)


	//   ....[0]....
.L_1056:
        /*0064*/ 	.word	0x00009be0


	//   ....[1]....
        /*0068*/ 	.word	0x0000c0f0


	//   ....[2]....
        /*006c*/ 	.word	0x0000c130


	//   ....[3]....
        /*0070*/ 	.word	0x0000c1d0


	//   ....[4]....
        /*0074*/ 	.word	0x0000c210


	//   ....[5]....
        /*0078*/ 	.word	0x0000c250


	//   ....[6]....
        /*007c*/ 	.word	0x0000c2e0


	//   ....[7]....
        /*0080*/ 	.word	0x0000c320


	//   ....[8]....
        /*0084*/ 	.word	0x0000c3c0


	//   ....[9]....
        /*0088*/ 	.word	0x0000c410


	//   ....[10]....
        /*008c*/ 	.word	0x0000c460


	//   ....[11]....
        /*0090*/ 	.word	0x0000c530


	//   ....[12]....
        /*0094*/ 	.word	0x0000c590


	//   ....[13]....
        /*0098*/ 	.word	0x0000c720


	//   ....[14]....
        /*009c*/ 	.word	0x0000c880


	//   ....[15]....
        /*00a0*/ 	.word	0x0000c8a0


	//   ....[16]....
        /*00a4*/ 	.word	0x0000c960


	//   ....[17]....
        /*00a8*/ 	.word	0x0000cae0


	//   ....[18]....
        /*00ac*/ 	.word	0x0000cc60


	//   ....[19]....
        /*00b0*/ 	.word	0x0000cdc0


	//   ....[20]....
        /*00b4*/ 	.word	0x0000ced0


	//   ....[21]....
        /*00b8*/ 	.word	0x0000cf10


	//   ....[22]....
        /*00bc*/ 	.word	0x0000cf50


	//----- nvinfo : EIATTR_MAX_THREADS
	.align		4
.L_1057:
        /*00c0*/ 	.byte	0x04, 0x05
        /*00c2*/ 	.short	(.L_1059 - .L_1058)
.L_1058:
        /*00c4*/ 	.word	0x00000080
        /*00c8*/ 	.word	0x00000001
        /*00cc*/ 	.word	0x00000001


	//----- nvinfo : EIATTR_CRS_STACK_SIZE
	.align		4
.L_1059:
        /*00d0*/ 	.byte	0x04, 0x1e
        /*00d2*/ 	.short	(.L_1061 - .L_1060)
.L_1060:
        /*00d4*/ 	.word	0x00000000


	//----- nvinfo : EIATTR_CBANK_PARAM_SIZE
	.align		4
.L_1061:
        /*00d8*/ 	.byte	0x03, 0x19
        /*00da*/ 	.short	0x0220


	//----- nvinfo : EIATTR_PARAM_CBANK
	.align		4
        /*00dc*/ 	.byte	0x04, 0x0a
        /*00de*/ 	.short	(.L_1063 - .L_1062)
	.align		4
.L_1062:
        /*00e0*/ 	.word	index@(.nv.constant0._ZN2at6native18elementwise_kernelILi128ELi4EZNS0_15gpu_kernel_implINS0_13AUnaryFunctorIN3c108BFloat16ES5_S5_ZZZNS0_17hypot_kernel_cudaERNS_18TensorIteratorBaseEENKUlvE_clEvENKUlvE2_clEvEUlS5_S5_E_EEEEvS7_RKT_EUliE_EEviT1_)
        /*00e4*/ 	.short	0x0210
        /*00e6*/ 	.short	0x0220


	//----- nvinfo : EIATTR_SW_WAR
	.align		4
.L_1063:
        /*00e8*/ 	.byte	0x04, 0x36
        /*00ea*/ 	.short	(.L_1065 - .L_1064)
.L_1064:
        /*00ec*/ 	.word	0x00000008
.L_1065:


//--------------------- .nv.info._ZN2at6native27unrolled_elementwise_kernelINS0_13AUnaryFunctorIN3c108BFloat16ES4_S4_ZZZNS0_17hypot_kernel_cudaERNS_18TensorIteratorBaseEENKUlvE_clEvENKUlvE2_clEvEUlS4_S4_E_EESt5arrayIPcLm2EELi4E23TrivialOffsetCalculatorILi1EjESF_NS0_6memory12LoadWithCastILi1EEENSG_13StoreWithCastILi1EEEEEviT_T0_T2_T3_T4_T5_ --------------------------
	.section	.nv.info._ZN2at6native27unrolled_elementwise_kernelINS0_13AUnaryFunctorIN3c108BFloat16ES4_S4_ZZZNS0_17hypot_kernel_cudaERNS_18TensorIteratorBaseEENKUlvE_clEvENKUlvE2_clEvEUlS4_S4_E_EESt5arrayIPcLm2EELi4E23TrivialOffsetCalculatorILi1EjESF_NS0_6memory12LoadWithCastILi1EEENSG_13StoreWithCastILi1EEEEEviT_T0_T2_T3_T4_T5_,"",@"SHT_CUDA_INFO"
	.sectionflags	@""
	.align	4


	//----- nvinfo : EIATTR_CUDA_API_VERSION
	.align		4
        /*0000*/ 	.byte	0x04, 0x37
        /*0002*/ 	.short	(.L_1067 - .L_1066)
.L_1066:
        /*0004*/ 	.word	0x00000082


	//----- nvinfo : EIATTR_KPARAM_INFO
	.align		4
.L_1067:
        /*0008*/ 	.byte	0x04, 0x17
        /*000a*/ 	.short	(.L_1069 - .L_1068)
.L_1068:
        /*000c*/ 	.word	0x00000000
        /*0010*/ 	.short	0x0006
        /*0012*/ 	.short	0x0024
        /*0014*/ 	.byte	0x00, 0xf0, 0x21, 0x00


	//----- nvinfo : EIATTR_KPARAM_INFO
	.align		4
.L_1069:
        /*0018*/ 	.byte	0x04, 0x17
        /*001a*/ 	.short	(.L_1071 - .L_1070)
.L_1070:
        /*001c*/ 	.word	0x00000000
        /*0020*/ 	.short	0x0005
        /*0022*/ 	.short	0x001c
        /*0024*/ 	.byte	0x00, 0xf0, 0x21, 0x00


	//----- nvinfo : EIATTR_KPARAM_INFO
	.align		4
.L_1071:
        /*0028*/ 	.byte	0x04, 0x17
        /*002a*/ 	.short	(.L_1073 - .L_1072)
.L_1072:
        /*002c*/ 	.word	0x00000000
        /*0030*/ 	.short	0x0004
        /*0032*/ 	.short	0x0019
        /*0034*/ 	.byte	0x00, 0xf0, 0x05, 0x00


	//----- nvinfo : EIATTR_KPARAM_INFO
	.align		4
.L_1073:
        /*0038*/ 	.byte	0x04, 0x17
        /*003a*/ 	.short	(.L_1075 - .L_1074)
.L_1074:
        /*003c*/ 	.word	0x00000000
        /*0040*/ 	.short	0x0003
        /*0042*/ 	.short	0x0018
        /*0044*/ 	.byte	0x00, 0xf0, 0x05, 0x00


	//----- nvinfo : EIATTR_KPARAM_INFO
	.align		4
.L_1075:
        /*0048*/ 	.byte	0x04, 0x17
        /*004a*/ 	.short	(.L_1077 - .L_1076)
.L_1076:
        /*004c*/ 	.word	0x00000000
        /*0050*/ 	.short	0x0002
        /*0052*/ 	.short	0x0008
        /*0054*/ 	.byte	0x00, 0xf0, 0x41, 0x00


	//----- nvinfo : EIATTR_KPARAM_INFO
	.align		4
.L_1077:
        /*0058*/ 	.byte	0x04, 0x17
        /*005a*/ 	.short	(.L_1079 - .L_1078)
.L_1078:
        /*005c*/ 	.word	0x00000000
        /*0060*/ 	.short	0x0001
        /*0062*/ 	.short	0x0004
        /*0064*/ 	.byte	0x00, 0xf0, 0x11, 0x00


	//----- nvinfo : EIATTR_KPARAM_INFO
	.align		4
.L_1079:
        /*0068*/ 	.byte	0x04, 0x17
        /*006a*/ 	.short	(.L_1081 - .L_1080)
.L_1080:
        /*006c*/ 	.word	0x00000000
        /*0070*/ 	.short	0x0000
        /*0072*/ 	.short	0x0000
        /*0074*/ 	.byte	0x00, 0xf0, 0x11, 0x00


	//----- nvinfo : EIATTR_SPARSE_MMA_MASK
	.align		4
.L_1081:
        /*0078*/ 	.byte	0x03, 0x50
        /*007a*/ 	.short	0x0000


	//----- nvinfo : EIATTR_MAXREG_COUNT
	.align		4
        /*007c*/ 	.byte	0x03, 0x1b
        /*007e*/ 	.short	0x00ff


	//----- nvinfo : EIATTR_EXTERNS
	.align		4
        /*0080*/ 	.byte	0x04, 0x0f
        /*0082*/ 	.short	(.L_1083 - .L_1082)


	//   ....[0]....
	.align		4
.L_1082:
        /*0084*/ 	.word	index@(__assertfail)


	//----- nvinfo : EIATTR_MERCURY_ISA_VERSION
	.align		4
.L_1083:
        /*0088*/ 	.byte	0x03, 0x5f
        /*008a*/ 	.short	0x0101


	//----- nvinfo : EIATTR_SYSCALL_OFFSETS
	.align		4
        /*008c*/ 	.byte	0x04, 0x46
        /*008e*/ 	.short	(.L_1085 - .L_1084)


	//   ....[0]....
.L_1084:
        /*0090*/ 	.word	0x000010e0


	//   ....[1]....
        /*0094*/ 	.word	0x00002220


	//   ....[2]....
        /*0098*/ 	.word	0x00003370


	//   ....[3]....
        /*009c*/ 	.word	0x00004490


	//   ....[4]....
        /*00a0*/ 	.word	0x00005be0


	//   ....[5]....
        /*00a4*/ 	.word	0x00006c00


	//   ....[6]....
        /*00a8*/ 	.word	0x00007be0


	//   ....[7]....
        /*00ac*/ 	.word	0x00008bc0


	//----- nvinfo : EIATTR_EXIT_INSTR_OFFSETS
	.align		4
.L_1085:
        /*00b0*/ 	.byte	0x04, 0x1c
        /*00b2*/ 	.short	(.L_1087 - .L_1086)


	//   ....[0]....
.L_1086:
        /*00b4*/ 	.word	0x00007ca0


	//   ....[1]....
        /*00b8*/ 	.word	0x00007df0


	//   ....[2]....
        /*00bc*/ 	.word	0x00007e30


	//   ....[3]....
        /*00c0*/ 	.word	0x00007ed0


	//   ....[4]....
        /*00c4*/ 	.word	0x00007f10


	//   ....[5]....
        /*00c8*/ 	.word	0x00007f50


	//   ....[6]....
        /*00cc*/ 	.word	0x00007fe0


	//   ....[7]....
        /*00d0*/ 	.word	0x00008020


	//   ....[8]....
        /*00d4*/ 	.word	0x000080c0


	//   ....[9]....
        /*00d8*/ 	.word	0x00008110


	//   ....[10]....
        /*00dc*/ 	.word	0x00008160


	//   ....[11]....
        /*00e0*/ 	.word	0x00008230


	//   ....[12]....
        /*00e4*/ 	.word	0x00008290


	//   ....[13]....
        /*00e8*/ 	.word	0x00008420


	//   ....[14]....
        /*00ec*/ 	.word	0x00008580


	//   ....[15]....
        /*00f0*/ 	.word	0x000085a0


	//   ....[16]....
        /*00f4*/ 	.word	0x00008660


	//   ....[17]....
        /*00f8*/ 	.word	0x000087e0


	//   ....[18]....
        /*00fc*/ 	.word	0x00008960


	//   ....[19]....
        /*0100*/ 	.word	0x00008ac0


	//   ....[20]....
        /*0104*/ 	.word	0x00008bd0


	//   ....[21]....
        /*0108*/ 	.word	0x00008c10


	//   ....[22]....
        /*010c*/ 	.word	0x00008c50


	//----- nvinfo : EIATTR_MAX_THREADS
	.align		4
.L_1087:
        /*0110*/ 	.byte	0x04, 0x05
        /*0112*/ 	.short	(.L_1089 - .L_1088)
.L_1088:
        /*0114*/ 	.word	0x00000080
        /*0118*/ 	.word	0x00000001
        /*011c*/ 	.word	0x00000001


	//----- nvinfo : EIATTR_CRS_STACK_SIZE
	.align		4
.L_1089:
        /*0120*/ 	.byte	0x04, 0x1e
        /*0122*/ 	.short	(.L_1091 - .L_1090)
.L_1090:
        /*0124*/ 	.word	0x00000000


	//----- nvinfo : EIATTR_CBANK_PARAM_SIZE
	.align		4
.L_1091:
        /*0128*/ 	.byte	0x03, 0x19
        /*012a*/ 	.short	0x002c


	//----- nvinfo : EIATTR_PARAM_CBANK
	.align		4
        /*012c*/ 	.byte	0x04, 0x0a
        /*012e*/ 	.short	(.L_1093 - .L_1092)
	.align		4
.L_1092:
        /*0130*/ 	.word	index@(.nv.constant0._ZN2at6native27unrolled_elementwise_kernelINS0_13AUnaryFunctorIN3c108BFloat16ES4_S4_ZZZNS0_17hypot_kernel_cudaERNS_18TensorIteratorBaseEENKUlvE_clEvENKUlvE2_clEvEUlS4_S4_E_EESt5arrayIPcLm2EELi4E23TrivialOffsetCalculatorILi1EjESF_NS0_6memory12LoadWithCastILi1EEENSG_13StoreWithCastILi1EEEEEviT_T0_T2_T3_T4_T5_)
        /*0134*/ 	.short	0x0210
        /*0136*/ 	.short	0x002c


	//----- nvinfo : EIATTR_SW_WAR
	.align		4
.L_1093:
        /*0138*/ 	.byte	0x04, 0x36
        /*013a*/ 	.short	(.L_1095 - .L_1094)
.L_1094:
        /*013c*/ 	.word	0x00000008
.L_1095:


//--------------------- .nv.info._ZN2at6native18elementwise_kernelILi128ELi4EZNS0_22gpu_kernel_impl_nocastINS0_13AUnaryFunctorIN3c108BFloat16ES5_S5_ZZZNS0_17hypot_kernel_cudaERNS_18TensorIteratorBaseEENKUlvE_clEvENKUlvE2_clEvEUlS5_S5_E_EEEEvS7_RKT_EUliE_EEviT1_ --------------------------
	.section	.nv.info._ZN2at6native18elementwise_kernelILi128ELi4EZNS0_22gpu_kernel_impl_nocastINS0_13AUnaryFunctorIN3c108BFloat16ES5_S5_ZZZNS0_17hypot_kernel_cudaERNS_18TensorIteratorBaseEENKUlvE_clEvENKUlvE2_clEvEUlS5_S5_E_EEEEvS7_RKT_EUliE_EEviT1_,"",@"SHT_CUDA_INFO"
	.sectionflags	@""
	.align	4


	//----- nvinfo : EIATTR_CUDA_API_VERSION
	.align		4
        /*0000*/ 	.byte	0x04, 0x37
        /*0002*/ 	.short	(.L_1097 - .L_1096)
.L_1096:
        /*0004*/ 	.word	0x00000082


	//----- nvinfo : EIATTR_KPARAM_INFO
	.align		4
.L_1097:
        /*0008*/ 	.byte	0x04, 0x17
        /*000a*/ 	.short	(.L_1099 - .L_1098)
.L_1098:
        /*000c*/ 	.word	0x00000000
        /*0010*/ 	.short	0x0001
        /*0012*/ 	.short	0x0008
        /*0014*/ 	.byte	0x00, 0xf0, 0x61, 0x08


	//----- nvinfo : EIATTR_KPARAM_INFO
	.align		4
.L_1099:
        /*0018*/ 	.byte	0x04, 0x17
        /*001a*/ 	.short	(.L_1101 - .L_1100)
.L_1100:
        /*001c*/ 	.word	0x00000000
        /*0020*/ 	.short	0x0000
        /*0022*/ 	.short	0x0000
        /*0024*/ 	.byte	0x00, 0xf0, 0x11, 0x00


	//----- nvinfo : EIATTR_SPARSE_MMA_MASK
	.align		4
.L_1101:
        /*0028*/ 	.byte	0x03, 0x50
        /*002a*/ 	.short	0x0000


	//----- nvinfo : EIATTR_MAXREG_COUNT
	.align		4
        /*002c*/ 	.byte	0x03, 0x1b
        /*002e*/ 	.short	0x0080


	//----- nvinfo : EIATTR_MERCURY_ISA_VERSION
	.align		4
        /*0030*/ 	.byte	0x03, 0x5f
        /*0032*/ 	.short	0x0101


	//----- nvinfo : EIATTR_EXIT_INSTR_OFFSETS
	.align		4
        /*0034*/ 	.byte	0x04, 0x1c
        /*0036*/ 	.short	(.L_1103 - .L_1102)


	//   ....[0]....
.L_1102:
        /*0038*/ 	.word	0x00003f00


	//   ....[1]....
        /*003c*/ 	.word	0x000053a0


	//----- nvinfo : EIATTR_MAX_THREADS
	.align		4
.L_1103:
        /*0040*/ 	.byte	0x04, 0x05
        /*0042*/ 	.short	(.L_1105 - .L_1104)
.L_1104:
        /*0044*/ 	.word	0x00000080
        /*0048*/ 	.word	0x00000001
        /*004c*/ 	.word	0x00000001


	//----- nvinfo : EIATTR_CRS_STACK_SIZE
	.align		4
.L_1105:
        /*0050*/ 	.byte	0x04, 0x1e
        /*0052*/ 	.short	(.L_1107 - .L_1106)
.L_1106:
        /*0054*/ 	.word	0x00000000


	//----- nvinfo : EIATTR_CBANK_PARAM_SIZE
	.align		4
.L_1107:
        /*0058*/ 	.byte	0x03, 0x19
        /*005a*/ 	.short	0x0220


	//----- nvinfo : EIATTR_PARAM_CBANK
	.align		4
        /*005c*/ 	.byte	0x04, 0x0a
        /*005e*/ 	.short	(.L_1109 - .L_1108)
	.align		4
.L_1108:
        /*0060*/ 	.word	index@(.nv.constant0._ZN2at6native18elementwise_kernelILi128ELi4EZNS0_22gpu_kernel_impl_nocastINS0_13AUnaryFunctorIN3c108BFloat16ES5_S5_ZZZNS0_17hypot_kernel_cudaERNS_18TensorIteratorBaseEENKUlvE_clEvENKUlvE2_clEvEUlS5_S5_E_EEEEvS7_RKT_EUliE_EEviT1_)
        /*0064*/ 	.short	0x0210
        /*0066*/ 	.short	0x0220


	//----- nvinfo : EIATTR_SW_WAR
	.align		4
.L_1109:
        /*0068*/ 	.byte	0x04, 0x36
        /*006a*/ 	.short	(.L_1111 - .L_1110)
.L_1110:
        /*006c*/ 	.word	0x00000008
.L_1111:


//--------------------- .nv.info._ZN2at6native27unrolled_elementwise_kernelINS0_13AUnaryFunctorIN3c108BFloat16ES4_S4_ZZZNS0_17hypot_kernel_cudaERNS_18TensorIteratorBaseEENKUlvE_clEvENKUlvE2_clEvEUlS4_S4_E_EESt5arrayIPcLm2EELi4E23TrivialOffsetCalculatorILi1EjESF_NS0_6memory15LoadWithoutCastENSG_16StoreWithoutCastEEEviT_T0_T2_T3_T4_T5_ --------------------------
	.section	.nv.info._ZN2at6native27unrolled_elementwise_kernelINS0_13AUnaryFunctorIN3c108BFloat16ES4_S4_ZZZNS0_17hypot_kernel_cudaERNS_18TensorIteratorBaseEENKUlvE_clEvENKUlvE2_clEvEUlS4_S4_E_EESt5arrayIPcLm2EELi4E23TrivialOffsetCalculatorILi1EjESF_NS0_6memory15LoadWithoutCastENSG_16StoreWithoutCastEEEviT_T0_T2_T3_T4_T5_,"",@"SHT_CUDA_INFO"
	.sectionflags	@""
	.align	4


	//----- nvinfo : EIATTR_CUDA_API_VERSION
	.align		4
        /*0000*/ 	.byte	0x04, 0x37
        /*0002*/ 	.short	(.L_1113 - .L_1112)
.L_1112:
        /*0004*/ 	.word	0x00000082


	//----- nvinfo : EIATTR_KPARAM_INFO
	.align		4
.L_1113:
        /*0008*/ 	.byte	0x04, 0x17
        /*000a*/ 	.short	(.L_1115 - .L_1114)
.L_1114:
        /*000c*/ 	.word	0x00000000
        /*0010*/ 	.short	0x0006
        /*0012*/ 	.short	0x001b
        /*0014*/ 	.byte	0x00, 0xf0, 0x05, 0x00


	//----- nvinfo : EIATTR_KPARAM_INFO
	.align		4
.L_1115:
        /*0018*/ 	.byte	0x04, 0x17
        /*001a*/ 	.short	(.L_1117 - .L_1116)
.L_1116:
        /*001c*/ 	.word	0x00000000
        /*0020*/ 	.short	0x0005
        /*0022*/ 	.short	0x001a
        /*0024*/ 	.byte	0x00, 0xf0, 0x05, 0x00


	//----- nvinfo : EIATTR_KPARAM_INFO
	.align		4
.L_1117:
        /*0028*/ 	.byte	0x04, 0x17
        /*002a*/ 	.short	(.L_1119 - .L_1118)
.L_1118:
        /*002c*/ 	.word	0x00000000
        /*0030*/ 	.short	0x0004
        /*0032*/ 	.short	0x0019
        /*0034*/ 	.byte	0x00, 0xf0, 0x05, 0x00


	//----- nvinfo : EIATTR_KPARAM_INFO
	.align		4
.L_1119:
        /*0038*/ 	.byte	0x04, 0x17
        /*003a*/ 	.short	(.L_1121 - .L_1120)
.L_1120:
        /*003c*/ 	.word	0x00000000
        /*0040*/ 	.short	0x0003
        /*0042*/ 	.short	0x0018
        /*0044*/ 	.byte	0x00, 0xf0, 0x05, 0x00


	//----- nvinfo : EIATTR_KPARAM_INFO
	.align		4
.L_1121:
        /*0048*/ 	.byte	0x04, 0x17
        /*004a*/ 	.short	(.L_1123 - .L_1122)
.L_1122:
        /*004c*/ 	.word	0x00000000
        /*0050*/ 	.short	0x0002
        /*0052*/ 	.short	0x0008
        /*0054*/ 	.byte	0x00, 0xf0, 0x41, 0x00


	//----- nvinfo : EIATTR_KPARAM_INFO
	.align		4
.L_1123:
        /*0058*/ 	.byte	0x04, 0x17
        /*005a*/ 	.short	(.L_1125 - .L_1124)
.L_1124:
        /*005c*/ 	.word	0x00000000
        /*0060*/ 	.short	0x0001
        /*0062*/ 	.short	0x0004
        /*0064*/ 	.byte	0x00, 0xf0, 0x11, 0x00


	//----- nvinfo : EIATTR_KPARAM_INFO
	.align		4
.L_1125:
        /*0068*/ 	.byte	0x04, 0x17
        /*006a*/ 	.short	(.L_1127 - .L_1126)
.L_1126:
        /*006c*/ 	.word	0x00000000
        /*0070*/ 	.short	0x0000
        /*0072*/ 	.short	0x0000
        /*0074*/ 	.byte	0x00, 0xf0, 0x11, 0x00


	//----- nvinfo : EIATTR_SPARSE_MMA_MASK
	.align		4
.L_1127:
        /*0078*/ 	.byte	0x03, 0x50
        /*007a*/ 	.short	0x0000


	//----- nvinfo : EIATTR_MAXREG_COUNT
	.align		4
        /*007c*/ 	.byte	0x03, 0x1b
        /*007e*/ 	.short	0x00ff


	//----- nvinfo : EIATTR_MERCURY_ISA_VERSION
	.align		4
        /*0080*/ 	.byte	0x03, 0x5f
        /*0082*/ 	.short	0x0101


	//----- nvinfo : EIATTR_EXIT_INSTR_OFFSETS
	.align		4
        /*0084*/ 	.byte	0x04, 0x1c
        /*0086*/ 	.short	(.L_1129 - .L_1128)


	//   ....[0]....
.L_1128:
        /*0088*/ 	.word	0x00000960


	//   ....[1]....
        /*008c*/ 	.word	0x000009b0


	//----- nvinfo : EIATTR_MAX_THREADS
	.align		4
.L_1129:
        /*0090*/ 	.byte	0x04, 0x05
        /*0092*/ 	.short	(.L_1131 - .L_1130)
.L_1130:
        /*0094*/ 	.word	0x00000080
        /*0098*/ 	.word	0x00000001
        /*009c*/ 	.word	0x00000001


	//----- nvinfo : EIATTR_CRS_STACK_SIZE
	.align		4
.L_1131:
        /*00a0*/ 	.byte	0x04, 0x1e
        /*00a2*/ 	.short	(.L_1133 - .L_1132)
.L_1132:
        /*00a4*/ 	.word	0x00000000


	//----- nvinfo : EIATTR_CBANK_PARAM_SIZE
	.align		4
.L_1133:
        /*00a8*/ 	.byte	0x03, 0x19
        /*00aa*/ 	.short	0x001c


	//----- nvinfo : EIATTR_PARAM_CBANK
	.align		4
        /*00ac*/ 	.byte	0x04, 0x0a
        /*00ae*/ 	.short	(.L_1135 - .L_1134)
	.align		4
.L_1134:
        /*00b0*/ 	.word	index@(.nv.constant0._ZN2at6native27unrolled_elementwise_kernelINS0_13AUnaryFunctorIN3c108BFloat16ES4_S4_ZZZNS0_17hypot_kernel_cudaERNS_18TensorIteratorBaseEENKUlvE_clEvENKUlvE2_clEvEUlS4_S4_E_EESt5arrayIPcLm2EELi4E23TrivialOffsetCalculatorILi1EjESF_NS0_6memory15LoadWithoutCastENSG_16StoreWithoutCastEEEviT_T0_T2_T3_T4_T5_)
        /*00b4*/ 	.short	0x0210
        /*00b6*/ 	.short	0x001c


	//----- nvinfo : EIATTR_SW_WAR
	.align		4
.L_1135:
        /*00b8*/ 	.byte	0x04, 0x36
        /*00ba*/ 	.short	(.L_1137 - .L_1136)
.L_1136:
        /*00bc*/ 	.word	0x00000008
.L_1137:


//--------------------- .nv.info._ZN2at6native29vectorized_elementwise_kernelILi2ENS0_13AUnaryFunctorIN3c108BFloat16ES4_S4_ZZZNS0_17hypot_kernel_cudaERNS_18TensorIteratorBaseEENKUlvE_clEvENKUlvE2_clEvEUlS4_S4_E_EESt5arrayIPcLm2EEEEviT0_T1_ --------------------------
	.section	.nv.info._ZN2at6native29vectorized_elementwise_kernelILi2ENS0_13AUnaryFunctorIN3c108BFloat16ES4_S4_ZZZNS0_17hypot_kernel_cudaERNS_18TensorIteratorBaseEENKUlvE_clEvENKUlvE2_clEvEUlS4_S4_E_EESt5arrayIPcLm2EEEEviT0_T1_,"",@"SHT_CUDA_INFO"
	.sectionflags	@""
	.align	4


	//----- nvinfo : EIATTR_CUDA_API_VERSION
	.align		4
        /*0000*/ 	.byte	0x04, 0x37
        /*0002*/ 	.short	(.L_1139 - .L_1138)
.L_1138:
        /*0004*/ 	.word	0x00000082


	//----- nvinfo : EIATTR_KPARAM_INFO
	.align		4
.L_1139:
        /*0008*/ 	.byte	0x04, 0x17
        /*000a*/ 	.short	(.L_1141 - .L_1140)
.L_1140:
        /*000c*/ 	.word	0x00000000
        /*0010*/ 	.short	0x0002
        /*0012*/ 	.short	0x0008
        /*0014*/ 	.byte	0x00, 0xf0, 0x41, 0x00


	//----- nvinfo : EIATTR_KPARAM_INFO
	.align		4
.L_1141:
        /*0018*/ 	.byte	0x04, 0x17
        /*001a*/ 	.short	(.L_1143 - .L_1142)
.L_1142:
        /*001c*/ 	.word	0x00000000
        /*0020*/ 	.short	0x0001
        /*0022*/ 	.short	0x0004
        /*0024*/ 	.byte	0x00, 0xf0, 0x11, 0x00


	//----- nvinfo : EIATTR_KPARAM_INFO
	.align		4
.L_1143:
        /*0028*/ 	.byte	0x04, 0x17
        /*002a*/ 	.short	(.L_1145 - .L_1144)
.L_1144:
        /*002c*/ 	.word	0x00000000
        /*0030*/ 	.short	0x0000
        /*0032*/ 	.short	0x0000
        /*0034*/ 	.byte	0x00, 0xf0, 0x11, 0x00


	//----- nvinfo : EIATTR_SPARSE_MMA_MASK
	.align		4
.L_1145:
        /*0038*/ 	.byte	0x03, 0x50
        /*003a*/ 	.short	0x0000


	//----- nvinfo : EIATTR_MAXREG_COUNT
	.align		4
        /*003c*/ 	.byte	0x03, 0x1b
        /*003e*/ 	.short	0x00ff


	//----- nvinfo : EIATTR_MERCURY_ISA_VERSION
	.align		4
        /*0040*/ 	.byte	0x03, 0x5f
        /*0042*/ 	.short	0x0101


	//----- nvinfo : EIATTR_EXIT_INSTR_OFFSETS
	.align		4
        /*0044*/ 	.byte	0x04, 0x1c
        /*0046*/ 	.short	(.L_1147 - .L_1146)


	//   ....[0]....
.L_1146:
        /*0048*/ 	.word	0x00000a20


	//   ....[1]....
        /*004c*/ 	.word	0x00001cf0


	//   ....[2]....
        /*0050*/ 	.word	0x00001d40


	//----- nvinfo : EIATTR_MAX_THREADS
	.align		4
.L_1147:
        /*0054*/ 	.byte	0x04, 0x05
        /*0056*/ 	.short	(.L_1149 - .L_1148)
.L_1148:
        /*0058*/ 	.word	0x00000080
        /*005c*/ 	.word	0x00000001
        /*0060*/ 	.word	0x00000001


	//----- nvinfo : EIATTR_CRS_STACK_SIZE
	.align		4
.L_1149:
        /*0064*/ 	.byte	0x04, 0x1e
        /*0066*/ 	.short	(.L_1151 - .L_1150)
.L_1150:
        /*0068*/ 	.word	0x00000000


	//----- nvinfo : EIATTR_CBANK_PARAM_SIZE
	.align		4
.L_1151:
        /*006c*/ 	.byte	0x03, 0x19
        /*006e*/ 	.short	0x0018


	//----- nvinfo : EIATTR_PARAM_CBANK
	.align		4
        /*0070*/ 	.byte	0x04, 0x0a
        /*0072*/ 	.short	(.L_1153 - .L_1152)
	.align		4
.L_1152:
        /*0074*/ 	.word	index@(.nv.constant0._ZN2at6native29vectorized_elementwise_kernelILi2ENS0_13AUnaryFunctorIN3c108BFloat16ES4_S4_ZZZNS0_17hypot_kernel_cudaERNS_18TensorIteratorBaseEENKUlvE_clEvENKUlvE2_clEvEUlS4_S4_E_EESt5arrayIPcLm2EEEEviT0_T1_)
        /*0078*/ 	.short	0x0210
        /*007a*/ 	.short	0x0018


	//----- nvinfo : EIATTR_SW_WAR
	.align		4
.L_1153:
        /*007c*/ 	.byte	0x04, 0x36
        /*007e*/ 	.short	(.L_1155 - .L_1154)
.L_1154:
        /*0080*/ 	.word	0x00000008
.L_1155:


//--------------------- .nv.info._ZN2at6native29vectorized_elementwise_kernelILi4ENS0_13AUnaryFunctorIN3c108BFloat16ES4_S4_ZZZNS0_17hypot_kernel_cudaERNS_18TensorIteratorBaseEENKUlvE_clEvENKUlvE2_clEvEUlS4_S4_E_EESt5arrayIPcLm2EEEEviT0_T1_ --------------------------
	.section	.nv.info._ZN2at6native29vectorized_elementwise_kernelILi4ENS0_13AUnaryFunctorIN3c108BFloat16ES4_S4_ZZZNS0_17hypot_kernel_cudaERNS_18TensorIteratorBaseEENKUlvE_clEvENKUlvE2_clEvEUlS4_S4_E_EESt5arrayIPcLm2EEEEviT0_T1_,"",@"SHT_CUDA_INFO"
	.sectionflags	@""
	.align	4


	//----- nvinfo : EIATTR_CUDA_API_VERSION
	.align		4
        /*0000*/ 	.byte	0x04, 0x37
        /*0002*/ 	.short	(.L_1157 - .L_1156)
.L_1156:
        /*0004*/ 	.word	0x00000082


	//----- nvinfo : EIATTR_KPARAM_INFO
	.align		4
.L_1157:
        /*0008*/ 	.byte	0x04, 0x17
        /*000a*/ 	.short	(.L_1159 - .L_1158)
.L_1158:
        /*000c*/ 	.word	0x00000000
        /*0010*/ 	.short	0x0002
        /*0012*/ 	.short	0x0008
        /*0014*/ 	.byte	0x00, 0xf0, 0x41, 0x00


	//----- nvinfo : EIATTR_KPARAM_INFO
	.align		4
.L_1159:
        /*0018*/ 	.byte	0x04, 0x17
        /*001a*/ 	.short	(.L_1161 - .L_1160)
.L_1160:
        /*001c*/ 	.word	0x00000000
        /*0020*/ 	.short	0x0001
        /*0022*/ 	.short	0x0004
        /*0024*/ 	.byte	0x00, 0xf0, 0x11, 0x00


	//----- nvinfo : EIATTR_KPARAM_INFO
	.align		4
.L_1161:
        /*0028*/ 	.byte	0x04, 0x17
        /*002a*/ 	.short	(.L_1163 - .L_1162)
.L_1162:
        /*002c*/ 	.word	0x00000000
        /*0030*/ 	.short	0x0000
        /*0032*/ 	.short	0x0000
        /*0034*/ 	.byte	0x00, 0xf0, 0x11, 0x00


	//----- nvinfo : EIATTR_SPARSE_MMA_MASK
	.align		4
.L_1163:
        /*0038*/ 	.byte	0x03, 0x50
        /*003a*/ 	.short	0x0000


	//----- nvinfo : EIATTR_MAXREG_COUNT
	.align		4
        /*003c*/ 	.byte	0x03, 0x1b
        /*003e*/ 	.short	0x00ff


	//----- nvinfo : EIATTR_MERCURY_ISA_VERSION
	.align		4
        /*0040*/ 	.byte	0x03, 0x5f
        /*0042*/ 	.short	0x0101


	//----- nvinfo : EIATTR_EXIT_INSTR_OFFSETS
	.align		4
        /*0044*/ 	.byte	0x04, 0x1c
        /*0046*/ 	.short	(.L_1165 - .L_1164)


	//   ....[0]....
.L_1164:
        /*0048*/ 	.word	0x000009e0


	//   ....[1]....
        /*004c*/ 	.word	0x00001cb0


	//   ....[2]....
        /*0050*/ 	.word	0x00001d00


	//----- nvinfo : EIATTR_MAX_THREADS
	.align		4
.L_1165:
        /*0054*/ 	.byte	0x04, 0x05
        /*0056*/ 	.short	(.L_1167 - .L_1166)
.L_1166:
        /*0058*/ 	.word	0x00000080
        /*005c*/ 	.word	0x00000001
        /*0060*/ 	.word	0x00000001


	//----- nvinfo : EIATTR_CRS_STACK_SIZE
	.align		4
.L_1167:
        /*0064*/ 	.byte	0x04, 0x1e
        /*0066*/ 	.short	(.L_1169 - .L_1168)
.L_1168:
        /*0068*/ 	.word	0x00000000


	//----- nvinfo : EIATTR_CBANK_PARAM_SIZE
	.align		4
.L_1169:
        /*006c*/ 	.byte	0x03, 0x19
        /*006e*/ 	.short	0x0018


	//----- nvinfo : EIATTR_PARAM_CBANK
	.align		4
        /*0070*/ 	.byte	0x04, 0x0a
        /*0072*/ 	.short	(.L_1171 - .L_1170)
	.align		4
.L_1170:
        /*0074*/ 	.word	index@(.nv.constant0._ZN2at6native29vectorized_elementwise_kernelILi4ENS0_13AUnaryFunctorIN3c108BFloat16ES4_S4_ZZZNS0_17hypot_kernel_cudaERNS_18TensorIteratorBaseEENKUlvE_clEvENKUlvE2_clEvEUlS4_S4_E_EESt5arrayIPcLm2EEEEviT0_T1_)
        /*0078*/ 	.short	0x0210
        /*007a*/ 	.short	0x0018


	//----- nvinfo : EIATTR_SW_WAR
	.align		4
.L_1171:
        /*007c*/ 	.byte	0x04, 0x36
        /*007e*/ 	.short	(.L_1173 - .L_1172)
.L_1172:
        /*0080*/ 	.word	0x00000008
.L_1173:


//--------------------- .nv.info._ZN2at6native29vectorized_elementwise_kernelILi8ENS0_13AUnaryFunctorIN3c108BFloat16ES4_S4_ZZZNS0_17hypot_kernel_cudaERNS_18TensorIteratorBaseEENKUlvE_clEvENKUlvE2_clEvEUlS4_S4_E_EESt5arrayIPcLm2EEEEviT0_T1_ --------------------------
	.section	.nv.info._ZN2at6native29vectorized_elementwise_kernelILi8ENS0_13AUnaryFunctorIN3c108BFloat16ES4_S4_ZZZNS0_17hypot_kernel_cudaERNS_18TensorIteratorBaseEENKUlvE_clEvENKUlvE2_clEvEUlS4_S4_E_EESt5arrayIPcLm2EEEEviT0_T1_,"",@"SHT_CUDA_INFO"
	.sectionflags	@""
	.align	4


	//----- nvinfo : EIATTR_CUDA_API_VERSION
	.align		4
        /*0000*/ 	.byte	0x04, 0x37
        /*0002*/ 	.short	(.L_1175 - .L_1174)
.L_1174:
        /*0004*/ 	.word	0x00000082


	//----- nvinfo : EIATTR_KPARAM_INFO
	.align		4
.L_1175:
        /*0008*/ 	.byte	0x04, 0x17
        /*000a*/ 	.short	(.L_1177 - .L_1176)
.L_1176:
        /*000c*/ 	.word	0x00000000
        /*0010*/ 	.short	0x0002
        /*0012*/ 	.short	0x0008
        /*0014*/ 	.byte	0x00, 0xf0, 0x41, 0x00


	//----- nvinfo : EIATTR_KPARAM_INFO
	.align		4
.L_1177:
        /*0018*/ 	.byte	0x04, 0x17
        /*001a*/ 	.short	(.L_1179 - .L_1178)
.L_1178:
        /*001c*/ 	.word	0x00000000
        /*0020*/ 	.short	0x0001
        /*0022*/ 	.short	0x0004
        /*0024*/ 	.byte	0x00, 0xf0, 0x11, 0x00


	//----- nvinfo : EIATTR_KPARAM_INFO
	.align		4
.L_1179:
        /*0028*/ 	.byte	0x04, 0x17
        /*002a*/ 	.short	(.L_1181 - .L_1180)
.L_1180:
        /*002c*/ 	.word	0x00000000
        /*0030*/ 	.short	0x0000
        /*0032*/ 	.short	0x0000
        /*0034*/ 	.byte	0x00, 0xf0, 0x11, 0x00


	//----- nvinfo : EIATTR_SPARSE_MMA_MASK
	.align		4
.L_1181:
        /*0038*/ 	.byte	0x03, 0x50
        /*003a*/ 	.short	0x0000


	//----- nvinfo : EIATTR_MAXREG_COUNT
	.align		4
        /*003c*/ 	.byte	0x03, 0x1b
        /*003e*/ 	.short	0x00ff


	//----- nvinfo : EIATTR_MERCURY_ISA_VERSION
	.align		4
        /*0040*/ 	.byte	0x03, 0x5f
        /*0042*/ 	.short	0x0101


	//----- nvinfo : EIATTR_EXIT_INSTR_OFFSETS
	.align		4
        /*0044*/ 	.byte	0x04, 0x1c
        /*0046*/ 	.short	(.L_1183 - .L_1182)


	//   ....[0]....
.L_1182:
        /*0048*/ 	.word	0x000009c0


	//   ....[1]....
        /*004c*/ 	.word	0x00001c90


	//   ....[2]....
        /*0050*/ 	.word	0x00001ce0


	//----- nvinfo : EIATTR_MAX_THREADS
	.align		4
.L_1183:
        /*0054*/ 	.byte	0x04, 0x05
        /*0056*/ 	.short	(.L_1185 - .L_1184)
.L_1184:
        /*0058*/ 	.word	0x00000080
        /*005c*/ 	.word	0x00000001
        /*0060*/ 	.word	0x00000001


	//----- nvinfo : EIATTR_CRS_STACK_SIZE
	.align		4
.L_1185:
        /*0064*/ 	.byte	0x04, 0x1e
        /*0066*/ 	.short	(.L_1187 - .L_1186)
.L_1186:
        /*0068*/ 	.word	0x00000000


	//----- nvinfo : EIATTR_CBANK_PARAM_SIZE
	.align		4
.L_1187:
        /*006c*/ 	.byte	0x03, 0x19
        /*006e*/ 	.short	0x0018


	//----- nvinfo : EIATTR_PARAM_CBANK
	.align		4
        /*0070*/ 	.byte	0x04, 0x0a
        /*0072*/ 	.short	(.L_1189 - .L_1188)
	.align		4
.L_1188:
        /*0074*/ 	.word	index@(.nv.constant0._ZN2at6native29vectorized_elementwise_kernelILi8ENS0_13AUnaryFunctorIN3c108BFloat16ES4_S4_ZZZNS0_17hypot_kernel_cudaERNS_18TensorIteratorBaseEENKUlvE_clEvENKUlvE2_clEvEUlS4_S4_E_EESt5arrayIPcLm2EEEEviT0_T1_)
        /*0078*/ 	.short	0x0210
        /*007a*/ 	.short	0x0018


	//----- nvinfo : EIATTR_SW_WAR
	.align		4
.L_1189:
        /*007c*/ 	.byte	0x04, 0x36
        /*007e*/ 	.short	(.L_1191 - .L_1190)
.L_1190:
        /*0080*/ 	.word	0x00000008
.L_1191:


//--------------------- .nv.info._ZN2at6native18elementwise_kernelILi128ELi4EZNS0_15gpu_kernel_implINS0_13BinaryFunctorIN3c108BFloat16ES5_S5_ZZZNS0_17hypot_kernel_cudaERNS_18TensorIteratorBaseEENKUlvE_clEvENKUlvE2_clEvEUlS5_S5_E_EEEEvS7_RKT_EUliE_EEviT1_ --------------------------
	.section	.nv.info._ZN2at6native18elementwise_kernelILi128ELi4EZNS0_15gpu_kernel_implINS0_13BinaryFunctorIN3c108BFloat16ES5_S5_ZZZNS0_17hypot_kernel_cudaERNS_18TensorIteratorBaseEENKUlvE_clEvENKUlvE2_clEvEUlS5_S5_E_EEEEvS7_RKT_EUliE_EEviT1_,"",@"SHT_CUDA_INFO"
	.sectionflags	@""
	.align	4


	//----- nvinfo : EIATTR_CUDA_API_VERSION
	.align		4
        /*0000*/ 	.byte	0x04, 0x37
        /*0002*/ 	.short	(.L_1193 - .L_1192)
.L_1192:
        /*0004*/ 	.word	0x00000082


	//----- nvinfo : EIATTR_KPARAM_INFO
	.align		4
.L_1193:
        /*0008*/ 	.byte	0x04, 0x17
        /*000a*/ 	.short	(.L_1195 - .L_1194)
.L_1194:
        /*000c*/ 	.word	0x00000000
        /*0010*/ 	.short	0x0001
        /*0012*/ 	.short	0x0008
        /*0014*/ 	.byte	0x00, 0xf0, 0x21, 0x0a


	//----- nvinfo : EIATTR_KPARAM_INFO
	.align		4
.L_1195:
        /*0018*/ 	.byte	0x04, 0x17
        /*001a*/ 	.short	(.L_1197 - .L_1196)
.L_1196:
        /*001c*/ 	.word	0x00000000
        /*0020*/ 	.short	0x0000
        /*0022*/ 	.short	0x0000
        /*0024*/ 	.byte	0x00, 0xf0, 0x11, 0x00


	//----- nvinfo : EIATTR_SPARSE_MMA_MASK
	.align		4
.L_1197:
        /*0028*/ 	.byte	0x03, 0x50
        /*002a*/ 	.short	0x0000


	//----- nvinfo : EIATTR_MAXREG_COUNT
	.align		4
        /*002c*/ 	.byte	0x03, 0x1b
        /*002e*/ 	.short	0x0080


	//----- nvinfo : EIATTR_EXTERNS
	.align		4
        /*0030*/ 	.byte	0x04, 0x0f
        /*0032*/ 	.short	(.L_1199 - .L_1198)


	//   ....[0]....
	.align		4
.L_1198:
        /*0034*/ 	.word	index@(__assertfail)


	//----- nvinfo : EIATTR_MERCURY_ISA_VERSION
	.align		4
.L_1199:
        /*0038*/ 	.byte	0x03, 0x5f
        /*003a*/ 	.short	0x0101


	//----- nvinfo : EIATTR_SYSCALL_OFFSETS
	.align		4
        /*003c*/ 	.byte	0x04, 0x46
        /*003e*/ 	.short	(.L_1201 - .L_1200)


	//   ....[0]....
.L_1200:
        /*0040*/ 	.word	0x00002710


	//   ....[1]....
        /*0044*/ 	.word	0x000036e0


	//   ....[2]....
        /*0048*/ 	.word	0x00004770


	//   ....[3]....
        /*004c*/ 	.word	0x00006eb0


	//   ....[4]....
        /*0050*/ 	.word	0x00007e80


	//   ....[5]....
        /*0054*/ 	.word	0x00008f10


	//   ....[6]....
        /*0058*/ 	.word	0x0000b640


	//   ....[7]....
        /*005c*/ 	.word	0x0000c610


	//   ....[8]....
        /*0060*/ 	.word	0x0000d6a0


	//   ....[9]....
        /*0064*/ 	.word	0x0000fdc0


	//   ....[10]....
        /*0068*/ 	.word	0x00010d90


	//   ....[11]....
        /*006c*/ 	.word	0x00011e20


	//----- nvinfo : EIATTR_EXIT_INSTR_OFFSETS
	.align		4
.L_1201:
        /*0070*/ 	.byte	0x04, 0x1c
        /*0072*/ 	.short	(.L_1203 - .L_1202)


	//   ....[0]....
.L_1202:
        /*0074*/ 	.word	0x0000d770


	//   ....[1]....
        /*0078*/ 	.word	0x00011050


	//   ....[2]....
        /*007c*/ 	.word	0x00011090


	//   ....[3]....
        /*0080*/ 	.word	0x00011130


	//   ....[4]....
        /*0084*/ 	.word	0x00011170


	//   ....[5]....
        /*0088*/ 	.word	0x000111b0


	//   ....[6]....
        /*008c*/ 	.word	0x00011240


	//   ....[7]....
        /*0090*/ 	.word	0x00011280


	//   ....[8]....
        /*0094*/ 	.word	0x00011320


	//   ....[9]....
        /*0098*/ 	.word	0x00011370


	//   ....[10]....
        /*009c*/ 	.word	0x000113c0


	//   ....[11]....
        /*00a0*/ 	.word	0x00011490


	//   ....[12]....
        /*00a4*/ 	.word	0x000114f0


	//   ....[13]....
        /*00a8*/ 	.word	0x00011680


	//   ....[14]....
        /*00ac*/ 	.word	0x000117e0


	//   ....[15]....
        /*00b0*/ 	.word	0x00011800


	//   ....[16]....
        /*00b4*/ 	.word	0x000118c0


	//   ....[17]....
        /*00b8*/ 	.word	0x00011a40


	//   ....[18]....
        /*00bc*/ 	.word	0x00011bc0


	//   ....[19]....
        /*00c0*/ 	.word	0x00011d20


	//   ....[20]....
        /*00c4*/ 	.word	0x00011e30


	//   ....[21]....
        /*00c8*/ 	.word	0x00011e70


	//   ....[22]....
        /*00cc*/ 	.word	0x00011eb0


	//----- nvinfo : EIATTR_MAX_THREADS
	.align		4
.L_1203:
        /*00d0*/ 	.byte	0x04, 0x05
        /*00d2*/ 	.short	(.L_1205 - .L_1204)
.L_1204:
        /*00d4*/ 	.word	0x00000080
        /*00d8*/ 	.word	0x00000001
        /*00dc*/ 	.word	0x00000001


	//----- nvinfo : EIATTR_CRS_STACK_SIZE
	.align		4
.L_1205:
        /*00e0*/ 	.byte	0x04, 0x1e
        /*00e2*/ 	.short	(.L_1207 - .L_1206)
.L_1206:
        /*00e4*/ 	.word	0x00000000


	//----- nvinfo : EIATTR_CBANK_PARAM_SIZE
	.align		4
.L_1207:
        /*00e8*/ 	.byte	0x03, 0x19
        /*00ea*/ 	.short	0x0290


	//----- nvinfo : EIATTR_PARAM_CBANK
	.align		4
        /*00ec*/ 	.byte	0x04, 0x0a
        /*00ee*/ 	.short	(.L_1209 - .L_1208)
	.align		4
.L_1208:
        /*00f0*/ 	.word	index@(.nv.constant0._ZN2at6native18elementwise_kernelILi128ELi4EZNS0_15gpu_kernel_implINS0_13BinaryFunctorIN3c108BFloat16ES5_S5_ZZZNS0_17hypot_kernel_cudaERNS_18TensorIteratorBaseEENKUlvE_clEvENKUlvE2_clEvEUlS5_S5_E_EEEEvS7_RKT_EUliE_EEviT1_)
        /*00f4*/ 	.short	0x0210
        /*00f6*/ 	.short	0x0290


	//----- nvinfo : EIATTR_SW_WAR
	.align		4
.L_1209:
        /*00f8*/ 	.byte	0x04, 0x36
        /*00fa*/ 	.short	(.L_1211 - .L_1210)
.L_1210:
        /*00fc*/ 	.word	0x00000008
.L_1211:


//--------------------- .nv.info._ZN2at6native27unrolled_elementwise_kernelINS0_13BinaryFunctorIN3c108BFloat16ES4_S4_ZZZNS0_17hypot_kernel_cudaERNS_18TensorIteratorBaseEENKUlvE_clEvENKUlvE2_clEvEUlS4_S4_E_EESt5arrayIPcLm3EELi4E23TrivialOffsetCalculatorILi2EjESE_ILi1EjENS0_6memory12LoadWithCastILi2EEENSH_13StoreWithCastILi1EEEEEviT_T0_T2_T3_T4_T5_ --------------------------
	.section	.nv.info._ZN2at6native27unrolled_elementwise_kernelINS0_13BinaryFunctorIN3c108BFloat16ES4_S4_ZZZNS0_17hypot_kernel_cudaERNS_18TensorIteratorBaseEENKUlvE_clEvENKUlvE2_clEvEUlS4_S4_E_EESt5arrayIPcLm3EELi4E23TrivialOffsetCalculatorILi2EjESE_ILi1EjENS0_6memory12LoadWithCastILi2EEENSH_13StoreWithCastILi1EEEEEviT_T0_T2_T3_T4_T5_,"",@"SHT_CUDA_INFO"
	.sectionflags	@""
	.align	4


	//----- nvinfo : EIATTR_CUDA_API_VERSION
	.align		4
        /*0000*/ 	.byte	0x04, 0x37
        /*0002*/ 	.short	(.L_1213 - .L_1212)
.L_1212:
        /*0004*/ 	.word	0x00000082


	//----- nvinfo : EIATTR_KPARAM_INFO
	.align		4
.L_1213:
        /*0008*/ 	.byte	0x04, 0x17
        /*000a*/ 	.short	(.L_1215 - .L_1214)
.L_1214:
        /*000c*/ 	.word	0x00000000
        /*0010*/ 	.short	0x0006
        /*0012*/ 	.short	0x0030
        /*0014*/ 	.byte	0x00, 0xf0, 0x21, 0x00


	//----- nvinfo : EIATTR_KPARAM_INFO
	.align		4
.L_1215:
        /*0018*/ 	.byte	0x04, 0x17
        /*001a*/ 	.short	(.L_1217 - .L_1216)
.L_1216:
        /*001c*/ 	.word	0x00000000
        /*0020*/ 	.short	0x0005
        /*0022*/ 	.short	0x0024
        /*0024*/ 	.byte	0x00, 0xf0, 0x31, 0x00


	//----- nvinfo : EIATTR_KPARAM_INFO
	.align		4
.L_1217:
        /*0028*/ 	.byte	0x04, 0x17
        /*002a*/ 	.short	(.L_1219 - .L_1218)
.L_1218:
        /*002c*/ 	.word	0x00000000
        /*0030*/ 	.short	0x0004
        /*0032*/ 	.short	0x0021
        /*0034*/ 	.byte	0x00, 0xf0, 0x05, 0x00


	//----- nvinfo : EIATTR_KPARAM_INFO
	.align		4
.L_1219:
        /*0038*/ 	.byte	0x04, 0x17
        /*003a*/ 	.short	(.L_1221 - .L_1220)
.L_1220:
        /*003c*/ 	.word	0x00000000
        /*0040*/ 	.short	0x0003
        /*0042*/ 	.short	0x0020
        /*0044*/ 	.byte	0x00, 0xf0, 0x05, 0x00


	//----- nvinfo : EIATTR_KPARAM_INFO
	.align		4
.L_1221:
        /*0048*/ 	.byte	0x04, 0x17
        /*004a*/ 	.short	(.L_1223 - .L_1222)
.L_1222:
        /*004c*/ 	.word	0x00000000
        /*0050*/ 	.short	0x0002
        /*0052*/ 	.short	0x0008
        /*0054*/ 	.byte	0x00, 0xf0, 0x61, 0x00


	//----- nvinfo : EIATTR_KPARAM_INFO
	.align		4
.L_1223:
        /*0058*/ 	.byte	0x04, 0x17
        /*005a*/ 	.short	(.L_1225 - .L_1224)
.L_1224:
        /*005c*/ 	.word	0x00000000
        /*0060*/ 	.short	0x0001
        /*0062*/ 	.short	0x0004
        /*0064*/ 	.byte	0x00, 0xf0, 0x05, 0x00


	//----- nvinfo : EIATTR_KPARAM_INFO
	.align		4
.L_1225:
        /*0068*/ 	.byte	0x04, 0x17
        /*006a*/ 	.short	(.L_1227 - .L_1226)
.L_1226:
        /*006c*/ 	.word	0x00000000
        /*0070*/ 	.short	0x0000
        /*0072*/ 	.short	0x0000
        /*0074*/ 	.byte	0x00, 0xf0, 0x11, 0x00


	//----- nvinfo : EIATTR_SPARSE_MMA_MASK
	.align		4
.L_1227:
        /*0078*/ 	.byte	0x03, 0x50
        /*007a*/ 	.short	0x0000


	//----- nvinfo : EIATTR_MAXREG_COUNT
	.align		4
        /*007c*/ 	.byte	0x03, 0x1b
        /*007e*/ 	.short	0x00ff


	//----- nvinfo : EIATTR_EXTERNS
	.align		4
        /*0080*/ 	.byte	0x04, 0x0f
        /*0082*/ 	.short	(.L_1229 - .L_1228)


	//   ....[0]....
	.align		4
.L_1228:
        /*0084*/ 	.word	index@(__assertfail)


	//----- nvinfo : EIATTR_MERCURY_ISA_VERSION
	.align		4
.L_1229:
        /*0088*/ 	.byte	0x03, 0x5f
        /*008a*/ 	.short	0x0101


	//----- nvinfo : EIATTR_SYSCALL_OFFSETS
	.align		4
        /*008c*/ 	.byte	0x04, 0x46
        /*008e*/ 	.short	(.L_1231 - .L_1230)


	//   ....[0]....
.L_1230:
        /*0090*/ 	.word	0x000010f0


	//   ....[1]....
        /*0094*/ 	.word	0x000021b0


	//   ....[2]....
        /*0098*/ 	.word	0x000032f0


	//   ....[3]....
        /*009c*/ 	.word	0x000043b0


	//   ....[4]....
        /*00a0*/ 	.word	0x00005500


	//   ....[5]....
        /*00a4*/ 	.word	0x000065d0


	//   ....[6]....
        /*00a8*/ 	.word	0x00007700


	//   ....[7]....
        /*00ac*/ 	.word	0x000086e0


	//   ....[8]....
        /*00b0*/ 	.word	0x00009e00


	//   ....[9]....
        /*00b4*/ 	.word	0x0000ae20


	//   ....[10]....
        /*00b8*/ 	.word	0x0000be00


	//   ....[11]....
        /*00bc*/ 	.word	0x0000cde0


	//----- nvinfo : EIATTR_EXIT_INSTR_OFFSETS
	.align		4
.L_1231:
        /*00c0*/ 	.byte	0x04, 0x1c
        /*00c2*/ 	.short	(.L_1233 - .L_1232)


	//   ....[0]....
.L_1232:
        /*00c4*/ 	.word	0x0000bec0


	//   ....[1]....
        /*00c8*/ 	.word	0x0000c010


	//   ....[2]....
        /*00cc*/ 	.word	0x0000c050


	//   ....[3]....
        /*00d0*/ 	.word	0x0000c0f0


	//   ....[4]....
        /*00d4*/ 	.word	0x0000c130


	//   ....[5]....
        /*00d8*/ 	.word	0x0000c170


	//   ....[6]....
        /*00dc*/ 	.word	0x0000c200


	//   ....[7]....
        /*00e0*/ 	.word	0x0000c240


	//   ....[8]....
        /*00e4*/ 	.word	0x0000c2e0


	//   ....[9]....
        /*00e8*/ 	.word	0x0000c330


	//   ....[10]....
        /*00ec*/ 	.word	0x0000c380


	//   ....[11]....
        /*00f0*/ 	.word	0x0000c450


	//   ....[12]....
        /*00f4*/ 	.word	0x0000c4b0


	//   ....[13]....
        /*00f8*/ 	.word	0x0000c640


	//   ....[14]....
        /*00fc*/ 	.word	0x0000c7a0


	//   ....[15]....
        /*0100*/ 	.word	0x0000c7c0


	//   ....[16]....
        /*0104*/ 	.word	0x0000c880


	//   ....[17]....
        /*0108*/ 	.word	0x0000ca00


	//   ....[18]....
        /*010c*/ 	.word	0x0000cb80


	//   ....[19]....
        /*0110*/ 	.word	0x0000cce0


	//   ....[20]....
        /*0114*/ 	.word	0x0000cdf0


	//   ....[21]....
        /*0118*/ 	.word	0x0000ce30


	//   ....[22]....
        /*011c*/ 	.word	0x0000ce70


	//----- nvinfo : EIATTR_MAX_THREADS
	.align		4
.L_1233:
        /*0120*/ 	.byte	0x04, 0x05
        /*0122*/ 	.short	(.L_1235 - .L_1234)
.L_1234:
        /*0124*/ 	.word	0x00000080
        /*0128*/ 	.word	0x00000001
        /*012c*/ 	.word	0x00000001


	//----- nvinfo : EIATTR_CRS_STACK_SIZE
	.align		4
.L_1235:
        /*0130*/ 	.byte	0x04, 0x1e
        /*0132*/ 	.short	(.L_1237 - .L_1236)
.L_1236:
        /*0134*/ 	.word	0x00000000


	//----- nvinfo : EIATTR_CBANK_PARAM_SIZE
	.align		4
.L_1237:
        /*0138*/ 	.byte	0x03, 0x19
        /*013a*/ 	.short	0x0038


	//----- nvinfo : EIATTR_PARAM_CBANK
	.align		4
        /*013c*/ 	.byte	0x04, 0x0a
        /*013e*/ 	.short	(.L_1239 - .L_1238)
	.align		4
.L_1238:
        /*0140*/ 	.word	index@(.nv.constant0._ZN2at6native27unrolled_elementwise_kernelINS0_13BinaryFunctorIN3c108BFloat16ES4_S4_ZZZNS0_17hypot_kernel_cudaERNS_18TensorIteratorBaseEENKUlvE_clEvENKUlvE2_clEvEUlS4_S4_E_EESt5arrayIPcLm3EELi4E23TrivialOffsetCalculatorILi2EjESE_ILi1EjENS0_6memory12LoadWithCastILi2EEENSH_13StoreWithCastILi1EEEEEviT_T0_T2_T3_T4_T5_)
        /*0144*/ 	.short	0x0210
        /*0146*/ 	.short	0x0038


	//----- nvinfo : EIATTR_SW_WAR
	.align		4
.L_1239:
        /*0148*/ 	.byte	0x04, 0x36
        /*014a*/ 	.short	(.L_1241 - .L_1240)
.L_1240:
        /*014c*/ 	.word	0x00000008
.L_1241:


//--------------------- .nv.info._ZN2at6native18elementwise_kernelILi128ELi4EZNS0_22gpu_kernel_impl_nocastINS0_13BinaryFunctorIN3c108BFloat16ES5_S5_ZZZNS0_17hypot_kernel_cudaERNS_18TensorIteratorBaseEENKUlvE_clEvENKUlvE2_clEvEUlS5_S5_E_EEEEvS7_RKT_EUliE_EEviT1_ --------------------------
	.section	.nv.info._ZN2at6native18elementwise_kernelILi128ELi4EZNS0_22gpu_kernel_impl_nocastINS0_13BinaryFunctorIN3c108BFloat16ES5_S5_ZZZNS0_17hypot_kernel_cudaERNS_18TensorIteratorBaseEENKUlvE_clEvENKUlvE2_clEvEUlS5_S5_E_EEEEvS7_RKT_EUliE_EEviT1_,"",@"SHT_CUDA_INFO"
	.sectionflags	@""
	.align	4


	//----- nvinfo : EIATTR_CUDA_API_VERSION
	.align		4
        /*0000*/ 	.byte	0x04, 0x37
        /*0002*/ 	.short	(.L_1243 - .L_1242)
.L_1242:
        /*0004*/ 	.word	0x00000082


	//----- nvinfo : EIATTR_KPARAM_INFO
	.align		4
.L_1243:
        /*0008*/ 	.byte	0x04, 0x17
        /*000a*/ 	.short	(.L_1245 - .L_1244)
.L_1244:
        /*000c*/ 	.word	0x00000000
        /*0010*/ 	.short	0x0001
        /*0012*/ 	.short	0x0008
        /*0014*/ 	.byte	0x00, 0xf0, 0x21, 0x0a


	//----- nvinfo : EIATTR_KPARAM_INFO
	.align		4
.L_1245:
        /*0018*/ 	.byte	0x04, 0x17
        /*001a*/ 	.short	(.L_1247 - .L_1246)
.L_1246:
        /*001c*/ 	.word	0x00000000
        /*0020*/ 	.short	0x0000
        /*0022*/ 	.short	0x0000
        /*0024*/ 	.byte	0x00, 0xf0, 0x11, 0x00


	//----- nvinfo : EIATTR_SPARSE_MMA_MASK
	.align		4
.L_1247:
        /*0028*/ 	.byte	0x03, 0x50
        /*002a*/ 	.short	0x0000


	//----- nvinfo : EIATTR_MAXREG_COUNT
	.align		4
        /*002c*/ 	.byte	0x03, 0x1b
        /*002e*/ 	.short	0x0080


	//----- nvinfo : EIATTR_MERCURY_ISA_VERSION
	.align		4
        /*0030*/ 	.byte	0x03, 0x5f
        /*0032*/ 	.short	0x0101


	//----- nvinfo : EIATTR_EXIT_INSTR_OFFSETS
	.align		4
        /*0034*/ 	.byte	0x04, 0x1c
        /*0036*/ 	.short	(.L_1249 - .L_1248)


	//   ....[0]....
.L_1248:
        /*0038*/ 	.word	0x00004950


	//   ....[1]....
        /*003c*/ 	.word	0x00006160


	//----- nvinfo : EIATTR_MAX_THREADS
	.align		4
.L_1249:
        /*0040*/ 	.byte	0x04, 0x05
        /*0042*/ 	.short	(.L_1251 - .L_1250)
.L_1250:
        /*0044*/ 	.word	0x00000080
        /*0048*/ 	.word	0x00000001
        /*004c*/ 	.word	0x00000001


	//----- nvinfo : EIATTR_CRS_STACK_SIZE
	.align		4
.L_1251:
        /*0050*/ 	.byte	0x04, 0x1e
        /*0052*/ 	.short	(.L_1253 - .L_1252)
.L_1252:
        /*0054*/ 	.word	0x00000000


	//----- nvinfo : EIATTR_CBANK_PARAM_SIZE
	.align		4
.L_1253:
        /*0058*/ 	.byte	0x03, 0x19
        /*005a*/ 	.short	0x0290


	//----- nvinfo : EIATTR_PARAM_CBANK
	.align		4
        /*005c*/ 	.byte	0x04, 0x0a
        /*005e*/ 	.short	(.L_1255 - .L_1254)
	.align		4
.L_1254:
        /*0060*/ 	.word	index@(.nv.constant0._ZN2at6native18elementwise_kernelILi128ELi4EZNS0_22gpu_kernel_impl_nocastINS0_13BinaryFunctorIN3c108BFloat16ES5_S5_ZZZNS0_17hypot_kernel_cudaERNS_18TensorIteratorBaseEENKUlvE_clEvENKUlvE2_clEvEUlS5_S5_E_EEEEvS7_RKT_EUliE_EEviT1_)
        /*0064*/ 	.short	0x0210
        /*0066*/ 	.short	0x0290


	//----- nvinfo : EIATTR_SW_WAR
	.align		4
.L_1255:
        /*0068*/ 	.byte	0x04, 0x36
        /*006a*/ 	.short	(.L_1257 - .L_1256)
.L_1256:
        /*006c*/ 	.word	0x00000008
.L_1257:


//--------------------- .nv.info._ZN2at6native27unrolled_elementwise_kernelINS0_13BinaryFunctorIN3c108BFloat16ES4_S4_ZZZNS0_17hypot_kernel_cudaERNS_18TensorIteratorBaseEENKUlvE_clEvENKUlvE2_clEvEUlS4_S4_E_EESt5arrayIPcLm3EELi4E23TrivialOffsetCalculatorILi2EjESE_ILi1EjENS0_6memory15LoadWithoutCastENSH_16StoreWithoutCastEEEviT_T0_T2_T3_T4_T5_ --------------------------
	.section	.nv.info._ZN2at6native27unrolled_elementwise_kernelINS0_13BinaryFunctorIN3c108BFloat16ES4_S4_ZZZNS0_17hypot_kernel_cudaERNS_18TensorIteratorBaseEENKUlvE_clEvENKUlvE2_clEvEUlS4_S4_E_EESt5arrayIPcLm3EELi4E23TrivialOffsetCalculatorILi2EjESE_ILi1EjENS0_6memory15LoadWithoutCastENSH_16StoreWithoutCastEEEviT_T0_T2_T3_T4_T5_,"",@"SHT_CUDA_INFO"
	.sectionflags	@""
	.align	4


	//----- nvinfo : EIATTR_CUDA_API_VERSION
	.align		4
        /*0000*/ 	.byte	0x04, 0x37
        /*0002*/ 	.short	(.L_1259 - .L_1258)
.L_1258:
        /*0004*/ 	.word	0x00000082


	//----- nvinfo : EIATTR_KPARAM_INFO
	.align		4
.L_1259:
        /*0008*/ 	.byte	0x04, 0x17
        /*000a*/ 	.short	(.L_1261 - .L_1260)
.L_1260:
        /*000c*/ 	.word	0x00000000
        /*0010*/ 	.short	0x0006
        /*0012*/ 	.short	0x0023
        /*0014*/ 	.byte	0x00, 0xf0, 0x05, 0x00


	//----- nvinfo : EIATTR_KPARAM_INFO
	.align		4
.L_1261:
        /*0018*/ 	.byte	0x04, 0x17
        /*001a*/ 	.short	(.L_1263 - .L_1262)
.L_1262:
        /*001c*/ 	.word	0x00000000
        /*0020*/ 	.short	0x0005
        /*0022*/ 	.short	0x0022
        /*0024*/ 	.byte	0x00, 0xf0, 0x05, 0x00


	//----- nvinfo : EIATTR_KPARAM_INFO
	.align		4
.L_1263:
        /*0028*/ 	.byte	0x04, 0x17
        /*002a*/ 	.short	(.L_1265 - .L_1264)
.L_1264:
        /*002c*/ 	.word	0x00000000
        /*0030*/ 	.short	0x0004
        /*0032*/ 	.short	0x0021
        /*0034*/ 	.byte	0x00, 0xf0, 0x05, 0x00


	//----- nvinfo : EIATTR_KPARAM_INFO
	.align		4
.L_1265:
        /*0038*/ 	.byte	0x04, 0x17
        /*003a*/ 	.short	(.L_1267 - .L_1266)
.L_1266:
        /*003c*/ 	.word	0x00000000
        /*0040*/ 	.short	0x0003
        /*0042*/ 	.short	0x0020
        /*0044*/ 	.byte	0x00, 0xf0, 0x05, 0x00


	//----- nvinfo : EIATTR_KPARAM_INFO
	.align		4
.L_1267:
        /*0048*/ 	.byte	0x04, 0x17
        /*004a*/ 	.short	(.L_1269 - .L_1268)
.L_1268:
        /*004c*/ 	.word	0x00000000
        /*0050*/ 	.short	0x0002
        /*0052*/ 	.short	0x0008
        /*0054*/ 	.byte	0x00, 0xf0, 0x61, 0x00


	//----- nvinfo : EIATTR_KPARAM_INFO
	.align		4
.L_1269:
        /*0058*/ 	.byte	0x04, 0x17
        /*005a*/ 	.short	(.L_1271 - .L_1270)
.L_1270:
        /*005c*/ 	.word	0x00000000
        /*0060*/ 	.short	0x0001
        /*0062*/ 	.short	0x0004
        /*0064*/ 	.byte	0x00, 0xf0, 0x05, 0x00


	//----- nvinfo : EIATTR_KPARAM_INFO
	.align		4
.L_1271:
        /*0068*/ 	.byte	0x04, 0x17
        /*006a*/ 	.short	(.L_1273 - .L_1272)
.L_1272:
        /*006c*/ 	.word	0x00000000
        /*0070*/ 	.short	0x0000
        /*0072*/ 	.short	0x0000
        /*0074*/ 	.byte	0x00, 0xf0, 0x11, 0x00


	//----- nvinfo : EIATTR_SPARSE_MMA_MASK
	.align		4
.L_1273:
        /*0078*/ 	.byte	0x03, 0x50
        /*007a*/ 	.short	0x0000


	//----- nvinfo : EIATTR_MAXREG_COUNT
	.align		4
        /*007c*/ 	.byte	0x03, 0x1b
        /*007e*/ 	.short	0x00ff


	//----- nvinfo : EIATTR_MERCURY_ISA_VERSION
	.align		4
        /*0080*/ 	.byte	0x03, 0x5f
        /*0082*/ 	.short	0x0101


	//----- nvinfo : EIATTR_EXIT_INSTR_OFFSETS
	.align		4
        /*0084*/ 	.byte	0x04, 0x1c
        /*0086*/ 	.short	(.L_1275 - .L_1274)


	//   ....[0]....
.L_1274:
        /*0088*/ 	.word	0x00000a50


	//   ....[1]....
        /*008c*/ 	.word	0x00000aa0


	//----- nvinfo : EIATTR_MAX_THREADS
	.align		4
.L_1275:
        /*0090*/ 	.byte	0x04, 0x05
        /*0092*/ 	.short	(.L_1277 - .L_1276)
.L_1276:
        /*0094*/ 	.word	0x00000080
        /*0098*/ 	.word	0x00000001
        /*009c*/ 	.word	0x00000001


	//----- nvinfo : EIATTR_CRS_STACK_SIZE
	.align		4
.L_1277:
        /*00a0*/ 	.byte	0x04, 0x1e
        /*00a2*/ 	.short	(.L_1279 - .L_1278)
.L_1278:
        /*00a4*/ 	.word	0x00000000


	//----- nvinfo : EIATTR_CBANK_PARAM_SIZE
	.align		4
.L_1279:
        /*00a8*/ 	.byte	0x03, 0x19
        /*00aa*/ 	.short	0x0024


	//----- nvinfo : EIATTR_PARAM_CBANK
	.align		4
        /*00ac*/ 	.byte	0x04, 0x0a
        /*00ae*/ 	.short	(.L_1281 - .L_1280)
	.align		4
.L_1280:
        /*00b0*/ 	.word	index@(.nv.constant0._ZN2at6native27unrolled_elementwise_kernelINS0_13BinaryFunctorIN3c108BFloat16ES4_S4_ZZZNS0_17hypot_kernel_cudaERNS_18TensorIteratorBaseEENKUlvE_clEvENKUlvE2_clEvEUlS4_S4_E_EESt5arrayIPcLm3EELi4E23TrivialOffsetCalculatorILi2EjESE_ILi1EjENS0_6memory15LoadWithoutCastENSH_16StoreWithoutCastEEEviT_T0_T2_T3_T4_T5_)
        /*00b4*/ 	.short	0x0210
        /*00b6*/ 	.short	0x0024


	//----- nvinfo : EIATTR_SW_WAR
	.align		4
.L_1281:
        /*00b8*/ 	.byte	0x04, 0x36
        /*00ba*/ 	.short	(.L_1283 - .L_1282)
.L_1282:
        /*00bc*/ 	.word	0x00000008
.L_1283:


//--------------------- .nv.info._ZN2at6native29vectorized_elementwise_kernelILi2ENS0_13BinaryFunctorIN3c108BFloat16ES4_S4_ZZZNS0_17hypot_kernel_cudaERNS_18TensorIteratorBaseEENKUlvE_clEvENKUlvE2_clEvEUlS4_S4_E_EESt5arrayIPcLm3EEEEviT0_T1_ --------------------------
	.section	.nv.info._ZN2at6native29vectorized_elementwise_kernelILi2ENS0_13BinaryFunctorIN3c108BFloat16ES4_S4_ZZZNS0_17hypot_kernel_cudaERNS_18TensorIteratorBaseEENKUlvE_clEvENKUlvE2_clEvEUlS4_S4_E_EESt5arrayIPcLm3EEEEviT0_T1_,"",@"SHT_CUDA_INFO"
	.sectionflags	@""
	.align	4


	//----- nvinfo : EIATTR_CUDA_API_VERSION
	.align		4
        /*0000*/ 	.byte	0x04, 0x37
        /*0002*/ 	.short	(.L_1285 - .L_1284)
.L_1284:
        /*0004*/ 	.word	0x00000082


	//----- nvinfo : EIATTR_KPARAM_INFO
	.align		4
.L_1285:
        /*0008*/ 	.byte	0x04, 0x17
        /*000a*/ 	.short	(.L_1287 - .L_1286)
.L_1286:
        /*000c*/ 	.word	0x00000000
        /*0010*/ 	.short	0x0002
        /*0012*/ 	.short	0x0008
        /*0014*/ 	.byte	0x00, 0xf0, 0x61, 0x00


	//----- nvinfo : EIATTR_KPARAM_INFO
	.align		4
.L_1287:
        /*0018*/ 	.byte	0x04, 0x17
        /*001a*/ 	.short	(.L_1289 - .L_1288)
.L_1288:
        /*001c*/ 	.word	0x00000000
        /*0020*/ 	.short	0x0001
        /*0022*/ 	.short	0x0004
        /*0024*/ 	.byte	0x00, 0xf0, 0x05, 0x00


	//----- nvinfo : EIATTR_KPARAM_INFO
	.align		4
.L_1289:
        /*0028*/ 	.byte	0x04, 0x17
        /*002a*/ 	.short	(.L_1291 - .L_1290)
.L_1290:
        /*002c*/ 	.word	0x00000000
        /*0030*/ 	.short	0x0000
        /*0032*/ 	.short	0x0000
        /*0034*/ 	.byte	0x00, 0xf0, 0x11, 0x00


	//----- nvinfo : EIATTR_SPARSE_MMA_MASK
	.align		4
.L_1291:
        /*0038*/ 	.byte	0x03, 0x50
        /*003a*/ 	.short	0x0000


	//----- nvinfo : EIATTR_MAXREG_COUNT
	.align		4
        /*003c*/ 	.byte	0x03, 0x1b
        /*003e*/ 	.short	0x00ff


	//----- nvinfo : EIATTR_MERCURY_ISA_VERSION
	.align		4
        /*0040*/ 	.byte	0x03, 0x5f
        /*0042*/ 	.short	0x0101


	//----- nvinfo : EIATTR_EXIT_INSTR_OFFSETS
	.align		4
        /*0044*/ 	.byte	0x04, 0x1c
        /*0046*/ 	.short	(.L_1293 - .L_1292)


	//   ....[0]....
.L_1292:
        /*0048*/ 	.word	0x00000ba0


	//   ....[1]....
        /*004c*/ 	.word	0x00002070


	//   ....[2]....
        /*0050*/ 	.word	0x000020c0


	//----- nvinfo : EIATTR_MAX_THREADS
	.align		4
.L_1293:
        /*0054*/ 	.byte	0x04, 0x05
        /*0056*/ 	.short	(.L_1295 - .L_1294)
.L_1294:
        /*0058*/ 	.word	0x00000080
        /*005c*/ 	.word	0x00000001
        /*0060*/ 	.word	0x00000001


	//----- nvinfo : EIATTR_CRS_STACK_SIZE
	.align		4
.L_1295:
        /*0064*/ 	.byte	0x04, 0x1e
        /*0066*/ 	.short	(.L_1297 - .L_1296)
.L_1296:
        /*0068*/ 	.word	0x00000000


	//----- nvinfo : EIATTR_CBANK_PARAM_SIZE
	.align		4
.L_1297:
        /*006c*/ 	.byte	0x03, 0x19
        /*006e*/ 	.short	0x0020


	//----- nvinfo : EIATTR_PARAM_CBANK
	.align		4
        /*0070*/ 	.byte	0x04, 0x0a
        /*0072*/ 	.short	(.L_1299 - .L_1298)
	.align		4
.L_1298:
        /*0074*/ 	.word	index@(.nv.constant0._ZN2at6native29vectorized_elementwise_kernelILi2ENS0_13BinaryFunctorIN3c108BFloat16ES4_S4_ZZZNS0_17hypot_kernel_cudaERNS_18TensorIteratorBaseEENKUlvE_clEvENKUlvE2_clEvEUlS4_S4_E_EESt5arrayIPcLm3EEEEviT0_T1_)
        /*0078*/ 	.short	0x0210
        /*007a*/ 	.short	0x0020


	//----- nvinfo : EIATTR_SW_WAR
	.align		4
.L_1299:
        /*007c*/ 	.byte	0x04, 0x36
        /*007e*/ 	.short	(.L_1301 - .L_1300)
.L_1300:
        /*0080*/ 	.word	0x00000008
.L_1301:


//--------------------- .nv.info._ZN2at6native29vectorized_elementwise_kernelILi4ENS0_13BinaryFunctorIN3c108BFloat16ES4_S4_ZZZNS0_17hypot_kernel_cudaERNS_18TensorIteratorBaseEENKUlvE_clEvENKUlvE2_clEvEUlS4_S4_E_EESt5arrayIPcLm3EEEEviT0_T1_ --------------------------
	.section	.nv.info._ZN2at6native29vectorized_elementwise_kernelILi4ENS0_13BinaryFunctorIN3c108BFloat16ES4_S4_ZZZNS0_17hypot_kernel_cudaERNS_18TensorIteratorBaseEENKUlvE_clEvENKUlvE2_clEvEUlS4_S4_E_EESt5arrayIPcLm3EEEEviT0_T1_,"",@"SHT_CUDA_INFO"
	.sectionflags	@""
	.align	4


	//----- nvinfo : EIATTR_CUDA_API_VERSION
	.align		4
        /*0000*/ 	.byte	0x04, 0x37
        /*0002*/ 	.short	(.L_1303 - .L_1302)
.L_1302:
        /*0004*/ 	.word	0x00000082


	//----- nvinfo : EIATTR_KPARAM_INFO
	.align		4
.L_1303:
        /*0008*/ 	.byte	0x04, 0x17
        /*000a*/ 	.short	(.L_1305 - .L_1304)
.L_1304:
        /*000c*/ 	.word	0x00000000
        /*0010*/ 	.short	0x0002
        /*0012*/ 	.short	0x0008
        /*0014*/ 	.byte	0x00, 0xf0, 0x61, 0x00


	//----- nvinfo : EIATTR_KPARAM_INFO
	.align		4
.L_1305:
        /*0018*/ 	.byte	0x04, 0x17
        /*001a*/ 	.short	(.L_1307 - .L_1306)
.L_1306:
        /*001c*/ 	.word	0x00000000
        /*0020*/ 	.short	0x0001
        /*0022*/ 	.short	0x0004
        /*0024*/ 	.byte	0x00, 0xf0, 0x05, 0x00


	//----- nvinfo : EIATTR_KPARAM_INFO
	.align		4
.L_1307:
        /*0028*/ 	.byte	0x04, 0x17
        /*002a*/ 	.short	(.L_1309 - .L_1308)
.L_1308:
        /*002c*/ 	.word	0x00000000
        /*0030*/ 	.short	0x0000
        /*0032*/ 	.short	0x0000
        /*0034*/ 	.byte	0x00, 0xf0, 0x11, 0x00


	//----- nvinfo : EIATTR_SPARSE_MMA_MASK
	.align		4
.L_1309:
        /*0038*/ 	.byte	0x03, 0x50
        /*003a*/ 	.short	0x0000


	//----- nvinfo : EIATTR_MAXREG_COUNT
	.align		4
        /*003c*/ 	.byte	0x03, 0x1b
        /*003e*/ 	.short	0x00ff


	//----- nvinfo : EIATTR_MERCURY_ISA_VERSION
	.align		4
        /*0040*/ 	.byte	0x03, 0x5f
        /*0042*/ 	.short	0x0101


	//----- nvinfo : EIATTR_EXIT_INSTR_OFFSETS
	.align		4
        /*0044*/ 	.byte	0x04, 0x1c
        /*0046*/ 	.short	(.L_1311 - .L_1310)


	//   ....[0]....
.L_1310:
        /*0048*/ 	.word	0x00000b40


	//   ....[1]....
        /*004c*/ 	.word	0x00002010


	//   ....[2]....
        /*0050*/ 	.word	0x00002060


	//----- nvinfo : EIATTR_MAX_THREADS
	.align		4
.L_1311:
        /*0054*/ 	.byte	0x04, 0x05
        /*0056*/ 	.short	(.L_1313 - .L_1312)
.L_1312:
        /*0058*/ 	.word	0x00000080
        /*005c*/ 	.word	0x00000001
        /*0060*/ 	.word	0x00000001


	//----- nvinfo : EIATTR_CRS_STACK_SIZE
	.align		4
.L_1313:
        /*0064*/ 	.byte	0x04, 0x1e
        /*0066*/ 	.short	(.L_1315 - .L_1314)
.L_1314:
        /*0068*/ 	.word	0x00000000


	//----- nvinfo : EIATTR_CBANK_PARAM_SIZE
	.align		4
.L_1315:
        /*006c*/ 	.byte	0x03, 0x19
        /*006e*/ 	.short	0x0020


	//----- nvinfo : EIATTR_PARAM_CBANK
	.align		4
        /*0070*/ 	.byte	0x04, 0x0a
        /*0072*/ 	.short	(.L_1317 - .L_1316)
	.align		4
.L_1316:
        /*0074*/ 	.word	index@(.nv.constant0._ZN2at6native29vectorized_elementwise_kernelILi4ENS0_13BinaryFunctorIN3c108BFloat16ES4_S4_ZZZNS0_17hypot_kernel_cudaERNS_18TensorIteratorBaseEENKUlvE_clEvENKUlvE2_clEvEUlS4_S4_E_EESt5arrayIPcLm3EEEEviT0_T1_)
        /*0078*/ 	.short	0x0210
        /*007a*/ 	.short	0x0020


	//----- nvinfo : EIATTR_SW_WAR
	.align		4
.L_1317:
        /*007c*/ 	.byte	0x04, 0x36
        /*007e*/ 	.short	(.L_1319 - .L_1318)
.L_1318:
        /*0080*/ 	.word	0x00000008
.L_1319:


//--------------------- .nv.info._ZN2at6native29vectorized_elementwise_kernelILi8ENS0_13BinaryFunctorIN3c108BFloat16ES4_S4_ZZZNS0_17hypot_kernel_cudaERNS_18TensorIteratorBaseEENKUlvE_clEvENKUlvE2_clEvEUlS4_S4_E_EESt5arrayIPcLm3EEEEviT0_T1_ --------------------------
	.section	.nv.info._ZN2at6native29vectorized_elementwise_kernelILi8ENS0_13BinaryFunctorIN3c108BFloat16ES4_S4_ZZZNS0_17hypot_kernel_cudaERNS_18TensorIteratorBaseEENKUlvE_clEvENKUlvE2_clEvEUlS4_S4_E_EESt5arrayIPcLm3EEEEviT0_T1_,"",@"SHT_CUDA_INFO"
	.sectionflags	@""
	.align	4


	//----- nvinfo : EIATTR_CUDA_API_VERSION
	.align		4
        /*0000*/ 	.byte	0x04, 0x37
        /*0002*/ 	.short	(.L_1321 - .L_1320)
.L_1320:
        /*0004*/ 	.word	0x00000082


	//----- nvinfo : EIATTR_KPARAM_INFO
	.align		4
.L_1321:
        /*0008*/ 	.byte	0x04, 0x17
        /*000a*/ 	.short	(.L_1323 - .L_1322)
.L_1322:
        /*000c*/ 	.word	0x00000000
        /*0010*/ 	.short	0x0002
        /*0012*/ 	.short	0x0008
        /*0014*/ 	.byte	0x00, 0xf0, 0x61, 0x00


	//----- nvinfo : EIATTR_KPARAM_INFO
	.align		4
.L_1323:
        /*0018*/ 	.byte	0x04, 0x17
        /*001a*/ 	.short	(.L_1325 - .L_1324)
.L_1324:
        /*001c*/ 	.word	0x00000000
        /*0020*/ 	.short	0x0001
        /*0022*/ 	.short	0x0004
        /*0024*/ 	.byte	0x00, 0xf0, 0x05, 0x00


	//----- nvinfo : EIATTR_KPARAM_INFO
	.align		4
.L_1325:
        /*0028*/ 	.byte	0x04, 0x17
        /*002a*/ 	.short	(.L_1327 - .L_1326)
.L_1326:
        /*002c*/ 	.word	0x00000000
        /*0030*/ 	.short	0x0000
        /*0032*/ 	.short	0x0000
        /*0034*/ 	.byte	0x00, 0xf0, 0x11, 0x00


	//----- nvinfo : EIATTR_SPARSE_MMA_MASK
	.align		4
.L_1327:
        /*0038*/ 	.byte	0x03, 0x50
        /*003a*/ 	.short	0x0000


	//----- nvinfo : EIATTR_MAXREG_COUNT
	.align		4
        /*003c*/ 	.byte	0x03, 0x1b
        /*003e*/ 	.short	0x00ff


	//----- nvinfo : EIATTR_MERCURY_ISA_VERSION
	.align		4
        /*0040*/ 	.byte	0x03, 0x5f
        /*0042*/ 	.short	0x0101


	//----- nvinfo : EIATTR_EXIT_INSTR_OFFSETS
	.align		4
        /*0044*/ 	.byte	0x04, 0x1c
        /*0046*/ 	.short	(.L_1329 - .L_1328)


	//   ....[0]....
.L_1328:
        /*0048*/ 	.word	0x00000b10


	//   ....[1]....
        /*004c*/ 	.word	0x00001fe0


	//   ....[2]....
        /*0050*/ 	.word	0x00002030


	//----- nvinfo : EIATTR_MAX_THREADS
	.align		4
.L_1329:
        /*0054*/ 	.byte	0x04, 0x05
        /*0056*/ 	.short	(.L_1331 - .L_1330)
.L_1330:
        /*0058*/ 	.word	0x00000080
        /*005c*/ 	.word	0x00000001
        /*0060*/ 	.word	0x00000001


	//----- nvinfo : EIATTR_CRS_STACK_SIZE
	.align		4
.L_1331:
        /*0064*/ 	.byte	0x04, 0x1e
        /*0066*/ 	.short	(.L_1333 - .L_1332)
.L_1332:
        /*0068*/ 	.word	0x00000000


	//----- nvinfo : EIATTR_CBANK_PARAM_SIZE
	.align		4
.L_1333:
        /*006c*/ 	.byte	0x03, 0x19
        /*006e*/ 	.short	0x0020


	//----- nvinfo : EIATTR_PARAM_CBANK
	.align		4
        /*0070*/ 	.byte	0x04, 0x0a
        /*0072*/ 	.short	(.L_1335 - .L_1334)
	.align		4
.L_1334:
        /*0074*/ 	.word	index@(.nv.constant0._ZN2at6native29vectorized_elementwise_kernelILi8ENS0_13BinaryFunctorIN3c108BFloat16ES4_S4_ZZZNS0_17hypot_kernel_cudaERNS_18TensorIteratorBaseEENKUlvE_clEvENKUlvE2_clEvEUlS4_S4_E_EESt5arrayIPcLm3EEEEviT0_T1_)
        /*0078*/ 	.short	0x0210
        /*007a*/ 	.short	0x0020


	//----- nvinfo : EIATTR_SW_WAR
	.align		4
.L_1335:
        /*007c*/ 	.byte	0x04, 0x36
        /*007e*/ 	.short	(.L_1337 - .L_1336)
.L_1336:
        /*0080*/ 	.word	0x00000008
.L_1337:


//--------------------- .nv.info._ZN2at6native18elementwise_kernelILi128ELi4EZNS0_15gpu_kernel_implINS0_13AUnaryFunctorIN3c104HalfES5_S5_ZZZNS0_17hypot_kernel_cudaERNS_18TensorIteratorBaseEENKUlvE_clEvENKUlvE1_clEvEUlS5_S5_E_EEEEvS7_RKT_EUliE_EEviT1_ --------------------------
	.section	.nv.info._ZN2at6native18elementwise_kernelILi128ELi4EZNS0_15gpu_kernel_implINS0_13AUnaryFunctorIN3c104HalfES5_S5_ZZZNS0_17hypot_kernel_cudaERNS_18TensorIteratorBaseEENKUlvE_clEvENKUlvE1_clEvEUlS5_S5_E_EEEEvS7_RKT_EUliE_EEviT1_,"",@"SHT_CUDA_INFO"
	.sectionflags	@""
	.align	4


	//----- nvinfo : EIATTR_CUDA_API_VERSION
	.align		4
        /*0000*/ 	.byte	0x04, 0x37
        /*0002*/ 	.short	(.L_1339 - .L_1338)
.L_1338:
        /*0004*/ 	.word	0x00000082


	//----- nvinfo : EIATTR_KPARAM_INFO
	.align		4
.L_1339:
        /*0008*/ 	.byte	0x04, 0x17
        /*000a*/ 	.short	(.L_1341 - .L_1340)
.L_1340:
        /*000c*/ 	.word	0x00000000
        /*0010*/ 	.short	0x0001
        /*0012*/ 	.short	0x0008
        /*0014*/ 	.byte	0x00, 0xf0, 0x61, 0x08


	//----- nvinfo : EIATTR_KPARAM_INFO
	.align		4
.L_1341:
        /*0018*/ 	.byte	0x04, 0x17
        /*001a*/ 	.short	(.L_1343 - .L_1342)
.L_1342:
        /*001c*/ 	.word	0x00000000
        /*0020*/ 	.short	0x0000
        /*0022*/ 	.short	0x0000
        /*0024*/ 	.byte	0x00, 0xf0, 0x11, 0x00


	//----- nvinfo : EIATTR_SPARSE_MMA_MASK
	.align		4
.L_1343:
        /*0028*/ 	.byte	0x03, 0x50
        /*002a*/ 	.short	0x0000


	//----- nvinfo : EIATTR_MAXREG_COUNT
	.align		4
        /*002c*/ 	.byte	0x03, 0x1b
        /*002e*/ 	.short	0x0080


	//----- nvinfo : EIATTR_EXTERNS
	.align		4
        /*0030*/ 	.byte	0x04, 0x0f
        /*0032*/ 	.short	(.L_1345 - .L_1344)


	//   ....[0]....
	.align		4
.L_1344:
        /*0034*/ 	.word	index@(__assertfail)


	//----- nvinfo : EIATTR_MERCURY_ISA_VERSION
	.align		4
.L_1345:
        /*0038*/ 	.byte	0x03, 0x5f
        /*003a*/ 	.short	0x0101


	//----- nvinfo : EIATTR_SYSCALL_OFFSETS
	.align		4
        /*003c*/ 	.byte	0x04, 0x46
        /*003e*/ 	.short	(.L_1347 - .L_1346)


	//   ....[0]....
.L_1346:
        /*0040*/ 	.word	0x000022c0


	//   ....[1]....
        /*0044*/ 	.word	0x00003370


	//   ....[2]....
        /*0048*/ 	.word	0x00005680


	//   ....[3]....
        /*004c*/ 	.word	0x00006720


	//   ....[4]....
        /*0050*/ 	.word	0x00008a20


	//   ....[5]....
        /*0054*/ 	.word	0x00009ac0


	//   ....[6]....
        /*0058*/ 	.word	0x0000bdb0


	//   ....[7]....
        /*005c*/ 	.word	0x0000ce50


	//----- nvinfo : EIATTR_EXIT_INSTR_OFFSETS
	.align		4
.L_1347:
        /*0060*/ 	.byte	0x04, 0x1c
        /*0062*/ 	.short	(.L_1349 - .L_1348)


	//   ....[0]....
.L_1348:
        /*0064*/ 	.word	0x00009b90


	//   ....[1]....
        /*0068*/ 	.word	0x0000c080


	//   ....[2]....
        /*006c*/ 	.word	0x0000c0c0


	//   ....[3]....
        /*0070*/ 	.word	0x0000c160


	//   ....[4]....
        /*0074*/ 	.word	0x0000c1a0


	//   ....[5]....
        /*0078*/ 	.word	0x0000c1e0


	//   ....[6]....
        /*007c*/ 	.word	0x0000c270


	//   ....[7]....
        /*0080*/ 	.word	0x0000c290


	//   ....[8]....
        /*0084*/ 	.word	0x0000c330


	//   ....[9]....
        /*0088*/ 	.word	0x0000c380


	//   ....[10]....
        /*008c*/ 	.word	0x0000c3d0


	//   ....[11]....
        /*0090*/ 	.word	0x0000c4a0


	//   ....[12]....
        /*0094*/ 	.word	0x0000c500


	//   ....[13]....
        /*0098*/ 	.word	0x0000c690


	//   ....[14]....
        /*009c*/ 	.word	0x0000c7f0


	//   ....[15]....
        /*00a0*/ 	.word	0x0000c830


	//   ....[16]....
        /*00a4*/ 	.word	0x0000c8f0


	//   ....[17]....
        /*00a8*/ 	.word	0x0000ca70


	//   ....[18]....
        /*00ac*/ 	.word	0x0000cbf0


	//   ....[19]....
        /*00b0*/ 	.word	0x0000cd50


	//   ....[20]....
        /*00b4*/ 	.word	0x0000ce60


	//   ....[21]....
        /*00b8*/ 	.word	0x0000cea0


	//   ....[22]....
        /*00bc*/ 	.word	0x0000cee0


	//----- nvinfo : EIATTR_MAX_THREADS
	.align		4
.L_1349:
        /*00c0*/ 	.byte	0x04, 0x05
        /*00c2*/ 	.short	(.L_1351 - .L_1350)
.L_1350:
        /*00c4*/ 	.word	0x00000080
        /*00c8*/ 	.word	0x00000001
        /*00cc*/ 	.word	0x00000001


	//----- nvinfo : EIATTR_CRS_STACK_SIZE
	.align		4
.L_1351:
        /*00d0*/ 	.byte	0x04, 0x1e
        /*00d2*/ 	.short	(.L_1353 - .L_1352)
.L_1352:
        /*00d4*/ 	.word	0x00000000


	//----- nvinfo : EIATTR_CBANK_PARAM_SIZE
	.align		4
.L_1353:
        /*00d8*/ 	.byte	0x03, 0x19
        /*00da*/ 	.short	0x0220


	//----- nvinfo : EIATTR_PARAM_CBANK
	.align		4
        /*00dc*/ 	.byte	0x04, 0x0a
        /*00de*/ 	.short	(.L_1355 - .L_1354)
	.align		4
.L_1354:
        /*00e0*/ 	.word	index@(.nv.constant0._ZN2at6native18elementwise_kernelILi128ELi4EZNS0_15gpu_kernel_implINS0_13AUnaryFunctorIN3c104HalfES5_S5_ZZZNS0_17hypot_kernel_cudaERNS_18TensorIteratorBaseEENKUlvE_clEvENKUlvE1_clEvEUlS5_S5_E_EEEEvS7_RKT_EUliE_EEviT1_)
        /*00e4*/ 	.short	0x0210
        /*00e6*/ 	.short	0x0220


	//----- nvinfo : EIATTR_SW_WAR
	.align		4
.L_1355:
        /*00e8*/ 	.byte	0x04, 0x36
        /*00ea*/ 	.short	(.L_1357 - .L_1356)
.L_1356:
        /*00ec*/ 	.word	0x00000008
.L_1357:


//--------------------- .nv.info._ZN2at6native27unrolled_elementwise_kernelINS0_13AUnaryFunctorIN3c104HalfES4_S4_ZZZNS0_17hypot_kernel_cudaERNS_18TensorIteratorBaseEENKUlvE_clEvENKUlvE1_clEvEUlS4_S4_E_EESt5arrayIPcLm2EELi4E23TrivialOffsetCalculatorILi1EjESF_NS0_6memory12LoadWithCastILi1EEENSG_13StoreWithCastILi1EEEEEviT_T0_T2_T3_T4_T5_ --------------------------
	.section	.nv.info._ZN2at6native27unrolled_elementwise_kernelINS0_13AUnaryFunctorIN3c104HalfES4_S4_ZZZNS0_17hypot_kernel_cudaERNS_18TensorIteratorBaseEENKUlvE_clEvENKUlvE1_clEvEUlS4_S4_E_EESt5arrayIPcLm2EELi4E23TrivialOffsetCalculatorILi1EjESF_NS0_6memory12LoadWithCastILi1EEENSG_13StoreWithCastILi1EEEEEviT_T0_T2_T3_T4_T5_,"",@"SHT_CUDA_INFO"
	.sectionflags	@""
	.align	4


	//----- nvinfo : EIATTR_CUDA_API_VERSION
	.align		4
        /*0000*/ 	.byte	0x04, 0x37
        /*0002*/ 	.short	(.L_1359 - .L_1358)
.L_1358:
        /*0004*/ 	.word	0x00000082


	//----- nvinfo : EIATTR_KPARAM_INFO
	.align		4
.L_1359:
        /*0008*/ 	.byte	0x04, 0x17
        /*000a*/ 	.short	(.L_1361 - .L_1360)
.L_1360:
        /*000c*/ 	.word	0x00000000
        /*0010*/ 	.short	0x0006
        /*0012*/ 	.short	0x0024
        /*0014*/ 	.byte	0x00, 0xf0, 0x21, 0x00


	//----- nvinfo : EIATTR_KPARAM_INFO
	.align		4
.L_1361:
        /*0018*/ 	.byte	0x04, 0x17
        /*001a*/ 	.short	(.L_1363 - .L_1362)
.L_1362:
        /*001c*/ 	.word	0x00000000
        /*0020*/ 	.short	0x0005
        /*0022*/ 	.short	0x001c
        /*0024*/ 	.byte	0x00, 0xf0, 0x21, 0x00


	//----- nvinfo : EIATTR_KPARAM_INFO
	.align		4
.L_1363:
        /*0028*/ 	.byte	0x04, 0x17
        /*002a*/ 	.short	(.L_1365 - .L_1364)
.L_1364:
        /*002c*/ 	.word	0x00000000
        /*0030*/ 	.short	0x0004
        /*0032*/ 	.short	0x0019
        /*0034*/ 	.byte	0x00, 0xf0, 0x05, 0x00


	//----- nvinfo : EIATTR_KPARAM_INFO
	.align		4
.L_1365:
        /*0038*/ 	.byte	0x04, 0x17
        /*003a*/ 	.short	(.L_1367 - .L_1366)
.L_1366:
        /*003c*/ 	.word	0x00000000
        /*0040*/ 	.short	0x0003
        /*0042*/ 	.short	0x0018
        /*0044*/ 	.byte	0x00, 0xf0, 0x05, 0x00


	//----- nvinfo : EIATTR_KPARAM_INFO
	.align		4
.L_1367:
        /*0048*/ 	.byte	0x04, 0x17
        /*004a*/ 	.short	(.L_1369 - .L_1368)
.L_1368:
        /*004c*/ 	.word	0x00000000
        /*0050*/ 	.short	0x0002
        /*0052*/ 	.short	0x0008
        /*0054*/ 	.byte	0x00, 0xf0, 0x41, 0x00


	//----- nvinfo : EIATTR_KPARAM_INFO
	.align		4
.L_1369:
        /*0058*/ 	.byte	0x04, 0x17
        /*005a*/ 	.short	(.L_1371 - .L_1370)
.L_1370:
        /*005c*/ 	.word	0x00000000
        /*0060*/ 	.short	0x0001
        /*0062*/ 	.short	0x0004
        /*0064*/ 	.byte	0x00, 0xf0, 0x11, 0x00


	//----- nvinfo : EIATTR_KPARAM_INFO
	.align		4
.L_1371:
        /*0068*/ 	.byte	0x04, 0x17
        /*006a*/ 	.short	(.L_1373 - .L_1372)
.L_1372:
        /*006c*/ 	.word	0x00000000
        /*0070*/ 	.short	0x0000
        /*0072*/ 	.short	0x0000
        /*0074*/ 	.byte	0x00, 0xf0, 0x11, 0x00


	//----- nvinfo : EIATTR_SPARSE_MMA_MASK
	.align		4
.L_1373:
        /*0078*/ 	.byte	0x03, 0x50
        /*007a*/ 	.short	0x0000


	//----- nvinfo : EIATTR_MAXREG_COUNT
	.align		4
        /*007c*/ 	.byte	0x03, 0x1b
        /*007e*/ 	.short	0x00ff


	//----- nvinfo : EIATTR_EXTERNS
	.align		4
        /*0080*/ 	.byte	0x04, 0x0f
        /*0082*/ 	.short	(.L_1375 - .L_1374)


	//   ....[0]....
	.align		4
.L_1374:
        /*0084*/ 	.word	index@(__assertfail)


	//----- nvinfo : EIATTR_MERCURY_ISA_VERSION
	.align		4
.L_1375:
        /*0088*/ 	.byte	0x03, 0x5f
        /*008a*/ 	.short	0x0101


	//----- nvinfo : EIATTR_SYSCALL_OFFSETS
	.align		4
        /*008c*/ 	.byte	0x04, 0x46
        /*008e*/ 	.short	(.L_1377 - .L_1376)


	//   ....[0]....
.L_1376:
        /*0090*/ 	.word	0x000010b0


	//   ....[1]....
        /*0094*/ 	.word	0x000021c0


	//   ....[2]....
        /*0098*/ 	.word	0x000032d0


	//   ....[3]....
        /*009c*/ 	.word	0x000043c0


	//   ....[4]....
        /*00a0*/ 	.word	0x00005b40


	//   ....[5]....
        /*00a4*/ 	.word	0x00006b60


	//   ....[6]....
        /*00a8*/ 	.word	0x00007b40


	//   ....[7]....
        /*00ac*/ 	.word	0x00008b20


	//----- nvinfo : EIATTR_EXIT_INSTR_OFFSETS
	.align		4
.L_1377:
        /*00b0*/ 	.byte	0x04, 0x1c
        /*00b2*/ 	.short	(.L_1379 - .L_1378)


	//   ....[0]....
.L_1378:
        /*00b4*/ 	.word	0x00007c00


	//   ....[1]....
        /*00b8*/ 	.word	0x00007d50


	//   ....[2]....
        /*00bc*/ 	.word	0x00007d90


	//   ....[3]....
        /*00c0*/ 	.word	0x00007e30


	//   ....[4]....
        /*00c4*/ 	.word	0x00007e70


	//   ....[5]....
        /*00c8*/ 	.word	0x00007eb0


	//   ....[6]....
        /*00cc*/ 	.word	0x00007f40


	//   ....[7]....
        /*00d0*/ 	.word	0x00007f60


	//   ....[8]....
        /*00d4*/ 	.word	0x00008000


	//   ....[9]....
        /*00d8*/ 	.word	0x00008050


	//   ....[10]....
        /*00dc*/ 	.word	0x000080a0


	//   ....[11]....
        /*00e0*/ 	.word	0x00008170


	//   ....[12]....
        /*00e4*/ 	.word	0x000081d0


	//   ....[13]....
        /*00e8*/ 	.word	0x00008360


	//   ....[14]....
        /*00ec*/ 	.word	0x000084c0


	//   ....[15]....
        /*00f0*/ 	.word	0x00008500


	//   ....[16]....
        /*00f4*/ 	.word	0x000085c0


	//   ....[17]....
        /*00f8*/ 	.word	0x00008740


	//   ....[18]....
        /*00fc*/ 	.word	0x000088c0


	//   ....[19]....
        /*0100*/ 	.word	0x00008a20


	//   ....[20]....
        /*0104*/ 	.word	0x00008b30


	//   ....[21]....
        /*0108*/ 	.word	0x00008b70


	//   ....[22]....
        /*010c*/ 	.word	0x00008bb0


	//----- nvinfo : EIATTR_MAX_THREADS
	.align		4
.L_1379:
        /*0110*/ 	.byte	0x04, 0x05
        /*0112*/ 	.short	(.L_1381 - .L_1380)
.L_1380:
        /*0114*/ 	.word	0x00000080
        /*0118*/ 	.word	0x00000001
        /*011c*/ 	.word	0x00000001


	//----- nvinfo : EIATTR_CRS_STACK_SIZE
	.align		4
.L_1381:
        /*0120*/ 	.byte	0x04, 0x1e
        /*0122*/ 	.short	(.L_1383 - .L_1382)
.L_1382:
        /*0124*/ 	.word	0x00000000


	//----- nvinfo : EIATTR_CBANK_PARAM_SIZE
	.align		4
.L_1383:
        /*0128*/ 	.byte	0x03, 0x19
        /*012a*/ 	.short	0x002c


	//----- nvinfo : EIATTR_PARAM_CBANK
	.align		4
        /*012c*/ 	.byte	0x04, 0x0a
        /*012e*/ 	.short	(.L_1385 - .L_1384)
	.align		4
.L_1384:
        /*0130*/ 	.word	index@(.nv.constant0._ZN2at6native27unrolled_elementwise_kernelINS0_13AUnaryFunctorIN3c104HalfES4_S4_ZZZNS0_17hypot_kernel_cudaERNS_18TensorIteratorBaseEENKUlvE_clEvENKUlvE1_clEvEUlS4_S4_E_EESt5arrayIPcLm2EELi4E23TrivialOffsetCalculatorILi1EjESF_NS0_6memory12LoadWithCastILi1EEENSG_13StoreWithCastILi1EEEEEviT_T0_T2_T3_T4_T5_)
        /*0134*/ 	.short	0x0210
        /*0136*/ 	.short	0x002c


	//----- nvinfo : EIATTR_SW_WAR
	.align		4
.L_1385:
        /*0138*/ 	.byte	0x04, 0x36
        /*013a*/ 	.short	(.L_1387 - .L_1386)
.L_1386:
        /*013c*/ 	.word	0x00000008
.L_1387:


//--------------------- .nv.info._ZN2at6native18elementwise_kernelILi128ELi4EZNS0_22gpu_kernel_impl_nocastINS0_13AUnaryFunctorIN3c104HalfES5_S5_ZZZNS0_17hypot_kernel_cudaERNS_18TensorIteratorBaseEENKUlvE_clEvENKUlvE1_clEvEUlS5_S5_E_EEEEvS7_RKT_EUliE_EEviT1_ --------------------------
	.section	.nv.info._ZN2at6native18elementwise_kernelILi128ELi4EZNS0_22gpu_kernel_impl_nocastINS0_13AUnaryFunctorIN3c104HalfES5_S5_ZZZNS0_17hypot_kernel_cudaERNS_18TensorIteratorBaseEENKUlvE_clEvENKUlvE1_clEvEUlS5_S5_E_EEEEvS7_RKT_EUliE_EEviT1_,"",@"SHT_CUDA_INFO"
	.sectionflags	@""
	.align	4


	//----- nvinfo : EIATTR_CUDA_API_VERSION
	.align		4
        /*0000*/ 	.byte	0x04, 0x37
        /*0002*/ 	.short	(.L_1389 - .L_1388)
.L_1388:
        /*0004*/ 	.word	0x00000082


	//----- nvinfo : EIATTR_KPARAM_INFO
	.align		4
.L_1389:
        /*0008*/ 	.byte	0x04, 0x17
        /*000a*/ 	.short	(.L_1391 - .L_1390)
.L_1390:
        /*000c*/ 	.word	0x00000000
        /*0010*/ 	.short	0x0001
        /*0012*/ 	.short	0x0008
        /*0014*/ 	.byte	0x00, 0xf0, 0x61, 0x08


	//----- nvinfo : EIATTR_KPARAM_INFO
	.align		4
.L_1391:
        /*0018*/ 	.byte	0x04, 0x17
        /*001a*/ 	.short	(.L_1393 - .L_1392)
.L_1392:
        /*001c*/ 	.word	0x00000000
        /*0020*/ 	.short	0x0000
        /*0022*/ 	.short	0x0000
        /*0024*/ 	.byte	0x00, 0xf0, 0x11, 0x00


	//----- nvinfo : EIATTR_SPARSE_MMA_MASK
	.align		4
.L_1393:
        /*0028*/ 	.byte	0x03, 0x50
        /*002a*/ 	.short	0x0000


	//----- nvinfo : EIATTR_MAXREG_COUNT
	.align		4
        /*002c*/ 	.byte	0x03, 0x1b
        /*002e*/ 	.short	0x0080


	//----- nvinfo : EIATTR_MERCURY_ISA_VERSION
	.align		4
        /*0030*/ 	.byte	0x03, 0x5f
        /*0032*/ 	.short	0x0101


	//----- nvinfo : EIATTR_EXIT_INSTR_OFFSETS
	.align		4
        /*0034*/ 	.byte	0x04, 0x1c
        /*0036*/ 	.short	(.L_1395 - .L_1394)


	//   ....[0]....
.L_1394:
        /*0038*/ 	.word	0x00003f20


	//   ....[1]....
        /*003c*/ 	.word	0x000053d0


	//----- nvinfo : EIATTR_MAX_THREADS
	.align		4
.L_1395:
        /*0040*/ 	.byte	0x04, 0x05
        /*0042*/ 	.short	(.L_1397 - .L_1396)
.L_1396:
        /*0044*/ 	.word	0x00000080
        /*0048*/ 	.word	0x00000001
        /*004c*/ 	.word	0x00000001


	//----- nvinfo : EIATTR_CRS_STACK_SIZE
	.align		4
.L_1397:
        /*0050*/ 	.byte	0x04, 0x1e
        /*0052*/ 	.short	(.L_1399 - .L_1398)
.L_1398:
        /*0054*/ 	.word	0x00000000


	//----- nvinfo : EIATTR_CBANK_PARAM_SIZE
	.align		4
.L_1399:
        /*0058*/ 	.byte	0x03, 0x19
        /*005a*/ 	.short	0x0220


	//----- nvinfo : EIATTR_PARAM_CBANK
	.align		4
        /*005c*/ 	.byte	0x04, 0x0a
        /*005e*/ 	.short	(.L_1401 - .L_1400)
	.align		4
.L_1400:
        /*0060*/ 	.word	index@(.nv.constant0._ZN2at6native18elementwise_kernelILi128ELi4EZNS0_22gpu_kernel_impl_nocastINS0_13AUnaryFunctorIN3c104HalfES5_S5_ZZZNS0_17hypot_kernel_cudaERNS_18TensorIteratorBaseEENKUlvE_clEvENKUlvE1_clEvEUlS5_S5_E_EEEEvS7_RKT_EUliE_EEviT1_)
        /*0064*/ 	.short	0x0210
        /*0066*/ 	.short	0x0220


	//----- nvinfo : EIATTR_SW_WAR
	.align		4
.L_1401:
        /*0068*/ 	.byte	0x04, 0x36
        /*006a*/ 	.short	(.L_1403 - .L_1402)
.L_1402:
        /*006c*/ 	.word	0x00000008
.L_1403:


//--------------------- .nv.info._ZN2at6native27unrolled_elementwise_kernelINS0_13AUnaryFunctorIN3c104HalfES4_S4_ZZZNS0_17hypot_kernel_cudaERNS_18TensorIteratorBaseEENKUlvE_clEvENKUlvE1_clEvEUlS4_S4_E_EESt5arrayIPcLm2EELi4E23TrivialOffsetCalculatorILi1EjESF_NS0_6memory15LoadWithoutCastENSG_16StoreWithoutCastEEEviT_T0_T2_T3_T4_T5_ --------------------------
	.section	.nv.info._ZN2at6native27unrolled_elementwise_kernelINS0_13AUnaryFunctorIN3c104HalfES4_S4_ZZZNS0_17hypot_kernel_cudaERNS_18TensorIteratorBaseEENKUlvE_clEvENKUlvE1_clEvEUlS4_S4_E_EESt5arrayIPcLm2EELi4E23TrivialOffsetCalculatorILi1EjESF_NS0_6memory15LoadWithoutCastENSG_16StoreWithoutCastEEEviT_T0_T2_T3_T4_T5_,"",@"SHT_CUDA_INFO"
	.sectionflags	@""
	.align	4


	//----- nvinfo : EIATTR_CUDA_API_VERSION
	.align		4
        /*0000*/ 	.byte	0x04, 0x37
        /*0002*/ 	.short	(.L_1405 - .L_1404)
.L_1404:
        /*0004*/ 	.word	0x00000082


	//----- nvinfo : EIATTR_KPARAM_INFO
	.align		4
.L_1405:
        /*0008*/ 	.byte	0x04, 0x17
        /*000a*/ 	.short	(.L_1407 - .L_1406)
.L_1406:
        /*000c*/ 	.word	0x00000000
        /*0010*/ 	.short	0x0006
        /*0012*/ 	.short	0x001b
        /*0014*/ 	.byte	0x00, 0xf0, 0x05, 0x00


	//----- nvinfo : EIATTR_KPARAM_INFO
	.align		4
.L_1407:
        /*0018*/ 	.byte	0x04, 0x17
        /*001a*/ 	.short	(.L_1409 - .L_1408)
.L_1408:
        /*001c*/ 	.word	0x00000000
        /*0020*/ 	.short	0x0005
        /*0022*/ 	.short	0x001a
        /*0024*/ 	.byte	0x00, 0xf0, 0x05, 0x00


	//----- nvinfo : EIATTR_KPARAM_INFO
	.align		4
.L_1409:
        /*0028*/ 	.byte	0x04, 0x17
        /*002a*/ 	.short	(.L_1411 - .L_1410)
.L_1410:
        /*002c*/ 	.word	0x00000000
        /*0030*/ 	.short	0x0004
        /*0032*/ 	.short	0x0019
        /*0034*/ 	.byte	0x00, 0xf0, 0x05, 0x00


	//----- nvinfo : EIATTR_KPARAM_INFO
	.align		4
.L_1411:
        /*0038*/ 	.byte	0x04, 0x17
        /*003a*/ 	.short	(.L_1413 - .L_1412)
.L_1412:
        /*003c*/ 	.word	0x00000000
        /*0040*/ 	.short	0x0003
        /*0042*/ 	.short	0x0018
        /*0044*/ 	.byte	0x00, 0xf0, 0x05, 0x00


	//----- nvinfo : EIATTR_KPARAM_INFO
	.align		4
.L_1413:
        /*0048*/ 	.byte	0x04, 0x17
        /*004a*/ 	.short	(.L_1415 - .L_1414)
.L_1414:
        /*004c*/ 	.word	0x00000000
        /*0050*/ 	.short	0x0002
        /*0052*/ 	.short	0x0008
        /*0054*/ 	.byte	0x00, 0xf0, 0x41, 0x00


	//----- nvinfo : EIATTR_KPARAM_INFO
	.align		4
.L_1415:
        /*0058*/ 	.byte	0x04, 0x17
        /*005a*/ 	.short	(.L_1417 - .L_1416)
.L_1416:
        /*005c*/ 	.word	0x00000000
        /*0060*/ 	.short	0x0001
        /*0062*/ 	.short	0x0004
        /*0064*/ 	.byte	0x00, 0xf0, 0x11, 0x00


	//----- nvinfo : EIATTR_KPARAM_INFO
	.align		4
.L_1417:
        /*0068*/ 	.byte	0x04, 0x17
        /*006a*/ 	.short	(.L_1419 - .L_1418)
.L_1418:
        /*006c*/ 	.word	0x00000000
        /*0070*/ 	.short	0x0000
        /*0072*/ 	.short	0x0000
        /*0074*/ 	.byte	0x00, 0xf0, 0x11, 0x00


	//----- nvinfo : EIATTR_SPARSE_MMA_MASK
	.align		4
.L_1419:
        /*0078*/ 	.byte	0x03, 0x50
        /*007a*/ 	.short	0x0000


	//----- nvinfo : EIATTR_MAXREG_COUNT
	.align		4
        /*007c*/ 	.byte	0x03, 0x1b
        /*007e*/ 	.short	0x00ff


	//----- nvinfo : EIATTR_MERCURY_ISA_VERSION
	.align		4
        /*0080*/ 	.byte	0x03, 0x5f
        /*0082*/ 	.short	0x0101


	//----- nvinfo : EIATTR_EXIT_INSTR_OFFSETS
	.align		4
        /*0084*/ 	.byte	0x04, 0x1c
        /*0086*/ 	.short	(.L_1421 - .L_1420)


	//   ....[0]....
.L_1420:
        /*0088*/ 	.word	0x00000990


	//   ....[1]....
        /*008c*/ 	.word	0x000009e0


	//----- nvinfo : EIATTR_MAX_THREADS
	.align		4
.L_1421:
        /*0090*/ 	.byte	0x04, 0x05
        /*0092*/ 	.short	(.L_1423 - .L_1422)
.L_1422:
        /*0094*/ 	.word	0x00000080
        /*0098*/ 	.word	0x00000001
        /*009c*/ 	.word	0x00000001


	//----- nvinfo : EIATTR_CRS_STACK_SIZE
	.align		4
.L_1423:
        /*00a0*/ 	.byte	0x04, 0x1e
        /*00a2*/ 	.short	(.L_1425 - .L_1424)
.L_1424:
        /*00a4*/ 	.word	0x00000000


	//----- nvinfo : EIATTR_CBANK_PARAM_SIZE
	.align		4
.L_1425:
        /*00a8*/ 	.byte	0x03, 0x19
        /*00aa*/ 	.short	0x001c


	//----- nvinfo : EIATTR_PARAM_CBANK
	.align		4
        /*00ac*/ 	.byte	0x04, 0x0a
        /*00ae*/ 	.short	(.L_1427 - .L_1426)
	.align		4
.L_1426:
        /*00b0*/ 	.word	index@(.nv.constant0._ZN2at6native27unrolled_elementwise_kernelINS0_13AUnaryFunctorIN3c104HalfES4_S4_ZZZNS0_17hypot_kernel_cudaERNS_18TensorIteratorBaseEENKUlvE_clEvENKUlvE1_clEvEUlS4_S4_E_EESt5arrayIPcLm2EELi4E23TrivialOffsetCalculatorILi1EjESF_NS0_6memory15LoadWithoutCastENSG_16StoreWithoutCastEEEviT_T0_T2_T3_T4_T5_)
        /*00b4*/ 	.short	0x0210
        /*00b6*/ 	.short	0x001c


	//----- nvinfo : EIATTR_SW_WAR
	.align		4
.L_1427:
        /*00b8*/ 	.byte	0x04, 0x36
        /*00ba*/ 	.short	(.L_1429 - .L_1428)
.L_1428:
        /*00bc*/ 	.word	0x00000008
.L_1429:


//--------------------- .nv.info._ZN2at6native29vectorized_elementwise_kernelILi2ENS0_13AUnaryFunctorIN3c104HalfES4_S4_ZZZNS0_17hypot_kernel_cudaERNS_18TensorIteratorBaseEENKUlvE_clEvENKUlvE1_clEvEUlS4_S4_E_EESt5arrayIPcLm2EEEEviT0_T1_ --------------------------
	.section	.nv.info._ZN2at6native29vectorized_elementwise_kernelILi2ENS0_13AUnaryFunctorIN3c104HalfES4_S4_ZZZNS0_17hypot_kernel_cudaERNS_18TensorIteratorBaseEENKUlvE_clEvENKUlvE1_clEvEUlS4_S4_E_EESt5arrayIPcLm2EEEEviT0_T1_,"",@"SHT_CUDA_INFO"
	.sectionflags	@""
	.align	4


	//----- nvinfo : EIATTR_CUDA_API_VERSION
	.align		4
        /*0000*/ 	.byte	0x04, 0x37
        /*0002*/ 	.short	(.L_1431 - .L_1430)
.L_1430:
        /*0004*/ 	.word	0x00000082


	//----- nvinfo : EIATTR_KPARAM_INFO
	.align		4
.L_1431:
        /*0008*/ 	.byte	0x04, 0x17
        /*000a*/ 	.short	(.L_1433 - .L_1432)
.L_1432:
        /*000c*/ 	.word	0x00000000
        /*0010*/ 	.short	0x0002
        /*0012*/ 	.short	0x0008
        /*0014*/ 	.byte	0x00, 0xf0, 0x41, 0x00


	//----- nvinfo : EIATTR_KPARAM_INFO
	.align		4
.L_1433:
        /*0018*/ 	.byte	0x04, 0x17
        /*001a*/ 	.short	(.L_1435 - .L_1434)
.L_1434:
        /*001c*/ 	.word	0x00000000
        /*0020*/ 	.short	0x0001
        /*0022*/ 	.short	0x0004
        /*0024*/ 	.byte	0x00, 0xf0, 0x11, 0x00


	//----- nvinfo : EIATTR_KPARAM_INFO
	.align		4
.L_1435:
        /*0028*/ 	.byte	0x04, 0x17
        /*002a*/ 	.short	(.L_1437 - .L_1436)
.L_1436:
        /*002c*/ 	.word	0x00000000
        /*0030*/ 	.short	0x0000
        /*0032*/ 	.short	0x0000
        /*0034*/ 	.byte	0x00, 0xf0, 0x11, 0x00


	//----- nvinfo : EIATTR_SPARSE_MMA_MASK
	.align		4
.L_1437:
        /*0038*/ 	.byte	0x03, 0x50
        /*003a*/ 	.short	0x0000


	//----- nvinfo : EIATTR_MAXREG_COUNT
	.align		4
        /*003c*/ 	.byte	0x03, 0x1b
        /*003e*/ 	.short	0x00ff


	//----- nvinfo : EIATTR_MERCURY_ISA_VERSION
	.align		4
        /*0040*/ 	.byte	0x03, 0x5f
        /*0042*/ 	.short	0x0101


	//----- nvinfo : EIATTR_EXIT_INSTR_OFFSETS
	.align		4
        /*0044*/ 	.byte	0x04, 0x1c
        /*0046*/ 	.short	(.L_1439 - .L_1438)


	//   ....[0]....
.L_1438:
        /*0048*/ 	.word	0x000009e0


	//   ....[1]....
        /*004c*/ 	.word	0x00001d30


	//   ....[2]....
        /*0050*/ 	.word	0x00001d80


	//----- nvinfo : EIATTR_MAX_THREADS
	.align		4
.L_1439:
        /*0054*/ 	.byte	0x04, 0x05
        /*0056*/ 	.short	(.L_1441 - .L_1440)
.L_1440:
        /*0058*/ 	.word	0x00000080
        /*005c*/ 	.word	0x00000001
        /*0060*/ 	.word	0x00000001


	//----- nvinfo : EIATTR_CRS_STACK_SIZE
	.align		4
.L_1441:
        /*0064*/ 	.byte	0x04, 0x1e
        /*0066*/ 	.short	(.L_1443 - .L_1442)
.L_1442:
        /*0068*/ 	.word	0x00000000


	//----- nvinfo : EIATTR_CBANK_PARAM_SIZE
	.align		4
.L_1443:
        /*006c*/ 	.byte	0x03, 0x19
        /*006e*/ 	.short	0x0018


	//----- nvinfo : EIATTR_PARAM_CBANK
	.align		4
        /*0070*/ 	.byte	0x04, 0x0a
        /*0072*/ 	.short	(.L_1445 - .L_1444)
	.align		4
.L_1444:
        /*0074*/ 	.word	index@(.nv.constant0._ZN2at6native29vectorized_elementwise_kernelILi2ENS0_13AUnaryFunctorIN3c104HalfES4_S4_ZZZNS0_17hypot_kernel_cudaERNS_18TensorIteratorBaseEENKUlvE_clEvENKUlvE1_clEvEUlS4_S4_E_EESt5arrayIPcLm2EEEEviT0_T1_)
        /*0078*/ 	.short	0x0210
        /*007a*/ 	.short	0x0018


	//----- nvinfo : EIATTR_SW_WAR
	.align		4
.L_1445:
        /*007c*/ 	.byte	0x04, 0x36
        /*007e*/ 	.short	(.L_1447 - .L_1446)
.L_1446:
        /*0080*/ 	.word	0x00000008
.L_1447:


//--------------------- .nv.info._ZN2at6native29vectorized_elementwise_kernelILi4ENS0_13AUnaryFunctorIN3c104HalfES4_S4_ZZZNS0_17hypot_kernel_cudaERNS_18TensorIteratorBaseEENKUlvE_clEvENKUlvE1_clEvEUlS4_S4_E_EESt5arrayIPcLm2EEEEviT0_T1_ --------------------------
	.section	.nv.info._ZN2at6native29vectorized_elementwise_kernelILi4ENS0_13AUnaryFunctorIN3c104HalfES4_S4_ZZZNS0_17hypot_kernel_cudaERNS_18TensorIteratorBaseEENKUlvE_clEvENKUlvE1_clEvEUlS4_S4_E_EESt5arrayIPcLm2EEEEviT0_T1_,"",@"SHT_CUDA_INFO"
	.sectionflags	@""
	.align	4


	//----- nvinfo : EIATTR_CUDA_API_VERSION
	.align		4
        /*0000*/ 	.byte	0x04, 0x37
        /*0002*/ 	.short	(.L_1449 - .L_1448)
.L_1448:
        /*0004*/ 	.word	0x00000082


	//----- nvinfo : EIATTR_KPARAM_INFO
	.align		4
.L_1449:
        /*0008*/ 	.byte	0x04, 0x17
        /*000a*/ 	.short	(.L_1451 - .L_1450)
.L_1450:
        /*000c*/ 	.word	0x00000000
        /*0010*/ 	.short	0x0002
        /*0012*/ 	.short	0x0008
        /*0014*/ 	.byte	0x00, 0xf0, 0x41, 0x00


	//----- nvinfo : EIATTR_KPARAM_INFO
	.align		4
.L_1451:
        /*0018*/ 	.byte	0x04, 0x17
        /*001a*/ 	.short	(.L_1453 - .L_1452)
.L_1452:
        /*001c*/ 	.word	0x00000000
        /*0020*/ 	.short	0x0001
        /*0022*/ 	.short	0x0004
        /*0024*/ 	.byte	0x00, 0xf0, 0x11, 0x00


	//----- nvinfo : EIATTR_KPARAM_INFO
	.align		4
.L_1453:
        /*0028*/ 	.byte	0x04, 0x17
        /*002a*/ 	.short	(.L_1455 - .L_1454)
.L_1454:
        /*002c*/ 	.word	0x00000000
        /*0030*/ 	.short	0x0000
        /*0032*/ 	.short	0x0000
        /*0034*/ 	.byte	0x00, 0xf0, 0x11, 0x00


	//----- nvinfo : EIATTR_SPARSE_MMA_MASK
	.align		4
.L_1455:
        /*0038*/ 	.byte	0x03, 0x50
        /*003a*/ 	.short	0x0000


	//----- nvinfo : EIATTR_MAXREG_COUNT
	.align		4
        /*003c*/ 	.byte	0x03, 0x1b
        /*003e*/ 	.short	0x00ff


	//----- nvinfo : EIATTR_MERCURY_ISA_VERSION
	.align		4
        /*0040*/ 	.byte	0x03, 0x5f
        /*0042*/ 	.short	0x0101


	//----- nvinfo : EIATTR_EXIT_INSTR_OFFSETS
	.align		4
        /*0044*/ 	.byte	0x04, 0x1c
        /*0046*/ 	.short	(.L_1457 - .L_1456)


	//   ....[0]....
.L_1456:
        /*0048*/ 	.word	0x000009a0


	//   ....[1]....
        /*004c*/ 	.word	0x00001cf0


	//   ....[2]....
        /*0050*/ 	.word	0x00001d40


	//----- nvinfo : EIATTR_MAX_THREADS
	.align		4
.L_1457:
        /*0054*/ 	.byte	0x04, 0x05
        /*0056*/ 	.short	(.L_1459 - .L_1458)
.L_1458:
        /*0058*/ 	.word	0x00000080
        /*005c*/ 	.word	0x00000001
        /*0060*/ 	.word	0x00000001


	//----- nvinfo : EIATTR_CRS_STACK_SIZE
	.align		4
.L_1459:
        /*0064*/ 	.byte	0x04, 0x1e
        /*0066*/ 	.short	(.L_1461 - .L_1460)
.L_1460:
        /*0068*/ 	.word	0x00000000


	//----- nvinfo : EIATTR_CBANK_PARAM_SIZE
	.align		4
.L_1461:
        /*006c*/ 	.byte	0x03, 0x19
        /*006e*/ 	.short	0x0018


	//----- nvinfo : EIATTR_PARAM_CBANK
	.align		4
        /*0070*/ 	.byte	0x04, 0x0a
        /*0072*/ 	.short	(.L_1463 - .L_1462)
	.align		4
.L_1462:
        /*0074*/ 	.word	index@(.nv.constant0._ZN2at6native29vectorized_elementwise_kernelILi4ENS0_13AUnaryFunctorIN3c104HalfES4_S4_ZZZNS0_17hypot_kernel_cudaERNS_18TensorIteratorBaseEENKUlvE_clEvENKUlvE1_clEvEUlS4_S4_E_EESt5arrayIPcLm2EEEEviT0_T1_)
        /*0078*/ 	.short	0x0210
        /*007a*/ 	.short	0x0018


	//----- nvinfo : EIATTR_SW_WAR
	.align		4
.L_1463:
        /*007c*/ 	.byte	0x04, 0x36
        /*007e*/ 	.short	(.L_1465 - .L_1464)
.L_1464:
        /*0080*/ 	.word	0x00000008
.L_1465:


//--------------------- .nv.info._ZN2at6native29vectorized_elementwise_kernelILi8ENS0_13AUnaryFunctorIN3c104HalfES4_S4_ZZZNS0_17hypot_kernel_cudaERNS_18TensorIteratorBaseEENKUlvE_clEvENKUlvE1_clEvEUlS4_S4_E_EESt5arrayIPcLm2EEEEviT0_T1_ --------------------------
	.section	.nv.info._ZN2at6native29vectorized_elementwise_kernelILi8ENS0_13AUnaryFunctorIN3c104HalfES4_S4_ZZZNS0_17hypot_kernel_cudaERNS_18TensorIteratorBaseEENKUlvE_clEvENKUlvE1_clEvEUlS4_S4_E_EESt5arrayIPcLm2EEEEviT0_T1_,"",@"SHT_CUDA_INFO"
	.sectionflags	@""
	.align	4


	//----- nvinfo : EIATTR_CUDA_API_VERSION
	.align		4
        /*0000*/ 	.byte	0x04, 0x37
        /*0002*/ 	.short	(.L_1467 - .L_1466)
.L_1466:
        /*0004*/ 	.word	0x00000082


	//----- nvinfo : EIATTR_KPARAM_INFO
	.align		4
.L_1467:
        /*0008*/ 	.byte	0x04, 0x17
        /*000a*/ 	.short	(.L_1469 - .L_1468)
.L_1468:
        /*000c*/ 	.word	0x00000000
        /*0010*/ 	.short	0x0002
        /*0012*/ 	.short	0x0008
        /*0014*/ 	.byte	0x00, 0xf0, 0x41, 0x00


	//----- nvinfo : EIATTR_KPARAM_INFO
	.align		4
.L_1469:
        /*0018*/ 	.byte	0x04, 0x17
        /*001a*/ 	.short	(.L_1471 - .L_1470)
.L_1470:
        /*001c*/ 	.word	0x00000000
        /*0020*/ 	.short	0x0001
        /*0022*/ 	.short	0x0004
        /*0024*/ 	.byte	0x00, 0xf0, 0x11, 0x00


	//----- nvinfo : EIATTR_KPARAM_INFO
	.align		4
.L_1471:
        /*0028*/ 	.byte	0x04, 0x17
        /*002a*/ 	.short	(.L_1473 - .L_1472)
.L_1472:
        /*002c*/ 	.word	0x00000000
        /*0030*/ 	.short	0x0000
        /*0032*/ 	.short	0x0000
        /*0034*/ 	.byte	0x00, 0xf0, 0x11, 0x00


	//----- nvinfo : EIATTR_SPARSE_MMA_MASK
	.align		4
.L_1473:
        /*0038*/ 	.byte	0x03, 0x50
        /*003a*/ 	.short	0x0000


	//----- nvinfo : EIATTR_MAXREG_COUNT
	.align		4
        /*003c*/ 	.byte	0x03, 0x1b
        /*003e*/ 	.short	0x00ff


	//----- nvinfo : EIATTR_MERCURY_ISA_VERSION
	.align		4
        /*0040*/ 	.byte	0x03, 0x5f
        /*0042*/ 	.short	0x0101


	//----- nvinfo : EIATTR_EXIT_INSTR_OFFSETS
	.align		4
        /*0044*/ 	.byte	0x04, 0x1c
        /*0046*/ 	.short	(.L_1475 - .L_1474)


	//   ....[0]....
.L_1474:
        /*0048*/ 	.word	0x00000980


	//   ....[1]....
        /*004c*/ 	.word	0x00001cd0


	//   ....[2]....
        /*0050*/ 	.word	0x00001d20


	//----- nvinfo : EIATTR_MAX_THREADS
	.align		4
.L_1475:
        /*0054*/ 	.byte	0x04, 0x05
        /*0056*/ 	.short	(.L_1477 - .L_1476)
.L_1476:
        /*0058*/ 	.word	0x00000080
        /*005c*/ 	.word	0x00000001
        /*0060*/ 	.word	0x00000001


	//----- nvinfo : EIATTR_CRS_STACK_SIZE
	.align		4
.L_1477:
        /*0064*/ 	.byte	0x04, 0x1e
        /*0066*/ 	.short	(.L_1479 - .L_1478)
.L_1478:
        /*0068*/ 	.word	0x00000000


	//----- nvinfo : EIATTR_CBANK_PARAM_SIZE
	.align		4
.L_1479:
        /*006c*/ 	.byte	0x03, 0x19
        /*006e*/ 	.short	0x0018


	//----- nvinfo : EIATTR_PARAM_CBANK
	.align		4
        /*0070*/ 	.byte	0x04, 0x0a
        /*0072*/ 	.short	(.L_1481 - .L_1480)
	.align		4
.L_1480:
        /*0074*/ 	.word	index@(.nv.constant0._ZN2at6native29vectorized_elementwise_kernelILi8ENS0_13AUnaryFunctorIN3c104HalfES4_S4_ZZZNS0_17hypot_kernel_cudaERNS_18TensorIteratorBaseEENKUlvE_clEvENKUlvE1_clEvEUlS4_S4_E_EESt5arrayIPcLm2EEEEviT0_T1_)
        /*0078*/ 	.short	0x0210
        /*007a*/ 	.short	0x0018


	//----- nvinfo : EIATTR_SW_WAR
	.align		4
.L_1481:
        /*007c*/ 	.byte	0x04, 0x36
        /*007e*/ 	.short	(.L_1483 - .L_1482)
.L_1482:
        /*0080*/ 	.word	0x00000008
.L_1483:


//--------------------- .nv.info._ZN2at6native18elementwise_kernelILi128ELi4EZNS0_15gpu_kernel_implINS0_13BinaryFunctorIN3c104HalfES5_S5_ZZZNS0_17hypot_kernel_cudaERNS_18TensorIteratorBaseEENKUlvE_clEvENKUlvE1_clEvEUlS5_S5_E_EEEEvS7_RKT_EUliE_EEviT1_ --------------------------
	.section	.nv.info._ZN2at6native18elementwise_kernelILi128ELi4EZNS0_15gpu_kernel_implINS0_13BinaryFunctorIN3c104HalfES5_S5_ZZZNS0_17hypot_kernel_cudaERNS_18TensorIteratorBaseEENKUlvE_clEvENKUlvE1_clEvEUlS5_S5_E_EEEEvS7_RKT_EUliE_EEviT1_,"",@"SHT_CUDA_INFO"
	.sectionflags	@""
	.align	4


	//----- nvinfo : EIATTR_CUDA_API_VERSION
	.align		4
        /*0000*/ 	.byte	0x04, 0x37
        /*0002*/ 	.short	(.L_1485 - .L_1484)
.L_1484:
        /*0004*/ 	.word	0x00000082


	//----- nvinfo : EIATTR_KPARAM_INFO
	.align		4
.L_1485:
        /*0008*/ 	.byte	0x04, 0x17
        /*000a*/ 	.short	(.L_1487 - .L_1486)
.L_1486:
        /*000c*/ 	.word	0x00000000
        /*0010*/ 	.short	0x0001
        /*0012*/ 	.short	0x0008
        /*0014*/ 	.byte	0x00, 0xf0, 0x21, 0x0a


	//----- nvinfo : EIATTR_KPARAM_INFO
	.align		4
.L_1487:
        /*0018*/ 	.byte	0x04, 0x17
        /*001a*/ 	.short	(.L_1489 - .L_1488)
.L_1488:
        /*001c*/ 	.word	0x00000000
        /*0020*/ 	.short	0x0000
        /*0022*/ 	.short	0x0000
        /*0024*/ 	.byte	0x00, 0xf0, 0x11, 0x00


	//----- nvinfo : EIATTR_SPARSE_MMA_MASK
	.align		4
.L_1489:
        /*0028*/ 	.byte	0x03, 0x50
        /*002a*/ 	.short	0x0000


	//----- nvinfo : EIATTR_MAXREG_COUNT
	.align		4
        /*002c*/ 	.byte	0x03, 0x1b
        /*002e*/ 	.short	0x0080


	//----- nvinfo : EIATTR_EXTERNS
	.align		4
        /*0030*/ 	.byte	0x04, 0x0f
        /*0032*/ 	.short	(.L_1491 - .L_1490)


	//   ....[0]....
	.align		4
.L_1490:
        /*0034*/ 	.word	index@(__assertfail)


	//----- nvinfo : EIATTR_MERCURY_ISA_VERSION
	.align		4
.L_1491:
        /*0038*/ 	.byte	0x03, 0x5f
        /*003a*/ 	.short	0x0101


	//----- nvinfo : EIATTR_SYSCALL_OFFSETS
	.align		4
        /*003c*/ 	.byte	0x04, 0x46
        /*003e*/ 	.short	(.L_1493 - .L_1492)


	//   ....[0]....
.L_1492:
        /*0040*/ 	.word	0x000026e0


	//   ....[1]....
        /*0044*/ 	.word	0x00003690


	//   ....[2]....
        /*0048*/ 	.word	0x00004720


	//   ....[3]....
        /*004c*/ 	.word	0x00006e30


	//   ....[4]....
        /*0050*/ 	.word	0x00007de0


	//   ....[5]....
        /*0054*/ 	.word	0x00008e70


	//   ....[6]....
        /*0058*/ 	.word	0x0000b570


	//   ....[7]....
        /*005c*/ 	.word	0x0000c520


	//   ....[8]....
        /*0060*/ 	.word	0x0000d5b0


	//   ....[9]....
        /*0064*/ 	.word	0x0000fca0


	//   ....[10]....
        /*0068*/ 	.word	0x00010c50


	//   ....[11]....
        /*006c*/ 	.word	0x00011ce0


	//----- nvinfo : EIATTR_EXIT_INSTR_OFFSETS
	.align		4
.L_1493:
        /*0070*/ 	.byte	0x04, 0x1c
        /*0072*/ 	.short	(.L_1495 - .L_1494)


	//   ....[0]....
.L_1494:
        /*0074*/ 	.word	0x0000d680


	//   ....[1]....
        /*0078*/ 	.word	0x00010f10


	//   ....[2]....
        /*007c*/ 	.word	0x00010f50


	//   ....[3]....
        /*0080*/ 	.word	0x00010ff0


	//   ....[4]....
        /*0084*/ 	.word	0x00011030


	//   ....[5]....
        /*0088*/ 	.word	0x00011070


	//   ....[6]....
        /*008c*/ 	.word	0x00011100


	//   ....[7]....
        /*0090*/ 	.word	0x00011120


	//   ....[8]....
        /*0094*/ 	.word	0x000111c0


	//   ....[9]....
        /*0098*/ 	.word	0x00011210


	//   ....[10]....
        /*009c*/ 	.word	0x00011260


	//   ....[11]....
        /*00a0*/ 	.word	0x00011330


	//   ....[12]....
        /*00a4*/ 	.word	0x00011390


	//   ....[13]....
        /*00a8*/ 	.word	0x00011520


	//   ....[14]....
        /*00ac*/ 	.word	0x00011680


	//   ....[15]....
        /*00b0*/ 	.word	0x000116c0


	//   ....[16]....
        /*00b4*/ 	.word	0x00011780


	//   ....[17]....
        /*00b8*/ 	.word	0x00011900


	//   ....[18]....
        /*00bc*/ 	.word	0x00011a80


	//   ....[19]....
        /*00c0*/ 	.word	0x00011be0


	//   ....[20]....
        /*00c4*/ 	.word	0x00011cf0


	//   ....[21]....
        /*00c8*/ 	.word	0x00011d30


	//   ....[22]....
        /*00cc*/ 	.word	0x00011d70


	//----- nvinfo : EIATTR_MAX_THREADS
	.align		4
.L_1495:
        /*00d0*/ 	.byte	0x04, 0x05
        /*00d2*/ 	.short	(.L_1497 - .L_1496)
.L_1496:
        /*00d4*/ 	.word	0x00000080
        /*00d8*/ 	.word	0x00000001
        /*00dc*/ 	.word	0x00000001


	//----- nvinfo : EIATTR_CRS_STACK_SIZE
	.align		4
.L_1497:
        /*00e0*/ 	.byte	0x04, 0x1e
        /*00e2*/ 	.short	(.L_1499 - .L_1498)
.L_1498:
        /*00e4*/ 	.word	0x00000000


	//----- nvinfo : EIATTR_CBANK_PARAM_SIZE
	.align		4
.L_1499:
        /*00e8*/ 	.byte	0x03, 0x19
        /*00ea*/ 	.short	0x0290


	//----- nvinfo : EIATTR_PARAM_CBANK
	.align		4
        /*00ec*/ 	.byte	0x04, 0x0a
        /*00ee*/ 	.short	(.L_1501 - .L_1500)
	.align		4
.L_1500:
        /*00f0*/ 	.word	index@(.nv.constant0._ZN2at6native18elementwise_kernelILi128ELi4EZNS0_15gpu_kernel_implINS0_13BinaryFunctorIN3c104HalfES5_S5_ZZZNS0_17hypot_kernel_cudaERNS_18TensorIteratorBaseEENKUlvE_clEvENKUlvE1_clEvEUlS5_S5_E_EEEEvS7_RKT_EUliE_EEviT1_)
        /*00f4*/ 	.short	0x0210
        /*00f6*/ 	.short	0x0290


	//----- nvinfo : EIATTR_SW_WAR
	.align		4
.L_1501:
        /*00f8*/ 	.byte	0x04, 0x36
        /*00fa*/ 	.short	(.L_1503 - .L_1502)
.L_1502:
        /*00fc*/ 	.word	0x00000008
.L_1503:


//--------------------- .nv.info._ZN2at6native27unrolled_elementwise_kernelINS0_13BinaryFunctorIN3c104HalfES4_S4_ZZZNS0_17hypot_kernel_cudaERNS_18TensorIteratorBaseEENKUlvE_clEvENKUlvE1_clEvEUlS4_S4_E_EESt5arrayIPcLm3EELi4E23TrivialOffsetCalculatorILi2EjESE_ILi1EjENS0_6memory12LoadWithCastILi2EEENSH_13StoreWithCastILi1EEEEEviT_T0_T2_T3_T4_T5_ --------------------------
	.section	.nv.info._ZN2at6native27unrolled_elementwise_kernelINS0_13BinaryFunctorIN3c104HalfES4_S4_ZZZNS0_17hypot_kernel_cudaERNS_18TensorIteratorBaseEENKUlvE_clEvENKUlvE1_clEvEUlS4_S4_E_EESt5arrayIPcLm3EELi4E23TrivialOffsetCalculatorILi2EjESE_ILi1EjENS0_6memory12LoadWithCastILi2EEENSH_13StoreWithCastILi1EEEEEviT_T0_T2_T3_T4_T5_,"",@"SHT_CUDA_INFO"
	.sectionflags	@""
	.align	4


	//----- nvinfo : EIATTR_CUDA_API_VERSION
	.align		4
        /*0000*/ 	.byte	0x04, 0x37
        /*0002*/ 	.short	(.L_1505 - .L_1504)
.L_1504:
        /*0004*/ 	.word	0x00000082


	//----- nvinfo : EIATTR_KPARAM_INFO
	.align		4
.L_1505:
        /*0008*/ 	.byte	0x04, 0x17
        /*000a*/ 	.short	(.L_1507 - .L_1506)
.L_1506:
        /*000c*/ 	.word	0x00000000
        /*0010*/ 	.short	0x0006
        /*0012*/ 	.short	0x0030
        /*0014*/ 	.byte	0x00, 0xf0, 0x21, 0x00


	//----- nvinfo : EIATTR_KPARAM_INFO
	.align		4
.L_1507:
        /*0018*/ 	.byte	0x04, 0x17
        /*001a*/ 	.short	(.L_1509 - .L_1508)
.L_1508:
        /*001c*/ 	.word	0x00000000
        /*0020*/ 	.short	0x0005
        /*0022*/ 	.short	0x0024
        /*0024*/ 	.byte	0x00, 0xf0, 0x31, 0x00


	//----- nvinfo : EIATTR_KPARAM_INFO
	.align		4
.L_1509:
        /*0028*/ 	.byte	0x04, 0x17
        /*002a*/ 	.short	(.L_1511 - .L_1510)
.L_1510:
        /*002c*/ 	.word	0x00000000
        /*0030*/ 	.short	0x0004
        /*0032*/ 	.short	0x0021
        /*0034*/ 	.byte	0x00, 0xf0, 0x05, 0x00


	//----- nvinfo : EIATTR_KPARAM_INFO
	.align		4
.L_1511:
        /*0038*/ 	.byte	0x04, 0x17
        /*003a*/ 	.short	(.L_1513 - .L_1512)
.L_1512:
        /*003c*/ 	.word	0x00000000
        /*0040*/ 	.short	0x0003
        /*0042*/ 	.short	0x0020
        /*0044*/ 	.byte	0x00, 0xf0, 0x05, 0x00


	//----- nvinfo : EIATTR_KPARAM_INFO
	.align		4
.L_1513:
        /*0048*/ 	.byte	0x04, 0x17
        /*004a*/ 	.short	(.L_1515 - .L_1514)
.L_1514:
        /*004c*/ 	.word	0x00000000
        /*0050*/ 	.short	0x0002
        /*0052*/ 	.short	0x0008
        /*0054*/ 	.byte	0x00, 0xf0, 0x61, 0x00


	//----- nvinfo : EIATTR_KPARAM_INFO
	.align		4
.L_1515:
        /*0058*/ 	.byte	0x04, 0x17
        /*005a*/ 	.short	(.L_1517 - .L_1516)
.L_1516:
        /*005c*/ 	.word	0x00000000
        /*0060*/ 	.short	0x0001
        /*0062*/ 	.short	0x0004
        /*0064*/ 	.byte	0x00, 0xf0, 0x05, 0x00


	//----- nvinfo : EIATTR_KPARAM_INFO
	.align		4
.L_1517:
        /*0068*/ 	.byte	0x04, 0x17
        /*006a*/ 	.short	(.L_1519 - .L_1518)
.L_1518:
        /*006c*/ 	.word	0x00000000
        /*0070*/ 	.short	0x0000
        /*0072*/ 	.short	0x0000
        /*0074*/ 	.byte	0x00, 0xf0, 0x11, 0x00


	//----- nvinfo : EIATTR_SPARSE_MMA_MASK
	.align		4
.L_1519:
        /*0078*/ 	.byte	0x03, 0x50
        /*007a*/ 	.short	0x0000


	//----- nvinfo : EIATTR_MAXREG_COUNT
	.align		4
        /*007c*/ 	.byte	0x03, 0x1b
        /*007e*/ 	.short	0x00ff


	//----- nvinfo : EIATTR_EXTERNS
	.align		4
        /*0080*/ 	.byte	0x04, 0x0f
        /*0082*/ 	.short	(.L_1521 - .L_1520)


	//   ....[0]....
	.align		4
.L_1520:
        /*0084*/ 	.word	index@(__assertfail)


	//----- nvinfo : EIATTR_MERCURY_ISA_VERSION
	.align		4
.L_1521:
        /*0088*/ 	.byte	0x03, 0x5f
        /*008a*/ 	.short	0x0101


	//----- nvinfo : EIATTR_SYSCALL_OFFSETS
	.align		4
        /*008c*/ 	.byte	0x04, 0x46
        /*008e*/ 	.short	(.L_1523 - .L_1522)


	//   ....[0]....
.L_1522:
        /*0090*/ 	.word	0x000010c0


	//   ....[1]....
        /*0094*/ 	.word	0x00002150


	//   ....[2]....
        /*0098*/ 	.word	0x00003260


	//   ....[3]....
        /*009c*/ 	.word	0x000042f0


	//   ....[4]....
        /*00a0*/ 	.word	0x00005410


	//   ....[5]....
        /*00a4*/ 	.word	0x000064b0


	//   ....[6]....
        /*00a8*/ 	.word	0x000075b0


	//   ....[7]....
        /*00ac*/ 	.word	0x00008570


	//   ....[8]....
        /*00b0*/ 	.word	0x00009c90


	//   ....[9]....
        /*00b4*/ 	.word	0x0000acb0


	//   ....[10]....
        /*00b8*/ 	.word	0x0000bc90


	//   ....[11]....
        /*00bc*/ 	.word	0x0000cc70


	//----- nvinfo : EIATTR_EXIT_INSTR_OFFSETS
	.align		4
.L_1523:
        /*00c0*/ 	.byte	0x04, 0x1c
        /*00c2*/ 	.short	(.L_1525 - .L_1524)


	//   ....[0]....
.L_1524:
        /*00c4*/ 	.word	0x0000bd50


	//   ....[1]....
        /*00c8*/ 	.word	0x0000bea0


	//   ....[2]....
        /*00cc*/ 	.word	0x0000bee0


	//   ....[3]....
        /*00d0*/ 	.word	0x0000bf80


	//   ....[4]....
        /*00d4*/ 	.word	0x0000bfc0


	//   ....[5]....
        /*00d8*/ 	.word	0x0000c000


	//   ....[6]....
        /*00dc*/ 	.word	0x0000c090


	//   ....[7]....
        /*00e0*/ 	.word	0x0000c0b0


	//   ....[8]....
        /*00e4*/ 	.word	0x0000c150


	//   ....[9]....
        /*00e8*/ 	.word	0x0000c1a0


	//   ....[10]....
        /*00ec*/ 	.word	0x0000c1f0


	//   ....[11]....
        /*00f0*/ 	.word	0x0000c2c0


	//   ....[12]....
        /*00f4*/ 	.word	0x0000c320


	//   ....[13]....
        /*00f8*/ 	.word	0x0000c4b0


	//   ....[14]....
        /*00fc*/ 	.word	0x0000c610


	//   ....[15]....
        /*0100*/ 	.word	0x0000c650


	//   ....[16]....
        /*0104*/ 	.word	0x0000c710


	//   ....[17]....
        /*0108*/ 	.word	0x0000c890


	//   ....[18]....
        /*010c*/ 	.word	0x0000ca10


	//   ....[19]....
        /*0110*/ 	.word	0x0000cb70


	//   ....[20]....
        /*0114*/ 	.word	0x0000cc80


	//   ....[21]....
        /*0118*/ 	.word	0x0000ccc0


	//   ....[22]....
        /*011c*/ 	.word	0x0000cd00


	//----- nvinfo : EIATTR_MAX_THREADS
	.align		4
.L_1525:
        /*0120*/ 	.byte	0x04, 0x05
        /*0122*/ 	.short	(.L_1527 - .L_1526)
.L_1526:
        /*0124*/ 	.word	0x00000080
        /*0128*/ 	.word	0x00000001
        /*012c*/ 	.word	0x00000001


	//----- nvinfo : EIATTR_CRS_STACK_SIZE
	.align		4
.L_1527:
        /*0130*/ 	.byte	0x04, 0x1e
        /*0132*/ 	.short	(.L_1529 - .L_1528)
.L_1528:
        /*0134*/ 	.word	0x00000000


	//----- nvinfo : EIATTR_CBANK_PARAM_SIZE
	.align		4
.L_1529:
        /*0138*/ 	.byte	0x03, 0x19
        /*013a*/ 	.short	0x0038


	//----- nvinfo : EIATTR_PARAM_CBANK
	.align		4
        /*013c*/ 	.byte	0x04, 0x0a
        /*013e*/ 	.short	(.L_1531 - .L_1530)
	.align		4
.L_1530:
        /*0140*/ 	.word	index@(.nv.constant0._ZN2at6native27unrolled_elementwise_kernelINS0_13BinaryFunctorIN3c104HalfES4_S4_ZZZNS0_17hypot_kernel_cudaERNS_18TensorIteratorBaseEENKUlvE_clEvENKUlvE1_clEvEUlS4_S4_E_EESt5arrayIPcLm3EELi4E23TrivialOffsetCalculatorILi2EjESE_ILi1EjENS0_6memory12LoadWithCastILi2EEENSH_13StoreWithCastILi1EEEEEviT_T0_T2_T3_T4_T5_)
        /*0144*/ 	.short	0x0210
        /*0146*/ 	.short	0x0038


	//----- nvinfo : EIATTR_SW_WAR
	.align		4
.L_1531:
        /*0148*/ 	.byte	0x04, 0x36
        /*014a*/ 	.short	(.L_1533 - .L_1532)
.L_1532:
        /*014c*/ 	.word	0x00000008
.L_1533:


//--------------------- .nv.info._ZN2at6native18elementwise_kernelILi128ELi4EZNS0_22gpu_kernel_impl_nocastINS0_13BinaryFunctorIN3c104HalfES5_S5_ZZZNS0_17hypot_kernel_cudaERNS_18TensorIteratorBaseEENKUlvE_clEvENKUlvE1_clEvEUlS5_S5_E_EEEEvS7_RKT_EUliE_EEviT1_ --------------------------
	.section	.nv.info._ZN2at6native18elementwise_kernelILi128ELi4EZNS0_22gpu_kernel_impl_nocastINS0_13BinaryFunctorIN3c104HalfES5_S5_ZZZNS0_17hypot_kernel_cudaERNS_18TensorIteratorBaseEENKUlvE_clEvENKUlvE1_clEvEUlS5_S5_E_EEEEvS7_RKT_EUliE_EEviT1_,"",@"SHT_CUDA_INFO"
	.sectionflags	@""
	.align	4


	//----- nvinfo : EIATTR_CUDA_API_VERSION
	.align		4
        /*0000*/ 	.byte	0x04, 0x37
        /*0002*/ 	.short	(.L_1535 - .L_1534)
.L_1534:
        /*0004*/ 	.word	0x00000082


	//----- nvinfo : EIATTR_KPARAM_INFO
	.align		4
.L_1535:
        /*0008*/ 	.byte	0x04, 0x17
        /*000a*/ 	.short	(.L_1537 - .L_1536)
.L_1536:
        /*000c*/ 	.word	0x00000000
        /*0010*/ 	.short	0x0001
        /*0012*/ 	.short	0x0008
        /*0014*/ 	.byte	0x00, 0xf0, 0x21, 0x0a


	//----- nvinfo : EIATTR_KPARAM_INFO
	.align		4
.L_1537:
        /*0018*/ 	.byte	0x04, 0x17
        /*001a*/ 	.short	(.L_1539 - .L_1538)
.L_1538:
        /*001c*/ 	.word	0x00000000
        /*0020*/ 	.short	0x0000
        /*0022*/ 	.short	0x0000
        /*0024*/ 	.byte	0x00, 0xf0, 0x11, 0x00


	//----- nvinfo : EIATTR_SPARSE_MMA_MASK
	.align		4
.L_1539:
        /*0028*/ 	.byte	0x03, 0x50
        /*002a*/ 	.short	0x0000


	//----- nvinfo : EIATTR_MAXREG_COUNT
	.align		4
        /*002c*/ 	.byte	0x03, 0x1b
        /*002e*/ 	.short	0x0080


	//----- nvinfo : EIATTR_MERCURY_ISA_VERSION
	.align		4
        /*0030*/ 	.byte	0x03, 0x5f
        /*0032*/ 	.short	0x0101


	//----- nvinfo : EIATTR_EXIT_INSTR_OFFSETS
	.align		4
        /*0034*/ 	.byte	0x04, 0x1c
        /*0036*/ 	.short	(.L_1541 - .L_1540)


	//   ....[0]....
.L_1540:
        /*0038*/ 	.word	0x00004950


	//   ....[1]....
        /*003c*/ 	.word	0x00006160


	//----- nvinfo : EIATTR_MAX_THREADS
	.align		4
.L_1541:
        /*0040*/ 	.byte	0x04, 0x05
        /*0042*/ 	.short	(.L_1543 - .L_1542)
.L_1542:
        /*0044*/ 	.word	0x00000080
        /*0048*/ 	.word	0x00000001
        /*004c*/ 	.word	0x00000001


	//----- nvinfo : EIATTR_CRS_STACK_SIZE
	.align		4
.L_1543:
        /*0050*/ 	.byte	0x04, 0x1e
        /*0052*/ 	.short	(.L_1545 - .L_1544)
.L_1544:
        /*0054*/ 	.word	0x00000000


	//----- nvinfo : EIATTR_CBANK_PARAM_SIZE
	.align		4
.L_1545:
        /*0058*/ 	.byte	0x03, 0x19
        /*005a*/ 	.short	0x0290


	//----- nvinfo : EIATTR_PARAM_CBANK
	.align		4
        /*005c*/ 	.byte	0x04, 0x0a
        /*005e*/ 	.short	(.L_1547 - .L_1546)
	.align		4
.L_1546:
        /*0060*/ 	.word	index@(.nv.constant0._ZN2at6native18elementwise_kernelILi128ELi4EZNS0_22gpu_kernel_impl_nocastINS0_13BinaryFunctorIN3c104HalfES5_S5_ZZZNS0_17hypot_kernel_cudaERNS_18TensorIteratorBaseEENKUlvE_clEvENKUlvE1_clEvEUlS5_S5_E_EEEEvS7_RKT_EUliE_EEviT1_)
        /*0064*/ 	.short	0x0210
        /*0066*/ 	.short	0x0290


	//----- nvinfo : EIATTR_SW_WAR
	.align		4
.L_1547:
        /*0068*/ 	.byte	0x04, 0x36
        /*006a*/ 	.short	(.L_1549 - .L_1548)
.L_1548:
        /*006c*/ 	.word	0x00000008
.L_1549:


//--------------------- .nv.info._ZN2at6native27unrolled_elementwise_kernelINS0_13BinaryFunctorIN3c104HalfES4_S4_ZZZNS0_17hypot_kernel_cudaERNS_18TensorIteratorBaseEENKUlvE_clEvENKUlvE1_clEvEUlS4_S4_E_EESt5arrayIPcLm3EELi4E23TrivialOffsetCalculatorILi2EjESE_ILi1EjENS0_6memory15LoadWithoutCastENSH_16StoreWithoutCastEEEviT_T0_T2_T3_T4_T5_ --------------------------
	.section	.nv.info._ZN2at6native27unrolled_elementwise_kernelINS0_13BinaryFunctorIN3c104HalfES4_S4_ZZZNS0_17hypot_kernel_cudaERNS_18TensorIteratorBaseEENKUlvE_clEvENKUlvE1_clEvEUlS4_S4_E_EESt5arrayIPcLm3EELi4E23TrivialOffsetCalculatorILi2EjESE_ILi1EjENS0_6memory15LoadWithoutCastENSH_16StoreWithoutCastEEEviT_T0_T2_T3_T4_T5_,"",@"SHT_CUDA_INFO"
	.sectionflags	@""
	.align	4


	//----- nvinfo : EIATTR_CUDA_API_VERSION
	.align		4
        /*0000*/ 	.byte	0x04, 0x37
        /*0002*/ 	.short	(.L_1551 - .L_1550)
.L_1550:
        /*0004*/ 	.word	0x00000082


	//----- nvinfo : EIATTR_KPARAM_INFO
	.align		4
.L_1551:
        /*0008*/ 	.byte	0x04, 0x17
        /*000a*/ 	.short	(.L_1553 - .L_1552)
.L_1552:
        /*000c*/ 	.word	0x00000000
        /*0010*/ 	.short	0x0006
        /*0012*/ 	.short	0x0023
        /*0014*/ 	.byte	0x00, 0xf0, 0x05, 0x00


	//----- nvinfo : EIATTR_KPARAM_INFO
	.align		4
.L_1553:
        /*0018*/ 	.byte	0x04, 0x17
        /*001a*/ 	.short	(.L_1555 - .L_1554)
.L_1554:
        /*001c*/ 	.word	0x00000000
        /*0020*/ 	.short	0x0005
        /*0022*/ 	.short	0x0022
        /*0024*/ 	.byte	0x00, 0xf0, 0x05, 0x00


	//----- nvinfo : EIATTR_KPARAM_INFO
	.align		4
.L_1555:
        /*0028*/ 	.byte	0x04, 0x17
        /*002a*/ 	.short	(.L_1557 - .L_1556)
.L_1556:
        /*002c*/ 	.word	0x00000000
        /*0030*/ 	.short	0x0004
        /*0032*/ 	.short	0x0021
        /*0034*/ 	.byte	0x00, 0xf0, 0x05, 0x00


	//----- nvinfo : EIATTR_KPARAM_INFO
	.align		4
.L_1557:
        /*0038*/ 	.byte	0x04, 0x17
        /*003a*/ 	.short	(.L_1559 - .L_1558)
.L_1558:
        /*003c*/ 	.word	0x00000000
        /*0040*/ 	.short	0x0003
        /*0042*/ 	.short	0x0020
        /*0044*/ 	.byte	0x00, 0xf0, 0x05, 0x00


	//----- nvinfo : EIATTR_KPARAM_INFO
	.align		4
.L_1559:
        /*0048*/ 	.byte	0x04, 0x17
        /*004a*/ 	.short	(.L_1561 - .L_1560)
.L_1560:
        /*004c*/ 	.word	0x00000000
        /*0050*/ 	.short	0x0002
        /*0052*/ 	.short	0x0008
        /*0054*/ 	.byte	0x00, 0xf0, 0x61, 0x00


	//----- nvinfo : EIATTR_KPARAM_INFO
	.align		4
.L_1561:
        /*0058*/ 	.byte	0x04, 0x17
        /*005a*/ 	.short	(.L_1563 - .L_1562)
.L_1562:
        /*005c*/ 	.word	0x00000000
        /*0060*/ 	.short	0x0001
        /*0062*/ 	.short	0x0004
        /*0064*/ 	.byte	0x00, 0xf0, 0x05, 0x00


	//----- nvinfo : EIATTR_KPARAM_INFO
	.align		4
.L_1563:
        /*0068*/ 	.byte	0x04, 0x17
        /*006a*/ 	.short	(.L_1565 - .L_1564)
.L_1564:
        /*006c*/ 	.word	0x00000000
        /*0070*/ 	.short	0x0000
        /*0072*/ 	.short	0x0000
        /*0074*/ 	.byte	0x00, 0xf0, 0x11, 0x00


	//----- nvinfo : EIATTR_SPARSE_MMA_MASK
	.align		4
.L_1565:
        /*0078*/ 	.byte	0x03, 0x50
        /*007a*/ 	.short	0x0000


	//----- nvinfo : EIATTR_MAXREG_COUNT
	.align		4
        /*007c*/ 	.byte	0x03, 0x1b
        /*007e*/ 	.short	0x00ff


	//----- nvinfo : EIATTR_MERCURY_ISA_VERSION
	.align		4
        /*0080*/ 	.byte	0x03, 0x5f
        /*0082*/ 	.short	0x0101


	//----- nvinfo : EIATTR_EXIT_INSTR_OFFSETS
	.align		4
        /*0084*/ 	.byte	0x04, 0x1c
        /*0086*/ 	.short	(.L_1567 - .L_1566)


	//   ....[0]....
.L_1566:
        /*0088*/ 	.word	0x00000a50


	//   ....[1]....
        /*008c*/ 	.word	0x00000aa0


	//----- nvinfo : EIATTR_MAX_THREADS
	.align		4
.L_1567:
        /*0090*/ 	.byte	0x04, 0x05
        /*0092*/ 	.short	(.L_1569 - .L_1568)
.L_1568:
        /*0094*/ 	.word	0x00000080
        /*0098*/ 	.word	0x00000001
        /*009c*/ 	.word	0x00000001


	//----- nvinfo : EIATTR_CRS_STACK_SIZE
	.align		4
.L_1569:
        /*00a0*/ 	.byte	0x04, 0x1e
        /*00a2*/ 	.short	(.L_1571 - .L_1570)
.L_1570:
        /*00a4*/ 	.word	0x00000000


	//----- nvinfo : EIATTR_CBANK_PARAM_SIZE
	.align		4
.L_1571:
        /*00a8*/ 	.byte	0x03, 0x19
        /*00aa*/ 	.short	0x0024


	//----- nvinfo : EIATTR_PARAM_CBANK
	.align		4
        /*00ac*/ 	.byte	0x04, 0x0a
        /*00ae*/ 	.short	(.L_1573 - .L_1572)
	.align		4
.L_1572:
        /*00b0*/ 	.word	index@(.nv.constant0._ZN2at6native27unrolled_elementwise_kernelINS0_13BinaryFunctorIN3c104HalfES4_S4_ZZZNS0_17hypot_kernel_cudaERNS_18TensorIteratorBaseEENKUlvE_clEvENKUlvE1_clEvEUlS4_S4_E_EESt5arrayIPcLm3EELi4E23TrivialOffsetCalculatorILi2EjESE_ILi1EjENS0_6memory15LoadWithoutCastENSH_16StoreWithoutCastEEEviT_T0_T2_T3_T4_T5_)
        /*00b4*/ 	.short	0x0210
        /*00b6*/ 	.short	0x0024


	//----- nvinfo : EIATTR_SW_WAR
	.align		4
.L_1573:
        /*00b8*/ 	.byte	0x04, 0x36
        /*00ba*/ 	.short	(.L_1575 - .L_1574)
.L_1574:
        /*00bc*/ 	.word	0x00000008
.L_1575:


//--------------------- .nv.info._ZN2at6native29vectorized_elementwise_kernelILi2ENS0_13BinaryFunctorIN3c104HalfES4_S4_ZZZNS0_17hypot_kernel_cudaERNS_18TensorIteratorBaseEENKUlvE_clEvENKUlvE1_clEvEUlS4_S4_E_EESt5arrayIPcLm3EEEEviT0_T1_ --------------------------
	.section	.nv.info._ZN2at6native29vectorized_elementwise_kernelILi2ENS0_13BinaryFunctorIN3c104HalfES4_S4_ZZZNS0_17hypot_kernel_cudaERNS_18TensorIteratorBaseEENKUlvE_clEvENKUlvE1_clEvEUlS4_S4_E_EESt5arrayIPcLm3EEEEviT0_T1_,"",@"SHT_CUDA_INFO"
	.sectionflags	@""
	.align	4


	//----- nvinfo : EIATTR_CUDA_API_VERSION
	.align		4
        /*0000*/ 	.byte	0x04, 0x37
        /*0002*/ 	.short	(.L_1577 - .L_1576)
.L_1576:
        /*0004*/ 	.word	0x00000082


	//----- nvinfo : EIATTR_KPARAM_INFO
	.align		4
.L_1577:
        /*0008*/ 	.byte	0x04, 0x17
        /*000a*/ 	.short	(.L_1579 - .L_1578)
.L_1578:
        /*000c*/ 	.word	0x00000000
        /*0010*/ 	.short	0x0002
        /*0012*/ 	.short	0x0008
        /*0014*/ 	.byte	0x00, 0xf0, 0x61, 0x00


	//----- nvinfo : EIATTR_KPARAM_INFO
	.align		4
.L_1579:
        /*0018*/ 	.byte	0x04, 0x17
        /*001a*/ 	.short	(.L_1581 - .L_1580)
.L_1580:
        /*001c*/ 	.word	0x00000000
        /*0020*/ 	.short	0x0001
        /*0022*/ 	.short	0x0004
        /*0024*/ 	.byte	0x00, 0xf0, 0x05, 0x00


	//----- nvinfo : EIATTR_KPARAM_INFO
	.align		4
.L_1581:
        /*0028*/ 	.byte	0x04, 0x17
        /*002a*/ 	.short	(.L_1583 - .L_1582)
.L_1582:
        /*002c*/ 	.word	0x00000000
        /*0030*/ 	.short	0x0000
        /*0032*/ 	.short	0x0000
        /*0034*/ 	.byte	0x00, 0xf0, 0x11, 0x00


	//----- nvinfo : EIATTR_SPARSE_MMA_MASK
	.align		4
.L_1583:
        /*0038*/ 	.byte	0x03, 0x50
        /*003a*/ 	.short	0x0000


	//----- nvinfo : EIATTR_MAXREG_COUNT
	.align		4
        /*003c*/ 	.byte	0x03, 0x1b
        /*003e*/ 	.short	0x00ff


	//----- nvinfo : EIATTR_MERCURY_ISA_VERSION
	.align		4
        /*0040*/ 	.byte	0x03, 0x5f
        /*0042*/ 	.short	0x0101


	//----- nvinfo : EIATTR_EXIT_INSTR_OFFSETS
	.align		4
        /*0044*/ 	.byte	0x04, 0x1c
        /*0046*/ 	.short	(.L_1585 - .L_1584)


	//   ....[0]....
.L_1584:
        /*0048*/ 	.word	0x00000b20


	//   ....[1]....
        /*004c*/ 	.word	0x00001ff0


	//   ....[2]....
        /*0050*/ 	.word	0x00002040


	//----- nvinfo : EIATTR_MAX_THREADS
	.align		4
.L_1585:
        /*0054*/ 	.byte	0x04, 0x05
        /*0056*/ 	.short	(.L_1587 - .L_1586)
.L_1586:
        /*0058*/ 	.word	0x00000080
        /*005c*/ 	.word	0x00000001
        /*0060*/ 	.word	0x00000001


	//----- nvinfo : EIATTR_CRS_STACK_SIZE
	.align		4
.L_1587:
        /*0064*/ 	.byte	0x04, 0x1e
        /*0066*/ 	.short	(.L_1589 - .L_1588)
.L_1588:
        /*0068*/ 	.word	0x00000000


	//----- nvinfo : EIATTR_CBANK_PARAM_SIZE
	.align		4
.L_1589:
        /*006c*/ 	.byte	0x03, 0x19
        /*006e*/ 	.short	0x0020


	//----- nvinfo : EIATTR_PARAM_CBANK
	.align		4
        /*0070*/ 	.byte	0x04, 0x0a
        /*0072*/ 	.short	(.L_1591 - .L_1590)
	.align		4
.L_1590:
        /*0074*/ 	.word	index@(.nv.constant0._ZN2at6native29vectorized_elementwise_kernelILi2ENS0_13BinaryFunctorIN3c104HalfES4_S4_ZZZNS0_17hypot_kernel_cudaERNS_18TensorIteratorBaseEENKUlvE_clEvENKUlvE1_clEvEUlS4_S4_E_EESt5arrayIPcLm3EEEEviT0_T1_)
        /*0078*/ 	.short	0x0210
        /*007a*/ 	.short	0x0020


	//----- nvinfo : EIATTR_SW_WAR
	.align		4
.L_1591:
        /*007c*/ 	.byte	0x04, 0x36
        /*007e*/ 	.short	(.L_1593 - .L_1592)
.L_1592:
        /*0080*/ 	.word	0x00000008
.L_1593:


//--------------------- .nv.info._ZN2at6native29vectorized_elementwise_kernelILi4ENS0_13BinaryFunctorIN3c104HalfES4_S4_ZZZNS0_17hypot_kernel_cudaERNS_18TensorIteratorBaseEENKUlvE_clEvENKUlvE1_clEvEUlS4_S4_E_EESt5arrayIPcLm3EEEEviT0_T1_ --------------------------
	.section	.nv.info._ZN2at6native29vectorized_elementwise_kernelILi4ENS0_13BinaryFunctorIN3c104HalfES4_S4_ZZZNS0_17hypot_kernel_cudaERNS_18TensorIteratorBaseEENKUlvE_clEvENKUlvE1_clEvEUlS4_S4_E_EESt5arrayIPcLm3EEEEviT0_T1_,"",@"SHT_CUDA_INFO"
	.sectionflags	@""
	.align	4


	//----- nvinfo : EIATTR_CUDA_API_VERSION
	.align		4
        /*0000*/ 	.byte	0x04, 0x37
        /*0002*/ 	.short	(.L_1595 - .L_1594)
.L_1594:
        /*0004*/ 	.word	0x00000082


	//----- nvinfo : EIATTR_KPARAM_INFO
	.align		4
.L_1595:
        /*0008*/ 	.byte	0x04, 0x17
        /*000a*/ 	.short	(.L_1597 - .L_1596)
.L_1596:
        /*000c*/ 	.word	0x00000000
        /*0010*/ 	.short	0x0002
        /*0012*/ 	.short	0x0008
        /*0014*/ 	.byte	0x00, 0xf0, 0x61, 0x00


	//----- nvinfo : EIATTR_KPARAM_INFO
	.align		4
.L_1597:
        /*0018*/ 	.byte	0x04, 0x17
        /*001a*/ 	.short	(.L_1599 - .L_1598)
.L_1598:
        /*001c*/ 	.word	0x00000000
        /*0020*/ 	.short	0x0001
        /*0022*/ 	.short	0x0004
        /*0024*/ 	.byte	0x00, 0xf0, 0x05, 0x00


	//----- nvinfo : EIATTR_KPARAM_INFO
	.align		4
.L_1599:
        /*0028*/ 	.byte	0x04, 0x17
        /*002a*/ 	.short	(.L_1601 - .L_1600)
.L_1600:
        /*002c*/ 	.word	0x00000000
        /*0030*/ 	.short	0x0000
        /*0032*/ 	.short	0x0000
        /*0034*/ 	.byte	0x00, 0xf0, 0x11, 0x00


	//----- nvinfo : EIATTR_SPARSE_MMA_MASK
	.align		4
.L_1601:
        /*0038*/ 	.byte	0x03, 0x50
        /*003a*/ 	.short	0x0000


	//----- nvinfo : EIATTR_MAXREG_COUNT
	.align		4
        /*003c*/ 	.byte	0x03, 0x1b
        /*003e*/ 	.short	0x00ff


	//----- nvinfo : EIATTR_MERCURY_ISA_VERSION
	.align		4
        /*0040*/ 	.byte	0x03, 0x5f
        /*0042*/ 	.short	0x0101


	//----- nvinfo : EIATTR_EXIT_INSTR_OFFSETS
	.align		4
        /*0044*/ 	.byte	0x04, 0x1c
        /*0046*/ 	.short	(.L_1603 - .L_1602)


	//   ....[0]....
.L_1602:
        /*0048*/ 	.word	0x00000ac0


	//   ....[1]....
        /*004c*/ 	.word	0x00001f90


	//   ....[2]....
        /*0050*/ 	.word	0x00001fe0


	//----- nvinfo : EIATTR_MAX_THREADS
	.align		4
.L_1603:
        /*0054*/ 	.byte	0x04, 0x05
        /*0056*/ 	.short	(.L_1605 - .L_1604)
.L_1604:
        /*0058*/ 	.word	0x00000080
        /*005c*/ 	.word	0x00000001
        /*0060*/ 	.word	0x00000001


	//----- nvinfo : EIATTR_CRS_STACK_SIZE
	.align		4
.L_1605:
        /*0064*/ 	.byte	0x04, 0x1e
        /*0066*/ 	.short	(.L_1607 - .L_1606)
.L_1606:
        /*0068*/ 	.word	0x00000000


	//----- nvinfo : EIATTR_CBANK_PARAM_SIZE
	.align		4
.L_1607:
        /*006c*/ 	.byte	0x03, 0x19
        /*006e*/ 	.short	0x0020


	//----- nvinfo : EIATTR_PARAM_CBANK
	.align		4
        /*0070*/ 	.byte	0x04, 0x0a
        /*0072*/ 	.short	(.L_1609 - .L_1608)
	.align		4
.L_1608:
        /*0074*/ 	.word	index@(.nv.constant0._ZN2at6native29vectorized_elementwise_kernelILi4ENS0_13BinaryFunctorIN3c104HalfES4_S4_ZZZNS0_17hypot_kernel_cudaERNS_18TensorIteratorBaseEENKUlvE_clEvENKUlvE1_clEvEUlS4_S4_E_EESt5arrayIPcLm3EEEEviT0_T1_)
        /*0078*/ 	.short	0x0210
        /*007a*/ 	.short	0x0020


	//----- nvinfo : EIATTR_SW_WAR
	.align		4
.L_1609:
        /*007c*/ 	.byte	0x04, 0x36
        /*007e*/ 	.short	(.L_1611 - .L_1610)
.L_1610:
        /*0080*/ 	.word	0x00000008
.L_1611:


//--------------------- .nv.info._ZN2at6native29vectorized_elementwise_kernelILi8ENS0_13BinaryFunctorIN3c104HalfES4_S4_ZZZNS0_17hypot_kernel_cudaERNS_18TensorIteratorBaseEENKUlvE_clEvENKUlvE1_clEvEUlS4_S4_E_EESt5arrayIPcLm3EEEEviT0_T1_ --------------------------
	.section	.nv.info._ZN2at6native29vectorized_elementwise_kernelILi8ENS0_13BinaryFunctorIN3c104HalfES4_S4_ZZZNS0_17hypot_kernel_cudaERNS_18TensorIteratorBaseEENKUlvE_clEvENKUlvE1_clEvEUlS4_S4_E_EESt5arrayIPcLm3EEEEviT0_T1_,"",@"SHT_CUDA_INFO"
	.sectionflags	@""
	.align	4


	//----- nvinfo : EIATTR_CUDA_API_VERSION
	.align		4
        /*0000*/ 	.byte	0x04, 0x37
        /*0002*/ 	.short	(.L_1613 - .L_1612)
.L_1612:
        /*0004*/ 	.word	0x00000082


	//----- nvinfo : EIATTR_KPARAM_INFO
	.align		4
.L_1613:
        /*0008*/ 	.byte	0x04, 0x17
        /*000a*/ 	.short	(.L_1615 - .L_1614)
.L_1614:
        /*000c*/ 	.word	0x00000000
        /*0010*/ 	.short	0x0002
        /*0012*/ 	.short	0x0008
        /*0014*/ 	.byte	0x00, 0xf0, 0x61, 0x00


	//----- nvinfo : EIATTR_KPARAM_INFO
	.align		4
.L_1615:
        /*0018*/ 	.byte	0x04, 0x17
        /*001a*/ 	.short	(.L_1617 - .L_1616)
.L_1616:
        /*001c*/ 	.word	0x00000000
        /*0020*/ 	.short	0x0001
        /*0022*/ 	.short	0x0004
        /*0024*/ 	.byte	0x00, 0xf0, 0x05, 0x00


	//----- nvinfo : EIATTR_KPARAM_INFO
	.align		4
.L_1617:
        /*0028*/ 	.byte	0x04, 0x17
        /*002a*/ 	.short	(.L_1619 - .L_1618)
.L_1618:
        /*002c*/ 	.word	0x00000000
        /*0030*/ 	.short	0x0000
        /*0032*/ 	.short	0x0000
        /*0034*/ 	.byte	0x00, 0xf0, 0x11, 0x00


	//----- nvinfo : EIATTR_SPARSE_MMA_MASK
	.align		4
.L_1619:
        /*0038*/ 	.byte	0x03, 0x50
        /*003a*/ 	.short	0x0000


	//----- nvinfo : EIATTR_MAXREG_COUNT
	.align		4
        /*003c*/ 	.byte	0x03, 0x1b
        /*003e*/ 	.short	0x00ff


	//----- nvinfo : EIATTR_MERCURY_ISA_VERSION
	.align		4
        /*0040*/ 	.byte	0x03, 0x5f
        /*0042*/ 	.short	0x0101


	//----- nvinfo : EIATTR_EXIT_INSTR_OFFSETS
	.align		4
        /*0044*/ 	.byte	0x04, 0x1c
        /*0046*/ 	.short	(.L_1621 - .L_1620)


	//   ....[0]....
.L_1620:
        /*0048*/ 	.word	0x00000a90


	//   ....[1]....
        /*004c*/ 	.word	0x00001f60


	//   ....[2]....
        /*0050*/ 	.word	0x00001fb0


	//----- nvinfo : EIATTR_MAX_THREADS
	.align		4
.L_1621:
        /*0054*/ 	.byte	0x04, 0x05
        /*0056*/ 	.short	(.L_1623 - .L_1622)
.L_1622:
        /*0058*/ 	.word	0x00000080
        /*005c*/ 	.word	0x00000001
        /*0060*/ 	.word	0x00000001


	//----- nvinfo : EIATTR_CRS_STACK_SIZE
	.align		4
.L_1623:
        /*0064*/ 	.byte	0x04, 0x1e
        /*0066*/ 	.short	(.L_1625 - .L_1624)
.L_1624:
        /*0068*/ 	.word	0x00000000


	//----- nvinfo : EIATTR_CBANK_PARAM_SIZE
	.align		4
.L_1625:
        /*006c*/ 	.byte	0x03, 0x19
        /*006e*/ 	.short	0x0020


	//----- nvinfo : EIATTR_PARAM_CBANK
	.align		4
        /*0070*/ 	.byte	0x04, 0x0a
        /*0072*/ 	.short	(.L_1627 - .L_1626)
	.align		4
.L_1626:
        /*0074*/ 	.word	index@(.nv.constant0._ZN2at6native29vectorized_elementwise_kernelILi8ENS0_13BinaryFunctorIN3c104HalfES4_S4_ZZZNS0_17hypot_kernel_cudaERNS_18TensorIteratorBaseEENKUlvE_clEvENKUlvE1_clEvEUlS4_S4_E_EESt5arrayIPcLm3EEEEviT0_T1_)
        /*0078*/ 	.short	0x0210
        /*007a*/ 	.short	0x0020


	//----- nvinfo : EIATTR_SW_WAR
	.align		4
.L_1627:
        /*007c*/ 	.byte	0x04, 0x36
        /*007e*/ 	.short	(.L_1629 - .L_1628)
.L_1628:
        /*0080*/ 	.word	0x00000008
.L_1629:


//--------------------- .nv.info._ZN2at6native18elementwise_kernelILi128ELi4EZNS0_15gpu_kernel_implINS0_13AUnaryFunctorIfffZZZNS0_17hypot_kernel_cudaERNS_18TensorIteratorBaseEENKUlvE_clEvENKUlvE0_clEvEUlffE_EEEEvS5_RKT_EUliE_EEviT1_ --------------------------
	.section	.nv.info._ZN2at6native18elementwise_kernelILi128ELi4EZNS0_15gpu_kernel_implINS0_13AUnaryFunctorIfffZZZNS0_17hypot_kernel_cudaERNS_18TensorIteratorBaseEENKUlvE_clEvENKUlvE0_clEvEUlffE_EEEEvS5_RKT_EUliE_EEviT1_,"",@"SHT_CUDA_INFO"
	.sectionflags	@""
	.align	4


	//----- nvinfo : EIATTR_CUDA_API_VERSION
	.align		4
        /*0000*/ 	.byte	0x04, 0x37
        /*0002*/ 	.short	(.L_1631 - .L_1630)
.L_1630:
        /*0004*/ 	.word	0x00000082


	//----- nvinfo : EIATTR_KPARAM_INFO
	.align		4
.L_1631:
        /*0008*/ 	.byte	0x04, 0x17
        /*000a*/ 	.short	(.L_1633 - .L_1632)
.L_1632:
        /*000c*/ 	.word	0x00000000
        /*0010*/ 	.short	0x0001
        /*0012*/ 	.short	0x0008
        /*0014*/ 	.byte	0x00, 0xf0, 0x81, 0x08


	//----- nvinfo : EIATTR_KPARAM_INFO
	.align		4
.L_1633:
        /*0018*/ 	.byte	0x04, 0x17
        /*001a*/ 	.short	(.L_1635 - .L_1634)
.L_1634:
        /*001c*/ 	.word	0x00000000
        /*0020*/ 	.short	0x0000
        /*0022*/ 	.short	0x0000
        /*0024*/ 	.byte	0x00, 0xf0, 0x11, 0x00


	//----- nvinfo : EIATTR_SPARSE_MMA_MASK
	.align		4
.L_1635:
        /*0028*/ 	.byte	0x03, 0x50
        /*002a*/ 	.short	0x0000


	//----- nvinfo : EIATTR_MAXREG_COUNT
	.align		4
        /*002c*/ 	.byte	0x03, 0x1b
        /*002e*/ 	.short	0x0080


	//----- nvinfo : EIATTR_EXTERNS
	.align		4
        /*0030*/ 	.byte	0x04, 0x0f
        /*0032*/ 	.short	(.L_1637 - .L_1636)


	//   ....[0]....
	.align		4
.L_1636:
        /*0034*/ 	.word	index@(__assertfail)


	//----- nvinfo : EIATTR_MERCURY_ISA_VERSION
	.align		4
.L_1637:
        /*0038*/ 	.byte	0x03, 0x5f
        /*003a*/ 	.short	0x0101


	//----- nvinfo : EIATTR_SYSCALL_OFFSETS
	.align		4
        /*003c*/ 	.byte	0x04, 0x46
        /*003e*/ 	.short	(.L_1639 - .L_1638)


	//   ....[0]....
.L_1638:
        /*0040*/ 	.word	0x00002160


	//   ....[1]....
        /*0044*/ 	.word	0x000030c0


	//   ....[2]....
        /*0048*/ 	.word	0x00005250


	//   ....[3]....
        /*004c*/ 	.word	0x000061b0


	//   ....[4]....
        /*0050*/ 	.word	0x00008330


	//   ....[5]....
        /*0054*/ 	.word	0x00009290


	//   ....[6]....
        /*0058*/ 	.word	0x0000b400


	//   ....[7]....
        /*005c*/ 	.word	0x0000c360


	//----- nvinfo : EIATTR_EXIT_INSTR_OFFSETS
	.align		4
.L_1639:
        /*0060*/ 	.byte	0x04, 0x1c
        /*0062*/ 	.short	(.L_1641 - .L_1640)


	//   ....[0]....
.L_1640:
        /*0064*/ 	.word	0x00009340


	//   ....[1]....
        /*0068*/ 	.word	0x0000b680


	//   ....[2]....
        /*006c*/ 	.word	0x0000b6c0


	//   ....[3]....
        /*0070*/ 	.word	0x0000b750


	//   ....[4]....
        /*0074*/ 	.word	0x0000b780


	//   ....[5]....
        /*0078*/ 	.word	0x0000b7b0


	//   ....[6]....
        /*007c*/ 	.word	0x0000b830


	//   ....[7]....
        /*0080*/ 	.word	0x0000b860


	//   ....[8]....
        /*0084*/ 	.word	0x0000b8f0


	//   ....[9]....
        /*0088*/ 	.word	0x0000b930


	//   ....[10]....
        /*008c*/ 	.word	0x0000b970


	//   ....[11]....
        /*0090*/ 	.word	0x0000ba30


	//   ....[12]....
        /*0094*/ 	.word	0x0000ba80


	//   ....[13]....
        /*0098*/ 	.word	0x0000bc00


	//   ....[14]....
        /*009c*/ 	.word	0x0000bd50


	//   ....[15]....
        /*00a0*/ 	.word	0x0000bd80


	//   ....[16]....
        /*00a4*/ 	.word	0x0000be30


	//   ....[17]....
        /*00a8*/ 	.word	0x0000bfa0


	//   ....[18]....
        /*00ac*/ 	.word	0x0000c110


	//   ....[19]....
        /*00b0*/ 	.word	0x0000c260


	//   ....[20]....
        /*00b4*/ 	.word	0x0000c370


	//   ....[21]....
        /*00b8*/ 	.word	0x0000c3a0


	//   ....[22]....
        /*00bc*/ 	.word	0x0000c3d0


	//----- nvinfo : EIATTR_MAX_THREADS
	.align		4
.L_1641:
        /*00c0*/ 	.byte	0x04, 0x05
        /*00c2*/ 	.short	(.L_1643 - .L_1642)
.L_1642:
        /*00c4*/ 	.word	0x00000080
        /*00c8*/ 	.word	0x00000001
        /*00cc*/ 	.word	0x00000001


	//----- nvinfo : EIATTR_CRS_STACK_SIZE
	.align		4
.L_1643:
        /*00d0*/ 	.byte	0x04, 0x1e
        /*00d2*/ 	.short	(.L_1645 - .L_1644)
.L_1644:
        /*00d4*/ 	.word	0x00000000


	//----- nvinfo : EIATTR_CBANK_PARAM_SIZE
	.align		4
.L_1645:
        /*00d8*/ 	.byte	0x03, 0x19
        /*00da*/ 	.short	0x0228


	//----- nvinfo : EIATTR_PARAM_CBANK
	.align		4
        /*00dc*/ 	.byte	0x04, 0x0a
        /*00de*/ 	.short	(.L_1647 - .L_1646)
	.align		4
.L_1646:
        /*00e0*/ 	.word	index@(.nv.constant0._ZN2at6native18elementwise_kernelILi128ELi4EZNS0_15gpu_kernel_implINS0_13AUnaryFunctorIfffZZZNS0_17hypot_kernel_cudaERNS_18TensorIteratorBaseEENKUlvE_clEvENKUlvE0_clEvEUlffE_EEEEvS5_RKT_EUliE_EEviT1_)
        /*00e4*/ 	.short	0x0210
        /*00e6*/ 	.short	0x0228


	//----- nvinfo : EIATTR_SW_WAR
	.align		4
.L_1647:
        /*00e8*/ 	.byte	0x04, 0x36
        /*00ea*/ 	.short	(.L_1649 - .L_1648)
.L_1648:
        /*00ec*/ 	.word	0x00000008
.L_1649:


//--------------------- .nv.info._ZN2at6native27unrolled_elementwise_kernelINS0_13AUnaryFunctorIfffZZZNS0_17hypot_kernel_cudaERNS_18TensorIteratorBaseEENKUlvE_clEvENKUlvE0_clEvEUlffE_EESt5arrayIPcLm2EELi4E23TrivialOffsetCalculatorILi1EjESD_NS0_6memory12LoadWithCastILi1EEENSE_13StoreWithCastILi1EEEEEviT_T0_T2_T3_T4_T5_ --------------------------
	.section	.nv.info._ZN2at6native27unrolled_elementwise_kernelINS0_13AUnaryFunctorIfffZZZNS0_17hypot_kernel_cudaERNS_18TensorIteratorBaseEENKUlvE_clEvENKUlvE0_clEvEUlffE_EESt5arrayIPcLm2EELi4E23TrivialOffsetCalculatorILi1EjESD_NS0_6memory12LoadWithCastILi1EEENSE_13StoreWithCastILi1EEEEEviT_T0_T2_T3_T4_T5_,"",@"SHT_CUDA_INFO"
	.sectionflags	@""
	.align	4


	//----- nvinfo : EIATTR_CUDA_API_VERSION
	.align		4
        /*0000*/ 	.byte	0x04, 0x37
        /*0002*/ 	.short	(.L_1651 - .L_1650)
.L_1650:
        /*0004*/ 	.word	0x00000082


	//----- nvinfo : EIATTR_KPARAM_INFO
	.align		4
.L_1651:
        /*0008*/ 	.byte	0x04, 0x17
        /*000a*/ 	.short	(.L_1653 - .L_1652)
.L_1652:
        /*000c*/ 	.word	0x00000000
        /*0010*/ 	.short	0x0006
        /*0012*/ 	.short	0x002c
        /*0014*/ 	.byte	0x00, 0xf0, 0x21, 0x00


	//----- nvinfo : EIATTR_KPARAM_INFO
	.align		4
.L_1653:
        /*0018*/ 	.byte	0x04, 0x17
        /*001a*/ 	.short	(.L_1655 - .L_1654)
.L_1654:
        /*001c*/ 	.word	0x00000000
        /*0020*/ 	.short	0x0005
        /*0022*/ 	.short	0x0024
        /*0024*/ 	.byte	0x00, 0xf0, 0x21, 0x00


	//----- nvinfo : EIATTR_KPARAM_INFO
	.align		4
.L_1655:
        /*0028*/ 	.byte	0x04, 0x17
        /*002a*/ 	.short	(.L_1657 - .L_1656)
.L_1656:
        /*002c*/ 	.word	0x00000000
        /*0030*/ 	.short	0x0004
        /*0032*/ 	.short	0x0021
        /*0034*/ 	.byte	0x00, 0xf0, 0x05, 0x00


	//----- nvinfo : EIATTR_KPARAM_INFO
	.align		4
.L_1657:
        /*0038*/ 	.byte	0x04, 0x17
        /*003a*/ 	.short	(.L_1659 - .L_1658)
.L_1658:
        /*003c*/ 	.word	0x00000000
        /*0040*/ 	.short	0x0003
        /*0042*/ 	.short	0x0020
        /*0044*/ 	.byte	0x00, 0xf0, 0x05, 0x00


	//----- nvinfo : EIATTR_KPARAM_INFO
	.align		4
.L_1659:
        /*0048*/ 	.byte	0x04, 0x17
        /*004a*/ 	.short	(.L_1661 - .L_1660)
.L_1660:
        /*004c*/ 	.word	0x00000000
        /*0050*/ 	.short	0x0002
        /*0052*/ 	.short	0x0010
        /*0054*/ 	.byte	0x00, 0xf0, 0x41, 0x00


	//----- nvinfo : EIATTR_KPARAM_INFO
	.align		4
.L_1661:
        /*0058*/ 	.byte	0x04, 0x17
        /*005a*/ 	.short	(.L_1663 - .L_1662)
.L_1662:
        /*005c*/ 	.word	0x00000000
        /*0060*/ 	.short	0x0001
        /*0062*/ 	.short	0x0004
        /*0064*/ 	.byte	0x00, 0xf0, 0x21, 0x00


	//----- nvinfo : EIATTR_KPARAM_INFO
	.align		4
.L_1663:
        /*0068*/ 	.byte	0x04, 0x17
        /*006a*/ 	.short	(.L_1665 - .L_1664)
.L_1664:
        /*006c*/ 	.word	0x00000000
        /*0070*/ 	.short	0x0000
        /*0072*/ 	.short	0x0000
        /*0074*/ 	.byte	0x00, 0xf0, 0x11, 0x00


	//----- nvinfo : EIATTR_SPARSE_MMA_MASK
	.align		4
.L_1665:
        /*0078*/ 	.byte	0x03, 0x50
        /*007a*/ 	.short	0x0000


	//----- nvinfo : EIATTR_MAXREG_COUNT
	.align		4
        /*007c*/ 	.byte	0x03, 0x1b
        /*007e*/ 	.short	0x00ff


	//----- nvinfo : EIATTR_EXTERNS
	.align		4
        /*0080*/ 	.byte	0x04, 0x0f
        /*0082*/ 	.short	(.L_1667 - .L_1666)


	//   ....[0]....
	.align		4
.L_1666:
        /*0084*/ 	.word	index@(__assertfail)


	//----- nvinfo : EIATTR_MERCURY_ISA_VERSION
	.align		4
.L_1667:
        /*0088*/ 	.byte	0x03, 0x5f
        /*008a*/ 	.short	0x0101


	//----- nvinfo : EIATTR_SYSCALL_OFFSETS
	.align		4
        /*008c*/ 	.byte	0x04, 0x46
        /*008e*/ 	.short	(.L_1669 - .L_1668)


	//   ....[0]....
.L_1668:
        /*0090*/ 	.word	0x00000e80


	//   ....[1]....
        /*0094*/ 	.word	0x00001d30


	//   ....[2]....
        /*0098*/ 	.word	0x00002bf0


	//   ....[3]....
        /*009c*/ 	.word	0x00003a50


	//   ....[4]....
        /*00a0*/ 	.word	0x00004fc0


	//   ....[5]....
        /*00a4*/ 	.word	0x00005ec0


	//   ....[6]....
        /*00a8*/ 	.word	0x00006d80


	//   ....[7]....
        /*00ac*/ 	.word	0x00007c40


	//----- nvinfo : EIATTR_EXIT_INSTR_OFFSETS
	.align		4
.L_1669:
        /*00b0*/ 	.byte	0x04, 0x1c
        /*00b2*/ 	.short	(.L_1671 - .L_1670)


	//   ....[0]....
.L_1670:
        /*00b4*/ 	.word	0x00006e20


	//   ....[1]....
        /*00b8*/ 	.word	0x00006f60


	//   ....[2]....
        /*00bc*/ 	.word	0x00006fa0


	//   ....[3]....
        /*00c0*/ 	.word	0x00007030


	//   ....[4]....
        /*00c4*/ 	.word	0x00007060


	//   ....[5]....
        /*00c8*/ 	.word	0x00007090


	//   ....[6]....
        /*00cc*/ 	.word	0x00007110


	//   ....[7]....
        /*00d0*/ 	.word	0x00007140


	//   ....[8]....
        /*00d4*/ 	.word	0x000071d0


	//   ....[9]....
        /*00d8*/ 	.word	0x00007210


	//   ....[10]....
        /*00dc*/ 	.word	0x00007250


	//   ....[11]....
        /*00e0*/ 	.word	0x00007310


	//   ....[12]....
        /*00e4*/ 	.word	0x00007360


	//   ....[13]....
        /*00e8*/ 	.word	0x000074e0


	//   ....[14]....
        /*00ec*/ 	.word	0x00007630


	//   ....[15]....
        /*00f0*/ 	.word	0x00007660


	//   ....[16]....
        /*00f4*/ 	.word	0x00007710


	//   ....[17]....
        /*00f8*/ 	.word	0x00007880


	//   ....[18]....
        /*00fc*/ 	.word	0x000079f0


	//   ....[19]....
        /*0100*/ 	.word	0x00007b40


	//   ....[20]....
        /*0104*/ 	.word	0x00007c50


	//   ....[21]....
        /*0108*/ 	.word	0x00007c80


	//   ....[22]....
        /*010c*/ 	.word	0x00007cb0


	//----- nvinfo : EIATTR_MAX_THREADS
	.align		4
.L_1671:
        /*0110*/ 	.byte	0x04, 0x05
        /*0112*/ 	.short	(.L_1673 - .L_1672)
.L_1672:
        /*0114*/ 	.word	0x00000080
        /*0118*/ 	.word	0x00000001
        /*011c*/ 	.word	0x00000001


	//----- nvinfo : EIATTR_CRS_STACK_SIZE
	.align		4
.L_1673:
        /*0120*/ 	.byte	0x04, 0x1e
        /*0122*/ 	.short	(.L_1675 - .L_1674)
.L_1674:
        /*0124*/ 	.word	0x00000000


	//----- nvinfo : EIATTR_CBANK_PARAM_SIZE
	.align		4
.L_1675:
        /*0128*/ 	.byte	0x03, 0x19
        /*012a*/ 	.short	0x0034


	//----- nvinfo : EIATTR_PARAM_CBANK
	.align		4
        /*012c*/ 	.byte	0x04, 0x0a
        /*012e*/ 	.short	(.L_1677 - .L_1676)
	.align		4
.L_1676:
        /*0130*/ 	.word	index@(.nv.constant0._ZN2at6native27unrolled_elementwise_kernelINS0_13AUnaryFunctorIfffZZZNS0_17hypot_kernel_cudaERNS_18TensorIteratorBaseEENKUlvE_clEvENKUlvE0_clEvEUlffE_EESt5arrayIPcLm2EELi4E23TrivialOffsetCalculatorILi1EjESD_NS0_6memory12LoadWithCastILi1EEENSE_13StoreWithCastILi1EEEEEviT_T0_T2_T3_T4_T5_)
        /*0134*/ 	.short	0x0210
        /*0136*/ 	.short	0x0034


	//----- nvinfo : EIATTR_SW_WAR
	.align		4
.L_1677:
        /*0138*/ 	.byte	0x04, 0x36
        /*013a*/ 	.short	(.L_1679 - .L_1678)
.L_1678:
        /*013c*/ 	.word	0x00000008
.L_1679:


//--------------------- .nv.info._ZN2at6native18elementwise_kernelILi128ELi2EZNS0_22gpu_kernel_impl_nocastINS0_13AUnaryFunctorIfffZZZNS0_17hypot_kernel_cudaERNS_18TensorIteratorBaseEENKUlvE_clEvENKUlvE0_clEvEUlffE_EEEEvS5_RKT_EUliE_EEviT1_ --------------------------
	.section	.nv.info._ZN2at6native18elementwise_kernelILi128ELi2EZNS0_22gpu_kernel_impl_nocastINS0_13AUnaryFunctorIfffZZZNS0_17hypot_kernel_cudaERNS_18TensorIteratorBaseEENKUlvE_clEvENKUlvE0_clEvEUlffE_EEEEvS5_RKT_EUliE_EEviT1_,"",@"SHT_CUDA_INFO"
	.sectionflags	@""
	.align	4


	//----- nvinfo : EIATTR_CUDA_API_VERSION
	.align		4
        /*0000*/ 	.byte	0x04, 0x37
        /*0002*/ 	.short	(.L_1681 - .L_1680)
.L_1680:
        /*0004*/ 	.word	0x00000082


	//----- nvinfo : EIATTR_KPARAM_INFO
	.align		4
.L_1681:
        /*0008*/ 	.byte	0x04, 0x17
        /*000a*/ 	.short	(.L_1683 - .L_1682)
.L_1682:
        /*000c*/ 	.word	0x00000000
        /*0010*/ 	.short	0x0001
        /*0012*/ 	.short	0x0008
        /*0014*/ 	.byte	0x00, 0xf0, 0x61, 0x08


	//----- nvinfo : EIATTR_KPARAM_INFO
	.align		4
.L_1683:
        /*0018*/ 	.byte	0x04, 0x17
        /*001a*/ 	.short	(.L_1685 - .L_1684)
.L_1684:
        /*001c*/ 	.word	0x00000000
        /*0020*/ 	.short	0x0000
        /*0022*/ 	.short	0x0000
        /*0024*/ 	.byte	0x00, 0xf0, 0x11, 0x00


	//----- nvinfo : EIATTR_SPARSE_MMA_MASK
	.align		4
.L_1685:
        /*0028*/ 	.byte	0x03, 0x50
        /*002a*/ 	.short	0x0000


	//----- nvinfo : EIATTR_MAXREG_COUNT
	.align		4
        /*002c*/ 	.byte	0x03, 0x1b
        /*002e*/ 	.short	0x0080


	//----- nvinfo : EIATTR_MERCURY_ISA_VERSION
	.align		4
        /*0030*/ 	.byte	0x03, 0x5f
        /*0032*/ 	.short	0x0101


	//----- nvinfo : EIATTR_EXIT_INSTR_OFFSETS
	.align		4
        /*0034*/ 	.byte	0x04, 0x1c
        /*0036*/ 	.short	(.L_1687 - .L_1686)


	//   ....[0]....
.L_1686:
        /*0038*/ 	.word	0x00001540


	//   ....[1]....
        /*003c*/ 	.word	0x000029d0


	//----- nvinfo : EIATTR_MAX_THREADS
	.align		4
.L_1687:
        /*0040*/ 	.byte	0x04, 0x05
        /*0042*/ 	.short	(.L_1689 - .L_1688)
.L_1688:
        /*0044*/ 	.word	0x00000080
        /*0048*/ 	.word	0x00000001
        /*004c*/ 	.word	0x00000001


	//----- nvinfo : EIATTR_CRS_STACK_SIZE
	.align		4
.L_1689:
        /*0050*/ 	.byte	0x04, 0x1e
        /*0052*/ 	.short	(.L_1691 - .L_1690)
.L_1690:
        /*0054*/ 	.word	0x00000000


	//----- nvinfo : EIATTR_CBANK_PARAM_SIZE
	.align		4
.L_1691:
        /*0058*/ 	.byte	0x03, 0x19
        /*005a*/ 	.short	0x0220


	//----- nvinfo : EIATTR_PARAM_CBANK
	.align		4
        /*005c*/ 	.byte	0x04, 0x0a
        /*005e*/ 	.short	(.L_1693 - .L_1692)
	.align		4
.L_1692:
        /*0060*/ 	.word	index@(.nv.constant0._ZN2at6native18elementwise_kernelILi128ELi2EZNS0_22gpu_kernel_impl_nocastINS0_13AUnaryFunctorIfffZZZNS0_17hypot_kernel_cudaERNS_18TensorIteratorBaseEENKUlvE_clEvENKUlvE0_clEvEUlffE_EEEEvS5_RKT_EUliE_EEviT1_)
        /*0064*/ 	.short	0x0210
        /*0066*/ 	.short	0x0220


	//----- nvinfo : EIATTR_SW_WAR
	.align		4
.L_1693:
        /*0068*/ 	.byte	0x04, 0x36
        /*006a*/ 	.short	(.L_1695 - .L_1694)
.L_1694:
        /*006c*/ 	.word	0x00000008
.L_1695:


//--------------------- .nv.info._ZN2at6native27unrolled_elementwise_kernelINS0_13AUnaryFunctorIfffZZZNS0_17hypot_kernel_cudaERNS_18TensorIteratorBaseEENKUlvE_clEvENKUlvE0_clEvEUlffE_EESt5arrayIPcLm2EELi4E23TrivialOffsetCalculatorILi1EjESD_NS0_6memory15LoadWithoutCastENSE_16StoreWithoutCastEEEviT_T0_T2_T3_T4_T5_ --------------------------
	.section	.nv.info._ZN2at6native27unrolled_elementwise_kernelINS0_13AUnaryFunctorIfffZZZNS0_17hypot_kernel_cudaERNS_18TensorIteratorBaseEENKUlvE_clEvENKUlvE0_clEvEUlffE_EESt5arrayIPcLm2EELi4E23TrivialOffsetCalculatorILi1EjESD_NS0_6memory15LoadWithoutCastENSE_16StoreWithoutCastEEEviT_T0_T2_T3_T4_T5_,"",@"SHT_CUDA_INFO"
	.sectionflags	@""
	.align	4


	//----- nvinfo : EIATTR_CUDA_API_VERSION
	.align		4
        /*0000*/ 	.byte	0x04, 0x37
        /*0002*/ 	.short	(.L_1697 - .L_1696)
.L_1696:
        /*0004*/ 	.word	0x00000082


	//----- nvinfo : EIATTR_KPARAM_INFO
	.align		4
.L_1697:
        /*0008*/ 	.byte	0x04, 0x17
        /*000a*/ 	.short	(.L_1699 - .L_1698)
.L_1698:
        /*000c*/ 	.word	0x00000000
        /*0010*/ 	.short	0x0006
        /*0012*/ 	.short	0x0023
        /*0014*/ 	.byte	0x00, 0xf0, 0x05, 0x00


	//----- nvinfo : EIATTR_KPARAM_INFO
	.align		4
.L_1699:
        /*0018*/ 	.byte	0x04, 0x17
        /*001a*/ 	.short	(.L_1701 - .L_1700)
.L_1700:
        /*001c*/ 	.word	0x00000000
        /*0020*/ 	.short	0x0005
        /*0022*/ 	.short	0x0022
        /*0024*/ 	.byte	0x00, 0xf0, 0x05, 0x00


	//----- nvinfo : EIATTR_KPARAM_INFO
	.align		4
.L_1701:
        /*0028*/ 	.byte	0x04, 0x17
        /*002a*/ 	.short	(.L_1703 - .L_1702)
.L_1702:
        /*002c*/ 	.word	0x00000000
        /*0030*/ 	.short	0x0004
        /*0032*/ 	.short	0x0021
        /*0034*/ 	.byte	0x00, 0xf0, 0x05, 0x00


	//----- nvinfo : EIATTR_KPARAM_INFO
	.align		4
.L_1703:
        /*0038*/ 	.byte	0x04, 0x17
        /*003a*/ 	.short	(.L_1705 - .L_1704)
.L_1704:
        /*003c*/ 	.word	0x00000000
        /*0040*/ 	.short	0x0003
        /*0042*/ 	.short	0x0020
        /*0044*/ 	.byte	0x00, 0xf0, 0x05, 0x00


	//----- nvinfo : EIATTR_KPARAM_INFO
	.align		4
.L_1705:
        /*0048*/ 	.byte	0x04, 0x17
        /*004a*/ 	.short	(.L_1707 - .L_1706)
.L_1706:
        /*004c*/ 	.word	0x00000000
        /*0050*/ 	.short	0x0002
        /*0052*/ 	.short	0x0010
        /*0054*/ 	.byte	0x00, 0xf0, 0x41, 0x00


	//----- nvinfo : EIATTR_KPARAM_INFO
	.align		4
.L_1707:
        /*0058*/ 	.byte	0x04, 0x17
        /*005a*/ 	.short	(.L_1709 - .L_1708)
.L_1708:
        /*005c*/ 	.word	0x00000000
        /*0060*/ 	.short	0x0001
        /*0062*/ 	.short	0x0004
        /*0064*/ 	.byte	0x00, 0xf0, 0x21, 0x00


	//----- nvinfo : EIATTR_KPARAM_INFO
	.align		4
.L_1709:
        /*0068*/ 	.byte	0x04, 0x17
        /*006a*/ 	.short	(.L_1711 - .L_1710)
.L_1710:
        /*006c*/ 	.word	0x00000000
        /*0070*/ 	.short	0x0000
        /*0072*/ 	.short	0x0000
        /*0074*/ 	.byte	0x00, 0xf0, 0x11, 0x00


	//----- nvinfo : EIATTR_SPARSE_MMA_MASK
	.align		4
.L_1711:
        /*0078*/ 	.byte	0x03, 0x50
        /*007a*/ 	.short	0x0000


	//----- nvinfo : EIATTR_MAXREG_COUNT
	.align		4
        /*007c*/ 	.byte	0x03, 0x1b
        /*007e*/ 	.short	0x00ff


	//----- nvinfo : EIATTR_MERCURY_ISA_VERSION
	.align		4
        /*0080*/ 	.byte	0x03, 0x5f
        /*0082*/ 	.short	0x0101


	//----- nvinfo : EIATTR_EXIT_INSTR_OFFSETS
	.align		4
        /*0084*/ 	.byte	0x04, 0x1c
        /*0086*/ 	.short	(.L_1713 - .L_1712)


	//   ....[0]....
.L_1712:
        /*0088*/ 	.word	0x000008c0


	//   ....[1]....
        /*008c*/ 	.word	0x00000910


	//----- nvinfo : EIATTR_MAX_THREADS
	.align		4
.L_1713:
        /*0090*/ 	.byte	0x04, 0x05
        /*0092*/ 	.short	(.L_1715 - .L_1714)
.L_1714:
        /*0094*/ 	.word	0x00000080
        /*0098*/ 	.word	0x00000001
        /*009c*/ 	.word	0x00000001


	//----- nvinfo : EIATTR_CRS_STACK_SIZE
	.align		4
.L_1715:
        /*00a0*/ 	.byte	0x04, 0x1e
        /*00a2*/ 	.short	(.L_1717 - .L_1716)
.L_1716:
        /*00a4*/ 	.word	0x00000000


	//----- nvinfo : EIATTR_CBANK_PARAM_SIZE
	.align		4
.L_1717:
        /*00a8*/ 	.byte	0x03, 0x19
        /*00aa*/ 	.short	0x0024


	//----- nvinfo : EIATTR_PARAM_CBANK
	.align		4
        /*00ac*/ 	.byte	0x04, 0x0a
        /*00ae*/ 	.short	(.L_1719 - .L_1718)
	.align		4
.L_1718:
        /*00b0*/ 	.word	index@(.nv.constant0._ZN2at6native27unrolled_elementwise_kernelINS0_13AUnaryFunctorIfffZZZNS0_17hypot_kernel_cudaERNS_18TensorIteratorBaseEENKUlvE_clEvENKUlvE0_clEvEUlffE_EESt5arrayIPcLm2EELi4E23TrivialOffsetCalculatorILi1EjESD_NS0_6memory15LoadWithoutCastENSE_16StoreWithoutCastEEEviT_T0_T2_T3_T4_T5_)
        /*00b4*/ 	.short	0x0210
        /*00b6*/ 	.short	0x0024


	//----- nvinfo : EIATTR_SW_WAR
	.align		4
.L_1719:
        /*00b8*/ 	.byte	0x04, 0x36
        /*00ba*/ 	.short	(.L_1721 - .L_1720)
.L_1720:
        /*00bc*/ 	.word	0x00000008
.L_1721:


//--------------------- .nv.info._ZN2at6native29vectorized_elementwise_kernelILi2ENS0_13AUnaryFunctorIfffZZZNS0_17hypot_kernel_cudaERNS_18TensorIteratorBaseEENKUlvE_clEvENKUlvE0_clEvEUlffE_EESt5arrayIPcLm2EEEEviT0_T1_ --------------------------
	.section	.nv.info._ZN2at6native29vectorized_elementwise_kernelILi2ENS0_13AUnaryFunctorIfffZZZNS0_17hypot_kernel_cudaERNS_18TensorIteratorBaseEENKUlvE_clEvENKUlvE0_clEvEUlffE_EESt5arrayIPcLm2EEEEviT0_T1_,"",@"SHT_CUDA_INFO"
	.sectionflags	@""
	.align	4


	//----- nvinfo : EIATTR_CUDA_API_VERSION
	.align		4
        /*0000*/ 	.byte	0x04, 0x37
        /*0002*/ 	.short	(.L_1723 - .L_1722)
.L_1722:
        /*0004*/ 	.word	0x00000082


	//----- nvinfo : EIATTR_KPARAM_INFO
	.align		4
.L_1723:
        /*0008*/ 	.byte	0x04, 0x17
        /*000a*/ 	.short	(.L_1725 - .L_1724)
.L_1724:
        /*000c*/ 	.word	0x00000000
        /*0010*/ 	.short	0x0002
        /*0012*/ 	.short	0x0010
        /*0014*/ 	.byte	0x00, 0xf0, 0x41, 0x00


	//----- nvinfo : EIATTR_KPARAM_INFO
	.align		4
.L_1725:
        /*0018*/ 	.byte	0x04, 0x17
        /*001a*/ 	.short	(.L_1727 - .L_1726)
.L_1726:
        /*001c*/ 	.word	0x00000000
        /*0020*/ 	.short	0x0001
        /*0022*/ 	.short	0x0004
        /*0024*/ 	.byte	0x00, 0xf0, 0x21, 0x00


	//----- nvinfo : EIATTR_KPARAM_INFO
	.align		4
.L_1727:
        /*0028*/ 	.byte	0x04, 0x17
        /*002a*/ 	.short	(.L_1729 - .L_1728)
.L_1728:
        /*002c*/ 	.word	0x00000000
        /*0030*/ 	.short	0x0000
        /*0032*/ 	.short	0x0000
        /*0034*/ 	.byte	0x00, 0xf0, 0x11, 0x00


	//----- nvinfo : EIATTR_SPARSE_MMA_MASK
	.align		4
.L_1729:
        /*0038*/ 	.byte	0x03, 0x50
        /*003a*/ 	.short	0x0000


	//----- nvinfo : EIATTR_MAXREG_COUNT
	.align		4
        /*003c*/ 	.byte	0x03, 0x1b
        /*003e*/ 	.short	0x00ff


	//----- nvinfo : EIATTR_MERCURY_ISA_VERSION
	.align		4
        /*0040*/ 	.byte	0x03, 0x5f
        /*0042*/ 	.short	0x0101


	//----- nvinfo : EIATTR_EXIT_INSTR_OFFSETS
	.align		4
        /*0044*/ 	.byte	0x04, 0x1c
        /*0046*/ 	.short	(.L_1731 - .L_1730)


	//   ....[0]....
.L_1730:
        /*0048*/ 	.word	0x00000910


	//   ....[1]....
        /*004c*/ 	.word	0x00001ac0


	//   ....[2]....
        /*0050*/ 	.word	0x00001b10


	//----- nvinfo : EIATTR_MAX_THREADS
	.align		4
.L_1731:
        /*0054*/ 	.byte	0x04, 0x05
        /*0056*/ 	.short	(.L_1733 - .L_1732)
.L_1732:
        /*0058*/ 	.word	0x00000080
        /*005c*/ 	.word	0x00000001
        /*0060*/ 	.word	0x00000001


	//----- nvinfo : EIATTR_CRS_STACK_SIZE
	.align		4
.L_1733:
        /*0064*/ 	.byte	0x04, 0x1e
        /*0066*/ 	.short	(.L_1735 - .L_1734)
.L_1734:
        /*0068*/ 	.word	0x00000000


	//----- nvinfo : EIATTR_CBANK_PARAM_SIZE
	.align		4
.L_1735:
        /*006c*/ 	.byte	0x03, 0x19
        /*006e*/ 	.short	0x0020


	//----- nvinfo : EIATTR_PARAM_CBANK
	.align		4
        /*0070*/ 	.byte	0x04, 0x0a
        /*0072*/ 	.short	(.L_1737 - .L_1736)
	.align		4
.L_1736:
        /*0074*/ 	.word	index@(.nv.constant0._ZN2at6native29vectorized_elementwise_kernelILi2ENS0_13AUnaryFunctorIfffZZZNS0_17hypot_kernel_cudaERNS_18TensorIteratorBaseEENKUlvE_clEvENKUlvE0_clEvEUlffE_EESt5arrayIPcLm2EEEEviT0_T1_)
        /*0078*/ 	.short	0x0210
        /*007a*/ 	.short	0x0020


	//----- nvinfo : EIATTR_SW_WAR
	.align		4
.L_1737:
        /*007c*/ 	.byte	0x04, 0x36
        /*007e*/ 	.short	(.L_1739 - .L_1738)
.L_1738:
        /*0080*/ 	.word	0x00000008
.L_1739:


//--------------------- .nv.info._ZN2at6native29vectorized_elementwise_kernelILi4ENS0_13AUnaryFunctorIfffZZZNS0_17hypot_kernel_cudaERNS_18TensorIteratorBaseEENKUlvE_clEvENKUlvE0_clEvEUlffE_EESt5arrayIPcLm2EEEEviT0_T1_ --------------------------
	.section	.nv.info._ZN2at6native29vectorized_elementwise_kernelILi4ENS0_13AUnaryFunctorIfffZZZNS0_17hypot_kernel_cudaERNS_18TensorIteratorBaseEENKUlvE_clEvENKUlvE0_clEvEUlffE_EESt5arrayIPcLm2EEEEviT0_T1_,"",@"SHT_CUDA_INFO"
	.sectionflags	@""
	.align	4


	//----- nvinfo : EIATTR_CUDA_API_VERSION
	.align		4
        /*0000*/ 	.byte	0x04, 0x37
        /*0002*/ 	.short	(.L_1741 - .L_1740)
.L_1740:
        /*0004*/ 	.word	0x00000082


	//----- nvinfo : EIATTR_KPARAM_INFO
	.align		4
.L_1741:
        /*0008*/ 	.byte	0x04, 0x17
        /*000a*/ 	.short	(.L_1743 - .L_1742)
.L_1742:
        /*000c*/ 	.word	0x00000000
        /*0010*/ 	.short	0x0002
        /*0012*/ 	.short	0x0010
        /*0014*/ 	.byte	0x00, 0xf0, 0x41, 0x00


	//----- nvinfo : EIATTR_KPARAM_INFO
	.align		4
.L_1743:
        /*0018*/ 	.byte	0x04, 0x17
        /*001a*/ 	.short	(.L_1745 - .L_1744)
.L_1744:
        /*001c*/ 	.word	0x00000000
        /*0020*/ 	.short	0x0001
        /*0022*/ 	.short	0x0004
        /*0024*/ 	.byte	0x00, 0xf0, 0x21, 0x00


	//----- nvinfo : EIATTR_KPARAM_INFO
	.align		4
.L_1745:
        /*0028*/ 	.byte	0x04, 0x17
        /*002a*/ 	.short	(.L_1747 - .L_1746)
.L_1746:
        /*002c*/ 	.word	0x00000000
        /*0030*/ 	.short	0x0000
        /*0032*/ 	.short	0x0000
        /*0034*/ 	.byte	0x00, 0xf0, 0x11, 0x00


	//----- nvinfo : EIATTR_SPARSE_MMA_MASK
	.align		4
.L_1747:
        /*0038*/ 	.byte	0x03, 0x50
        /*003a*/ 	.short	0x0000


	//----- nvinfo : EIATTR_MAXREG_COUNT
	.align		4
        /*003c*/ 	.byte	0x03, 0x1b
        /*003e*/ 	.short	0x00ff


	//----- nvinfo : EIATTR_MERCURY_ISA_VERSION
	.align		4
        /*0040*/ 	.byte	0x03, 0x5f
        /*0042*/ 	.short	0x0101


	//----- nvinfo : EIATTR_EXIT_INSTR_OFFSETS
	.align		4
        /*0044*/ 	.byte	0x04, 0x1c
        /*0046*/ 	.short	(.L_1749 - .L_1748)


	//   ....[0]....
.L_1748:
        /*0048*/ 	.word	0x000008d0


	//   ....[1]....
        /*004c*/ 	.word	0x00001a80


	//   ....[2]....
        /*0050*/ 	.word	0x00001ad0


	//----- nvinfo : EIATTR_MAX_THREADS
	.align		4
.L_1749:
        /*0054*/ 	.byte	0x04, 0x05
        /*0056*/ 	.short	(.L_1751 - .L_1750)
.L_1750:
        /*0058*/ 	.word	0x00000080
        /*005c*/ 	.word	0x00000001
        /*0060*/ 	.word	0x00000001


	//----- nvinfo : EIATTR_CRS_STACK_SIZE
	.align		4
.L_1751:
        /*0064*/ 	.byte	0x04, 0x1e
        /*0066*/ 	.short	(.L_1753 - .L_1752)
.L_1752:
        /*0068*/ 	.word	0x00000000


	//----- nvinfo : EIATTR_CBANK_PARAM_SIZE
	.align		4
.L_1753:
        /*006c*/ 	.byte	0x03, 0x19
        /*006e*/ 	.short	0x0020


	//----- nvinfo : EIATTR_PARAM_CBANK
	.align		4
        /*0070*/ 	.byte	0x04, 0x0a
        /*0072*/ 	.short	(.L_1755 - .L_1754)
	.align		4
.L_1754:
        /*0074*/ 	.word	index@(.nv.constant0._ZN2at6native29vectorized_elementwise_kernelILi4ENS0_13AUnaryFunctorIfffZZZNS0_17hypot_kernel_cudaERNS_18TensorIteratorBaseEENKUlvE_clEvENKUlvE0_clEvEUlffE_EESt5arrayIPcLm2EEEEviT0_T1_)
        /*0078*/ 	.short	0x0210
        /*007a*/ 	.short	0x0020


	//----- nvinfo : EIATTR_SW_WAR
	.align		4
.L_1755:
        /*007c*/ 	.byte	0x04, 0x36
        /*007e*/ 	.short	(.L_1757 - .L_1756)
.L_1756:
        /*0080*/ 	.word	0x00000008
.L_1757:


//--------------------- .nv.info._ZN2at6native29vectorized_elementwise_kernelILi8ENS0_13AUnaryFunctorIfffZZZNS0_17hypot_kernel_cudaERNS_18TensorIteratorBaseEENKUlvE_clEvENKUlvE0_clEvEUlffE_EESt5arrayIPcLm2EEEEviT0_T1_ --------------------------
	.section	.nv.info._ZN2at6native29vectorized_elementwise_kernelILi8ENS0_13AUnaryFunctorIfffZZZNS0_17hypot_kernel_cudaERNS_18TensorIteratorBaseEENKUlvE_clEvENKUlvE0_clEvEUlffE_EESt5arrayIPcLm2EEEEviT0_T1_,"",@"SHT_CUDA_INFO"
	.sectionflags	@""
	.align	4


	//----- nvinfo : EIATTR_CUDA_API_VERSION
	.align		4
        /*0000*/ 	.byte	0x04, 0x37
        /*0002*/ 	.short	(.L_1759 - .L_1758)
.L_1758:
        /*0004*/ 	.word	0x00000082


	//----- nvinfo : EIATTR_KPARAM_INFO
	.align		4
.L_1759:
        /*0008*/ 	.byte	0x04, 0x17
        /*000a*/ 	.short	(.L_1761 - .L_1760)
.L_1760:
        /*000c*/ 	.word	0x00000000
        /*0010*/ 	.short	0x0002
        /*0012*/ 	.short	0x0010
        /*0014*/ 	.byte	0x00, 0xf0, 0x41, 0x00


	//----- nvinfo : EIATTR_KPARAM_INFO
	.align		4
.L_1761:
        /*0018*/ 	.byte	0x04, 0x17
        /*001a*/ 	.short	(.L_1763 - .L_1762)
.L_1762:
        /*001c*/ 	.word	0x00000000
        /*0020*/ 	.short	0x0001
        /*0022*/ 	.short	0x0004
        /*0024*/ 	.byte	0x00, 0xf0, 0x21, 0x00


	//----- nvinfo : EIATTR_KPARAM_INFO
	.align		4
.L_1763:
        /*0028*/ 	.byte	0x04, 0x17
        /*002a*/ 	.short	(.L_1765 - .L_1764)
.L_1764:
        /*002c*/ 	.word	0x00000000
        /*0030*/ 	.short	0x0000
        /*0032*/ 	.short	0x0000
        /*0034*/ 	.byte	0x00, 0xf0, 0x11, 0x00


	//----- nvinfo : EIATTR_SPARSE_MMA_MASK
	.align		4
.L_1765:
        /*0038*/ 	.byte	0x03, 0x50
        /*003a*/ 	.short	0x0000


	//----- nvinfo : EIATTR_MAXREG_COUNT
	.align		4
        /*003c*/ 	.byte	0x03, 0x1b
        /*003e*/ 	.short	0x00ff


	//----- nvinfo : EIATTR_MERCURY_ISA_VERSION
	.align		4
        /*0040*/ 	.byte	0x03, 0x5f
        /*0042*/ 	.short	0x0101


	//----- nvinfo : EIATTR_EXIT_INSTR_OFFSETS
	.align		4
        /*0044*/ 	.byte	0x04, 0x1c
        /*0046*/ 	.short	(.L_1767 - .L_1766)


	//   ....[0]....
.L_1766:
        /*0048*/ 	.word	0x000008d0


	//   ....[1]....
        /*004c*/ 	.word	0x00001a80


	//   ....[2]....
        /*0050*/ 	.word	0x00001ad0


	//----- nvinfo : EIATTR_MAX_THREADS
	.align		4
.L_1767:
        /*0054*/ 	.byte	0x04, 0x05
        /*0056*/ 	.short	(.L_1769 - .L_1768)
.L_1768:
        /*0058*/ 	.word	0x00000080
        /*005c*/ 	.word	0x00000001
        /*0060*/ 	.word	0x00000001


	//----- nvinfo : EIATTR_CRS_STACK_SIZE
	.align		4
.L_1769:
        /*0064*/ 	.byte	0x04, 0x1e
        /*0066*/ 	.short	(.L_1771 - .L_1770)
.L_1770:
        /*0068*/ 	.word	0x00000000


	//----- nvinfo : EIATTR_CBANK_PARAM_SIZE
	.align		4
.L_1771:
        /*006c*/ 	.byte	0x03, 0x19
        /*006e*/ 	.short	0x0020


	//----- nvinfo : EIATTR_PARAM_CBANK
	.align		4
        /*0070*/ 	.byte	0x04, 0x0a
        /*0072*/ 	.short	(.L_1773 - .L_1772)
	.align		4
.L_1772:
        /*0074*/ 	.word	index@(.nv.constant0._ZN2at6native29vectorized_elementwise_kernelILi8ENS0_13AUnaryFunctorIfffZZZNS0_17hypot_kernel_cudaERNS_18TensorIteratorBaseEENKUlvE_clEvENKUlvE0_clEvEUlffE_EESt5arrayIPcLm2EEEEviT0_T1_)
        /*0078*/ 	.short	0x0210
        /*007a*/ 	.short	0x0020


	//----- nvinfo : EIATTR_SW_WAR
	.align		4
.L_1773:
        /*007c*/ 	.byte	0x04, 0x36
        /*007e*/ 	.short	(.L_1775 - .L_1774)
.L_1774:
        /*0080*/ 	.word	0x00000008
.L_1775:


//--------------------- .nv.info._ZN2at6native18elementwise_kernelILi128ELi4EZNS0_15gpu_kernel_implINS0_13BinaryFunctorIfffZZZNS0_17hypot_kernel_cudaERNS_18TensorIteratorBaseEENKUlvE_clEvENKUlvE0_clEvEUlffE_EEEEvS5_RKT_EUliE_EEviT1_ --------------------------
	.section	.nv.info._ZN2at6native18elementwise_kernelILi128ELi4EZNS0_15gpu_kernel_implINS0_13BinaryFunctorIfffZZZNS0_17hypot_kernel_cudaERNS_18TensorIteratorBaseEENKUlvE_clEvENKUlvE0_clEvEUlffE_EEEEvS5_RKT_EUliE_EEviT1_,"",@"SHT_CUDA_INFO"
	.sectionflags	@""
	.align	4


	//----- nvinfo : EIATTR_CUDA_API_VERSION
	.align		4
        /*0000*/ 	.byte	0x04, 0x37
        /*0002*/ 	.short	(.L_1777 - .L_1776)
.L_1776:
        /*0004*/ 	.word	0x00000082


	//----- nvinfo : EIATTR_KPARAM_INFO
	.align		4
.L_1777:
        /*0008*/ 	.byte	0x04, 0x17
        /*000a*/ 	.short	(.L_1779 - .L_1778)
.L_1778:
        /*000c*/ 	.word	0x00000000
        /*0010*/ 	.short	0x0001
        /*0012*/ 	.short	0x0008
        /*0014*/ 	.byte	0x00, 0xf0, 0x21, 0x0a


	//----- nvinfo : EIATTR_KPARAM_INFO
	.align		4
.L_1779:
        /*0018*/ 	.byte	0x04, 0x17
        /*001a*/ 	.short	(.L_1781 - .L_1780)
.L_1780:
        /*001c*/ 	.word	0x00000000
        /*0020*/ 	.short	0x0000
        /*0022*/ 	.short	0x0000
        /*0024*/ 	.byte	0x00, 0xf0, 0x11, 0x00


	//----- nvinfo : EIATTR_SPARSE_MMA_MASK
	.align		4
.L_1781:
        /*0028*/ 	.byte	0x03, 0x50
        /*002a*/ 	.short	0x0000


	//----- nvinfo : EIATTR_MAXREG_COUNT
	.align		4
        /*002c*/ 	.byte	0x03, 0x1b
        /*002e*/ 	.short	0x0080


	//----- nvinfo : EIATTR_EXTERNS
	.align		4
        /*0030*/ 	.byte	0x04, 0x0f
        /*0032*/ 	.short	(.L_1783 - .L_1782)


	//   ....[0]....
	.align		4
.L_1782:
        /*0034*/ 	.word	index@(__assertfail)


	//----- nvinfo : EIATTR_MERCURY_ISA_VERSION
	.align		4
.L_1783:
        /*0038*/ 	.byte	0x03, 0x5f
        /*003a*/ 	.short	0x0101


	//----- nvinfo : EIATTR_SYSCALL_OFFSETS
	.align		4
        /*003c*/ 	.byte	0x04, 0x46
        /*003e*/ 	.short	(.L_1785 - .L_1784)


	//   ....[0]....
.L_1784:
        /*0040*/ 	.word	0x000024b0


	//   ....[1]....
        /*0044*/ 	.word	0x000032d0


	//   ....[2]....
        /*0048*/ 	.word	0x00004220


	//   ....[3]....
        /*004c*/ 	.word	0x000066e0


	//   ....[4]....
        /*0050*/ 	.word	0x00007500


	//   ....[5]....
        /*0054*/ 	.word	0x00008450


	//   ....[6]....
        /*0058*/ 	.word	0x0000a900


	//   ....[7]....
        /*005c*/ 	.word	0x0000b720


	//   ....[8]....
        /*0060*/ 	.word	0x0000c670


	//   ....[9]....
        /*0064*/ 	.word	0x0000eb10


	//   ....[10]....
        /*0068*/ 	.word	0x0000f930


	//   ....[11]....
        /*006c*/ 	.word	0x00010880


	//----- nvinfo : EIATTR_EXIT_INSTR_OFFSETS
	.align		4
.L_1785:
        /*0070*/ 	.byte	0x04, 0x1c
        /*0072*/ 	.short	(.L_1787 - .L_1786)


	//   ....[0]....
.L_1786:
        /*0074*/ 	.word	0x0000c720


	//   ....[1]....
        /*0078*/ 	.word	0x0000fba0


	//   ....[2]....
        /*007c*/ 	.word	0x0000fbe0


	//   ....[3]....
        /*0080*/ 	.word	0x0000fc70


	//   ....[4]....
        /*0084*/ 	.word	0x0000fca0


	//   ....[5]....
        /*0088*/ 	.word	0x0000fcd0


	//   ....[6]....
        /*008c*/ 	.word	0x0000fd50


	//   ....[7]....
        /*0090*/ 	.word	0x0000fd80


	//   ....[8]....
        /*0094*/ 	.word	0x0000fe10


	//   ....[9]....
        /*0098*/ 	.word	0x0000fe50


	//   ....[10]....
        /*009c*/ 	.word	0x0000fe90


	//   ....[11]....
        /*00a0*/ 	.word	0x0000ff50


	//   ....[12]....
        /*00a4*/ 	.word	0x0000ffa0


	//   ....[13]....
        /*00a8*/ 	.word	0x00010120


	//   ....[14]....
        /*00ac*/ 	.word	0x00010270


	//   ....[15]....
        /*00b0*/ 	.word	0x000102a0


	//   ....[16]....
        /*00b4*/ 	.word	0x00010350


	//   ....[17]....
        /*00b8*/ 	.word	0x000104c0


	//   ....[18]....
        /*00bc*/ 	.word	0x00010630


	//   ....[19]....
        /*00c0*/ 	.word	0x00010780


	//   ....[20]....
        /*00c4*/ 	.word	0x00010890


	//   ....[21]....
        /*00c8*/ 	.word	0x000108c0


	//   ....[22]....
        /*00cc*/ 	.word	0x000108f0


	//----- nvinfo : EIATTR_MAX_THREADS
	.align		4
.L_1787:
        /*00d0*/ 	.byte	0x04, 0x05
        /*00d2*/ 	.short	(.L_1789 - .L_1788)
.L_1788:
        /*00d4*/ 	.word	0x00000080
        /*00d8*/ 	.word	0x00000001
        /*00dc*/ 	.word	0x00000001


	//----- nvinfo : EIATTR_CRS_STACK_SIZE
	.align		4
.L_1789:
        /*00e0*/ 	.byte	0x04, 0x1e
        /*00e2*/ 	.short	(.L_1791 - .L_1790)
.L_1790:
        /*00e4*/ 	.word	0x00000000


	//----- nvinfo : EIATTR_CBANK_PARAM_SIZE
	.align		4
.L_1791:
        /*00e8*/ 	.byte	0x03, 0x19
        /*00ea*/ 	.short	0x0290


	//----- nvinfo : EIATTR_PARAM_CBANK
	.align		4
        /*00ec*/ 	.byte	0x04, 0x0a
        /*00ee*/ 	.short	(.L_1793 - .L_1792)
	.align		4
.L_1792:
        /*00f0*/ 	.word	index@(.nv.constant0._ZN2at6native18elementwise_kernelILi128ELi4EZNS0_15gpu_kernel_implINS0_13BinaryFunctorIfffZZZNS0_17hypot_kernel_cudaERNS_18TensorIteratorBaseEENKUlvE_clEvENKUlvE0_clEvEUlffE_EEEEvS5_RKT_EUliE_EEviT1_)
        /*00f4*/ 	.short	0x0210
        /*00f6*/ 	.short	0x0290


	//----- nvinfo : EIATTR_SW_WAR
	.align		4
.L_1793:
        /*00f8*/ 	.byte	0x04, 0x36
        /*00fa*/ 	.short	(.L_1795 - .L_1794)
.L_1794:
        /*00fc*/ 	.word	0x00000008
.L_1795:


//--------------------- .nv.info._ZN2at6native27unrolled_elementwise_kernelINS0_13BinaryFunctorIfffZZZNS0_17hypot_kernel_cudaERNS_18TensorIteratorBaseEENKUlvE_clEvENKUlvE0_clEvEUlffE_EESt5arrayIPcLm3EELi4E23TrivialOffsetCalculatorILi2EjESC_ILi1EjENS0_6memory12LoadWithCastILi2EEENSF_13StoreWithCastILi1EEEEEviT_T0_T2_T3_T4_T5_ --------------------------
	.section	.nv.info._ZN2at6native27unrolled_elementwise_kernelINS0_13BinaryFunctorIfffZZZNS0_17hypot_kernel_cudaERNS_18TensorIteratorBaseEENKUlvE_clEvENKUlvE0_clEvEUlffE_EESt5arrayIPcLm3EELi4E23TrivialOffsetCalculatorILi2EjESC_ILi1EjENS0_6memory12LoadWithCastILi2EEENSF_13StoreWithCastILi1EEEEEviT_T0_T2_T3_T4_T5_,"",@"SHT_CUDA_INFO"
	.sectionflags	@""
	.align	4


	//----- nvinfo : EIATTR_CUDA_API_VERSION
	.align		4
        /*0000*/ 	.byte	0x04, 0x37
        /*0002*/ 	.short	(.L_1797 - .L_1796)
.L_1796:
        /*0004*/ 	.word	0x00000082


	//----- nvinfo : EIATTR_KPARAM_INFO
	.align		4
.L_1797:
        /*0008*/ 	.byte	0x04, 0x17
        /*000a*/ 	.short	(.L_1799 - .L_1798)
.L_1798:
        /*000c*/ 	.word	0x00000000
        /*0010*/ 	.short	0x0006
        /*0012*/ 	.short	0x0030
        /*0014*/ 	.byte	0x00, 0xf0, 0x21, 0x00


	//----- nvinfo : EIATTR_KPARAM_INFO
	.align		4
.L_1799:
        /*0018*/ 	.byte	0x04, 0x17
        /*001a*/ 	.short	(.L_1801 - .L_1800)
.L_1800:
        /*001c*/ 	.word	0x00000000
        /*0020*/ 	.short	0x0005
        /*0022*/ 	.short	0x0024
        /*0024*/ 	.byte	0x00, 0xf0, 0x31, 0x00


	//----- nvinfo : EIATTR_KPARAM_INFO
	.align		4
.L_1801:
        /*0028*/ 	.byte	0x04, 0x17
        /*002a*/ 	.short	(.L_1803 - .L_1802)
.L_1802:
        /*002c*/ 	.word	0x00000000
        /*0030*/ 	.short	0x0004
        /*0032*/ 	.short	0x0021
        /*0034*/ 	.byte	0x00, 0xf0, 0x05, 0x00


	//----- nvinfo : EIATTR_KPARAM_INFO
	.align		4
.L_1803:
        /*0038*/ 	.byte	0x04, 0x17
        /*003a*/ 	.short	(.L_1805 - .L_1804)
.L_1804:
        /*003c*/ 	.word	0x00000000
        /*0040*/ 	.short	0x0003
        /*0042*/ 	.short	0x0020
        /*0044*/ 	.byte	0x00, 0xf0, 0x05, 0x00


	//----- nvinfo : EIATTR_KPARAM_INFO
	.align		4
.L_1805:
        /*0048*/ 	.byte	0x04, 0x17
        /*004a*/ 	.short	(.L_1807 - .L_1806)
.L_1806:
        /*004c*/ 	.word	0x00000000
        /*0050*/ 	.short	0x0002
        /*0052*/ 	.short	0x0008
        /*0054*/ 	.byte	0x00, 0xf0, 0x61, 0x00


	//----- nvinfo : EIATTR_KPARAM_INFO
	.align		4
.L_1807:
        /*0058*/ 	.byte	0x04, 0x17
        /*005a*/ 	.short	(.L_1809 - .L_1808)
.L_1808:
        /*005c*/ 	.word	0x00000000
        /*0060*/ 	.short	0x0001
        /*0062*/ 	.short	0x0004
        /*0064*/ 	.byte	0x00, 0xf0, 0x05, 0x00


	//----- nvinfo : EIATTR_KPARAM_INFO
	.align		4
.L_1809:
        /*0068*/ 	.byte	0x04, 0x17
        /*006a*/ 	.short	(.L_1811 - .L_1810)
.L_1810:
        /*006c*/ 	.word	0x00000000
        /*0070*/ 	.short	0x0000
        /*0072*/ 	.short	0x0000
        /*0074*/ 	.byte	0x00, 0xf0, 0x11, 0x00


	//----- nvinfo : EIATTR_SPARSE_MMA_MASK
	.align		4
.L_1811:
        /*0078*/ 	.byte	0x03, 0x50
        /*007a*/ 	.short	0x0000


	//----- nvinfo : EIATTR_MAXREG_COUNT
	.align		4
        /*007c*/ 	.byte	0x03, 0x1b
        /*007e*/ 	.short	0x00ff


	//----- nvinfo : EIATTR_EXTERNS
	.align		4
        /*0080*/ 	.byte	0x04, 0x0f
        /*0082*/ 	.short	(.L_1813 - .L_1812)


	//   ....[0]....
	.align		4
.L_1812:
        /*0084*/ 	.word	index@(__assertfail)


	//----- nvinfo : EIATTR_MERCURY_ISA_VERSION
	.align		4
.L_1813:
        /*0088*/ 	.byte	0x03, 0x5f
        /*008a*/ 	.short	0x0101


	//----- nvinfo : EIATTR_SYSCALL_OFFSETS
	.align		4
        /*008c*/ 	.byte	0x04, 0x46
        /*008e*/ 	.short	(.L_1815 - .L_1814)


	//   ....[0]....
.L_1814:
        /*0090*/ 	.word	0x00000e90


	//   ....[1]....
        /*0094*/ 	.word	0x00001cc0


	//   ....[2]....
        /*0098*/ 	.word	0x00002b70


	//   ....[3]....
        /*009c*/ 	.word	0x000039a0


	//   ....[4]....
        /*00a0*/ 	.word	0x00004850


	//   ....[5]....
        /*00a4*/ 	.word	0x00005690


	//   ....[6]....
        /*00a8*/ 	.word	0x00006530


	//   ....[7]....
        /*00ac*/ 	.word	0x00007340


	//   ....[8]....
        /*00b0*/ 	.word	0x00008870


	//   ....[9]....
        /*00b4*/ 	.word	0x00009770


	//   ....[10]....
        /*00b8*/ 	.word	0x0000a630


	//   ....[11]....
        /*00bc*/ 	.word	0x0000b4f0


	//----- nvinfo : EIATTR_EXIT_INSTR_OFFSETS
	.align		4
.L_1815:
        /*00c0*/ 	.byte	0x04, 0x1c
        /*00c2*/ 	.short	(.L_1817 - .L_1816)


	//   ....[0]....
.L_1816:
        /*00c4*/ 	.word	0x0000a6d0


	//   ....[1]....
        /*00c8*/ 	.word	0x0000a810


	//   ....[2]....
        /*00cc*/ 	.word	0x0000a850


	//   ....[3]....
        /*00d0*/ 	.word	0x0000a8e0


	//   ....[4]....
        /*00d4*/ 	.word	0x0000a910


	//   ....[5]....
        /*00d8*/ 	.word	0x0000a940


	//   ....[6]....
        /*00dc*/ 	.word	0x0000a9c0


	//   ....[7]....
        /*00e0*/ 	.word	0x0000a9f0


	//   ....[8]....
        /*00e4*/ 	.word	0x0000aa80


	//   ....[9]....
        /*00e8*/ 	.word	0x0000aac0


	//   ....[10]....
        /*00ec*/ 	.word	0x0000ab00


	//   ....[11]....
        /*00f0*/ 	.word	0x0000abc0


	//   ....[12]....
        /*00f4*/ 	.word	0x0000ac10


	//   ....[13]....
        /*00f8*/ 	.word	0x0000ad90


	//   ....[14]....
        /*00fc*/ 	.word	0x0000aee0


	//   ....[15]....
        /*0100*/ 	.word	0x0000af10


	//   ....[16]....
        /*0104*/ 	.word	0x0000afc0


	//   ....[17]....
        /*0108*/ 	.word	0x0000b130


	//   ....[18]....
        /*010c*/ 	.word	0x0000b2a0


	//   ....[19]....
        /*0110*/ 	.word	0x0000b3f0


	//   ....[20]....
        /*0114*/ 	.word	0x0000b500


	//   ....[21]....
        /*0118*/ 	.word	0x0000b530


	//   ....[22]....
        /*011c*/ 	.word	0x0000b560


	//----- nvinfo : EIATTR_MAX_THREADS
	.align		4
.L_1817:
        /*0120*/ 	.byte	0x04, 0x05
        /*0122*/ 	.short	(.L_1819 - .L_1818)
.L_1818:
        /*0124*/ 	.word	0x00000080
        /*0128*/ 	.word	0x00000001
        /*012c*/ 	.word	0x00000001


	//----- nvinfo : EIATTR_CRS_STACK_SIZE
	.align		4
.L_1819:
        /*0130*/ 	.byte	0x04, 0x1e
        /*0132*/ 	.short	(.L_1821 - .L_1820)
.L_1820:
        /*0134*/ 	.word	0x00000000


	//----- nvinfo : EIATTR_CBANK_PARAM_SIZE
	.align		4
.L_1821:
        /*0138*/ 	.byte	0x03, 0x19
        /*013a*/ 	.short	0x0038


	//----- nvinfo : EIATTR_PARAM_CBANK
	.align		4
        /*013c*/ 	.byte	0x04, 0x0a
        /*013e*/ 	.short	(.L_1823 - .L_1822)
	.align		4
.L_1822:
        /*0140*/ 	.word	index@(.nv.constant0._ZN2at6native27unrolled_elementwise_kernelINS0_13BinaryFunctorIfffZZZNS0_17hypot_kernel_cudaERNS_18TensorIteratorBaseEENKUlvE_clEvENKUlvE0_clEvEUlffE_EESt5arrayIPcLm3EELi4E23TrivialOffsetCalculatorILi2EjESC_ILi1EjENS0_6memory12LoadWithCastILi2EEENSF_13StoreWithCastILi1EEEEEviT_T0_T2_T3_T4_T5_)
        /*0144*/ 	.short	0x0210
        /*0146*/ 	.short	0x0038


	//----- nvinfo : EIATTR_SW_WAR
	.align		4
.L_1823:
        /*0148*/ 	.byte	0x04, 0x36
        /*014a*/ 	.short	(.L_1825 - .L_1824)
.L_1824:
        /*014c*/ 	.word	0x00000008
.L_1825:


//--------------------- .nv.info._ZN2at6native18elementwise_kernelILi128ELi2EZNS0_22gpu_kernel_impl_nocastINS0_13BinaryFunctorIfffZZZNS0_17hypot_kernel_cudaERNS_18TensorIteratorBaseEENKUlvE_clEvENKUlvE0_clEvEUlffE_EEEEvS5_RKT_EUliE_EEviT1_ --------------------------
	.section	.nv.info._ZN2at6native18elementwise_kernelILi128ELi2EZNS0_22gpu_kernel_impl_nocastINS0_13BinaryFunctorIfffZZZNS0_17hypot_kernel_cudaERNS_18TensorIteratorBaseEENKUlvE_clEvENKUlvE0_clEvEUlffE_EEEEvS5_RKT_EUliE_EEviT1_,"",@"SHT_CUDA_INFO"
	.sectionflags	@""
	.align	4


	//----- nvinfo : EIATTR_CUDA_API_VERSION
	.align		4
        /*0000*/ 	.byte	0x04, 0x37
        /*0002*/ 	.short	(.L_1827 - .L_1826)
.L_1826:
        /*0004*/ 	.word	0x00000082


	//----- nvinfo : EIATTR_KPARAM_INFO
	.align		4
.L_1827:
        /*0008*/ 	.byte	0x04, 0x17
        /*000a*/ 	.short	(.L_1829 - .L_1828)
.L_1828:
        /*000c*/ 	.word	0x00000000
        /*0010*/ 	.short	0x0001
        /*0012*/ 	.short	0x0008
        /*0014*/ 	.byte	0x00, 0xf0, 0x21, 0x0a


	//----- nvinfo : EIATTR_KPARAM_INFO
	.align		4
.L_1829:
        /*0018*/ 	.byte	0x04, 0x17
        /*001a*/ 	.short	(.L_1831 - .L_1830)
.L_1830:
        /*001c*/ 	.word	0x00000000
        /*0020*/ 	.short	0x0000
        /*0022*/ 	.short	0x0000
        /*0024*/ 	.byte	0x00, 0xf0, 0x11, 0x00


	//----- nvinfo : EIATTR_SPARSE_MMA_MASK
	.align		4
.L_1831:
        /*0028*/ 	.byte	0x03, 0x50
        /*002a*/ 	.short	0x0000


	//----- nvinfo : EIATTR_MAXREG_COUNT
	.align		4
        /*002c*/ 	.byte	0x03, 0x1b
        /*002e*/ 	.short	0x0080


	//----- nvinfo : EIATTR_MERCURY_ISA_VERSION
	.align		4
        /*0030*/ 	.byte	0x03, 0x5f
        /*0032*/ 	.short	0x0101


	//----- nvinfo : EIATTR_EXIT_INSTR_OFFSETS
	.align		4
        /*0034*/ 	.byte	0x04, 0x1c
        /*0036*/ 	.short	(.L_1833 - .L_1832)


	//   ....[0]....
.L_1832:
        /*0038*/ 	.word	0x000018a0


	//   ....[1]....
        /*003c*/ 	.word	0x00003080


	//----- nvinfo : EIATTR_MAX_THREADS
	.align		4
.L_1833:
        /*0040*/ 	.byte	0x04, 0x05
        /*0042*/ 	.short	(.L_1835 - .L_1834)
.L_1834:
        /*0044*/ 	.word	0x00000080
        /*0048*/ 	.word	0x00000001
        /*004c*/ 	.word	0x00000001


	//----- nvinfo : EIATTR_CRS_STACK_SIZE
	.align		4
.L_1835:
        /*0050*/ 	.byte	0x04, 0x1e
        /*0052*/ 	.short	(.L_1837 - .L_1836)
.L_1836:
        /*0054*/ 	.word	0x00000000


	//----- nvinfo : EIATTR_CBANK_PARAM_SIZE
	.align		4
.L_1837:
        /*0058*/ 	.byte	0x03, 0x19
        /*005a*/ 	.short	0x0290


	//----- nvinfo : EIATTR_PARAM_CBANK
	.align		4
        /*005c*/ 	.byte	0x04, 0x0a
        /*005e*/ 	.short	(.L_1839 - .L_1838)
	.align		4
.L_1838:
        /*0060*/ 	.word	index@(.nv.constant0._ZN2at6native18elementwise_kernelILi128ELi2EZNS0_22gpu_kernel_impl_nocastINS0_13BinaryFunctorIfffZZZNS0_17hypot_kernel_cudaERNS_18TensorIteratorBaseEENKUlvE_clEvENKUlvE0_clEvEUlffE_EEEEvS5_RKT_EUliE_EEviT1_)
        /*0064*/ 	.short	0x0210
        /*0066*/ 	.short	0x0290


	//----- nvinfo : EIATTR_SW_WAR
	.align		4
.L_1839:
        /*0068*/ 	.byte	0x04, 0x36
        /*006a*/ 	.short	(.L_1841 - .L_1840)
.L_1840:
        /*006c*/ 	.word	0x00000008
.L_1841:


//--------------------- .nv.info._ZN2at6native27unrolled_elementwise_kernelINS0_13BinaryFunctorIfffZZZNS0_17hypot_kernel_cudaERNS_18TensorIteratorBaseEENKUlvE_clEvENKUlvE0_clEvEUlffE_EESt5arrayIPcLm3EELi4E23TrivialOffsetCalculatorILi2EjESC_ILi1EjENS0_6memory15LoadWithoutCastENSF_16StoreWithoutCastEEEviT_T0_T2_T3_T4_T5_ --------------------------
	.section	.nv.info._ZN2at6native27unrolled_elementwise_kernelINS0_13BinaryFunctorIfffZZZNS0_17hypot_kernel_cudaERNS_18TensorIteratorBaseEENKUlvE_clEvENKUlvE0_clEvEUlffE_EESt5arrayIPcLm3EELi4E23TrivialOffsetCalculatorILi2EjESC_ILi1EjENS0_6memory15LoadWithoutCastENSF_16StoreWithoutCastEEEviT_T0_T2_T3_T4_T5_,"",@"SHT_CUDA_INFO"
	.sectionflags	@""
	.align	4


	//----- nvinfo : EIATTR_CUDA_API_VERSION
	.align		4
        /*0000*/ 	.byte	0x04, 0x37
        /*0002*/ 	.short	(.L_1843 - .L_1842)
.L_1842:
        /*0004*/ 	.word	0x00000082


	//----- nvinfo : EIATTR_KPARAM_INFO
	.align		4
.L_1843:
        /*0008*/ 	.byte	0x04, 0x17
        /*000a*/ 	.short	(.L_1845 - .L_1844)
.L_1844:
        /*000c*/ 	.word	0x00000000
        /*0010*/ 	.short	0x0006
        /*0012*/ 	.short	0x0023
        /*0014*/ 	.byte	0x00, 0xf0, 0x05, 0x00


	//----- nvinfo : EIATTR_KPARAM_INFO
	.align		4
.L_1845:
        /*0018*/ 	.byte	0x04, 0x17
        /*001a*/ 	.short	(.L_1847 - .L_1846)
.L_1846:
        /*001c*/ 	.word	0x00000000
        /*0020*/ 	.short	0x0005
        /*0022*/ 	.short	0x0022
        /*0024*/ 	.byte	0x00, 0xf0, 0x05, 0x00


	//----- nvinfo : EIATTR_KPARAM_INFO
	.align		4
.L_1847:
        /*0028*/ 	.byte	0x04, 0x17
        /*002a*/ 	.short	(.L_1849 - .L_1848)
.L_1848:
        /*002c*/ 	.word	0x00000000
        /*0030*/ 	.short	0x0004
        /*0032*/ 	.short	0x0021
        /*0034*/ 	.byte	0x00, 0xf0, 0x05, 0x00


	//----- nvinfo : EIATTR_KPARAM_INFO
	.align		4
.L_1849:
        /*0038*/ 	.byte	0x04, 0x17
        /*003a*/ 	.short	(.L_1851 - .L_1850)
.L_1850:
        /*003c*/ 	.word	0x00000000
        /*0040*/ 	.short	0x0003
        /*0042*/ 	.short	0x0020
        /*0044*/ 	.byte	0x00, 0xf0, 0x05, 0x00


	//----- nvinfo : EIATTR_KPARAM_INFO
	.align		4
.L_1851:
        /*0048*/ 	.byte	0x04, 0x17
        /*004a*/ 	.short	(.L_1853 - .L_1852)
.L_1852:
        /*004c*/ 	.word	0x00000000
        /*0050*/ 	.short	0x0002
        /*0052*/ 	.short	0x0008
        /*0054*/ 	.byte	0x00, 0xf0, 0x61, 0x00


	//----- nvinfo : EIATTR_KPARAM_INFO
	.align		4
.L_1853:
        /*0058*/ 	.byte	0x04, 0x17
        /*005a*/ 	.short	(.L_1855 - .L_1854)
.L_1854:
        /*005c*/ 	.word	0x00000000
        /*0060*/ 	.short	0x0001
        /*0062*/ 	.short	0x0004
        /*0064*/ 	.byte	0x00, 0xf0, 0x05, 0x00


	//----- nvinfo : EIATTR_KPARAM_INFO
	.align		4
.L_1855:
        /*0068*/ 	.byte	0x04, 0x17
        /*006a*/ 	.short	(.L_1857 - .L_1856)
.L_1856:
        /*006c*/ 	.word	0x00000000
        /*0070*/ 	.short	0x0000
        /*0072*/ 	.short	0x0000
        /*0074*/ 	.byte	0x00, 0xf0, 0x11, 0x00


	//----- nvinfo : EIATTR_SPARSE_MMA_MASK
	.align		4
.L_1857:
        /*0078*/ 	.byte	0x03, 0x50
        /*007a*/ 	.short	0x0000


	//----- nvinfo : EIATTR_MAXREG_COUNT
	.align		4
        /*007c*/ 	.byte	0x03, 0x1b
        /*007e*/ 	.short	0x00ff


	//----- nvinfo : EIATTR_MERCURY_ISA_VERSION
	.align		4
        /*0080*/ 	.byte	0x03, 0x5f
        /*0082*/ 	.short	0x0101


	//----- nvinfo : EIATTR_EXIT_INSTR_OFFSETS
	.align		4
        /*0084*/ 	.byte	0x04, 0x1c
        /*0086*/ 	.short	(.L_1859 - .L_1858)


	//   ....[0]....
.L_1858:
        /*0088*/ 	.word	0x00000960


	//   ....[1]....
        /*008c*/ 	.word	0x000009b0


	//----- nvinfo : EIATTR_MAX_THREADS
	.align		4
.L_1859:
        /*0090*/ 	.byte	0x04, 0x05
        /*0092*/ 	.short	(.L_1861 - .L_1860)
.L_1860:
        /*0094*/ 	.word	0x00000080
        /*0098*/ 	.word	0x00000001
        /*009c*/ 	.word	0x00000001


	//----- nvinfo : EIATTR_CRS_STACK_SIZE
	.align		4
.L_1861:
        /*00a0*/ 	.byte	0x04, 0x1e
        /*00a2*/ 	.short	(.L_1863 - .L_1862)
.L_1862:
        /*00a4*/ 	.word	0x00000000


	//----- nvinfo : EIATTR_CBANK_PARAM_SIZE
	.align		4
.L_1863:
        /*00a8*/ 	.byte	0x03, 0x19
        /*00aa*/ 	.short	0x0024


	//----- nvinfo : EIATTR_PARAM_CBANK
	.align		4
        /*00ac*/ 	.byte	0x04, 0x0a
        /*00ae*/ 	.short	(.L_1865 - .L_1864)
	.align		4
.L_1864:
        /*00b0*/ 	.word	index@(.nv.constant0._ZN2at6native27unrolled_elementwise_kernelINS0_13BinaryFunctorIfffZZZNS0_17hypot_kernel_cudaERNS_18TensorIteratorBaseEENKUlvE_clEvENKUlvE0_clEvEUlffE_EESt5arrayIPcLm3EELi4E23TrivialOffsetCalculatorILi2EjESC_ILi1EjENS0_6memory15LoadWithoutCastENSF_16StoreWithoutCastEEEviT_T0_T2_T3_T4_T5_)
        /*00b4*/ 	.short	0x0210
        /*00b6*/ 	.short	0x0024


	//----- nvinfo : EIATTR_SW_WAR
	.align		4
.L_1865:
        /*00b8*/ 	.byte	0x04, 0x36
        /*00ba*/ 	.short	(.L_1867 - .L_1866)
.L_1866:
        /*00bc*/ 	.word	0x00000008
.L_1867:


//--------------------- .nv.info._ZN2at6native29vectorized_elementwise_kernelILi2ENS0_13BinaryFunctorIfffZZZNS0_17hypot_kernel_cudaERNS_18TensorIteratorBaseEENKUlvE_clEvENKUlvE0_clEvEUlffE_EESt5arrayIPcLm3EEEEviT0_T1_ --------------------------
	.section	.nv.info._ZN2at6native29vectorized_elementwise_kernelILi2ENS0_13BinaryFunctorIfffZZZNS0_17hypot_kernel_cudaERNS_18TensorIteratorBaseEENKUlvE_clEvENKUlvE0_clEvEUlffE_EESt5arrayIPcLm3EEEEviT0_T1_,"",@"SHT_CUDA_INFO"
	.sectionflags	@""
	.align	4


	//----- nvinfo : EIATTR_CUDA_API_VERSION
	.align		4
        /*0000*/ 	.byte	0x04, 0x37
        /*0002*/ 	.short	(.L_1869 - .L_1868)
.L_1868:
        /*0004*/ 	.word	0x00000082


	//----- nvinfo : EIATTR_KPARAM_INFO
	.align		4
.L_1869:
        /*0008*/ 	.byte	0x04, 0x17
        /*000a*/ 	.short	(.L_1871 - .L_1870)
.L_1870:
        /*000c*/ 	.word	0x00000000
        /*0010*/ 	.short	0x0002
        /*0012*/ 	.short	0x0008
        /*0014*/ 	.byte	0x00, 0xf0, 0x61, 0x00


	//----- nvinfo : EIATTR_KPARAM_INFO
	.align		4
.L_1871:
        /*0018*/ 	.byte	0x04, 0x17
        /*001a*/ 	.short	(.L_1873 - .L_1872)
.L_1872:
        /*001c*/ 	.word	0x00000000
        /*0020*/ 	.short	0x0001
        /*0022*/ 	.short	0x0004
        /*0024*/ 	.byte	0x00, 0xf0, 0x05, 0x00


	//----- nvinfo : EIATTR_KPARAM_INFO
	.align		4
.L_1873:
        /*0028*/ 	.byte	0x04, 0x17
        /*002a*/ 	.short	(.L_1875 - .L_1874)
.L_1874:
        /*002c*/ 	.word	0x00000000
        /*0030*/ 	.short	0x0000
        /*0032*/ 	.short	0x0000
        /*0034*/ 	.byte	0x00, 0xf0, 0x11, 0x00


	//----- nvinfo : EIATTR_SPARSE_MMA_MASK
	.align		4
.L_1875:
        /*0038*/ 	.byte	0x03, 0x50
        /*003a*/ 	.short	0x0000


	//----- nvinfo : EIATTR_MAXREG_COUNT
	.align		4
        /*003c*/ 	.byte	0x03, 0x1b
        /*003e*/ 	.short	0x00ff


	//----- nvinfo : EIATTR_MERCURY_ISA_VERSION
	.align		4
        /*0040*/ 	.byte	0x03, 0x5f
        /*0042*/ 	.short	0x0101


	//----- nvinfo : EIATTR_EXIT_INSTR_OFFSETS
	.align		4
        /*0044*/ 	.byte	0x04, 0x1c
        /*0046*/ 	.short	(.L_1877 - .L_1876)


	//   ....[0]....
.L_1876:
        /*0048*/ 	.word	0x000009e0


	//   ....[1]....
        /*004c*/ 	.word	0x00001d10


	//   ....[2]....
        /*0050*/ 	.word	0x00001d60


	//----- nvinfo : EIATTR_MAX_THREADS
	.align		4
.L_1877:
        /*0054*/ 	.byte	0x04, 0x05
        /*0056*/ 	.short	(.L_1879 - .L_1878)
.L_1878:
        /*0058*/ 	.word	0x00000080
        /*005c*/ 	.word	0x00000001
        /*0060*/ 	.word	0x00000001


	//----- nvinfo : EIATTR_CRS_STACK_SIZE
	.align		4
.L_1879:
        /*0064*/ 	.byte	0x04, 0x1e
        /*0066*/ 	.short	(.L_1881 - .L_1880)
.L_1880:
        /*0068*/ 	.word	0x00000000


	//----- nvinfo : EIATTR_CBANK_PARAM_SIZE
	.align		4
.L_1881:
        /*006c*/ 	.byte	0x03, 0x19
        /*006e*/ 	.short	0x0020


	//----- nvinfo : EIATTR_PARAM_CBANK
	.align		4
        /*0070*/ 	.byte	0x04, 0x0a
        /*0072*/ 	.short	(.L_1883 - .L_1882)
	.align		4
.L_1882:
        /*0074*/ 	.word	index@(.nv.constant0._ZN2at6native29vectorized_elementwise_kernelILi2ENS0_13BinaryFunctorIfffZZZNS0_17hypot_kernel_cudaERNS_18TensorIteratorBaseEENKUlvE_clEvENKUlvE0_clEvEUlffE_EESt5arrayIPcLm3EEEEviT0_T1_)
        /*0078*/ 	.short	0x0210
        /*007a*/ 	.short	0x0020


	//----- nvinfo : EIATTR_SW_WAR
	.align		4
.L_1883:
        /*007c*/ 	.byte	0x04, 0x36
        /*007e*/ 	.short	(.L_1885 - .L_1884)
.L_1884:
        /*0080*/ 	.word	0x00000008
.L_1885:


//--------------------- .nv.info._ZN2at6native29vectorized_elementwise_kernelILi4ENS0_13BinaryFunctorIfffZZZNS0_17hypot_kernel_cudaERNS_18TensorIteratorBaseEENKUlvE_clEvENKUlvE0_clEvEUlffE_EESt5arrayIPcLm3EEEEviT0_T1_ --------------------------
	.section	.nv.info._ZN2at6native29vectorized_elementwise_kernelILi4ENS0_13BinaryFunctorIfffZZZNS0_17hypot_kernel_cudaERNS_18TensorIteratorBaseEENKUlvE_clEvENKUlvE0_clEvEUlffE_EESt5arrayIPcLm3EEEEviT0_T1_,"",@"SHT_CUDA_INFO"
	.sectionflags	@""
	.align	4


	//----- nvinfo : EIATTR_CUDA_API_VERSION
	.align		4
        /*0000*/ 	.byte	0x04, 0x37
        /*0002*/ 	.short	(.L_1887 - .L_1886)
.L_1886:
        /*0004*/ 	.word	0x00000082


	//----- nvinfo : EIATTR_KPARAM_INFO
	.align		4
.L_1887:
        /*0008*/ 	.byte	0x04, 0x17
        /*000a*/ 	.short	(.L_1889 - .L_1888)
.L_1888:
        /*000c*/ 	.word	0x00000000
        /*0010*/ 	.short	0x0002
        /*0012*/ 	.short	0x0008
        /*0014*/ 	.byte	0x00, 0xf0, 0x61, 0x00


	//----- nvinfo : EIATTR_KPARAM_INFO
	.align		4
.L_1889:
        /*0018*/ 	.byte	0x04, 0x17
        /*001a*/ 	.short	(.L_1891 - .L_1890)
.L_1890:
        /*001c*/ 	.word	0x00000000
        /*0020*/ 	.short	0x0001
        /*0022*/ 	.short	0x0004
        /*0024*/ 	.byte	0x00, 0xf0, 0x05, 0x00


	//----- nvinfo : EIATTR_KPARAM_INFO
	.align		4
.L_1891:
        /*0028*/ 	.byte	0x04, 0x17
        /*002a*/ 	.short	(.L_1893 - .L_1892)
.L_1892:
        /*002c*/ 	.word	0x00000000
        /*0030*/ 	.short	0x0000
        /*0032*/ 	.short	0x0000
        /*0034*/ 	.byte	0x00, 0xf0, 0x11, 0x00


	//----- nvinfo : EIATTR_SPARSE_MMA_MASK
	.align		4
.L_1893:
        /*0038*/ 	.byte	0x03, 0x50
        /*003a*/ 	.short	0x0000


	//----- nvinfo : EIATTR_MAXREG_COUNT
	.align		4
        /*003c*/ 	.byte	0x03, 0x1b
        /*003e*/ 	.short	0x00ff


	//----- nvinfo : EIATTR_MERCURY_ISA_VERSION
	.align		4
        /*0040*/ 	.byte	0x03, 0x5f
        /*0042*/ 	.short	0x0101


	//----- nvinfo : EIATTR_EXIT_INSTR_OFFSETS
	.align		4
        /*0044*/ 	.byte	0x04, 0x1c
        /*0046*/ 	.short	(.L_1895 - .L_1894)


	//   ....[0]....
.L_1894:
        /*0048*/ 	.word	0x00000980


	//   ....[1]....
        /*004c*/ 	.word	0x00001cb0


	//   ....[2]....
        /*0050*/ 	.word	0x00001d00


	//----- nvinfo : EIATTR_MAX_THREADS
	.align		4
.L_1895:
        /*0054*/ 	.byte	0x04, 0x05
        /*0056*/ 	.short	(.L_1897 - .L_1896)
.L_1896:
        /*0058*/ 	.word	0x00000080
        /*005c*/ 	.word	0x00000001
        /*0060*/ 	.word	0x00000001


	//----- nvinfo : EIATTR_CRS_STACK_SIZE
	.align		4
.L_1897:
        /*0064*/ 	.byte	0x04, 0x1e
        /*0066*/ 	.short	(.L_1899 - .L_1898)
.L_1898:
        /*0068*/ 	.word	0x00000000


	//----- nvinfo : EIATTR_CBANK_PARAM_SIZE
	.align		4
.L_1899:
        /*006c*/ 	.byte	0x03, 0x19
        /*006e*/ 	.short	0x0020


	//----- nvinfo : EIATTR_PARAM_CBANK
	.align		4
        /*0070*/ 	.byte	0x04, 0x0a
        /*0072*/ 	.short	(.L_1901 - .L_1900)
	.align		4
.L_1900:
        /*0074*/ 	.word	index@(.nv.constant0._ZN2at6native29vectorized_elementwise_kernelILi4ENS0_13BinaryFunctorIfffZZZNS0_17hypot_kernel_cudaERNS_18TensorIteratorBaseEENKUlvE_clEvENKUlvE0_clEvEUlffE_EESt5arrayIPcLm3EEEEviT0_T1_)
        /*0078*/ 	.short	0x0210
        /*007a*/ 	.short	0x0020


	//----- nvinfo : EIATTR_SW_WAR
	.align		4
.L_1901:
        /*007c*/ 	.byte	0x04, 0x36
        /*007e*/ 	.short	(.L_1903 - .L_1902)
.L_1902:
        /*0080*/ 	.word	0x00000008
.L_1903:


//--------------------- .nv.info._ZN2at6native29vectorized_elementwise_kernelILi8ENS0_13BinaryFunctorIfffZZZNS0_17hypot_kernel_cudaERNS_18TensorIteratorBaseEENKUlvE_clEvENKUlvE0_clEvEUlffE_EESt5arrayIPcLm3EEEEviT0_T1_ --------------------------
	.section	.nv.info._ZN2at6native29vectorized_elementwise_kernelILi8ENS0_13BinaryFunctorIfffZZZNS0_17hypot_kernel_cudaERNS_18TensorIteratorBaseEENKUlvE_clEvENKUlvE0_clEvEUlffE_EESt5arrayIPcLm3EEEEviT0_T1_,"",@"SHT_CUDA_INFO"
	.sectionflags	@""
	.align	4


	//----- nvinfo : EIATTR_CUDA_API_VERSION
	.align		4
        /*0000*/ 	.byte	0x04, 0x37
        /*0002*/ 	.short	(.L_1905 - .L_1904)
.L_1904:
        /*0004*/ 	.word	0x00000082


	//----- nvinfo : EIATTR_KPARAM_INFO
	.align		4
.L_1905:
        /*0008*/ 	.byte	0x04, 0x17
        /*000a*/ 	.short	(.L_1907 - .L_1906)
.L_1906:
        /*000c*/ 	.word	0x00000000
        /*0010*/ 	.short	0x0002
        /*0012*/ 	.short	0x0008
        /*0014*/ 	.byte	0x00, 0xf0, 0x61, 0x00


	//----- nvinfo : EIATTR_KPARAM_INFO
	.align		4
.L_1907:
        /*0018*/ 	.byte	0x04, 0x17
        /*001a*/ 	.short	(.L_1909 - .L_1908)
.L_1908:
        /*001c*/ 	.word	0x00000000
        /*0020*/ 	.short	0x0001
        /*0022*/ 	.short	0x0004
        /*0024*/ 	.byte	0x00, 0xf0, 0x05, 0x00


	//----- nvinfo : EIATTR_KPARAM_INFO
	.align		4
.L_1909:
        /*0028*/ 	.byte	0x04, 0x17
        /*002a*/ 	.short	(.L_1911 - .L_1910)
.L_1910:
        /*002c*/ 	.word	0x00000000
        /*0030*/ 	.short	0x0000
        /*0032*/ 	.short	0x0000
        /*0034*/ 	.byte	0x00, 0xf0, 0x11, 0x00


	//----- nvinfo : EIATTR_SPARSE_MMA_MASK
	.align		4
.L_1911:
        /*0038*/ 	.byte	0x03, 0x50
        /*003a*/ 	.short	0x0000


	//----- nvinfo : EIATTR_MAXREG_COUNT
	.align		4
        /*003c*/ 	.byte	0x03, 0x1b
        /*003e*/ 	.short	0x00ff


	//----- nvinfo : EIATTR_MERCURY_ISA_VERSION
	.align		4
        /*0040*/ 	.byte	0x03, 0x5f
        /*0042*/ 	.short	0x0101


	//----- nvinfo : EIATTR_EXIT_INSTR_OFFSETS
	.align		4
        /*0044*/ 	.byte	0x04, 0x1c
        /*0046*/ 	.short	(.L_1913 - .L_1912)


	//   ....[0]....
.L_1912:
        /*0048*/ 	.word	0x00000980


	//   ....[1]....
        /*004c*/ 	.word	0x00001cb0


	//   ....[2]....
        /*0050*/ 	.word	0x00001d00


	//----- nvinfo : EIATTR_MAX_THREADS
	.align		4
.L_1913:
        /*0054*/ 	.byte	0x04, 0x05
        /*0056*/ 	.short	(.L_1915 - .L_1914)
.L_1914:
        /*0058*/ 	.word	0x00000080
        /*005c*/ 	.word	0x00000001
        /*0060*/ 	.word	0x00000001


	//----- nvinfo : EIATTR_CRS_STACK_SIZE
	.align		4
.L_1915:
        /*0064*/ 	.byte	0x04, 0x1e
        /*0066*/ 	.short	(.L_1917 - .L_1916)
.L_1916:
        /*0068*/ 	.word	0x00000000


	//----- nvinfo : EIATTR_CBANK_PARAM_SIZE
	.align		4
.L_1917:
        /*006c*/ 	.byte	0x03, 0x19
        /*006e*/ 	.short	0x0020


	//----- nvinfo : EIATTR_PARAM_CBANK
	.align		4
        /*0070*/ 	.byte	0x04, 0x0a
        /*0072*/ 	.short	(.L_1919 - .L_1918)
	.align		4
.L_1918:
        /*0074*/ 	.word	index@(.nv.constant0._ZN2at6native29vectorized_elementwise_kernelILi8ENS0_13BinaryFunctorIfffZZZNS0_17hypot_kernel_cudaERNS_18TensorIteratorBaseEENKUlvE_clEvENKUlvE0_clEvEUlffE_EESt5arrayIPcLm3EEEEviT0_T1_)
        /*0078*/ 	.short	0x0210
        /*007a*/ 	.short	0x0020


	//----- nvinfo : EIATTR_SW_WAR
	.align		4
.L_1919:
        /*007c*/ 	.byte	0x04, 0x36
        /*007e*/ 	.short	(.L_1921 - .L_1920)
.L_1920:
        /*0080*/ 	.word	0x00000008
.L_1921:


//--------------------- .nv.info._ZN2at6native18elementwise_kernelILi128ELi4EZNS0_15gpu_kernel_implINS0_13AUnaryFunctorIdddZZZNS0_17hypot_kernel_cudaERNS_18TensorIteratorBaseEENKUlvE_clEvENKUlvE_clEvEUlddE_EEEEvS5_RKT_EUliE_EEviT1_ --------------------------
	.section	.nv.info._ZN2at6native18elementwise_kernelILi128ELi4EZNS0_15gpu_kernel_implINS0_13AUnaryFunctorIdddZZZNS0_17hypot_kernel_cudaERNS_18TensorIteratorBaseEENKUlvE_clEvENKUlvE_clEvEUlddE_EEEEvS5_RKT_EUliE_EEviT1_,"",@"SHT_CUDA_INFO"
	.sectionflags	@""
	.align	4


	//----- nvinfo : EIATTR_CUDA_API_VERSION
	.align		4
        /*0000*/ 	.byte	0x04, 0x37
        /*0002*/ 	.short	(.L_1923 - .L_1922)
.L_1922:
        /*0004*/ 	.word	0x00000082


	//----- nvinfo : EIATTR_KPARAM_INFO
	.align		4
.L_1923:
        /*0008*/ 	.byte	0x04, 0x17
        /*000a*/ 	.short	(.L_1925 - .L_1924)
.L_1924:
        /*000c*/ 	.word	0x00000000
        /*0010*/ 	.short	0x0001
        /*0012*/ 	.short	0x0008
        /*0014*/ 	.byte	0x00, 0xf0, 0xa1, 0x08


	//----- nvinfo : EIATTR_KPARAM_INFO
	.align		4
.L_1925:
        /*0018*/ 	.byte	0x04, 0x17
        /*001a*/ 	.short	(.L_1927 - .L_1926)
.L_1926:
        /*001c*/ 	.word	0x00000000
        /*0020*/ 	.short	0x0000
        /*0022*/ 	.short	0x0000
        /*0024*/ 	.byte	0x00, 0xf0, 0x11, 0x00


	//----- nvinfo : EIATTR_SPARSE_MMA_MASK
	.align		4
.L_1927:
        /*0028*/ 	.byte	0x03, 0x50
        /*002a*/ 	.short	0x0000


	//----- nvinfo : EIATTR_MAXREG_COUNT
	.align		4
        /*002c*/ 	.byte	0x03, 0x1b
        /*002e*/ 	.short	0x0080


	//----- nvinfo : EIATTR_EXTERNS
	.align		4
        /*0030*/ 	.byte	0x04, 0x0f
        /*0032*/ 	.short	(.L_1929 - .L_1928)


	//   ....[0]....
	.align		4
.L_1928:
        /*0034*/ 	.word	index@(__assertfail)


	//----- nvinfo : EIATTR_MERCURY_ISA_VERSION
	.align		4
.L_1929:
        /*0038*/ 	.byte	0x03, 0x5f
        /*003a*/ 	.short	0x0101


	//----- nvinfo : EIATTR_SYSCALL_OFFSETS
	.align		4
        /*003c*/ 	.byte	0x04, 0x46
        /*003e*/ 	.short	(.L_1931 - .L_1930)


	//   ....[0]....
.L_1930:
        /*0040*/ 	.word	0x00002270


	//   ....[1]....
        /*0044*/ 	.word	0x00003680


	//   ....[2]....
        /*0048*/ 	.word	0x00005910


	//   ....[3]....
        /*004c*/ 	.word	0x00006d20


	//   ....[4]....
        /*0050*/ 	.word	0x00008fa0


	//   ....[5]....
        /*0054*/ 	.word	0x0000a3b0


	//   ....[6]....
        /*0058*/ 	.word	0x0000c620


	//   ....[7]....
        /*005c*/ 	.word	0x0000da30


	//----- nvinfo : EIATTR_EXIT_INSTR_OFFSETS
	.align		4
.L_1931:
        /*0060*/ 	.byte	0x04, 0x1c
        /*0062*/ 	.short	(.L_1933 - .L_1932)


	//   ....[0]....
.L_1932:
        /*0064*/ 	.word	0x0000a460


	//   ....[1]....
        /*0068*/ 	.word	0x0000ca70


	//   ....[2]....
        /*006c*/ 	.word	0x0000cab0


	//   ....[3]....
        /*0070*/ 	.word	0x0000cb40


	//   ....[4]....
        /*0074*/ 	.word	0x0000cb70


	//   ....[5]....
        /*0078*/ 	.word	0x0000cba0


	//   ....[6]....
        /*007c*/ 	.word	0x0000cc70


	//   ....[7]....
        /*0080*/ 	.word	0x0000ccf0


	//   ....[8]....
        /*0084*/ 	.word	0x0000cdd0


	//   ....[9]....
        /*0088*/ 	.word	0x0000ce60


	//   ....[10]....
        /*008c*/ 	.word	0x0000ce80


	//   ....[11]....
        /*0090*/ 	.word	0x0000cf40


	//   ....[12]....
        /*0094*/ 	.word	0x0000cf70


	//   ....[13]....
        /*0098*/ 	.word	0x0000d140


	//   ....[14]....
        /*009c*/ 	.word	0x0000d2e0


	//   ....[15]....
        /*00a0*/ 	.word	0x0000d360


	//   ....[16]....
        /*00a4*/ 	.word	0x0000d410


	//   ....[17]....
        /*00a8*/ 	.word	0x0000d5d0


	//   ....[18]....
        /*00ac*/ 	.word	0x0000d790


	//   ....[19]....
        /*00b0*/ 	.word	0x0000d930


	//   ....[20]....
        /*00b4*/ 	.word	0x0000da40


	//   ....[21]....
        /*00b8*/ 	.word	0x0000da70


	//   ....[22]....
        /*00bc*/ 	.word	0x0000daa0


	//----- nvinfo : EIATTR_MAX_THREADS
	.align		4
.L_1933:
        /*00c0*/ 	.byte	0x04, 0x05
        /*00c2*/ 	.short	(.L_1935 - .L_1934)
.L_1934:
        /*00c4*/ 	.word	0x00000080
        /*00c8*/ 	.word	0x00000001
        /*00cc*/ 	.word	0x00000001


	//----- nvinfo : EIATTR_CRS_STACK_SIZE
	.align		4
.L_1935:
        /*00d0*/ 	.byte	0x04, 0x1e
        /*00d2*/ 	.short	(.L_1937 - .L_1936)
.L_1936:
        /*00d4*/ 	.word	0x00000000


	//----- nvinfo : EIATTR_CBANK_PARAM_SIZE
	.align		4
.L_1937:
        /*00d8*/ 	.byte	0x03, 0x19
        /*00da*/ 	.short	0x0230


	//----- nvinfo : EIATTR_PARAM_CBANK
	.align		4
        /*00dc*/ 	.byte	0x04, 0x0a
        /*00de*/ 	.short	(.L_1939 - .L_1938)
	.align		4
.L_1938:
        /*00e0*/ 	.word	index@(.nv.constant0._ZN2at6native18elementwise_kernelILi128ELi4EZNS0_15gpu_kernel_implINS0_13AUnaryFunctorIdddZZZNS0_17hypot_kernel_cudaERNS_18TensorIteratorBaseEENKUlvE_clEvENKUlvE_clEvEUlddE_EEEEvS5_RKT_EUliE_EEviT1_)
        /*00e4*/ 	.short	0x0210
        /*00e6*/ 	.short	0x0230


	//----- nvinfo : EIATTR_SW_WAR
	.align		4
.L_1939:
        /*00e8*/ 	.byte	0x04, 0x36
        /*00ea*/ 	.short	(.L_1941 - .L_1940)
.L_1940:
        /*00ec*/ 	.word	0x00000008
.L_1941:


//--------------------- .nv.info._ZN2at6native27unrolled_elementwise_kernelINS0_13AUnaryFunctorIdddZZZNS0_17hypot_kernel_cudaERNS_18TensorIteratorBaseEENKUlvE_clEvENKUlvE_clEvEUlddE_EESt5arrayIPcLm2EELi4E23TrivialOffsetCalculatorILi1EjESD_NS0_6memory12LoadWithCastILi1EEENSE_13StoreWithCastILi1EEEEEviT_T0_T2_T3_T4_T5_ --------------------------
	.section	.nv.info._ZN2at6native27unrolled_elementwise_kernelINS0_13AUnaryFunctorIdddZZZNS0_17hypot_kernel_cudaERNS_18TensorIteratorBaseEENKUlvE_clEvENKUlvE_clEvEUlddE_EESt5arrayIPcLm2EELi4E23TrivialOffsetCalculatorILi1EjESD_NS0_6memory12LoadWithCastILi1EEENSE_13StoreWithCastILi1EEEEEviT_T0_T2_T3_T4_T5_,"",@"SHT_CUDA_INFO"
	.sectionflags	@""
	.align	4


	//----- nvinfo : EIATTR_CUDA_API_VERSION
	.align		4
        /*0000*/ 	.byte	0x04, 0x37
        /*0002*/ 	.short	(.L_1943 - .L_1942)
.L_1942:
        /*0004*/ 	.word	0x00000082


	//----- nvinfo : EIATTR_KPARAM_INFO
	.align		4
.L_1943:
        /*0008*/ 	.byte	0x04, 0x17
        /*000a*/ 	.short	(.L_1945 - .L_1944)
.L_1944:
        /*000c*/ 	.word	0x00000000
        /*0010*/ 	.short	0x0006
        /*0012*/ 	.short	0x0034
        /*0014*/ 	.byte	0x00, 0xf0, 0x21, 0x00


	//----- nvinfo : EIATTR_KPARAM_INFO
	.align		4
.L_1945:
        /*0018*/ 	.byte	0x04, 0x17
        /*001a*/ 	.short	(.L_1947 - .L_1946)
.L_1946:
        /*001c*/ 	.word	0x00000000
        /*0020*/ 	.short	0x0005
        /*0022*/ 	.short	0x002c
        /*0024*/ 	.byte	0x00, 0xf0, 0x21, 0x00


	//----- nvinfo : EIATTR_KPARAM_INFO
	.align		4
.L_1947:
        /*0028*/ 	.byte	0x04, 0x17
        /*002a*/ 	.short	(.L_1949 - .L_1948)
.L_1948:
        /*002c*/ 	.word	0x00000000
        /*0030*/ 	.short	0x0004
        /*0032*/ 	.short	0x0029
        /*0034*/ 	.byte	0x00, 0xf0, 0x05, 0x00


	//----- nvinfo : EIATTR_KPARAM_INFO
	.align		4
.L_1949:
        /*0038*/ 	.byte	0x04, 0x17
        /*003a*/ 	.short	(.L_1951 - .L_1950)
.L_1950:
        /*003c*/ 	.word	0x00000000
        /*0040*/ 	.short	0x0003
        /*0042*/ 	.short	0x0028
        /*0044*/ 	.byte	0x00, 0xf0, 0x05, 0x00


	//----- nvinfo : EIATTR_KPARAM_INFO
	.align		4
.L_1951:
        /*0048*/ 	.byte	0x04, 0x17
        /*004a*/ 	.short	(.L_1953 - .L_1952)
.L_1952:
        /*004c*/ 	.word	0x00000000
        /*0050*/ 	.short	0x0002
        /*0052*/ 	.short	0x0018
        /*0054*/ 	.byte	0x00, 0xf0, 0x41, 0x00


	//----- nvinfo : EIATTR_KPARAM_INFO
	.align		4
.L_1953:
        /*0058*/ 	.byte	0x04, 0x17
        /*005a*/ 	.short	(.L_1955 - .L_1954)
.L_1954:
        /*005c*/ 	.word	0x00000000
        /*0060*/ 	.short	0x0001
        /*0062*/ 	.short	0x0008
        /*0064*/ 	.byte	0x00, 0xf0, 0x41, 0x00


	//----- nvinfo : EIATTR_KPARAM_INFO
	.align		4
.L_1955:
        /*0068*/ 	.byte	0x04, 0x17
        /*006a*/ 	.short	(.L_1957 - .L_1956)
.L_1956:
        /*006c*/ 	.word	0x00000000
        /*0070*/ 	.short	0x0000
        /*0072*/ 	.short	0x0000
        /*0074*/ 	.byte	0x00, 0xf0, 0x11, 0x00


	//----- nvinfo : EIATTR_SPARSE_MMA_MASK
	.align		4
.L_1957:
        /*0078*/ 	.byte	0x03, 0x50
        /*007a*/ 	.short	0x0000


	//----- nvinfo : EIATTR_MAXREG_COUNT
	.align		4
        /*007c*/ 	.byte	0x03, 0x1b
        /*007e*/ 	.short	0x00ff


	//----- nvinfo : EIATTR_EXTERNS
	.align		4
        /*0080*/ 	.byte	0x04, 0x0f
        /*0082*/ 	.short	(.L_1959 - .L_1958)


	//   ....[0]....
	.align		4
.L_1958:
        /*0084*/ 	.word	index@(__assertfail)


	//----- nvinfo : EIATTR_MERCURY_ISA_VERSION
	.align		4
.L_1959:
        /*0088*/ 	.byte	0x03, 0x5f
        /*008a*/ 	.short	0x0101


	//----- nvinfo : EIATTR_SYSCALL_OFFSETS
	.align		4
        /*008c*/ 	.byte	0x04, 0x46
        /*008e*/ 	.short	(.L_1961 - .L_1960)


	//   ....[0]....
.L_1960:
        /*0090*/ 	.word	0x00000f80


	//   ....[1]....
        /*0094*/ 	.word	0x00001f20


	//   ....[2]....
        /*0098*/ 	.word	0x00002ed0


	//   ....[3]....
        /*009c*/ 	.word	0x00003e50


	//   ....[4]....
        /*00a0*/ 	.word	0x00005db0


	//   ....[5]....
        /*00a4*/ 	.word	0x00006f70


	//   ....[6]....
        /*00a8*/ 	.word	0x000080f0


	//   ....[7]....
        /*00ac*/ 	.word	0x00009290


	//----- nvinfo : EIATTR_EXIT_INSTR_OFFSETS
	.align		4
.L_1961:
        /*00b0*/ 	.byte	0x04, 0x1c
        /*00b2*/ 	.short	(.L_1963 - .L_1962)


	//   ....[0]....
.L_1962:
        /*00b4*/ 	.word	0x00008190


	//   ....[1]....
        /*00b8*/ 	.word	0x000082d0


	//   ....[2]....
        /*00bc*/ 	.word	0x00008310


	//   ....[3]....
        /*00c0*/ 	.word	0x000083a0


	//   ....[4]....
        /*00c4*/ 	.word	0x000083d0


	//   ....[5]....
        /*00c8*/ 	.word	0x00008400


	//   ....[6]....
        /*00cc*/ 	.word	0x000084d0


	//   ....[7]....
        /*00d0*/ 	.word	0x00008550


	//   ....[8]....
        /*00d4*/ 	.word	0x00008630


	//   ....[9]....
        /*00d8*/ 	.word	0x000086c0


	//   ....[10]....
        /*00dc*/ 	.word	0x000086e0


	//   ....[11]....
        /*00e0*/ 	.word	0x000087a0


	//   ....[12]....
        /*00e4*/ 	.word	0x000087d0


	//   ....[13]....
        /*00e8*/ 	.word	0x000089a0


	//   ....[14]....
        /*00ec*/ 	.word	0x00008b40


	//   ....[15]....
        /*00f0*/ 	.word	0x00008bc0


	//   ....[16]....
        /*00f4*/ 	.word	0x00008c70


	//   ....[17]....
        /*00f8*/ 	.word	0x00008e30


	//   ....[18]....
        /*00fc*/ 	.word	0x00008ff0


	//   ....[19]....
        /*0100*/ 	.word	0x00009190


	//   ....[20]....
        /*0104*/ 	.word	0x000092a0


	//   ....[21]....
        /*0108*/ 	.word	0x000092d0


	//   ....[22]....
        /*010c*/ 	.word	0x00009300


	//----- nvinfo : EIATTR_MAX_THREADS
	.align		4
.L_1963:
        /*0110*/ 	.byte	0x04, 0x05
        /*0112*/ 	.short	(.L_1965 - .L_1964)
.L_1964:
        /*0114*/ 	.word	0x00000080
        /*0118*/ 	.word	0x00000001
        /*011c*/ 	.word	0x00000001


	//----- nvinfo : EIATTR_CRS_STACK_SIZE
	.align		4
.L_1965:
        /*0120*/ 	.byte	0x04, 0x1e
        /*0122*/ 	.short	(.L_1967 - .L_1966)
.L_1966:
        /*0124*/ 	.word	0x00000000


	//----- nvinfo : EIATTR_CBANK_PARAM_SIZE
	.align		4
.L_1967:
        /*0128*/ 	.byte	0x03, 0x19
        /*012a*/ 	.short	0x003c


	//----- nvinfo : EIATTR_PARAM_CBANK
	.align		4
        /*012c*/ 	.byte	0x04, 0x0a
        /*012e*/ 	.short	(.L_1969 - .L_1968)
	.align		4
.L_1968:
        /*0130*/ 	.word	index@(.nv.constant0._ZN2at6native27unrolled_elementwise_kernelINS0_13AUnaryFunctorIdddZZZNS0_17hypot_kernel_cudaERNS_18TensorIteratorBaseEENKUlvE_clEvENKUlvE_clEvEUlddE_EESt5arrayIPcLm2EELi4E23TrivialOffsetCalculatorILi1EjESD_NS0_6memory12LoadWithCastILi1EEENSE_13StoreWithCastILi1EEEEEviT_T0_T2_T3_T4_T5_)
        /*0134*/ 	.short	0x0210
        /*0136*/ 	.short	0x003c


	//----- nvinfo : EIATTR_SW_WAR
	.align		4
.L_1969:
        /*0138*/ 	.byte	0x04, 0x36
        /*013a*/ 	.short	(.L_1971 - .L_1970)
.L_1970:
        /*013c*/ 	.word	0x00000008
.L_1971:


//--------------------- .nv.info._ZN2at6native18elementwise_kernelILi128ELi2EZNS0_22gpu_kernel_impl_nocastINS0_13AUnaryFunctorIdddZZZNS0_17hypot_kernel_cudaERNS_18TensorIteratorBaseEENKUlvE_clEvENKUlvE_clEvEUlddE_EEEEvS5_RKT_EUliE_EEviT1_ --------------------------
	.section	.nv.info._ZN2at6native18elementwise_kernelILi128ELi2EZNS0_22gpu_kernel_impl_nocastINS0_13AUnaryFunctorIdddZZZNS0_17hypot_kernel_cudaERNS_18TensorIteratorBaseEENKUlvE_clEvENKUlvE_clEvEUlddE_EEEEvS5_RKT_EUliE_EEviT1_,"",@"SHT_CUDA_INFO"
	.sectionflags	@""
	.align	4


	//----- nvinfo : EIATTR_CUDA_API_VERSION
	.align		4
        /*0000*/ 	.byte	0x04, 0x37
        /*0002*/ 	.short	(.L_1973 - .L_1972)
.L_1972:
        /*0004*/ 	.word	0x00000082


	//----- nvinfo : EIATTR_KPARAM_INFO
	.align		4
.L_1973:
        /*0008*/ 	.byte	0x04, 0x17
        /*000a*/ 	.short	(.L_1975 - .L_1974)
.L_1974:
        /*000c*/ 	.word	0x00000000
        /*0010*/ 	.short	0x0001
        /*0012*/ 	.short	0x0008
        /*0014*/ 	.byte	0x00, 0xf0, 0x81, 0x08


	//----- nvinfo : EIATTR_KPARAM_INFO
	.align		4
.L_1975:
        /*0018*/ 	.byte	0x04, 0x17
        /*001a*/ 	.short	(.L_1977 - .L_1976)
.L_1976:
        /*001c*/ 	.word	0x00000000
        /*0020*/ 	.short	0x0000
        /*0022*/ 	.short	0x0000
        /*0024*/ 	.byte	0x00, 0xf0, 0x11, 0x00


	//----- nvinfo : EIATTR_SPARSE_MMA_MASK
	.align		4
.L_1977:
        /*0028*/ 	.byte	0x03, 0x50
        /*002a*/ 	.short	0x0000


	//----- nvinfo : EIATTR_MAXREG_COUNT
	.align		4
        /*002c*/ 	.byte	0x03, 0x1b
        /*002e*/ 	.short	0x0080


	//----- nvinfo : EIATTR_MERCURY_ISA_VERSION
	.align		4
        /*0030*/ 	.byte	0x03, 0x5f
        /*0032*/ 	.short	0x0101


	//----- nvinfo : EIATTR_EXIT_INSTR_OFFSETS
	.align		4
        /*0034*/ 	.byte	0x04, 0x1c
        /*0036*/ 	.short	(.L_1979 - .L_1978)


	//   ....[0]....
.L_1978:
        /*0038*/ 	.word	0x00001720


	//   ....[1]....
        /*003c*/ 	.word	0x00002d70


	//----- nvinfo : EIATTR_MAX_THREADS
	.align		4
.L_1979:
        /*0040*/ 	.byte	0x04, 0x05
        /*0042*/ 	.short	(.L_1981 - .L_1980)
.L_1980:
        /*0044*/ 	.word	0x00000080
        /*0048*/ 	.word	0x00000001
        /*004c*/ 	.word	0x00000001


	//----- nvinfo : EIATTR_CRS_STACK_SIZE
	.align		4
.L_1981:
        /*0050*/ 	.byte	0x04, 0x1e
        /*0052*/ 	.short	(.L_1983 - .L_1982)
.L_1982:
        /*0054*/ 	.word	0x00000000


	//----- nvinfo : EIATTR_CBANK_PARAM_SIZE
	.align		4
.L_1983:
        /*0058*/ 	.byte	0x03, 0x19
        /*005a*/ 	.short	0x0228


	//----- nvinfo : EIATTR_PARAM_CBANK
	.align		4
        /*005c*/ 	.byte	0x04, 0x0a
        /*005e*/ 	.short	(.L_1985 - .L_1984)
	.align		4
.L_1984:
        /*0060*/ 	.word	index@(.nv.constant0._ZN2at6native18elementwise_kernelILi128ELi2EZNS0_22gpu_kernel_impl_nocastINS0_13AUnaryFunctorIdddZZZNS0_17hypot_kernel_cudaERNS_18TensorIteratorBaseEENKUlvE_clEvENKUlvE_clEvEUlddE_EEEEvS5_RKT_EUliE_EEviT1_)
        /*0064*/ 	.short	0x0210
        /*0066*/ 	.short	0x0228


	//----- nvinfo : EIATTR_SW_WAR
	.align		4
.L_1985:
        /*0068*/ 	.byte	0x04, 0x36
        /*006a*/ 	.short	(.L_1987 - .L_1986)
.L_1986:
        /*006c*/ 	.word	0x00000008
.L_1987:


//--------------------- .nv.info._ZN2at6native27unrolled_elementwise_kernelINS0_13AUnaryFunctorIdddZZZNS0_17hypot_kernel_cudaERNS_18TensorIteratorBaseEENKUlvE_clEvENKUlvE_clEvEUlddE_EESt5arrayIPcLm2EELi4E23TrivialOffsetCalculatorILi1EjESD_NS0_6memory15LoadWithoutCastENSE_16StoreWithoutCastEEEviT_T0_T2_T3_T4_T5_ --------------------------
	.section	.nv.info._ZN2at6native27unrolled_elementwise_kernelINS0_13AUnaryFunctorIdddZZZNS0_17hypot_kernel_cudaERNS_18TensorIteratorBaseEENKUlvE_clEvENKUlvE_clEvEUlddE_EESt5arrayIPcLm2EELi4E23TrivialOffsetCalculatorILi1EjESD_NS0_6memory15LoadWithoutCastENSE_16StoreWithoutCastEEEviT_T0_T2_T3_T4_T5_,"",@"SHT_CUDA_INFO"
	.sectionflags	@""
	.align	4


	//----- nvinfo : EIATTR_CUDA_API_VERSION
	.align		4
        /*0000*/ 	.byte	0x04, 0x37
        /*0002*/ 	.short	(.L_1989 - .L_1988)
.L_1988:
        /*0004*/ 	.word	0x00000082


	//----- nvinfo : EIATTR_KPARAM_INFO
	.align		4
.L_1989:
        /*0008*/ 	.byte	0x04, 0x17
        /*000a*/ 	.short	(.L_1991 - .L_1990)
.L_1990:
        /*000c*/ 	.word	0x00000000
        /*0010*/ 	.short	0x0006
        /*0012*/ 	.short	0x002b
        /*0014*/ 	.byte	0x00, 0xf0, 0x05, 0x00


	//----- nvinfo : EIATTR_KPARAM_INFO
	.align		4
.L_1991:
        /*0018*/ 	.byte	0x04, 0x17
        /*001a*/ 	.short	(.L_1993 - .L_1992)
.L_1992:
        /*001c*/ 	.word	0x00000000
        /*0020*/ 	.short	0x0005
        /*0022*/ 	.short	0x002a
        /*0024*/ 	.byte	0x00, 0xf0, 0x05, 0x00


	//----- nvinfo : EIATTR_KPARAM_INFO
	.align		4
.L_1993:
        /*0028*/ 	.byte	0x04, 0x17
        /*002a*/ 	.short	(.L_1995 - .L_1994)
.L_1994:
        /*002c*/ 	.word	0x00000000
        /*0030*/ 	.short	0x0004
        /*0032*/ 	.short	0x0029
        /*0034*/ 	.byte	0x00, 0xf0, 0x05, 0x00


	//----- nvinfo : EIATTR_KPARAM_INFO
	.align		4
.L_1995:
        /*0038*/ 	.byte	0x04, 0x17
        /*003a*/ 	.short	(.L_1997 - .L_1996)
.L_1996:
        /*003c*/ 	.word	0x00000000
        /*0040*/ 	.short	0x0003
        /*0042*/ 	.short	0x0028
        /*0044*/ 	.byte	0x00, 0xf0, 0x05, 0x00


	//----- nvinfo : EIATTR_KPARAM_INFO
	.align		4
.L_1997:
        /*0048*/ 	.byte	0x04, 0x17
        /*004a*/ 	.short	(.L_1999 - .L_1998)
.L_1998:
        /*004c*/ 	.word	0x00000000
        /*0050*/ 	.short	0x0002
        /*0052*/ 	.short	0x0018
        /*0054*/ 	.byte	0x00, 0xf0, 0x41, 0x00


	//----- nvinfo : EIATTR_KPARAM_INFO
	.align		4
.L_1999:
        /*0058*/ 	.byte	0x04, 0x17
        /*005a*/ 	.short	(.L_2001 - .L_2000)
.L_2000:
        /*005c*/ 	.word	0x00000000
        /*0060*/ 	.short	0x0001
        /*0062*/ 	.short	0x0008
        /*0064*/ 	.byte	0x00, 0xf0, 0x41, 0x00


	//----- nvinfo : EIATTR_KPARAM_INFO
	.align		4
.L_2001:
        /*0068*/ 	.byte	0x04, 0x17
        /*006a*/ 	.short	(.L_2003 - .L_2002)
.L_2002:
        /*006c*/ 	.word	0x00000000
        /*0070*/ 	.short	0x0000
        /*0072*/ 	.short	0x0000
        /*0074*/ 	.byte	0x00, 0xf0, 0x11, 0x00


	//----- nvinfo : EIATTR_SPARSE_MMA_MASK
	.align		4
.L_2003:
        /*0078*/ 	.byte	0x03, 0x50
        /*007a*/ 	.short	0x0000


	//----- nvinfo : EIATTR_MAXREG_COUNT
	.align		4
        /*007c*/ 	.byte	0x03, 0x1b
        /*007e*/ 	.short	0x00ff


	//----- nvinfo : EIATTR_MERCURY_ISA_VERSION
	.align		4
        /*0080*/ 	.byte	0x03, 0x5f
        /*0082*/ 	.short	0x0101


	//----- nvinfo : EIATTR_EXIT_INSTR_OFFSETS
	.align		4
        /*0084*/ 	.byte	0x04, 0x1c
        /*0086*/ 	.short	(.L_2005 - .L_2004)


	//   ....[0]....
.L_2004:
        /*0088*/ 	.word	0x00000fc0


	//   ....[1]....
        /*008c*/ 	.word	0x00001010


	//----- nvinfo : EIATTR_MAX_THREADS
	.align		4
.L_2005:
        /*0090*/ 	.byte	0x04, 0x05
        /*0092*/ 	.short	(.L_2007 - .L_2006)
.L_2006:
        /*0094*/ 	.word	0x00000080
        /*0098*/ 	.word	0x00000001
        /*009c*/ 	.word	0x00000001


	//----- nvinfo : EIATTR_CRS_STACK_SIZE
	.align		4
.L_2007:
        /*00a0*/ 	.byte	0x04, 0x1e
        /*00a2*/ 	.short	(.L_2009 - .L_2008)
.L_2008:
        /*00a4*/ 	.word	0x00000000


	//----- nvinfo : EIATTR_CBANK_PARAM_SIZE
	.align		4
.L_2009:
        /*00a8*/ 	.byte	0x03, 0x19
        /*00aa*/ 	.short	0x002c


	//----- nvinfo : EIATTR_PARAM_CBANK
	.align		4
        /*00ac*/ 	.byte	0x04, 0x0a
        /*00ae*/ 	.short	(.L_2011 - .L_2010)
	.align		4
.L_2010:
        /*00b0*/ 	.word	index@(.nv.constant0._ZN2at6native27unrolled_elementwise_kernelINS0_13AUnaryFunctorIdddZZZNS0_17hypot_kernel_cudaERNS_18TensorIteratorBaseEENKUlvE_clEvENKUlvE_clEvEUlddE_EESt5arrayIPcLm2EELi4E23TrivialOffsetCalculatorILi1EjESD_NS0_6memory15LoadWithoutCastENSE_16StoreWithoutCastEEEviT_T0_T2_T3_T4_T5_)
        /*00b4*/ 	.short	0x0210
        /*00b6*/ 	.short	0x002c


	//----- nvinfo : EIATTR_SW_WAR
	.align		4
.L_2011:
        /*00b8*/ 	.byte	0x04, 0x36
        /*00ba*/ 	.short	(.L_2013 - .L_2012)
.L_2012:
        /*00bc*/ 	.word	0x00000008
.L_2013:


//--------------------- .nv.info._ZN2at6native29vectorized_elementwise_kernelILi2ENS0_13AUnaryFunctorIdddZZZNS0_17hypot_kernel_cudaERNS_18TensorIteratorBaseEENKUlvE_clEvENKUlvE_clEvEUlddE_EESt5arrayIPcLm2EEEEviT0_T1_ --------------------------
	.section	.nv.info._ZN2at6native29vectorized_elementwise_kernelILi2ENS0_13AUnaryFunctorIdddZZZNS0_17hypot_kernel_cudaERNS_18TensorIteratorBaseEENKUlvE_clEvENKUlvE_clEvEUlddE_EESt5arrayIPcLm2EEEEviT0_T1_,"",@"SHT_CUDA_INFO"
	.sectionflags	@""
	.align	4


	//----- nvinfo : EIATTR_CUDA_API_VERSION
	.align		4
        /*0000*/ 	.byte	0x04, 0x37
        /*0002*/ 	.short	(.L_2015 - .L_2014)
.L_2014:
        /*0004*/ 	.word	0x00000082


	//----- nvinfo : EIATTR_KPARAM_INFO
	.align		4
.L_2015:
        /*0008*/ 	.byte	0x04, 0x17
        /*000a*/ 	.short	(.L_2017 - .L_2016)
.L_2016:
        /*000c*/ 	.word	0x00000000
        /*0010*/ 	.short	0x0002
        /*0012*/ 	.short	0x0018
        /*0014*/ 	.byte	0x00, 0xf0, 0x41, 0x00


	//----- nvinfo : EIATTR_KPARAM_INFO
	.align		4
.L_2017:
        /*0018*/ 	.byte	0x04, 0x17
        /*001a*/ 	.short	(.L_2019 - .L_2018)
.L_2018:
        /*001c*/ 	.word	0x00000000
        /*0020*/ 	.short	0x0001
        /*0022*/ 	.short	0x0008
        /*0024*/ 	.byte	0x00, 0xf0, 0x41, 0x00


	//----- nvinfo : EIATTR_KPARAM_INFO
	.align		4
.L_2019:
        /*0028*/ 	.byte	0x04, 0x17
        /*002a*/ 	.short	(.L_2021 - .L_2020)
.L_2020:
        /*002c*/ 	.word	0x00000000
        /*0030*/ 	.short	0x0000
        /*0032*/ 	.short	0x0000
        /*0034*/ 	.byte	0x00, 0xf0, 0x11, 0x00


	//----- nvinfo : EIATTR_SPARSE_MMA_MASK
	.align		4
.L_2021:
        /*0038*/ 	.byte	0x03, 0x50
        /*003a*/ 	.short	0x0000


	//----- nvinfo : EIATTR_MAXREG_COUNT
	.align		4
        /*003c*/ 	.byte	0x03, 0x1b
        /*003e*/ 	.short	0x00ff


	//----- nvinfo : EIATTR_MERCURY_ISA_VERSION
	.align		4
        /*0040*/ 	.byte	0x03, 0x5f
        /*0042*/ 	.short	0x0101


	//----- nvinfo : EIATTR_EXIT_INSTR_OFFSETS
	.align		4
        /*0044*/ 	.byte	0x04, 0x1c
        /*0046*/ 	.short	(.L_2023 - .L_2022)


	//   ....[0]....
.L_2022:
        /*0048*/ 	.word	0x00001700


	//   ....[1]....
        /*004c*/ 	.word	0x000036d0


	//   ....[2]....
        /*0050*/ 	.word	0x00003720


	//----- nvinfo : EIATTR_MAX_THREADS
	.align		4
.L_2023:
        /*0054*/ 	.byte	0x04, 0x05
        /*0056*/ 	.short	(.L_2025 - .L_2024)
.L_2024:
        /*0058*/ 	.word	0x00000080
        /*005c*/ 	.word	0x00000001
        /*0060*/ 	.word	0x00000001


	//----- nvinfo : EIATTR_CRS_STACK_SIZE
	.align		4
.L_2025:
        /*0064*/ 	.byte	0x04, 0x1e
        /*0066*/ 	.short	(.L_2027 - .L_2026)
.L_2026:
        /*0068*/ 	.word	0x00000000


	//----- nvinfo : EIATTR_CBANK_PARAM_SIZE
	.align		4
.L_2027:
        /*006c*/ 	.byte	0x03, 0x19
        /*006e*/ 	.short	0x0028


	//----- nvinfo : EIATTR_PARAM_CBANK
	.align		4
        /*0070*/ 	.byte	0x04, 0x0a
        /*0072*/ 	.short	(.L_2029 - .L_2028)
	.align		4
.L_2028:
        /*0074*/ 	.word	index@(.nv.constant0._ZN2at6native29vectorized_elementwise_kernelILi2ENS0_13AUnaryFunctorIdddZZZNS0_17hypot_kernel_cudaERNS_18TensorIteratorBaseEENKUlvE_clEvENKUlvE_clEvEUlddE_EESt5arrayIPcLm2EEEEviT0_T1_)
        /*0078*/ 	.short	0x0210
        /*007a*/ 	.short	0x0028


	//----- nvinfo : EIATTR_SW_WAR
	.align		4
.L_2029:
        /*007c*/ 	.byte	0x04, 0x36
        /*007e*/ 	.short	(.L_2031 - .L_2030)
.L_2030:
        /*0080*/ 	.word	0x00000008
.L_2031:


//--------------------- .nv.info._ZN2at6native29vectorized_elementwise_kernelILi4ENS0_13AUnaryFunctorIdddZZZNS0_17hypot_kernel_cudaERNS_18TensorIteratorBaseEENKUlvE_clEvENKUlvE_clEvEUlddE_EESt5arrayIPcLm2EEEEviT0_T1_ --------------------------
	.section	.nv.info._ZN2at6native29vectorized_elementwise_kernelILi4ENS0_13AUnaryFunctorIdddZZZNS0_17hypot_kernel_cudaERNS_18TensorIteratorBaseEENKUlvE_clEvENKUlvE_clEvEUlddE_EESt5arrayIPcLm2EEEEviT0_T1_,"",@"SHT_CUDA_INFO"
	.sectionflags	@""
	.align	4


	//----- nvinfo : EIATTR_CUDA_API_VERSION
	.align		4
        /*0000*/ 	.byte	0x04, 0x37
        /*0002*/ 	.short	(.L_2033 - .L_2032)
.L_2032:
        /*0004*/ 	.word	0x00000082


	//----- nvinfo : EIATTR_KPARAM_INFO
	.align		4
.L_2033:
        /*0008*/ 	.byte	0x04, 0x17
        /*000a*/ 	.short	(.L_2035 - .L_2034)
.L_2034:
        /*000c*/ 	.word	0x00000000
        /*0010*/ 	.short	0x0002
        /*0012*/ 	.short	0x0018
        /*0014*/ 	.byte	0x00, 0xf0, 0x41, 0x00


	//----- nvinfo : EIATTR_KPARAM_INFO
	.align		4
.L_2035:
        /*0018*/ 	.byte	0x04, 0x17
        /*001a*/ 	.short	(.L_2037 - .L_2036)
.L_2036:
        /*001c*/ 	.word	0x00000000
        /*0020*/ 	.short	0x0001
        /*0022*/ 	.short	0x0008
        /*0024*/ 	.byte	0x00, 0xf0, 0x41, 0x00


	//----- nvinfo : EIATTR_KPARAM_INFO
	.align		4
.L_2037:
        /*0028*/ 	.byte	0x04, 0x17
        /*002a*/ 	.short	(.L_2039 - .L_2038)
.L_2038:
        /*002c*/ 	.word	0x00000000
        /*0030*/ 	.short	0x0000
        /*0032*/ 	.short	0x0000
        /*0034*/ 	.byte	0x00, 0xf0, 0x11, 0x00


	//----- nvinfo : EIATTR_SPARSE_MMA_MASK
	.align		4
.L_2039:
        /*0038*/ 	.byte	0x03, 0x50
        /*003a*/ 	.short	0x0000


	//----- nvinfo : EIATTR_MAXREG_COUNT
	.align		4
        /*003c*/ 	.byte	0x03, 0x1b
        /*003e*/ 	.short	0x00ff


	//----- nvinfo : EIATTR_MERCURY_ISA_VERSION
	.align		4
        /*0040*/ 	.byte	0x03, 0x5f
        /*0042*/ 	.short	0x0101


	//----- nvinfo : EIATTR_EXIT_INSTR_OFFSETS
	.align		4
        /*0044*/ 	.byte	0x04, 0x1c
        /*0046*/ 	.short	(.L_2041 - .L_2040)


	//   ....[0]....
.L_2040:
        /*0048*/ 	.word	0x00001700


	//   ....[1]....
        /*004c*/ 	.word	0x000036d0


	//   ....[2]....
        /*0050*/ 	.word	0x00003720


	//----- nvinfo : EIATTR_MAX_THREADS
	.align		4
.L_2041:
        /*0054*/ 	.byte	0x04, 0x05
        /*0056*/ 	.short	(.L_2043 - .L_2042)
.L_2042:
        /*0058*/ 	.word	0x00000080
        /*005c*/ 	.word	0x00000001
        /*0060*/ 	.word	0x00000001


	//----- nvinfo : EIATTR_CRS_STACK_SIZE
	.align		4
.L_2043:
        /*0064*/ 	.byte	0x04, 0x1e
        /*0066*/ 	.short	(.L_2045 - .L_2044)
.L_2044:
        /*0068*/ 	.word	0x00000000


	//----- nvinfo : EIATTR_CBANK_PARAM_SIZE
	.align		4
.L_2045:
        /*006c*/ 	.byte	0x03, 0x19
        /*006e*/ 	.short	0x0028


	//----- nvinfo : EIATTR_PARAM_CBANK
	.align		4
        /*0070*/ 	.byte	0x04, 0x0a
        /*0072*/ 	.short	(.L_2047 - .L_2046)
	.align		4
.L_2046:
        /*0074*/ 	.word	index@(.nv.constant0._ZN2at6native29vectorized_elementwise_kernelILi4ENS0_13AUnaryFunctorIdddZZZNS0_17hypot_kernel_cudaERNS_18TensorIteratorBaseEENKUlvE_clEvENKUlvE_clEvEUlddE_EESt5arrayIPcLm2EEEEviT0_T1_)
        /*0078*/ 	.short	0x0210
        /*007a*/ 	.short	0x0028


	//----- nvinfo : EIATTR_SW_WAR
	.align		4
.L_2047:
        /*007c*/ 	.byte	0x04, 0x36
        /*007e*/ 	.short	(.L_2049 - .L_2048)
.L_2048:
        /*0080*/ 	.word	0x00000008
.L_2049:


//--------------------- .nv.info._ZN2at6native29vectorized_elementwise_kernelILi8ENS0_13AUnaryFunctorIdddZZZNS0_17hypot_kernel_cudaERNS_18TensorIteratorBaseEENKUlvE_clEvENKUlvE_clEvEUlddE_EESt5arrayIPcLm2EEEEviT0_T1_ --------------------------
	.section	.nv.info._ZN2at6native29vectorized_elementwise_kernelILi8ENS0_13AUnaryFunctorIdddZZZNS0_17hypot_kernel_cudaERNS_18TensorIteratorBaseEENKUlvE_clEvENKUlvE_clEvEUlddE_EESt5arrayIPcLm2EEEEviT0_T1_,"",@"SHT_CUDA_INFO"
	.sectionflags	@""
	.align	4


	//----- nvinfo : EIATTR_CUDA_API_VERSION
	.align		4
        /*0000*/ 	.byte	0x04, 0x37
        /*0002*/ 	.short	(.L_2051 - .L_2050)
.L_2050:
        /*0004*/ 	.word	0x00000082


	//----- nvinfo : EIATTR_KPARAM_INFO
	.align		4
.L_2051:
        /*0008*/ 	.byte	0x04, 0x17
        /*000a*/ 	.short	(.L_2053 - .L_2052)
.L_2052:
        /*000c*/ 	.word	0x00000000
        /*0010*/ 	.short	0x0002
        /*0012*/ 	.short	0x0018
        /*0014*/ 	.byte	0x00, 0xf0, 0x41, 0x00


	//----- nvinfo : EIATTR_KPARAM_INFO
	.align		4
.L_2053:
        /*0018*/ 	.byte	0x04, 0x17
        /*001a*/ 	.short	(.L_2055 - .L_2054)
.L_2054:
        /*001c*/ 	.word	0x00000000
        /*0020*/ 	.short	0x0001
        /*0022*/ 	.short	0x0008
        /*0024*/ 	.byte	0x00, 0xf0, 0x41, 0x00


	//----- nvinfo : EIATTR_KPARAM_INFO
	.align		4
.L_2055:
        /*0028*/ 	.byte	0x04, 0x17
        /*002a*/ 	.short	(.L_2057 - .L_2056)
.L_2056:
        /*002c*/ 	.word	0x00000000
        /*0030*/ 	.short	0x0000
        /*0032*/ 	.short	0x0000
        /*0034*/ 	.byte	0x00, 0xf0, 0x11, 0x00


	//----- nvinfo : EIATTR_SPARSE_MMA_MASK
	.align		4
.L_2057:
        /*0038*/ 	.byte	0x03, 0x50
        /*003a*/ 	.short	0x0000


	//----- nvinfo : EIATTR_MAXREG_COUNT
	.align		4
        /*003c*/ 	.byte	0x03, 0x1b
        /*003e*/ 	.short	0x00ff


	//----- nvinfo : EIATTR_MERCURY_ISA_VERSION
	.align		4
        /*0040*/ 	.byte	0x03, 0x5f
        /*0042*/ 	.short	0x0101


	//----- nvinfo : EIATTR_EXIT_INSTR_OFFSETS
	.align		4
        /*0044*/ 	.byte	0x04, 0x1c
        /*0046*/ 	.short	(.L_2059 - .L_2058)


	//   ....[0]....
.L_2058:
        /*0048*/ 	.word	0x00001700


	//   ....[1]....
        /*004c*/ 	.word	0x000036d0


	//   ....[2]....
        /*0050*/ 	.word	0x00003720


	//----- nvinfo : EIATTR_MAX_THREADS
	.align		4
.L_2059:
        /*0054*/ 	.byte	0x04, 0x05
        /*0056*/ 	.short	(.L_2061 - .L_2060)
.L_2060:
        /*0058*/ 	.word	0x00000080
        /*005c*/ 	.word	0x00000001
        /*0060*/ 	.word	0x00000001


	//----- nvinfo : EIATTR_CRS_STACK_SIZE
	.align		4
.L_2061:
        /*0064*/ 	.byte	0x04, 0x1e
        /*0066*/ 	.short	(.L_2063 - .L_2062)
.L_2062:
        /*0068*/ 	.word	0x00000000


	//----- nvinfo : EIATTR_CBANK_PARAM_SIZE
	.align		4
.L_2063:
        /*006c*/ 	.byte	0x03, 0x19
        /*006e*/ 	.short	0x0028


	//----- nvinfo : EIATTR_PARAM_CBANK
	.align		4
        /*0070*/ 	.byte	0x04, 0x0a
        /*0072*/ 	.short	(.L_2065 - .L_2064)
	.align		4
.L_2064:
        /*0074*/ 	.word	index@(.nv.constant0._ZN2at6native29vectorized_elementwise_kernelILi8ENS0_13AUnaryFunctorIdddZZZNS0_17hypot_kernel_cudaERNS_18TensorIteratorBaseEENKUlvE_clEvENKUlvE_clEvEUlddE_EESt5arrayIPcLm2EEEEviT0_T1_)
        /*0078*/ 	.short	0x0210
        /*007a*/ 	.short	0x0028


	//----- nvinfo : EIATTR_SW_WAR
	.align		4
.L_2065:
        /*007c*/ 	.byte	0x04, 0x36
        /*007e*/ 	.short	(.L_2067 - .L_2066)
.L_2066:
        /*0080*/ 	.word	0x00000008
.L_2067:


//--------------------- .nv.info._ZN2at6native18elementwise_kernelILi128ELi4EZNS0_15gpu_kernel_implINS0_13BinaryFunctorIdddZZZNS0_17hypot_kernel_cudaERNS_18TensorIteratorBaseEENKUlvE_clEvENKUlvE_clEvEUlddE_EEEEvS5_RKT_EUliE_EEviT1_ --------------------------
	.section	.nv.info._ZN2at6native18elementwise_kernelILi128ELi4EZNS0_15gpu_kernel_implINS0_13BinaryFunctorIdddZZZNS0_17hypot_kernel_cudaERNS_18TensorIteratorBaseEENKUlvE_clEvENKUlvE_clEvEUlddE_EEEEvS5_RKT_EUliE_EEviT1_,"",@"SHT_CUDA_INFO"
	.sectionflags	@""
	.align	4


	//----- nvinfo : EIATTR_CUDA_API_VERSION
	.align		4
        /*0000*/ 	.byte	0x04, 0x37
        /*0002*/ 	.short	(.L_2069 - .L_2068)
.L_2068:
        /*0004*/ 	.word	0x00000082


	//----- nvinfo : EIATTR_KPARAM_INFO
	.align		4
.L_2069:
        /*0008*/ 	.byte	0x04, 0x17
        /*000a*/ 	.short	(.L_2071 - .L_2070)
.L_2070:
        /*000c*/ 	.word	0x00000000
        /*0010*/ 	.short	0x0001
        /*0012*/ 	.short	0x0008
        /*0014*/ 	.byte	0x00, 0xf0, 0x21, 0x0a


	//----- nvinfo : EIATTR_KPARAM_INFO
	.align		4
.L_2071:
        /*0018*/ 	.byte	0x04, 0x17
        /*001a*/ 	.short	(.L_2073 - .L_2072)
.L_2072:
        /*001c*/ 	.word	0x00000000
        /*0020*/ 	.short	0x0000
        /*0022*/ 	.short	0x0000
        /*0024*/ 	.byte	0x00, 0xf0, 0x11, 0x00


	//----- nvinfo : EIATTR_SPARSE_MMA_MASK
	.align		4
.L_2073:
        /*0028*/ 	.byte	0x03, 0x50
        /*002a*/ 	.short	0x0000


	//----- nvinfo : EIATTR_MAXREG_COUNT
	.align		4
        /*002c*/ 	.byte	0x03, 0x1b
        /*002e*/ 	.short	0x0080


	//----- nvinfo : EIATTR_EXTERNS
	.align		4
        /*0030*/ 	.byte	0x04, 0x0f
        /*0032*/ 	.short	(.L_2075 - .L_2074)


	//   ....[0]....
	.align		4
.L_2074:
        /*0034*/ 	.word	index@(__assertfail)


	//----- nvinfo : EIATTR_MERCURY_ISA_VERSION
	.align		4
.L_2075:
        /*0038*/ 	.byte	0x03, 0x5f
        /*003a*/ 	.short	0x0101


	//----- nvinfo : EIATTR_SYSCALL_OFFSETS
	.align		4
        /*003c*/ 	.byte	0x04, 0x46
        /*003e*/ 	.short	(.L_2077 - .L_2076)


	//   ....[0]....
.L_2076:
        /*0040*/ 	.word	0x000025b0


	//   ....[1]....
        /*0044*/ 	.word	0x000034c0


	//   ....[2]....
        /*0048*/ 	.word	0x000048c0


	//   ....[3]....
        /*004c*/ 	.word	0x00006e80


	//   ....[4]....
        /*0050*/ 	.word	0x00007d90


	//   ....[5]....
        /*0054*/ 	.word	0x00009190


	//   ....[6]....
        /*0058*/ 	.word	0x0000b740


	//   ....[7]....
        /*005c*/ 	.word	0x0000c650


	//   ....[8]....
        /*0060*/ 	.word	0x0000da50


	//   ....[9]....
        /*0064*/ 	.word	0x0000fff0


	//   ....[10]....
        /*0068*/ 	.word	0x00010f00


	//   ....[11]....
        /*006c*/ 	.word	0x00012300


	//----- nvinfo : EIATTR_EXIT_INSTR_OFFSETS
	.align		4
.L_2077:
        /*0070*/ 	.byte	0x04, 0x1c
        /*0072*/ 	.short	(.L_2079 - .L_2078)


	//   ....[0]....
.L_2078:
        /*0074*/ 	.word	0x0000db00


	//   ....[1]....
        /*0078*/ 	.word	0x00011340


	//   ....[2]....
        /*007c*/ 	.word	0x00011380


	//   ....[3]....
        /*0080*/ 	.word	0x00011410


	//   ....[4]....
        /*0084*/ 	.word	0x00011440


	//   ....[5]....
        /*0088*/ 	.word	0x00011470


	//   ....[6]....
        /*008c*/ 	.word	0x00011540


	//   ....[7]....
        /*0090*/ 	.word	0x000115c0


	//   ....[8]....
        /*0094*/ 	.word	0x000116a0


	//   ....[9]....
        /*0098*/ 	.word	0x00011730


	//   ....[10]....
        /*009c*/ 	.word	0x00011750


	//   ....[11]....
        /*00a0*/ 	.word	0x00011810


	//   ....[12]....
        /*00a4*/ 	.word	0x00011840


	//   ....[13]....
        /*00a8*/ 	.word	0x00011a10


	//   ....[14]....
        /*00ac*/ 	.word	0x00011bb0


	//   ....[15]....
        /*00b0*/ 	.word	0x00011c30


	//   ....[16]....
        /*00b4*/ 	.word	0x00011ce0


	//   ....[17]....
        /*00b8*/ 	.word	0x00011ea0


	//   ....[18]....
        /*00bc*/ 	.word	0x00012060


	//   ....[19]....
        /*00c0*/ 	.word	0x00012200


	//   ....[20]....
        /*00c4*/ 	.word	0x00012310


	//   ....[21]....
        /*00c8*/ 	.word	0x00012340


	//   ....[22]....
        /*00cc*/ 	.word	0x00012370


	//----- nvinfo : EIATTR_MAX_THREADS
	.align		4
.L_2079:
        /*00d0*/ 	.byte	0x04, 0x05
        /*00d2*/ 	.short	(.L_2081 - .L_2080)
.L_2080:
        /*00d4*/ 	.word	0x00000080
        /*00d8*/ 	.word	0x00000001
        /*00dc*/ 	.word	0x00000001


	//----- nvinfo : EIATTR_CRS_STACK_SIZE
	.align		4
.L_2081:
        /*00e0*/ 	.byte	0x04, 0x1e
        /*00e2*/ 	.short	(.L_2083 - .L_2082)
.L_2082:
        /*00e4*/ 	.word	0x00000000


	//----- nvinfo : EIATTR_CBANK_PARAM_SIZE
	.align		4
.L_2083:
        /*00e8*/ 	.byte	0x03, 0x19
        /*00ea*/ 	.short	0x0290


	//----- nvinfo : EIATTR_PARAM_CBANK
	.align		4
        /*00ec*/ 	.byte	0x04, 0x0a
        /*00ee*/ 	.short	(.L_2085 - .L_2084)
	.align		4
.L_2084:
        /*00f0*/ 	.word	index@(.nv.constant0._ZN2at6native18elementwise_kernelILi128ELi4EZNS0_15gpu_kernel_implINS0_13BinaryFunctorIdddZZZNS0_17hypot_kernel_cudaERNS_18TensorIteratorBaseEENKUlvE_clEvENKUlvE_clEvEUlddE_EEEEvS5_RKT_EUliE_EEviT1_)
        /*00f4*/ 	.short	0x0210
        /*00f6*/ 	.short	0x0290


	//----- nvinfo : EIATTR_SW_WAR
	.align		4
.L_2085:
        /*00f8*/ 	.byte	0x04, 0x36
        /*00fa*/ 	.short	(.L_2087 - .L_2086)
.L_2086:
        /*00fc*/ 	.word	0x00000008
.L_2087:


//--------------------- .nv.info._ZN2at6native27unrolled_elementwise_kernelINS0_13BinaryFunctorIdddZZZNS0_17hypot_kernel_cudaERNS_18TensorIteratorBaseEENKUlvE_clEvENKUlvE_clEvEUlddE_EESt5arrayIPcLm3EELi4E23TrivialOffsetCalculatorILi2EjESC_ILi1EjENS0_6memory12LoadWithCastILi2EEENSF_13StoreWithCastILi1EEEEEviT_T0_T2_T3_T4_T5_ --------------------------
	.section	.nv.info._ZN2at6native27unrolled_elementwise_kernelINS0_13BinaryFunctorIdddZZZNS0_17hypot_kernel_cudaERNS_18TensorIteratorBaseEENKUlvE_clEvENKUlvE_clEvEUlddE_EESt5arrayIPcLm3EELi4E23TrivialOffsetCalculatorILi2EjESC_ILi1EjENS0_6memory12LoadWithCastILi2EEENSF_13StoreWithCastILi1EEEEEviT_T0_T2_T3_T4_T5_,"",@"SHT_CUDA_INFO"
	.sectionflags	@""
	.align	4


	//----- nvinfo : EIATTR_CUDA_API_VERSION
	.align		4
        /*0000*/ 	.byte	0x04, 0x37
        /*0002*/ 	.short	(.L_2089 - .L_2088)
.L_2088:
        /*0004*/ 	.word	0x00000082


	//----- nvinfo : EIATTR_KPARAM_INFO
	.align		4
.L_2089:
        /*0008*/ 	.byte	0x04, 0x17
        /*000a*/ 	.short	(.L_2091 - .L_2090)
.L_2090:
        /*000c*/ 	.word	0x00000000
        /*0010*/ 	.short	0x0006
        /*0012*/ 	.short	0x0030
        /*0014*/ 	.byte	0x00, 0xf0, 0x21, 0x00


	//----- nvinfo : EIATTR_KPARAM_INFO
	.align		4
.L_2091:
        /*0018*/ 	.byte	0x04, 0x17
        /*001a*/ 	.short	(.L_2093 - .L_2092)
.L_2092:
        /*001c*/ 	.word	0x00000000
        /*0020*/ 	.short	0x0005
        /*0022*/ 	.short	0x0024
        /*0024*/ 	.byte	0x00, 0xf0, 0x31, 0x00


	//----- nvinfo : EIATTR_KPARAM_INFO
	.align		4
.L_2093:
        /*0028*/ 	.byte	0x04, 0x17
        /*002a*/ 	.short	(.L_2095 - .L_2094)
.L_2094:
        /*002c*/ 	.word	0x00000000
        /*0030*/ 	.short	0x0004
        /*0032*/ 	.short	0x0021
        /*0034*/ 	.byte	0x00, 0xf0, 0x05, 0x00


	//----- nvinfo : EIATTR_KPARAM_INFO
	.align		4
.L_2095:
        /*0038*/ 	.byte	0x04, 0x17
        /*003a*/ 	.short	(.L_2097 - .L_2096)
.L_2096:
        /*003c*/ 	.word	0x00000000
        /*0040*/ 	.short	0x0003
        /*0042*/ 	.short	0x0020
        /*0044*/ 	.byte	0x00, 0xf0, 0x05, 0x00


	//----- nvinfo : EIATTR_KPARAM_INFO
	.align		4
.L_2097:
        /*0048*/ 	.byte	0x04, 0x17
        /*004a*/ 	.short	(.L_2099 - .L_2098)
.L_2098:
        /*004c*/ 	.word	0x00000000
        /*0050*/ 	.short	0x0002
        /*0052*/ 	.short	0x0008
        /*0054*/ 	.byte	0x00, 0xf0, 0x61, 0x00


	//----- nvinfo : EIATTR_KPARAM_INFO
	.align		4
.L_2099:
        /*0058*/ 	.byte	0x04, 0x17
        /*005a*/ 	.short	(.L_2101 - .L_2100)
.L_2100:
        /*005c*/ 	.word	0x00000000
        /*0060*/ 	.short	0x0001
        /*0062*/ 	.short	0x0004
        /*0064*/ 	.byte	0x00, 0xf0, 0x05, 0x00


	//----- nvinfo : EIATTR_KPARAM_INFO
	.align		4
.L_2101:
        /*0068*/ 	.byte	0x04, 0x17
        /*006a*/ 	.short	(.L_2103 - .L_2102)
.L_2102:
        /*006c*/ 	.word	0x00000000
        /*0070*/ 	.short	0x0000
        /*0072*/ 	.short	0x0000
        /*0074*/ 	.byte	0x00, 0xf0, 0x11, 0x00


	//----- nvinfo : EIATTR_SPARSE_MMA_MASK
	.align		4
.L_2103:
        /*0078*/ 	.byte	0x03, 0x50
        /*007a*/ 	.short	0x0000


	//----- nvinfo : EIATTR_MAXREG_COUNT
	.align		4
        /*007c*/ 	.byte	0x03, 0x1b
        /*007e*/ 	.short	0x00ff


	//----- nvinfo : EIATTR_EXTERNS
	.align		4
        /*0080*/ 	.byte	0x04, 0x0f
        /*0082*/ 	.short	(.L_2105 - .L_2104)


	//   ....[0]....
	.align		4
.L_2104:
        /*0084*/ 	.word	index@(__assertfail)


	//----- nvinfo : EIATTR_MERCURY_ISA_VERSION
	.align		4
.L_2105:
        /*0088*/ 	.byte	0x03, 0x5f
        /*008a*/ 	.short	0x0101


	//----- nvinfo : EIATTR_SYSCALL_OFFSETS
	.align		4
        /*008c*/ 	.byte	0x04, 0x46
        /*008e*/ 	.short	(.L_2107 - .L_2106)


	//   ....[0]....
.L_2106:
        /*0090*/ 	.word	0x00000fa0


	//   ....[1]....
        /*0094*/ 	.word	0x00001ec0


	//   ....[2]....
        /*0098*/ 	.word	0x00002e60


	//   ....[3]....
        /*009c*/ 	.word	0x00003d80


	//   ....[4]....
        /*00a0*/ 	.word	0x00004d30


	//   ....[5]....
        /*00a4*/ 	.word	0x00005c50


	//   ....[6]....
        /*00a8*/ 	.word	0x00006be0


	//   ....[7]....
        /*00ac*/ 	.word	0x00007b10


	//   ....[8]....
        /*00b0*/ 	.word	0x00009a70


	//   ....[9]....
        /*00b4*/ 	.word	0x0000ac30


	//   ....[10]....
        /*00b8*/ 	.word	0x0000bdb0


	//   ....[11]....
        /*00bc*/ 	.word	0x0000cf50


	//----- nvinfo : EIATTR_EXIT_INSTR_OFFSETS
	.align		4
.L_2107:
        /*00c0*/ 	.byte	0x04, 0x1c
        /*00c2*/ 	.short	(.L_2109 - .L_2108)


	//   ....[0]....
.L_2108:
        /*00c4*/ 	.word	0x0000be50


	//   ....[1]....
        /*00c8*/ 	.word	0x0000bf90


	//   ....[2]....
        /*00cc*/ 	.word	0x0000bfd0


	//   ....[3]....
        /*00d0*/ 	.word	0x0000c060


	//   ....[4]....
        /*00d4*/ 	.word	0x0000c090


	//   ....[5]....
        /*00d8*/ 	.word	0x0000c0c0


	//   ....[6]....
        /*00dc*/ 	.word	0x0000c190


	//   ....[7]....
        /*00e0*/ 	.word	0x0000c210


	//   ....[8]....
        /*00e4*/ 	.word	0x0000c2f0


	//   ....[9]....
        /*00e8*/ 	.word	0x0000c380


	//   ....[10]....
        /*00ec*/ 	.word	0x0000c3a0


	//   ....[11]....
        /*00f0*/ 	.word	0x0000c460


	//   ....[12]....
        /*00f4*/ 	.word	0x0000c490


	//   ....[13]....
        /*00f8*/ 	.word	0x0000c660


	//   ....[14]....
        /*00fc*/ 	.word	0x0000c800


	//   ....[15]....
        /*0100*/ 	.word	0x0000c880


	//   ....[16]....
        /*0104*/ 	.word	0x0000c930


	//   ....[17]....
        /*0108*/ 	.word	0x0000caf0


	//   ....[18]....
        /*010c*/ 	.word	0x0000ccb0


	//   ....[19]....
        /*0110*/ 	.word	0x0000ce50


	//   ....[20]....
        /*0114*/ 	.word	0x0000cf60


	//   ....[21]....
        /*0118*/ 	.word	0x0000cf90


	//   ....[22]....
        /*011c*/ 	.word	0x0000cfc0


	//----- nvinfo : EIATTR_MAX_THREADS
	.align		4
.L_2109:
        /*0120*/ 	.byte	0x04, 0x05
        /*0122*/ 	.short	(.L_2111 - .L_2110)
.L_2110:
        /*0124*/ 	.word	0x00000080
        /*0128*/ 	.word	0x00000001
        /*012c*/ 	.word	0x00000001


	//----- nvinfo : EIATTR_CRS_STACK_SIZE
	.align		4
.L_2111:
        /*0130*/ 	.byte	0x04, 0x1e
        /*0132*/ 	.short	(.L_2113 - .L_2112)
.L_2112:
        /*0134*/ 	.word	0x00000000


	//----- nvinfo : EIATTR_CBANK_PARAM_SIZE
	.align		4
.L_2113:
        /*0138*/ 	.byte	0x03, 0x19
        /*013a*/ 	.short	0x0038


	//----- nvinfo : EIATTR_PARAM_CBANK
	.align		4
        /*013c*/ 	.byte	0x04, 0x0a
        /*013e*/ 	.short	(.L_2115 - .L_2114)
	.align		4
.L_2114:
        /*0140*/ 	.word	index@(.nv.constant0._ZN2at6native27unrolled_elementwise_kernelINS0_13BinaryFunctorIdddZZZNS0_17hypot_kernel_cudaERNS_18TensorIteratorBaseEENKUlvE_clEvENKUlvE_clEvEUlddE_EESt5arrayIPcLm3EELi4E23TrivialOffsetCalculatorILi2EjESC_ILi1EjENS0_6memory12LoadWithCastILi2EEENSF_13StoreWithCastILi1EEEEEviT_T0_T2_T3_T4_T5_)
        /*0144*/ 	.short	0x0210
        /*0146*/ 	.short	0x0038


	//----- nvinfo : EIATTR_SW_WAR
	.align		4
.L_2115:
        /*0148*/ 	.byte	0x04, 0x36
        /*014a*/ 	.short	(.L_2117 - .L_2116)
.L_2116:
        /*014c*/ 	.word	0x00000008
.L_2117:


//--------------------- .nv.info._ZN2at6native18elementwise_kernelILi128ELi2EZNS0_22gpu_kernel_impl_nocastINS0_13BinaryFunctorIdddZZZNS0_17hypot_kernel_cudaERNS_18TensorIteratorBaseEENKUlvE_clEvENKUlvE_clEvEUlddE_EEEEvS5_RKT_EUliE_EEviT1_ --------------------------
	.section	.nv.info._ZN2at6native18elementwise_kernelILi128ELi2EZNS0_22gpu_kernel_impl_nocastINS0_13BinaryFunctorIdddZZZNS0_17hypot_kernel_cudaERNS_18TensorIteratorBaseEENKUlvE_clEvENKUlvE_clEvEUlddE_EEEEvS5_RKT_EUliE_EEviT1_,"",@"SHT_CUDA_INFO"
	.sectionflags	@""
	.align	4


	//----- nvinfo : EIATTR_CUDA_API_VERSION
	.align		4
        /*0000*/ 	.byte	0x04, 0x37
        /*0002*/ 	.short	(.L_2119 - .L_2118)
.L_2118:
        /*0004*/ 	.word	0x00000082


	//----- nvinfo : EIATTR_KPARAM_INFO
	.align		4
.L_2119:
        /*0008*/ 	.byte	0x04, 0x17
        /*000a*/ 	.short	(.L_2121 - .L_2120)
.L_2120:
        /*000c*/ 	.word	0x00000000
        /*0010*/ 	.short	0x0001
        /*0012*/ 	.short	0x0008
        /*0014*/ 	.byte	0x00, 0xf0, 0x21, 0x0a


	//----- nvinfo : EIATTR_KPARAM_INFO
	.align		4
.L_2121:
        /*0018*/ 	.byte	0x04, 0x17
        /*001a*/ 	.short	(.L_2123 - .L_2122)
.L_2122:
        /*001c*/ 	.word	0x00000000
        /*0020*/ 	.short	0x0000
        /*0022*/ 	.short	0x0000
        /*0024*/ 	.byte	0x00, 0xf0, 0x11, 0x00


	//----- nvinfo : EIATTR_SPARSE_MMA_MASK
	.align		4
.L_2123:
        /*0028*/ 	.byte	0x03, 0x50
        /*002a*/ 	.short	0x0000


	//----- nvinfo : EIATTR_MAXREG_COUNT
	.align		4
        /*002c*/ 	.byte	0x03, 0x1b
        /*002e*/ 	.short	0x0080


	//----- nvinfo : EIATTR_MERCURY_ISA_VERSION
	.align		4
        /*0030*/ 	.byte	0x03, 0x5f
        /*0032*/ 	.short	0x0101


	//----- nvinfo : EIATTR_EXIT_INSTR_OFFSETS
	.align		4
        /*0034*/ 	.byte	0x04, 0x1c
        /*0036*/ 	.short	(.L_2125 - .L_2124)


	//   ....[0]....
.L_2124:
        /*0038*/ 	.word	0x00001a70


	//   ....[1]....
        /*003c*/ 	.word	0x00003410


	//----- nvinfo : EIATTR_MAX_THREADS
	.align		4
.L_2125:
        /*0040*/ 	.byte	0x04, 0x05
        /*0042*/ 	.short	(.L_2127 - .L_2126)
.L_2126:
        /*0044*/ 	.word	0x00000080
        /*0048*/ 	.word	0x00000001
        /*004c*/ 	.word	0x00000001


	//----- nvinfo : EIATTR_CRS_STACK_SIZE
	.align		4
.L_2127:
        /*0050*/ 	.byte	0x04, 0x1e
        /*0052*/ 	.short	(.L_2129 - .L_2128)
.L_2128:
        /*0054*/ 	.word	0x00000000


	//----- nvinfo : EIATTR_CBANK_PARAM_SIZE
	.align		4
.L_2129:
        /*0058*/ 	.byte	0x03, 0x19
        /*005a*/ 	.short	0x0290


	//----- nvinfo : EIATTR_PARAM_CBANK
	.align		4
        /*005c*/ 	.byte	0x04, 0x0a
        /*005e*/ 	.short	(.L_2131 - .L_2130)
	.align		4
.L_2130:
        /*0060*/ 	.word	index@(.nv.constant0._ZN2at6native18elementwise_kernelILi128ELi2EZNS0_22gpu_kernel_impl_nocastINS0_13BinaryFunctorIdddZZZNS0_17hypot_kernel_cudaERNS_18TensorIteratorBaseEENKUlvE_clEvENKUlvE_clEvEUlddE_EEEEvS5_RKT_EUliE_EEviT1_)
        /*0064*/ 	.short	0x0210
        /*0066*/ 	.short	0x0290


	//----- nvinfo : EIATTR_SW_WAR
	.align		4
.L_2131:
        /*0068*/ 	.byte	0x04, 0x36
        /*006a*/ 	.short	(.L_2133 - .L_2132)
.L_2132:
        /*006c*/ 	.word	0x00000008
.L_2133:


//--------------------- .nv.info._ZN2at6native27unrolled_elementwise_kernelINS0_13BinaryFunctorIdddZZZNS0_17hypot_kernel_cudaERNS_18TensorIteratorBaseEENKUlvE_clEvENKUlvE_clEvEUlddE_EESt5arrayIPcLm3EELi4E23TrivialOffsetCalculatorILi2EjESC_ILi1EjENS0_6memory15LoadWithoutCastENSF_16StoreWithoutCastEEEviT_T0_T2_T3_T4_T5_ --------------------------
	.section	.nv.info._ZN2at6native27unrolled_elementwise_kernelINS0_13BinaryFunctorIdddZZZNS0_17hypot_kernel_cudaERNS_18TensorIteratorBaseEENKUlvE_clEvENKUlvE_clEvEUlddE_EESt5arrayIPcLm3EELi4E23TrivialOffsetCalculatorILi2EjESC_ILi1EjENS0_6memory15LoadWithoutCastENSF_16StoreWithoutCastEEEviT_T0_T2_T3_T4_T5_,"",@"SHT_CUDA_INFO"
	.sectionflags	@""
	.align	4


	//----- nvinfo : EIATTR_CUDA_API_VERSION
	.align		4
        /*0000*/ 	.byte	0x04, 0x37
        /*0002*/ 	.short	(.L_2135 - .L_2134)
.L_2134:
        /*0004*/ 	.word	0x00000082


	//----- nvinfo : EIATTR_KPARAM_INFO
	.align		4
.L_2135:
        /*0008*/ 	.byte	0x04, 0x17
        /*000a*/ 	.short	(.L_2137 - .L_2136)
.L_2136:
        /*000c*/ 	.word	0x00000000
        /*0010*/ 	.short	0x0006
        /*0012*/ 	.short	0x0023
        /*0014*/ 	.byte	0x00, 0xf0, 0x05, 0x00


	//----- nvinfo : EIATTR_KPARAM_INFO
	.align		4
.L_2137:
        /*0018*/ 	.byte	0x04, 0x17
        /*001a*/ 	.short	(.L_2139 - .L_2138)
.L_2138:
        /*001c*/ 	.word	0x00000000
        /*0020*/ 	.short	0x0005
        /*0022*/ 	.short	0x0022
        /*0024*/ 	.byte	0x00, 0xf0, 0x05, 0x00


	//----- nvinfo : EIATTR_KPARAM_INFO
	.align		4
.L_2139:
        /*0028*/ 	.byte	0x04, 0x17
        /*002a*/ 	.short	(.L_2141 - .L_2140)
.L_2140:
        /*002c*/ 	.word	0x00000000
        /*0030*/ 	.short	0x0004
        /*0032*/ 	.short	0x0021
        /*0034*/ 	.byte	0x00, 0xf0, 0x05, 0x00


	//----- nvinfo : EIATTR_KPARAM_INFO
	.align		4
.L_2141:
        /*0038*/ 	.byte	0x04, 0x17
        /*003a*/ 	.short	(.L_2143 - .L_2142)
.L_2142:
        /*003c*/ 	.word	0x00000000
        /*0040*/ 	.short	0x0003
        /*0042*/ 	.short	0x0020
        /*0044*/ 	.byte	0x00, 0xf0, 0x05, 0x00


	//----- nvinfo : EIATTR_KPARAM_INFO
	.align		4
.L_2143:
        /*0048*/ 	.byte	0x04, 0x17
        /*004a*/ 	.short	(.L_2145 - .L_2144)
.L_2144:
        /*004c*/ 	.word	0x00000000
        /*0050*/ 	.short	0x0002
        /*0052*/ 	.short	0x0008
        /*0054*/ 	.byte	0x00, 0xf0, 0x61, 0x00


	//----- nvinfo : EIATTR_KPARAM_INFO
	.align		4
.L_2145:
        /*0058*/ 	.byte	0x04, 0x17
        /*005a*/ 	.short	(.L_2147 - .L_2146)
.L_2146:
        /*005c*/ 	.word	0x00000000
        /*0060*/ 	.short	0x0001
        /*0062*/ 	.short	0x0004
        /*0064*/ 	.byte	0x00, 0xf0, 0x05, 0x00


	//----- nvinfo : EIATTR_KPARAM_INFO
	.align		4
.L_2147:
        /*0068*/ 	.byte	0x04, 0x17
        /*006a*/ 	.short	(.L_2149 - .L_2148)
.L_2148:
        /*006c*/ 	.word	0x00000000
        /*0070*/ 	.short	0x0000
        /*0072*/ 	.short	0x0000
        /*0074*/ 	.byte	0x00, 0xf0, 0x11, 0x00


	//----- nvinfo : EIATTR_SPARSE_MMA_MASK
	.align		4
.L_2149:
        /*0078*/ 	.byte	0x03, 0x50
        /*007a*/ 	.short	0x0000


	//----- nvinfo : EIATTR_MAXREG_COUNT
	.align		4
        /*007c*/ 	.byte	0x03, 0x1b
        /*007e*/ 	.short	0x00ff


	//----- nvinfo : EIATTR_MERCURY_ISA_VERSION
	.align		4
        /*0080*/ 	.byte	0x03, 0x5f
        /*0082*/ 	.short	0x0101


	//----- nvinfo : EIATTR_EXIT_INSTR_OFFSETS
	.align		4
        /*0084*/ 	.byte	0x04, 0x1c
        /*0086*/ 	.short	(.L_2151 - .L_2150)


	//   ....[0]....
.L_2150:
        /*0088*/ 	.word	0x00001070


	//   ....[1]....
        /*008c*/ 	.word	0x000010c0


	//----- nvinfo : EIATTR_MAX_THREADS
	.align		4
.L_2151:
        /*0090*/ 	.byte	0x04, 0x05
        /*0092*/ 	.short	(.L_2153 - .L_2152)
.L_2152:
        /*0094*/ 	.word	0x00000080
        /*0098*/ 	.word	0x00000001
        /*009c*/ 	.word	0x00000001


	//----- nvinfo : EIATTR_CRS_STACK_SIZE
	.align		4
.L_2153:
        /*00a0*/ 	.byte	0x04, 0x1e
        /*00a2*/ 	.short	(.L_2155 - .L_2154)
.L_2154:
        /*00a4*/ 	.word	0x00000000


	//----- nvinfo : EIATTR_CBANK_PARAM_SIZE
	.align		4
.L_2155:
        /*00a8*/ 	.byte	0x03, 0x19
        /*00aa*/ 	.short	0x0024


	//----- nvinfo : EIATTR_PARAM_CBANK
	.align		4
        /*00ac*/ 	.byte	0x04, 0x0a
        /*00ae*/ 	.short	(.L_2157 - .L_2156)
	.align		4
.L_2156:
        /*00b0*/ 	.word	index@(.nv.constant0._ZN2at6native27unrolled_elementwise_kernelINS0_13BinaryFunctorIdddZZZNS0_17hypot_kernel_cudaERNS_18TensorIteratorBaseEENKUlvE_clEvENKUlvE_clEvEUlddE_EESt5arrayIPcLm3EELi4E23TrivialOffsetCalculatorILi2EjESC_ILi1EjENS0_6memory15LoadWithoutCastENSF_16StoreWithoutCastEEEviT_T0_T2_T3_T4_T5_)
        /*00b4*/ 	.short	0x0210
        /*00b6*/ 	.short	0x0024


	//----- nvinfo : EIATTR_SW_WAR
	.align		4
.L_2157:
        /*00b8*/ 	.byte	0x04, 0x36
        /*00ba*/ 	.short	(.L_2159 - .L_2158)
.L_2158:
        /*00bc*/ 	.word	0x00000008
.L_2159:


//--------------------- .nv.info._ZN2at6native29vectorized_elementwise_kernelILi2ENS0_13BinaryFunctorIdddZZZNS0_17hypot_kernel_cudaERNS_18TensorIteratorBaseEENKUlvE_clEvENKUlvE_clEvEUlddE_EESt5arrayIPcLm3EEEEviT0_T1_ --------------------------
	.section	.nv.info._ZN2at6native29vectorized_elementwise_kernelILi2ENS0_13BinaryFunctorIdddZZZNS0_17hypot_kernel_cudaERNS_18TensorIteratorBaseEENKUlvE_clEvENKUlvE_clEvEUlddE_EESt5arrayIPcLm3EEEEviT0_T1_,"",@"SHT_CUDA_INFO"
	.sectionflags	@""
	.align	4


	//----- nvinfo : EIATTR_CUDA_API_VERSION
	.align		4
        /*0000*/ 	.byte	0x04, 0x37
        /*0002*/ 	.short	(.L_2161 - .L_2160)
.L_2160:
        /*0004*/ 	.word	0x00000082


	//----- nvinfo : EIATTR_KPARAM_INFO
	.align		4
.L_2161:
        /*0008*/ 	.byte	0x04, 0x17
        /*000a*/ 	.short	(.L_2163 - .L_2162)
.L_2162:
        /*000c*/ 	.word	0x00000000
        /*0010*/ 	.short	0x0002
        /*0012*/ 	.short	0x0008
        /*0014*/ 	.byte	0x00, 0xf0, 0x61, 0x00


	//----- nvinfo : EIATTR_KPARAM_INFO
	.align		4
.L_2163:
        /*0018*/ 	.byte	0x04, 0x17
        /*001a*/ 	.short	(.L_2165 - .L_2164)
.L_2164:
        /*001c*/ 	.word	0x00000000
        /*0020*/ 	.short	0x0001
        /*0022*/ 	.short	0x0004
        /*0024*/ 	.byte	0x00, 0xf0, 0x05, 0x00


	//----- nvinfo : EIATTR_KPARAM_INFO
	.align		4
.L_2165:
        /*0028*/ 	.byte	0x04, 0x17
        /*002a*/ 	.short	(.L_2167 - .L_2166)
.L_2166:
        /*002c*/ 	.word	0x00000000
        /*0030*/ 	.short	0x0000
        /*0032*/ 	.short	0x0000
        /*0034*/ 	.byte	0x00, 0xf0, 0x11, 0x00


	//----- nvinfo : EIATTR_SPARSE_MMA_MASK
	.align		4
.L_2167:
        /*0038*/ 	.byte	0x03, 0x50
        /*003a*/ 	.short	0x0000


	//----- nvinfo : EIATTR_MAXREG_COUNT
	.align		4
        /*003c*/ 	.byte	0x03, 0x1b
        /*003e*/ 	.short	0x00ff


	//----- nvinfo : EIATTR_MERCURY_ISA_VERSION
	.align		4
        /*0040*/ 	.byte	0x03, 0x5f
        /*0042*/ 	.short	0x0101


	//----- nvinfo : EIATTR_EXIT_INSTR_OFFSETS
	.align		4
        /*0044*/ 	.byte	0x04, 0x1c
        /*0046*/ 	.short	(.L_2169 - .L_2168)


	//   ....[0]....
.L_2168:
        /*0048*/ 	.word	0x00001720


	//   ....[1]....
        /*004c*/ 	.word	0x00003930


	//   ....[2]....
        /*0050*/ 	.word	0x00003980


	//----- nvinfo : EIATTR_MAX_THREADS
	.align		4
.L_2169:
        /*0054*/ 	.byte	0x04, 0x05
        /*0056*/ 	.short	(.L_2171 - .L_2170)
.L_2170:
        /*0058*/ 	.word	0x00000080
        /*005c*/ 	.word	0x00000001
        /*0060*/ 	.word	0x00000001


	//----- nvinfo : EIATTR_CRS_STACK_SIZE
	.align		4
.L_2171:
        /*0064*/ 	.byte	0x04, 0x1e
        /*0066*/ 	.short	(.L_2173 - .L_2172)
.L_2172:
        /*0068*/ 	.word	0x00000000


	//----- nvinfo : EIATTR_CBANK_PARAM_SIZE
	.align		4
.L_2173:
        /*006c*/ 	.byte	0x03, 0x19
        /*006e*/ 	.short	0x0020


	//----- nvinfo : EIATTR_PARAM_CBANK
	.align		4
        /*0070*/ 	.byte	0x04, 0x0a
        /*0072*/ 	.short	(.L_2175 - .L_2174)
	.align		4
.L_2174:
        /*0074*/ 	.word	index@(.nv.constant0._ZN2at6native29vectorized_elementwise_kernelILi2ENS0_13BinaryFunctorIdddZZZNS0_17hypot_kernel_cudaERNS_18TensorIteratorBaseEENKUlvE_clEvENKUlvE_clEvEUlddE_EESt5arrayIPcLm3EEEEviT0_T1_)
        /*0078*/ 	.short	0x0210
        /*007a*/ 	.short	0x0020


	//----- nvinfo : EIATTR_SW_WAR
	.align		4
.L_2175:
        /*007c*/ 	.byte	0x04, 0x36
        /*007e*/ 	.short	(.L_2177 - .L_2176)
.L_2176:
        /*0080*/ 	.word	0x00000008
.L_2177:


//--------------------- .nv.info._ZN2at6native29vectorized_elementwise_kernelILi4ENS0_13BinaryFunctorIdddZZZNS0_17hypot_kernel_cudaERNS_18TensorIteratorBaseEENKUlvE_clEvENKUlvE_clEvEUlddE_EESt5arrayIPcLm3EEEEviT0_T1_ --------------------------
	.section	.nv.info._ZN2at6native29vectorized_elementwise_kernelILi4ENS0_13BinaryFunctorIdddZZZNS0_17hypot_kernel_cudaERNS_18TensorIteratorBaseEENKUlvE_clEvENKUlvE_clEvEUlddE_EESt5arrayIPcLm3EEEEviT0_T1_,"",@"SHT_CUDA_INFO"
	.sectionflags	@""
	.align	4


	//----- nvinfo : EIATTR_CUDA_API_VERSION
	.align		4
        /*0000*/ 	.byte	0x04, 0x37
        /*0002*/ 	.short	(.L_2179 - .L_2178)
.L_2178:
        /*0004*/ 	.word	0x00000082


	//----- nvinfo : EIATTR_KPARAM_INFO
	.align		4
.L_2179:
        /*0008*/ 	.byte	0x04, 0x17
        /*000a*/ 	.short	(.L_2181 - .L_2180)
.L_2180:
        /*000c*/ 	.word	0x00000000
        /*0010*/ 	.short	0x0002
        /*0012*/ 	.short	0x0008
        /*0014*/ 	.byte	0x00, 0xf0, 0x61, 0x00


	//----- nvinfo : EIATTR_KPARAM_INFO
	.align		4
.L_2181:
        /*0018*/ 	.byte	0x04, 0x17
        /*001a*/ 	.short	(.L_2183 - .L_2182)
.L_2182:
        /*001c*/ 	.word	0x00000000
        /*0020*/ 	.short	0x0001
        /*0022*/ 	.short	0x0004
        /*0024*/ 	.byte	0x00, 0xf0, 0x05, 0x00


	//----- nvinfo : EIATTR_KPARAM_INFO
	.align		4
.L_2183:
        /*0028*/ 	.byte	0x04, 0x17
        /*002a*/ 	.short	(.L_2185 - .L_2184)
.L_2184:
        /*002c*/ 	.word	0x00000000
        /*0030*/ 	.short	0x0000
        /*0032*/ 	.short	0x0000
        /*0034*/ 	.byte	0x00, 0xf0, 0x11, 0x00


	//----- nvinfo : EIATTR_SPARSE_MMA_MASK
	.align		4
.L_2185:
        /*0038*/ 	.byte	0x03, 0x50
        /*003a*/ 	.short	0x0000


	//----- nvinfo : EIATTR_MAXREG_COUNT
	.align		4
        /*003c*/ 	.byte	0x03, 0x1b
        /*003e*/ 	.short	0x00ff


	//----- nvinfo : EIATTR_MERCURY_ISA_VERSION
	.align		4
        /*0040*/ 	.byte	0x03, 0x5f
        /*0042*/ 	.short	0x0101


	//----- nvinfo : EIATTR_EXIT_INSTR_OFFSETS
	.align		4
        /*0044*/ 	.byte	0x04, 0x1c
        /*0046*/ 	.short	(.L_2187 - .L_2186)


	//   ....[0]....
.L_2186:
        /*0048*/ 	.word	0x00001720


	//   ....[1]....
        /*004c*/ 	.word	0x00003930


	//   ....[2]....
        /*0050*/ 	.word	0x00003980


	//----- nvinfo : EIATTR_MAX_THREADS
	.align		4
.L_2187:
        /*0054*/ 	.byte	0x04, 0x05
        /*0056*/ 	.short	(.L_2189 - .L_2188)
.L_2188:
        /*0058*/ 	.word	0x00000080
        /*005c*/ 	.word	0x00000001
        /*0060*/ 	.word	0x00000001


	//----- nvinfo : EIATTR_CRS_STACK_SIZE
	.align		4
.L_2189:
        /*0064*/ 	.byte	0x04, 0x1e
        /*0066*/ 	.short	(.L_2191 - .L_2190)
.L_2190:
        /*0068*/ 	.word	0x00000000


	//----- nvinfo : EIATTR_CBANK_PARAM_SIZE
	.align		4
.L_2191:
        /*006c*/ 	.byte	0x03, 0x19
        /*006e*/ 	.short	0x0020


	//----- nvinfo : EIATTR_PARAM_CBANK
	.align		4
        /*0070*/ 	.byte	0x04, 0x0a
        /*0072*/ 	.short	(.L_2193 - .L_2192)
	.align		4
.L_2192:
        /*0074*/ 	.word	index@(.nv.constant0._ZN2at6native29vectorized_elementwise_kernelILi4ENS0_13BinaryFunctorIdddZZZNS0_17hypot_kernel_cudaERNS_18TensorIteratorBaseEENKUlvE_clEvENKUlvE_clEvEUlddE_EESt5arrayIPcLm3EEEEviT0_T1_)
        /*0078*/ 	.short	0x0210
        /*007a*/ 	.short	0x0020


	//----- nvinfo : EIATTR_SW_WAR
	.align		4
.L_2193:
        /*007c*/ 	.byte	0x04, 0x36
        /*007e*/ 	.short	(.L_2195 - .L_2194)
.L_2194:
        /*0080*/ 	.word	0x00000008
.L_2195:


//--------------------- .nv.info._ZN2at6native29vectorized_elementwise_kernelILi8ENS0_13BinaryFunctorIdddZZZNS0_17hypot_kernel_cudaERNS_18TensorIteratorBaseEENKUlvE_clEvENKUlvE_clEvEUlddE_EESt5arrayIPcLm3EEEEviT0_T1_ --------------------------
	.section	.nv.info._ZN2at6native29vectorized_elementwise_kernelILi8ENS0_13BinaryFunctorIdddZZZNS0_17hypot_kernel_cudaERNS_18TensorIteratorBaseEENKUlvE_clEvENKUlvE_clEvEUlddE_EESt5arrayIPcLm3EEEEviT0_T1_,"",@"SHT_CUDA_INFO"
	.sectionflags	@""
	.align	4


	//----- nvinfo : EIATTR_CUDA_API_VERSION
	.align		4
        /*0000*/ 	.byte	0x04, 0x37
        /*0002*/ 	.short	(.L_2197 - .L_2196)
.L_2196:
        /*0004*/ 	.word	0x00000082


	//----- nvinfo : EIATTR_KPARAM_INFO
	.align		4
.L_2197:
        /*0008*/ 	.byte	0x04, 0x17
        /*000a*/ 	.short	(.L_2199 - .L_2198)
.L_2198:
        /*000c*/ 	.word	0x00000000
        /*0010*/ 	.short	0x0002
        /*0012*/ 	.short	0x0008
        /*0014*/ 	.byte	0x00, 0xf0, 0x61, 0x00


	//----- nvinfo : EIATTR_KPARAM_INFO
	.align		4
.L_2199:
        /*0018*/ 	.byte	0x04, 0x17
        /*001a*/ 	.short	(.L_2201 - .L_2200)
.L_2200:
        /*001c*/ 	.word	0x00000000
        /*0020*/ 	.short	0x0001
        /*0022*/ 	.short	0x0004
        /*0024*/ 	.byte	0x00, 0xf0, 0x05, 0x00


	//----- nvinfo : EIATTR_KPARAM_INFO
	.align		4
.L_2201:
        /*0028*/ 	.byte	0x04, 0x17
        /*002a*/ 	.short	(.L_2203 - .L_2202)
.L_2202:
        /*002c*/ 	.word	0x00000000
        /*0030*/ 	.short	0x0000
        /*0032*/ 	.short	0x0000
        /*0034*/ 	.byte	0x00, 0xf0, 0x11, 0x00


	//----- nvinfo : EIATTR_SPARSE_MMA_MASK
	.align		4
.L_2203:
        /*0038*/ 	.byte	0x03, 0x50
        /*003a*/ 	.short	0x0000


	//----- nvinfo : EIATTR_MAXREG_COUNT
	.align		4
        /*003c*/ 	.byte	0x03, 0x1b
        /*003e*/ 	.short	0x00ff


	//----- nvinfo : EIATTR_MERCURY_ISA_VERSION
	.align		4
        /*0040*/ 	.byte	0x03, 0x5f
        /*0042*/ 	.short	0x0101


	//----- nvinfo : EIATTR_EXIT_INSTR_OFFSETS
	.align		4
        /*0044*/ 	.byte	0x04, 0x1c
        /*0046*/ 	.short	(.L_2205 - .L_2204)


	//   ....[0]....
.L_2204:
        /*0048*/ 	.word	0x00001720


	//   ....[1]....
        /*004c*/ 	.word	0x00003930


	//   ....[2]....
        /*0050*/ 	.word	0x00003980


	//----- nvinfo : EIATTR_MAX_THREADS
	.align		4
.L_2205:
        /*0054*/ 	.byte	0x04, 0x05
        /*0056*/ 	.short	(.L_2207 - .L_2206)
.L_2206:
        /*0058*/ 	.word	0x00000080
        /*005c*/ 	.word	0x00000001
        /*0060*/ 	.word	0x00000001


	//----- nvinfo : EIATTR_CRS_STACK_SIZE
	.align		4
.L_2207:
        /*0064*/ 	.byte	0x04, 0x1e
        /*0066*/ 	.short	(.L_2209 - .L_2208)
.L_2208:
        /*0068*/ 	.word	0x00000000


	//----- nvinfo : EIATTR_CBANK_PARAM_SIZE
	.align		4
.L_2209:
        /*006c*/ 	.byte	0x03, 0x19
        /*006e*/ 	.short	0x0020


	//----- nvinfo : EIATTR_PARAM_CBANK
	.align		4
        /*0070*/ 	.byte	0x04, 0x0a
        /*0072*/ 	.short	(.L_2211 - .L_2210)
	.align		4
.L_2210:
        /*0074*/ 	.word	index@(.nv.constant0._ZN2at6native29vectorized_elementwise_kernelILi8ENS0_13BinaryFunctorIdddZZZNS0_17hypot_kernel_cudaERNS_18TensorIteratorBaseEENKUlvE_clEvENKUlvE_clEvEUlddE_EESt5arrayIPcLm3EEEEviT0_T1_)
        /*0078*/ 	.short	0x0210
        /*007a*/ 	.short	0x0020


	//----- nvinfo : EIATTR_SW_WAR
	.align		4
.L_2211:
        /*007c*/ 	.byte	0x04, 0x36
        /*007e*/ 	.short	(.L_2213 - .L_2212)
.L_2212:
        /*0080*/ 	.word	0x00000008
.L_2213:


//--------------------- .nv.info._ZN2at6native18elementwise_kernelILi128ELi4EZNS0_15gpu_kernel_implINS0_13BinaryFunctorIN3c108BFloat16ES5_S5_ZZZNS0_17atan2_kernel_cudaERNS_18TensorIteratorBaseEENKUlvE_clEvENKUlvE2_clEvEUlS5_S5_E_EEEEvS7_RKT_EUliE_EEviT1_ --------------------------
	.section	.nv.info._ZN2at6native18elementwise_kernelILi128ELi4EZNS0_15gpu_kernel_implINS0_13BinaryFunctorIN3c108BFloat16ES5_S5_ZZZNS0_17atan2_kernel_cudaERNS_18TensorIteratorBaseEENKUlvE_clEvENKUlvE2_clEvEUlS5_S5_E_EEEEvS7_RKT_EUliE_EEviT1_,"",@"SHT_CUDA_INFO"
	.sectionflags	@""
	.align	4


	//----- nvinfo : EIATTR_CUDA_API_VERSION
	.align		4
        /*0000*/ 	.byte	0x04, 0x37
        /*0002*/ 	.short	(.L_2215 - .L_2214)
.L_2214:
        /*0004*/ 	.word	0x00000082


	//----- nvinfo : EIATTR_KPARAM_INFO
	.align		4
.L_2215:
        /*0008*/ 	.byte	0x04, 0x17
        /*000a*/ 	.short	(.L_2217 - .L_2216)
.L_2216:
        /*000c*/ 	.word	0x00000000
        /*0010*/ 	.short	0x0001
        /*0012*/ 	.short	0x0008
        /*0014*/ 	.byte	0x00, 0xf0, 0x21, 0x0a


	//----- nvinfo : EIATTR_KPARAM_INFO
	.align		4
.L_2217:
        /*0018*/ 	.byte	0x04, 0x17
        /*001a*/ 	.short	(.L_2219 - .L_2218)
.L_2218:
        /*001c*/ 	.word	0x00000000
        /*0020*/ 	.short	0x0000
        /*0022*/ 	.short	0x0000
        /*0024*/ 	.byte	0x00, 0xf0, 0x11, 0x00


	//----- nvinfo : EIATTR_SPARSE_MMA_MASK
	.align		4
.L_2219:
        /*0028*/ 	.byte	0x03, 0x50
        /*002a*/ 	.short	0x0000


	//----- nvinfo : EIATTR_MAXREG_COUNT
	.align		4
        /*002c*/ 	.byte	0x03, 0x1b
        /*002e*/ 	.short	0x0080


	//----- nvinfo : EIATTR_EXTERNS
	.align		4
        /*0030*/ 	.byte	0x04, 0x0f
        /*0032*/ 	.short	(.L_2221 - .L_2220)


	//   ....[0]....
	.align		4
.L_2220:
        /*0034*/ 	.word	index@(__assertfail)


	//----- nvinfo : EIATTR_MERCURY_ISA_VERSION
	.align		4
.L_2221:
        /*0038*/ 	.byte	0x03, 0x5f
        /*003a*/ 	.short	0x0101


	//----- nvinfo : EIATTR_SYSCALL_OFFSETS
	.align		4
        /*003c*/ 	.byte	0x04, 0x46
        /*003e*/ 	.short	(.L_2223 - .L_2222)


	//   ....[0]....
.L_2222:
        /*0040*/ 	.word	0x000026e0


	//   ....[1]....
        /*0044*/ 	.word	0x00003790


	//   ....[2]....
        /*0048*/ 	.word	0x00004a80


	//   ....[3]....
        /*004c*/ 	.word	0x000071c0


	//   ....[4]....
        /*0050*/ 	.word	0x00008270


	//   ....[5]....
        /*0054*/ 	.word	0x00009550


	//   ....[6]....
        /*0058*/ 	.word	0x0000bc80


	//   ....[7]....
        /*005c*/ 	.word	0x0000cd30


	//   ....[8]....
        /*0060*/ 	.word	0x0000e010


	//   ....[9]....
        /*0064*/ 	.word	0x00010730


	//   ....[10]....
        /*0068*/ 	.word	0x000117e0


	//   ....[11]....
        /*006c*/ 	.word	0x00012ad0


	//----- nvinfo : EIATTR_EXIT_INSTR_OFFSETS
	.align		4
.L_2223:
        /*0070*/ 	.byte	0x04, 0x1c
        /*0072*/ 	.short	(.L_2225 - .L_2224)


	//   ....[0]....
.L_2224:
        /*0074*/ 	.word	0x0000e0e0


	//   ....[1]....
        /*0078*/ 	.word	0x00011d00


	//   ....[2]....
        /*007c*/ 	.word	0x00011d40


	//   ....[3]....
        /*0080*/ 	.word	0x00011de0


	//   ....[4]....
        /*0084*/ 	.word	0x00011e20


	//   ....[5]....
        /*0088*/ 	.word	0x00011e60


	//   ....[6]....
        /*008c*/ 	.word	0x00011ef0


	//   ....[7]....
        /*0090*/ 	.word	0x00011f30


	//   ....[8]....
        /*0094*/ 	.word	0x00011fd0


	//   ....[9]....
        /*0098*/ 	.word	0x00012020


	//   ....[10]....
        /*009c*/ 	.word	0x00012070


	//   ....[11]....
        /*00a0*/ 	.word	0x00012140


	//   ....[12]....
        /*00a4*/ 	.word	0x000121a0


	//   ....[13]....
        /*00a8*/ 	.word	0x00012330


	//   ....[14]....
        /*00ac*/ 	.word	0x00012490


	//   ....[15]....
        /*00b0*/ 	.word	0x000124b0


	//   ....[16]....
        /*00b4*/ 	.word	0x00012570


	//   ....[17]....
        /*00b8*/ 	.word	0x000126f0


	//   ....[18]....
        /*00bc*/ 	.word	0x00012870


	//   ....[19]....
        /*00c0*/ 	.word	0x000129d0


	//   ....[20]....
        /*00c4*/ 	.word	0x00012ae0


	//   ....[21]....
        /*00c8*/ 	.word	0x00012b20


	//   ....[22]....
        /*00cc*/ 	.word	0x00012b60


	//----- nvinfo : EIATTR_MAX_THREADS
	.align		4
.L_2225:
        /*00d0*/ 	.byte	0x04, 0x05
        /*00d2*/ 	.short	(.L_2227 - .L_2226)
.L_2226:
        /*00d4*/ 	.word	0x00000080
        /*00d8*/ 	.word	0x00000001
        /*00dc*/ 	.word	0x00000001


	//----- nvinfo : EIATTR_CRS_STACK_SIZE
	.align		4
.L_2227:
        /*00e0*/ 	.byte	0x04, 0x1e
        /*00e2*/ 	.short	(.L_2229 - .L_2228)
.L_2228:
        /*00e4*/ 	.word	0x00000000


	//----- nvinfo : EIATTR_CBANK_PARAM_SIZE
	.align		4
.L_2229:
        /*00e8*/ 	.byte	0x03, 0x19
        /*00ea*/ 	.short	0x0290


	//----- nvinfo : EIATTR_PARAM_CBANK
	.align		4
        /*00ec*/ 	.byte	0x04, 0x0a
        /*00ee*/ 	.short	(.L_2231 - .L_2230)
	.align		4
.L_2230:
        /*00f0*/ 	.word	index@(.nv.constant0._ZN2at6native18elementwise_kernelILi128ELi4EZNS0_15gpu_kernel_implINS0_13BinaryFunctorIN3c108BFloat16ES5_S5_ZZZNS0_17atan2_kernel_cudaERNS_18TensorIteratorBaseEENKUlvE_clEvENKUlvE2_clEvEUlS5_S5_E_EEEEvS7_RKT_EUliE_EEviT1_)
        /*00f4*/ 	.short	0x0210
        /*00f6*/ 	.short	0x0290


	//----- nvinfo : EIATTR_SW_WAR
	.align		4
.L_2231:
        /*00f8*/ 	.byte	0x04, 0x36
        /*00fa*/ 	.short	(.L_2233 - .L_2232)
.L_2232:
        /*00fc*/ 	.word	0x00000008
.L_2233:


//--------------------- .nv.info._ZN2at6native27unrolled_elementwise_kernelINS0_13BinaryFunctorIN3c108BFloat16ES4_S4_ZZZNS0_17atan2_kernel_cudaERNS_18TensorIteratorBaseEENKUlvE_clEvENKUlvE2_clEvEUlS4_S4_E_EESt5arrayIPcLm3EELi4E23TrivialOffsetCalculatorILi2EjESE_ILi1EjENS0_6memory12LoadWithCastILi2EEENSH_13StoreWithCastILi1EEEEEviT_T0_T2_T3_T4_T5_ --------------------------
	.section	.nv.info._ZN2at6native27unrolled_elementwise_kernelINS0_13BinaryFunctorIN3c108BFloat16ES4_S4_ZZZNS0_17atan2_kernel_cudaERNS_18TensorIteratorBaseEENKUlvE_clEvENKUlvE2_clEvEUlS4_S4_E_EESt5arrayIPcLm3EELi4E23TrivialOffsetCalculatorILi2EjESE_ILi1EjENS0_6memory12LoadWithCastILi2EEENSH_13StoreWithCastILi1EEEEEviT_T0_T2_T3_T4_T5_,"",@"SHT_CUDA_INFO"
	.sectionflags	@""
	.align	4


	//----- nvinfo : EIATTR_CUDA_API_VERSION
	.align		4
        /*0000*/ 	.byte	0x04, 0x37
        /*0002*/ 	.short	(.L_2235 - .L_2234)
.L_2234:
        /*0004*/ 	.word	0x00000082


	//----- nvinfo : EIATTR_KPARAM_INFO
	.align		4
.L_2235:
        /*0008*/ 	.byte	0x04, 0x17
        /*000a*/ 	.short	(.L_2237 - .L_2236)
.L_2236:
        /*000c*/ 	.word	0x00000000
        /*0010*/ 	.short	0x0006
        /*0012*/ 	.short	0x0030
        /*0014*/ 	.byte	0x00, 0xf0, 0x21, 0x00


	//----- nvinfo : EIATTR_KPARAM_INFO
	.align		4
.L_2237:
        /*0018*/ 	.byte	0x04, 0x17
        /*001a*/ 	.short	(.L_2239 - .L_2238)
.L_2238:
        /*001c*/ 	.word	0x00000000
        /*0020*/ 	.short	0x0005
        /*0022*/ 	.short	0x0024
        /*0024*/ 	.byte	0x00, 0xf0, 0x31, 0x00


	//----- nvinfo : EIATTR_KPARAM_INFO
	.align		4
.L_2239:
        /*0028*/ 	.byte	0x04, 0x17
        /*002a*/ 	.short	(.L_2241 - .L_2240)
.L_2240:
        /*002c*/ 	.word	0x00000000
        /*0030*/ 	.short	0x0004
        /*0032*/ 	.short	0x0021
        /*0034*/ 	.byte	0x00, 0xf0, 0x05, 0x00


	//----- nvinfo : EIATTR_KPARAM_INFO
	.align		4
.L_2241:
        /*0038*/ 	.byte	0x04, 0x17
        /*003a*/ 	.short	(.L_2243 - .L_2242)
.L_2242:
        /*003c*/ 	.word	0x00000000
        /*0040*/ 	.short	0x0003
        /*0042*/ 	.short	0x0020
        /*0044*/ 	.byte	0x00, 0xf0, 0x05, 0x00


	//----- nvinfo : EIATTR_KPARAM_INFO
	.align		4
.L_2243:
        /*0048*/ 	.byte	0x04, 0x17
        /*004a*/ 	.short	(.L_2245 - .L_2244)
.L_2244:
        /*004c*/ 	.word	0x00000000
        /*0050*/ 	.short	0x0002
        /*0052*/ 	.short	0x0008
        /*0054*/ 	.byte	0x00, 0xf0, 0x61, 0x00


	//----- nvinfo : EIATTR_KPARAM_INFO
	.align		4
.L_2245:
        /*0058*/ 	.byte	0x04, 0x17
        /*005a*/ 	.short	(.L_2247 - .L_2246)
.L_2246:
        /*005c*/ 	.word	0x00000000
        /*0060*/ 	.short	0x0001
        /*0062*/ 	.short	0x0004
        /*0064*/ 	.byte	0x00, 0xf0, 0x05, 0x00


	//----- nvinfo : EIATTR_KPARAM_INFO
	.align		4
.L_2247:
        /*0068*/ 	.byte	0x04, 0x17
        /*006a*/ 	.short	(.L_2249 - .L_2248)
.L_2248:
        /*006c*/ 	.word	0x00000000
        /*0070*/ 	.short	0x0000
        /*0072*/ 	.short	0x0000
        /*0074*/ 	.byte	0x00, 0xf0, 0x11, 0x00


	//----- nvinfo : EIATTR_SPARSE_MMA_MASK
	.align		4
.L_2249:
        /*0078*/ 	.byte	0x03, 0x50
        /*007a*/ 	.short	0x0000


	//----- nvinfo : EIATTR_MAXREG_COUNT
	.align		4
        /*007c*/ 	.byte	0x03, 0x1b
        /*007e*/ 	.short	0x00ff


	//----- nvinfo : EIATTR_EXTERNS
	.align		4
        /*0080*/ 	.byte	0x04, 0x0f
        /*0082*/ 	.short	(.L_2251 - .L_2250)


	//   ....[0]....
	.align		4
.L_2250:
        /*0084*/ 	.word	index@(__assertfail)


	//----- nvinfo : EIATTR_MERCURY_ISA_VERSION
	.align		4
.L_2251:
        /*0088*/ 	.byte	0x03, 0x5f
        /*008a*/ 	.short	0x0101


	//----- nvinfo : EIATTR_SYSCALL_OFFSETS
	.align		4
        /*008c*/ 	.byte	0x04, 0x46
        /*008e*/ 	.short	(.L_2253 - .L_2252)


	//   ....[0]....
.L_2252:
        /*0090*/ 	.word	0x000010f0


	//   ....[1]....
        /*0094*/ 	.word	0x000021b0


	//   ....[2]....
        /*0098*/ 	.word	0x000032f0


	//   ....[3]....
        /*009c*/ 	.word	0x000043b0


	//   ....[4]....
        /*00a0*/ 	.word	0x00005500


	//   ....[5]....
        /*00a4*/ 	.word	0x000065c0


	//   ....[6]....
        /*00a8*/ 	.word	0x000076f0


	//   ....[7]....
        /*00ac*/ 	.word	0x000087b0


	//   ....[8]....
        /*00b0*/ 	.word	0x0000a7d0


	//   ....[9]....
        /*00b4*/ 	.word	0x0000b7f0


	//   ....[10]....
        /*00b8*/ 	.word	0x0000c7d0


	//   ....[11]....
        /*00bc*/ 	.word	0x0000d7b0


	//----- nvinfo : EIATTR_EXIT_INSTR_OFFSETS
	.align		4
.L_2253:
        /*00c0*/ 	.byte	0x04, 0x1c
        /*00c2*/ 	.short	(.L_2255 - .L_2254)


	//   ....[0]....
.L_2254:
        /*00c4*/ 	.word	0x0000c890


	//   ....[1]....
        /*00c8*/ 	.word	0x0000c9e0


	//   ....[2]....
        /*00cc*/ 	.word	0x0000ca20


	//   ....[3]....
        /*00d0*/ 	.word	0x0000cac0


	//   ....[4]....
        /*00d4*/ 	.word	0x0000cb00


	//   ....[5]....
        /*00d8*/ 	.word	0x0000cb40


	//   ....[6]....
        /*00dc*/ 	.word	0x0000cbd0


	//   ....[7]....
        /*00e0*/ 	.word	0x0000cc10


	//   ....[8]....
        /*00e4*/ 	.word	0x0000ccb0


	//   ....[9]....
        /*00e8*/ 	.word	0x0000cd00


	//   ....[10]....
        /*00ec*/ 	.word	0x0000cd50


	//   ....[11]....
        /*00f0*/ 	.word	0x0000ce20


	//   ....[12]....
        /*00f4*/ 	.word	0x0000ce80


	//   ....[13]....
        /*00f8*/ 	.word	0x0000d010


	//   ....[14]....
        /*00fc*/ 	.word	0x0000d170


	//   ....[15]....
        /*0100*/ 	.word	0x0000d190


	//   ....[16]....
        /*0104*/ 	.word	0x0000d250


	//   ....[17]....
        /*0108*/ 	.word	0x0000d3d0


	//   ....[18]....
        /*010c*/ 	.word	0x0000d550


	//   ....[19]....
        /*0110*/ 	.word	0x0000d6b0


	//   ....[20]....
        /*0114*/ 	.word	0x0000d7c0


	//   ....[21]....
        /*0118*/ 	.word	0x0000d800


	//   ....[22]....
        /*011c*/ 	.word	0x0000d840


	//----- nvinfo : EIATTR_MAX_THREADS
	.align		4
.L_2255:
        /*0120*/ 	.byte	0x04, 0x05
        /*0122*/ 	.short	(.L_2257 - .L_2256)
.L_2256:
        /*0124*/ 	.word	0x00000080
        /*0128*/ 	.word	0x00000001
        /*012c*/ 	.word	0x00000001


	//----- nvinfo : EIATTR_CRS_STACK_SIZE
	.align		4
.L_2257:
        /*0130*/ 	.byte	0x04, 0x1e
        /*0132*/ 	.short	(.L_2259 - .L_2258)
.L_2258:
        /*0134*/ 	.word	0x00000000


	//----- nvinfo : EIATTR_CBANK_PARAM_SIZE
	.align		4
.L_2259:
        /*0138*/ 	.byte	0x03, 0x19
        /*013a*/ 	.short	0x0038


	//----- nvinfo : EIATTR_PARAM_CBANK
	.align		4
        /*013c*/ 	.byte	0x04, 0x0a
        /*013e*/ 	.short	(.L_2261 - .L_2260)
	.align		4
.L_2260:
        /*0140*/ 	.word	index@(.nv.constant0._ZN2at6native27unrolled_elementwise_kernelINS0_13BinaryFunctorIN3c108BFloat16ES4_S4_ZZZNS0_17atan2_kernel_cudaERNS_18TensorIteratorBaseEENKUlvE_clEvENKUlvE2_clEvEUlS4_S4_E_EESt5arrayIPcLm3EELi4E23TrivialOffsetCalculatorILi2EjESE_ILi1EjENS0_6memory12LoadWithCastILi2EEENSH_13StoreWithCastILi1EEEEEviT_T0_T2_T3_T4_T5_)
        /*0144*/ 	.short	0x0210
        /*0146*/ 	.short	0x0038


	//----- nvinfo : EIATTR_SW_WAR
	.align		4
.L_2261:
        /*0148*/ 	.byte	0x04, 0x36
        /*014a*/ 	.short	(.L_2263 - .L_2262)
.L_2262:
        /*014c*/ 	.word	0x00000008
.L_2263:


//--------------------- .nv.info._ZN2at6native18elementwise_kernelILi128ELi4EZNS0_22gpu_kernel_impl_nocastINS0_13BinaryFunctorIN3c108BFloat16ES5_S5_ZZZNS0_17atan2_kernel_cudaERNS_18TensorIteratorBaseEENKUlvE_clEvENKUlvE2_clEvEUlS5_S5_E_EEEEvS7_RKT_EUliE_EEviT1_ --------------------------
	.section	.nv.info._ZN2at6native18elementwise_kernelILi128ELi4EZNS0_22gpu_kernel_impl_nocastINS0_13BinaryFunctorIN3c108BFloat16ES5_S5_ZZZNS0_17atan2_kernel_cudaERNS_18TensorIteratorBaseEENKUlvE_clEvENKUlvE2_clEvEUlS5_S5_E_EEEEvS7_RKT_EUliE_EEviT1_,"",@"SHT_CUDA_INFO"
	.sectionflags	@""
	.align	4


	//----- nvinfo : EIATTR_CUDA_API_VERSION
	.align		4
        /*0000*/ 	.byte	0x04, 0x37
        /*0002*/ 	.short	(.L_2265 - .L_2264)
.L_2264:
        /*0004*/ 	.word	0x00000082


	//----- nvinfo : EIATTR_KPARAM_INFO
	.align		4
.L_2265:
        /*0008*/ 	.byte	0x04, 0x17
        /*000a*/ 	.short	(.L_2267 - .L_2266)
.L_2266:
        /*000c*/ 	.word	0x00000000
        /*0010*/ 	.short	0x0001
        /*0012*/ 	.short	0x0008
        /*0014*/ 	.byte	0x00, 0xf0, 0x21, 0x0a


	//----- nvinfo : EIATTR_KPARAM_INFO
	.align		4
.L_2267:
        /*0018*/ 	.byte	0x04, 0x17
        /*001a*/ 	.short	(.L_2269 - .L_2268)
.L_2268:
        /*001c*/ 	.word	0x00000000
        /*0020*/ 	.short	0x0000
        /*0022*/ 	.short	0x0000
        /*0024*/ 	.byte	0x00, 0xf0, 0x11, 0x00


	//----- nvinfo : EIATTR_SPARSE_MMA_MASK
	.align		4
.L_2269:
        /*0028*/ 	.byte	0x03, 0x50
        /*002a*/ 	.short	0x0000


	//----- nvinfo : EIATTR_MAXREG_COUNT
	.align		4
        /*002c*/ 	.byte	0x03, 0x1b
        /*002e*/ 	.short	0x0080


	//----- nvinfo : EIATTR_MERCURY_ISA_VERSION
	.align		4
        /*0030*/ 	.byte	0x03, 0x5f
        /*0032*/ 	.short	0x0101


	//----- nvinfo : EIATTR_EXIT_INSTR_OFFSETS
	.align		4
        /*0034*/ 	.byte	0x04, 0x1c
        /*0036*/ 	.short	(.L_2271 - .L_2270)


	//   ....[0]....
.L_2270:
        /*0038*/ 	.word	0x00005010


	//   ....[1]....
        /*003c*/ 	.word	0x00006a50


	//----- nvinfo : EIATTR_MAX_THREADS
	.align		4
.L_2271:
        /*0040*/ 	.byte	0x04, 0x05
        /*0042*/ 	.short	(.L_2273 - .L_2272)
.L_2272:
        /*0044*/ 	.word	0x00000080
        /*0048*/ 	.word	0x00000001
        /*004c*/ 	.word	0x00000001


	//----- nvinfo : EIATTR_CRS_STACK_SIZE
	.align		4
.L_2273:
        /*0050*/ 	.byte	0x04, 0x1e
        /*0052*/ 	.short	(.L_2275 - .L_2274)
.L_2274:
        /*0054*/ 	.word	0x00000000


	//----- nvinfo : EIATTR_CBANK_PARAM_SIZE
	.align		4
.L_2275:
        /*0058*/ 	.byte	0x03, 0x19
        /*005a*/ 	.short	0x0290


	//----- nvinfo : EIATTR_PARAM_CBANK
	.align		4
        /*005c*/ 	.byte	0x04, 0x0a
        /*005e*/ 	.short	(.L_2277 - .L_2276)
	.align		4
.L_2276:
        /*0060*/ 	.word	index@(.nv.constant0._ZN2at6native18elementwise_kernelILi128ELi4EZNS0_22gpu_kernel_impl_nocastINS0_13BinaryFunctorIN3c108BFloat16ES5_S5_ZZZNS0_17atan2_kernel_cudaERNS_18TensorIteratorBaseEENKUlvE_clEvENKUlvE2_clEvEUlS5_S5_E_EEEEvS7_RKT_EUliE_EEviT1_)
        /*0064*/ 	.short	0x0210
        /*0066*/ 	.short	0x0290


	//----- nvinfo : EIATTR_SW_WAR
	.align		4
.L_2277:
        /*0068*/ 	.byte	0x04, 0x36
        /*006a*/ 	.short	(.L_2279 - .L_2278)
.L_2278:
        /*006c*/ 	.word	0x00000008
.L_2279:


//--------------------- .nv.info._ZN2at6native27unrolled_elementwise_kernelINS0_13BinaryFunctorIN3c108BFloat16ES4_S4_ZZZNS0_17atan2_kernel_cudaERNS_18TensorIteratorBaseEENKUlvE_clEvENKUlvE2_clEvEUlS4_S4_E_EESt5arrayIPcLm3EELi4E23TrivialOffsetCalculatorILi2EjESE_ILi1EjENS0_6memory15LoadWithoutCastENSH_16StoreWithoutCastEEEviT_T0_T2_T3_T4_T5_ --------------------------
	.section	.nv.info._ZN2at6native27unrolled_elementwise_kernelINS0_13BinaryFunctorIN3c108BFloat16ES4_S4_ZZZNS0_17atan2_kernel_cudaERNS_18TensorIteratorBaseEENKUlvE_clEvENKUlvE2_clEvEUlS4_S4_E_EESt5arrayIPcLm3EELi4E23TrivialOffsetCalculatorILi2EjESE_ILi1EjENS0_6memory15LoadWithoutCastENSH_16StoreWithoutCastEEEviT_T0_T2_T3_T4_T5_,"",@"SHT_CUDA_INFO"
	.sectionflags	@""
	.align	4


	//----- nvinfo : EIATTR_CUDA_API_VERSION
	.align		4
        /*0000*/ 	.byte	0x04, 0x37
        /*0002*/ 	.short	(.L_2281 - .L_2280)
.L_2280:
        /*0004*/ 	.word	0x00000082


	//----- nvinfo : EIATTR_KPARAM_INFO
	.align		4
.L_2281:
        /*0008*/ 	.byte	0x04, 0x17
        /*000a*/ 	.short	(.L_2283 - .L_2282)
.L_2282:
        /*000c*/ 	.word	0x00000000
        /*0010*/ 	.short	0x0006
        /*0012*/ 	.short	0x0023
        /*0014*/ 	.byte	0x00, 0xf0, 0x05, 0x00


	//----- nvinfo : EIATTR_KPARAM_INFO
	.align		4
.L_2283:
        /*0018*/ 	.byte	0x04, 0x17
        /*001a*/ 	.short	(.L_2285 - .L_2284)
.L_2284:
        /*001c*/ 	.word	0x00000000
        /*0020*/ 	.short	0x0005
        /*0022*/ 	.short	0x0022
        /*0024*/ 	.byte	0x00, 0xf0, 0x05, 0x00


	//----- nvinfo : EIATTR_KPARAM_INFO
	.align		4
.L_2285:
        /*0028*/ 	.byte	0x04, 0x17
        /*002a*/ 	.short	(.L_2287 - .L_2286)
.L_2286:
        /*002c*/ 	.word	0x00000000
        /*0030*/ 	.short	0x0004
        /*0032*/ 	.short	0x0021
        /*0034*/ 	.byte	0x00, 0xf0, 0x05, 0x00


	//----- nvinfo : EIATTR_KPARAM_INFO
	.align		4
.L_2287:
        /*0038*/ 	.byte	0x04, 0x17
        /*003a*/ 	.short	(.L_2289 - .L_2288)
.L_2288:
        /*003c*/ 	.word	0x00000000
        /*0040*/ 	.short	0x0003
        /*0042*/ 	.short	0x0020
        /*0044*/ 	.byte	0x00, 0xf0, 0x05, 0x00


	//----- nvinfo : EIATTR_KPARAM_INFO
	.align		4
.L_2289:
        /*0048*/ 	.byte	0x04, 0x17
        /*004a*/ 	.short	(.L_2291 - .L_2290)
.L_2290:
        /*004c*/ 	.word	0x00000000
        /*0050*/ 	.short	0x0002
        /*0052*/ 	.short	0x0008
        /*0054*/ 	.byte	0x00, 0xf0, 0x61, 0x00


	//----- nvinfo : EIATTR_KPARAM_INFO
	.align		4
.L_2291:
        /*0058*/ 	.byte	0x04, 0x17
        /*005a*/ 	.short	(.L_2293 - .L_2292)
.L_2292:
        /*005c*/ 	.word	0x00000000
        /*0060*/ 	.short	0x0001
        /*0062*/ 	.short	0x0004
        /*0064*/ 	.byte	0x00, 0xf0, 0x05, 0x00


	//----- nvinfo : EIATTR_KPARAM_INFO
	.align		4
.L_2293:
        /*0068*/ 	.byte	0x04, 0x17
        /*006a*/ 	.short	(.L_2295 - .L_2294)
.L_2294:
        /*006c*/ 	.word	0x00000000
        /*0070*/ 	.short	0x0000
        /*0072*/ 	.short	0x0000
        /*0074*/ 	.byte	0x00, 0xf0, 0x11, 0x00


	//----- nvinfo : EIATTR_SPARSE_MMA_MASK
	.align		4
.L_2295:
        /*0078*/ 	.byte	0x03, 0x50
        /*007a*/ 	.short	0x0000


	//----- nvinfo : EIATTR_MAXREG_COUNT
	.align		4
        /*007c*/ 	.byte	0x03, 0x1b
        /*007e*/ 	.short	0x00ff


	//----- nvinfo : EIATTR_MERCURY_ISA_VERSION
	.align		4
        /*0080*/ 	.byte	0x03, 0x5f
        /*0082*/ 	.short	0x0101


	//----- nvinfo : EIATTR_EXIT_INSTR_OFFSETS
	.align		4
        /*0084*/ 	.byte	0x04, 0x1c
        /*0086*/ 	.short	(.L_2297 - .L_2296)


	//   ....[0]....
.L_2296:
        /*0088*/ 	.word	0x00001390


	//   ....[1]....
        /*008c*/ 	.word	0x000013e0


	//----- nvinfo : EIATTR_MAX_THREADS
	.align		4
.L_2297:
        /*0090*/ 	.byte	0x04, 0x05
        /*0092*/ 	.short	(.L_2299 - .L_2298)
.L_2298:
        /*0094*/ 	.word	0x00000080
        /*0098*/ 	.word	0x00000001
        /*009c*/ 	.word	0x00000001


	//----- nvinfo : EIATTR_CRS_STACK_SIZE
	.align		4
.L_2299:
        /*00a0*/ 	.byte	0x04, 0x1e
        /*00a2*/ 	.short	(.L_2301 - .L_2300)
.L_2300:
        /*00a4*/ 	.word	0x00000000


	//----- nvinfo : EIATTR_CBANK_PARAM_SIZE
	.align		4
.L_2301:
        /*00a8*/ 	.byte	0x03, 0x19
        /*00aa*/ 	.short	0x0024


	//----- nvinfo : EIATTR_PARAM_CBANK
	.align		4
        /*00ac*/ 	.byte	0x04, 0x0a
        /*00ae*/ 	.short	(.L_2303 - .L_2302)
	.align		4
.L_2302:
        /*00b0*/ 	.word	index@(.nv.constant0._ZN2at6native27unrolled_elementwise_kernelINS0_13BinaryFunctorIN3c108BFloat16ES4_S4_ZZZNS0_17atan2_kernel_cudaERNS_18TensorIteratorBaseEENKUlvE_clEvENKUlvE2_clEvEUlS4_S4_E_EESt5arrayIPcLm3EELi4E23TrivialOffsetCalculatorILi2EjESE_ILi1EjENS0_6memory15LoadWithoutCastENSH_16StoreWithoutCastEEEviT_T0_T2_T3_T4_T5_)
        /*00b4*/ 	.short	0x0210
        /*00b6*/ 	.short	0x0024


	//----- nvinfo : EIATTR_SW_WAR
	.align		4
.L_2303:
        /*00b8*/ 	.byte	0x04, 0x36
        /*00ba*/ 	.short	(.L_2305 - .L_2304)
.L_2304:
        /*00bc*/ 	.word	0x00000008
.L_2305:


//--------------------- .nv.info._ZN2at6native29vectorized_elementwise_kernelILi2ENS0_13BinaryFunctorIN3c108BFloat16ES4_S4_ZZZNS0_17atan2_kernel_cudaERNS_18TensorIteratorBaseEENKUlvE_clEvENKUlvE2_clEvEUlS4_S4_E_EESt5arrayIPcLm3EEEEviT0_T1_ --------------------------
	.section	.nv.info._ZN2at6native29vectorized_elementwise_kernelILi2ENS0_13BinaryFunctorIN3c108BFloat16ES4_S4_ZZZNS0_17atan2_kernel_cudaERNS_18TensorIteratorBaseEENKUlvE_clEvENKUlvE2_clEvEUlS4_S4_E_EESt5arrayIPcLm3EEEEviT0_T1_,"",@"SHT_CUDA_INFO"
	.sectionflags	@""
	.align	4


	//----- nvinfo : EIATTR_CUDA_API_VERSION
	.align		4
        /*0000*/ 	.byte	0x04, 0x37
        /*0002*/ 	.short	(.L_2307 - .L_2306)
.L_2306:
        /*0004*/ 	.word	0x00000082


	//----- nvinfo : EIATTR_KPARAM_INFO
	.align		4
.L_2307:
        /*0008*/ 	.byte	0x04, 0x17
        /*000a*/ 	.short	(.L_2309 - .L_2308)
.L_2308:
        /*000c*/ 	.word	0x00000000
        /*0010*/ 	.short	0x0002
        /*0012*/ 	.short	0x0008
        /*0014*/ 	.byte	0x00, 0xf0, 0x61, 0x00


	//----- nvinfo : EIATTR_KPARAM_INFO
	.align		4
.L_2309:
        /*0018*/ 	.byte	0x04, 0x17
        /*001a*/ 	.short	(.L_2311 - .L_2310)
.L_2310:
        /*001c*/ 	.word	0x00000000
        /*0020*/ 	.short	0x0001
        /*0022*/ 	.short	0x0004
        /*0024*/ 	.byte	0x00, 0xf0, 0x05, 0x00


	//----- nvinfo : EIATTR_KPARAM_INFO
	.align		4
.L_2311:
        /*0028*/ 	.byte	0x04, 0x17
        /*002a*/ 	.short	(.L_2313 - .L_2312)
.L_2312:
        /*002c*/ 	.word	0x00000000
        /*0030*/ 	.short	0x0000
        /*0032*/ 	.short	0x0000
        /*0034*/ 	.byte	0x00, 0xf0, 0x11, 0x00


	//----- nvinfo : EIATTR_SPARSE_MMA_MASK
	.align		4
.L_2313:
        /*0038*/ 	.byte	0x03, 0x50
        /*003a*/ 	.short	0x0000


	//----- nvinfo : EIATTR_MAXREG_COUNT
	.align		4
        /*003c*/ 	.byte	0x03, 0x1b
        /*003e*/ 	.short	0x00ff


	//----- nvinfo : EIATTR_MERCURY_ISA_VERSION
	.align		4
        /*0040*/ 	.byte	0x03, 0x5f
        /*0042*/ 	.short	0x0101


	//----- nvinfo : EIATTR_EXIT_INSTR_OFFSETS
	.align		4
        /*0044*/ 	.byte	0x04, 0x1c
        /*0046*/ 	.short	(.L_2315 - .L_2314)


	//   ....[0]....
.L_2314:
        /*0048*/ 	.word	0x00001ce0


	//   ....[1]....
        /*004c*/ 	.word	0x00004300


	//   ....[2]....
        /*0050*/ 	.word	0x00004350


	//----- nvinfo : EIATTR_MAX_THREADS
	.align		4
.L_2315:
        /*0054*/ 	.byte	0x04, 0x05
        /*0056*/ 	.short	(.L_2317 - .L_2316)
.L_2316:
        /*0058*/ 	.word	0x00000080
        /*005c*/ 	.word	0x00000001
        /*0060*/ 	.word	0x00000001


	//----- nvinfo : EIATTR_CRS_STACK_SIZE
	.align		4
.L_2317:
        /*0064*/ 	.byte	0x04, 0x1e
        /*0066*/ 	.short	(.L_2319 - .L_2318)
.L_2318:
        /*0068*/ 	.word	0x00000000


	//----- nvinfo : EIATTR_CBANK_PARAM_SIZE
	.align		4
.L_2319:
        /*006c*/ 	.byte	0x03, 0x19
        /*006e*/ 	.short	0x0020


	//----- nvinfo : EIATTR_PARAM_CBANK
	.align		4
        /*0070*/ 	.byte	0x04, 0x0a
        /*0072*/ 	.short	(.L_2321 - .L_2320)
	.align		4
.L_2320:
        /*0074*/ 	.word	index@(.nv.constant0._ZN2at6native29vectorized_elementwise_kernelILi2ENS0_13BinaryFunctorIN3c108BFloat16ES4_S4_ZZZNS0_17atan2_kernel_cudaERNS_18TensorIteratorBaseEENKUlvE_clEvENKUlvE2_clEvEUlS4_S4_E_EESt5arrayIPcLm3EEEEviT0_T1_)
        /*0078*/ 	.short	0x0210
        /*007a*/ 	.short	0x0020


	//----- nvinfo : EIATTR_SW_WAR
	.align		4
.L_2321:
        /*007c*/ 	.byte	0x04, 0x36
        /*007e*/ 	.short	(.L_2323 - .L_2322)
.L_2322:
        /*0080*/ 	.word	0x00000008
.L_2323:


//--------------------- .nv.info._ZN2at6native29vectorized_elementwise_kernelILi4ENS0_13BinaryFunctorIN3c108BFloat16ES4_S4_ZZZNS0_17atan2_kernel_cudaERNS_18TensorIteratorBaseEENKUlvE_clEvENKUlvE2_clEvEUlS4_S4_E_EESt5arrayIPcLm3EEEEviT0_T1_ --------------------------
	.section	.nv.info._ZN2at6native29vectorized_elementwise_kernelILi4ENS0_13BinaryFunctorIN3c108BFloat16ES4_S4_ZZZNS0_17atan2_kernel_cudaERNS_18TensorIteratorBaseEENKUlvE_clEvENKUlvE2_clEvEUlS4_S4_E_EESt5arrayIPcLm3EEEEviT0_T1_,"",@"SHT_CUDA_INFO"
	.sectionflags	@""
	.align	4


	//----- nvinfo : EIATTR_CUDA_API_VERSION
	.align		4
        /*0000*/ 	.byte	0x04, 0x37
        /*0002*/ 	.short	(.L_2325 - .L_2324)
.L_2324:
        /*0004*/ 	.word	0x00000082


	//----- nvinfo : EIATTR_KPARAM_INFO
	.align		4
.L_2325:
        /*0008*/ 	.byte	0x04, 0x17
        /*000a*/ 	.short	(.L_2327 - .L_2326)
.L_2326:
        /*000c*/ 	.word	0x00000000
        /*0010*/ 	.short	0x0002
        /*0012*/ 	.short	0x0008
        /*0014*/ 	.byte	0x00, 0xf0, 0x61, 0x00


	//----- nvinfo : EIATTR_KPARAM_INFO
	.align		4
.L_2327:
        /*0018*/ 	.byte	0x04, 0x17
        /*001a*/ 	.short	(.L_2329 - .L_2328)
.L_2328:
        /*001c*/ 	.word	0x00000000
        /*0020*/ 	.short	0x0001
        /*0022*/ 	.short	0x0004
        /*0024*/ 	.byte	0x00, 0xf0, 0x05, 0x00


	//----- nvinfo : EIATTR_KPARAM_INFO
	.align		4
.L_2329:
        /*0028*/ 	.byte	0x04, 0x17
        /*002a*/ 	.short	(.L_2331 - .L_2330)
.L_2330:
        /*002c*/ 	.word	0x00000000
        /*0030*/ 	.short	0x0000
        /*0032*/ 	.short	0x0000
        /*0034*/ 	.byte	0x00, 0xf0, 0x11, 0x00


	//----- nvinfo : EIATTR_SPARSE_MMA_MASK
	.align		4
.L_2331:
        /*0038*/ 	.byte	0x03, 0x50
        /*003a*/ 	.short	0x0000


	//----- nvinfo : EIATTR_MAXREG_COUNT
	.align		4
        /*003c*/ 	.byte	0x03, 0x1b
        /*003e*/ 	.short	0x00ff


	//----- nvinfo : EIATTR_MERCURY_ISA_VERSION
	.align		4
        /*0040*/ 	.byte	0x03, 0x5f
        /*0042*/ 	.short	0x0101


	//----- nvinfo : EIATTR_EXIT_INSTR_OFFSETS
	.align		4
        /*0044*/ 	.byte	0x04, 0x1c
        /*0046*/ 	.short	(.L_2333 - .L_2332)


	//   ....[0]....
.L_2332:
        /*0048*/ 	.word	0x00001cc0


	//   ....[1]....
        /*004c*/ 	.word	0x00004340


	//   ....[2]....
        /*0050*/ 	.word	0x00004390


	//----- nvinfo : EIATTR_MAX_THREADS
	.align		4
.L_2333:
        /*0054*/ 	.byte	0x04, 0x05
        /*0056*/ 	.short	(.L_2335 - .L_2334)
.L_2334:
        /*0058*/ 	.word	0x00000080
        /*005c*/ 	.word	0x00000001
        /*0060*/ 	.word	0x00000001


	//----- nvinfo : EIATTR_CRS_STACK_SIZE
	.align		4
.L_2335:
        /*0064*/ 	.byte	0x04, 0x1e
        /*0066*/ 	.short	(.L_2337 - .L_2336)
.L_2336:
        /*0068*/ 	.word	0x00000000


	//----- nvinfo : EIATTR_CBANK_PARAM_SIZE
	.align		4
.L_2337:
        /*006c*/ 	.byte	0x03, 0x19
        /*006e*/ 	.short	0x0020


	//----- nvinfo : EIATTR_PARAM_CBANK
	.align		4
        /*0070*/ 	.byte	0x04, 0x0a
        /*0072*/ 	.short	(.L_2339 - .L_2338)
	.align		4
.L_2338:
        /*0074*/ 	.word	index@(.nv.constant0._ZN2at6native29vectorized_elementwise_kernelILi4ENS0_13BinaryFunctorIN3c108BFloat16ES4_S4_ZZZNS0_17atan2_kernel_cudaERNS_18TensorIteratorBaseEENKUlvE_clEvENKUlvE2_clEvEUlS4_S4_E_EESt5arrayIPcLm3EEEEviT0_T1_)
        /*0078*/ 	.short	0x0210
        /*007a*/ 	.short	0x0020


	//----- nvinfo : EIATTR_SW_WAR
	.align		4
.L_2339:
        /*007c*/ 	.byte	0x04, 0x36
        /*007e*/ 	.short	(.L_2341 - .L_2340)
.L_2340:
        /*0080*/ 	.word	0x00000008
.L_2341:


//--------------------- .nv.info._ZN2at6native29vectorized_elementwise_kernelILi8ENS0_13BinaryFunctorIN3c108BFloat16ES4_S4_ZZZNS0_17atan2_kernel_cudaERNS_18TensorIteratorBaseEENKUlvE_clEvENKUlvE2_clEvEUlS4_S4_E_EESt5arrayIPcLm3EEEEviT0_T1_ --------------------------
	.section	.nv.info._ZN2at6native29vectorized_elementwise_kernelILi8ENS0_13BinaryFunctorIN3c108BFloat16ES4_S4_ZZZNS0_17atan2_kernel_cudaERNS_18TensorIteratorBaseEENKUlvE_clEvENKUlvE2_clEvEUlS4_S4_E_EESt5arrayIPcLm3EEEEviT0_T1_,"",@"SHT_CUDA_INFO"
	.sectionflags	@""
	.align	4


	//----- nvinfo : EIATTR_CUDA_API_VERSION
	.align		4
        /*0000*/ 	.byte	0x04, 0x37
        /*0002*/ 	.short	(.L_2343 - .L_2342)
.L_2342:
        /*0004*/ 	.word	0x00000082


	//----- nvinfo : EIATTR_KPARAM_INFO
	.align		4
.L_2343:
        /*0008*/ 	.byte	0x04, 0x17
        /*000a*/ 	.short	(.L_2345 - .L_2344)
.L_2344:
        /*000c*/ 	.word	0x00000000
        /*0010*/ 	.short	0x0002
        /*0012*/ 	.short	0x0008
        /*0014*/ 	.byte	0x00, 0xf0, 0x61, 0x00


	//----- nvinfo : EIATTR_KPARAM_INFO
	.align		4
.L_2345:
        /*0018*/ 	.byte	0x04, 0x17
        /*001a*/ 	.short	(.L_2347 - .L_2346)
.L_2346:
        /*001c*/ 	.word	0x00000000
        /*0020*/ 	.short	0x0001
        /*0022*/ 	.short	0x0004
        /*0024*/ 	.byte	0x00, 0xf0, 0x05, 0x00


	//----- nvinfo : EIATTR_KPARAM_INFO
	.align		4
.L_2347:
        /*0028*/ 	.byte	0x04, 0x17
        /*002a*/ 	.short	(.L_2349 - .L_2348)
.L_2348:
        /*002c*/ 	.word	0x00000000
        /*0030*/ 	.short	0x0000
        /*0032*/ 	.short	0x0000
        /*0034*/ 	.byte	0x00, 0xf0, 0x11, 0x00


	//----- nvinfo : EIATTR_SPARSE_MMA_MASK
	.align		4
.L_2349:
        /*0038*/ 	.byte	0x03, 0x50
        /*003a*/ 	.short	0x0000


	//----- nvinfo : EIATTR_MAXREG_COUNT
	.align		4
        /*003c*/ 	.byte	0x03, 0x1b
        /*003e*/ 	.short	0x00ff


	//----- nvinfo : EIATTR_MERCURY_ISA_VERSION
	.align		4
        /*0040*/ 	.byte	0x03, 0x5f
        /*0042*/ 	.short	0x0101


	//----- nvinfo : EIATTR_EXIT_INSTR_OFFSETS
	.align		4
        /*0044*/ 	.byte	0x04, 0x1c
        /*0046*/ 	.short	(.L_2351 - .L_2350)


	//   ....[0]....
.L_2350:
        /*0048*/ 	.word	0x00001c50


	//   ....[1]....
        /*004c*/ 	.word	0x00004250


	//   ....[2]....
        /*0050*/ 	.word	0x000042a0


	//----- nvinfo : EIATTR_MAX_THREADS
	.align		4
.L_2351:
        /*0054*/ 	.byte	0x04, 0x05
        /*0056*/ 	.short	(.L_2353 - .L_2352)
.L_2352:
        /*0058*/ 	.word	0x00000080
        /*005c*/ 	.word	0x00000001
        /*0060*/ 	.word	0x00000001


	//----- nvinfo : EIATTR_CRS_STACK_SIZE
	.align		4
.L_2353:
        /*0064*/ 	.byte	0x04, 0x1e
        /*0066*/ 	.short	(.L_2355 - .L_2354)
.L_2354:
        /*0068*/ 	.word	0x00000000


	//----- nvinfo : EIATTR_CBANK_PARAM_SIZE
	.align		4
.L_2355:
        /*006c*/ 	.byte	0x03, 0x19
        /*006e*/ 	.short	0x0020


	//----- nvinfo : EIATTR_PARAM_CBANK
	.align		4
        /*0070*/ 	.byte	0x04, 0x0a
        /*0072*/ 	.short	(.L_2357 - .L_2356)
	.align		4
.L_2356:
        /*0074*/ 	.word	index@(.nv.constant0._ZN2at6native29vectorized_elementwise_kernelILi8ENS0_13BinaryFunctorIN3c108BFloat16ES4_S4_ZZZNS0_17atan2_kernel_cudaERNS_18TensorIteratorBaseEENKUlvE_clEvENKUlvE2_clEvEUlS4_S4_E_EESt5arrayIPcLm3EEEEviT0_T1_)
        /*0078*/ 	.short	0x0210
        /*007a*/ 	.short	0x0020


	//----- nvinfo : EIATTR_SW_WAR
	.align		4
.L_2357:
        /*007c*/ 	.byte	0x04, 0x36
        /*007e*/ 	.short	(.L_2359 - .L_2358)
.L_2358:
        /*0080*/ 	.word	0x00000008
.L_2359:


//--------------------- .nv.info._ZN2at6native18elementwise_kernelILi128ELi4EZNS0_15gpu_kernel_implINS0_13BUnaryFunctorIN3c108BFloat16ES5_S5_ZZZNS0_17atan2_kernel_cudaERNS_18TensorIteratorBaseEENKUlvE_clEvENKUlvE2_clEvEUlS5_S5_E_EEEEvS7_RKT_EUliE_EEviT1_ --------------------------
	.section	.nv.info._ZN2at6native18elementwise_kernelILi128ELi4EZNS0_15gpu_kernel_implINS0_13BUnaryFunctorIN3c108BFloat16ES5_S5_ZZZNS0_17atan2_kernel_cudaERNS_18TensorIteratorBaseEENKUlvE_clEvENKUlvE2_clEvEUlS5_S5_E_EEEEvS7_RKT_EUliE_EEviT1_,"",@"SHT_CUDA_INFO"
	.sectionflags	@""
	.align	4


	//----- nvinfo : EIATTR_CUDA_API_VERSION
	.align		4
        /*0000*/ 	.byte	0x04, 0x37
        /*0002*/ 	.short	(.L_2361 - .L_2360)
.L_2360:
        /*0004*/ 	.word	0x00000082


	//----- nvinfo : EIATTR_KPARAM_INFO
	.align		4
.L_2361:
        /*0008*/ 	.byte	0x04, 0x17
        /*000a*/ 	.short	(.L_2363 - .L_2362)
.L_2362:
        /*000c*/ 	.word	0x00000000
        /*0010*/ 	.short	0x0001
        /*0012*/ 	.short	0x0008
        /*0014*/ 	.byte	0x00, 0xf0, 0x61, 0x08


	//----- nvinfo : EIATTR_KPARAM_INFO
	.align		4
.L_2363:
        /*0018*/ 	.byte	0x04, 0x17
        /*001a*/ 	.short	(.L_2365 - .L_2364)
.L_2364:
        /*001c*/ 	.word	0x00000000
        /*0020*/ 	.short	0x0000
        /*0022*/ 	.short	0x0000
        /*0024*/ 	.byte	0x00, 0xf0, 0x11, 0x00


	//----- nvinfo : EIATTR_SPARSE_MMA_MASK
	.align		4
.L_2365:
        /*0028*/ 	.byte	0x03, 0x50
        /*002a*/ 	.short	0x0000


	//----- nvinfo : EIATTR_MAXREG_COUNT
	.align		4
        /*002c*/ 	.byte	0x03, 0x1b
        /*002e*/ 	.short	0x0080


	//----- nvinfo : EIATTR_EXTERNS
	.align		4
        /*0030*/ 	.byte	0x04, 0x0f
        /*0032*/ 	.short	(.L_2367 - .L_2366)


	//   ....[0]....
	.align		4
.L_2366:
        /*0034*/ 	.word	index@(__assertfail)


	//----- nvinfo : EIATTR_MERCURY_ISA_VERSION
	.align		4
.L_2367:
        /*0038*/ 	.byte	0x03, 0x5f
        /*003a*/ 	.short	0x0101


	//----- nvinfo : EIATTR_SYSCALL_OFFSETS
	.align		4
        /*003c*/ 	.byte	0x04, 0x46
        /*003e*/ 	.short	(.L_2369 - .L_2368)


	//   ....[0]....
.L_2368:
        /*0040*/ 	.word	0x000023b0


	//   ....[1]....
        /*0044*/ 	.word	0x000036a0


	//   ....[2]....
        /*0048*/ 	.word	0x00005ab0


	//   ....[3]....
        /*004c*/ 	.word	0x00006da0


	//   ....[4]....
        /*0050*/ 	.word	0x000091a0


	//   ....[5]....
        /*0054*/ 	.word	0x0000a490


	//   ....[6]....
        /*0058*/ 	.word	0x0000c880


	//   ....[7]....
        /*005c*/ 	.word	0x0000db70


	//----- nvinfo : EIATTR_EXIT_INSTR_OFFSETS
	.align		4
.L_2369:
        /*0060*/ 	.byte	0x04, 0x1c
        /*0062*/ 	.short	(.L_2371 - .L_2370)


	//   ....[0]....
.L_2370:
        /*0064*/ 	.word	0x0000a560


	//   ....[1]....
        /*0068*/ 	.word	0x0000cda0


	//   ....[2]....
        /*006c*/ 	.word	0x0000cde0


	//   ....[3]....
        /*0070*/ 	.word	0x0000ce80


	//   ....[4]....
        /*0074*/ 	.word	0x0000cec0


	//   ....[5]....
        /*0078*/ 	.word	0x0000cf00


	//   ....[6]....
        /*007c*/ 	.word	0x0000cf90


	//   ....[7]....
        /*0080*/ 	.word	0x0000cfd0


	//   ....[8]....
        /*0084*/ 	.word	0x0000d070


	//   ....[9]....
        /*0088*/ 	.word	0x0000d0c0


	//   ....[10]....
        /*008c*/ 	.word	0x0000d110


	//   ....[11]....
        /*0090*/ 	.word	0x0000d1e0


	//   ....[12]....
        /*0094*/ 	.word	0x0000d240


	//   ....[13]....
        /*0098*/ 	.word	0x0000d3d0


	//   ....[14]....
        /*009c*/ 	.word	0x0000d530


	//   ....[15]....
        /*00a0*/ 	.word	0x0000d550


	//   ....[16]....
        /*00a4*/ 	.word	0x0000d610


	//   ....[17]....
        /*00a8*/ 	.word	0x0000d790


	//   ....[18]....
        /*00ac*/ 	.word	0x0000d910


	//   ....[19]....
        /*00b0*/ 	.word	0x0000da70


	//   ....[20]....
        /*00b4*/ 	.word	0x0000db80


	//   ....[21]....
        /*00b8*/ 	.word	0x0000dbc0


	//   ....[22]....
        /*00bc*/ 	.word	0x0000dc00


	//----- nvinfo : EIATTR_MAX_THREADS
	.align		4
.L_2371:
        /*00c0*/ 	.byte	0x04, 0x05
        /*00c2*/ 	.short	(.L_2373 - .L_2372)
.L_2372:
        /*00c4*/ 	.word	0x00000080
        /*00c8*/ 	.word	0x00000001
        /*00cc*/ 	.word	0x00000001


	//----- nvinfo : EIATTR_CRS_STACK_SIZE
	.align		4
.L_2373:
        /*00d0*/ 	.byte	0x04, 0x1e
        /*00d2*/ 	.short	(.L_2375 - .L_2374)
.L_2374:
        /*00d4*/ 	.word	0x00000000


	//----- nvinfo : EIATTR_CBANK_PARAM_SIZE
	.align		4
.L_2375:
        /*00d8*/ 	.byte	0x03, 0x19
        /*00da*/ 	.short	0x0220


	//----- nvinfo : EIATTR_PARAM_CBANK
	.align		4
        /*00dc*/ 	.byte	0x04, 0x0a
        /*00de*/ 	.short	(.L_2377 - .L_2376)
	.align		4
.L_2376:
        /*00e0*/ 	.word	index@(.nv.constant0._ZN2at6native18elementwise_kernelILi128ELi4EZNS0_15gpu_kernel_implINS0_13BUnaryFunctorIN3c108BFloat16ES5_S5_ZZZNS0_17atan2_kernel_cudaERNS_18TensorIteratorBaseEENKUlvE_clEvENKUlvE2_clEvEUlS5_S5_E_EEEEvS7_RKT_EUliE_EEviT1_)
        /*00e4*/ 	.short	0x0210
        /*00e6*/ 	.short	0x0220


	//----- nvinfo : EIATTR_SW_WAR
	.align		4
.L_2377:
        /*00e8*/ 	.byte	0x04, 0x36
        /*00ea*/ 	.short	(.L_2379 - .L_2378)
.L_2378:
        /*00ec*/ 	.word	0x00000008
.L_2379:


//--------------------- .nv.info._ZN2at6native27unrolled_elementwise_kernelINS0_13BUnaryFunctorIN3c108BFloat16ES4_S4_ZZZNS0_17atan2_kernel_cudaERNS_18TensorIteratorBaseEENKUlvE_clEvENKUlvE2_clEvEUlS4_S4_E_EESt5arrayIPcLm2EELi4E23TrivialOffsetCalculatorILi1EjESF_NS0_6memory12LoadWithCastILi1EEENSG_13StoreWithCastILi1EEEEEviT_T0_T2_T3_T4_T5_ --------------------------
	.section	.nv.info._ZN2at6native27unrolled_elementwise_kernelINS0_13BUnaryFunctorIN3c108BFloat16ES4_S4_ZZZNS0_17atan2_kernel_cudaERNS_18TensorIteratorBaseEENKUlvE_clEvENKUlvE2_clEvEUlS4_S4_E_EESt5arrayIPcLm2EELi4E23TrivialOffsetCalculatorILi1EjESF_NS0_6memory12LoadWithCastILi1EEENSG_13StoreWithCastILi1EEEEEviT_T0_T2_T3_T4_T5_,"",@"SHT_CUDA_INFO"
	.sectionflags	@""
	.align	4


	//----- nvinfo : EIATTR_CUDA_API_VERSION
	.align		4
        /*0000*/ 	.byte	0x04, 0x37
        /*0002*/ 	.short	(.L_2381 - .L_2380)
.L_2380:
        /*0004*/ 	.word	0x00000082


	//----- nvinfo : EIATTR_KPARAM_INFO
	.align		4
.L_2381:
        /*0008*/ 	.byte	0x04, 0x17
        /*000a*/ 	.short	(.L_2383 - .L_2382)
.L_2382:
        /*000c*/ 	.word	0x00000000
        /*0010*/ 	.short	0x0006
        /*0012*/ 	.short	0x0024
        /*0014*/ 	.byte	0x00, 0xf0, 0x21, 0x00


	//----- nvinfo : EIATTR_KPARAM_INFO
	.align		4
.L_2383:
        /*0018*/ 	.byte	0x04, 0x17
        /*001a*/ 	.short	(.L_2385 - .L_2384)
.L_2384:
        /*001c*/ 	.word	0x00000000
        /*0020*/ 	.short	0x0005
        /*0022*/ 	.short	0x001c
        /*0024*/ 	.byte	0x00, 0xf0, 0x21, 0x00


	//----- nvinfo : EIATTR_KPARAM_INFO
	.align		4
.L_2385:
        /*0028*/ 	.byte	0x04, 0x17
        /*002a*/ 	.short	(.L_2387 - .L_2386)
.L_2386:
        /*002c*/ 	.word	0x00000000
        /*0030*/ 	.short	0x0004
        /*0032*/ 	.short	0x0019
        /*0034*/ 	.byte	0x00, 0xf0, 0x05, 0x00


	//----- nvinfo : EIATTR_KPARAM_INFO
	.align		4
.L_2387:
        /*0038*/ 	.byte	0x04, 0x17
        /*003a*/ 	.short	(.L_2389 - .L_2388)
.L_2388:
        /*003c*/ 	.word	0x00000000
        /*0040*/ 	.short	0x0003
        /*0042*/ 	.short	0x0018
        /*0044*/ 	.byte	0x00, 0xf0, 0x05, 0x00


	//----- nvinfo : EIATTR_KPARAM_INFO
	.align		4
.L_2389:
        /*0048*/ 	.byte	0x04, 0x17
        /*004a*/ 	.short	(.L_2391 - .L_2390)
.L_2390:
        /*004c*/ 	.word	0x00000000
        /*0050*/ 	.short	0x0002
        /*0052*/ 	.short	0x0008
        /*0054*/ 	.byte	0x00, 0xf0, 0x41, 0x00


	//----- nvinfo : EIATTR_KPARAM_INFO
	.align		4
.L_2391:
        /*0058*/ 	.byte	0x04, 0x17
        /*005a*/ 	.short	(.L_2393 - .L_2392)
.L_2392:
        /*005c*/ 	.word	0x00000000
        /*0060*/ 	.short	0x0001
        /*0062*/ 	.short	0x0004
        /*0064*/ 	.byte	0x00, 0xf0, 0x11, 0x00


	//----- nvinfo : EIATTR_KPARAM_INFO
	.align		4
.L_2393:
        /*0068*/ 	.byte	0x04, 0x17
        /*006a*/ 	.short	(.L_2395 - .L_2394)
.L_2394:
        /*006c*/ 	.word	0x00000000
        /*0070*/ 	.short	0x0000
        /*0072*/ 	.short	0x0000
        /*0074*/ 	.byte	0x00, 0xf0, 0x11, 0x00


	//----- nvinfo : EIATTR_SPARSE_MMA_MASK
	.align		4
.L_2395:
        /*0078*/ 	.byte	0x03, 0x50
        /*007a*/ 	.short	0x0000


	//----- nvinfo : EIATTR_MAXREG_COUNT
	.align		4
        /*007c*/ 	.byte	0x03, 0x1b
        /*007e*/ 	.short	0x00ff


	//----- nvinfo : EIATTR_EXTERNS
	.align		4
        /*0080*/ 	.byte	0x04, 0x0f
        /*0082*/ 	.short	(.L_2397 - .L_2396)


	//   ....[0]....
	.align		4
.L_2396:
        /*0084*/ 	.word	index@(__assertfail)


	//----- nvinfo : EIATTR_MERCURY_ISA_VERSION
	.align		4
.L_2397:
        /*0088*/ 	.byte	0x03, 0x5f
        /*008a*/ 	.short	0x0101


	//----- nvinfo : EIATTR_SYSCALL_OFFSETS
	.align		4
        /*008c*/ 	.byte	0x04, 0x46
        /*008e*/ 	.short	(.L_2399 - .L_2398)


	//   ....[0]....
.L_2398:
        /*0090*/ 	.word	0x000010d0


	//   ....[1]....
        /*0094*/ 	.word	0x00002210


	//   ....[2]....
        /*0098*/ 	.word	0x00003350


	//   ....[3]....
        /*009c*/ 	.word	0x00004470


	//   ....[4]....
        /*00a0*/ 	.word	0x00006480


	//   ....[5]....
        /*00a4*/ 	.word	0x000074a0


	//   ....[6]....
        /*00a8*/ 	.word	0x00008480


	//   ....[7]....
        /*00ac*/ 	.word	0x00009460


	//----- nvinfo : EIATTR_EXIT_INSTR_OFFSETS
	.align		4
.L_2399:
        /*00b0*/ 	.byte	0x04, 0x1c
        /*00b2*/ 	.short	(.L_2401 - .L_2400)


	//   ....[0]....
.L_2400:
        /*00b4*/ 	.word	0x00008540


	//   ....[1]....
        /*00b8*/ 	.word	0x00008690


	//   ....[2]....
        /*00bc*/ 	.word	0x000086d0


	//   ....[3]....
        /*00c0*/ 	.word	0x00008770


	//   ....[4]....
        /*00c4*/ 	.word	0x000087b0


	//   ....[5]....
        /*00c8*/ 	.word	0x000087f0


	//   ....[6]....
        /*00cc*/ 	.word	0x00008880


	//   ....[7]....
        /*00d0*/ 	.word	0x000088c0


	//   ....[8]....
        /*00d4*/ 	.word	0x00008960


	//   ....[9]....
        /*00d8*/ 	.word	0x000089b0


	//   ....[10]....
        /*00dc*/ 	.word	0x00008a00


	//   ....[11]....
        /*00e0*/ 	.word	0x00008ad0


	//   ....[12]....
        /*00e4*/ 	.word	0x00008b30


	//   ....[13]....
        /*00e8*/ 	.word	0x00008cc0


	//   ....[14]....
        /*00ec*/ 	.word	0x00008e20


	//   ....[15]....
        /*00f0*/ 	.word	0x00008e40


	//   ....[16]....
        /*00f4*/ 	.word	0x00008f00


	//   ....[17]....
        /*00f8*/ 	.word	0x00009080


	//   ....[18]....
        /*00fc*/ 	.word	0x00009200


	//   ....[19]....
        /*0100*/ 	.word	0x00009360


	//   ....[20]....
        /*0104*/ 	.word	0x00009470


	//   ....[21]....
        /*0108*/ 	.word	0x000094b0


	//   ....[22]....
        /*010c*/ 	.word	0x000094f0


	//----- nvinfo : EIATTR_MAX_THREADS
	.align		4
.L_2401:
        /*0110*/ 	.byte	0x04, 0x05
        /*0112*/ 	.short	(.L_2403 - .L_2402)
.L_2402:
        /*0114*/ 	.word	0x00000080
        /*0118*/ 	.word	0x00000001
        /*011c*/ 	.word	0x00000001


	//----- nvinfo : EIATTR_CRS_STACK_SIZE
	.align		4
.L_2403:
        /*0120*/ 	.byte	0x04, 0x1e
        /*0122*/ 	.short	(.L_2405 - .L_2404)
.L_2404:
        /*0124*/ 	.word	0x00000000


	//----- nvinfo : EIATTR_CBANK_PARAM_SIZE
	.align		4
.L_2405:
        /*0128*/ 	.byte	0x03, 0x19
        /*012a*/ 	.short	0x002c


	//----- nvinfo : EIATTR_PARAM_CBANK
	.align		4
        /*012c*/ 	.byte	0x04, 0x0a
        /*012e*/ 	.short	(.L_2407 - .L_2406)
	.align		4
.L_2406:
        /*0130*/ 	.word	index@(.nv.constant0._ZN2at6native27unrolled_elementwise_kernelINS0_13BUnaryFunctorIN3c108BFloat16ES4_S4_ZZZNS0_17atan2_kernel_cudaERNS_18TensorIteratorBaseEENKUlvE_clEvENKUlvE2_clEvEUlS4_S4_E_EESt5arrayIPcLm2EELi4E23TrivialOffsetCalculatorILi1EjESF_NS0_6memory12LoadWithCastILi1EEENSG_13StoreWithCastILi1EEEEEviT_T0_T2_T3_T4_T5_)
        /*0134*/ 	.short	0x0210
        /*0136*/ 	.short	0x002c


	//----- nvinfo : EIATTR_SW_WAR
	.align		4
.L_2407:
        /*0138*/ 	.byte	0x04, 0x36
        /*013a*/ 	.short	(.L_2409 - .L_2408)
.L_2408:
        /*013c*/ 	.word	0x00000008
.L_2409:


//--------------------- .nv.info._ZN2at6native18elementwise_kernelILi128ELi4EZNS0_22gpu_kernel_impl_nocastINS0_13BUnaryFunctorIN3c108BFloat16ES5_S5_ZZZNS0_17atan2_kernel_cudaERNS_18TensorIteratorBaseEENKUlvE_clEvENKUlvE2_clEvEUlS5_S5_E_EEEEvS7_RKT_EUliE_EEviT1_ --------------------------
	.section	.nv.info._ZN2at6native18elementwise_kernelILi128ELi4EZNS0_22gpu_kernel_impl_nocastINS0_13BUnaryFunctorIN3c108BFloat16ES5_S5_ZZZNS0_17atan2_kernel_cudaERNS_18TensorIteratorBaseEENKUlvE_clEvENKUlvE2_clEvEUlS5_S5_E_EEEEvS7_RKT_EUliE_EEviT1_,"",@"SHT_CUDA_INFO"
	.sectionflags	@""
	.align	4


	//----- nvinfo : EIATTR_CUDA_API_VERSION
	.align		4
        /*0000*/ 	.byte	0x04, 0x37
        /*0002*/ 	.short	(.L_2411 - .L_2410)
.L_2410:
        /*0004*/ 	.word	0x00000082


	//----- nvinfo : EIATTR_KPARAM_INFO
	.align		4
.L_2411:
        /*0008*/ 	.byte	0x04, 0x17
        /*000a*/ 	.short	(.L_2413 - .L_2412)
.L_2412:
        /*000c*/ 	.word	0x00000000
        /*0010*/ 	.short	0x0001
        /*0012*/ 	.short	0x0008
        /*0014*/ 	.byte	0x00, 0xf0, 0x61, 0x08


	//----- nvinfo : EIATTR_KPARAM_INFO
	.align		4
.L_2413:
        /*0018*/ 	.byte	0x04, 0x17
        /*001a*/ 	.short	(.L_2415 - .L_2414)
.L_2414:
        /*001c*/ 	.word	0x00000000
        /*0020*/ 	.short	0x0000
        /*0022*/ 	.short	0x0000
        /*0024*/ 	.byte	0x00, 0xf0, 0x11, 0x00


	//----- nvinfo : EIATTR_SPARSE_MMA_MASK
	.align		4
.L_2415:
        /*0028*/ 	.byte	0x03, 0x50
        /*002a*/ 	.short	0x0000


	//----- nvinfo : EIATTR_MAXREG_COUNT
	.align		4
        /*002c*/ 	.byte	0x03, 0x1b
        /*002e*/ 	.short	0x0080


	//----- nvinfo : EIATTR_MERCURY_ISA_VERSION
	.align		4
        /*0030*/ 	.byte	0x03, 0x5f
        /*0032*/ 	.short	0x0101


	//----- nvinfo : EIATTR_EXIT_INSTR_OFFSETS
	.align		4
        /*0034*/ 	.byte	0x04, 0x1c
        /*0036*/ 	.short	(.L_2417 - .L_2416)


	//   ....[0]....
.L_2416:
        /*0038*/ 	.word	0x000045f0


	//   ....[1]....
        /*003c*/ 	.word	0x00005cc0


	//----- nvinfo : EIATTR_MAX_THREADS
	.align		4
.L_2417:
        /*0040*/ 	.byte	0x04, 0x05
        /*0042*/ 	.short	(.L_2419 - .L_2418)
.L_2418:
        /*0044*/ 	.word	0x00000080
        /*0048*/ 	.word	0x00000001
        /*004c*/ 	.word	0x00000001


	//----- nvinfo : EIATTR_CRS_STACK_SIZE
	.align		4
.L_2419:
        /*0050*/ 	.byte	0x04, 0x1e
        /*0052*/ 	.short	(.L_2421 - .L_2420)
.L_2420:
        /*0054*/ 	.word	0x00000000


	//----- nvinfo : EIATTR_CBANK_PARAM_SIZE
	.align		4
.L_2421:
        /*0058*/ 	.byte	0x03, 0x19
        /*005a*/ 	.short	0x0220


	//----- nvinfo : EIATTR_PARAM_CBANK
	.align		4
        /*005c*/ 	.byte	0x04, 0x0a
        /*005e*/ 	.short	(.L_2423 - .L_2422)
	.align		4
.L_2422:
        /*0060*/ 	.word	index@(.nv.constant0._ZN2at6native18elementwise_kernelILi128ELi4EZNS0_22gpu_kernel_impl_nocastINS0_13BUnaryFunctorIN3c108BFloat16ES5_S5_ZZZNS0_17atan2_kernel_cudaERNS_18TensorIteratorBaseEENKUlvE_clEvENKUlvE2_clEvEUlS5_S5_E_EEEEvS7_RKT_EUliE_EEviT1_)
        /*0064*/ 	.short	0x0210
        /*0066*/ 	.short	0x0220


	//----- nvinfo : EIATTR_SW_WAR
	.align		4
.L_2423:
        /*0068*/ 	.byte	0x04, 0x36
        /*006a*/ 	.short	(.L_2425 - .L_2424)
.L_2424:
        /*006c*/ 	.word	0x00000008
.L_2425:


//--------------------- .nv.info._ZN2at6native27unrolled_elementwise_kernelINS0_13BUnaryFunctorIN3c108BFloat16ES4_S4_ZZZNS0_17atan2_kernel_cudaERNS_18TensorIteratorBaseEENKUlvE_clEvENKUlvE2_clEvEUlS4_S4_E_EESt5arrayIPcLm2EELi4E23TrivialOffsetCalculatorILi1EjESF_NS0_6memory15LoadWithoutCastENSG_16StoreWithoutCastEEEviT_T0_T2_T3_T4_T5_ --------------------------
	.section	.nv.info._ZN2at6native27unrolled_elementwise_kernelINS0_13BUnaryFunctorIN3c108BFloat16ES4_S4_ZZZNS0_17atan2_kernel_cudaERNS_18TensorIteratorBaseEENKUlvE_clEvENKUlvE2_clEvEUlS4_S4_E_EESt5arrayIPcLm2EELi4E23TrivialOffsetCalculatorILi1EjESF_NS0_6memory15LoadWithoutCastENSG_16StoreWithoutCastEEEviT_T0_T2_T3_T4_T5_,"",@"SHT_CUDA_INFO"
	.sectionflags	@""
	.align	4


	//----- nvinfo : EIATTR_CUDA_API_VERSION
	.align		4
        /*0000*/ 	.byte	0x04, 0x37
        /*0002*/ 	.short	(.L_2427 - .L_2426)
.L_2426:
        /*0004*/ 	.word	0x00000082


	//----- nvinfo : EIATTR_KPARAM_INFO
	.align		4
.L_2427:
        /*0008*/ 	.byte	0x04, 0x17
        /*000a*/ 	.short	(.L_2429 - .L_2428)
.L_2428:
        /*000c*/ 	.word	0x00000000
        /*0010*/ 	.short	0x0006
        /*0012*/ 	.short	0x001b
        /*0014*/ 	.byte	0x00, 0xf0, 0x05, 0x00


	//----- nvinfo : EIATTR_KPARAM_INFO
	.align		4
.L_2429:
        /*0018*/ 	.byte	0x04, 0x17
        /*001a*/ 	.short	(.L_2431 - .L_2430)
.L_2430:
        /*001c*/ 	.word	0x00000000
        /*0020*/ 	.short	0x0005
        /*0022*/ 	.short	0x001a
        /*0024*/ 	.byte	0x00, 0xf0, 0x05, 0x00


	//----- nvinfo : EIATTR_KPARAM_INFO
	.align		4
.L_2431:
        /*0028*/ 	.byte	0x04, 0x17
        /*002a*/ 	.short	(.L_2433 - .L_2432)
.L_2432:
        /*002c*/ 	.word	0x00000000
        /*0030*/ 	.short	0x0004
        /*0032*/ 	.short	0x0019
        /*0034*/ 	.byte	0x00, 0xf0, 0x05, 0x00


	//----- nvinfo : EIATTR_KPARAM_INFO
	.align		4
.L_2433:
        /*0038*/ 	.byte	0x04, 0x17
        /*003a*/ 	.short	(.L_2435 - .L_2434)
.L_2434:
        /*003c*/ 	.word	0x00000000
        /*0040*/ 	.short	0x0003
        /*0042*/ 	.short	0x0018
        /*0044*/ 	.byte	0x00, 0xf0, 0x05, 0x00


	//----- nvinfo : EIATTR_KPARAM_INFO
	.align		4
.L_2435:
        /*0048*/ 	.byte	0x04, 0x17
        /*004a*/ 	.short	(.L_2437 - .L_2436)
.L_2436:
        /*004c*/ 	.word	0x00000000
        /*0050*/ 	.short	0x0002
        /*0052*/ 	.short	0x0008
        /*0054*/ 	.byte	0x00, 0xf0, 0x41, 0x00


	//----- nvinfo : EIATTR_KPARAM_INFO
	.align		4
.L_2437:
        /*0058*/ 	.byte	0x04, 0x17
        /*005a*/ 	.short	(.L_2439 - .L_2438)
.L_2438:
        /*005c*/ 	.word	0x00000000
        /*0060*/ 	.short	0x0001
        /*0062*/ 	.short	0x0004
        /*0064*/ 	.byte	0x00, 0xf0, 0x11, 0x00


	//----- nvinfo : EIATTR_KPARAM_INFO
	.align		4
.L_2439:
        /*0068*/ 	.byte	0x04, 0x17
        /*006a*/ 	.short	(.L_2441 - .L_2440)
.L_2440:
        /*006c*/ 	.word	0x00000000
        /*0070*/ 	.short	0x0000
        /*0072*/ 	.short	0x0000
        /*0074*/ 	.byte	0x00, 0xf0, 0x11, 0x00


	//----- nvinfo : EIATTR_SPARSE_MMA_MASK
	.align		4
.L_2441:
        /*0078*/ 	.byte	0x03, 0x50
        /*007a*/ 	.short	0x0000


	//----- nvinfo : EIATTR_MAXREG_COUNT
	.align		4
        /*007c*/ 	.byte	0x03, 0x1b
        /*007e*/ 	.short	0x00ff


	//----- nvinfo : EIATTR_MERCURY_ISA_VERSION
	.align		4
        /*0080*/ 	.byte	0x03, 0x5f
        /*0082*/ 	.short	0x0101


	//----- nvinfo : EIATTR_EXIT_INSTR_OFFSETS
	.align		4
        /*0084*/ 	.byte	0x04, 0x1c
        /*0086*/ 	.short	(.L_2443 - .L_2442)


	//   ....[0]....
.L_2442:
        /*0088*/ 	.word	0x000012c0


	//   ....[1]....
        /*008c*/ 	.word	0x00001310


	//----- nvinfo : EIATTR_MAX_THREADS
	.align		4
.L_2443:
        /*0090*/ 	.byte	0x04, 0x05
        /*0092*/ 	.short	(.L_2445 - .L_2444)
.L_2444:
        /*0094*/ 	.word	0x00000080
        /*0098*/ 	.word	0x00000001
        /*009c*/ 	.word	0x00000001


	//----- nvinfo : EIATTR_CRS_STACK_SIZE
	.align		4
.L_2445:
        /*00a0*/ 	.byte	0x04, 0x1e
        /*00a2*/ 	.short	(.L_2447 - .L_2446)
.L_2446:
        /*00a4*/ 	.word	0x00000000


	//----- nvinfo : EIATTR_CBANK_PARAM_SIZE
	.align		4
.L_2447:
        /*00a8*/ 	.byte	0x03, 0x19
        /*00aa*/ 	.short	0x001c


	//----- nvinfo : EIATTR_PARAM_CBANK
	.align		4
        /*00ac*/ 	.byte	0x04, 0x0a
        /*00ae*/ 	.short	(.L_2449 - .L_2448)
	.align		4
.L_2448:
        /*00b0*/ 	.word	index@(.nv.constant0._ZN2at6native27unrolled_elementwise_kernelINS0_13BUnaryFunctorIN3c108BFloat16ES4_S4_ZZZNS0_17atan2_kernel_cudaERNS_18TensorIteratorBaseEENKUlvE_clEvENKUlvE2_clEvEUlS4_S4_E_EESt5arrayIPcLm2EELi4E23TrivialOffsetCalculatorILi1EjESF_NS0_6memory15LoadWithoutCastENSG_16StoreWithoutCastEEEviT_T0_T2_T3_T4_T5_)
        /*00b4*/ 	.short	0x0210
        /*00b6*/ 	.short	0x001c


	//----- nvinfo : EIATTR_SW_WAR
	.align		4
.L_2449:
        /*00b8*/ 	.byte	0x04, 0x36
        /*00ba*/ 	.short	(.L_2451 - .L_2450)
.L_2450:
        /*00bc*/ 	.word	0x00000008
.L_2451:


//--------------------- .nv.info._ZN2at6native29vectorized_elementwise_kernelILi2ENS0_13BUnaryFunctorIN3c108BFloat16ES4_S4_ZZZNS0_17atan2_kernel_cudaERNS_18TensorIteratorBaseEENKUlvE_clEvENKUlvE2_clEvEUlS4_S4_E_EESt5arrayIPcLm2EEEEviT0_T1_ --------------------------
	.section	.nv.info._ZN2at6native29vectorized_elementwise_kernelILi2ENS0_13BUnaryFunctorIN3c108BFloat16ES4_S4_ZZZNS0_17atan2_kernel_cudaERNS_18TensorIteratorBaseEENKUlvE_clEvENKUlvE2_clEvEUlS4_S4_E_EESt5arrayIPcLm2EEEEviT0_T1_,"",@"SHT_CUDA_INFO"
	.sectionflags	@""
	.align	4


	//----- nvinfo : EIATTR_CUDA_API_VERSION
	.align		4
        /*0000*/ 	.byte	0x04, 0x37
        /*0002*/ 	.short	(.L_2453 - .L_2452)
.L_2452:
        /*0004*/ 	.word	0x00000082


	//----- nvinfo : EIATTR_KPARAM_INFO
	.align		4
.L_2453:
        /*0008*/ 	.byte	0x04, 0x17
        /*000a*/ 	.short	(.L_2455 - .L_2454)
.L_2454:
        /*000c*/ 	.word	0x00000000
        /*0010*/ 	.short	0x0002
        /*0012*/ 	.short	0x0008
        /*0014*/ 	.byte	0x00, 0xf0, 0x41, 0x00


	//----- nvinfo : EIATTR_KPARAM_INFO
	.align		4
.L_2455:
        /*0018*/ 	.byte	0x04, 0x17
        /*001a*/ 	.short	(.L_2457 - .L_2456)
.L_2456:
        /*001c*/ 	.word	0x00000000
        /*0020*/ 	.short	0x0001
        /*0022*/ 	.short	0x0004
        /*0024*/ 	.byte	0x00, 0xf0, 0x11, 0x00


	//----- nvinfo : EIATTR_KPARAM_INFO
	.align		4
.L_2457:
        /*0028*/ 	.byte	0x04, 0x17
        /*002a*/ 	.short	(.L_2459 - .L_2458)
.L_2458:
        /*002c*/ 	.word	0x00000000
        /*0030*/ 	.short	0x0000
        /*0032*/ 	.short	0x0000
        /*0034*/ 	.byte	0x00, 0xf0, 0x11, 0x00


	//----- nvinfo : EIATTR_SPARSE_MMA_MASK
	.align		4
.L_2459:
        /*0038*/ 	.byte	0x03, 0x50
        /*003a*/ 	.short	0x0000


	//----- nvinfo : EIATTR_MAXREG_COUNT
	.align		4
        /*003c*/ 	.byte	0x03, 0x1b
        /*003e*/ 	.short	0x00ff


	//----- nvinfo : EIATTR_MERCURY_ISA_VERSION
	.align		4
        /*0040*/ 	.byte	0x03, 0x5f
        /*0042*/ 	.short	0x0101


	//----- nvinfo : EIATTR_EXIT_INSTR_OFFSETS
	.align		4
        /*0044*/ 	.byte	0x04, 0x1c
        /*0046*/ 	.short	(.L_2461 - .L_2460)


	//   ....[0]....
.L_2460:
        /*0048*/ 	.word	0x00001ce0


	//   ....[1]....
        /*004c*/ 	.word	0x00004180


	//   ....[2]....
        /*0050*/ 	.word	0x000041d0


	//----- nvinfo : EIATTR_MAX_THREADS
	.align		4
.L_2461:
        /*0054*/ 	.byte	0x04, 0x05
        /*0056*/ 	.short	(.L_2463 - .L_2462)
.L_2462:
        /*0058*/ 	.word	0x00000080
        /*005c*/ 	.word	0x00000001
        /*0060*/ 	.word	0x00000001


	//----- nvinfo : EIATTR_CRS_STACK_SIZE
	.align		4
.L_2463:
        /*0064*/ 	.byte	0x04, 0x1e
        /*0066*/ 	.short	(.L_2465 - .L_2464)
.L_2464:
        /*0068*/ 	.word	0x00000000


	//----- nvinfo : EIATTR_CBANK_PARAM_SIZE
	.align		4
.L_2465:
        /*006c*/ 	.byte	0x03, 0x19
        /*006e*/ 	.short	0x0018


	//----- nvinfo : EIATTR_PARAM_CBANK
	.align		4
        /*0070*/ 	.byte	0x04, 0x0a
        /*0072*/ 	.short	(.L_2467 - .L_2466)
	.align		4
.L_2466:
        /*0074*/ 	.word	index@(.nv.constant0._ZN2at6native29vectorized_elementwise_kernelILi2ENS0_13BUnaryFunctorIN3c108BFloat16ES4_S4_ZZZNS0_17atan2_kernel_cudaERNS_18TensorIteratorBaseEENKUlvE_clEvENKUlvE2_clEvEUlS4_S4_E_EESt5arrayIPcLm2EEEEviT0_T1_)
        /*0078*/ 	.short	0x0210
        /*007a*/ 	.short	0x0018


	//----- nvinfo : EIATTR_SW_WAR
	.align		4
.L_2467:
        /*007c*/ 	.byte	0x04, 0x36
        /*007e*/ 	.short	(.L_2469 - .L_2468)
.L_2468:
        /*0080*/ 	.word	0x00000008
.L_2469:


//--------------------- .nv.info._ZN2at6native29vectorized_elementwise_kernelILi4ENS0_13BUnaryFunctorIN3c108BFloat16ES4_S4_ZZZNS0_17atan2_kernel_cudaERNS_18TensorIteratorBaseEENKUlvE_clEvENKUlvE2_clEvEUlS4_S4_E_EESt5arrayIPcLm2EEEEviT0_T1_ --------------------------
	.section	.nv.info._ZN2at6native29vectorized_elementwise_kernelILi4ENS0_13BUnaryFunctorIN3c108BFloat16ES4_S4_ZZZNS0_17atan2_kernel_cudaERNS_18TensorIteratorBaseEENKUlvE_clEvENKUlvE2_clEvEUlS4_S4_E_EESt5arrayIPcLm2EEEEviT0_T1_,"",@"SHT_CUDA_INFO"
	.sectionflags	@""
	.align	4


	//----- nvinfo : EIATTR_CUDA_API_VERSION
	.align		4
        /*0000*/ 	.byte	0x04, 0x37
        /*0002*/ 	.short	(.L_2471 - .L_2470)
.L_2470:
        /*0004*/ 	.word	0x00000082


	//----- nvinfo : EIATTR_KPARAM_INFO
	.align		4
.L_2471:
        /*0008*/ 	.byte	0x04, 0x17
        /*000a*/ 	.short	(.L_2473 - .L_2472)
.L_2472:
        /*000c*/ 	.word	0x00000000
        /*0010*/ 	.short	0x0002
        /*0012*/ 	.short	0x0008
        /*0014*/ 	.byte	0x00, 0xf0, 0x41, 0x00


	//----- nvinfo : EIATTR_KPARAM_INFO
	.align		4
.L_2473:
        /*0018*/ 	.byte	0x04, 0x17
        /*001a*/ 	.short	(.L_2475 - .L_2474)
.L_2474:
        /*001c*/ 	.word	0x00000000
        /*0020*/ 	.short	0x0001
        /*0022*/ 	.short	0x0004
        /*0024*/ 	.byte	0x00, 0xf0, 0x11, 0x00


	//----- nvinfo : EIATTR_KPARAM_INFO
	.align		4
.L_2475:
        /*0028*/ 	.byte	0x04, 0x17
        /*002a*/ 	.short	(.L_2477 - .L_2476)
.L_2476:
        /*002c*/ 	.word	0x00000000
        /*0030*/ 	.short	0x0000
        /*0032*/ 	.short	0x0000
        /*0034*/ 	.byte	0x00, 0xf0, 0x11, 0x00


	//----- nvinfo : EIATTR_SPARSE_MMA_MASK
	.align		4
.L_2477:
        /*0038*/ 	.byte	0x03, 0x50
        /*003a*/ 	.short	0x0000


	//----- nvinfo : EIATTR_MAXREG_COUNT
	.align		4
        /*003c*/ 	.byte	0x03, 0x1b
        /*003e*/ 	.short	0x00ff


	//----- nvinfo : EIATTR_MERCURY_ISA_VERSION
	.align		4
        /*0040*/ 	.byte	0x03, 0x5f
        /*0042*/ 	.short	0x0101


	//----- nvinfo : EIATTR_EXIT_INSTR_OFFSETS
	.align		4
        /*0044*/ 	.byte	0x04, 0x1c
        /*0046*/ 	.short	(.L_2479 - .L_2478)


	//   ....[0]....
.L_2478:
        /*0048*/ 	.word	0x00001c00


	//   ....[1]....
        /*004c*/ 	.word	0x00004010


	//   ....[2]....
        /*0050*/ 	.word	0x00004060


	//----- nvinfo : EIATTR_MAX_THREADS
	.align		4
.L_2479:
        /*0054*/ 	.byte	0x04, 0x05
        /*0056*/ 	.short	(.L_2481 - .L_2480)
.L_2480:
        /*0058*/ 	.word	0x00000080
        /*005c*/ 	.word	0x00000001
        /*0060*/ 	.word	0x00000001


	//----- nvinfo : EIATTR_CRS_STACK_SIZE
	.align		4
.L_2481:
        /*0064*/ 	.byte	0x04, 0x1e
        /*0066*/ 	.short	(.L_2483 - .L_2482)
.L_2482:
        /*0068*/ 	.word	0x00000000


	//----- nvinfo : EIATTR_CBANK_PARAM_SIZE
	.align		4
.L_2483:
        /*006c*/ 	.byte	0x03, 0x19
        /*006e*/ 	.short	0x0018


	//----- nvinfo : EIATTR_PARAM_CBANK
	.align		4
        /*0070*/ 	.byte	0x04, 0x0a
        /*0072*/ 	.short	(.L_2485 - .L_2484)
	.align		4
.L_2484:
        /*0074*/ 	.word	index@(.nv.constant0._ZN2at6native29vectorized_elementwise_kernelILi4ENS0_13BUnaryFunctorIN3c108BFloat16ES4_S4_ZZZNS0_17atan2_kernel_cudaERNS_18TensorIteratorBaseEENKUlvE_clEvENKUlvE2_clEvEUlS4_S4_E_EESt5arrayIPcLm2EEEEviT0_T1_)
        /*0078*/ 	.short	0x0210
        /*007a*/ 	.short	0x0018


	//----- nvinfo : EIATTR_SW_WAR
	.align		4
.L_2485:
        /*007c*/ 	.byte	0x04, 0x36
        /*007e*/ 	.short	(.L_2487 - .L_2486)
.L_2486:
        /*0080*/ 	.word	0x00000008
.L_2487:


//--------------------- .nv.info._ZN2at6native29vectorized_elementwise_kernelILi8ENS0_13BUnaryFunctorIN3c108BFloat16ES4_S4_ZZZNS0_17atan2_kernel_cudaERNS_18TensorIteratorBaseEENKUlvE_clEvENKUlvE2_clEvEUlS4_S4_E_EESt5arrayIPcLm2EEEEviT0_T1_ --------------------------
	.section	.nv.info._ZN2at6native29vectorized_elementwise_kernelILi8ENS0_13BUnaryFunctorIN3c108BFloat16ES4_S4_ZZZNS0_17atan2_kernel_cudaERNS_18TensorIteratorBaseEENKUlvE_clEvENKUlvE2_clEvEUlS4_S4_E_EESt5arrayIPcLm2EEEEviT0_T1_,"",@"SHT_CUDA_INFO"
	.sectionflags	@""
	.align	4


	//----- nvinfo : EIATTR_CUDA_API_VERSION
	.align		4
        /*0000*/ 	.byte	0x04, 0x37
        /*0002*/ 	.short	(.L_2489 - .L_2488)
.L_2488:
        /*0004*/ 	.word	0x00000082


	//----- nvinfo : EIATTR_KPARAM_INFO
	.align		4
.L_2489:
        /*0008*/ 	.byte	0x04, 0x17
        /*000a*/ 	.short	(.L_2491 - .L_2490)
.L_2490:
        /*000c*/ 	.word	0x00000000
        /*0010*/ 	.short	0x0002
        /*0012*/ 	.short	0x0008
        /*0014*/ 	.byte	0x00, 0xf0, 0x41, 0x00


	//----- nvinfo : EIATTR_KPARAM_INFO
	.align		4
.L_2491:
        /*0018*/ 	.byte	0x04, 0x17
        /*001a*/ 	.short	(.L_2493 - .L_2492)
.L_2492:
        /*001c*/ 	.word	0x00000000
        /*0020*/ 	.short	0x0001
        /*0022*/ 	.short	0x0004
        /*0024*/ 	.byte	0x00, 0xf0, 0x11, 0x00


	//----- nvinfo : EIATTR_KPARAM_INFO
	.align		4
.L_2493:
        /*0028*/ 	.byte	0x04, 0x17
        /*002a*/ 	.short	(.L_2495 - .L_2494)
.L_2494:
        /*002c*/ 	.word	0x00000000
        /*0030*/ 	.short	0x0000
        /*0032*/ 	.short	0x0000
        /*0034*/ 	.byte	0x00, 0xf0, 0x11, 0x00


	//----- nvinfo : EIATTR_SPARSE_MMA_MASK
	.align		4
.L_2495:
        /*0038*/ 	.byte	0x03, 0x50
        /*003a*/ 	.short	0x0000


	//----- nvinfo : EIATTR_MAXREG_COUNT
	.align		4
        /*003c*/ 	.byte	0x03, 0x1b
        /*003e*/ 	.short	0x00ff


	//----- nvinfo : EIATTR_MERCURY_ISA_VERSION
	.align		4
        /*0040*/ 	.byte	0x03, 0x5f
        /*0042*/ 	.short	0x0101


	//----- nvinfo : EIATTR_EXIT_INSTR_OFFSETS
	.align		4
        /*0044*/ 	.byte	0x04, 0x1c
        /*0046*/ 	.short	(.L_2497 - .L_2496)


	//   ....[0]....
.L_2496:
        /*0048*/ 	.word	0x00001c80


	//   ....[1]....
        /*004c*/ 	.word	0x00004100


	//   ....[2]....
        /*0050*/ 	.word	0x00004150


	//----- nvinfo : EIATTR_MAX_THREADS
	.align		4
.L_2497:
        /*0054*/ 	.byte	0x04, 0x05
        /*0056*/ 	.short	(.L_2499 - .L_2498)
.L_2498:
        /*0058*/ 	.word	0x00000080
        /*005c*/ 	.word	0x00000001
        /*0060*/ 	.word	0x00000001


	//----- nvinfo : EIATTR_CRS_STACK_SIZE
	.align		4
.L_2499:
        /*0064*/ 	.byte	0x04, 0x1e
        /*0066*/ 	.short	(.L_2501 - .L_2500)
.L_2500:
        /*0068*/ 	.word	0x00000000


	//----- nvinfo : EIATTR_CBANK_PARAM_SIZE
	.align		4
.L_2501:
        /*006c*/ 	.byte	0x03, 0x19
        /*006e*/ 	.short	0x0018


	//----- nvinfo : EIATTR_PARAM_CBANK
	.align		4
        /*0070*/ 	.byte	0x04, 0x0a
        /*0072*/ 	.short	(.L_2503 - .L_2502)
	.align		4
.L_2502:
        /*0074*/ 	.word	index@(.nv.constant0._ZN2at6native29vectorized_elementwise_kernelILi8ENS0_13BUnaryFunctorIN3c108BFloat16ES4_S4_ZZZNS0_17atan2_kernel_cudaERNS_18TensorIteratorBaseEENKUlvE_clEvENKUlvE2_clEvEUlS4_S4_E_EESt5arrayIPcLm2EEEEviT0_T1_)
        /*0078*/ 	.short	0x0210
        /*007a*/ 	.short	0x0018


	//----- nvinfo : EIATTR_SW_WAR
	.align		4
.L_2503:
        /*007c*/ 	.byte	0x04, 0x36
        /*007e*/ 	.short	(.L_2505 - .L_2504)
.L_2504:
        /*0080*/ 	.word	0x00000008
.L_2505:


//--------------------- .nv.info._ZN2at6native18elementwise_kernelILi128ELi4EZNS0_15gpu_kernel_implINS0_13AUnaryFunctorIN3c108BFloat16ES5_S5_ZZZNS0_17atan2_kernel_cudaERNS_18TensorIteratorBaseEENKUlvE_clEvENKUlvE2_clEvEUlS5_S5_E_EEEEvS7_RKT_EUliE_EEviT1_ --------------------------
	.section	.nv.info._ZN2at6native18elementwise_kernelILi128ELi4EZNS0_15gpu_kernel_implINS0_13AUnaryFunctorIN3c108BFloat16ES5_S5_ZZZNS0_17atan2_kernel_cudaERNS_18TensorIteratorBaseEENKUlvE_clEvENKUlvE2_clEvEUlS5_S5_E_EEEEvS7_RKT_EUliE_EEviT1_,"",@"SHT_CUDA_INFO"
	.sectionflags	@""
	.align	4


	//----- nvinfo : EIATTR_CUDA_API_VERSION
	.align		4
        /*0000*/ 	.byte	0x04, 0x37
        /*0002*/ 	.short	(.L_2507 - .L_2506)
.L_2506:
        /*0004*/ 	.word	0x00000082


	//----- nvinfo : EIATTR_KPARAM_INFO
	.align		4
.L_2507:
        /*0008*/ 	.byte	0x04, 0x17
        /*000a*/ 	.short	(.L_2509 - .L_2508)
.L_2508:
        /*000c*/ 	.word	0x00000000
        /*0010*/ 	.short	0x0001
        /*0012*/ 	.short	0x0008
        /*0014*/ 	.byte	0x00, 0xf0, 0x61, 0x08


	//----- nvinfo : EIATTR_KPARAM_INFO
	.align		4
.L_2509:
        /*0018*/ 	.byte	0x04, 0x17
        /*001a*/ 	.short	(.L_2511 - .L_2510)
.L_2510:
        /*001c*/ 	.word	0x00000000
        /*0020*/ 	.short	0x0000
        /*0022*/ 	.short	0x0000
        /*0024*/ 	.byte	0x00, 0xf0, 0x11, 0x00


	//----- nvinfo : EIATTR_SPARSE_MMA_MASK
	.align		4
.L_2511:
        /*0028*/ 	.byte	0x03, 0x50
        /*002a*/ 	.short	0x0000


	//----- nvinfo : EIATTR_MAXREG_COUNT
	.align		4
        /*002c*/ 	.byte	0x03, 0x1b
        /*002e*/ 	.short	0x0080


	//----- nvinfo : EIATTR_EXTERNS
	.align		4
        /*0030*/ 	.byte	0x04, 0x0f
        /*0032*/ 	.short	(.L_2513 - .L_2512)


	//   ....[0]....
	.align		4
.L_2512:
        /*0034*/ 	.word	index@(__assertfail)


	//----- nvinfo : EIATTR_MERCURY_ISA_VERSION
	.align		4
.L_2513:
        /*0038*/ 	.byte	0x03, 0x5f
        /*003a*/ 	.short	0x0101


	//----- nvinfo : EIATTR_SYSCALL_OFFSETS
	.align		4
        /*003c*/ 	.byte	0x04, 0x46
        /*003e*/ 	.short	(.L_2515 - .L_2514)


	//   ....[0]....
.L_2514:
        /*0040*/ 	.word	0x000023b0


	//   ....[1]....
        /*0044*/ 	.word	0x000036a0


	//   ....[2]....
        /*0048*/ 	.word	0x00005ab0


	//   ....[3]....
        /*004c*/ 	.word	0x00006da0


	//   ....[4]....
        /*0050*/ 	.word	0x000091a0


	//   ....[5]....
        /*0054*/ 	.word	0x0000a490


	//   ....[6]....
        /*0058*/ 	.word	0x0000c880


	//   ....[7]....
        /*005c*/ 	.word	0x0000db70


	//----- nvinfo : EIATTR_EXIT_INSTR_OFFSETS
	.align		4
.L_2515:
        /*0060*/ 	.byte	0x04, 0x1c
        /*0062*/ 	.short	(.L_2517 - .L_2516)


	//   ....[0]....
.L_2516:
        /*0064*/ 	.word	0x0000a560


	//   ....[1]....
        /*0068*/ 	.word	0x0000cda0


	//   ....[2]....
        /*006c*/ 	.word	0x0000cde0


	//   ....[3]....
        /*0070*/ 	.word	0x0000ce80


	//   ....[4]....
        /*0074*/ 	.word	0x0000cec0


	//   ....[5]....
        /*0078*/ 	.word	0x0000cf00


	//   ....[6]....
        /*007c*/ 	.word	0x0000cf90


	//   ....[7]....
        /*0080*/ 	.word	0x0000cfd0


	//   ....[8]....
        /*0084*/ 	.word	0x0000d070


	//   ....[9]....
        /*0088*/ 	.word	0x0000d0c0


	//   ....[10]....
        /*008c*/ 	.word	0x0000d110


	//   ....[11]....
        /*0090*/ 	.word	0x0000d1e0


	//   ....[12]....
        /*0094*/ 	.word	0x0000d240


	//   ....[13]....
        /*0098*/ 	.word	0x0000d3d0


	//   ....[14]....
        /*009c*/ 	.word	0x0000d530


	//   ....[15]....
        /*00a0*/ 	.word	0x0000d550


	//   ....[16]....
        /*00a4*/ 	.word	0x0000d610


	//   ....[17]....
        /*00a8*/ 	.word	0x0000d790


	//   ....[18]....
        /*00ac*/ 	.word	0x0000d910


	//   ....[19]....
        /*00b0*/ 	.word	0x0000da70


	//   ....[20]....
        /*00b4*/ 	.word	0x0000db80


	//   ....[21]....
        /*00b8*/ 	.word	0x0000dbc0


	//   ....[22]....
        /*00bc*/ 	.word	0x0000dc00


	//----- nvinfo : EIATTR_MAX_THREADS
	.align		4
.L_2517:
        /*00c0*/ 	.byte	0x04, 0x05
        /*00c2*/ 	.short	(.L_2519 - .L_2518)
.L_2518:
        /*00c4*/ 	.word	0x00000080
        /*00c8*/ 	.word	0x00000001
        /*00cc*/ 	.word	0x00000001


	//----- nvinfo : EIATTR_CRS_STACK_SIZE
	.align		4
.L_2519:
        /*00d0*/ 	.byte	0x04, 0x1e
        /*00d2*/ 	.short	(.L_2521 - .L_2520)
.L_2520:
        /*00d4*/ 	.word	0x00000000


	//----- nvinfo : EIATTR_CBANK_PARAM_SIZE
	.align		4
.L_2521:
        /*00d8*/ 	.byte	0x03, 0x19
        /*00da*/ 	.short	0x0220


	//----- nvinfo : EIATTR_PARAM_CBANK
	.align		4
        /*00dc*/ 	.byte	0x04, 0x0a
        /*00de*/ 	.short	(.L_2523 - .L_2522)
	.align		4
.L_2522:
        /*00e0*/ 	.word	index@(.nv.constant0._ZN2at6native18elementwise_kernelILi128ELi4EZNS0_15gpu_kernel_implINS0_13AUnaryFunctorIN3c108BFloat16ES5_S5_ZZZNS0_17atan2_kernel_cudaERNS_18TensorIteratorBaseEENKUlvE_clEvENKUlvE2_clEvEUlS5_S5_E_EEEEvS7_RKT_EUliE_EEviT1_)
        /*00e4*/ 	.short	0x0210
        /*00e6*/ 	.short	0x0220


	//----- nvinfo : EIATTR_SW_WAR
	.align		4
.L_2523:
        /*00e8*/ 	.byte	0x04, 0x36
        /*00ea*/ 	.short	(.L_2525 - .L_2524)
.L_2524:
        /*00ec*/ 	.word	0x00000008
.L_2525:


//--------------------- .nv.info._ZN2at6native27unrolled_elementwise_kernelINS0_13AUnaryFunctorIN3c108BFloat16ES4_S4_ZZZNS0_17atan2_kernel_cudaERNS_18TensorIteratorBaseEENKUlvE_clEvENKUlvE2_clEvEUlS4_S4_E_EESt5arrayIPcLm2EELi4E23TrivialOffsetCalculatorILi1EjESF_NS0_6memory12LoadWithCastILi1EEENSG_13StoreWithCastILi1EEEEEviT_T0_T2_T3_T4_T5_ --------------------------
	.section	.nv.info._ZN2at6native27unrolled_elementwise_kernelINS0_13AUnaryFunctorIN3c108BFloat16ES4_S4_ZZZNS0_17atan2_kernel_cudaERNS_18TensorIteratorBaseEENKUlvE_clEvENKUlvE2_clEvEUlS4_S4_E_EESt5arrayIPcLm2EELi4E23TrivialOffsetCalculatorILi1EjESF_NS0_6memory12LoadWithCastILi1EEENSG_13StoreWithCastILi1EEEEEviT_T0_T2_T3_T4_T5_,"",@"SHT_CUDA_INFO"
	.sectionflags	@""
	.align	4


	//----- nvinfo : EIATTR_CUDA_API_VERSION
	.align		4
        /*0000*/ 	.byte	0x04, 0x37
        /*0002*/ 	.short	(.L_2527 - .L_2526)
.L_2526:
        /*0004*/ 	.word	0x00000082


	//----- nvinfo : EIATTR_KPARAM_INFO
	.align		4
.L_2527:
        /*0008*/ 	.byte	0x04, 0x17
        /*000a*/ 	.short	(.L_2529 - .L_2528)
.L_2528:
        /*000c*/ 	.word	0x00000000
        /*0010*/ 	.short	0x0006
        /*0012*/ 	.short	0x0024
        /*0014*/ 	.byte	0x00, 0xf0, 0x21, 0x00


	//----- nvinfo : EIATTR_KPARAM_INFO
	.align		4
.L_2529:
        /*0018*/ 	.byte	0x04, 0x17
        /*001a*/ 	.short	(.L_2531 - .L_2530)
.L_2530:
        /*001c*/ 	.word	0x00000000
        /*0020*/ 	.short	0x0005
        /*0022*/ 	.short	0x001c
        /*0024*/ 	.byte	0x00, 0xf0, 0x21, 0x00


	//----- nvinfo : EIATTR_KPARAM_INFO
	.align		4
.L_2531:
        /*0028*/ 	.byte	0x04, 0x17
        /*002a*/ 	.short	(.L_2533 - .L_2532)
.L_2532:
        /*002c*/ 	.word	0x00000000
        /*0030*/ 	.short	0x0004
        /*0032*/ 	.short	0x0019
        /*0034*/ 	.byte	0x00, 0xf0, 0x05, 0x00


	//----- nvinfo : EIATTR_KPARAM_INFO
	.align		4
.L_2533:
        /*0038*/ 	.byte	0x04, 0x17
        /*003a*/ 	.short	(.L_2535 - .L_2534)
.L_2534:
        /*003c*/ 	.word	0x00000000
        /*0040*/ 	.short	0x0003
        /*0042*/ 	.short	0x0018
        /*0044*/ 	.byte	0x00, 0xf0, 0x05, 0x00


	//----- nvinfo : EIATTR_KPARAM_INFO
	.align		4
.L_2535:
        /*0048*/ 	.byte	0x04, 0x17
        /*004a*/ 	.short	(.L_2537 - .L_2536)
.L_2536:
        /*004c*/ 	.word	0x00000000
        /*0050*/ 	.short	0x0002
        /*0052*/ 	.short	0x0008
        /*0054*/ 	.byte	0x00, 0xf0, 0x41, 0x00


	//----- nvinfo : EIATTR_KPARAM_INFO
	.align		4
.L_2537:
        /*0058*/ 	.byte	0x04, 0x17
        /*005a*/ 	.short	(.L_2539 - .L_2538)
.L_2538:
        /*005c*/ 	.word	0x00000000
        /*0060*/ 	.short	0x0001
        /*0062*/ 	.short	0x0004
        /*0064*/ 	.byte	0x00, 0xf0, 0x11, 0x00


	//----- nvinfo : EIATTR_KPARAM_INFO
	.align		4
.L_2539:
        /*0068*/ 	.byte	0x04, 0x17
        /*006a*/ 	.short	(.L_2541 - .L_2540)
.L_2540:
        /*006c*/ 	.word	0x00000000
        /*0070*/ 	.short	0x0000
        /*0072*/ 	.short	0x0000
        /*0074*/ 	.byte	0x00, 0xf0, 0x11, 0x00


	//----- nvinfo : EIATTR_SPARSE_MMA_MASK
	.align		4
.L_2541:
        /*0078*/ 	.byte	0x03, 0x50
        /*007a*/ 	.short	0x0000


	//----- nvinfo : EIATTR_MAXREG_COUNT
	.align		4
        /*007c*/ 	.byte	0x03, 0x1b
        /*007e*/ 	.short	0x00ff


	//----- nvinfo : EIATTR_EXTERNS
	.align		4
        /*0080*/ 	.byte	0x04, 0x0f
        /*0082*/ 	.short	(.L_2543 - .L_2542)


	//   ....[0]....
	.align		4
.L_2542:
        /*0084*/ 	.word	index@(__assertfail)


	//----- nvinfo : EIATTR_MERCURY_ISA_VERSION
	.align		4
.L_2543:
        /*0088*/ 	.byte	0x03, 0x5f
        /*008a*/ 	.short	0x0101


	//----- nvinfo : EIATTR_SYSCALL_OFFSETS
	.align		4
        /*008c*/ 	.byte	0x04, 0x46
        /*008e*/ 	.short	(.L_2545 - .L_2544)


	//   ....[0]....
.L_2544:
        /*0090*/ 	.word	0x000010d0


	//   ....[1]....
        /*0094*/ 	.word	0x00002210


	//   ....[2]....
        /*0098*/ 	.word	0x00003350


	//   ....[3]....
        /*009c*/ 	.word	0x00004470


	//   ....[4]....
        /*00a0*/ 	.word	0x000064b0


	//   ....[5]....
        /*00a4*/ 	.word	0x000074d0


	//   ....[6]....
        /*00a8*/ 	.word	0x000084b0


	//   ....[7]....
        /*00ac*/ 	.word	0x00009490


	//----- nvinfo : EIATTR_EXIT_INSTR_OFFSETS
	.align		4
.L_2545:
        /*00b0*/ 	.byte	0x04, 0x1c
        /*00b2*/ 	.short	(.L_2547 - .L_2546)


	//   ....[0]....
.L_2546:
        /*00b4*/ 	.word	0x00008570


	//   ....[1]....
        /*00b8*/ 	.word	0x000086c0


	//   ....[2]....
        /*00bc*/ 	.word	0x00008700


	//   ....[3]....
        /*00c0*/ 	.word	0x000087a0


	//   ....[4]....
        /*00c4*/ 	.word	0x000087e0


	//   ....[5]....
        /*00c8*/ 	.word	0x00008820


	//   ....[6]....
        /*00cc*/ 	.word	0x000088b0


	//   ....[7]....
        /*00d0*/ 	.word	0x000088f0


	//   ....[8]....
        /*00d4*/ 	.word	0x00008990


	//   ....[9]....
        /*00d8*/ 	.word	0x000089e0


	//   ....[10]....
        /*00dc*/ 	.word	0x00008a30


	//   ....[11]....
        /*00e0*/ 	.word	0x00008b00


	//   ....[12]....
        /*00e4*/ 	.word	0x00008b60


	//   ....[13]....
        /*00e8*/ 	.word	0x00008cf0


	//   ....[14]....
        /*00ec*/ 	.word	0x00008e50


	//   ....[15]....
        /*00f0*/ 	.word	0x00008e70


	//   ....[16]....
        /*00f4*/ 	.word	0x00008f30


	//   ....[17]....
        /*00f8*/ 	.word	0x000090b0


	//   ....[18]....
        /*00fc*/ 	.word	0x00009230


	//   ....[19]....
        /*0100*/ 	.word	0x00009390


	//   ....[20]....
        /*0104*/ 	.word	0x000094a0


	//   ....[21]....
        /*0108*/ 	.word	0x000094e0


	//   ....[22]....
        /*010c*/ 	.word	0x00009520


	//----- nvinfo : EIATTR_MAX_THREADS
	.align		4
.L_2547:
        /*0110*/ 	.byte	0x04, 0x05
        /*0112*/ 	.short	(.L_2549 - .L_2548)
.L_2548:
        /*0114*/ 	.word	0x00000080
        /*0118*/ 	.word	0x00000001
        /*011c*/ 	.word	0x00000001


	//----- nvinfo : EIATTR_CRS_STACK_SIZE
	.align		4
.L_2549:
        /*0120*/ 	.byte	0x04, 0x1e
        /*0122*/ 	.short	(.L_2551 - .L_2550)
.L_2550:
        /*0124*/ 	.word	0x00000000


	//----- nvinfo : EIATTR_CBANK_PARAM_SIZE
	.align		4
.L_2551:
        /*0128*/ 	.byte	0x03, 0x19
        /*012a*/ 	.short	0x002c


	//----- nvinfo : EIATTR_PARAM_CBANK
	.align		4
        /*012c*/ 	.byte	0x04, 0x0a
        /*012e*/ 	.short	(.L_2553 - .L_2552)
	.align		4
.L_2552:
        /*0130*/ 	.word	index@(.nv.constant0._ZN2at6native27unrolled_elementwise_kernelINS0_13AUnaryFunctorIN3c108BFloat16ES4_S4_ZZZNS0_17atan2_kernel_cudaERNS_18TensorIteratorBaseEENKUlvE_clEvENKUlvE2_clEvEUlS4_S4_E_EESt5arrayIPcLm2EELi4E23TrivialOffsetCalculatorILi1EjESF_NS0_6memory12LoadWithCastILi1EEENSG_13StoreWithCastILi1EEEEEviT_T0_T2_T3_T4_T5_)
        /*0134*/ 	.short	0x0210
        /*0136*/ 	.short	0x002c


	//----- nvinfo : EIATTR_SW_WAR
	.align		4
.L_2553:
        /*0138*/ 	.byte	0x04, 0x36
        /*013a*/ 	.short	(.L_2555 - .L_2554)
.L_2554:
        /*013c*/ 	.word	0x00000008
.L_2555:


//--------------------- .nv.info._ZN2at6native18elementwise_kernelILi128ELi4EZNS0_22gpu_kernel_impl_nocastINS0_13AUnaryFunctorIN3c108BFloat16ES5_S5_ZZZNS0_17atan2_kernel_cudaERNS_18TensorIteratorBaseEENKUlvE_clEvENKUlvE2_clEvEUlS5_S5_E_EEEEvS7_RKT_EUliE_EEviT1_ --------------------------
	.section	.nv.info._ZN2at6native18elementwise_kernelILi128ELi4EZNS0_22gpu_kernel_impl_nocastINS0_13AUnaryFunctorIN3c108BFloat16ES5_S5_ZZZNS0_17atan2_kernel_cudaERNS_18TensorIteratorBaseEENKUlvE_clEvENKUlvE2_clEvEUlS5_S5_E_EEEEvS7_RKT_EUliE_EEviT1_,"",@"SHT_CUDA_INFO"
	.sectionflags	@""
	.align	4


	//----- nvinfo : EIATTR_CUDA_API_VERSION
	.align		4
        /*0000*/ 	.byte	0x04, 0x37
        /*0002*/ 	.short	(.L_2557 - .L_2556)
.L_2556:
        /*0004*/ 	.word	0x00000082


	//----- nvinfo : EIATTR_KPARAM_INFO
	.align		4
.L_2557:
        /*0008*/ 	.byte	0x04, 0x17
        /*000a*/ 	.short	(.L_2559 - .L_2558)
.L_2558:
        /*000c*/ 	.word	0x00000000
        /*0010*/ 	.short	0x0001
        /*0012*/ 	.short	0x0008
        /*0014*/ 	.byte	0x00, 0xf0, 0x61, 0x08


	//----- nvinfo : EIATTR_KPARAM_INFO
	.align		4
.L_2559:
        /*0018*/ 	.byte	0x04, 0x17
        /*001a*/ 	.short	(.L_2561 - .L_2560)
.L_2560:
        /*001c*/ 	.word	0x00000000
        /*0020*/ 	.short	0x0000
        /*0022*/ 	.short	0x0000
        /*0024*/ 	.byte	0x00, 0xf0, 0x11, 0x00


	//----- nvinfo : EIATTR_SPARSE_MMA_MASK
	.align		4
.L_2561:
        /*0028*/ 	.byte	0x03, 0x50
        /*002a*/ 	.short	0x0000


	//----- nvinfo : EIATTR_MAXREG_COUNT
	.align		4
        /*002c*/ 	.byte	0x03, 0x1b
        /*002e*/ 	.short	0x0080


	//----- nvinfo : EIATTR_MERCURY_ISA_VERSION
	.align		4
        /*0030*/ 	.byte	0x03, 0x5f
        /*0032*/ 	.short	0x0101


	//----- nvinfo : EIATTR_EXIT_INSTR_OFFSETS
	.align		4
        /*0034*/ 	.byte	0x04, 0x1c
        /*0036*/ 	.short	(.L_2563 - .L_2562)


	//   ....[0]....
.L_2562:
        /*0038*/ 	.word	0x000045f0


	//   ....[1]....
        /*003c*/ 	.word	0x00005cc0


	//----- nvinfo : EIATTR_MAX_THREADS
	.align		4
.L_2563:
        /*0040*/ 	.byte	0x04, 0x05
        /*0042*/ 	.short	(.L_2565 - .L_2564)
.L_2564:
        /*0044*/ 	.word	0x00000080
        /*0048*/ 	.word	0x00000001
        /*004c*/ 	.word	0x00000001


	//----- nvinfo : EIATTR_CRS_STACK_SIZE
	.align		4
.L_2565:
        /*0050*/ 	.byte	0x04, 0x1e
        /*0052*/ 	.short	(.L_2567 - .L_2566)
.L_2566:
        /*0054*/ 	.word	0x00000000


	//----- nvinfo : EIATTR_CBANK_PARAM_SIZE
	.align		4
.L_2567:
        /*0058*/ 	.byte	0x03, 0x19
        /*005a*/ 	.short	0x0220


	//----- nvinfo : EIATTR_PARAM_CBANK
	.align		4
        /*005c*/ 	.byte	0x04, 0x0a
        /*005e*/ 	.short	(.L_2569 - .L_2568)
	.align		4
.L_2568:
        /*0060*/ 	.word	index@(.nv.constant0._ZN2at6native18elementwise_kernelILi128ELi4EZNS0_22gpu_kernel_impl_nocastINS0_13AUnaryFunctorIN3c108BFloat16ES5_S5_ZZZNS0_17atan2_kernel_cudaERNS_18TensorIteratorBaseEENKUlvE_clEvENKUlvE2_clEvEUlS5_S5_E_EEEEvS7_RKT_EUliE_EEviT1_)
        /*0064*/ 	.short	0x0210
        /*0066*/ 	.short	0x0220


	//----- nvinfo : EIATTR_SW_WAR
	.align		4
.L_2569:
        /*0068*/ 	.byte	0x04, 0x36
        /*006a*/ 	.short	(.L_2571 - .L_2570)
.L_2570:
        /*006c*/ 	.word	0x00000008
.L_2571:


//--------------------- .nv.info._ZN2at6native27unrolled_elementwise_kernelINS0_13AUnaryFunctorIN3c108BFloat16ES4_S4_ZZZNS0_17atan2_kernel_cudaERNS_18TensorIteratorBaseEENKUlvE_clEvENKUlvE2_clEvEUlS4_S4_E_EESt5arrayIPcLm2EELi4E23TrivialOffsetCalculatorILi1EjESF_NS0_6memory15LoadWithoutCastENSG_16StoreWithoutCastEEEviT_T0_T2_T3_T4_T5_ --------------------------
	.section	.nv.info._ZN2at6native27unrolled_elementwise_kernelINS0_13AUnaryFunctorIN3c108BFloat16ES4_S4_ZZZNS0_17atan2_kernel_cudaERNS_18TensorIteratorBaseEENKUlvE_clEvENKUlvE2_clEvEUlS4_S4_E_EESt5arrayIPcLm2EELi4E23TrivialOffsetCalculatorILi1EjESF_NS0_6memory15LoadWithoutCastENSG_16StoreWithoutCastEEEviT_T0_T2_T3_T4_T5_,"",@"SHT_CUDA_INFO"
	.sectionflags	@""
	.align	4


	//----- nvinfo : EIATTR_CUDA_API_VERSION
	.align		4
        /*0000*/ 	.byte	0x04, 0x37
        /*0002*/ 	.short	(.L_2573 - .L_2572)
.L_2572:
        /*0004*/ 	.word	0x00000082


	//----- nvinfo : EIATTR_KPARAM_INFO
	.align		4
.L_2573:
        /*0008*/ 	.byte	0x04, 0x17
        /*000a*/ 	.short	(.L_2575 - .L_2574)
.L_2574:
        /*000c*/ 	.word	0x00000000
        /*0010*/ 	.short	0x0006
        /*0012*/ 	.short	0x001b
        /*0014*/ 	.byte	0x00, 0xf0, 0x05, 0x00


	//----- nvinfo : EIATTR_KPARAM_INFO
	.align		4
.L_2575:
        /*0018*/ 	.byte	0x04, 0x17
        /*001a*/ 	.short	(.L_2577 - .L_2576)
.L_2576:
        /*001c*/ 	.word	0x00000000
        /*0020*/ 	.short	0x0005
        /*0022*/ 	.short	0x001a
        /*0024*/ 	.byte	0x00, 0xf0, 0x05, 0x00


	//----- nvinfo : EIATTR_KPARAM_INFO
	.align		4
.L_2577:
        /*0028*/ 	.byte	0x04, 0x17
        /*002a*/ 	.short	(.L_2579 - .L_2578)
.L_2578:
        /*002c*/ 	.word	0x00000000
        /*0030*/ 	.short	0x0004
        /*0032*/ 	.short	0x0019
        /*0034*/ 	.byte	0x00, 0xf0, 0x05, 0x00


	//----- nvinfo : EIATTR_KPARAM_INFO
	.align		4
.L_2579:
        /*0038*/ 	.byte	0x04, 0x17
        /*003a*/ 	.short	(.L_2581 - .L_2580)
.L_2580:
        /*003c*/ 	.word	0x00000000
        /*0040*/ 	.short	0x0003
        /*0042*/ 	.short	0x0018
        /*0044*/ 	.byte	0x00, 0xf0, 0x05, 0x00


	//----- nvinfo : EIATTR_KPARAM_INFO
	.align		4
.L_2581:
        /*0048*/ 	.byte	0x04, 0x17
        /*004a*/ 	.short	(.L_2583 - .L_2582)
.L_2582:
        /*004c*/ 	.word	0x00000000
        /*0050*/ 	.short	0x0002
        /*0052*/ 	.short	0x0008
        /*0054*/ 	.byte	0x00, 0xf0, 0x41, 0x00


	//----- nvinfo : EIATTR_KPARAM_INFO
	.align		4
.L_2583:
        /*0058*/ 	.byte	0x04, 0x17
        /*005a*/ 	.short	(.L_2585 - .L_2584)
.L_2584:
        /*005c*/ 	.word	0x00000000
        /*0060*/ 	.short	0x0001
        /*0062*/ 	.short	0x0004
        /*0064*/ 	.byte	0x00, 0xf0, 0x11, 0x00


	//----- nvinfo : EIATTR_KPARAM_INFO
	.align		4
.L_2585:
        /*0068*/ 	.byte	0x04, 0x17
        /*006a*/ 	.short	(.L_2587 - .L_2586)
.L_2586:
        /*006c*/ 	.word	0x00000000
        /*0070*/ 	.short	0x0000
        /*0072*/ 	.short	0x0000
        /*0074*/ 	.byte	0x00, 0xf0, 0x11, 0x00


	//----- nvinfo : EIATTR_SPARSE_MMA_MASK
	.align		4
.L_2587:
        /*0078*/ 	.byte	0x03, 0x50
        /*007a*/ 	.short	0x0000


	//----- nvinfo : EIATTR_MAXREG_COUNT
	.align		4
        /*007c*/ 	.byte	0x03, 0x1b
        /*007e*/ 	.short	0x00ff


	//----- nvinfo : EIATTR_MERCURY_ISA_VERSION
	.align		4
        /*0080*/ 	.byte	0x03, 0x5f
        /*0082*/ 	.short	0x0101


	//----- nvinfo : EIATTR_EXIT_INSTR_OFFSETS
	.align		4
        /*0084*/ 	.byte	0x04, 0x1c
        /*0086*/ 	.short	(.L_2589 - .L_2588)


	//   ....[0]....
.L_2588:
        /*0088*/ 	.word	0x000012d0


	//   ....[1]....
        /*008c*/ 	.word	0x00001320


	//----- nvinfo : EIATTR_MAX_THREADS
	.align		4
.L_2589:
        /*0090*/ 	.byte	0x04, 0x05
        /*0092*/ 	.short	(.L_2591 - .L_2590)
.L_2590:
        /*0094*/ 	.word	0x00000080
        /*0098*/ 	.word	0x00000001
        /*009c*/ 	.word	0x00000001


	//----- nvinfo : EIATTR_CRS_STACK_SIZE
	.align		4
.L_2591:
        /*00a0*/ 	.byte	0x04, 0x1e
        /*00a2*/ 	.short	(.L_2593 - .L_2592)
.L_2592:
        /*00a4*/ 	.word	0x00000000


	//----- nvinfo : EIATTR_CBANK_PARAM_SIZE
	.align		4
.L_2593:
        /*00a8*/ 	.byte	0x03, 0x19
        /*00aa*/ 	.short	0x001c


	//----- nvinfo : EIATTR_PARAM_CBANK
	.align		4
        /*00ac*/ 	.byte	0x04, 0x0a
        /*00ae*/ 	.short	(.L_2595 - .L_2594)
	.align		4
.L_2594:
        /*00b0*/ 	.word	index@(.nv.constant0._ZN2at6native27unrolled_elementwise_kernelINS0_13AUnaryFunctorIN3c108BFloat16ES4_S4_ZZZNS0_17atan2_kernel_cudaERNS_18TensorIteratorBaseEENKUlvE_clEvENKUlvE2_clEvEUlS4_S4_E_EESt5arrayIPcLm2EELi4E23TrivialOffsetCalculatorILi1EjESF_NS0_6memory15LoadWithoutCastENSG_16StoreWithoutCastEEEviT_T0_T2_T3_T4_T5_)
        /*00b4*/ 	.short	0x0210
        /*00b6*/ 	.short	0x001c


	//----- nvinfo : EIATTR_SW_WAR
	.align		4
.L_2595:
        /*00b8*/ 	.byte	0x04, 0x36
        /*00ba*/ 	.short	(.L_2597 - .L_2596)
.L_2596:
        /*00bc*/ 	.word	0x00000008
.L_2597:


//--------------------- .nv.info._ZN2at6native29vectorized_elementwise_kernelILi2ENS0_13AUnaryFunctorIN3c108BFloat16ES4_S4_ZZZNS0_17atan2_kernel_cudaERNS_18TensorIteratorBaseEENKUlvE_clEvENKUlvE2_clEvEUlS4_S4_E_EESt5arrayIPcLm2EEEEviT0_T1_ --------------------------
	.section	.nv.info._ZN2at6native29vectorized_elementwise_kernelILi2ENS0_13AUnaryFunctorIN3c108BFloat16ES4_S4_ZZZNS0_17atan2_kernel_cudaERNS_18TensorIteratorBaseEENKUlvE_clEvENKUlvE2_clEvEUlS4_S4_E_EESt5arrayIPcLm2EEEEviT0_T1_,"",@"SHT_CUDA_INFO"
	.sectionflags	@""
	.align	4


	//----- nvinfo : EIATTR_CUDA_API_VERSION
	.align		4
        /*0000*/ 	.byte	0x04, 0x37
        /*0002*/ 	.short	(.L_2599 - .L_2598)
.L_2598:
        /*0004*/ 	.word	0x00000082


	//----- nvinfo : EIATTR_KPARAM_INFO
	.align		4
.L_2599:
        /*0008*/ 	.byte	0x04, 0x17
        /*000a*/ 	.short	(.L_2601 - .L_2600)
.L_2600:
        /*000c*/ 	.word	0x00000000
        /*0010*/ 	.short	0x0002
        /*0012*/ 	.short	0x0008
        /*0014*/ 	.byte	0x00, 0xf0, 0x41, 0x00


	//----- nvinfo : EIATTR_KPARAM_INFO
	.align		4
.L_2601:
        /*0018*/ 	.byte	0x04, 0x17
        /*001a*/ 	.short	(.L_2603 - .L_2602)
.L_2602:
        /*001c*/ 	.word	0x00000000
        /*0020*/ 	.short	0x0001
        /*0022*/ 	.short	0x0004
        /*0024*/ 	.byte	0x00, 0xf0, 0x11, 0x00


	//----- nvinfo : EIATTR_KPARAM_INFO
	.align		4
.L_2603:
        /*0028*/ 	.byte	0x04, 0x17
        /*002a*/ 	.short	(.L_2605 - .L_2604)
.L_2604:
        /*002c*/ 	.word	0x00000000
        /*0030*/ 	.short	0x0000
        /*0032*/ 	.short	0x0000
        /*0034*/ 	.byte	0x00, 0xf0, 0x11, 0x00


	//----- nvinfo : EIATTR_SPARSE_MMA_MASK
	.align		4
.L_2605:
        /*0038*/ 	.byte	0x03, 0x50
        /*003a*/ 	.short	0x0000


	//----- nvinfo : EIATTR_MAXREG_COUNT
	.align		4
        /*003c*/ 	.byte	0x03, 0x1b
        /*003e*/ 	.short	0x00ff


	//----- nvinfo : EIATTR_MERCURY_ISA_VERSION
	.align		4
        /*0040*/ 	.byte	0x03, 0x5f
        /*0042*/ 	.short	0x0101


	//----- nvinfo : EIATTR_EXIT_INSTR_OFFSETS
	.align		4
        /*0044*/ 	.byte	0x04, 0x1c
        /*0046*/ 	.short	(.L_2607 - .L_2606)


	//   ....[0]....
.L_2606:
        /*0048*/ 	.word	0x00001cd0


	//   ....[1]....
        /*004c*/ 	.word	0x00004160


	//   ....[2]....
        /*0050*/ 	.word	0x000041b0


	//----- nvinfo : EIATTR_MAX_THREADS
	.align		4
.L_2607:
        /*0054*/ 	.byte	0x04, 0x05
        /*0056*/ 	.short	(.L_2609 - .L_2608)
.L_2608:
        /*0058*/ 	.word	0x00000080
        /*005c*/ 	.word	0x00000001
        /*0060*/ 	.word	0x00000001


	//----- nvinfo : EIATTR_CRS_STACK_SIZE
	.align		4
.L_2609:
        /*0064*/ 	.byte	0x04, 0x1e
        /*0066*/ 	.short	(.L_2611 - .L_2610)
.L_2610:
        /*0068*/ 	.word	0x00000000


	//----- nvinfo : EIATTR_CBANK_PARAM_SIZE
	.align		4
.L_2611:
        /*006c*/ 	.byte	0x03, 0x19
        /*006e*/ 	.short	0x0018


	//----- nvinfo : EIATTR_PARAM_CBANK
	.align		4
        /*0070*/ 	.byte	0x04, 0x0a
        /*0072*/ 	.short	(.L_2613 - .L_2612)
	.align		4
.L_2612:
        /*0074*/ 	.word	index@(.nv.constant0._ZN2at6native29vectorized_elementwise_kernelILi2ENS0_13AUnaryFunctorIN3c108BFloat16ES4_S4_ZZZNS0_17atan2_kernel_cudaERNS_18TensorIteratorBaseEENKUlvE_clEvENKUlvE2_clEvEUlS4_S4_E_EESt5arrayIPcLm2EEEEviT0_T1_)
        /*0078*/ 	.short	0x0210
        /*007a*/ 	.short	0x0018


	//----- nvinfo : EIATTR_SW_WAR
	.align		4
.L_2613:
        /*007c*/ 	.byte	0x04, 0x36
        /*007e*/ 	.short	(.L_2615 - .L_2614)
.L_2614:
        /*0080*/ 	.word	0x00000008
.L_2615:


//--------------------- .nv.info._ZN2at6native29vectorized_elementwise_kernelILi4ENS0_13AUnaryFunctorIN3c108BFloat16ES4_S4_ZZZNS0_17atan2_kernel_cudaERNS_18TensorIteratorBaseEENKUlvE_clEvENKUlvE2_clEvEUlS4_S4_E_EESt5arrayIPcLm2EEEEviT0_T1_ --------------------------
	.section	.nv.info._ZN2at6native29vectorized_elementwise_kernelILi4ENS0_13AUnaryFunctorIN3c108BFloat16ES4_S4_ZZZNS0_17atan2_kernel_cudaERNS_18TensorIteratorBaseEENKUlvE_clEvENKUlvE2_clEvEUlS4_S4_E_EESt5arrayIPcLm2EEEEviT0_T1_,"",@"SHT_CUDA_INFO"
	.sectionflags	@""
	.align	4


	//----- nvinfo : EIATTR_CUDA_API_VERSION
	.align		4
        /*0000*/ 	.byte	0x04, 0x37
        /*0002*/ 	.short	(.L_2617 - .L_2616)
.L_2616:
        /*0004*/ 	.word	0x00000082


	//----- nvinfo : EIATTR_KPARAM_INFO
	.align		4
.L_2617:
        /*0008*/ 	.byte	0x04, 0x17
        /*000a*/ 	.short	(.L_2619 - .L_2618)
.L_2618:
        /*000c*/ 	.word	0x00000000
        /*0010*/ 	.short	0x0002
        /*0012*/ 	.short	0x0008
        /*0014*/ 	.byte	0x00, 0xf0, 0x41, 0x00


	//----- nvinfo : EIATTR_KPARAM_INFO
	.align		4
.L_2619:
        /*0018*/ 	.byte	0x04, 0x17
        /*001a*/ 	.short	(.L_2621 - .L_2620)
.L_2620:
        /*001c*/ 	.word	0x00000000
        /*0020*/ 	.short	0x0001
        /*0022*/ 	.short	0x0004
        /*0024*/ 	.byte	0x00, 0xf0, 0x11, 0x00


	//----- nvinfo : EIATTR_KPARAM_INFO
	.align		4
.L_2621:
        /*0028*/ 	.byte	0x04, 0x17
        /*002a*/ 	.short	(.L_2623 - .L_2622)
.L_2622:
        /*002c*/ 	.word	0x00000000
        /*0030*/ 	.short	0x0000
        /*0032*/ 	.short	0x0000
        /*0034*/ 	.byte	0x00, 0xf0, 0x11, 0x00


	//----- nvinfo : EIATTR_SPARSE_MMA_MASK
	.align		4
.L_2623:
        /*0038*/ 	.byte	0x03, 0x50
        /*003a*/ 	.short	0x0000


	//----- nvinfo : EIATTR_MAXREG_COUNT
	.align		4
        /*003c*/ 	.byte	0x03, 0x1b
        /*003e*/ 	.short	0x00ff


	//----- nvinfo : EIATTR_MERCURY_ISA_VERSION
	.align		4
        /*0040*/ 	.byte	0x03, 0x5f
        /*0042*/ 	.short	0x0101


	//----- nvinfo : EIATTR_EXIT_INSTR_OFFSETS
	.align		4
        /*0044*/ 	.byte	0x04, 0x1c
        /*0046*/ 	.short	(.L_2625 - .L_2624)


	//   ....[0]....
.L_2624:
        /*0048*/ 	.word	0x00001c00


	//   ....[1]....
        /*004c*/ 	.word	0x00004010


	//   ....[2]....
        /*0050*/ 	.word	0x00004060


	//----- nvinfo : EIATTR_MAX_THREADS
	.align		4
.L_2625:
        /*0054*/ 	.byte	0x04, 0x05
        /*0056*/ 	.short	(.L_2627 - .L_2626)
.L_2626:
        /*0058*/ 	.word	0x00000080
        /*005c*/ 	.word	0x00000001
        /*0060*/ 	.word	0x00000001


	//----- nvinfo : EIATTR_CRS_STACK_SIZE
	.align		4
.L_2627:
        /*0064*/ 	.byte	0x04, 0x1e
        /*0066*/ 	.short	(.L_2629 - .L_2628)
.L_2628:
        /*0068*/ 	.word	0x00000000


	//----- nvinfo : EIATTR_CBANK_PARAM_SIZE
	.align		4
.L_2629:
        /*006c*/ 	.byte	0x03, 0x19
        /*006e*/ 	.short	0x0018


	//----- nvinfo : EIATTR_PARAM_CBANK
	.align		4
        /*0070*/ 	.byte	0x04, 0x0a
        /*0072*/ 	.short	(.L_2631 - .L_2630)
	.align		4
.L_2630:
        /*0074*/ 	.word	index@(.nv.constant0._ZN2at6native29vectorized_elementwise_kernelILi4ENS0_13AUnaryFunctorIN3c108BFloat16ES4_S4_ZZZNS0_17atan2_kernel_cudaERNS_18TensorIteratorBaseEENKUlvE_clEvENKUlvE2_clEvEUlS4_S4_E_EESt5arrayIPcLm2EEEEviT0_T1_)
        /*0078*/ 	.short	0x0210
        /*007a*/ 	.short	0x0018


	//----- nvinfo : EIATTR_SW_WAR
	.align		4
.L_2631:
        /*007c*/ 	.byte	0x04, 0x36
        /*007e*/ 	.short	(.L_2633 - .L_2632)
.L_2632:
        /*0080*/ 	.word	0x00000008
.L_2633:


//--------------------- .nv.info._ZN2at6native29vectorized_elementwise_kernelILi8ENS0_13AUnaryFunctorIN3c108BFloat16ES4_S4_ZZZNS0_17atan2_kernel_cudaERNS_18TensorIteratorBaseEENKUlvE_clEvENKUlvE2_clEvEUlS4_S4_E_EESt5arrayIPcLm2EEEEviT0_T1_ --------------------------
	.section	.nv.info._ZN2at6native29vectorized_elementwise_kernelILi8ENS0_13AUnaryFunctorIN3c108BFloat16ES4_S4_ZZZNS0_17atan2_kernel_cudaERNS_18TensorIteratorBaseEENKUlvE_clEvENKUlvE2_clEvEUlS4_S4_E_EESt5arrayIPcLm2EEEEviT0_T1_,"",@"SHT_CUDA_INFO"
	.sectionflags	@""
	.align	4


	//----- nvinfo : EIATTR_CUDA_API_VERSION
	.align		4
        /*0000*/ 	.byte	0x04, 0x37
        /*0002*/ 	.short	(.L_2635 - .L_2634)
.L_2634:
        /*0004*/ 	.word	0x00000082


	//----- nvinfo : EIATTR_KPARAM_INFO
	.align		4
.L_2635:
        /*0008*/ 	.byte	0x04, 0x17
        /*000a*/ 	.short	(.L_2637 - .L_2636)
.L_2636:
        /*000c*/ 	.word	0x00000000
        /*0010*/ 	.short	0x0002
        /*0012*/ 	.short	0x0008
        /*0014*/ 	.byte	0x00, 0xf0, 0x41, 0x00


	//----- nvinfo : EIATTR_KPARAM_INFO
	.align		4
.L_2637:
        /*0018*/ 	.byte	0x04, 0x17
        /*001a*/ 	.short	(.L_2639 - .L_2638)
.L_2638:
        /*001c*/ 	.word	0x00000000
        /*0020*/ 	.short	0x0001
        /*0022*/ 	.short	0x0004
        /*0024*/ 	.byte	0x00, 0xf0, 0x11, 0x00


	//----- nvinfo : EIATTR_KPARAM_INFO
	.align		4
.L_2639:
        /*0028*/ 	.byte	0x04, 0x17
        /*002a*/ 	.short	(.L_2641 - .L_2640)
.L_2640:
        /*002c*/ 	.word	0x00000000
        /*0030*/ 	.short	0x0000
        /*0032*/ 	.short	0x0000
        /*0034*/ 	.byte	0x00, 0xf0, 0x11, 0x00


	//----- nvinfo : EIATTR_SPARSE_MMA_MASK
	.align		4
.L_2641:
        /*0038*/ 	.byte	0x03, 0x50
        /*003a*/ 	.short	0x0000


	//----- nvinfo : EIATTR_MAXREG_COUNT
	.align		4
        /*003c*/ 	.byte	0x03, 0x1b
        /*003e*/ 	.short	0x00ff


	//----- nvinfo : EIATTR_MERCURY_ISA_VERSION
	.align		4
        /*0040*/ 	.byte	0x03, 0x5f
        /*0042*/ 	.short	0x0101


	//----- nvinfo : EIATTR_EXIT_INSTR_OFFSETS
	.align		4
        /*0044*/ 	.byte	0x04, 0x1c
        /*0046*/ 	.short	(.L_2643 - .L_2642)


	//   ....[0]....
.L_2642:
        /*0048*/ 	.word	0x00001c80


	//   ....[1]....
        /*004c*/ 	.word	0x00004100


	//   ....[2]....
        /*0050*/ 	.word	0x00004150


	//----- nvinfo : EIATTR_MAX_THREADS
	.align		4
.L_2643:
        /*0054*/ 	.byte	0x04, 0x05
        /*0056*/ 	.short	(.L_2645 - .L_2644)
.L_2644:
        /*0058*/ 	.word	0x00000080
        /*005c*/ 	.word	0x00000001
        /*0060*/ 	.word	0x00000001


	//----- nvinfo : EIATTR_CRS_STACK_SIZE
	.align		4
.L_2645:
        /*0064*/ 	.byte	0x04, 0x1e
        /*0066*/ 	.short	(.L_2647 - .L_2646)
.L_2646:
        /*0068*/ 	.word	0x00000000


	//----- nvinfo : EIATTR_CBANK_PARAM_SIZE
	.align		4
.L_2647:
        /*006c*/ 	.byte	0x03, 0x19
        /*006e*/ 	.short	0x0018


	//----- nvinfo : EIATTR_PARAM_CBANK
	.align		4
        /*0070*/ 	.byte	0x04, 0x0a
        /*0072*/ 	.short	(.L_2649 - .L_2648)
	.align		4
.L_2648:
        /*0074*/ 	.word	index@(.nv.constant0._ZN2at6native29vectorized_elementwise_kernelILi8ENS0_13AUnaryFunctorIN3c108BFloat16ES4_S4_ZZZNS0_17atan2_kernel_cudaERNS_18TensorIteratorBaseEENKUlvE_clEvENKUlvE2_clEvEUlS4_S4_E_EESt5arrayIPcLm2EEEEviT0_T1_)
        /*0078*/ 	.short	0x0210
        /*007a*/ 	.short	0x0018


	//----- nvinfo : EIATTR_SW_WAR
	.align		4
.L_2649:
        /*007c*/ 	.byte	0x04, 0x36
        /*007e*/ 	.short	(.L_2651 - .L_2650)
.L_2650:
        /*0080*/ 	.word	0x00000008
.L_2651:


//--------------------- .nv.info._ZN2at6native18elementwise_kernelILi128ELi4EZNS0_15gpu_kernel_implINS0_13BinaryFunctorIN3c104HalfES5_S5_ZZZNS0_17atan2_kernel_cudaERNS_18TensorIteratorBaseEENKUlvE_clEvENKUlvE1_clEvEUlS5_S5_E_EEEEvS7_RKT_EUliE_EEviT1_ --------------------------
	.section	.nv.info._ZN2at6native18elementwise_kernelILi128ELi4EZNS0_15gpu_kernel_implINS0_13BinaryFunctorIN3c104HalfES5_S5_ZZZNS0_17atan2_kernel_cudaERNS_18TensorIteratorBaseEENKUlvE_clEvENKUlvE1_clEvEUlS5_S5_E_EEEEvS7_RKT_EUliE_EEviT1_,"",@"SHT_CUDA_INFO"
	.sectionflags	@""
	.align	4


	//----- nvinfo : EIATTR_CUDA_API_VERSION
	.align		4
        /*0000*/ 	.byte	0x04, 0x37
        /*0002*/ 	.short	(.L_2653 - .L_2652)
.L_2652:
        /*0004*/ 	.word	0x00000082


	//----- nvinfo : EIATTR_KPARAM_INFO
	.align		4
.L_2653:
        /*0008*/ 	.byte	0x04, 0x17
        /*000a*/ 	.short	(.L_2655 - .L_2654)
.L_2654:
        /*000c*/ 	.word	0x00000000
        /*0010*/ 	.short	0x0001
        /*0012*/ 	.short	0x0008
        /*0014*/ 	.byte	0x00, 0xf0, 0x21, 0x0a


	//----- nvinfo : EIATTR_KPARAM_INFO
	.align		4
.L_2655:
        /*0018*/ 	.byte	0x04, 0x17
        /*001a*/ 	.short	(.L_2657 - .L_2656)
.L_2656:
        /*001c*/ 	.word	0x00000000
        /*0020*/ 	.short	0x0000
        /*0022*/ 	.short	0x0000
        /*0024*/ 	.byte	0x00, 0xf0, 0x11, 0x00


	//----- nvinfo : EIATTR_SPARSE_MMA_MASK
	.align		4
.L_2657:
        /*0028*/ 	.byte	0x03, 0x50
        /*002a*/ 	.short	0x0000


	//----- nvinfo : EIATTR_MAXREG_COUNT
	.align		4
        /*002c*/ 	.byte	0x03, 0x1b
        /*002e*/ 	.short	0x0080


	//----- nvinfo : EIATTR_EXTERNS
	.align		4
        /*0030*/ 	.byte	0x04, 0x0f
        /*0032*/ 	.short	(.L_2659 - .L_2658)


	//   ....[0]....
	.align		4
.L_2658:
        /*0034*/ 	.word	index@(__assertfail)


	//----- nvinfo : EIATTR_MERCURY_ISA_VERSION
	.align		4
.L_2659:
        /*0038*/ 	.byte	0x03, 0x5f
        /*003a*/ 	.short	0x0101


	//----- nvinfo : EIATTR_SYSCALL_OFFSETS
	.align		4
        /*003c*/ 	.byte	0x04, 0x46
        /*003e*/ 	.short	(.L_2661 - .L_2660)


	//   ....[0]....
.L_2660:
        /*0040*/ 	.word	0x000026b0


	//   ....[1]....
        /*0044*/ 	.word	0x00003730


	//   ....[2]....
        /*0048*/ 	.word	0x00004a20


	//   ....[3]....
        /*004c*/ 	.word	0x00007130


	//   ....[4]....
        /*0050*/ 	.word	0x000081b0


	//   ....[5]....
        /*0054*/ 	.word	0x00009490


	//   ....[6]....
        /*0058*/ 	.word	0x0000bb90


	//   ....[7]....
        /*005c*/ 	.word	0x0000cc10


	//   ....[8]....
        /*0060*/ 	.word	0x0000def0


	//   ....[9]....
        /*0064*/ 	.word	0x000105e0


	//   ....[10]....
        /*0068*/ 	.word	0x00011660


	//   ....[11]....
        /*006c*/ 	.word	0x00012950


	//----- nvinfo : EIATTR_EXIT_INSTR_OFFSETS
	.align		4
.L_2661:
        /*0070*/ 	.byte	0x04, 0x1c
        /*0072*/ 	.short	(.L_2663 - .L_2662)


	//   ....[0]....
.L_2662:
        /*0074*/ 	.word	0x0000dfc0


	//   ....[1]....
        /*0078*/ 	.word	0x00011b80


	//   ....[2]....
        /*007c*/ 	.word	0x00011bc0


	//   ....[3]....
        /*0080*/ 	.word	0x00011c60


	//   ....[4]....
        /*0084*/ 	.word	0x00011ca0


	//   ....[5]....
        /*0088*/ 	.word	0x00011ce0


	//   ....[6]....
        /*008c*/ 	.word	0x00011d70


	//   ....[7]....
        /*0090*/ 	.word	0x00011d90


	//   ....[8]....
        /*0094*/ 	.word	0x00011e30


	//   ....[9]....
        /*0098*/ 	.word	0x00011e80


	//   ....[10]....
        /*009c*/ 	.word	0x00011ed0


	//   ....[11]....
        /*00a0*/ 	.word	0x00011fa0


	//   ....[12]....
        /*00a4*/ 	.word	0x00012000


	//   ....[13]....
        /*00a8*/ 	.word	0x00012190


	//   ....[14]....
        /*00ac*/ 	.word	0x000122f0


	//   ....[15]....
        /*00b0*/ 	.word	0x00012330


	//   ....[16]....
        /*00b4*/ 	.word	0x000123f0


	//   ....[17]....
        /*00b8*/ 	.word	0x00012570


	//   ....[18]....
        /*00bc*/ 	.word	0x000126f0


	//   ....[19]....
        /*00c0*/ 	.word	0x00012850


	//   ....[20]....
        /*00c4*/ 	.word	0x00012960


	//   ....[21]....
        /*00c8*/ 	.word	0x000129a0


	//   ....[22]....
        /*00cc*/ 	.word	0x000129e0


	//----- nvinfo : EIATTR_MAX_THREADS
	.align		4
.L_2663:
        /*00d0*/ 	.byte	0x04, 0x05
        /*00d2*/ 	.short	(.L_2665 - .L_2664)
.L_2664:
        /*00d4*/ 	.word	0x00000080
        /*00d8*/ 	.word	0x00000001
        /*00dc*/ 	.word	0x00000001


	//----- nvinfo : EIATTR_CRS_STACK_SIZE
	.align		4
.L_2665:
        /*00e0*/ 	.byte	0x04, 0x1e
        /*00e2*/ 	.short	(.L_2667 - .L_2666)
.L_2666:
        /*00e4*/ 	.word	0x00000000


	//----- nvinfo : EIATTR_CBANK_PARAM_SIZE
	.align		4
.L_2667:
        /*00e8*/ 	.byte	0x03, 0x19
        /*00ea*/ 	.short	0x0290


	//----- nvinfo : EIATTR_PARAM_CBANK
	.align		4
        /*00ec*/ 	.byte	0x04, 0x0a
        /*00ee*/ 	.short	(.L_2669 - .L_2668)
	.align		4
.L_2668:
        /*00f0*/ 	.word	index@(.nv.constant0._ZN2at6native18elementwise_kernelILi128ELi4EZNS0_15gpu_kernel_implINS0_13BinaryFunctorIN3c104HalfES5_S5_ZZZNS0_17atan2_kernel_cudaERNS_18TensorIteratorBaseEENKUlvE_clEvENKUlvE1_clEvEUlS5_S5_E_EEEEvS7_RKT_EUliE_EEviT1_)
        /*00f4*/ 	.short	0x0210
        /*00f6*/ 	.short	0x0290


	//----- nvinfo : EIATTR_SW_WAR
	.align		4
.L_2669:
        /*00f8*/ 	.byte	0x04, 0x36
        /*00fa*/ 	.short	(.L_2671 - .L_2670)
.L_2670:
        /*00fc*/ 	.word	0x00000008
.L_2671:


//--------------------- .nv.info._ZN2at6native27unrolled_elementwise_kernelINS0_13BinaryFunctorIN3c104HalfES4_S4_ZZZNS0_17atan2_kernel_cudaERNS_18TensorIteratorBaseEENKUlvE_clEvENKUlvE1_clEvEUlS4_S4_E_EESt5arrayIPcLm3EELi4E23TrivialOffsetCalculatorILi2EjESE_ILi1EjENS0_6memory12LoadWithCastILi2EEENSH_13StoreWithCastILi1EEEEEviT_T0_T2_T3_T4_T5_ --------------------------
	.section	.nv.info._ZN2at6native27unrolled_elementwise_kernelINS0_13BinaryFunctorIN3c104HalfES4_S4_ZZZNS0_17atan2_kernel_cudaERNS_18TensorIteratorBaseEENKUlvE_clEvENKUlvE1_clEvEUlS4_S4_E_EESt5arrayIPcLm3EELi4E23TrivialOffsetCalculatorILi2EjESE_ILi1EjENS0_6memory12LoadWithCastILi2EEENSH_13StoreWithCastILi1EEEEEviT_T0_T2_T3_T4_T5_,"",@"SHT_CUDA_INFO"
	.sectionflags	@""
	.align	4


	//----- nvinfo : EIATTR_CUDA_API_VERSION
	.align		4
        /*0000*/ 	.byte	0x04, 0x37
        /*0002*/ 	.short	(.L_2673 - .L_2672)
.L_2672:
        /*0004*/ 	.word	0x00000082


	//----- nvinfo : EIATTR_KPARAM_INFO
	.align		4
.L_2673:
        /*0008*/ 	.byte	0x04, 0x17
        /*000a*/ 	.short	(.L_2675 - .L_2674)
.L_2674:
        /*000c*/ 	.word	0x00000000
        /*0010*/ 	.short	0x0006
        /*0012*/ 	.short	0x0030
        /*0014*/ 	.byte	0x00, 0xf0, 0x21, 0x00


	//----- nvinfo : EIATTR_KPARAM_INFO
	.align		4
.L_2675:
        /*0018*/ 	.byte	0x04, 0x17
        /*001a*/ 	.short	(.L_2677 - .L_2676)
.L_2676:
        /*001c*/ 	.word	0x00000000
        /*0020*/ 	.short	0x0005
        /*0022*/ 	.short	0x0024
        /*0024*/ 	.byte	0x00, 0xf0, 0x31, 0x00


	//----- nvinfo : EIATTR_KPARAM_INFO
	.align		4
.L_2677:
        /*0028*/ 	.byte	0x04, 0x17
        /*002a*/ 	.short	(.L_2679 - .L_2678)
.L_2678:
        /*002c*/ 	.word	0x00000000
        /*0030*/ 	.short	0x0004
        /*0032*/ 	.short	0x0021
        /*0034*/ 	.byte	0x00, 0xf0, 0x05, 0x00


	//----- nvinfo : EIATTR_KPARAM_INFO
	.align		4
.L_2679:
        /*0038*/ 	.byte	0x04, 0x17
        /*003a*/ 	.short	(.L_2681 - .L_2680)
.L_2680:
        /*003c*/ 	.word	0x00000000
        /*0040*/ 	.short	0x0003
        /*0042*/ 	.short	0x0020
        /*0044*/ 	.byte	0x00, 0xf0, 0x05, 0x00


	//----- nvinfo : EIATTR_KPARAM_INFO
	.align		4
.L_2681:
        /*0048*/ 	.byte	0x04, 0x17
        /*004a*/ 	.short	(.L_2683 - .L_2682)
.L_2682:
        /*004c*/ 	.word	0x00000000
        /*0050*/ 	.short	0x0002
        /*0052*/ 	.short	0x0008
        /*0054*/ 	.byte	0x00, 0xf0, 0x61, 0x00


	//----- nvinfo : EIATTR_KPARAM_INFO
	.align		4
.L_2683:
        /*0058*/ 	.byte	0x04, 0x17
        /*005a*/ 	.short	(.L_2685 - .L_2684)
.L_2684:
        /*005c*/ 	.word	0x00000000
        /*0060*/ 	.short	0x0001
        /*0062*/ 	.short	0x0004
        /*0064*/ 	.byte	0x00, 0xf0, 0x05, 0x00


	//----- nvinfo : EIATTR_KPARAM_INFO
	.align		4
.L_2685:
        /*0068*/ 	.byte	0x04, 0x17
        /*006a*/ 	.short	(.L_2687 - .L_2686)
.L_2686:
        /*006c*/ 	.word	0x00000000
        /*0070*/ 	.short	0x0000
        /*0072*/ 	.short	0x0000
        /*0074*/ 	.byte	0x00, 0xf0, 0x11, 0x00


	//----- nvinfo : EIATTR_SPARSE_MMA_MASK
	.align		4
.L_2687:
        /*0078*/ 	.byte	0x03, 0x50
        /*007a*/ 	.short	0x0000


	//----- nvinfo : EIATTR_MAXREG_COUNT
	.align		4
        /*007c*/ 	.byte	0x03, 0x1b
        /*007e*/ 	.short	0x00ff


	//----- nvinfo : EIATTR_EXTERNS
	.align		4
        /*0080*/ 	.byte	0x04, 0x0f
        /*0082*/ 	.short	(.L_2689 - .L_2688)


	//   ....[0]....
	.align		4
.L_2688:
        /*0084*/ 	.word	index@(__assertfail)


	//----- nvinfo : EIATTR_MERCURY_ISA_VERSION
	.align		4
.L_2689:
        /*0088*/ 	.byte	0x03, 0x5f
        /*008a*/ 	.short	0x0101


	//----- nvinfo : EIATTR_SYSCALL_OFFSETS
	.align		4
        /*008c*/ 	.byte	0x04, 0x46
        /*008e*/ 	.short	(.L_2691 - .L_2690)


	//   ....[0]....
.L_2690:
        /*0090*/ 	.word	0x000010c0


	//   ....[1]....
        /*0094*/ 	.word	0x00002150


	//   ....[2]....
        /*0098*/ 	.word	0x00003260


	//   ....[3]....
        /*009c*/ 	.word	0x000042f0


	//   ....[4]....
        /*00a0*/ 	.word	0x00005410


	//   ....[5]....
        /*00a4*/ 	.word	0x000064a0


	//   ....[6]....
        /*00a8*/ 	.word	0x000075a0


	//   ....[7]....
        /*00ac*/ 	.word	0x00008620


	//   ....[8]....
        /*00b0*/ 	.word	0x0000a610


	//   ....[9]....
        /*00b4*/ 	.word	0x0000b630


	//   ....[10]....
        /*00b8*/ 	.word	0x0000c610


	//   ....[11]....
        /*00bc*/ 	.word	0x0000d5f0


	//----- nvinfo : EIATTR_EXIT_INSTR_OFFSETS
	.align		4
.L_2691:
        /*00c0*/ 	.byte	0x04, 0x1c
        /*00c2*/ 	.short	(.L_2693 - .L_2692)


	//   ....[0]....
.L_2692:
        /*00c4*/ 	.word	0x0000c6d0


	//   ....[1]....
        /*00c8*/ 	.word	0x0000c820


	//   ....[2]....
        /*00cc*/ 	.word	0x0000c860


	//   ....[3]....
        /*00d0*/ 	.word	0x0000c900


	//   ....[4]....
        /*00d4*/ 	.word	0x0000c940


	//   ....[5]....
        /*00d8*/ 	.word	0x0000c980


	//   ....[6]....
        /*00dc*/ 	.word	0x0000ca10


	//   ....[7]....
        /*00e0*/ 	.word	0x0000ca30


	//   ....[8]....
        /*00e4*/ 	.word	0x0000cad0


	//   ....[9]....
        /*00e8*/ 	.word	0x0000cb20


	//   ....[10]....
        /*00ec*/ 	.word	0x0000cb70


	//   ....[11]....
        /*00f0*/ 	.word	0x0000cc40


	//   ....[12]....
        /*00f4*/ 	.word	0x0000cca0


	//   ....[13]....
        /*00f8*/ 	.word	0x0000ce30


	//   ....[14]....
        /*00fc*/ 	.word	0x0000cf90


	//   ....[15]....
        /*0100*/ 	.word	0x0000cfd0


	//   ....[16]....
        /*0104*/ 	.word	0x0000d090


	//   ....[17]....
        /*0108*/ 	.word	0x0000d210


	//   ....[18]....
        /*010c*/ 	.word	0x0000d390


	//   ....[19]....
        /*0110*/ 	.word	0x0000d4f0


	//   ....[20]....
        /*0114*/ 	.word	0x0000d600


	//   ....[21]....
        /*0118*/ 	.word	0x0000d640


	//   ....[22]....
        /*011c*/ 	.word	0x0000d680


	//----- nvinfo : EIATTR_MAX_THREADS
	.align		4
.L_2693:
        /*0120*/ 	.byte	0x04, 0x05
        /*0122*/ 	.short	(.L_2695 - .L_2694)
.L_2694:
        /*0124*/ 	.word	0x00000080
        /*0128*/ 	.word	0x00000001
        /*012c*/ 	.word	0x00000001


	//----- nvinfo : EIATTR_CRS_STACK_SIZE
	.align		4
.L_2695:
        /*0130*/ 	.byte	0x04, 0x1e
        /*0132*/ 	.short	(.L_2697 - .L_2696)
.L_2696:
        /*0134*/ 	.word	0x00000000


	//----- nvinfo : EIATTR_CBANK_PARAM_SIZE
	.align		4
.L_2697:
        /*0138*/ 	.byte	0x03, 0x19
        /*013a*/ 	.short	0x0038


	//----- nvinfo : EIATTR_PARAM_CBANK
	.align		4
        /*013c*/ 	.byte	0x04, 0x0a
        /*013e*/ 	.short	(.L_2699 - .L_2698)
	.align		4
.L_2698:
        /*0140*/ 	.word	index@(.nv.constant0._ZN2at6native27unrolled_elementwise_kernelINS0_13BinaryFunctorIN3c104HalfES4_S4_ZZZNS0_17atan2_kernel_cudaERNS_18TensorIteratorBaseEENKUlvE_clEvENKUlvE1_clEvEUlS4_S4_E_EESt5arrayIPcLm3EELi4E23TrivialOffsetCalculatorILi2EjESE_ILi1EjENS0_6memory12LoadWithCastILi2EEENSH_13StoreWithCastILi1EEEEEviT_T0_T2_T3_T4_T5_)
        /*0144*/ 	.short	0x0210
        /*0146*/ 	.short	0x0038


	//----- nvinfo : EIATTR_SW_WAR
	.align		4
.L_2699:
        /*0148*/ 	.byte	0x04, 0x36
        /*014a*/ 	.short	(.L_2701 - .L_2700)
.L_2700:
        /*014c*/ 	.word	0x00000008
.L_2701:


//--------------------- .nv.info._ZN2at6native18elementwise_kernelILi128ELi4EZNS0_22gpu_kernel_impl_nocastINS0_13BinaryFunctorIN3c104HalfES5_S5_ZZZNS0_17atan2_kernel_cudaERNS_18TensorIteratorBaseEENKUlvE_clEvENKUlvE1_clEvEUlS5_S5_E_EEEEvS7_RKT_EUliE_EEviT1_ --------------------------
	.section	.nv.info._ZN2at6native18elementwise_kernelILi128ELi4EZNS0_22gpu_kernel_impl_nocastINS0_13BinaryFunctorIN3c104HalfES5_S5_ZZZNS0_17atan2_kernel_cudaERNS_18TensorIteratorBaseEENKUlvE_clEvENKUlvE1_clEvEUlS5_S5_E_EEEEvS7_RKT_EUliE_EEviT1_,"",@"SHT_CUDA_INFO"
	.sectionflags	@""
	.align	4


	//----- nvinfo : EIATTR_CUDA_API_VERSION
	.align		4
        /*0000*/ 	.byte	0x04, 0x37
        /*0002*/ 	.short	(.L_2703 - .L_2702)
.L_2702:
        /*0004*/ 	.word	0x00000082


	//----- nvinfo : EIATTR_KPARAM_INFO
	.align		4
.L_2703:
        /*0008*/ 	.byte	0x04, 0x17
        /*000a*/ 	.short	(.L_2705 - .L_2704)
.L_2704:
        /*000c*/ 	.word	0x00000000
        /*0010*/ 	.short	0x0001
        /*0012*/ 	.short	0x0008
        /*0014*/ 	.byte	0x00, 0xf0, 0x21, 0x0a


	//----- nvinfo : EIATTR_KPARAM_INFO
	.align		4
.L_2705:
        /*0018*/ 	.byte	0x04, 0x17
        /*001a*/ 	.short	(.L_2707 - .L_2706)
.L_2706:
        /*001c*/ 	.word	0x00000000
        /*0020*/ 	.short	0x0000
        /*0022*/ 	.short	0x0000
        /*0024*/ 	.byte	0x00, 0xf0, 0x11, 0x00


	//----- nvinfo : EIATTR_SPARSE_MMA_MASK
	.align		4
.L_2707:
        /*0028*/ 	.byte	0x03, 0x50
        /*002a*/ 	.short	0x0000


	//----- nvinfo : EIATTR_MAXREG_COUNT
	.align		4
        /*002c*/ 	.byte	0x03, 0x1b
        /*002e*/ 	.short	0x0080


	//----- nvinfo : EIATTR_MERCURY_ISA_VERSION
	.align		4
        /*0030*/ 	.byte	0x03, 0x5f
        /*0032*/ 	.short	0x0101


	//----- nvinfo : EIATTR_EXIT_INSTR_OFFSETS
	.align		4
        /*0034*/ 	.byte	0x04, 0x1c
        /*0036*/ 	.short	(.L_2709 - .L_2708)


	//   ....[0]....
.L_2708:
        /*0038*/ 	.word	0x00005010


	//   ....[1]....
        /*003c*/ 	.word	0x00006a50


	//----- nvinfo : EIATTR_MAX_THREADS
	.align		4
.L_2709:
        /*0040*/ 	.byte	0x04, 0x05
        /*0042*/ 	.short	(.L_2711 - .L_2710)
.L_2710:
        /*0044*/ 	.word	0x00000080
        /*0048*/ 	.word	0x00000001
        /*004c*/ 	.word	0x00000001


	//----- nvinfo : EIATTR_CRS_STACK_SIZE
	.align		4
.L_2711:
        /*0050*/ 	.byte	0x04, 0x1e
        /*0052*/ 	.short	(.L_2713 - .L_2712)
.L_2712:
        /*0054*/ 	.word	0x00000000


	//----- nvinfo : EIATTR_CBANK_PARAM_SIZE
	.align		4
.L_2713:
        /*0058*/ 	.byte	0x03, 0x19
        /*005a*/ 	.short	0x0290


	//----- nvinfo : EIATTR_PARAM_CBANK
	.align		4
        /*005c*/ 	.byte	0x04, 0x0a
        /*005e*/ 	.short	(.L_2715 - .L_2714)
	.align		4
.L_2714:
        /*0060*/ 	.word	index@(.nv.constant0._ZN2at6native18elementwise_kernelILi128ELi4EZNS0_22gpu_kernel_impl_nocastINS0_13BinaryFunctorIN3c104HalfES5_S5_ZZZNS0_17atan2_kernel_cudaERNS_18TensorIteratorBaseEENKUlvE_clEvENKUlvE1_clEvEUlS5_S5_E_EEEEvS7_RKT_EUliE_EEviT1_)
        /*0064*/ 	.short	0x0210
        /*0066*/ 	.short	0x0290


	//----- nvinfo : EIATTR_SW_WAR
	.align		4
.L_2715:
        /*0068*/ 	.byte	0x04, 0x36
        /*006a*/ 	.short	(.L_2717 - .L_2716)
.L_2716:
        /*006c*/ 	.word	0x00000008
.L_2717:


//--------------------- .nv.info._ZN2at6native27unrolled_elementwise_kernelINS0_13BinaryFunctorIN3c104HalfES4_S4_ZZZNS0_17atan2_kernel_cudaERNS_18TensorIteratorBaseEENKUlvE_clEvENKUlvE1_clEvEUlS4_S4_E_EESt5arrayIPcLm3EELi4E23TrivialOffsetCalculatorILi2EjESE_ILi1EjENS0_6memory15LoadWithoutCastENSH_16StoreWithoutCastEEEviT_T0_T2_T3_T4_T5_ --------------------------
	.section	.nv.info._ZN2at6native27unrolled_elementwise_kernelINS0_13BinaryFunctorIN3c104HalfES4_S4_ZZZNS0_17atan2_kernel_cudaERNS_18TensorIteratorBaseEENKUlvE_clEvENKUlvE1_clEvEUlS4_S4_E_EESt5arrayIPcLm3EELi4E23TrivialOffsetCalculatorILi2EjESE_ILi1EjENS0_6memory15LoadWithoutCastENSH_16StoreWithoutCastEEEviT_T0_T2_T3_T4_T5_,"",@"SHT_CUDA_INFO"
	.sectionflags	@""
	.align	4


	//----- nvinfo : EIATTR_CUDA_API_VERSION
	.align		4
        /*0000*/ 	.byte	0x04, 0x37
        /*0002*/ 	.short	(.L_2719 - .L_2718)
.L_2718:
        /*0004*/ 	.word	0x00000082


	//----- nvinfo : EIATTR_KPARAM_INFO
	.align		4
.L_2719:
        /*0008*/ 	.byte	0x04, 0x17
        /*000a*/ 	.short	(.L_2721 - .L_2720)
.L_2720:
        /*000c*/ 	.word	0x00000000
        /*0010*/ 	.short	0x0006
        /*0012*/ 	.short	0x0023
        /*0014*/ 	.byte	0x00, 0xf0, 0x05, 0x00


	//----- nvinfo : EIATTR_KPARAM_INFO
	.align		4
.L_2721:
        /*0018*/ 	.byte	0x04, 0x17
        /*001a*/ 	.short	(.L_2723 - .L_2722)
.L_2722:
        /*001c*/ 	.word	0x00000000
        /*0020*/ 	.short	0x0005
        /*0022*/ 	.short	0x0022
        /*0024*/ 	.byte	0x00, 0xf0, 0x05, 0x00


	//----- nvinfo : EIATTR_KPARAM_INFO
	.align		4
.L_2723:
        /*0028*/ 	.byte	0x04, 0x17
        /*002a*/ 	.short	(.L_2725 - .L_2724)
.L_2724:
        /*002c*/ 	.word	0x00000000
        /*0030*/ 	.short	0x0004
        /*0032*/ 	.short	0x0021
        /*0034*/ 	.byte	0x00, 0xf0, 0x05, 0x00


	//----- nvinfo : EIATTR_KPARAM_INFO
	.align		4
.L_2725:
        /*0038*/ 	.byte	0x04, 0x17
        /*003a*/ 	.short	(.L_2727 - .L_2726)
.L_2726:
        /*003c*/ 	.word	0x00000000
        /*0040*/ 	.short	0x0003
        /*0042*/ 	.short	0x0020
        /*0044*/ 	.byte	0x00, 0xf0, 0x05, 0x00


	//----- nvinfo : EIATTR_KPARAM_INFO
	.align		4
.L_2727:
        /*0048*/ 	.byte	0x04, 0x17
        /*004a*/ 	.short	(.L_2729 - .L_2728)
.L_2728:
        /*004c*/ 	.word	0x00000000
        /*0050*/ 	.short	0x0002
        /*0052*/ 	.short	0x0008
        /*0054*/ 	.byte	0x00, 0xf0, 0x61, 0x00


	//----- nvinfo : EIATTR_KPARAM_INFO
	.align		4
.L_2729:
        /*0058*/ 	.byte	0x04, 0x17
        /*005a*/ 	.short	(.L_2731 - .L_2730)
.L_2730:
        /*005c*/ 	.word	0x00000000
        /*0060*/ 	.short	0x0001
        /*0062*/ 	.short	0x0004
        /*0064*/ 	.byte	0x00, 0xf0, 0x05, 0x00


	//----- nvinfo : EIATTR_KPARAM_INFO
	.align		4
.L_2731:
        /*0068*/ 	.byte	0x04, 0x17
        /*006a*/ 	.short	(.L_2733 - .L_2732)
.L_2732:
        /*006c*/ 	.word	0x00000000
        /*0070*/ 	.short	0x0000
        /*0072*/ 	.short	0x0000
        /*0074*/ 	.byte	0x00, 0xf0, 0x11, 0x00


	//----- nvinfo : EIATTR_SPARSE_MMA_MASK
	.align		4
.L_2733:
        /*0078*/ 	.byte	0x03, 0x50
        /*007a*/ 	.short	0x0000


	//----- nvinfo : EIATTR_MAXREG_COUNT
	.align		4
        /*007c*/ 	.byte	0x03, 0x1b
        /*007e*/ 	.short	0x00ff


	//----- nvinfo : EIATTR_MERCURY_ISA_VERSION
	.align		4
        /*0080*/ 	.byte	0x03, 0x5f
        /*0082*/ 	.short	0x0101


	//----- nvinfo : EIATTR_EXIT_INSTR_OFFSETS
	.align		4
        /*0084*/ 	.byte	0x04, 0x1c
        /*0086*/ 	.short	(.L_2735 - .L_2734)


	//   ....[0]....
.L_2734:
        /*0088*/ 	.word	0x00001390


	//   ....[1]....
        /*008c*/ 	.word	0x000013e0


	//----- nvinfo : EIATTR_MAX_THREADS
	.align		4
.L_2735:
        /*0090*/ 	.byte	0x04, 0x05
        /*0092*/ 	.short	(.L_2737 - .L_2736)
.L_2736:
        /*0094*/ 	.word	0x00000080
        /*0098*/ 	.word	0x00000001
        /*009c*/ 	.word	0x00000001


	//----- nvinfo : EIATTR_CRS_STACK_SIZE
	.align		4
.L_2737:
        /*00a0*/ 	.byte	0x04, 0x1e
        /*00a2*/ 	.short	(.L_2739 - .L_2738)
.L_2738:
        /*00a4*/ 	.word	0x00000000


	//----- nvinfo : EIATTR_CBANK_PARAM_SIZE
	.align		4
.L_2739:
        /*00a8*/ 	.byte	0x03, 0x19
        /*00aa*/ 	.short	0x0024


	//----- nvinfo : EIATTR_PARAM_CBANK
	.align		4
        /*00ac*/ 	.byte	0x04, 0x0a
        /*00ae*/ 	.short	(.L_2741 - .L_2740)
	.align		4
.L_2740:
        /*00b0*/ 	.word	index@(.nv.constant0._ZN2at6native27unrolled_elementwise_kernelINS0_13BinaryFunctorIN3c104HalfES4_S4_ZZZNS0_17atan2_kernel_cudaERNS_18TensorIteratorBaseEENKUlvE_clEvENKUlvE1_clEvEUlS4_S4_E_EESt5arrayIPcLm3EELi4E23TrivialOffsetCalculatorILi2EjESE_ILi1EjENS0_6memory15LoadWithoutCastENSH_16StoreWithoutCastEEEviT_T0_T2_T3_T4_T5_)
        /*00b4*/ 	.short	0x0210
        /*00b6*/ 	.short	0x0024


	//----- nvinfo : EIATTR_SW_WAR
	.align		4
.L_2741:
        /*00b8*/ 	.byte	0x04, 0x36
        /*00ba*/ 	.short	(.L_2743 - .L_2742)
.L_2742:
        /*00bc*/ 	.word	0x00000008
.L_2743:


//--------------------- .nv.info._ZN2at6native29vectorized_elementwise_kernelILi2ENS0_13BinaryFunctorIN3c104HalfES4_S4_ZZZNS0_17atan2_kernel_cudaERNS_18TensorIteratorBaseEENKUlvE_clEvENKUlvE1_clEvEUlS4_S4_E_EESt5arrayIPcLm3EEEEviT0_T1_ --------------------------
	.section	.nv.info._ZN2at6native29vectorized_elementwise_kernelILi2ENS0_13BinaryFunctorIN3c104HalfES4_S4_ZZZNS0_17atan2_kernel_cudaERNS_18TensorIteratorBaseEENKUlvE_clEvENKUlvE1_clEvEUlS4_S4_E_EESt5arrayIPcLm3EEEEviT0_T1_,"",@"SHT_CUDA_INFO"
	.sectionflags	@""
	.align	4


	//----- nvinfo : EIATTR_CUDA_API_VERSION
	.align		4
        /*0000*/ 	.byte	0x04, 0x37
        /*0002*/ 	.short	(.L_2745 - .L_2744)
.L_2744:
        /*0004*/ 	.word	0x00000082


	//----- nvinfo : EIATTR_KPARAM_INFO
	.align		4
.L_2745:
        /*0008*/ 	.byte	0x04, 0x17
        /*000a*/ 	.short	(.L_2747 - .L_2746)
.L_2746:
        /*000c*/ 	.word	0x00000000
        /*0010*/ 	.short	0x0002
        /*0012*/ 	.short	0x0008
        /*0014*/ 	.byte	0x00, 0xf0, 0x61, 0x00


	//----- nvinfo : EIATTR_KPARAM_INFO
	.align		4
.L_2747:
        /*0018*/ 	.byte	0x04, 0x17
        /*001a*/ 	.short	(.L_2749 - .L_2748)
.L_2748:
        /*001c*/ 	.word	0x00000000
        /*0020*/ 	.short	0x0001
        /*0022*/ 	.short	0x0004
        /*0024*/ 	.byte	0x00, 0xf0, 0x05, 0x00


	//----- nvinfo : EIATTR_KPARAM_INFO
	.align		4
.L_2749:
        /*0028*/ 	.byte	0x04, 0x17
        /*002a*/ 	.short	(.L_2751 - .L_2750)
.L_2750:
        /*002c*/ 	.word	0x00000000
        /*0030*/ 	.short	0x0000
        /*0032*/ 	.short	0x0000
        /*0034*/ 	.byte	0x00, 0xf0, 0x11, 0x00


	//----- nvinfo : EIATTR_SPARSE_MMA_MASK
	.align		4
.L_2751:
        /*0038*/ 	.byte	0x03, 0x50
        /*003a*/ 	.short	0x0000


	//----- nvinfo : EIATTR_MAXREG_COUNT
	.align		4
        /*003c*/ 	.byte	0x03, 0x1b
        /*003e*/ 	.short	0x00ff


	//----- nvinfo : EIATTR_MERCURY_ISA_VERSION
	.align		4
        /*0040*/ 	.byte	0x03, 0x5f
        /*0042*/ 	.short	0x0101


	//----- nvinfo : EIATTR_EXIT_INSTR_OFFSETS
	.align		4
        /*0044*/ 	.byte	0x04, 0x1c
        /*0046*/ 	.short	(.L_2753 - .L_2752)


	//   ....[0]....
.L_2752:
        /*0048*/ 	.word	0x00001c60


	//   ....[1]....
        /*004c*/ 	.word	0x00004280


	//   ....[2]....
        /*0050*/ 	.word	0x000042d0


	//----- nvinfo : EIATTR_MAX_THREADS
	.align		4
.L_2753:
        /*0054*/ 	.byte	0x04, 0x05
        /*0056*/ 	.short	(.L_2755 - .L_2754)
.L_2754:
        /*0058*/ 	.word	0x00000080
        /*005c*/ 	.word	0x00000001
        /*0060*/ 	.word	0x00000001


	//----- nvinfo : EIATTR_CRS_STACK_SIZE
	.align		4
.L_2755:
        /*0064*/ 	.byte	0x04, 0x1e
        /*0066*/ 	.short	(.L_2757 - .L_2756)
.L_2756:
        /*0068*/ 	.word	0x00000000


	//----- nvinfo : EIATTR_CBANK_PARAM_SIZE
	.align		4
.L_2757:
        /*006c*/ 	.byte	0x03, 0x19
        /*006e*/ 	.short	0x0020


	//----- nvinfo : EIATTR_PARAM_CBANK
	.align		4
        /*0070*/ 	.byte	0x04, 0x0a
        /*0072*/ 	.short	(.L_2759 - .L_2758)
	.align		4
.L_2758:
        /*0074*/ 	.word	index@(.nv.constant0._ZN2at6native29vectorized_elementwise_kernelILi2ENS0_13BinaryFunctorIN3c104HalfES4_S4_ZZZNS0_17atan2_kernel_cudaERNS_18TensorIteratorBaseEENKUlvE_clEvENKUlvE1_clEvEUlS4_S4_E_EESt5arrayIPcLm3EEEEviT0_T1_)
        /*0078*/ 	.short	0x0210
        /*007a*/ 	.short	0x0020


	//----- nvinfo : EIATTR_SW_WAR
	.align		4
.L_2759:
        /*007c*/ 	.byte	0x04, 0x36
        /*007e*/ 	.short	(.L_2761 - .L_2760)
.L_2760:
        /*0080*/ 	.word	0x00000008
.L_2761:


//--------------------- .nv.info._ZN2at6native29vectorized_elementwise_kernelILi4ENS0_13BinaryFunctorIN3c104HalfES4_S4_ZZZNS0_17atan2_kernel_cudaERNS_18TensorIteratorBaseEENKUlvE_clEvENKUlvE1_clEvEUlS4_S4_E_EESt5arrayIPcLm3EEEEviT0_T1_ --------------------------
	.section	.nv.info._ZN2at6native29vectorized_elementwise_kernelILi4ENS0_13BinaryFunctorIN3c104HalfES4_S4_ZZZNS0_17atan2_kernel_cudaERNS_18TensorIteratorBaseEENKUlvE_clEvENKUlvE1_clEvEUlS4_S4_E_EESt5arrayIPcLm3EEEEviT0_T1_,"",@"SHT_CUDA_INFO"
	.sectionflags	@""
	.align	4


	//----- nvinfo : EIATTR_CUDA_API_VERSION
	.align		4
        /*0000*/ 	.byte	0x04, 0x37
        /*0002*/ 	.short	(.L_2763 - .L_2762)
.L_2762:
        /*0004*/ 	.word	0x00000082


	//----- nvinfo : EIATTR_KPARAM_INFO
	.align		4
.L_2763:
        /*0008*/ 	.byte	0x04, 0x17
        /*000a*/ 	.short	(.L_2765 - .L_2764)
.L_2764:
        /*000c*/ 	.word	0x00000000
        /*0010*/ 	.short	0x0002
        /*0012*/ 	.short	0x0008
        /*0014*/ 	.byte	0x00, 0xf0, 0x61, 0x00


	//----- nvinfo : EIATTR_KPARAM_INFO
	.align		4
.L_2765:
        /*0018*/ 	.byte	0x04, 0x17
        /*001a*/ 	.short	(.L_2767 - .L_2766)
.L_2766:
        /*001c*/ 	.word	0x00000000
        /*0020*/ 	.short	0x0001
        /*0022*/ 	.short	0x0004
        /*0024*/ 	.byte	0x00, 0xf0, 0x05, 0x00


	//----- nvinfo : EIATTR_KPARAM_INFO
	.align		4
.L_2767:
        /*0028*/ 	.byte	0x04, 0x17
        /*002a*/ 	.short	(.L_2769 - .L_2768)
.L_2768:
        /*002c*/ 	.word	0x00000000
        /*0030*/ 	.short	0x0000
        /*0032*/ 	.short	0x0000
        /*0034*/ 	.byte	0x00, 0xf0, 0x11, 0x00


	//----- nvinfo : EIATTR_SPARSE_MMA_MASK
	.align		4
.L_2769:
        /*0038*/ 	.byte	0x03, 0x50
        /*003a*/ 	.short	0x0000


	//----- nvinfo : EIATTR_MAXREG_COUNT
	.align		4
        /*003c*/ 	.byte	0x03, 0x1b
        /*003e*/ 	.short	0x00ff


	//----- nvinfo : EIATTR_MERCURY_ISA_VERSION
	.align		4
        /*0040*/ 	.byte	0x03, 0x5f
        /*0042*/ 	.short	0x0101


	//----- nvinfo : EIATTR_EXIT_INSTR_OFFSETS
	.align		4
        /*0044*/ 	.byte	0x04, 0x1c
        /*0046*/ 	.short	(.L_2771 - .L_2770)


	//   ....[0]....
.L_2770:
        /*0048*/ 	.word	0x00001c40


	//   ....[1]....
        /*004c*/ 	.word	0x000042c0


	//   ....[2]....
        /*0050*/ 	.word	0x00004310


	//----- nvinfo : EIATTR_MAX_THREADS
	.align		4
.L_2771:
        /*0054*/ 	.byte	0x04, 0x05
        /*0056*/ 	.short	(.L_2773 - .L_2772)
.L_2772:
        /*0058*/ 	.word	0x00000080
        /*005c*/ 	.word	0x00000001
        /*0060*/ 	.word	0x00000001


	//----- nvinfo : EIATTR_CRS_STACK_SIZE
	.align		4
.L_2773:
        /*0064*/ 	.byte	0x04, 0x1e
        /*0066*/ 	.short	(.L_2775 - .L_2774)
.L_2774:
        /*0068*/ 	.word	0x00000000


	//----- nvinfo : EIATTR_CBANK_PARAM_SIZE
	.align		4
.L_2775:
        /*006c*/ 	.byte	0x03, 0x19
        /*006e*/ 	.short	0x0020


	//----- nvinfo : EIATTR_PARAM_CBANK
	.align		4
        /*0070*/ 	.byte	0x04, 0x0a
        /*0072*/ 	.short	(.L_2777 - .L_2776)
	.align		4
.L_2776:
        /*0074*/ 	.word	index@(.nv.constant0._ZN2at6native29vectorized_elementwise_kernelILi4ENS0_13BinaryFunctorIN3c104HalfES4_S4_ZZZNS0_17atan2_kernel_cudaERNS_18TensorIteratorBaseEENKUlvE_clEvENKUlvE1_clEvEUlS4_S4_E_EESt5arrayIPcLm3EEEEviT0_T1_)
        /*0078*/ 	.short	0x0210
        /*007a*/ 	.short	0x0020


	//----- nvinfo : EIATTR_SW_WAR
	.align		4
.L_2777:
        /*007c*/ 	.byte	0x04, 0x36
        /*007e*/ 	.short	(.L_2779 - .L_2778)
.L_2778:
        /*0080*/ 	.word	0x00000008
.L_2779:


//--------------------- .nv.info._ZN2at6native29vectorized_elementwise_kernelILi8ENS0_13BinaryFunctorIN3c104HalfES4_S4_ZZZNS0_17atan2_kernel_cudaERNS_18TensorIteratorBaseEENKUlvE_clEvENKUlvE1_clEvEUlS4_S4_E_EESt5arrayIPcLm3EEEEviT0_T1_ --------------------------
	.section	.nv.info._ZN2at6native29vectorized_elementwise_kernelILi8ENS0_13BinaryFunctorIN3c104HalfES4_S4_ZZZNS0_17atan2_kernel_cudaERNS_18TensorIteratorBaseEENKUlvE_clEvENKUlvE1_clEvEUlS4_S4_E_EESt5arrayIPcLm3EEEEviT0_T1_,"",@"SHT_CUDA_INFO"
	.sectionflags	@""
	.align	4


	//----- nvinfo : EIATTR_CUDA_API_VERSION
	.align		4
        /*0000*/ 	.byte	0x04, 0x37
        /*0002*/ 	.short	(.L_2781 - .L_2780)
.L_2780:
        /*0004*/ 	.word	0x00000082


	//----- nvinfo : EIATTR_KPARAM_INFO
	.align		4
.L_2781:
        /*0008*/ 	.byte	0x04, 0x17
        /*000a*/ 	.short	(.L_2783 - .L_2782)
.L_2782:
        /*000c*/ 	.word	0x00000000
        /*0010*/ 	.short	0x0002
        /*0012*/ 	.short	0x0008
        /*0014*/ 	.byte	0x00, 0xf0, 0x61, 0x00


	//----- nvinfo : EIATTR_KPARAM_INFO
	.align		4
.L_2783:
        /*0018*/ 	.byte	0x04, 0x17
        /*001a*/ 	.short	(.L_2785 - .L_2784)
.L_2784:
        /*001c*/ 	.word	0x00000000
        /*0020*/ 	.short	0x0001
        /*0022*/ 	.short	0x0004
        /*0024*/ 	.byte	0x00, 0xf0, 0x05, 0x00


	//----- nvinfo : EIATTR_KPARAM_INFO
	.align		4
.L_2785:
        /*0028*/ 	.byte	0x04, 0x17
        /*002a*/ 	.short	(.L_2787 - .L_2786)
.L_2786:
        /*002c*/ 	.word	0x00000000
        /*0030*/ 	.short	0x0000
        /*0032*/ 	.short	0x0000
        /*0034*/ 	.byte	0x00, 0xf0, 0x11, 0x00


	//----- nvinfo : EIATTR_SPARSE_MMA_MASK
	.align		4
.L_2787:
        /*0038*/ 	.byte	0x03, 0x50
        /*003a*/ 	.short	0x0000


	//----- nvinfo : EIATTR_MAXREG_COUNT
	.align		4
        /*003c*/ 	.byte	0x03, 0x1b
        /*003e*/ 	.short	0x00ff


	//----- nvinfo : EIATTR_MERCURY_ISA_VERSION
	.align		4
        /*0040*/ 	.byte	0x03, 0x5f
        /*0042*/ 	.short	0x0101


	//----- nvinfo : EIATTR_EXIT_INSTR_OFFSETS
	.align		4
        /*0044*/ 	.byte	0x04, 0x1c
        /*0046*/ 	.short	(.L_2789 - .L_2788)


	//   ....[0]....
.L_2788:
        /*0048*/ 	.word	0x00001c10


	//   ....[1]....
        /*004c*/ 	.word	0x00004290


	//   ....[2]....
        /*0050*/ 	.word	0x000042e0


	//----- nvinfo : EIATTR_MAX_THREADS
	.align		4
.L_2789:
        /*0054*/ 	.byte	0x04, 0x05
        /*0056*/ 	.short	(.L_2791 - .L_2790)
.L_2790:
        /*0058*/ 	.word	0x00000080
        /*005c*/ 	.word	0x00000001
        /*0060*/ 	.word	0x00000001


	//----- nvinfo : EIATTR_CRS_STACK_SIZE
	.align		4
.L_2791:
        /*0064*/ 	.byte	0x04, 0x1e
        /*0066*/ 	.short	(.L_2793 - .L_2792)
.L_2792:
        /*0068*/ 	.word	0x00000000


	//----- nvinfo : EIATTR_CBANK_PARAM_SIZE
	.align		4
.L_2793:
        /*006c*/ 	.byte	0x03, 0x19
        /*006e*/ 	.short	0x0020


	//----- nvinfo : EIATTR_PARAM_CBANK
	.align		4
        /*0070*/ 	.byte	0x04, 0x0a
        /*0072*/ 	.short	(.L_2795 - .L_2794)
	.align		4
.L_2794:
        /*0074*/ 	.word	index@(.nv.constant0._ZN2at6native29vectorized_elementwise_kernelILi8ENS0_13BinaryFunctorIN3c104HalfES4_S4_ZZZNS0_17atan2_kernel_cudaERNS_18TensorIteratorBaseEENKUlvE_clEvENKUlvE1_clEvEUlS4_S4_E_EESt5arrayIPcLm3EEEEviT0_T1_)
        /*0078*/ 	.short	0x0210
        /*007a*/ 	.short	0x0020


	//----- nvinfo : EIATTR_SW_WAR
	.align		4
.L_2795:
        /*007c*/ 	.byte	0x04, 0x36
        /*007e*/ 	.short	(.L_2797 - .L_2796)
.L_2796:
        /*0080*/ 	.word	0x00000008
.L_2797:


//--------------------- .nv.info._ZN2at6native18elementwise_kernelILi128ELi4EZNS0_15gpu_kernel_implINS0_13BUnaryFunctorIN3c104HalfES5_S5_ZZZNS0_17atan2_kernel_cudaERNS_18TensorIteratorBaseEENKUlvE_clEvENKUlvE1_clEvEUlS5_S5_E_EEEEvS7_RKT_EUliE_EEviT1_ --------------------------
	.section	.nv.info._ZN2at6native18elementwise_kernelILi128ELi4EZNS0_15gpu_kernel_implINS0_13BUnaryFunctorIN3c104HalfES5_S5_ZZZNS0_17atan2_kernel_cudaERNS_18TensorIteratorBaseEENKUlvE_clEvENKUlvE1_clEvEUlS5_S5_E_EEEEvS7_RKT_EUliE_EEviT1_,"",@"SHT_CUDA_INFO"
	.sectionflags	@""
	.align	4


	//----- nvinfo : EIATTR_CUDA_API_VERSION
	.align		4
        /*0000*/ 	.byte	0x04, 0x37
        /*0002*/ 	.short	(.L_2799 - .L_2798)
.L_2798:
        /*0004*/ 	.word	0x00000082


	//----- nvinfo : EIATTR_KPARAM_INFO
	.align		4
.L_2799:
        /*0008*/ 	.byte	0x04, 0x17
        /*000a*/ 	.short	(.L_2801 - .L_2800)
.L_2800:
        /*000c*/ 	.word	0x00000000
        /*0010*/ 	.short	0x0001
        /*0012*/ 	.short	0x0008
        /*0014*/ 	.byte	0x00, 0xf0, 0x61, 0x08


	//----- nvinfo : EIATTR_KPARAM_INFO
	.align		4
.L_2801:
        /*0018*/ 	.byte	0x04, 0x17
        /*001a*/ 	.short	(.L_2803 - .L_2802)
.L_2802:
        /*001c*/ 	.word	0x00000000
        /*0020*/ 	.short	0x0000
        /*0022*/ 	.short	0x0000
        /*0024*/ 	.byte	0x00, 0xf0, 0x11, 0x00


	//----- nvinfo : EIATTR_SPARSE_MMA_MASK
	.align		4
.L_2803:
        /*0028*/ 	.byte	0x03, 0x50
        /*002a*/ 	.short	0x0000


	//----- nvinfo : EIATTR_MAXREG_COUNT
	.align		4
        /*002c*/ 	.byte	0x03, 0x1b
        /*002e*/ 	.short	0x0080


	//----- nvinfo : EIATTR_EXTERNS
	.align		4
        /*0030*/ 	.byte	0x04, 0x0f
        /*0032*/ 	.short	(.L_2805 - .L_2804)


	//   ....[0]....
	.align		4
.L_2804:
        /*0034*/ 	.word	index@(__assertfail)


	//----- nvinfo : EIATTR_MERCURY_ISA_VERSION
	.align		4
.L_2805:
        /*0038*/ 	.byte	0x03, 0x5f
        /*003a*/ 	.short	0x0101


	//----- nvinfo : EIATTR_SYSCALL_OFFSETS
	.align		4
        /*003c*/ 	.byte	0x04, 0x46
        /*003e*/ 	.short	(.L_2807 - .L_2806)


	//   ....[0]....
.L_2806:
        /*0040*/ 	.word	0x00002380


	//   ....[1]....
        /*0044*/ 	.word	0x00003670


	//   ....[2]....
        /*0048*/ 	.word	0x00005a50


	//   ....[3]....
        /*004c*/ 	.word	0x00006d40


	//   ....[4]....
        /*0050*/ 	.word	0x00009110


	//   ....[5]....
        /*0054*/ 	.word	0x0000a400


	//   ....[6]....
        /*0058*/ 	.word	0x0000c7c0


	//   ....[7]....
        /*005c*/ 	.word	0x0000dab0


	//----- nvinfo : EIATTR_EXIT_INSTR_OFFSETS
	.align		4
.L_2807:
        /*0060*/ 	.byte	0x04, 0x1c
        /*0062*/ 	.short	(.L_2809 - .L_2808)


	//   ....[0]....
.L_2808:
        /*0064*/ 	.word	0x0000a4d0


	//   ....[1]....
        /*0068*/ 	.word	0x0000cce0


	//   ....[2]....
        /*006c*/ 	.word	0x0000cd20


	//   ....[3]....
        /*0070*/ 	.word	0x0000cdc0


	//   ....[4]....
        /*0074*/ 	.word	0x0000ce00


	//   ....[5]....
        /*0078*/ 	.word	0x0000ce40


	//   ....[6]....
        /*007c*/ 	.word	0x0000ced0


	//   ....[7]....
        /*0080*/ 	.word	0x0000cef0


	//   ....[8]....
        /*0084*/ 	.word	0x0000cf90


	//   ....[9]....
        /*0088*/ 	.word	0x0000cfe0


	//   ....[10]....
        /*008c*/ 	.word	0x0000d030


	//   ....[11]....
        /*0090*/ 	.word	0x0000d100


	//   ....[12]....
        /*0094*/ 	.word	0x0000d160


	//   ....[13]....
        /*0098*/ 	.word	0x0000d2f0


	//   ....[14]....
        /*009c*/ 	.word	0x0000d450


	//   ....[15]....
        /*00a0*/ 	.word	0x0000d490


	//   ....[16]....
        /*00a4*/ 	.word	0x0000d550


	//   ....[17]....
        /*00a8*/ 	.word	0x0000d6d0


	//   ....[18]....
        /*00ac*/ 	.word	0x0000d850


	//   ....[19]....
        /*00b0*/ 	.word	0x0000d9b0


	//   ....[20]....
        /*00b4*/ 	.word	0x0000dac0


	//   ....[21]....
        /*00b8*/ 	.word	0x0000db00


	//   ....[22]....
        /*00bc*/ 	.word	0x0000db40


	//----- nvinfo : EIATTR_MAX_THREADS
	.align		4
.L_2809:
        /*00c0*/ 	.byte	0x04, 0x05
        /*00c2*/ 	.short	(.L_2811 - .L_2810)
.L_2810:
        /*00c4*/ 	.word	0x00000080
        /*00c8*/ 	.word	0x00000001
        /*00cc*/ 	.word	0x00000001


	//----- nvinfo : EIATTR_CRS_STACK_SIZE
	.align		4
.L_2811:
        /*00d0*/ 	.byte	0x04, 0x1e
        /*00d2*/ 	.short	(.L_2813 - .L_2812)
.L_2812:
        /*00d4*/ 	.word	0x00000000


	//----- nvinfo : EIATTR_CBANK_PARAM_SIZE
	.align		4
.L_2813:
        /*00d8*/ 	.byte	0x03, 0x19
        /*00da*/ 	.short	0x0220


	//----- nvinfo : EIATTR_PARAM_CBANK
	.align		4
        /*00dc*/ 	.byte	0x04, 0x0a
        /*00de*/ 	.short	(.L_2815 - .L_2814)
	.align		4
.L_2814:
        /*00e0*/ 	.word	index@(.nv.constant0._ZN2at6native18elementwise_kernelILi128ELi4EZNS0_15gpu_kernel_implINS0_13BUnaryFunctorIN3c104HalfES5_S5_ZZZNS0_17atan2_kernel_cudaERNS_18TensorIteratorBaseEENKUlvE_clEvENKUlvE1_clEvEUlS5_S5_E_EEEEvS7_RKT_EUliE_EEviT1_)
        /*00e4*/ 	.short	0x0210
        /*00e6*/ 	.short	0x0220


	//----- nvinfo : EIATTR_SW_WAR
	.align		4
.L_2815:
        /*00e8*/ 	.byte	0x04, 0x36
        /*00ea*/ 	.short	(.L_2817 - .L_2816)
.L_2816:
        /*00ec*/ 	.word	0x00000008
.L_2817:


//--------------------- .nv.info._ZN2at6native27unrolled_elementwise_kernelINS0_13BUnaryFunctorIN3c104HalfES4_S4_ZZZNS0_17atan2_kernel_cudaERNS_18TensorIteratorBaseEENKUlvE_clEvENKUlvE1_clEvEUlS4_S4_E_EESt5arrayIPcLm2EELi4E23TrivialOffsetCalculatorILi1EjESF_NS0_6memory12LoadWithCastILi1EEENSG_13StoreWithCastILi1EEEEEviT_T0_T2_T3_T4_T5_ --------------------------
	.section	.nv.info._ZN2at6native27unrolled_elementwise_kernelINS0_13BUnaryFunctorIN3c104HalfES4_S4_ZZZNS0_17atan2_kernel_cudaERNS_18TensorIteratorBaseEENKUlvE_clEvENKUlvE1_clEvEUlS4_S4_E_EESt5arrayIPcLm2EELi4E23TrivialOffsetCalculatorILi1EjESF_NS0_6memory12LoadWithCastILi1EEENSG_13StoreWithCastILi1EEEEEviT_T0_T2_T3_T4_T5_,"",@"SHT_CUDA_INFO"
	.sectionflags	@""
	.align	4


	//----- nvinfo : EIATTR_CUDA_API_VERSION
	.align		4
        /*0000*/ 	.byte	0x04, 0x37
        /*0002*/ 	.short	(.L_2819 - .L_2818)
.L_2818:
        /*0004*/ 	.word	0x00000082


	//----- nvinfo : EIATTR_KPARAM_INFO
	.align		4
.L_2819:
        /*0008*/ 	.byte	0x04, 0x17
        /*000a*/ 	.short	(.L_2821 - .L_2820)
.L_2820:
        /*000c*/ 	.word	0x00000000
        /*0010*/ 	.short	0x0006
        /*0012*/ 	.short	0x0024
        /*0014*/ 	.byte	0x00, 0xf0, 0x21, 0x00


	//----- nvinfo : EIATTR_KPARAM_INFO
	.align		4
.L_2821:
        /*0018*/ 	.byte	0x04, 0x17
        /*001a*/ 	.short	(.L_2823 - .L_2822)
.L_2822:
        /*001c*/ 	.word	0x00000000
        /*0020*/ 	.short	0x0005
        /*0022*/ 	.short	0x001c
        /*0024*/ 	.byte	0x00, 0xf0, 0x21, 0x00


	//----- nvinfo : EIATTR_KPARAM_INFO
	.align		4
.L_2823:
        /*0028*/ 	.byte	0x04, 0x17
        /*002a*/ 	.short	(.L_2825 - .L_2824)
.L_2824:
        /*002c*/ 	.word	0x00000000
        /*0030*/ 	.short	0x0004
        /*0032*/ 	.short	0x0019
        /*0034*/ 	.byte	0x00, 0xf0, 0x05, 0x00


	//----- nvinfo : EIATTR_KPARAM_INFO
	.align		4
.L_2825:
        /*0038*/ 	.byte	0x04, 0x17
        /*003a*/ 	.short	(.L_2827 - .L_2826)
.L_2826:
        /*003c*/ 	.word	0x00000000
        /*0040*/ 	.short	0x0003
        /*0042*/ 	.short	0x0018
        /*0044*/ 	.byte	0x00, 0xf0, 0x05, 0x00


	//----- nvinfo : EIATTR_KPARAM_INFO
	.align		4
.L_2827:
        /*0048*/ 	.byte	0x04, 0x17
        /*004a*/ 	.short	(.L_2829 - .L_2828)
.L_2828:
        /*004c*/ 	.word	0x00000000
        /*0050*/ 	.short	0x0002
        /*0052*/ 	.short	0x0008
        /*0054*/ 	.byte	0x00, 0xf0, 0x41, 0x00


	//----- nvinfo : EIATTR_KPARAM_INFO
	.align		4
.L_2829:
        /*0058*/ 	.byte	0x04, 0x17
        /*005a*/ 	.short	(.L_2831 - .L_2830)
.L_2830:
        /*005c*/ 	.word	0x00000000
        /*0060*/ 	.short	0x0001
        /*0062*/ 	.short	0x0004
        /*0064*/ 	.byte	0x00, 0xf0, 0x11, 0x00


	//----- nvinfo : EIATTR_KPARAM_INFO
	.align		4
.L_2831:
        /*0068*/ 	.byte	0x04, 0x17
        /*006a*/ 	.short	(.L_2833 - .L_2832)
.L_2832:
        /*006c*/ 	.word	0x00000000
        /*0070*/ 	.short	0x0000
        /*0072*/ 	.short	0x0000
        /*0074*/ 	.byte	0x00, 0xf0, 0x11, 0x00


	//----- nvinfo : EIATTR_SPARSE_MMA_MASK
	.align		4
.L_2833:
        /*0078*/ 	.byte	0x03, 0x50
        /*007a*/ 	.short	0x0000


	//----- nvinfo : EIATTR_MAXREG_COUNT
	.align		4
        /*007c*/ 	.byte	0x03, 0x1b
        /*007e*/ 	.short	0x00ff


	//----- nvinfo : EIATTR_EXTERNS
	.align		4
        /*0080*/ 	.byte	0x04, 0x0f
        /*0082*/ 	.short	(.L_2835 - .L_2834)


	//   ....[0]....
	.align		4
.L_2834:
        /*0084*/ 	.word	index@(__assertfail)


	//----- nvinfo : EIATTR_MERCURY_ISA_VERSION
	.align		4
.L_2835:
        /*0088*/ 	.byte	0x03, 0x5f
        /*008a*/ 	.short	0x0101


	//----- nvinfo : EIATTR_SYSCALL_OFFSETS
	.align		4
        /*008c*/ 	.byte	0x04, 0x46
        /*008e*/ 	.short	(.L_2837 - .L_2836)


	//   ....[0]....
.L_2836:
        /*0090*/ 	.word	0x000010a0


	//   ....[1]....
        /*0094*/ 	.word	0x000021b0


	//   ....[2]....
        /*0098*/ 	.word	0x000032d0


	//   ....[3]....
        /*009c*/ 	.word	0x000043c0


	//   ....[4]....
        /*00a0*/ 	.word	0x00006440


	//   ....[5]....
        /*00a4*/ 	.word	0x00007460


	//   ....[6]....
        /*00a8*/ 	.word	0x00008440


	//   ....[7]....
        /*00ac*/ 	.word	0x00009420


	//----- nvinfo : EIATTR_EXIT_INSTR_OFFSETS
	.align		4
.L_2837:
        /*00b0*/ 	.byte	0x04, 0x1c
        /*00b2*/ 	.short	(.L_2839 - .L_2838)


	//   ....[0]....
.L_2838:
        /*00b4*/ 	.word	0x00008500


	//   ....[1]....
        /*00b8*/ 	.word	0x00008650


	//   ....[2]....
        /*00bc*/ 	.word	0x00008690


	//   ....[3]....
        /*00c0*/ 	.word	0x00008730


	//   ....[4]....
        /*00c4*/ 	.word	0x00008770


	//   ....[5]....
        /*00c8*/ 	.word	0x000087b0


	//   ....[6]....
        /*00cc*/ 	.word	0x00008840


	//   ....[7]....
        /*00d0*/ 	.word	0x00008860


	//   ....[8]....
        /*00d4*/ 	.word	0x00008900


	//   ....[9]....
        /*00d8*/ 	.word	0x00008950


	//   ....[10]....
        /*00dc*/ 	.word	0x000089a0


	//   ....[11]....
        /*00e0*/ 	.word	0x00008a70


	//   ....[12]....
        /*00e4*/ 	.word	0x00008ad0


	//   ....[13]....
        /*00e8*/ 	.word	0x00008c60


	//   ....[14]....
        /*00ec*/ 	.word	0x00008dc0


	//   ....[15]....
        /*00f0*/ 	.word	0x00008e00


	//   ....[16]....
        /*00f4*/ 	.word	0x00008ec0


	//   ....[17]....
        /*00f8*/ 	.word	0x00009040


	//   ....[18]....
        /*00fc*/ 	.word	0x000091c0


	//   ....[19]....
        /*0100*/ 	.word	0x00009320


	//   ....[20]....
        /*0104*/ 	.word	0x00009430


	//   ....[21]....
        /*0108*/ 	.word	0x00009470


	//   ....[22]....
        /*010c*/ 	.word	0x000094b0


	//----- nvinfo : EIATTR_MAX_THREADS
	.align		4
.L_2839:
        /*0110*/ 	.byte	0x04, 0x05
        /*0112*/ 	.short	(.L_2841 - .L_2840)
.L_2840:
        /*0114*/ 	.word	0x00000080
        /*0118*/ 	.word	0x00000001
        /*011c*/ 	.word	0x00000001


	//----- nvinfo : EIATTR_CRS_STACK_SIZE
	.align		4
.L_2841:
        /*0120*/ 	.byte	0x04, 0x1e
        /*0122*/ 	.short	(.L_2843 - .L_2842)
.L_2842:
        /*0124*/ 	.word	0x00000000


	//----- nvinfo : EIATTR_CBANK_PARAM_SIZE
	.align		4
.L_2843:
        /*0128*/ 	.byte	0x03, 0x19
        /*012a*/ 	.short	0x002c


	//----- nvinfo : EIATTR_PARAM_CBANK
	.align		4
        /*012c*/ 	.byte	0x04, 0x0a
        /*012e*/ 	.short	(.L_2845 - .L_2844)
	.align		4
.L_2844:
        /*0130*/ 	.word	index@(.nv.constant0._ZN2at6native27unrolled_elementwise_kernelINS0_13BUnaryFunctorIN3c104HalfES4_S4_ZZZNS0_17atan2_kernel_cudaERNS_18TensorIteratorBaseEENKUlvE_clEvENKUlvE1_clEvEUlS4_S4_E_EESt5arrayIPcLm2EELi4E23TrivialOffsetCalculatorILi1EjESF_NS0_6memory12LoadWithCastILi1EEENSG_13StoreWithCastILi1EEEEEviT_T0_T2_T3_T4_T5_)
        /*0134*/ 	.short	0x0210
        /*0136*/ 	.short	0x002c


	//----- nvinfo : EIATTR_SW_WAR
	.align		4
.L_2845:
        /*0138*/ 	.byte	0x04, 0x36
        /*013a*/ 	.short	(.L_2847 - .L_2846)
.L_2846:
        /*013c*/ 	.word	0x00000008
.L_2847:


//--------------------- .nv.info._ZN2at6native18elementwise_kernelILi128ELi4EZNS0_22gpu_kernel_impl_nocastINS0_13BUnaryFunctorIN3c104HalfES5_S5_ZZZNS0_17atan2_kernel_cudaERNS_18TensorIteratorBaseEENKUlvE_clEvENKUlvE1_clEvEUlS5_S5_E_EEEEvS7_RKT_EUliE_EEviT1_ --------------------------
	.section	.nv.info._ZN2at6native18elementwise_kernelILi128ELi4EZNS0_22gpu_kernel_impl_nocastINS0_13BUnaryFunctorIN3c104HalfES5_S5_ZZZNS0_17atan2_kernel_cudaERNS_18TensorIteratorBaseEENKUlvE_clEvENKUlvE1_clEvEUlS5_S5_E_EEEEvS7_RKT_EUliE_EEviT1_,"",@"SHT_CUDA_INFO"
	.sectionflags	@""
	.align	4


	//----- nvinfo : EIATTR_CUDA_API_VERSION
	.align		4
        /*0000*/ 	.byte	0x04, 0x37
        /*0002*/ 	.short	(.L_2849 - .L_2848)
.L_2848:
        /*0004*/ 	.word	0x00000082


	//----- nvinfo : EIATTR_KPARAM_INFO
	.align		4
.L_2849:
        /*0008*/ 	.byte	0x04, 0x17
        /*000a*/ 	.short	(.L_2851 - .L_2850)
.L_2850:
        /*000c*/ 	.word	0x00000000
        /*0010*/ 	.short	0x0001
        /*0012*/ 	.short	0x0008
        /*0014*/ 	.byte	0x00, 0xf0, 0x61, 0x08


	//----- nvinfo : EIATTR_KPARAM_INFO
	.align		4
.L_2851:
        /*0018*/ 	.byte	0x04, 0x17
        /*001a*/ 	.short	(.L_2853 - .L_2852)
.L_2852:
        /*001c*/ 	.word	0x00000000
        /*0020*/ 	.short	0x0000
        /*0022*/ 	.short	0x0000
        /*0024*/ 	.byte	0x00, 0xf0, 0x11, 0x00


	//----- nvinfo : EIATTR_SPARSE_MMA_MASK
	.align		4
.L_2853:
        /*0028*/ 	.byte	0x03, 0x50
        /*002a*/ 	.short	0x0000


	//----- nvinfo : EIATTR_MAXREG_COUNT
	.align		4
        /*002c*/ 	.byte	0x03, 0x1b
        /*002e*/ 	.short	0x0080


	//----- nvinfo : EIATTR_MERCURY_ISA_VERSION
	.align		4
        /*0030*/ 	.byte	0x03, 0x5f
        /*0032*/ 	.short	0x0101


	//----- nvinfo : EIATTR_EXIT_INSTR_OFFSETS
	.align		4
        /*0034*/ 	.byte	0x04, 0x1c
        /*0036*/ 	.short	(.L_2855 - .L_2854)


	//   ....[0]....
.L_2854:
        /*0038*/ 	.word	0x00004610


	//   ....[1]....
        /*003c*/ 	.word	0x00005d00


	//----- nvinfo : EIATTR_MAX_THREADS
	.align		4
.L_2855:
        /*0040*/ 	.byte	0x04, 0x05
        /*0042*/ 	.short	(.L_2857 - .L_2856)
.L_2856:
        /*0044*/ 	.word	0x00000080
        /*0048*/ 	.word	0x00000001
        /*004c*/ 	.word	0x00000001


	//----- nvinfo : EIATTR_CRS_STACK_SIZE
	.align		4
.L_2857:
        /*0050*/ 	.byte	0x04, 0x1e
        /*0052*/ 	.short	(.L_2859 - .L_2858)
.L_2858:
        /*0054*/ 	.word	0x00000000


	//----- nvinfo : EIATTR_CBANK_PARAM_SIZE
	.align		4
.L_2859:
        /*0058*/ 	.byte	0x03, 0x19
        /*005a*/ 	.short	0x0220


	//----- nvinfo : EIATTR_PARAM_CBANK
	.align		4
        /*005c*/ 	.byte	0x04, 0x0a
        /*005e*/ 	.short	(.L_2861 - .L_2860)
	.align		4
.L_2860:
        /*0060*/ 	.word	index@(.nv.constant0._ZN2at6native18elementwise_kernelILi128ELi4EZNS0_22gpu_kernel_impl_nocastINS0_13BUnaryFunctorIN3c104HalfES5_S5_ZZZNS0_17atan2_kernel_cudaERNS_18TensorIteratorBaseEENKUlvE_clEvENKUlvE1_clEvEUlS5_S5_E_EEEEvS7_RKT_EUliE_EEviT1_)
        /*0064*/ 	.short	0x0210
        /*0066*/ 	.short	0x0220


	//----- nvinfo : EIATTR_SW_WAR
	.align		4
.L_2861:
        /*0068*/ 	.byte	0x04, 0x36
        /*006a*/ 	.short	(.L_2863 - .L_2862)
.L_2862:
        /*006c*/ 	.word	0x00000008
.L_2863:


//--------------------- .nv.info._ZN2at6native27unrolled_elementwise_kernelINS0_13BUnaryFunctorIN3c104HalfES4_S4_ZZZNS0_17atan2_kernel_cudaERNS_18TensorIteratorBaseEENKUlvE_clEvENKUlvE1_clEvEUlS4_S4_E_EESt5arrayIPcLm2EELi4E23TrivialOffsetCalculatorILi1EjESF_NS0_6memory15LoadWithoutCastENSG_16StoreWithoutCastEEEviT_T0_T2_T3_T4_T5_ --------------------------
	.section	.nv.info._ZN2at6native27unrolled_elementwise_kernelINS0_13BUnaryFunctorIN3c104HalfES4_S4_ZZZNS0_17atan2_kernel_cudaERNS_18TensorIteratorBaseEENKUlvE_clEvENKUlvE1_clEvEUlS4_S4_E_EESt5arrayIPcLm2EELi4E23TrivialOffsetCalculatorILi1EjESF_NS0_6memory15LoadWithoutCastENSG_16StoreWithoutCastEEEviT_T0_T2_T3_T4_T5_,"",@"SHT_CUDA_INFO"
	.sectionflags	@""
	.align	4


	//----- nvinfo : EIATTR_CUDA_API_VERSION
	.align		4
        /*0000*/ 	.byte	0x04, 0x37
        /*0002*/ 	.short	(.L_2865 - .L_2864)
.L_2864:
        /*0004*/ 	.word	0x00000082


	//----- nvinfo : EIATTR_KPARAM_INFO
	.align		4
.L_2865:
        /*0008*/ 	.byte	0x04, 0x17
        /*000a*/ 	.short	(.L_2867 - .L_2866)
.L_2866:
        /*000c*/ 	.word	0x00000000
        /*0010*/ 	.short	0x0006
        /*0012*/ 	.short	0x001b
        /*0014*/ 	.byte	0x00, 0xf0, 0x05, 0x00


	//----- nvinfo : EIATTR_KPARAM_INFO
	.align		4
.L_2867:
        /*0018*/ 	.byte	0x04, 0x17
        /*001a*/ 	.short	(.L_2869 - .L_2868)
.L_2868:
        /*001c*/ 	.word	0x00000000
        /*0020*/ 	.short	0x0005
        /*0022*/ 	.short	0x001a
        /*0024*/ 	.byte	0x00, 0xf0, 0x05, 0x00


	//----- nvinfo : EIATTR_KPARAM_INFO
	.align		4
.L_2869:
        /*0028*/ 	.byte	0x04, 0x17
        /*002a*/ 	.short	(.L_2871 - .L_2870)
.L_2870:
        /*002c*/ 	.word	0x00000000
        /*0030*/ 	.short	0x0004
        /*0032*/ 	.short	0x0019
        /*0034*/ 	.byte	0x00, 0xf0, 0x05, 0x00


	//----- nvinfo : EIATTR_KPARAM_INFO
	.align		4
.L_2871:
        /*0038*/ 	.byte	0x04, 0x17
        /*003a*/ 	.short	(.L_2873 - .L_2872)
.L_2872:
        /*003c*/ 	.word	0x00000000
        /*0040*/ 	.short	0x0003
        /*0042*/ 	.short	0x0018
        /*0044*/ 	.byte	0x00, 0xf0, 0x05, 0x00


	//----- nvinfo : EIATTR_KPARAM_INFO
	.align		4
.L_2873:
        /*0048*/ 	.byte	0x04, 0x17
        /*004a*/ 	.short	(.L_2875 - .L_2874)
.L_2874:
        /*004c*/ 	.word	0x00000000
        /*0050*/ 	.short	0x0002
        /*0052*/ 	.short	0x0008
        /*0054*/ 	.byte	0x00, 0xf0, 0x41, 0x00


	//----- nvinfo : EIATTR_KPARAM_INFO
	.align		4
.L_2875:
        /*0058*/ 	.byte	0x04, 0x17
        /*005a*/ 	.short	(.L_2877 - .L_2876)
.L_2876:
        /*005c*/ 	.word	0x00000000
        /*0060*/ 	.short	0x0001
        /*0062*/ 	.short	0x0004
        /*0064*/ 	.byte	0x00, 0xf0, 0x11, 0x00


	//----- nvinfo : EIATTR_KPARAM_INFO
	.align		4
.L_2877:
        /*0068*/ 	.byte	0x04, 0x17
        /*006a*/ 	.short	(.L_2879 - .L_2878)
.L_2878:
        /*006c*/ 	.word	0x00000000
        /*0070*/ 	.short	0x0000
        /*0072*/ 	.short	0x0000
        /*0074*/ 	.byte	0x00, 0xf0, 0x11, 0x00


	//----- nvinfo : EIATTR_SPARSE_MMA_MASK
	.align		4
.L_2879:
        /*0078*/ 	.byte	0x03, 0x50
        /*007a*/ 	.short	0x0000


	//----- nvinfo : EIATTR_MAXREG_COUNT
	.align		4
        /*007c*/ 	.byte	0x03, 0x1b
        /*007e*/ 	.short	0x00ff


	//----- nvinfo : EIATTR_MERCURY_ISA_VERSION
	.align		4
        /*0080*/ 	.byte	0x03, 0x5f
        /*0082*/ 	.short	0x0101


	//----- nvinfo : EIATTR_EXIT_INSTR_OFFSETS
	.align		4
        /*0084*/ 	.byte	0x04, 0x1c
        /*0086*/ 	.short	(.L_2881 - .L_2880)


	//   ....[0]....
.L_2880:
        /*0088*/ 	.word	0x000012e0


	//   ....[1]....
        /*008c*/ 	.word	0x00001330


	//----- nvinfo : EIATTR_MAX_THREADS
	.align		4
.L_2881:
        /*0090*/ 	.byte	0x04, 0x05
        /*0092*/ 	.short	(.L_2883 - .L_2882)
.L_2882:
        /*0094*/ 	.word	0x00000080
        /*0098*/ 	.word	0x00000001
        /*009c*/ 	.word	0x00000001


	//----- nvinfo : EIATTR_CRS_STACK_SIZE
	.align		4
.L_2883:
        /*00a0*/ 	.byte	0x04, 0x1e
        /*00a2*/ 	.short	(.L_2885 - .L_2884)
.L_2884:
        /*00a4*/ 	.word	0x00000000


	//----- nvinfo : EIATTR_CBANK_PARAM_SIZE
	.align		4
.L_2885:
        /*00a8*/ 	.byte	0x03, 0x19
        /*00aa*/ 	.short	0x001c


	//----- nvinfo : EIATTR_PARAM_CBANK
	.align		4
        /*00ac*/ 	.byte	0x04, 0x0a
        /*00ae*/ 	.short	(.L_2887 - .L_2886)
	.align		4
.L_2886:
        /*00b0*/ 	.word	index@(.nv.constant0._ZN2at6native27unrolled_elementwise_kernelINS0_13BUnaryFunctorIN3c104HalfES4_S4_ZZZNS0_17atan2_kernel_cudaERNS_18TensorIteratorBaseEENKUlvE_clEvENKUlvE1_clEvEUlS4_S4_E_EESt5arrayIPcLm2EELi4E23TrivialOffsetCalculatorILi1EjESF_NS0_6memory15LoadWithoutCastENSG_16StoreWithoutCastEEEviT_T0_T2_T3_T4_T5_)
        /*00b4*/ 	.short	0x0210
        /*00b6*/ 	.short	0x001c


	//----- nvinfo : EIATTR_SW_WAR
	.align		4
.L_2887:
        /*00b8*/ 	.byte	0x04, 0x36
        /*00ba*/ 	.short	(.L_2889 - .L_2888)
.L_2888:
        /*00bc*/ 	.word	0x00000008
.L_2889:


//--------------------- .nv.info._ZN2at6native29vectorized_elementwise_kernelILi2ENS0_13BUnaryFunctorIN3c104HalfES4_S4_ZZZNS0_17atan2_kernel_cudaERNS_18TensorIteratorBaseEENKUlvE_clEvENKUlvE1_clEvEUlS4_S4_E_EESt5arrayIPcLm2EEEEviT0_T1_ --------------------------
	.section	.nv.info._ZN2at6native29vectorized_elementwise_kernelILi2ENS0_13BUnaryFunctorIN3c104HalfES4_S4_ZZZNS0_17atan2_kernel_cudaERNS_18TensorIteratorBaseEENKUlvE_clEvENKUlvE1_clEvEUlS4_S4_E_EESt5arrayIPcLm2EEEEviT0_T1_,"",@"SHT_CUDA_INFO"
	.sectionflags	@""
	.align	4


	//----- nvinfo : EIATTR_CUDA_API_VERSION
	.align		4
        /*0000*/ 	.byte	0x04, 0x37
        /*0002*/ 	.short	(.L_2891 - .L_2890)
.L_2890:
        /*0004*/ 	.word	0x00000082


	//----- nvinfo : EIATTR_KPARAM_INFO
	.align		4
.L_2891:
        /*0008*/ 	.byte	0x04, 0x17
        /*000a*/ 	.short	(.L_2893 - .L_2892)
.L_2892:
        /*000c*/ 	.word	0x00000000
        /*0010*/ 	.short	0x0002
        /*0012*/ 	.short	0x0008
        /*0014*/ 	.byte	0x00, 0xf0, 0x41, 0x00


	//----- nvinfo : EIATTR_KPARAM_INFO
	.align		4
.L_2893:
        /*0018*/ 	.byte	0x04, 0x17
        /*001a*/ 	.short	(.L_2895 - .L_2894)
.L_2894:
        /*001c*/ 	.word	0x00000000
        /*0020*/ 	.short	0x0001
        /*0022*/ 	.short	0x0004
        /*0024*/ 	.byte	0x00, 0xf0, 0x11, 0x00


	//----- nvinfo : EIATTR_KPARAM_INFO
	.align		4
.L_2895:
        /*0028*/ 	.byte	0x04, 0x17
        /*002a*/ 	.short	(.L_2897 - .L_2896)
.L_2896:
        /*002c*/ 	.word	0x00000000
        /*0030*/ 	.short	0x0000
        /*0032*/ 	.short	0x0000
        /*0034*/ 	.byte	0x00, 0xf0, 0x11, 0x00


	//----- nvinfo : EIATTR_SPARSE_MMA_MASK
	.align		4
.L_2897:
        /*0038*/ 	.byte	0x03, 0x50
        /*003a*/ 	.short	0x0000


	//----- nvinfo : EIATTR_MAXREG_COUNT
	.align		4
        /*003c*/ 	.byte	0x03, 0x1b
        /*003e*/ 	.short	0x00ff


	//----- nvinfo : EIATTR_MERCURY_ISA_VERSION
	.align		4
        /*0040*/ 	.byte	0x03, 0x5f
        /*0042*/ 	.short	0x0101


	//----- nvinfo : EIATTR_EXIT_INSTR_OFFSETS
	.align		4
        /*0044*/ 	.byte	0x04, 0x1c
        /*0046*/ 	.short	(.L_2899 - .L_2898)


	//   ....[0]....
.L_2898:
        /*0048*/ 	.word	0x00001d20


	//   ....[1]....
        /*004c*/ 	.word	0x00004230


	//   ....[2]....
        /*0050*/ 	.word	0x00004280


	//----- nvinfo : EIATTR_MAX_THREADS
	.align		4
.L_2899:
        /*0054*/ 	.byte	0x04, 0x05
        /*0056*/ 	.short	(.L_2901 - .L_2900)
.L_2900:
        /*0058*/ 	.word	0x00000080
        /*005c*/ 	.word	0x00000001
        /*0060*/ 	.word	0x00000001


	//----- nvinfo : EIATTR_CRS_STACK_SIZE
	.align		4
.L_2901:
        /*0064*/ 	.byte	0x04, 0x1e
        /*0066*/ 	.short	(.L_2903 - .L_2902)
.L_2902:
        /*0068*/ 	.word	0x00000000


	//----- nvinfo : EIATTR_CBANK_PARAM_SIZE
	.align		4
.L_2903:
        /*006c*/ 	.byte	0x03, 0x19
        /*006e*/ 	.short	0x0018


	//----- nvinfo : EIATTR_PARAM_CBANK
	.align		4
        /*0070*/ 	.byte	0x04, 0x0a
        /*0072*/ 	.short	(.L_2905 - .L_2904)
	.align		4
.L_2904:
        /*0074*/ 	.word	index@(.nv.constant0._ZN2at6native29vectorized_elementwise_kernelILi2ENS0_13BUnaryFunctorIN3c104HalfES4_S4_ZZZNS0_17atan2_kernel_cudaERNS_18TensorIteratorBaseEENKUlvE_clEvENKUlvE1_clEvEUlS4_S4_E_EESt5arrayIPcLm2EEEEviT0_T1_)
        /*0078*/ 	.short	0x0210
        /*007a*/ 	.short	0x0018


	//----- nvinfo : EIATTR_SW_WAR
	.align		4
.L_2905:
        /*007c*/ 	.byte	0x04, 0x36
        /*007e*/ 	.short	(.L_2907 - .L_2906)
.L_2906:
        /*0080*/ 	.word	0x00000008
.L_2907:


//--------------------- .nv.info._ZN2at6native29vectorized_elementwise_kernelILi4ENS0_13BUnaryFunctorIN3c104HalfES4_S4_ZZZNS0_17atan2_kernel_cudaERNS_18TensorIteratorBaseEENKUlvE_clEvENKUlvE1_clEvEUlS4_S4_E_EESt5arrayIPcLm2EEEEviT0_T1_ --------------------------
	.section	.nv.info._ZN2at6native29vectorized_elementwise_kernelILi4ENS0_13BUnaryFunctorIN3c104HalfES4_S4_ZZZNS0_17atan2_kernel_cudaERNS_18TensorIteratorBaseEENKUlvE_clEvENKUlvE1_clEvEUlS4_S4_E_EESt5arrayIPcLm2EEEEviT0_T1_,"",@"SHT_CUDA_INFO"
	.sectionflags	@""
	.align	4


	//----- nvinfo : EIATTR_CUDA_API_VERSION
	.align		4
        /*0000*/ 	.byte	0x04, 0x37
        /*0002*/ 	.short	(.L_2909 - .L_2908)
.L_2908:
        /*0004*/ 	.word	0x00000082


	//----- nvinfo : EIATTR_KPARAM_INFO
	.align		4
.L_2909:
        /*0008*/ 	.byte	0x04, 0x17
        /*000a*/ 	.short	(.L_2911 - .L_2910)
.L_2910:
        /*000c*/ 	.word	0x00000000
        /*0010*/ 	.short	0x0002
        /*0012*/ 	.short	0x0008
        /*0014*/ 	.byte	0x00, 0xf0, 0x41, 0x00


	//----- nvinfo : EIATTR_KPARAM_INFO
	.align		4
.L_2911:
        /*0018*/ 	.byte	0x04, 0x17
        /*001a*/ 	.short	(.L_2913 - .L_2912)
.L_2912:
        /*001c*/ 	.word	0x00000000
        /*0020*/ 	.short	0x0001
        /*0022*/ 	.short	0x0004
        /*0024*/ 	.byte	0x00, 0xf0, 0x11, 0x00


	//----- nvinfo : EIATTR_KPARAM_INFO
	.align		4
.L_2913:
        /*0028*/ 	.byte	0x04, 0x17
        /*002a*/ 	.short	(.L_2915 - .L_2914)
.L_2914:
        /*002c*/ 	.word	0x00000000
        /*0030*/ 	.short	0x0000
        /*0032*/ 	.short	0x0000
        /*0034*/ 	.byte	0x00, 0xf0, 0x11, 0x00


	//----- nvinfo : EIATTR_SPARSE_MMA_MASK
	.align		4
.L_2915:
        /*0038*/ 	.byte	0x03, 0x50
        /*003a*/ 	.short	0x0000


	//----- nvinfo : EIATTR_MAXREG_COUNT
	.align		4
        /*003c*/ 	.byte	0x03, 0x1b
        /*003e*/ 	.short	0x00ff


	//----- nvinfo : EIATTR_MERCURY_ISA_VERSION
	.align		4
        /*0040*/ 	.byte	0x03, 0x5f
        /*0042*/ 	.short	0x0101


	//----- nvinfo : EIATTR_EXIT_INSTR_OFFSETS
	.align		4
        /*0044*/ 	.byte	0x04, 0x1c
        /*0046*/ 	.short	(.L_2917 - .L_2916)


	//   ....[0]....
.L_2916:
        /*0048*/ 	.word	0x00001c70


	//   ....[1]....
        /*004c*/ 	.word	0x00004170


	//   ....[2]....
        /*0050*/ 	.word	0x000041c0


	//----- nvinfo : EIATTR_MAX_THREADS
	.align		4
.L_2917:
        /*0054*/ 	.byte	0x04, 0x05
        /*0056*/ 	.short	(.L_2919 - .L_2918)
.L_2918:
        /*0058*/ 	.word	0x00000080
        /*005c*/ 	.word	0x00000001
        /*0060*/ 	.word	0x00000001


	//----- nvinfo : EIATTR_CRS_STACK_SIZE
	.align		4
.L_2919:
        /*0064*/ 	.byte	0x04, 0x1e
        /*0066*/ 	.short	(.L_2921 - .L_2920)
.L_2920:
        /*0068*/ 	.word	0x00000000


	//----- nvinfo : EIATTR_CBANK_PARAM_SIZE
	.align		4
.L_2921:
        /*006c*/ 	.byte	0x03, 0x19
        /*006e*/ 	.short	0x0018


	//----- nvinfo : EIATTR_PARAM_CBANK
	.align		4
        /*0070*/ 	.byte	0x04, 0x0a
        /*0072*/ 	.short	(.L_2923 - .L_2922)
	.align		4
.L_2922:
        /*0074*/ 	.word	index@(.nv.constant0._ZN2at6native29vectorized_elementwise_kernelILi4ENS0_13BUnaryFunctorIN3c104HalfES4_S4_ZZZNS0_17atan2_kernel_cudaERNS_18TensorIteratorBaseEENKUlvE_clEvENKUlvE1_clEvEUlS4_S4_E_EESt5arrayIPcLm2EEEEviT0_T1_)
        /*0078*/ 	.short	0x0210
        /*007a*/ 	.short	0x0018


	//----- nvinfo : EIATTR_SW_WAR
	.align		4
.L_2923:
        /*007c*/ 	.byte	0x04, 0x36
        /*007e*/ 	.short	(.L_2925 - .L_2924)
.L_2924:
        /*0080*/ 	.word	0x00000008
.L_2925:


//--------------------- .nv.info._ZN2at6native29vectorized_elementwise_kernelILi8ENS0_13BUnaryFunctorIN3c104HalfES4_S4_ZZZNS0_17atan2_kernel_cudaERNS_18TensorIteratorBaseEENKUlvE_clEvENKUlvE1_clEvEUlS4_S4_E_EESt5arrayIPcLm2EEEEviT0_T1_ --------------------------
	.section	.nv.info._ZN2at6native29vectorized_elementwise_kernelILi8ENS0_13BUnaryFunctorIN3c104HalfES4_S4_ZZZNS0_17atan2_kernel_cudaERNS_18TensorIteratorBaseEENKUlvE_clEvENKUlvE1_clEvEUlS4_S4_E_EESt5arrayIPcLm2EEEEviT0_T1_,"",@"SHT_CUDA_INFO"
	.sectionflags	@""
	.align	4


	//----- nvinfo : EIATTR_CUDA_API_VERSION
	.align		4
        /*0000*/ 	.byte	0x04, 0x37
        /*0002*/ 	.short	(.L_2927 - .L_2926)
.L_2926:
        /*0004*/ 	.word	0x00000082


	//----- nvinfo : EIATTR_KPARAM_INFO
	.align		4
.L_2927:
        /*0008*/ 	.byte	0x04, 0x17
        /*000a*/ 	.short	(.L_2929 - .L_2928)
.L_2928:
        /*000c*/ 	.word	0x00000000
        /*0010*/ 	.short	0x0002
        /*0012*/ 	.short	0x0008
        /*0014*/ 	.byte	0x00, 0xf0, 0x41, 0x00


	//----- nvinfo : EIATTR_KPARAM_INFO
	.align		4
.L_2929:
        /*0018*/ 	.byte	0x04, 0x17
        /*001a*/ 	.short	(.L_2931 - .L_2930)
.L_2930:
        /*001c*/ 	.word	0x00000000
        /*0020*/ 	.short	0x0001
        /*0022*/ 	.short	0x0004
        /*0024*/ 	.byte	0x00, 0xf0, 0x11, 0x00


	//----- nvinfo : EIATTR_KPARAM_INFO
	.align		4
.L_2931:
        /*0028*/ 	.byte	0x04, 0x17
        /*002a*/ 	.short	(.L_2933 - .L_2932)
.L_2932:
        /*002c*/ 	.word	0x00000000
        /*0030*/ 	.short	0x0000
        /*0032*/ 	.short	0x0000
        /*0034*/ 	.byte	0x00, 0xf0, 0x11, 0x00


	//----- nvinfo : EIATTR_SPARSE_MMA_MASK
	.align		4
.L_2933:
        /*0038*/ 	.byte	0x03, 0x50
        /*003a*/ 	.short	0x0000


	//----- nvinfo : EIATTR_MAXREG_COUNT
	.align		4
        /*003c*/ 	.byte	0x03, 0x1b
        /*003e*/ 	.short	0x00ff


	//----- nvinfo : EIATTR_MERCURY_ISA_VERSION
	.align		4
        /*0040*/ 	.byte	0x03, 0x5f
        /*0042*/ 	.short	0x0101


	//----- nvinfo : EIATTR_EXIT_INSTR_OFFSETS
	.align		4
        /*0044*/ 	.byte	0x04, 0x1c
        /*0046*/ 	.short	(.L_2935 - .L_2934)


	//   ....[0]....
.L_2934:
        /*0048*/ 	.word	0x00001c10


	//   ....[1]....
        /*004c*/ 	.word	0x00004090


	//   ....[2]....
        /*0050*/ 	.word	0x000040e0


	//----- nvinfo : EIATTR_MAX_THREADS
	.align		4
.L_2935:
        /*0054*/ 	.byte	0x04, 0x05
        /*0056*/ 	.short	(.L_2937 - .L_2936)
.L_2936:
        /*0058*/ 	.word	0x00000080
        /*005c*/ 	.word	0x00000001
        /*0060*/ 	.word	0x00000001


	//----- nvinfo : EIATTR_CRS_STACK_SIZE
	.align		4
.L_2937:
        /*0064*/ 	.byte	0x04, 0x1e
        /*0066*/ 	.short	(.L_2939 - .L_2938)
.L_2938:
        /*0068*/ 	.word	0x00000000


	//----- nvinfo : EIATTR_CBANK_PARAM_SIZE
	.align		4
.L_2939:
        /*006c*/ 	.byte	0x03, 0x19
        /*006e*/ 	.short	0x0018


	//----- nvinfo : EIATTR_PARAM_CBANK
	.align		4
        /*0070*/ 	.byte	0x04, 0x0a
        /*0072*/ 	.short	(.L_2941 - .L_2940)
	.align		4
.L_2940:
        /*0074*/ 	.word	index@(.nv.constant0._ZN2at6native29vectorized_elementwise_kernelILi8ENS0_13BUnaryFunctorIN3c104HalfES4_S4_ZZZNS0_17atan2_kernel_cudaERNS_18TensorIteratorBaseEENKUlvE_clEvENKUlvE1_clEvEUlS4_S4_E_EESt5arrayIPcLm2EEEEviT0_T1_)
        /*0078*/ 	.short	0x0210
        /*007a*/ 	.short	0x0018


	//----- nvinfo : EIATTR_SW_WAR
	.align		4
.L_2941:
        /*007c*/ 	.byte	0x04, 0x36
        /*007e*/ 	.short	(.L_2943 - .L_2942)
.L_2942:
        /*0080*/ 	.word	0x00000008
.L_2943:


//--------------------- .nv.info._ZN2at6native18elementwise_kernelILi128ELi4EZNS0_15gpu_kernel_implINS0_13AUnaryFunctorIN3c104HalfES5_S5_ZZZNS0_17atan2_kernel_cudaERNS_18TensorIteratorBaseEENKUlvE_clEvENKUlvE1_clEvEUlS5_S5_E_EEEEvS7_RKT_EUliE_EEviT1_ --------------------------
	.section	.nv.info._ZN2at6native18elementwise_kernelILi128ELi4EZNS0_15gpu_kernel_implINS0_13AUnaryFunctorIN3c104HalfES5_S5_ZZZNS0_17atan2_kernel_cudaERNS_18TensorIteratorBaseEENKUlvE_clEvENKUlvE1_clEvEUlS5_S5_E_EEEEvS7_RKT_EUliE_EEviT1_,"",@"SHT_CUDA_INFO"
	.sectionflags	@""
	.align	4


	//----- nvinfo : EIATTR_CUDA_API_VERSION
	.align		4
        /*0000*/ 	.byte	0x04, 0x37
        /*0002*/ 	.short	(.L_2945 - .L_2944)
.L_2944:
        /*0004*/ 	.word	0x00000082


	//----- nvinfo : EIATTR_KPARAM_INFO
	.align		4
.L_2945:
        /*0008*/ 	.byte	0x04, 0x17
        /*000a*/ 	.short	(.L_2947 - .L_2946)
.L_2946:
        /*000c*/ 	.word	0x00000000
        /*0010*/ 	.short	0x0001
        /*0012*/ 	.short	0x0008
        /*0014*/ 	.byte	0x00, 0xf0, 0x61, 0x08


	//----- nvinfo : EIATTR_KPARAM_INFO
	.align		4
.L_2947:
        /*0018*/ 	.byte	0x04, 0x17
        /*001a*/ 	.short	(.L_2949 - .L_2948)
.L_2948:
        /*001c*/ 	.word	0x00000000
        /*0020*/ 	.short	0x0000
        /*0022*/ 	.short	0x0000
        /*0024*/ 	.byte	0x00, 0xf0, 0x11, 0x00


	//----- nvinfo : EIATTR_SPARSE_MMA_MASK
	.align		4
.L_2949:
        /*0028*/ 	.byte	0x03, 0x50
        /*002a*/ 	.short	0x0000


	//----- nvinfo : EIATTR_MAXREG_COUNT
	.align		4
        /*002c*/ 	.byte	0x03, 0x1b
        /*002e*/ 	.short	0x0080


	//----- nvinfo : EIATTR_EXTERNS
	.align		4
        /*0030*/ 	.byte	0x04, 0x0f
        /*0032*/ 	.short	(.L_2951 - .L_2950)


	//   ....[0]....
	.align		4
.L_2950:
        /*0034*/ 	.word	index@(__assertfail)


	//----- nvinfo : EIATTR_MERCURY_ISA_VERSION
	.align		4
.L_2951:
        /*0038*/ 	.byte	0x03, 0x5f
        /*003a*/ 	.short	0x0101


	//----- nvinfo : EIATTR_SYSCALL_OFFSETS
	.align		4
        /*003c*/ 	.byte	0x04, 0x46
        /*003e*/ 	.short	(.L_2953 - .L_2952)


	//   ....[0]....
.L_2952:
        /*0040*/ 	.word	0x00002380


	//   ....[1]....
        /*0044*/ 	.word	0x00003670


	//   ....[2]....
        /*0048*/ 	.word	0x00005a50


	//   ....[3]....
        /*004c*/ 	.word	0x00006d40


	//   ....[4]....
        /*0050*/ 	.word	0x00009110


	//   ....[5]....
        /*0054*/ 	.word	0x0000a400


	//   ....[6]....
        /*0058*/ 	.word	0x0000c7c0


	//   ....[7]....
        /*005c*/ 	.word	0x0000dab0


	//----- nvinfo : EIATTR_EXIT_INSTR_OFFSETS
	.align		4
.L_2953:
        /*0060*/ 	.byte	0x04, 0x1c
        /*0062*/ 	.short	(.L_2955 - .L_2954)


	//   ....[0]....
.L_2954:
        /*0064*/ 	.word	0x0000a4d0


	//   ....[1]....
        /*0068*/ 	.word	0x0000cce0


	//   ....[2]....
        /*006c*/ 	.word	0x0000cd20


	//   ....[3]....
        /*0070*/ 	.word	0x0000cdc0


	//   ....[4]....
        /*0074*/ 	.word	0x0000ce00


	//   ....[5]....
        /*0078*/ 	.word	0x0000ce40


	//   ....[6]....
        /*007c*/ 	.word	0x0000ced0


	//   ....[7]....
        /*0080*/ 	.word	0x0000cef0


	//   ....[8]....
        /*0084*/ 	.word	0x0000cf90


	//   ....[9]....
        /*0088*/ 	.word	0x0000cfe0


	//   ....[10]....
        /*008c*/ 	.word	0x0000d030


	//   ....[11]....
        /*0090*/ 	.word	0x0000d100


	//   ....[12]....
        /*0094*/ 	.word	0x0000d160


	//   ....[13]....
        /*0098*/ 	.word	0x0000d2f0


	//   ....[14]....
        /*009c*/ 	.word	0x0000d450


	//   ....[15]....
        /*00a0*/ 	.word	0x0000d490


	//   ....[16]....
        /*00a4*/ 	.word	0x0000d550


	//   ....[17]....
        /*00a8*/ 	.word	0x0000d6d0


	//   ....[18]....
        /*00ac*/ 	.word	0x0000d850


	//   ....[19]....
        /*00b0*/ 	.word	0x0000d9b0


	//   ....[20]....
        /*00b4*/ 	.word	0x0000dac0


	//   ....[21]....
        /*00b8*/ 	.word	0x0000db00


	//   ....[22]....
        /*00bc*/ 	.word	0x0000db40


	//----- nvinfo : EIATTR_MAX_THREADS
	.align		4
.L_2955:
        /*00c0*/ 	.byte	0x04, 0x05
        /*00c2*/ 	.short	(.L_2957 - .L_2956)
.L_2956:
        /*00c4*/ 	.word	0x00000080
        /*00c8*/ 	.word	0x00000001
        /*00cc*/ 	.word	0x00000001


	//----- nvinfo : EIATTR_CRS_STACK_SIZE
	.align		4
.L_2957:
        /*00d0*/ 	.byte	0x04, 0x1e
        /*00d2*/ 	.short	(.L_2959 - .L_2958)
.L_2958:
        /*00d4*/ 	.word	0x00000000


	//----- nvinfo : EIATTR_CBANK_PARAM_SIZE
	.align		4
.L_2959:
        /*00d8*/ 	.byte	0x03, 0x19
        /*00da*/ 	.short	0x0220


	//----- nvinfo : EIATTR_PARAM_CBANK
	.align		4
        /*00dc*/ 	.byte	0x04, 0x0a
        /*00de*/ 	.short	(.L_2961 - .L_2960)
	.align		4
.L_2960:
        /*00e0*/ 	.word	index@(.nv.constant0._ZN2at6native18elementwise_kernelILi128ELi4EZNS0_15gpu_kernel_implINS0_13AUnaryFunctorIN3c104HalfES5_S5_ZZZNS0_17atan2_kernel_cudaERNS_18TensorIteratorBaseEENKUlvE_clEvENKUlvE1_clEvEUlS5_S5_E_EEEEvS7_RKT_EUliE_EEviT1_)
        /*00e4*/ 	.short	0x0210
        /*00e6*/ 	.short	0x0220


	//----- nvinfo : EIATTR_SW_WAR
	.align		4
.L_2961:
        /*00e8*/ 	.byte	0x04, 0x36
        /*00ea*/ 	.short	(.L_2963 - .L_2962)
.L_2962:
        /*00ec*/ 	.word	0x00000008
.L_2963:


//--------------------- .nv.info._ZN2at6native27unrolled_elementwise_kernelINS0_13AUnaryFunctorIN3c104HalfES4_S4_ZZZNS0_17atan2_kernel_cudaERNS_18TensorIteratorBaseEENKUlvE_clEvENKUlvE1_clEvEUlS4_S4_E_EESt5arrayIPcLm2EELi4E23TrivialOffsetCalculatorILi1EjESF_NS0_6memory12LoadWithCastILi1EEENSG_13StoreWithCastILi1EEEEEviT_T0_T2_T3_T4_T5_ --------------------------
	.section	.nv.info._ZN2at6native27unrolled_elementwise_kernelINS0_13AUnaryFunctorIN3c104HalfES4_S4_ZZZNS0_17atan2_kernel_cudaERNS_18TensorIteratorBaseEENKUlvE_clEvENKUlvE1_clEvEUlS4_S4_E_EESt5arrayIPcLm2EELi4E23TrivialOffsetCalculatorILi1EjESF_NS0_6memory12LoadWithCastILi1EEENSG_13StoreWithCastILi1EEEEEviT_T0_T2_T3_T4_T5_,"",@"SHT_CUDA_INFO"
	.sectionflags	@""
	.align	4


	//----- nvinfo : EIATTR_CUDA_API_VERSION
	.align		4
        /*0000*/ 	.byte	0x04, 0x37
        /*0002*/ 	.short	(.L_2965 - .L_2964)
.L_2964:
        /*0004*/ 	.word	0x00000082


	//----- nvinfo : EIATTR_KPARAM_INFO
	.align		4
.L_2965:
        /*0008*/ 	.byte	0x04, 0x17
        /*000a*/ 	.short	(.L_2967 - .L_2966)
.L_2966:
        /*000c*/ 	.word	0x00000000
        /*0010*/ 	.short	0x0006
        /*0012*/ 	.short	0x0024
        /*0014*/ 	.byte	0x00, 0xf0, 0x21, 0x00


	//----- nvinfo : EIATTR_KPARAM_INFO
	.align		4
.L_2967:
        /*0018*/ 	.byte	0x04, 0x17
        /*001a*/ 	.short	(.L_2969 - .L_2968)
.L_2968:
        /*001c*/ 	.word	0x00000000
        /*0020*/ 	.short	0x0005
        /*0022*/ 	.short	0x001c
        /*0024*/ 	.byte	0x00, 0xf0, 0x21, 0x00


	//----- nvinfo : EIATTR_KPARAM_INFO
	.align		4
.L_2969:
        /*0028*/ 	.byte	0x04, 0x17
        /*002a*/ 	.short	(.L_2971 - .L_2970)
.L_2970:
        /*002c*/ 	.word	0x00000000
        /*0030*/ 	.short	0x0004
        /*0032*/ 	.short	0x0019
        /*0034*/ 	.byte	0x00, 0xf0, 0x05, 0x00


	//----- nvinfo : EIATTR_KPARAM_INFO
	.align		4
.L_2971:
        /*0038*/ 	.byte	0x04, 0x17
        /*003a*/ 	.short	(.L_2973 - .L_2972)
.L_2972:
        /*003c*/ 	.word	0x00000000
        /*0040*/ 	.short	0x0003
        /*0042*/ 	.short	0x0018
        /*0044*/ 	.byte	0x00, 0xf0, 0x05, 0x00


	//----- nvinfo : EIATTR_KPARAM_INFO
	.align		4
.L_2973:
        /*0048*/ 	.byte	0x04, 0x17
        /*004a*/ 	.short	(.L_2975 - .L_2974)
.L_2974:
        /*004c*/ 	.word	0x00000000
        /*0050*/ 	.short	0x0002
        /*0052*/ 	.short	0x0008
        /*0054*/ 	.byte	0x00, 0xf0, 0x41, 0x00


	//----- nvinfo : EIATTR_KPARAM_INFO
	.align		4
.L_2975:
        /*0058*/ 	.byte	0x04, 0x17
        /*005a*/ 	.short	(.L_2977 - .L_2976)
.L_2976:
        /*005c*/ 	.word	0x00000000
        /*0060*/ 	.short	0x0001
        /*0062*/ 	.short	0x0004
        /*0064*/ 	.byte	0x00, 0xf0, 0x11, 0x00


	//----- nvinfo : EIATTR_KPARAM_INFO
	.align		4
.L_2977:
        /*0068*/ 	.byte	0x04, 0x17
        /*006a*/ 	.short	(.L_2979 - .L_2978)
.L_2978:
        /*006c*/ 	.word	0x00000000
        /*0070*/ 	.short	0x0000
        /*0072*/ 	.short	0x0000
        /*0074*/ 	.byte	0x00, 0xf0, 0x11, 0x00


	//----- nvinfo : EIATTR_SPARSE_MMA_MASK
	.align		4
.L_2979:
        /*0078*/ 	.byte	0x03, 0x50
        /*007a*/ 	.short	0x0000


	//----- nvinfo : EIATTR_MAXREG_COUNT
	.align		4
        /*007c*/ 	.byte	0x03, 0x1b
        /*007e*/ 	.short	0x00ff


	//----- nvinfo : EIATTR_EXTERNS
	.align		4
        /*0080*/ 	.byte	0x04, 0x0f
        /*0082*/ 	.short	(.L_2981 - .L_2980)


	//   ....[0]....
	.align		4
.L_2980:
        /*0084*/ 	.word	index@(__assertfail)


	//----- nvinfo : EIATTR_MERCURY_ISA_VERSION
	.align		4
.L_2981:
        /*0088*/ 	.byte	0x03, 0x5f
        /*008a*/ 	.short	0x0101


	//----- nvinfo : EIATTR_SYSCALL_OFFSETS
	.align		4
        /*008c*/ 	.byte	0x04, 0x46
        /*008e*/ 	.short	(.L_2983 - .L_2982)


	//   ....[0]....
.L_2982:
        /*0090*/ 	.word	0x000010a0


	//   ....[1]....
        /*0094*/ 	.word	0x000021b0


	//   ....[2]....
        /*0098*/ 	.word	0x000032d0


	//   ....[3]....
        /*009c*/ 	.word	0x000043c0


	//   ....[4]....
        /*00a0*/ 	.word	0x00006440


	//   ....[5]....
        /*00a4*/ 	.word	0x00007460


	//   ....[6]....
        /*00a8*/ 	.word	0x00008440


	//   ....[7]....
        /*00ac*/ 	.word	0x00009420


	//----- nvinfo : EIATTR_EXIT_INSTR_OFFSETS
	.align		4
.L_2983:
        /*00b0*/ 	.byte	0x04, 0x1c
        /*00b2*/ 	.short	(.L_2985 - .L_2984)


	//   ....[0]....
.L_2984:
        /*00b4*/ 	.word	0x00008500


	//   ....[1]....
        /*00b8*/ 	.word	0x00008650


	//   ....[2]....
        /*00bc*/ 	.word	0x00008690


	//   ....[3]....
        /*00c0*/ 	.word	0x00008730


	//   ....[4]....
        /*00c4*/ 	.word	0x00008770


	//   ....[5]....
        /*00c8*/ 	.word	0x000087b0


	//   ....[6]....
        /*00cc*/ 	.word	0x00008840


	//   ....[7]....
        /*00d0*/ 	.word	0x00008860


	//   ....[8]....
        /*00d4*/ 	.word	0x00008900


	//   ....[9]....
        /*00d8*/ 	.word	0x00008950


	//   ....[10]....
        /*00dc*/ 	.word	0x000089a0


	//   ....[11]....
        /*00e0*/ 	.word	0x00008a70


	//   ....[12]....
        /*00e4*/ 	.word	0x00008ad0


	//   ....[13]....
        /*00e8*/ 	.word	0x00008c60


	//   ....[14]....
        /*00ec*/ 	.word	0x00008dc0


	//   ....[15]....
        /*00f0*/ 	.word	0x00008e00


	//   ....[16]....
        /*00f4*/ 	.word	0x00008ec0


	//   ....[17]....
        /*00f8*/ 	.word	0x00009040


	//   ....[18]....
        /*00fc*/ 	.word	0x000091c0


	//   ....[19]....
        /*0100*/ 	.word	0x00009320


	//   ....[20]....
        /*0104*/ 	.word	0x00009430


	//   ....[21]....
        /*0108*/ 	.word	0x00009470


	//   ....[22]....
        /*010c*/ 	.word	0x000094b0


	//----- nvinfo : EIATTR_MAX_THREADS
	.align		4
.L_2985:
        /*0110*/ 	.byte	0x04, 0x05
        /*0112*/ 	.short	(.L_2987 - .L_2986)
.L_2986:
        /*0114*/ 	.word	0x00000080
        /*0118*/ 	.word	0x00000001
        /*011c*/ 	.word	0x00000001


	//----- nvinfo : EIATTR_CRS_STACK_SIZE
	.align		4
.L_2987:
        /*0120*/ 	.byte	0x04, 0x1e
        /*0122*/ 	.short	(.L_2989 - .L_2988)
.L_2988:
        /*0124*/ 	.word	0x00000000


	//----- nvinfo : EIATTR_CBANK_PARAM_SIZE
	.align		4
.L_2989:
        /*0128*/ 	.byte	0x03, 0x19
        /*012a*/ 	.short	0x002c


	//----- nvinfo : EIATTR_PARAM_CBANK
	.align		4
        /*012c*/ 	.byte	0x04, 0x0a
        /*012e*/ 	.short	(.L_2991 - .L_2990)
	.align		4
.L_2990:
        /*0130*/ 	.word	index@(.nv.constant0._ZN2at6native27unrolled_elementwise_kernelINS0_13AUnaryFunctorIN3c104HalfES4_S4_ZZZNS0_17atan2_kernel_cudaERNS_18TensorIteratorBaseEENKUlvE_clEvENKUlvE1_clEvEUlS4_S4_E_EESt5arrayIPcLm2EELi4E23TrivialOffsetCalculatorILi1EjESF_NS0_6memory12LoadWithCastILi1EEENSG_13StoreWithCastILi1EEEEEviT_T0_T2_T3_T4_T5_)
        /*0134*/ 	.short	0x0210
        /*0136*/ 	.short	0x002c


	//----- nvinfo : EIATTR_SW_WAR
	.align		4
.L_2991:
        /*0138*/ 	.byte	0x04, 0x36
        /*013a*/ 	.short	(.L_2993 - .L_2992)
.L_2992:
        /*013c*/ 	.word	0x00000008
.L_2993:


//--------------------- .nv.info._ZN2at6native18elementwise_kernelILi128ELi4EZNS0_22gpu_kernel_impl_nocastINS0_13AUnaryFunctorIN3c104HalfES5_S5_ZZZNS0_17atan2_kernel_cudaERNS_18TensorIteratorBaseEENKUlvE_clEvENKUlvE1_clEvEUlS5_S5_E_EEEEvS7_RKT_EUliE_EEviT1_ --------------------------
	.section	.nv.info._ZN2at6native18elementwise_kernelILi128ELi4EZNS0_22gpu_kernel_impl_nocastINS0_13AUnaryFunctorIN3c104HalfES5_S5_ZZZNS0_17atan2_kernel_cudaERNS_18TensorIteratorBaseEENKUlvE_clEvENKUlvE1_clEvEUlS5_S5_E_EEEEvS7_RKT_EUliE_EEviT1_,"",@"SHT_CUDA_INFO"
	.sectionflags	@""
	.align	4


	//----- nvinfo : EIATTR_CUDA_API_VERSION
	.align		4
        /*0000*/ 	.byte	0x04, 0x37
        /*0002*/ 	.short	(.L_2995 - .L_2994)
.L_2994:
        /*0004*/ 	.word	0x00000082


	//----- nvinfo : EIATTR_KPARAM_INFO
	.align		4
.L_2995:
        /*0008*/ 	.byte	0x04, 0x17
        /*000a*/ 	.short	(.L_2997 - .L_2996)
.L_2996:
        /*000c*/ 	.word	0x00000000
        /*0010*/ 	.short	0x0001
        /*0012*/ 	.short	0x0008
        /*0014*/ 	.byte	0x00, 0xf0, 0x61, 0x08


	//----- nvinfo : EIATTR_KPARAM_INFO
	.align		4
.L_2997:
        /*0018*/ 	.byte	0x04, 0x17
        /*001a*/ 	.short	(.L_2999 - .L_2998)
.L_2998:
        /*001c*/ 	.word	0x00000000
        /*0020*/ 	.short	0x0000
        /*0022*/ 	.short	0x0000
        /*0024*/ 	.byte	0x00, 0xf0, 0x11, 0x00


	//----- nvinfo : EIATTR_SPARSE_MMA_MASK
	.align		4
.L_2999:
        /*0028*/ 	.byte	0x03, 0x50
        /*002a*/ 	.short	0x0000


	//----- nvinfo : EIATTR_MAXREG_COUNT
	.align		4
        /*002c*/ 	.byte	0x03, 0x1b
        /*002e*/ 	.short	0x0080


	//----- nvinfo : EIATTR_MERCURY_ISA_VERSION
	.align		4
        /*0030*/ 	.byte	0x03, 0x5f
        /*0032*/ 	.short	0x0101


	//----- nvinfo : EIATTR_EXIT_INSTR_OFFSETS
	.align		4
        /*0034*/ 	.byte	0x04, 0x1c
        /*0036*/ 	.short	(.L_3001 - .L_3000)


	//   ....[0]....
.L_3000:
        /*0038*/ 	.word	0x00004620


	//   ....[1]....
        /*003c*/ 	.word	0x00005d10


	//----- nvinfo : EIATTR_MAX_THREADS
	.align		4
.L_3001:
        /*0040*/ 	.byte	0x04, 0x05
        /*0042*/ 	.short	(.L_3003 - .L_3002)
.L_3002:
        /*0044*/ 	.word	0x00000080
        /*0048*/ 	.word	0x00000001
        /*004c*/ 	.word	0x00000001


	//----- nvinfo : EIATTR_CRS_STACK_SIZE
	.align		4
.L_3003:
        /*0050*/ 	.byte	0x04, 0x1e
        /*0052*/ 	.short	(.L_3005 - .L_3004)
.L_3004:
        /*0054*/ 	.word	0x00000000


	//----- nvinfo : EIATTR_CBANK_PARAM_SIZE
	.align		4
.L_3005:
        /*0058*/ 	.byte	0x03, 0x19
        /*005a*/ 	.short	0x0220


	//----- nvinfo : EIATTR_PARAM_CBANK
	.align		4
        /*005c*/ 	.byte	0x04, 0x0a
        /*005e*/ 	.short	(.L_3007 - .L_3006)
	.align		4
.L_3006:
        /*0060*/ 	.word	index@(.nv.constant0._ZN2at6native18elementwise_kernelILi128ELi4EZNS0_22gpu_kernel_impl_nocastINS0_13AUnaryFunctorIN3c104HalfES5_S5_ZZZNS0_17atan2_kernel_cudaERNS_18TensorIteratorBaseEENKUlvE_clEvENKUlvE1_clEvEUlS5_S5_E_EEEEvS7_RKT_EUliE_EEviT1_)
        /*0064*/ 	.short	0x0210
        /*0066*/ 	.short	0x0220


	//----- nvinfo : EIATTR_SW_WAR
	.align		4
.L_3007:
        /*0068*/ 	.byte	0x04, 0x36
        /*006a*/ 	.short	(.L_3009 - .L_3008)
.L_3008:
        /*006c*/ 	.word	0x00000008
.L_3009:


//--------------------- .nv.info._ZN2at6native27unrolled_elementwise_kernelINS0_13AUnaryFunctorIN3c104HalfES4_S4_ZZZNS0_17atan2_kernel_cudaERNS_18TensorIteratorBaseEENKUlvE_clEvENKUlvE1_clEvEUlS4_S4_E_EESt5arrayIPcLm2EELi4E23TrivialOffsetCalculatorILi1EjESF_NS0_6memory15LoadWithoutCastENSG_16StoreWithoutCastEEEviT_T0_T2_T3_T4_T5_ --------------------------
	.section	.nv.info._ZN2at6native27unrolled_elementwise_kernelINS0_13AUnaryFunctorIN3c104HalfES4_S4_ZZZNS0_17atan2_kernel_cudaERNS_18TensorIteratorBaseEENKUlvE_clEvENKUlvE1_clEvEUlS4_S4_E_EESt5arrayIPcLm2EELi4E23TrivialOffsetCalculatorILi1EjESF_NS0_6memory15LoadWithoutCastENSG_16StoreWithoutCastEEEviT_T0_T2_T3_T4_T5_,"",@"SHT_CUDA_INFO"
	.sectionflags	@""
	.align	4


	//----- nvinfo : EIATTR_CUDA_API_VERSION
	.align		4
        /*0000*/ 	.byte	0x04, 0x37
        /*0002*/ 	.short	(.L_3011 - .L_3010)
.L_3010:
        /*0004*/ 	.word	0x00000082


	//----- nvinfo : EIATTR_KPARAM_INFO
	.align		4
.L_3011:
        /*0008*/ 	.byte	0x04, 0x17
        /*000a*/ 	.short	(.L_3013 - .L_3012)
.L_3012:
        /*000c*/ 	.word	0x00000000
        /*0010*/ 	.short	0x0006
        /*0012*/ 	.short	0x001b
        /*0014*/ 	.byte	0x00, 0xf0, 0x05, 0x00


	//----- nvinfo : EIATTR_KPARAM_INFO
	.align		4
.L_3013:
        /*0018*/ 	.byte	0x04, 0x17
        /*001a*/ 	.short	(.L_3015 - .L_3014)
.L_3014:
        /*001c*/ 	.word	0x00000000
        /*0020*/ 	.short	0x0005
        /*0022*/ 	.short	0x001a
        /*0024*/ 	.byte	0x00, 0xf0, 0x05, 0x00


	//----- nvinfo : EIATTR_KPARAM_INFO
	.align		4
.L_3015:
        /*0028*/ 	.byte	0x04, 0x17
        /*002a*/ 	.short	(.L_3017 - .L_3016)
.L_3016:
        /*002c*/ 	.word	0x00000000
        /*0030*/ 	.short	0x0004
        /*0032*/ 	.short	0x0019
        /*0034*/ 	.byte	0x00, 0xf0, 0x05, 0x00


	//----- nvinfo : EIATTR_KPARAM_INFO
	.align		4
.L_3017:
        /*0038*/ 	.byte	0x04, 0x17
        /*003a*/ 	.short	(.L_3019 - .L_3018)
.L_3018:
        /*003c*/ 	.word	0x00000000
        /*0040*/ 	.short	0x0003
        /*0042*/ 	.short	0x0018
        /*0044*/ 	.byte	0x00, 0xf0, 0x05, 0x00


	//----- nvinfo : EIATTR_KPARAM_INFO
	.align		4
.L_3019:
        /*0048*/ 	.byte	0x04, 0x17
        /*004a*/ 	.short	(.L_3021 - .L_3020)
.L_3020:
        /*004c*/ 	.word	0x00000000
        /*0050*/ 	.short	0x0002
        /*0052*/ 	.short	0x0008
        /*0054*/ 	.byte	0x00, 0xf0, 0x41, 0x00


	//----- nvinfo : EIATTR_KPARAM_INFO
	.align		4
.L_3021:
        /*0058*/ 	.byte	0x04, 0x17
        /*005a*/ 	.short	(.L_3023 - .L_3022)
.L_3022:
        /*005c*/ 	.word	0x00000000
        /*0060*/ 	.short	0x0001
        /*0062*/ 	.short	0x0004
        /*0064*/ 	.byte	0x00, 0xf0, 0x11, 0x00


	//----- nvinfo : EIATTR_KPARAM_INFO
	.align		4
.L_3023:
        /*0068*/ 	.byte	0x04, 0x17
        /*006a*/ 	.short	(.L_3025 - .L_3024)
.L_3024:
        /*006c*/ 	.word	0x00000000
        /*0070*/ 	.short	0x0000
        /*0072*/ 	.short	0x0000
        /*0074*/ 	.byte	0x00, 0xf0, 0x11, 0x00


	//----- nvinfo : EIATTR_SPARSE_MMA_MASK
	.align		4
.L_3025:
        /*0078*/ 	.byte	0x03, 0x50
        /*007a*/ 	.short	0x0000


	//----- nvinfo : EIATTR_MAXREG_COUNT
	.align		4
        /*007c*/ 	.byte	0x03, 0x1b
        /*007e*/ 	.short	0x00ff


	//----- nvinfo : EIATTR_MERCURY_ISA_VERSION
	.align		4
        /*0080*/ 	.byte	0x03, 0x5f
        /*0082*/ 	.short	0x0101


	//----- nvinfo : EIATTR_EXIT_INSTR_OFFSETS
	.align		4
        /*0084*/ 	.byte	0x04, 0x1c
        /*0086*/ 	.short	(.L_3027 - .L_3026)


	//   ....[0]....
.L_3026:
        /*0088*/ 	.word	0x000012e0


	//   ....[1]....
        /*008c*/ 	.word	0x00001330


	//----- nvinfo : EIATTR_MAX_THREADS
	.align		4
.L_3027:
        /*0090*/ 	.byte	0x04, 0x05
        /*0092*/ 	.short	(.L_3029 - .L_3028)
.L_3028:
        /*0094*/ 	.word	0x00000080
        /*0098*/ 	.word	0x00000001
        /*009c*/ 	.word	0x00000001


	//----- nvinfo : EIATTR_CRS_STACK_SIZE
	.align		4
.L_3029:
        /*00a0*/ 	.byte	0x04, 0x1e
        /*00a2*/ 	.short	(.L_3031 - .L_3030)
.L_3030:
        /*00a4*/ 	.word	0x00000000


	//----- nvinfo : EIATTR_CBANK_PARAM_SIZE
	.align		4
.L_3031:
        /*00a8*/ 	.byte	0x03, 0x19
        /*00aa*/ 	.short	0x001c


	//----- nvinfo : EIATTR_PARAM_CBANK
	.align		4
        /*00ac*/ 	.byte	0x04, 0x0a
        /*00ae*/ 	.short	(.L_3033 - .L_3032)
	.align		4
.L_3032:
        /*00b0*/ 	.word	index@(.nv.constant0._ZN2at6native27unrolled_elementwise_kernelINS0_13AUnaryFunctorIN3c104HalfES4_S4_ZZZNS0_17atan2_kernel_cudaERNS_18TensorIteratorBaseEENKUlvE_clEvENKUlvE1_clEvEUlS4_S4_E_EESt5arrayIPcLm2EELi4E23TrivialOffsetCalculatorILi1EjESF_NS0_6memory15LoadWithoutCastENSG_16StoreWithoutCastEEEviT_T0_T2_T3_T4_T5_)
        /*00b4*/ 	.short	0x0210
        /*00b6*/ 	.short	0x001c


	//----- nvinfo : EIATTR_SW_WAR
	.align		4
.L_3033:
        /*00b8*/ 	.byte	0x04, 0x36
        /*00ba*/ 	.short	(.L_3035 - .L_3034)
.L_3034:
        /*00bc*/ 	.word	0x00000008
.L_3035:


//--------------------- .nv.info._ZN2at6native29vectorized_elementwise_kernelILi2ENS0_13AUnaryFunctorIN3c104HalfES4_S4_ZZZNS0_17atan2_kernel_cudaERNS_18TensorIteratorBaseEENKUlvE_clEvENKUlvE1_clEvEUlS4_S4_E_EESt5arrayIPcLm2EEEEviT0_T1_ --------------------------
	.section	.nv.info._ZN2at6native29vectorized_elementwise_kernelILi2ENS0_13AUnaryFunctorIN3c104HalfES4_S4_ZZZNS0_17atan2_kernel_cudaERNS_18TensorIteratorBaseEENKUlvE_clEvENKUlvE1_clEvEUlS4_S4_E_EESt5arrayIPcLm2EEEEviT0_T1_,"",@"SHT_CUDA_INFO"
	.sectionflags	@""
	.align	4


	//----- nvinfo : EIATTR_CUDA_API_VERSION
	.align		4
        /*0000*/ 	.byte	0x04, 0x37
        /*0002*/ 	.short	(.L_3037 - .L_3036)
.L_3036:
        /*0004*/ 	.word	0x00000082


	//----- nvinfo : EIATTR_KPARAM_INFO
	.align		4
.L_3037:
        /*0008*/ 	.byte	0x04, 0x17
        /*000a*/ 	.short	(.L_3039 - .L_3038)
.L_3038:
        /*000c*/ 	.word	0x00000000
        /*0010*/ 	.short	0x0002
        /*0012*/ 	.short	0x0008
        /*0014*/ 	.byte	0x00, 0xf0, 0x41, 0x00


	//----- nvinfo : EIATTR_KPARAM_INFO
	.align		4
.L_3039:
        /*0018*/ 	.byte	0x04, 0x17
        /*001a*/ 	.short	(.L_3041 - .L_3040)
.L_3040:
        /*001c*/ 	.word	0x00000000
        /*0020*/ 	.short	0x0001
        /*0022*/ 	.short	0x0004
        /*0024*/ 	.byte	0x00, 0xf0, 0x11, 0x00


	//----- nvinfo : EIATTR_KPARAM_INFO
	.align		4
.L_3041:
        /*0028*/ 	.byte	0x04, 0x17
        /*002a*/ 	.short	(.L_3043 - .L_3042)
.L_3042:
        /*002c*/ 	.word	0x00000000
        /*0030*/ 	.short	0x0000
        /*0032*/ 	.short	0x0000
        /*0034*/ 	.byte	0x00, 0xf0, 0x11, 0x00


	//----- nvinfo : EIATTR_SPARSE_MMA_MASK
	.align		4
.L_3043:
        /*0038*/ 	.byte	0x03, 0x50
        /*003a*/ 	.short	0x0000


	//----- nvinfo : EIATTR_MAXREG_COUNT
	.align		4
        /*003c*/ 	.byte	0x03, 0x1b
        /*003e*/ 	.short	0x00ff


	//----- nvinfo : EIATTR_MERCURY_ISA_VERSION
	.align		4
        /*0040*/ 	.byte	0x03, 0x5f
        /*0042*/ 	.short	0x0101


	//----- nvinfo : EIATTR_EXIT_INSTR_OFFSETS
	.align		4
        /*0044*/ 	.byte	0x04, 0x1c
        /*0046*/ 	.short	(.L_3045 - .L_3044)


	//   ....[0]....
.L_3044:
        /*0048*/ 	.word	0x00001d00


	//   ....[1]....
        /*004c*/ 	.word	0x00004210


	//   ....[2]....
        /*0050*/ 	.word	0x00004260


	//----- nvinfo : EIATTR_MAX_THREADS
	.align		4
.L_3045:
        /*0054*/ 	.byte	0x04, 0x05
        /*0056*/ 	.short	(.L_3047 - .L_3046)
.L_3046:
        /*0058*/ 	.word	0x00000080
        /*005c*/ 	.word	0x00000001
        /*0060*/ 	.word	0x00000001


	//----- nvinfo : EIATTR_CRS_STACK_SIZE
	.align		4
.L_3047:
        /*0064*/ 	.byte	0x04, 0x1e
        /*0066*/ 	.short	(.L_3049 - .L_3048)
.L_3048:
        /*0068*/ 	.word	0x00000000


	//----- nvinfo : EIATTR_CBANK_PARAM_SIZE
	.align		4
.L_3049:
        /*006c*/ 	.byte	0x03, 0x19
        /*006e*/ 	.short	0x0018


	//----- nvinfo : EIATTR_PARAM_CBANK
	.align		4
        /*0070*/ 	.byte	0x04, 0x0a
        /*0072*/ 	.short	(.L_3051 - .L_3050)
	.align		4
.L_3050:
        /*0074*/ 	.word	index@(.nv.constant0._ZN2at6native29vectorized_elementwise_kernelILi2ENS0_13AUnaryFunctorIN3c104HalfES4_S4_ZZZNS0_17atan2_kernel_cudaERNS_18TensorIteratorBaseEENKUlvE_clEvENKUlvE1_clEvEUlS4_S4_E_EESt5arrayIPcLm2EEEEviT0_T1_)
        /*0078*/ 	.short	0x0210
        /*007a*/ 	.short	0x0018


	//----- nvinfo : EIATTR_SW_WAR
	.align		4
.L_3051:
        /*007c*/ 	.byte	0x04, 0x36
        /*007e*/ 	.short	(.L_3053 - .L_3052)
.L_3052:
        /*0080*/ 	.word	0x00000008
.L_3053:


//--------------------- .nv.info._ZN2at6native29vectorized_elementwise_kernelILi4ENS0_13AUnaryFunctorIN3c104HalfES4_S4_ZZZNS0_17atan2_kernel_cudaERNS_18TensorIteratorBaseEENKUlvE_clEvENKUlvE1_clEvEUlS4_S4_E_EESt5arrayIPcLm2EEEEviT0_T1_ --------------------------
	.section	.nv.info._ZN2at6native29vectorized_elementwise_kernelILi4ENS0_13AUnaryFunctorIN3c104HalfES4_S4_ZZZNS0_17atan2_kernel_cudaERNS_18TensorIteratorBaseEENKUlvE_clEvENKUlvE1_clEvEUlS4_S4_E_EESt5arrayIPcLm2EEEEviT0_T1_,"",@"SHT_CUDA_INFO"
	.sectionflags	@""
	.align	4


	//----- nvinfo : EIATTR_CUDA_API_VERSION
	.align		4
        /*0000*/ 	.byte	0x04, 0x37
        /*0002*/ 	.short	(.L_3055 - .L_3054)
.L_3054:
        /*0004*/ 	.word	0x00000082


	//----- nvinfo : EIATTR_KPARAM_INFO
	.align		4
.L_3055:
        /*0008*/ 	.byte	0x04, 0x17
        /*000a*/ 	.short	(.L_3057 - .L_3056)
.L_3056:
        /*000c*/ 	.word	0x00000000
        /*0010*/ 	.short	0x0002
        /*0012*/ 	.short	0x0008
        /*0014*/ 	.byte	0x00, 0xf0, 0x41, 0x00


	//----- nvinfo : EIATTR_KPARAM_INFO
	.align		4
.L_3057:
        /*0018*/ 	.byte	0x04, 0x17
        /*001a*/ 	.short	(.L_3059 - .L_3058)
.L_3058:
        /*001c*/ 	.word	0x00000000
        /*0020*/ 	.short	0x0001
        /*0022*/ 	.short	0x0004
        /*0024*/ 	.byte	0x00, 0xf0, 0x11, 0x00


	//----- nvinfo : EIATTR_KPARAM_INFO
	.align		4
.L_3059:
        /*0028*/ 	.byte	0x04, 0x17
        /*002a*/ 	.short	(.L_3061 - .L_3060)
.L_3060:
        /*002c*/ 	.word	0x00000000
        /*0030*/ 	.short	0x0000
        /*0032*/ 	.short	0x0000
        /*0034*/ 	.byte	0x00, 0xf0, 0x11, 0x00


	//----- nvinfo : EIATTR_SPARSE_MMA_MASK
	.align		4
.L_3061:
        /*0038*/ 	.byte	0x03, 0x50
        /*003a*/ 	.short	0x0000


	//----- nvinfo : EIATTR_MAXREG_COUNT
	.align		4
        /*003c*/ 	.byte	0x03, 0x1b
        /*003e*/ 	.short	0x00ff


	//----- nvinfo : EIATTR_MERCURY_ISA_VERSION
	.align		4
        /*0040*/ 	.byte	0x03, 0x5f
        /*0042*/ 	.short	0x0101


	//----- nvinfo : EIATTR_EXIT_INSTR_OFFSETS
	.align		4
        /*0044*/ 	.byte	0x04, 0x1c
        /*0046*/ 	.short	(.L_3063 - .L_3062)


	//   ....[0]....
.L_3062:
        /*0048*/ 	.word	0x00001c70


	//   ....[1]....
        /*004c*/ 	.word	0x00004170


	//   ....[2]....
        /*0050*/ 	.word	0x000041c0


	//----- nvinfo : EIATTR_MAX_THREADS
	.align		4
.L_3063:
        /*0054*/ 	.byte	0x04, 0x05
        /*0056*/ 	.short	(.L_3065 - .L_3064)
.L_3064:
        /*0058*/ 	.word	0x00000080
        /*005c*/ 	.word	0x00000001
        /*0060*/ 	.word	0x00000001


	//----- nvinfo : EIATTR_CRS_STACK_SIZE
	.align		4
.L_3065:
        /*0064*/ 	.byte	0x04, 0x1e
        /*0066*/ 	.short	(.L_3067 - .L_3066)
.L_3066:
        /*0068*/ 	.word	0x00000000


	//----- nvinfo : EIATTR_CBANK_PARAM_SIZE
	.align		4
.L_3067:
        /*006c*/ 	.byte	0x03, 0x19
        /*006e*/ 	.short	0x0018


	//----- nvinfo : EIATTR_PARAM_CBANK
	.align		4
        /*0070*/ 	.byte	0x04, 0x0a
        /*0072*/ 	.short	(.L_3069 - .L_3068)
	.align		4
.L_3068:
        /*0074*/ 	.word	index@(.nv.constant0._ZN2at6native29vectorized_elementwise_kernelILi4ENS0_13AUnaryFunctorIN3c104HalfES4_S4_ZZZNS0_17atan2_kernel_cudaERNS_18TensorIteratorBaseEENKUlvE_clEvENKUlvE1_clEvEUlS4_S4_E_EESt5arrayIPcLm2EEEEviT0_T1_)
        /*0078*/ 	.short	0x0210
        /*007a*/ 	.short	0x0018


	//----- nvinfo : EIATTR_SW_WAR
	.align		4
.L_3069:
        /*007c*/ 	.byte	0x04, 0x36
        /*007e*/ 	.short	(.L_3071 - .L_3070)
.L_3070:
        /*0080*/ 	.word	0x00000008
.L_3071:


//--------------------- .nv.info._ZN2at6native29vectorized_elementwise_kernelILi8ENS0_13AUnaryFunctorIN3c104HalfES4_S4_ZZZNS0_17atan2_kernel_cudaERNS_18TensorIteratorBaseEENKUlvE_clEvENKUlvE1_clEvEUlS4_S4_E_EESt5arrayIPcLm2EEEEviT0_T1_ --------------------------
	.section	.nv.info._ZN2at6native29vectorized_elementwise_kernelILi8ENS0_13AUnaryFunctorIN3c104HalfES4_S4_ZZZNS0_17atan2_kernel_cudaERNS_18TensorIteratorBaseEENKUlvE_clEvENKUlvE1_clEvEUlS4_S4_E_EESt5arrayIPcLm2EEEEviT0_T1_,"",@"SHT_CUDA_INFO"
	.sectionflags	@""
	.align	4


	//----- nvinfo : EIATTR_CUDA_API_VERSION
	.align		4
        /*0000*/ 	.byte	0x04, 0x37
        /*0002*/ 	.short	(.L_3073 - .L_3072)
.L_3072:
        /*0004*/ 	.word	0x00000082


	//----- nvinfo : EIATTR_KPARAM_INFO
	.align		4
.L_3073:
        /*0008*/ 	.byte	0x04, 0x17
        /*000a*/ 	.short	(.L_3075 - .L_3074)
.L_3074:
        /*000c*/ 	.word	0x00000000
        /*0010*/ 	.short	0x0002
        /*0012*/ 	.short	0x0008
        /*0014*/ 	.byte	0x00, 0xf0, 0x41, 0x00


	//----- nvinfo : EIATTR_KPARAM_INFO
	.align		4
.L_3075:
        /*0018*/ 	.byte	0x04, 0x17
        /*001a*/ 	.short	(.L_3077 - .L_3076)
.L_3076:
        /*001c*/ 	.word	0x00000000
        /*0020*/ 	.short	0x0001
        /*0022*/ 	.short	0x0004
        /*0024*/ 	.byte	0x00, 0xf0, 0x11, 0x00


	//----- nvinfo : EIATTR_KPARAM_INFO
	.align		4
.L_3077:
        /*0028*/ 	.byte	0x04, 0x17
        /*002a*/ 	.short	(.L_3079 - .L_3078)
.L_3078:
        /*002c*/ 	.word	0x00000000
        /*0030*/ 	.short	0x0000
        /*0032*/ 	.short	0x0000
        /*0034*/ 	.byte	0x00, 0xf0, 0x11, 0x00


	//----- nvinfo : EIATTR_SPARSE_MMA_MASK
	.align		4
.L_3079:
        /*0038*/ 	.byte	0x03, 0x50
        /*003a*/ 	.short	0x0000


	//----- nvinfo : EIATTR_MAXREG_COUNT
	.align		4
        /*003c*/ 	.byte	0x03, 0x1b
        /*003e*/ 	.short	0x00ff


	//----- nvinfo : EIATTR_MERCURY_ISA_VERSION
	.align		4
        /*0040*/ 	.byte	0x03, 0x5f
        /*0042*/ 	.short	0x0101


	//----- nvinfo : EIATTR_EXIT_INSTR_OFFSETS
	.align		4
        /*0044*/ 	.byte	0x04, 0x1c
        /*0046*/ 	.short	(.L_3081 - .L_3080)


	//   ....[0]....
.L_3080:
        /*0048*/ 	.word	0x00001c10


	//   ....[1]....
        /*004c*/ 	.word	0x00004090


	//   ....[2]....
        /*0050*/ 	.word	0x000040e0


	//----- nvinfo : EIATTR_MAX_THREADS
	.align		4
.L_3081:
        /*0054*/ 	.byte	0x04, 0x05
        /*0056*/ 	.short	(.L_3083 - .L_3082)
.L_3082:
        /*0058*/ 	.word	0x00000080
        /*005c*/ 	.word	0x00000001
        /*0060*/ 	.word	0x00000001


	//----- nvinfo : EIATTR_CRS_STACK_SIZE
	.align		4
.L_3083:
        /*0064*/ 	.byte	0x04, 0x1e
        /*0066*/ 	.short	(.L_3085 - .L_3084)
.L_3084:
        /*0068*/ 	.word	0x00000000


	//----- nvinfo : EIATTR_CBANK_PARAM_SIZE
	.align		4
.L_3085:
        /*006c*/ 	.byte	0x03, 0x19
        /*006e*/ 	.short	0x0018


	//----- nvinfo : EIATTR_PARAM_CBANK
	.align		4
        /*0070*/ 	.byte	0x04, 0x0a
        /*0072*/ 	.short	(.L_3087 - .L_3086)
	.align		4
.L_3086:
        /*0074*/ 	.word	index@(.nv.constant0._ZN2at6native29vectorized_elementwise_kernelILi8ENS0_13AUnaryFunctorIN3c104HalfES4_S4_ZZZNS0_17atan2_kernel_cudaERNS_18TensorIteratorBaseEENKUlvE_clEvENKUlvE1_clEvEUlS4_S4_E_EESt5arrayIPcLm2EEEEviT0_T1_)
        /*0078*/ 	.short	0x0210
        /*007a*/ 	.short	0x0018


	//----- nvinfo : EIATTR_SW_WAR
	.align		4
.L_3087:
        /*007c*/ 	.byte	0x04, 0x36
        /*007e*/ 	.short	(.L_3089 - .L_3088)
.L_3088:
        /*0080*/ 	.word	0x00000008
.L_3089:


//--------------------- .nv.info._ZN2at6native18elementwise_kernelILi128ELi4EZNS0_15gpu_kernel_implINS0_13BinaryFunctorIfffZZZNS0_17atan2_kernel_cudaERNS_18TensorIteratorBaseEENKUlvE_clEvENKUlvE0_clEvEUlffE_EEEEvS5_RKT_EUliE_EEviT1_ --------------------------
	.section	.nv.info._ZN2at6native18elementwise_kernelILi128ELi4EZNS0_15gpu_kernel_implINS0_13BinaryFunctorIfffZZZNS0_17atan2_kernel_cudaERNS_18TensorIteratorBaseEENKUlvE_clEvENKUlvE0_clEvEUlffE_EEEEvS5_RKT_EUliE_EEviT1_,"",@"SHT_CUDA_INFO"
	.sectionflags	@""
	.align	4


	//----- nvinfo : EIATTR_CUDA_API_VERSION
	.align		4
        /*0000*/ 	.byte	0x04, 0x37
        /*0002*/ 	.short	(.L_3091 - .L_3090)
.L_3090:
        /*0004*/ 	.word	0x00000082


	//----- nvinfo : EIATTR_KPARAM_INFO
	.align		4
.L_3091:
        /*0008*/ 	.byte	0x04, 0x17
        /*000a*/ 	.short	(.L_3093 - .L_3092)
.L_3092:
        /*000c*/ 	.word	0x00000000
        /*0010*/ 	.short	0x0001
        /*0012*/ 	.short	0x0008
        /*0014*/ 	.byte	0x00, 0xf0, 0x21, 0x0a


	//----- nvinfo : EIATTR_KPARAM_INFO
	.align		4
.L_3093:
        /*0018*/ 	.byte	0x04, 0x17
        /*001a*/ 	.short	(.L_3095 - .L_3094)
.L_3094:
        /*001c*/ 	.word	0x00000000
        /*0020*/ 	.short	0x0000
        /*0022*/ 	.short	0x0000
        /*0024*/ 	.byte	0x00, 0xf0, 0x11, 0x00


	//----- nvinfo : EIATTR_SPARSE_MMA_MASK
	.align		4
.L_3095:
        /*0028*/ 	.byte	0x03, 0x50
        /*002a*/ 	.short	0x0000


	//----- nvinfo : EIATTR_MAXREG_COUNT
	.align		4
        /*002c*/ 	.byte	0x03, 0x1b
        /*002e*/ 	.short	0x0080


	//----- nvinfo : EIATTR_EXTERNS
	.align		4
        /*0030*/ 	.byte	0x04, 0x0f
        /*0032*/ 	.short	(.L_3097 - .L_3096)


	//   ....[0]....
	.align		4
.L_3096:
        /*0034*/ 	.word	index@(__assertfail)


	//----- nvinfo : EIATTR_MERCURY_ISA_VERSION
	.align		4
.L_3097:
        /*0038*/ 	.byte	0x03, 0x5f
        /*003a*/ 	.short	0x0101


	//----- nvinfo : EIATTR_SYSCALL_OFFSETS
	.align		4
        /*003c*/ 	.byte	0x04, 0x46
        /*003e*/ 	.short	(.L_3099 - .L_3098)


	//   ....[0]....
.L_3098:
        /*0040*/ 	.word	0x00002480


	//   ....[1]....
        /*0044*/ 	.word	0x000032a0


	//   ....[2]....
        /*0048*/ 	.word	0x00004430


	//   ....[3]....
        /*004c*/ 	.word	0x000068f0


	//   ....[4]....
        /*0050*/ 	.word	0x00007710


	//   ....[5]....
        /*0054*/ 	.word	0x00008890


	//   ....[6]....
        /*0058*/ 	.word	0x0000ad40


	//   ....[7]....
        /*005c*/ 	.word	0x0000bb60


	//   ....[8]....
        /*0060*/ 	.word	0x0000cce0


	//   ....[9]....
        /*0064*/ 	.word	0x0000f180


	//   ....[10]....
        /*0068*/ 	.word	0x0000ffa0


	//   ....[11]....
        /*006c*/ 	.word	0x00011120


	//----- nvinfo : EIATTR_EXIT_INSTR_OFFSETS
	.align		4
.L_3099:
        /*0070*/ 	.byte	0x04, 0x1c
        /*0072*/ 	.short	(.L_3101 - .L_3100)


	//   ....[0]....
.L_3100:
        /*0074*/ 	.word	0x0000cd90


	//   ....[1]....
        /*0078*/ 	.word	0x00010440


	//   ....[2]....
        /*007c*/ 	.word	0x00010480


	//   ....[3]....
        /*0080*/ 	.word	0x00010510


	//   ....[4]....
        /*0084*/ 	.word	0x00010540


	//   ....[5]....
        /*0088*/ 	.word	0x00010570


	//   ....[6]....
        /*008c*/ 	.word	0x000105f0


	//   ....[7]....
        /*0090*/ 	.word	0x00010620


	//   ....[8]....
        /*0094*/ 	.word	0x000106b0


	//   ....[9]....
        /*0098*/ 	.word	0x000106f0


	//   ....[10]....
        /*009c*/ 	.word	0x00010730


	//   ....[11]....
        /*00a0*/ 	.word	0x000107f0


	//   ....[12]....
        /*00a4*/ 	.word	0x00010840


	//   ....[13]....
        /*00a8*/ 	.word	0x000109c0


	//   ....[14]....
        /*00ac*/ 	.word	0x00010b10


	//   ....[15]....
        /*00b0*/ 	.word	0x00010b40


	//   ....[16]....
        /*00b4*/ 	.word	0x00010bf0


	//   ....[17]....
        /*00b8*/ 	.word	0x00010d60


	//   ....[18]....
        /*00bc*/ 	.word	0x00010ed0


	//   ....[19]....
        /*00c0*/ 	.word	0x00011020


	//   ....[20]....
        /*00c4*/ 	.word	0x00011130


	//   ....[21]....
        /*00c8*/ 	.word	0x00011160


	//   ....[22]....
        /*00cc*/ 	.word	0x00011190


	//----- nvinfo : EIATTR_MAX_THREADS
	.align		4
.L_3101:
        /*00d0*/ 	.byte	0x04, 0x05
        /*00d2*/ 	.short	(.L_3103 - .L_3102)
.L_3102:
        /*00d4*/ 	.word	0x00000080
        /*00d8*/ 	.word	0x00000001
        /*00dc*/ 	.word	0x00000001


	//----- nvinfo : EIATTR_CRS_STACK_SIZE
	.align		4
.L_3103:
        /*00e0*/ 	.byte	0x04, 0x1e
        /*00e2*/ 	.short	(.L_3105 - .L_3104)
.L_3104:
        /*00e4*/ 	.word	0x00000000


	//----- nvinfo : EIATTR_CBANK_PARAM_SIZE
	.align		4
.L_3105:
        /*00e8*/ 	.byte	0x03, 0x19
        /*00ea*/ 	.short	0x0290


	//----- nvinfo : EIATTR_PARAM_CBANK
	.align		4
        /*00ec*/ 	.byte	0x04, 0x0a
        /*00ee*/ 	.short	(.L_3107 - .L_3106)
	.align		4
.L_3106:
        /*00f0*/ 	.word	index@(.nv.constant0._ZN2at6native18elementwise_kernelILi128ELi4EZNS0_15gpu_kernel_implINS0_13BinaryFunctorIfffZZZNS0_17atan2_kernel_cudaERNS_18TensorIteratorBaseEENKUlvE_clEvENKUlvE0_clEvEUlffE_EEEEvS5_RKT_EUliE_EEviT1_)
        /*00f4*/ 	.short	0x0210
        /*00f6*/ 	.short	0x0290


	//----- nvinfo : EIATTR_SW_WAR
	.align		4
.L_3107:
        /*00f8*/ 	.byte	0x04, 0x36
        /*00fa*/ 	.short	(.L_3109 - .L_3108)
.L_3108:
        /*00fc*/ 	.word	0x00000008
.L_3109:


//--------------------- .nv.info._ZN2at6native27unrolled_elementwise_kernelINS0_13BinaryFunctorIfffZZZNS0_17atan2_kernel_cudaERNS_18TensorIteratorBaseEENKUlvE_clEvENKUlvE0_clEvEUlffE_EESt5arrayIPcLm3EELi4E23TrivialOffsetCalculatorILi2EjESC_ILi1EjENS0_6memory12LoadWithCastILi2EEENSF_13StoreWithCastILi1EEEEEviT_T0_T2_T3_T4_T5_ --------------------------
	.section	.nv.info._ZN2at6native27unrolled_elementwise_kernelINS0_13BinaryFunctorIfffZZZNS0_17atan2_kernel_cudaERNS_18TensorIteratorBaseEENKUlvE_clEvENKUlvE0_clEvEUlffE_EESt5arrayIPcLm3EELi4E23TrivialOffsetCalculatorILi2EjESC_ILi1EjENS0_6memory12LoadWithCastILi2EEENSF_13StoreWithCastILi1EEEEEviT_T0_T2_T3_T4_T5_,"",@"SHT_CUDA_INFO"
	.sectionflags	@""
	.align	4


	//----- nvinfo : EIATTR_CUDA_API_VERSION
	.align		4
        /*0000*/ 	.byte	0x04, 0x37
        /*0002*/ 	.short	(.L_3111 - .L_3110)
.L_3110:
        /*0004*/ 	.word	0x00000082


	//----- nvinfo : EIATTR_KPARAM_INFO
	.align		4
.L_3111:
        /*0008*/ 	.byte	0x04, 0x17
        /*000a*/ 	.short	(.L_3113 - .L_3112)
.L_3112:
        /*000c*/ 	.word	0x00000000
        /*0010*/ 	.short	0x0006
        /*0012*/ 	.short	0x0030
        /*0014*/ 	.byte	0x00, 0xf0, 0x21, 0x00


	//----- nvinfo : EIATTR_KPARAM_INFO
	.align		4
.L_3113:
        /*0018*/ 	.byte	0x04, 0x17
        /*001a*/ 	.short	(.L_3115 - .L_3114)
.L_3114:
        /*001c*/ 	.word	0x00000000
        /*0020*/ 	.short	0x0005
        /*0022*/ 	.short	0x0024
        /*0024*/ 	.byte	0x00, 0xf0, 0x31, 0x00


	//----- nvinfo : EIATTR_KPARAM_INFO
	.align		4
.L_3115:
        /*0028*/ 	.byte	0x04, 0x17
        /*002a*/ 	.short	(.L_3117 - .L_3116)
.L_3116:
        /*002c*/ 	.word	0x00000000
        /*0030*/ 	.short	0x0004
        /*0032*/ 	.short	0x0021
        /*0034*/ 	.byte	0x00, 0xf0, 0x05, 0x00


	//----- nvinfo : EIATTR_KPARAM_INFO
	.align		4
.L_3117:
        /*0038*/ 	.byte	0x04, 0x17
        /*003a*/ 	.short	(.L_3119 - .L_3118)
.L_3118:
        /*003c*/ 	.word	0x00000000
        /*0040*/ 	.short	0x0003
        /*0042*/ 	.short	0x0020
        /*0044*/ 	.byte	0x00, 0xf0, 0x05, 0x00


	//----- nvinfo : EIATTR_KPARAM_INFO
	.align		4
.L_3119:
        /*0048*/ 	.byte	0x04, 0x17
        /*004a*/ 	.short	(.L_3121 - .L_3120)
.L_3120:
        /*004c*/ 	.word	0x00000000
        /*0050*/ 	.short	0x0002
        /*0052*/ 	.short	0x0008
        /*0054*/ 	.byte	0x00, 0xf0, 0x61, 0x00


	//----- nvinfo : EIATTR_KPARAM_INFO
	.align		4
.L_3121:
        /*0058*/ 	.byte	0x04, 0x17
        /*005a*/ 	.short	(.L_3123 - .L_3122)
.L_3122:
        /*005c*/ 	.word	0x00000000
        /*0060*/ 	.short	0x0001
        /*0062*/ 	.short	0x0004
        /*0064*/ 	.byte	0x00, 0xf0, 0x05, 0x00


	//----- nvinfo : EIATTR_KPARAM_INFO
	.align		4
.L_3123:
        /*0068*/ 	.byte	0x04, 0x17
        /*006a*/ 	.short	(.L_3125 - .L_3124)
.L_3124:
        /*006c*/ 	.word	0x00000000
        /*0070*/ 	.short	0x0000
        /*0072*/ 	.short	0x0000
        /*0074*/ 	.byte	0x00, 0xf0, 0x11, 0x00


	//----- nvinfo : EIATTR_SPARSE_MMA_MASK
	.align		4
.L_3125:
        /*0078*/ 	.byte	0x03, 0x50
        /*007a*/ 	.short	0x0000


	//----- nvinfo : EIATTR_MAXREG_COUNT
	.align		4
        /*007c*/ 	.byte	0x03, 0x1b
        /*007e*/ 	.short	0x00ff


	//----- nvinfo : EIATTR_EXTERNS
	.align		4
        /*0080*/ 	.byte	0x04, 0x0f
        /*0082*/ 	.short	(.L_3127 - .L_3126)


	//   ....[0]....
	.align		4
.L_3126:
        /*0084*/ 	.word	index@(__assertfail)


	//----- nvinfo : EIATTR_MERCURY_ISA_VERSION
	.align		4
.L_3127:
        /*0088*/ 	.byte	0x03, 0x5f
        /*008a*/ 	.short	0x0101


	//----- nvinfo : EIATTR_SYSCALL_OFFSETS
	.align		4
        /*008c*/ 	.byte	0x04, 0x46
        /*008e*/ 	.short	(.L_3129 - .L_3128)


	//   ....[0]....
.L_3128:
        /*0090*/ 	.word	0x00000ea0


	//   ....[1]....
        /*0094*/ 	.word	0x00001cd0


	//   ....[2]....
        /*0098*/ 	.word	0x00002b80


	//   ....[3]....
        /*009c*/ 	.word	0x000039b0


	//   ....[4]....
        /*00a0*/ 	.word	0x00004860


	//   ....[5]....
        /*00a4*/ 	.word	0x000056a0


	//   ....[6]....
        /*00a8*/ 	.word	0x00006540


	//   ....[7]....
        /*00ac*/ 	.word	0x00007350


	//   ....[8]....
        /*00b0*/ 	.word	0x00009130


	//   ....[9]....
        /*00b4*/ 	.word	0x0000a030


	//   ....[10]....
        /*00b8*/ 	.word	0x0000aef0


	//   ....[11]....
        /*00bc*/ 	.word	0x0000bdb0


	//----- nvinfo : EIATTR_EXIT_INSTR_OFFSETS
	.align		4
.L_3129:
        /*00c0*/ 	.byte	0x04, 0x1c
        /*00c2*/ 	.short	(.L_3131 - .L_3130)


	//   ....[0]....
.L_3130:
        /*00c4*/ 	.word	0x0000af90


	//   ....[1]....
        /*00c8*/ 	.word	0x0000b0d0


	//   ....[2]....
        /*00cc*/ 	.word	0x0000b110


	//   ....[3]....
        /*00d0*/ 	.word	0x0000b1a0


	//   ....[4]....
        /*00d4*/ 	.word	0x0000b1d0


	//   ....[5]....
        /*00d8*/ 	.word	0x0000b200


	//   ....[6]....
        /*00dc*/ 	.word	0x0000b280


	//   ....[7]....
        /*00e0*/ 	.word	0x0000b2b0


	//   ....[8]....
        /*00e4*/ 	.word	0x0000b340


	//   ....[9]....
        /*00e8*/ 	.word	0x0000b380


	//   ....[10]....
        /*00ec*/ 	.word	0x0000b3c0


	//   ....[11]....
        /*00f0*/ 	.word	0x0000b480


	//   ....[12]....
        /*00f4*/ 	.word	0x0000b4d0


	//   ....[13]....
        /*00f8*/ 	.word	0x0000b650


	//   ....[14]....
        /*00fc*/ 	.word	0x0000b7a0


	//   ....[15]....
        /*0100*/ 	.word	0x0000b7d0


	//   ....[16]....
        /*0104*/ 	.word	0x0000b880


	//   ....[17]....
        /*0108*/ 	.word	0x0000b9f0


	//   ....[18]....
        /*010c*/ 	.word	0x0000bb60


	//   ....[19]....
        /*0110*/ 	.word	0x0000bcb0


	//   ....[20]....
        /*0114*/ 	.word	0x0000bdc0


	//   ....[21]....
        /*0118*/ 	.word	0x0000bdf0


	//   ....[22]....
        /*011c*/ 	.word	0x0000be20


	//----- nvinfo : EIATTR_MAX_THREADS
	.align		4
.L_3131:
        /*0120*/ 	.byte	0x04, 0x05
        /*0122*/ 	.short	(.L_3133 - .L_3132)
.L_3132:
        /*0124*/ 	.word	0x00000080
        /*0128*/ 	.word	0x00000001
        /*012c*/ 	.word	0x00000001


	//----- nvinfo : EIATTR_CRS_STACK_SIZE
	.align		4
.L_3133:
        /*0130*/ 	.byte	0x04, 0x1e
        /*0132*/ 	.short	(.L_3135 - .L_3134)
.L_3134:
        /*0134*/ 	.word	0x00000000


	//----- nvinfo : EIATTR_CBANK_PARAM_SIZE
	.align		4
.L_3135:
        /*0138*/ 	.byte	0x03, 0x19
        /*013a*/ 	.short	0x0038


	//----- nvinfo : EIATTR_PARAM_CBANK
	.align		4
        /*013c*/ 	.byte	0x04, 0x0a
        /*013e*/ 	.short	(.L_3137 - .L_3136)
	.align		4
.L_3136:
        /*0140*/ 	.word	index@(.nv.constant0._ZN2at6native27unrolled_elementwise_kernelINS0_13BinaryFunctorIfffZZZNS0_17atan2_kernel_cudaERNS_18TensorIteratorBaseEENKUlvE_clEvENKUlvE0_clEvEUlffE_EESt5arrayIPcLm3EELi4E23TrivialOffsetCalculatorILi2EjESC_ILi1EjENS0_6memory12LoadWithCastILi2EEENSF_13StoreWithCastILi1EEEEEviT_T0_T2_T3_T4_T5_)
        /*0144*/ 	.short	0x0210
        /*0146*/ 	.short	0x0038


	//----- nvinfo : EIATTR_SW_WAR
	.align		4
.L_3137:
        /*0148*/ 	.byte	0x04, 0x36
        /*014a*/ 	.short	(.L_3139 - .L_3138)
.L_3138:
        /*014c*/ 	.word	0x00000008
.L_3139:


//--------------------- .nv.info._ZN2at6native18elementwise_kernelILi128ELi2EZNS0_22gpu_kernel_impl_nocastINS0_13BinaryFunctorIfffZZZNS0_17atan2_kernel_cudaERNS_18TensorIteratorBaseEENKUlvE_clEvENKUlvE0_clEvEUlffE_EEEEvS5_RKT_EUliE_EEviT1_ --------------------------
	.section	.nv.info._ZN2at6native18elementwise_kernelILi128ELi2EZNS0_22gpu_kernel_impl_nocastINS0_13BinaryFunctorIfffZZZNS0_17atan2_kernel_cudaERNS_18TensorIteratorBaseEENKUlvE_clEvENKUlvE0_clEvEUlffE_EEEEvS5_RKT_EUliE_EEviT1_,"",@"SHT_CUDA_INFO"
	.sectionflags	@""
	.align	4


	//----- nvinfo : EIATTR_CUDA_API_VERSION
	.align		4
        /*0000*/ 	.byte	0x04, 0x37
        /*0002*/ 	.short	(.L_3141 - .L_3140)
.L_3140:
        /*0004*/ 	.word	0x00000082


	//----- nvinfo : EIATTR_KPARAM_INFO
	.align		4
.L_3141:
        /*0008*/ 	.byte	0x04, 0x17
        /*000a*/ 	.short	(.L_3143 - .L_3142)
.L_3142:
        /*000c*/ 	.word	0x00000000
        /*0010*/ 	.short	0x0001
        /*0012*/ 	.short	0x0008
        /*0014*/ 	.byte	0x00, 0xf0, 0x21, 0x0a


	//----- nvinfo : EIATTR_KPARAM_INFO
	.align		4
.L_3143:
        /*0018*/ 	.byte	0x04, 0x17
        /*001a*/ 	.short	(.L_3145 - .L_3144)
.L_3144:
        /*001c*/ 	.word	0x00000000
        /*0020*/ 	.short	0x0000
        /*0022*/ 	.short	0x0000
        /*0024*/ 	.byte	0x00, 0xf0, 0x11, 0x00


	//----- nvinfo : EIATTR_SPARSE_MMA_MASK
	.align		4
.L_3145:
        /*0028*/ 	.byte	0x03, 0x50
        /*002a*/ 	.short	0x0000


	//----- nvinfo : EIATTR_MAXREG_COUNT
	.align		4
        /*002c*/ 	.byte	0x03, 0x1b
        /*002e*/ 	.short	0x0080


	//----- nvinfo : EIATTR_MERCURY_ISA_VERSION
	.align		4
        /*0030*/ 	.byte	0x03, 0x5f
        /*0032*/ 	.short	0x0101


	//----- nvinfo : EIATTR_EXIT_INSTR_OFFSETS
	.align		4
        /*0034*/ 	.byte	0x04, 0x1c
        /*0036*/ 	.short	(.L_3147 - .L_3146)


	//   ....[0]....
.L_3146:
        /*0038*/ 	.word	0x00001b20


	//   ....[1]....
        /*003c*/ 	.word	0x00003550


	//----- nvinfo : EIATTR_MAX_THREADS
	.align		4
.L_3147:
        /*0040*/ 	.byte	0x04, 0x05
        /*0042*/ 	.short	(.L_3149 - .L_3148)
.L_3148:
        /*0044*/ 	.word	0x00000080
        /*0048*/ 	.word	0x00000001
        /*004c*/ 	.word	0x00000001


	//----- nvinfo : EIATTR_CRS_STACK_SIZE
	.align		4
.L_3149:
        /*0050*/ 	.byte	0x04, 0x1e
        /*0052*/ 	.short	(.L_3151 - .L_3150)
.L_3150:
        /*0054*/ 	.word	0x00000000


	//----- nvinfo : EIATTR_CBANK_PARAM_SIZE
	.align		4
.L_3151:
        /*0058*/ 	.byte	0x03, 0x19
        /*005a*/ 	.short	0x0290


	//----- nvinfo : EIATTR_PARAM_CBANK
	.align		4
        /*005c*/ 	.byte	0x04, 0x0a
        /*005e*/ 	.short	(.L_3153 - .L_3152)
	.align		4
.L_3152:
        /*0060*/ 	.word	index@(.nv.constant0._ZN2at6native18elementwise_kernelILi128ELi2EZNS0_22gpu_kernel_impl_nocastINS0_13BinaryFunctorIfffZZZNS0_17atan2_kernel_cudaERNS_18TensorIteratorBaseEENKUlvE_clEvENKUlvE0_clEvEUlffE_EEEEvS5_RKT_EUliE_EEviT1_)
        /*0064*/ 	.short	0x0210
        /*0066*/ 	.short	0x0290


	//----- nvinfo : EIATTR_SW_WAR
	.align		4
.L_3153:
        /*0068*/ 	.byte	0x04, 0x36
        /*006a*/ 	.short	(.L_3155 - .L_3154)
.L_3154:
        /*006c*/ 	.word	0x00000008
.L_3155:


//--------------------- .nv.info._ZN2at6native27unrolled_elementwise_kernelINS0_13BinaryFunctorIfffZZZNS0_17atan2_kernel_cudaERNS_18TensorIteratorBaseEENKUlvE_clEvENKUlvE0_clEvEUlffE_EESt5arrayIPcLm3EELi4E23TrivialOffsetCalculatorILi2EjESC_ILi1EjENS0_6memory15LoadWithoutCastENSF_16StoreWithoutCastEEEviT_T0_T2_T3_T4_T5_ --------------------------
	.section	.nv.info._ZN2at6native27unrolled_elementwise_kernelINS0_13BinaryFunctorIfffZZZNS0_17atan2_kernel_cudaERNS_18TensorIteratorBaseEENKUlvE_clEvENKUlvE0_clEvEUlffE_EESt5arrayIPcLm3EELi4E23TrivialOffsetCalculatorILi2EjESC_ILi1EjENS0_6memory15LoadWithoutCastENSF_16StoreWithoutCastEEEviT_T0_T2_T3_T4_T5_,"",@"SHT_CUDA_INFO"
	.sectionflags	@""
	.align	4


	//----- nvinfo : EIATTR_CUDA_API_VERSION
	.align		4
        /*0000*/ 	.byte	0x04, 0x37
        /*0002*/ 	.short	(.L_3157 - .L_3156)
.L_3156:
        /*0004*/ 	.word	0x00000082


	//----- nvinfo : EIATTR_KPARAM_INFO
	.align		4
.L_3157:
        /*0008*/ 	.byte	0x04, 0x17
        /*000a*/ 	.short	(.L_3159 - .L_3158)
.L_3158:
        /*000c*/ 	.word	0x00000000
        /*0010*/ 	.short	0x0006
        /*0012*/ 	.short	0x0023
        /*0014*/ 	.byte	0x00, 0xf0, 0x05, 0x00


	//----- nvinfo : EIATTR_KPARAM_INFO
	.align		4
.L_3159:
        /*0018*/ 	.byte	0x04, 0x17
        /*001a*/ 	.short	(.L_3161 - .L_3160)
.L_3160:
        /*001c*/ 	.word	0x00000000
        /*0020*/ 	.short	0x0005
        /*0022*/ 	.short	0x0022
        /*0024*/ 	.byte	0x00, 0xf0, 0x05, 0x00


	//----- nvinfo : EIATTR_KPARAM_INFO
	.align		4
.L_3161:
        /*0028*/ 	.byte	0x04, 0x17
        /*002a*/ 	.short	(.L_3163 - .L_3162)
.L_3162:
        /*002c*/ 	.word	0x00000000
        /*0030*/ 	.short	0x0004
        /*0032*/ 	.short	0x0021
        /*0034*/ 	.byte	0x00, 0xf0, 0x05, 0x00


	//----- nvinfo : EIATTR_KPARAM_INFO
	.align		4
.L_3163:
        /*0038*/ 	.byte	0x04, 0x17
        /*003a*/ 	.short	(.L_3165 - .L_3164)
.L_3164:
        /*003c*/ 	.word	0x00000000
        /*0040*/ 	.short	0x0003
        /*0042*/ 	.short	0x0020
        /*0044*/ 	.byte	0x00, 0xf0, 0x05, 0x00


	//----- nvinfo : EIATTR_KPARAM_INFO
	.align		4
.L_3165:
        /*0048*/ 	.byte	0x04, 0x17
        /*004a*/ 	.short	(.L_3167 - .L_3166)
.L_3166:
        /*004c*/ 	.word	0x00000000
        /*0050*/ 	.short	0x0002
        /*0052*/ 	.short	0x0008
        /*0054*/ 	.byte	0x00, 0xf0, 0x61, 0x00


	//----- nvinfo : EIATTR_KPARAM_INFO
	.align		4
.L_3167:
        /*0058*/ 	.byte	0x04, 0x17
        /*005a*/ 	.short	(.L_3169 - .L_3168)
.L_3168:
        /*005c*/ 	.word	0x00000000
        /*0060*/ 	.short	0x0001
        /*0062*/ 	.short	0x0004
        /*0064*/ 	.byte	0x00, 0xf0, 0x05, 0x00


	//----- nvinfo : EIATTR_KPARAM_INFO
	.align		4
.L_3169:
        /*0068*/ 	.byte	0x04, 0x17
        /*006a*/ 	.short	(.L_3171 - .L_3170)
.L_3170:
        /*006c*/ 	.word	0x00000000
        /*0070*/ 	.short	0x0000
        /*0072*/ 	.short	0x0000
        /*0074*/ 	.byte	0x00, 0xf0, 0x11, 0x00


	//----- nvinfo : EIATTR_SPARSE_MMA_MASK
	.align		4
.L_3171:
        /*0078*/ 	.byte	0x03, 0x50
        /*007a*/ 	.short	0x0000


	//----- nvinfo : EIATTR_MAXREG_COUNT
	.align		4
        /*007c*/ 	.byte	0x03, 0x1b
        /*007e*/ 	.short	0x00ff


	//----- nvinfo : EIATTR_MERCURY_ISA_VERSION
	.align		4
        /*0080*/ 	.byte	0x03, 0x5f
        /*0082*/ 	.short	0x0101


	//----- nvinfo : EIATTR_EXIT_INSTR_OFFSETS
	.align		4
        /*0084*/ 	.byte	0x04, 0x1c
        /*0086*/ 	.short	(.L_3173 - .L_3172)


	//   ....[0]....
.L_3172:
        /*0088*/ 	.word	0x000012c0


	//   ....[1]....
        /*008c*/ 	.word	0x00001310


	//----- nvinfo : EIATTR_MAX_THREADS
	.align		4
.L_3173:
        /*0090*/ 	.byte	0x04, 0x05
        /*0092*/ 	.short	(.L_3175 - .L_3174)
.L_3174:
        /*0094*/ 	.word	0x00000080
        /*0098*/ 	.word	0x00000001
        /*009c*/ 	.word	0x00000001


	//----- nvinfo : EIATTR_CRS_STACK_SIZE
	.align		4
.L_3175:
        /*00a0*/ 	.byte	0x04, 0x1e
        /*00a2*/ 	.short	(.L_3177 - .L_3176)
.L_3176:
        /*00a4*/ 	.word	0x00000000


	//----- nvinfo : EIATTR_CBANK_PARAM_SIZE
	.align		4
.L_3177:
        /*00a8*/ 	.byte	0x03, 0x19
        /*00aa*/ 	.short	0x0024


	//----- nvinfo : EIATTR_PARAM_CBANK
	.align		4
        /*00ac*/ 	.byte	0x04, 0x0a
        /*00ae*/ 	.short	(.L_3179 - .L_3178)
	.align		4
.L_3178:
        /*00b0*/ 	.word	index@(.nv.constant0._ZN2at6native27unrolled_elementwise_kernelINS0_13BinaryFunctorIfffZZZNS0_17atan2_kernel_cudaERNS_18TensorIteratorBaseEENKUlvE_clEvENKUlvE0_clEvEUlffE_EESt5arrayIPcLm3EELi4E23TrivialOffsetCalculatorILi2EjESC_ILi1EjENS0_6memory15LoadWithoutCastENSF_16StoreWithoutCastEEEviT_T0_T2_T3_T4_T5_)
        /*00b4*/ 	.short	0x0210
        /*00b6*/ 	.short	0x0024


	//----- nvinfo : EIATTR_SW_WAR
	.align		4
.L_3179:
        /*00b8*/ 	.byte	0x04, 0x36
        /*00ba*/ 	.short	(.L_3181 - .L_3180)
.L_3180:
        /*00bc*/ 	.word	0x00000008
.L_3181:


//--------------------- .nv.info._ZN2at6native29vectorized_elementwise_kernelILi2ENS0_13BinaryFunctorIfffZZZNS0_17atan2_kernel_cudaERNS_18TensorIteratorBaseEENKUlvE_clEvENKUlvE0_clEvEUlffE_EESt5arrayIPcLm3EEEEviT0_T1_ --------------------------
	.section	.nv.info._ZN2at6native29vectorized_elementwise_kernelILi2ENS0_13BinaryFunctorIfffZZZNS0_17atan2_kernel_cudaERNS_18TensorIteratorBaseEENKUlvE_clEvENKUlvE0_clEvEUlffE_EESt5arrayIPcLm3EEEEviT0_T1_,"",@"SHT_CUDA_INFO"
	.sectionflags	@""
	.align	4


	//----- nvinfo : EIATTR_CUDA_API_VERSION
	.align		4
        /*0000*/ 	.byte	0x04, 0x37
        /*0002*/ 	.short	(.L_3183 - .L_3182)
.L_3182:
        /*0004*/ 	.word	0x00000082


	//----- nvinfo : EIATTR_KPARAM_INFO
	.align		4
.L_3183:
        /*0008*/ 	.byte	0x04, 0x17
        /*000a*/ 	.short	(.L_3185 - .L_3184)
.L_3184:
        /*000c*/ 	.word	0x00000000
        /*0010*/ 	.short	0x0002
        /*0012*/ 	.short	0x0008
        /*0014*/ 	.byte	0x00, 0xf0, 0x61, 0x00


	//----- nvinfo : EIATTR_KPARAM_INFO
	.align		4
.L_3185:
        /*0018*/ 	.byte	0x04, 0x17
        /*001a*/ 	.short	(.L_3187 - .L_3186)
.L_3186:
        /*001c*/ 	.word	0x00000000
        /*0020*/ 	.short	0x0001
        /*0022*/ 	.short	0x0004
        /*0024*/ 	.byte	0x00, 0xf0, 0x05, 0x00


	//----- nvinfo : EIATTR_KPARAM_INFO
	.align		4
.L_3187:
        /*0028*/ 	.byte	0x04, 0x17
        /*002a*/ 	.short	(.L_3189 - .L_3188)
.L_3188:
        /*002c*/ 	.word	0x00000000
        /*0030*/ 	.short	0x0000
        /*0032*/ 	.short	0x0000
        /*0034*/ 	.byte	0x00, 0xf0, 0x11, 0x00


	//----- nvinfo : EIATTR_SPARSE_MMA_MASK
	.align		4
.L_3189:
        /*0038*/ 	.byte	0x03, 0x50
        /*003a*/ 	.short	0x0000


	//----- nvinfo : EIATTR_MAXREG_COUNT
	.align		4
        /*003c*/ 	.byte	0x03, 0x1b
        /*003e*/ 	.short	0x00ff


	//----- nvinfo : EIATTR_MERCURY_ISA_VERSION
	.align		4
        /*0040*/ 	.byte	0x03, 0x5f
        /*0042*/ 	.short	0x0101


	//----- nvinfo : EIATTR_EXIT_INSTR_OFFSETS
	.align		4
        /*0044*/ 	.byte	0x04, 0x1c
        /*0046*/ 	.short	(.L_3191 - .L_3190)


	//   ....[0]....
.L_3190:
        /*0048*/ 	.word	0x00001b60


	//   ....[1]....
        /*004c*/ 	.word	0x00003ff0


	//   ....[2]....
        /*0050*/ 	.word	0x00004040


	//----- nvinfo : EIATTR_MAX_THREADS
	.align		4
.L_3191:
        /*0054*/ 	.byte	0x04, 0x05
        /*0056*/ 	.short	(.L_3193 - .L_3192)
.L_3192:
        /*0058*/ 	.word	0x00000080
        /*005c*/ 	.word	0x00000001
        /*0060*/ 	.word	0x00000001


	//----- nvinfo : EIATTR_CRS_STACK_SIZE
	.align		4
.L_3193:
        /*0064*/ 	.byte	0x04, 0x1e
        /*0066*/ 	.short	(.L_3195 - .L_3194)
.L_3194:
        /*0068*/ 	.word	0x00000000


	//----- nvinfo : EIATTR_CBANK_PARAM_SIZE
	.align		4
.L_3195:
        /*006c*/ 	.byte	0x03, 0x19
        /*006e*/ 	.short	0x0020


	//----- nvinfo : EIATTR_PARAM_CBANK
	.align		4
        /*0070*/ 	.byte	0x04, 0x0a
        /*0072*/ 	.short	(.L_3197 - .L_3196)
	.align		4
.L_3196:
        /*0074*/ 	.word	index@(.nv.constant0._ZN2at6native29vectorized_elementwise_kernelILi2ENS0_13BinaryFunctorIfffZZZNS0_17atan2_kernel_cudaERNS_18TensorIteratorBaseEENKUlvE_clEvENKUlvE0_clEvEUlffE_EESt5arrayIPcLm3EEEEviT0_T1_)
        /*0078*/ 	.short	0x0210
        /*007a*/ 	.short	0x0020


	//----- nvinfo : EIATTR_SW_WAR
	.align		4
.L_3197:
        /*007c*/ 	.byte	0x04, 0x36
        /*007e*/ 	.short	(.L_3199 - .L_3198)
.L_3198:
        /*0080*/ 	.word	0x00000008
.L_3199:


//--------------------- .nv.info._ZN2at6native29vectorized_elementwise_kernelILi4ENS0_13BinaryFunctorIfffZZZNS0_17atan2_kernel_cudaERNS_18TensorIteratorBaseEENKUlvE_clEvENKUlvE0_clEvEUlffE_EESt5arrayIPcLm3EEEEviT0_T1_ --------------------------
	.section	.nv.info._ZN2at6native29vectorized_elementwise_kernelILi4ENS0_13BinaryFunctorIfffZZZNS0_17atan2_kernel_cudaERNS_18TensorIteratorBaseEENKUlvE_clEvENKUlvE0_clEvEUlffE_EESt5arrayIPcLm3EEEEviT0_T1_,"",@"SHT_CUDA_INFO"
	.sectionflags	@""
	.align	4


	//----- nvinfo : EIATTR_CUDA_API_VERSION
	.align		4
        /*0000*/ 	.byte	0x04, 0x37
        /*0002*/ 	.short	(.L_3201 - .L_3200)
.L_3200:
        /*0004*/ 	.word	0x00000082


	//----- nvinfo : EIATTR_KPARAM_INFO
	.align		4
.L_3201:
        /*0008*/ 	.byte	0x04, 0x17
        /*000a*/ 	.short	(.L_3203 - .L_3202)
.L_3202:
        /*000c*/ 	.word	0x00000000
        /*0010*/ 	.short	0x0002
        /*0012*/ 	.short	0x0008
        /*0014*/ 	.byte	0x00, 0xf0, 0x61, 0x00


	//----- nvinfo : EIATTR_KPARAM_INFO
	.align		4
.L_3203:
        /*0018*/ 	.byte	0x04, 0x17
        /*001a*/ 	.short	(.L_3205 - .L_3204)
.L_3204:
        /*001c*/ 	.word	0x00000000
        /*0020*/ 	.short	0x0001
        /*0022*/ 	.short	0x0004
        /*0024*/ 	.byte	0x00, 0xf0, 0x05, 0x00


	//----- nvinfo : EIATTR_KPARAM_INFO
	.align		4
.L_3205:
        /*0028*/ 	.byte	0x04, 0x17
        /*002a*/ 	.short	(.L_3207 - .L_3206)
.L_3206:
        /*002c*/ 	.word	0x00000000
        /*0030*/ 	.short	0x0000
        /*0032*/ 	.short	0x0000
        /*0034*/ 	.byte	0x00, 0xf0, 0x11, 0x00


	//----- nvinfo : EIATTR_SPARSE_MMA_MASK
	.align		4
.L_3207:
        /*0038*/ 	.byte	0x03, 0x50
        /*003a*/ 	.short	0x0000


	//----- nvinfo : EIATTR_MAXREG_COUNT
	.align		4
        /*003c*/ 	.byte	0x03, 0x1b
        /*003e*/ 	.short	0x00ff


	//----- nvinfo : EIATTR_MERCURY_ISA_VERSION
	.align		4
        /*0040*/ 	.byte	0x03, 0x5f
        /*0042*/ 	.short	0x0101


	//----- nvinfo : EIATTR_EXIT_INSTR_OFFSETS
	.align		4
        /*0044*/ 	.byte	0x04, 0x1c
        /*0046*/ 	.short	(.L_3209 - .L_3208)


	//   ....[0]....
.L_3208:
        /*0048*/ 	.word	0x00001b00


	//   ....[1]....
        /*004c*/ 	.word	0x00003f90


	//   ....[2]....
        /*0050*/ 	.word	0x00003fe0


	//----- nvinfo : EIATTR_MAX_THREADS
	.align		4
.L_3209:
        /*0054*/ 	.byte	0x04, 0x05
        /*0056*/ 	.short	(.L_3211 - .L_3210)
.L_3210:
        /*0058*/ 	.word	0x00000080
        /*005c*/ 	.word	0x00000001
        /*0060*/ 	.word	0x00000001


	//----- nvinfo : EIATTR_CRS_STACK_SIZE
	.align		4
.L_3211:
        /*0064*/ 	.byte	0x04, 0x1e
        /*0066*/ 	.short	(.L_3213 - .L_3212)
.L_3212:
        /*0068*/ 	.word	0x00000000


	//----- nvinfo : EIATTR_CBANK_PARAM_SIZE
	.align		4
.L_3213:
        /*006c*/ 	.byte	0x03, 0x19
        /*006e*/ 	.short	0x0020


	//----- nvinfo : EIATTR_PARAM_CBANK
	.align		4
        /*0070*/ 	.byte	0x04, 0x0a
        /*0072*/ 	.short	(.L_3215 - .L_3214)
	.align		4
.L_3214:
        /*0074*/ 	.word	index@(.nv.constant0._ZN2at6native29vectorized_elementwise_kernelILi4ENS0_13BinaryFunctorIfffZZZNS0_17atan2_kernel_cudaERNS_18TensorIteratorBaseEENKUlvE_clEvENKUlvE0_clEvEUlffE_EESt5arrayIPcLm3EEEEviT0_T1_)
        /*0078*/ 	.short	0x0210
        /*007a*/ 	.short	0x0020


	//----- nvinfo : EIATTR_SW_WAR
	.align		4
.L_3215:
        /*007c*/ 	.byte	0x04, 0x36
        /*007e*/ 	.short	(.L_3217 - .L_3216)
.L_3216:
        /*0080*/ 	.word	0x00000008
.L_3217:


//--------------------- .nv.info._ZN2at6native29vectorized_elementwise_kernelILi8ENS0_13BinaryFunctorIfffZZZNS0_17atan2_kernel_cudaERNS_18TensorIteratorBaseEENKUlvE_clEvENKUlvE0_clEvEUlffE_EESt5arrayIPcLm3EEEEviT0_T1_ --------------------------
	.section	.nv.info._ZN2at6native29vectorized_elementwise_kernelILi8ENS0_13BinaryFunctorIfffZZZNS0_17atan2_kernel_cudaERNS_18TensorIteratorBaseEENKUlvE_clEvENKUlvE0_clEvEUlffE_EESt5arrayIPcLm3EEEEviT0_T1_,"",@"SHT_CUDA_INFO"
	.sectionflags	@""
	.align	4


	//----- nvinfo : EIATTR_CUDA_API_VERSION
	.align		4
        /*0000*/ 	.byte	0x04, 0x37
        /*0002*/ 	.short	(.L_3219 - .L_3218)
.L_3218:
        /*0004*/ 	.word	0x00000082


	//----- nvinfo : EIATTR_KPARAM_INFO
	.align		4
.L_3219:
        /*0008*/ 	.byte	0x04, 0x17
        /*000a*/ 	.short	(.L_3221 - .L_3220)
.L_3220:
        /*000c*/ 	.word	0x00000000
        /*0010*/ 	.short	0x0002
        /*0012*/ 	.short	0x0008
        /*0014*/ 	.byte	0x00, 0xf0, 0x61, 0x00


	//----- nvinfo : EIATTR_KPARAM_INFO
	.align		4
.L_3221:
        /*0018*/ 	.byte	0x04, 0x17
        /*001a*/ 	.short	(.L_3223 - .L_3222)
.L_3222:
        /*001c*/ 	.word	0x00000000
        /*0020*/ 	.short	0x0001
        /*0022*/ 	.short	0x0004
        /*0024*/ 	.byte	0x00, 0xf0, 0x05, 0x00


	//----- nvinfo : EIATTR_KPARAM_INFO
	.align		4
.L_3223:
        /*0028*/ 	.byte	0x04, 0x17
        /*002a*/ 	.short	(.L_3225 - .L_3224)
.L_3224:
        /*002c*/ 	.word	0x00000000
        /*0030*/ 	.short	0x0000
        /*0032*/ 	.short	0x0000
        /*0034*/ 	.byte	0x00, 0xf0, 0x11, 0x00


	//----- nvinfo : EIATTR_SPARSE_MMA_MASK
	.align		4
.L_3225:
        /*0038*/ 	.byte	0x03, 0x50
        /*003a*/ 	.short	0x0000


	//----- nvinfo : EIATTR_MAXREG_COUNT
	.align		4
        /*003c*/ 	.byte	0x03, 0x1b
        /*003e*/ 	.short	0x00ff


	//----- nvinfo : EIATTR_MERCURY_ISA_VERSION
	.align		4
        /*0040*/ 	.byte	0x03, 0x5f
        /*0042*/ 	.short	0x0101


	//----- nvinfo : EIATTR_EXIT_INSTR_OFFSETS
	.align		4
        /*0044*/ 	.byte	0x04, 0x1c
        /*0046*/ 	.short	(.L_3227 - .L_3226)


	//   ....[0]....
.L_3226:
        /*0048*/ 	.word	0x00001b00


	//   ....[1]....
        /*004c*/ 	.word	0x00003f90


	//   ....[2]....
        /*0050*/ 	.word	0x00003fe0


	//----- nvinfo : EIATTR_MAX_THREADS
	.align		4
.L_3227:
        /*0054*/ 	.byte	0x04, 0x05
        /*0056*/ 	.short	(.L_3229 - .L_3228)
.L_3228:
        /*0058*/ 	.word	0x00000080
        /*005c*/ 	.word	0x00000001
        /*0060*/ 	.word	0x00000001


	//----- nvinfo : EIATTR_CRS_STACK_SIZE
	.align		4
.L_3229:
        /*0064*/ 	.byte	0x04, 0x1e
        /*0066*/ 	.short	(.L_3231 - .L_3230)
.L_3230:
        /*0068*/ 	.word	0x00000000


	//----- nvinfo : EIATTR_CBANK_PARAM_SIZE
	.align		4
.L_3231:
        /*006c*/ 	.byte	0x03, 0x19
        /*006e*/ 	.short	0x0020


	//----- nvinfo : EIATTR_PARAM_CBANK
	.align		4
        /*0070*/ 	.byte	0x04, 0x0a
        /*0072*/ 	.short	(.L_3233 - .L_3232)
	.align		4
.L_3232:
        /*0074*/ 	.word	index@(.nv.constant0._ZN2at6native29vectorized_elementwise_kernelILi8ENS0_13BinaryFunctorIfffZZZNS0_17atan2_kernel_cudaERNS_18TensorIteratorBaseEENKUlvE_clEvENKUlvE0_clEvEUlffE_EESt5arrayIPcLm3EEEEviT0_T1_)
        /*0078*/ 	.short	0x0210
        /*007a*/ 	.short	0x0020


	//----- nvinfo : EIATTR_SW_WAR
	.align		4
.L_3233:
        /*007c*/ 	.byte	0x04, 0x36
        /*007e*/ 	.short	(.L_3235 - .L_3234)
.L_3234:
        /*0080*/ 	.word	0x00000008
.L_3235:


//--------------------- .nv.info._ZN2at6native18elementwise_kernelILi128ELi4EZNS0_15gpu_kernel_implINS0_13BUnaryFunctorIfffZZZNS0_17atan2_kernel_cudaERNS_18TensorIteratorBaseEENKUlvE_clEvENKUlvE0_clEvEUlffE_EEEEvS5_RKT_EUliE_EEviT1_ --------------------------
	.section	.nv.info._ZN2at6native18elementwise_kernelILi128ELi4EZNS0_15gpu_kernel_implINS0_13BUnaryFunctorIfffZZZNS0_17atan2_kernel_cudaERNS_18TensorIteratorBaseEENKUlvE_clEvENKUlvE0_clEvEUlffE_EEEEvS5_RKT_EUliE_EEviT1_,"",@"SHT_CUDA_INFO"
	.sectionflags	@""
	.align	4


	//----- nvinfo : EIATTR_CUDA_API_VERSION
	.align		4
        /*0000*/ 	.byte	0x04, 0x37
        /*0002*/ 	.short	(.L_3237 - .L_3236)
.L_3236:
        /*0004*/ 	.word	0x00000082


	//----- nvinfo : EIATTR_KPARAM_INFO
	.align		4
.L_3237:
        /*0008*/ 	.byte	0x04, 0x17
        /*000a*/ 	.short	(.L_3239 - .L_3238)
.L_3238:
        /*000c*/ 	.word	0x00000000
        /*0010*/ 	.short	0x0001
        /*0012*/ 	.short	0x0008
        /*0014*/ 	.byte	0x00, 0xf0, 0x81, 0x08


	//----- nvinfo : EIATTR_KPARAM_INFO
	.align		4
.L_3239:
        /*0018*/ 	.byte	0x04, 0x17
        /*001a*/ 	.short	(.L_3241 - .L_3240)
.L_3240:
        /*001c*/ 	.word	0x00000000
        /*0020*/ 	.short	0x0000
        /*0022*/ 	.short	0x0000
        /*0024*/ 	.byte	0x00, 0xf0, 0x11, 0x00


	//----- nvinfo : EIATTR_SPARSE_MMA_MASK
	.align		4
.L_3241:
        /*0028*/ 	.byte	0x03, 0x50
        /*002a*/ 	.short	0x0000


	//----- nvinfo : EIATTR_MAXREG_COUNT
	.align		4
        /*002c*/ 	.byte	0x03, 0x1b
        /*002e*/ 	.short	0x0080


	//----- nvinfo : EIATTR_EXTERNS
	.align		4
        /*0030*/ 	.byte	0x04, 0x0f
        /*0032*/ 	.short	(.L_3243 - .L_3242)


	//   ....[0]....
	.align		4
.L_3242:
        /*0034*/ 	.word	index@(__assertfail)


	//----- nvinfo : EIATTR_MERCURY_ISA_VERSION
	.align		4
.L_3243:
        /*0038*/ 	.byte	0x03, 0x5f
        /*003a*/ 	.short	0x0101


	//----- nvinfo : EIATTR_SYSCALL_OFFSETS
	.align		4
        /*003c*/ 	.byte	0x04, 0x46
        /*003e*/ 	.short	(.L_3245 - .L_3244)


	//   ....[0]....
.L_3244:
        /*0040*/ 	.word	0x00002150


	//   ....[1]....
        /*0044*/ 	.word	0x00003320


	//   ....[2]....
        /*0048*/ 	.word	0x000054b0


	//   ....[3]....
        /*004c*/ 	.word	0x00006680


	//   ....[4]....
        /*0050*/ 	.word	0x00008800


	//   ....[5]....
        /*0054*/ 	.word	0x000099d0


	//   ....[6]....
        /*0058*/ 	.word	0x0000bb40


	//   ....[7]....
        /*005c*/ 	.word	0x0000cd10


	//----- nvinfo : EIATTR_EXIT_INSTR_OFFSETS
	.align		4
.L_3245:
        /*0060*/ 	.byte	0x04, 0x1c
        /*0062*/ 	.short	(.L_3247 - .L_3246)


	//   ....[0]....
.L_3246:
        /*0064*/ 	.word	0x00009a80


	//   ....[1]....
        /*0068*/ 	.word	0x0000c030


	//   ....[2]....
        /*006c*/ 	.word	0x0000c070


	//   ....[3]....
        /*0070*/ 	.word	0x0000c100


	//   ....[4]....
        /*0074*/ 	.word	0x0000c130


	//   ....[5]....
        /*0078*/ 	.word	0x0000c160


	//   ....[6]....
        /*007c*/ 	.word	0x0000c1e0


	//   ....[7]....
        /*0080*/ 	.word	0x0000c210


	//   ....[8]....
        /*0084*/ 	.word	0x0000c2a0


	//   ....[9]....
        /*0088*/ 	.word	0x0000c2e0


	//   ....[10]....
        /*008c*/ 	.word	0x0000c320


	//   ....[11]....
        /*0090*/ 	.word	0x0000c3e0


	//   ....[12]....
        /*0094*/ 	.word	0x0000c430


	//   ....[13]....
        /*0098*/ 	.word	0x0000c5b0


	//   ....[14]....
        /*009c*/ 	.word	0x0000c700


	//   ....[15]....
        /*00a0*/ 	.word	0x0000c730


	//   ....[16]....
        /*00a4*/ 	.word	0x0000c7e0


	//   ....[17]....
        /*00a8*/ 	.word	0x0000c950


	//   ....[18]....
        /*00ac*/ 	.word	0x0000cac0


	//   ....[19]....
        /*00b0*/ 	.word	0x0000cc10


	//   ....[20]....
        /*00b4*/ 	.word	0x0000cd20


	//   ....[21]....
        /*00b8*/ 	.word	0x0000cd50


	//   ....[22]....
        /*00bc*/ 	.word	0x0000cd80


	//----- nvinfo : EIATTR_MAX_THREADS
	.align		4
.L_3247:
        /*00c0*/ 	.byte	0x04, 0x05
        /*00c2*/ 	.short	(.L_3249 - .L_3248)
.L_3248:
        /*00c4*/ 	.word	0x00000080
        /*00c8*/ 	.word	0x00000001
        /*00cc*/ 	.word	0x00000001


	//----- nvinfo : EIATTR_CRS_STACK_SIZE
	.align		4
.L_3249:
        /*00d0*/ 	.byte	0x04, 0x1e
        /*00d2*/ 	.short	(.L_3251 - .L_3250)
.L_3250:
        /*00d4*/ 	.word	0x00000000


	//----- nvinfo : EIATTR_CBANK_PARAM_SIZE
	.align		4
.L_3251:
        /*00d8*/ 	.byte	0x03, 0x19
        /*00da*/ 	.short	0x0228


	//----- nvinfo : EIATTR_PARAM_CBANK
	.align		4
        /*00dc*/ 	.byte	0x04, 0x0a
        /*00de*/ 	.short	(.L_3253 - .L_3252)
	.align		4
.L_3252:
        /*00e0*/ 	.word	index@(.nv.constant0._ZN2at6native18elementwise_kernelILi128ELi4EZNS0_15gpu_kernel_implINS0_13BUnaryFunctorIfffZZZNS0_17atan2_kernel_cudaERNS_18TensorIteratorBaseEENKUlvE_clEvENKUlvE0_clEvEUlffE_EEEEvS5_RKT_EUliE_EEviT1_)
        /*00e4*/ 	.short	0x0210
        /*00e6*/ 	.short	0x0228


	//----- nvinfo : EIATTR_SW_WAR
	.align		4
.L_3253:
        /*00e8*/ 	.byte	0x04, 0x36
        /*00ea*/ 	.short	(.L_3255 - .L_3254)
.L_3254:
        /*00ec*/ 	.word	0x00000008
.L_3255:


//--------------------- .nv.info._ZN2at6native27unrolled_elementwise_kernelINS0_13BUnaryFunctorIfffZZZNS0_17atan2_kernel_cudaERNS_18TensorIteratorBaseEENKUlvE_clEvENKUlvE0_clEvEUlffE_EESt5arrayIPcLm2EELi4E23TrivialOffsetCalculatorILi1EjESD_NS0_6memory12LoadWithCastILi1EEENSE_13StoreWithCastILi1EEEEEviT_T0_T2_T3_T4_T5_ --------------------------
	.section	.nv.info._ZN2at6native27unrolled_elementwise_kernelINS0_13BUnaryFunctorIfffZZZNS0_17atan2_kernel_cudaERNS_18TensorIteratorBaseEENKUlvE_clEvENKUlvE0_clEvEUlffE_EESt5arrayIPcLm2EELi4E23TrivialOffsetCalculatorILi1EjESD_NS0_6memory12LoadWithCastILi1EEENSE_13StoreWithCastILi1EEEEEviT_T0_T2_T3_T4_T5_,"",@"SHT_CUDA_INFO"
	.sectionflags	@""
	.align	4


	//----- nvinfo : EIATTR_CUDA_API_VERSION
	.align		4
        /*0000*/ 	.byte	0x04, 0x37
        /*0002*/ 	.short	(.L_3257 - .L_3256)
.L_3256:
        /*0004*/ 	.word	0x00000082


	//----- nvinfo : EIATTR_KPARAM_INFO
	.align		4
.L_3257:
        /*0008*/ 	.byte	0x04, 0x17
        /*000a*/ 	.short	(.L_3259 - .L_3258)
.L_3258:
        /*000c*/ 	.word	0x00000000
        /*0010*/ 	.short	0x0006
        /*0012*/ 	.short	0x002c
        /*0014*/ 	.byte	0x00, 0xf0, 0x21, 0x00


	//----- nvinfo : EIATTR_KPARAM_INFO
	.align		4
.L_3259:
        /*0018*/ 	.byte	0x04, 0x17
        /*001a*/ 	.short	(.L_3261 - .L_3260)
.L_3260:
        /*001c*/ 	.word	0x00000000
        /*0020*/ 	.short	0x0005
        /*0022*/ 	.short	0x0024
        /*0024*/ 	.byte	0x00, 0xf0, 0x21, 0x00


	//----- nvinfo : EIATTR_KPARAM_INFO
	.align		4
.L_3261:
        /*0028*/ 	.byte	0x04, 0x17
        /*002a*/ 	.short	(.L_3263 - .L_3262)
.L_3262:
        /*002c*/ 	.word	0x00000000
        /*0030*/ 	.short	0x0004
        /*0032*/ 	.short	0x0021
        /*0034*/ 	.byte	0x00, 0xf0, 0x05, 0x00


	//----- nvinfo : EIATTR_KPARAM_INFO
	.align		4
.L_3263:
        /*0038*/ 	.byte	0x04, 0x17
        /*003a*/ 	.short	(.L_3265 - .L_3264)
.L_3264:
        /*003c*/ 	.word	0x00000000
        /*0040*/ 	.short	0x0003
        /*0042*/ 	.short	0x0020
        /*0044*/ 	.byte	0x00, 0xf0, 0x05, 0x00


	//----- nvinfo : EIATTR_KPARAM_INFO
	.align		4
.L_3265:
        /*0048*/ 	.byte	0x04, 0x17
        /*004a*/ 	.short	(.L_3267 - .L_3266)
.L_3266:
        /*004c*/ 	.word	0x00000000
        /*0050*/ 	.short	0x0002
        /*0052*/ 	.short	0x0010
        /*0054*/ 	.byte	0x00, 0xf0, 0x41, 0x00


	//----- nvinfo : EIATTR_KPARAM_INFO
	.align		4
.L_3267:
        /*0058*/ 	.byte	0x04, 0x17
        /*005a*/ 	.short	(.L_3269 - .L_3268)
.L_3268:
        /*005c*/ 	.word	0x00000000
        /*0060*/ 	.short	0x0001
        /*0062*/ 	.short	0x0004
        /*0064*/ 	.byte	0x00, 0xf0, 0x21, 0x00


	//----- nvinfo : EIATTR_KPARAM_INFO
	.align		4
.L_3269:
        /*0068*/ 	.byte	0x04, 0x17
        /*006a*/ 	.short	(.L_3271 - .L_3270)
.L_3270:
        /*006c*/ 	.word	0x00000000
        /*0070*/ 	.short	0x0000
        /*0072*/ 	.short	0x0000
        /*0074*/ 	.byte	0x00, 0xf0, 0x11, 0x00


	//----- nvinfo : EIATTR_SPARSE_MMA_MASK
	.align		4
.L_3271:
        /*0078*/ 	.byte	0x03, 0x50
        /*007a*/ 	.short	0x0000


	//----- nvinfo : EIATTR_MAXREG_COUNT
	.align		4
        /*007c*/ 	.byte	0x03, 0x1b
        /*007e*/ 	.short	0x00ff


	//----- nvinfo : EIATTR_EXTERNS
	.align		4
        /*0080*/ 	.byte	0x04, 0x0f
        /*0082*/ 	.short	(.L_3273 - .L_3272)


	//   ....[0]....
	.align		4
.L_3272:
        /*0084*/ 	.word	index@(__assertfail)


	//----- nvinfo : EIATTR_MERCURY_ISA_VERSION
	.align		4
.L_3273:
        /*0088*/ 	.byte	0x03, 0x5f
        /*008a*/ 	.short	0x0101


	//----- nvinfo : EIATTR_SYSCALL_OFFSETS
	.align		4
        /*008c*/ 	.byte	0x04, 0x46
        /*008e*/ 	.short	(.L_3275 - .L_3274)


	//   ....[0]....
.L_3274:
        /*0090*/ 	.word	0x00000e70


	//   ....[1]....
        /*0094*/ 	.word	0x00001d20


	//   ....[2]....
        /*0098*/ 	.word	0x00002be0


	//   ....[3]....
        /*009c*/ 	.word	0x00003a40


	//   ....[4]....
        /*00a0*/ 	.word	0x000060a0


	//   ....[5]....
        /*00a4*/ 	.word	0x00006f80


	//   ....[6]....
        /*00a8*/ 	.word	0x00007e40


	//   ....[7]....
        /*00ac*/ 	.word	0x00008d00


	//----- nvinfo : EIATTR_EXIT_INSTR_OFFSETS
	.align		4
.L_3275:
        /*00b0*/ 	.byte	0x04, 0x1c
        /*00b2*/ 	.short	(.L_3277 - .L_3276)


	//   ....[0]....
.L_3276:
        /*00b4*/ 	.word	0x00007ee0


	//   ....[1]....
        /*00b8*/ 	.word	0x00008020


	//   ....[2]....
        /*00bc*/ 	.word	0x00008060


	//   ....[3]....
        /*00c0*/ 	.word	0x000080f0


	//   ....[4]....
        /*00c4*/ 	.word	0x00008120


	//   ....[5]....
        /*00c8*/ 	.word	0x00008150


	//   ....[6]....
        /*00cc*/ 	.word	0x000081d0


	//   ....[7]....
        /*00d0*/ 	.word	0x00008200


	//   ....[8]....
        /*00d4*/ 	.word	0x00008290


	//   ....[9]....
        /*00d8*/ 	.word	0x000082d0


	//   ....[10]....
        /*00dc*/ 	.word	0x00008310


	//   ....[11]....
        /*00e0*/ 	.word	0x000083d0


	//   ....[12]....
        /*00e4*/ 	.word	0x00008420


	//   ....[13]....
        /*00e8*/ 	.word	0x000085a0


	//   ....[14]....
        /*00ec*/ 	.word	0x000086f0


	//   ....[15]....
        /*00f0*/ 	.word	0x00008720


	//   ....[16]....
        /*00f4*/ 	.word	0x000087d0


	//   ....[17]....
        /*00f8*/ 	.word	0x00008940


	//   ....[18]....
        /*00fc*/ 	.word	0x00008ab0


	//   ....[19]....
        /*0100*/ 	.word	0x00008c00


	//   ....[20]....
        /*0104*/ 	.word	0x00008d10


	//   ....[21]....
        /*0108*/ 	.word	0x00008d40


	//   ....[22]....
        /*010c*/ 	.word	0x00008d70


	//----- nvinfo : EIATTR_MAX_THREADS
	.align		4
.L_3277:
        /*0110*/ 	.byte	0x04, 0x05
        /*0112*/ 	.short	(.L_3279 - .L_3278)
.L_3278:
        /*0114*/ 	.word	0x00000080
        /*0118*/ 	.word	0x00000001
        /*011c*/ 	.word	0x00000001


	//----- nvinfo : EIATTR_CRS_STACK_SIZE
	.align		4
.L_3279:
        /*0120*/ 	.byte	0x04, 0x1e
        /*0122*/ 	.short	(.L_3281 - .L_3280)
.L_3280:
        /*0124*/ 	.word	0x00000000


	//----- nvinfo : EIATTR_CBANK_PARAM_SIZE
	.align		4
.L_3281:
        /*0128*/ 	.byte	0x03, 0x19
        /*012a*/ 	.short	0x0034


	//----- nvinfo : EIATTR_PARAM_CBANK
	.align		4
        /*012c*/ 	.byte	0x04, 0x0a
        /*012e*/ 	.short	(.L_3283 - .L_3282)
	.align		4
.L_3282:
        /*0130*/ 	.word	index@(.nv.constant0._ZN2at6native27unrolled_elementwise_kernelINS0_13BUnaryFunctorIfffZZZNS0_17atan2_kernel_cudaERNS_18TensorIteratorBaseEENKUlvE_clEvENKUlvE0_clEvEUlffE_EESt5arrayIPcLm2EELi4E23TrivialOffsetCalculatorILi1EjESD_NS0_6memory12LoadWithCastILi1EEENSE_13StoreWithCastILi1EEEEEviT_T0_T2_T3_T4_T5_)
        /*0134*/ 	.short	0x0210
        /*0136*/ 	.short	0x0034


	//----- nvinfo : EIATTR_SW_WAR
	.align		4
.L_3283:
        /*0138*/ 	.byte	0x04, 0x36
        /*013a*/ 	.short	(.L_3285 - .L_3284)
.L_3284:
        /*013c*/ 	.word	0x00000008
.L_3285:


//--------------------- .nv.info._ZN2at6native18elementwise_kernelILi128ELi2EZNS0_22gpu_kernel_impl_nocastINS0_13BUnaryFunctorIfffZZZNS0_17atan2_kernel_cudaERNS_18TensorIteratorBaseEENKUlvE_clEvENKUlvE0_clEvEUlffE_EEEEvS5_RKT_EUliE_EEviT1_ --------------------------
	.section	.nv.info._ZN2at6native18elementwise_kernelILi128ELi2EZNS0_22gpu_kernel_impl_nocastINS0_13BUnaryFunctorIfffZZZNS0_17atan2_kernel_cudaERNS_18TensorIteratorBaseEENKUlvE_clEvENKUlvE0_clEvEUlffE_EEEEvS5_RKT_EUliE_EEviT1_,"",@"SHT_CUDA_INFO"
	.sectionflags	@""
	.align	4


	//----- nvinfo : EIATTR_CUDA_API_VERSION
	.align		4
        /*0000*/ 	.byte	0x04, 0x37
        /*0002*/ 	.short	(.L_3287 - .L_3286)
.L_3286:
        /*0004*/ 	.word	0x00000082


	//----- nvinfo : EIATTR_KPARAM_INFO
	.align		4
.L_3287:
        /*0008*/ 	.byte	0x04, 0x17
        /*000a*/ 	.short	(.L_3289 - .L_3288)
.L_3288:
        /*000c*/ 	.word	0x00000000
        /*0010*/ 	.short	0x0001
        /*0012*/ 	.short	0x0008
        /*0014*/ 	.byte	0x00, 0xf0, 0x61, 0x08


	//----- nvinfo : EIATTR_KPARAM_INFO
	.align		4
.L_3289:
        /*0018*/ 	.byte	0x04, 0x17
        /*001a*/ 	.short	(.L_3291 - .L_3290)
.L_3290:
        /*001c*/ 	.word	0x00000000
        /*0020*/ 	.short	0x0000
        /*0022*/ 	.short	0x0000
        /*0024*/ 	.byte	0x00, 0xf0, 0x11, 0x00


	//----- nvinfo : EIATTR_SPARSE_MMA_MASK
	.align		4
.L_3291:
        /*0028*/ 	.byte	0x03, 0x50
        /*002a*/ 	.short	0x0000


	//----- nvinfo : EIATTR_MAXREG_COUNT
	.align		4
        /*002c*/ 	.byte	0x03, 0x1b
        /*002e*/ 	.short	0x0080


	//----- nvinfo : EIATTR_MERCURY_ISA_VERSION
	.align		4
        /*0030*/ 	.byte	0x03, 0x5f
        /*0032*/ 	.short	0x0101


	//----- nvinfo : EIATTR_EXIT_INSTR_OFFSETS
	.align		4
        /*0034*/ 	.byte	0x04, 0x1c
        /*0036*/ 	.short	(.L_3293 - .L_3292)


	//   ....[0]....
.L_3292:
        /*0038*/ 	.word	0x000017e0


	//   ....[1]....
        /*003c*/ 	.word	0x00002f00


	//----- nvinfo : EIATTR_MAX_THREADS
	.align		4
.L_3293:
        /*0040*/ 	.byte	0x04, 0x05
        /*0042*/ 	.short	(.L_3295 - .L_3294)
.L_3294:
        /*0044*/ 	.word	0x00000080
        /*0048*/ 	.word	0x00000001
        /*004c*/ 	.word	0x00000001


	//----- nvinfo : EIATTR_CRS_STACK_SIZE
	.align		4
.L_3295:
        /*0050*/ 	.byte	0x04, 0x1e
        /*0052*/ 	.short	(.L_3297 - .L_3296)
.L_3296:
        /*0054*/ 	.word	0x00000000


	//----- nvinfo : EIATTR_CBANK_PARAM_SIZE
	.align		4
.L_3297:
        /*0058*/ 	.byte	0x03, 0x19
        /*005a*/ 	.short	0x0220


	//----- nvinfo : EIATTR_PARAM_CBANK
	.align		4
        /*005c*/ 	.byte	0x04, 0x0a
        /*005e*/ 	.short	(.L_3299 - .L_3298)
	.align		4
.L_3298:
        /*0060*/ 	.word	index@(.nv.constant0._ZN2at6native18elementwise_kernelILi128ELi2EZNS0_22gpu_kernel_impl_nocastINS0_13BUnaryFunctorIfffZZZNS0_17atan2_kernel_cudaERNS_18TensorIteratorBaseEENKUlvE_clEvENKUlvE0_clEvEUlffE_EEEEvS5_RKT_EUliE_EEviT1_)
        /*0064*/ 	.short	0x0210
        /*0066*/ 	.short	0x0220


	//----- nvinfo : EIATTR_SW_WAR
	.align		4
.L_3299:
        /*0068*/ 	.byte	0x04, 0x36
        /*006a*/ 	.short	(.L_3301 - .L_3300)
.L_3300:
        /*006c*/ 	.word	0x00000008
.L_3301:


//--------------------- .nv.info._ZN2at6native27unrolled_elementwise_kernelINS0_13BUnaryFunctorIfffZZZNS0_17atan2_kernel_cudaERNS_18TensorIteratorBaseEENKUlvE_clEvENKUlvE0_clEvEUlffE_EESt5arrayIPcLm2EELi4E23TrivialOffsetCalculatorILi1EjESD_NS0_6memory15LoadWithoutCastENSE_16StoreWithoutCastEEEviT_T0_T2_T3_T4_T5_ --------------------------
	.section	.nv.info._ZN2at6native27unrolled_elementwise_kernelINS0_13BUnaryFunctorIfffZZZNS0_17atan2_kernel_cudaERNS_18TensorIteratorBaseEENKUlvE_clEvENKUlvE0_clEvEUlffE_EESt5arrayIPcLm2EELi4E23TrivialOffsetCalculatorILi1EjESD_NS0_6memory15LoadWithoutCastENSE_16StoreWithoutCastEEEviT_T0_T2_T3_T4_T5_,"",@"SHT_CUDA_INFO"
	.sectionflags	@""
	.align	4


	//----- nvinfo : EIATTR_CUDA_API_VERSION
	.align		4
        /*0000*/ 	.byte	0x04, 0x37
        /*0002*/ 	.short	(.L_3303 - .L_3302)
.L_3302:
        /*0004*/ 	.word	0x00000082


	//----- nvinfo : EIATTR_KPARAM_INFO
	.align		4
.L_3303:
        /*0008*/ 	.byte	0x04, 0x17
        /*000a*/ 	.short	(.L_3305 - .L_3304)
.L_3304:
        /*000c*/ 	.word	0x00000000
        /*0010*/ 	.short	0x0006
        /*0012*/ 	.short	0x0023
        /*0014*/ 	.byte	0x00, 0xf0, 0x05, 0x00


	//----- nvinfo : EIATTR_KPARAM_INFO
	.align		4
.L_3305:
        /*0018*/ 	.byte	0x04, 0x17
        /*001a*/ 	.short	(.L_3307 - .L_3306)
.L_3306:
        /*001c*/ 	.word	0x00000000
        /*0020*/ 	.short	0x0005
        /*0022*/ 	.short	0x0022
        /*0024*/ 	.byte	0x00, 0xf0, 0x05, 0x00


	//----- nvinfo : EIATTR_KPARAM_INFO
	.align		4
.L_3307:
        /*0028*/ 	.byte	0x04, 0x17
        /*002a*/ 	.short	(.L_3309 - .L_3308)
.L_3308:
        /*002c*/ 	.word	0x00000000
        /*0030*/ 	.short	0x0004
        /*0032*/ 	.short	0x0021
        /*0034*/ 	.byte	0x00, 0xf0, 0x05, 0x00


	//----- nvinfo : EIATTR_KPARAM_INFO
	.align		4
.L_3309:
        /*0038*/ 	.byte	0x04, 0x17
        /*003a*/ 	.short	(.L_3311 - .L_3310)
.L_3310:
        /*003c*/ 	.word	0x00000000
        /*0040*/ 	.short	0x0003
        /*0042*/ 	.short	0x0020
        /*0044*/ 	.byte	0x00, 0xf0, 0x05, 0x00


	//----- nvinfo : EIATTR_KPARAM_INFO
	.align		4
.L_3311:
        /*0048*/ 	.byte	0x04, 0x17
        /*004a*/ 	.short	(.L_3313 - .L_3312)
.L_3312:
        /*004c*/ 	.word	0x00000000
        /*0050*/ 	.short	0x0002
        /*0052*/ 	.short	0x0010
        /*0054*/ 	.byte	0x00, 0xf0, 0x41, 0x00


	//----- nvinfo : EIATTR_KPARAM_INFO
	.align		4
.L_3313:
        /*0058*/ 	.byte	0x04, 0x17
        /*005a*/ 	.short	(.L_3315 - .L_3314)
.L_3314:
        /*005c*/ 	.word	0x00000000
        /*0060*/ 	.short	0x0001
        /*0062*/ 	.short	0x0004
        /*0064*/ 	.byte	0x00, 0xf0, 0x21, 0x00


	//----- nvinfo : EIATTR_KPARAM_INFO
	.align		4
.L_3315:
        /*0068*/ 	.byte	0x04, 0x17
        /*006a*/ 	.short	(.L_3317 - .L_3316)
.L_3316:
        /*006c*/ 	.word	0x00000000
        /*0070*/ 	.short	0x0000
        /*0072*/ 	.short	0x0000
        /*0074*/ 	.byte	0x00, 0xf0, 0x11, 0x00


	//----- nvinfo : EIATTR_SPARSE_MMA_MASK
	.align		4
.L_3317:
        /*0078*/ 	.byte	0x03, 0x50
        /*007a*/ 	.short	0x0000


	//----- nvinfo : EIATTR_MAXREG_COUNT
	.align		4
        /*007c*/ 	.byte	0x03, 0x1b
        /*007e*/ 	.short	0x00ff


	//----- nvinfo : EIATTR_MERCURY_ISA_VERSION
	.align		4
        /*0080*/ 	.byte	0x03, 0x5f
        /*0082*/ 	.short	0x0101


	//----- nvinfo : EIATTR_EXIT_INSTR_OFFSETS
	.align		4
        /*0084*/ 	.byte	0x04, 0x1c
        /*0086*/ 	.short	(.L_3319 - .L_3318)


	//   ....[0]....
.L_3318:
        /*0088*/ 	.word	0x00001b20


	//   ....[1]....
        /*008c*/ 	.word	0x00001b70


	//----- nvinfo : EIATTR_MAX_THREADS
	.align		4
.L_3319:
        /*0090*/ 	.byte	0x04, 0x05
        /*0092*/ 	.short	(.L_3321 - .L_3320)
.L_3320:
        /*0094*/ 	.word	0x00000080
        /*0098*/ 	.word	0x00000001
        /*009c*/ 	.word	0x00000001


	//----- nvinfo : EIATTR_CRS_STACK_SIZE
	.align		4
.L_3321:
        /*00a0*/ 	.byte	0x04, 0x1e
        /*00a2*/ 	.short	(.L_3323 - .L_3322)
.L_3322:
        /*00a4*/ 	.word	0x00000000


	//----- nvinfo : EIATTR_CBANK_PARAM_SIZE
	.align		4
.L_3323:
        /*00a8*/ 	.byte	0x03, 0x19
        /*00aa*/ 	.short	0x0024


	//----- nvinfo : EIATTR_PARAM_CBANK
	.align		4
        /*00ac*/ 	.byte	0x04, 0x0a
        /*00ae*/ 	.short	(.L_3325 - .L_3324)
	.align		4
.L_3324:
        /*00b0*/ 	.word	index@(.nv.constant0._ZN2at6native27unrolled_elementwise_kernelINS0_13BUnaryFunctorIfffZZZNS0_17atan2_kernel_cudaERNS_18TensorIteratorBaseEENKUlvE_clEvENKUlvE0_clEvEUlffE_EESt5arrayIPcLm2EELi4E23TrivialOffsetCalculatorILi1EjESD_NS0_6memory15LoadWithoutCastENSE_16StoreWithoutCastEEEviT_T0_T2_T3_T4_T5_)
        /*00b4*/ 	.short	0x0210
        /*00b6*/ 	.short	0x0024


	//----- nvinfo : EIATTR_SW_WAR
	.align		4
.L_3325:
        /*00b8*/ 	.byte	0x04, 0x36
        /*00ba*/ 	.short	(.L_3327 - .L_3326)
.L_3326:
        /*00bc*/ 	.word	0x00000008
.L_3327:


//--------------------- .nv.info._ZN2at6native29vectorized_elementwise_kernelILi2ENS0_13BUnaryFunctorIfffZZZNS0_17atan2_kernel_cudaERNS_18TensorIteratorBaseEENKUlvE_clEvENKUlvE0_clEvEUlffE_EESt5arrayIPcLm2EEEEviT0_T1_ --------------------------
	.section	.nv.info._ZN2at6native29vectorized_elementwise_kernelILi2ENS0_13BUnaryFunctorIfffZZZNS0_17atan2_kernel_cudaERNS_18TensorIteratorBaseEENKUlvE_clEvENKUlvE0_clEvEUlffE_EESt5arrayIPcLm2EEEEviT0_T1_,"",@"SHT_CUDA_INFO"
	.sectionflags	@""
	.align	4


	//----- nvinfo : EIATTR_CUDA_API_VERSION
	.align		4
        /*0000*/ 	.byte	0x04, 0x37
        /*0002*/ 	.short	(.L_3329 - .L_3328)
.L_3328:
        /*0004*/ 	.word	0x00000082


	//----- nvinfo : EIATTR_KPARAM_INFO
	.align		4
.L_3329:
        /*0008*/ 	.byte	0x04, 0x17
        /*000a*/ 	.short	(.L_3331 - .L_3330)
.L_3330:
        /*000c*/ 	.word	0x00000000
        /*0010*/ 	.short	0x0002
        /*0012*/ 	.short	0x0010
        /*0014*/ 	.byte	0x00, 0xf0, 0x41, 0x00


	//----- nvinfo : EIATTR_KPARAM_INFO
	.align		4
.L_3331:
        /*0018*/ 	.byte	0x04, 0x17
        /*001a*/ 	.short	(.L_3333 - .L_3332)
.L_3332:
        /*001c*/ 	.word	0x00000000
        /*0020*/ 	.short	0x0001
        /*0022*/ 	.short	0x0004
        /*0024*/ 	.byte	0x00, 0xf0, 0x21, 0x00


	//----- nvinfo : EIATTR_KPARAM_INFO
	.align		4
.L_3333:
        /*0028*/ 	.byte	0x04, 0x17
        /*002a*/ 	.short	(.L_3335 - .L_3334)
.L_3334:
        /*002c*/ 	.word	0x00000000
        /*0030*/ 	.short	0x0000
        /*0032*/ 	.short	0x0000
        /*0034*/ 	.byte	0x00, 0xf0, 0x11, 0x00


	//----- nvinfo : EIATTR_SPARSE_MMA_MASK
	.align		4
.L_3335:
        /*0038*/ 	.byte	0x03, 0x50
        /*003a*/ 	.short	0x0000


	//----- nvinfo : EIATTR_MAXREG_COUNT
	.align		4
        /*003c*/ 	.byte	0x03, 0x1b
        /*003e*/ 	.short	0x00ff


	//----- nvinfo : EIATTR_MERCURY_ISA_VERSION
	.align		4
        /*0040*/ 	.byte	0x03, 0x5f
        /*0042*/ 	.short	0x0101


	//----- nvinfo : EIATTR_EXIT_INSTR_OFFSETS
	.align		4
        /*0044*/ 	.byte	0x04, 0x1c
        /*0046*/ 	.short	(.L_3337 - .L_3336)


	//   ....[0]....
.L_3336:
        /*0048*/ 	.word	0x00002810


	//   ....[1]....
        /*004c*/ 	.word	0x00005f40


	//   ....[2]....
        /*0050*/ 	.word	0x00005f90


	//----- nvinfo : EIATTR_MAX_THREADS
	.align		4
.L_3337:
        /*0054*/ 	.byte	0x04, 0x05
        /*0056*/ 	.short	(.L_3339 - .L_3338)
.L_3338:
        /*0058*/ 	.word	0x00000080
        /*005c*/ 	.word	0x00000001
        /*0060*/ 	.word	0x00000001


	//----- nvinfo : EIATTR_CRS_STACK_SIZE
	.align		4
.L_3339:
        /*0064*/ 	.byte	0x04, 0x1e
        /*0066*/ 	.short	(.L_3341 - .L_3340)
.L_3340:
        /*0068*/ 	.word	0x00000000


	//----- nvinfo : EIATTR_CBANK_PARAM_SIZE
	.align		4
.L_3341:
        /*006c*/ 	.byte	0x03, 0x19
        /*006e*/ 	.short	0x0020


	//----- nvinfo : EIATTR_PARAM_CBANK
	.align		4
        /*0070*/ 	.byte	0x04, 0x0a
        /*0072*/ 	.short	(.L_3343 - .L_3342)
	.align		4
.L_3342:
        /*0074*/ 	.word	index@(.nv.constant0._ZN2at6native29vectorized_elementwise_kernelILi2ENS0_13BUnaryFunctorIfffZZZNS0_17atan2_kernel_cudaERNS_18TensorIteratorBaseEENKUlvE_clEvENKUlvE0_clEvEUlffE_EESt5arrayIPcLm2EEEEviT0_T1_)
        /*0078*/ 	.short	0x0210
        /*007a*/ 	.short	0x0020


	//----- nvinfo : EIATTR_SW_WAR
	.align		4
.L_3343:
        /*007c*/ 	.byte	0x04, 0x36
        /*007e*/ 	.short	(.L_3345 - .L_3344)
.L_3344:
        /*0080*/ 	.word	0x00000008
.L_3345:


//--------------------- .nv.info._ZN2at6native29vectorized_elementwise_kernelILi4ENS0_13BUnaryFunctorIfffZZZNS0_17atan2_kernel_cudaERNS_18TensorIteratorBaseEENKUlvE_clEvENKUlvE0_clEvEUlffE_EESt5arrayIPcLm2EEEEviT0_T1_ --------------------------
	.section	.nv.info._ZN2at6native29vectorized_elementwise_kernelILi4ENS0_13BUnaryFunctorIfffZZZNS0_17atan2_kernel_cudaERNS_18TensorIteratorBaseEENKUlvE_clEvENKUlvE0_clEvEUlffE_EESt5arrayIPcLm2EEEEviT0_T1_,"",@"SHT_CUDA_INFO"
	.sectionflags	@""
	.align	4


	//----- nvinfo : EIATTR_CUDA_API_VERSION
	.align		4
        /*0000*/ 	.byte	0x04, 0x37
        /*0002*/ 	.short	(.L_3347 - .L_3346)
.L_3346:
        /*0004*/ 	.word	0x00000082


	//----- nvinfo : EIATTR_KPARAM_INFO
	.align		4
.L_3347:
        /*0008*/ 	.byte	0x04, 0x17
        /*000a*/ 	.short	(.L_3349 - .L_3348)
.L_3348:
        /*000c*/ 	.word	0x00000000
        /*0010*/ 	.short	0x0002
        /*0012*/ 	.short	0x0010
        /*0014*/ 	.byte	0x00, 0xf0, 0x41, 0x00


	//----- nvinfo : EIATTR_KPARAM_INFO
	.align		4
.L_3349:
        /*0018*/ 	.byte	0x04, 0x17
        /*001a*/ 	.short	(.L_3351 - .L_3350)
.L_3350:
        /*001c*/ 	.word	0x00000000
        /*0020*/ 	.short	0x0001
        /*0022*/ 	.short	0x0004
        /*0024*/ 	.byte	0x00, 0xf0, 0x21, 0x00


	//----- nvinfo : EIATTR_KPARAM_INFO
	.align		4
.L_3351:
        /*0028*/ 	.byte	0x04, 0x17
        /*002a*/ 	.short	(.L_3353 - .L_3352)
.L_3352:
        /*002c*/ 	.word	0x00000000
        /*0030*/ 	.short	0x0000
        /*0032*/ 	.short	0x0000
        /*0034*/ 	.byte	0x00, 0xf0, 0x11, 0x00


	//----- nvinfo : EIATTR_SPARSE_MMA_MASK
	.align		4
.L_3353:
        /*0038*/ 	.byte	0x03, 0x50
        /*003a*/ 	.short	0x0000


	//----- nvinfo : EIATTR_MAXREG_COUNT
	.align		4
        /*003c*/ 	.byte	0x03, 0x1b
        /*003e*/ 	.short	0x00ff


	//----- nvinfo : EIATTR_MERCURY_ISA_VERSION
	.align		4
        /*0040*/ 	.byte	0x03, 0x5f
        /*0042*/ 	.short	0x0101


	//----- nvinfo : EIATTR_EXIT_INSTR_OFFSETS
	.align		4
        /*0044*/ 	.byte	0x04, 0x1c
        /*0046*/ 	.short	(.L_3355 - .L_3354)


	//   ....[0]....
.L_3354:
        /*0048*/ 	.word	0x000027e0


	//   ....[1]....
        /*004c*/ 	.word	0x00005f10


	//   ....[2]....
        /*0050*/ 	.word	0x00005f60


	//----- nvinfo : EIATTR_MAX_THREADS
	.align		4
.L_3355:
        /*0054*/ 	.byte	0x04, 0x05
        /*0056*/ 	.short	(.L_3357 - .L_3356)
.L_3356:
        /*0058*/ 	.word	0x00000080
        /*005c*/ 	.word	0x00000001
        /*0060*/ 	.word	0x00000001


	//----- nvinfo : EIATTR_CRS_STACK_SIZE
	.align		4
.L_3357:
        /*0064*/ 	.byte	0x04, 0x1e
        /*0066*/ 	.short	(.L_3359 - .L_3358)
.L_3358:
        /*0068*/ 	.word	0x00000000


	//----- nvinfo : EIATTR_CBANK_PARAM_SIZE
	.align		4
.L_3359:
        /*006c*/ 	.byte	0x03, 0x19
        /*006e*/ 	.short	0x0020


	//----- nvinfo : EIATTR_PARAM_CBANK
	.align		4
        /*0070*/ 	.byte	0x04, 0x0a
        /*0072*/ 	.short	(.L_3361 - .L_3360)
	.align		4
.L_3360:
        /*0074*/ 	.word	index@(.nv.constant0._ZN2at6native29vectorized_elementwise_kernelILi4ENS0_13BUnaryFunctorIfffZZZNS0_17atan2_kernel_cudaERNS_18TensorIteratorBaseEENKUlvE_clEvENKUlvE0_clEvEUlffE_EESt5arrayIPcLm2EEEEviT0_T1_)
        /*0078*/ 	.short	0x0210
        /*007a*/ 	.short	0x0020


	//----- nvinfo : EIATTR_SW_WAR
	.align		4
.L_3361:
        /*007c*/ 	.byte	0x04, 0x36
        /*007e*/ 	.short	(.L_3363 - .L_3362)
.L_3362:
        /*0080*/ 	.word	0x00000008
.L_3363:


//--------------------- .nv.info._ZN2at6native29vectorized_elementwise_kernelILi8ENS0_13BUnaryFunctorIfffZZZNS0_17atan2_kernel_cudaERNS_18TensorIteratorBaseEENKUlvE_clEvENKUlvE0_clEvEUlffE_EESt5arrayIPcLm2EEEEviT0_T1_ --------------------------
	.section	.nv.info._ZN2at6native29vectorized_elementwise_kernelILi8ENS0_13BUnaryFunctorIfffZZZNS0_17atan2_kernel_cudaERNS_18TensorIteratorBaseEENKUlvE_clEvENKUlvE0_clEvEUlffE_EESt5arrayIPcLm2EEEEviT0_T1_,"",@"SHT_CUDA_INFO"
	.sectionflags	@""
	.align	4


	//----- nvinfo : EIATTR_CUDA_API_VERSION
	.align		4
        /*0000*/ 	.byte	0x04, 0x37
        /*0002*/ 	.short	(.L_3365 - .L_3364)
.L_3364:
        /*0004*/ 	.word	0x00000082


	//----- nvinfo : EIATTR_KPARAM_INFO
	.align		4
.L_3365:
        /*0008*/ 	.byte	0x04, 0x17
        /*000a*/ 	.short	(.L_3367 - .L_3366)
.L_3366:
        /*000c*/ 	.word	0x00000000
        /*0010*/ 	.short	0x0002
        /*0012*/ 	.short	0x0010
        /*0014*/ 	.byte	0x00, 0xf0, 0x41, 0x00


	//----- nvinfo : EIATTR_KPARAM_INFO
	.align		4
.L_3367:
        /*0018*/ 	.byte	0x04, 0x17
        /*001a*/ 	.short	(.L_3369 - .L_3368)
.L_3368:
        /*001c*/ 	.word	0x00000000
        /*0020*/ 	.short	0x0001
        /*0022*/ 	.short	0x0004
        /*0024*/ 	.byte	0x00, 0xf0, 0x21, 0x00


	//----- nvinfo : EIATTR_KPARAM_INFO
	.align		4
.L_3369:
        /*0028*/ 	.byte	0x04, 0x17
        /*002a*/ 	.short	(.L_3371 - .L_3370)
.L_3370:
        /*002c*/ 	.word	0x00000000
        /*0030*/ 	.short	0x0000
        /*0032*/ 	.short	0x0000
        /*0034*/ 	.byte	0x00, 0xf0, 0x11, 0x00


	//----- nvinfo : EIATTR_SPARSE_MMA_MASK
	.align		4
.L_3371:
        /*0038*/ 	.byte	0x03, 0x50
        /*003a*/ 	.short	0x0000


	//----- nvinfo : EIATTR_MAXREG_COUNT
	.align		4
        /*003c*/ 	.byte	0x03, 0x1b
        /*003e*/ 	.short	0x00ff


	//----- nvinfo : EIATTR_MERCURY_ISA_VERSION
	.align		4
        /*0040*/ 	.byte	0x03, 0x5f
        /*0042*/ 	.short	0x0101


	//----- nvinfo : EIATTR_EXIT_INSTR_OFFSETS
	.align		4
        /*0044*/ 	.byte	0x04, 0x1c
        /*0046*/ 	.short	(.L_3373 - .L_3372)


	//   ....[0]....
.L_3372:
        /*0048*/ 	.word	0x000027e0


	//   ....[1]....
        /*004c*/ 	.word	0x00005f10


	//   ....[2]....
        /*0050*/ 	.word	0x00005f60


	//----- nvinfo : EIATTR_MAX_THREADS
	.align		4
.L_3373:
        /*0054*/ 	.byte	0x04, 0x05
        /*0056*/ 	.short	(.L_3375 - .L_3374)
.L_3374:
        /*0058*/ 	.word	0x00000080
        /*005c*/ 	.word	0x00000001
        /*0060*/ 	.word	0x00000001


	//----- nvinfo : EIATTR_CRS_STACK_SIZE
	.align		4
.L_3375:
        /*0064*/ 	.byte	0x04, 0x1e
        /*0066*/ 	.short	(.L_3377 - .L_3376)
.L_3376:
        /*0068*/ 	.word	0x00000000


	//----- nvinfo : EIATTR_CBANK_PARAM_SIZE
	.align		4
.L_3377:
        /*006c*/ 	.byte	0x03, 0x19
        /*006e*/ 	.short	0x0020


	//----- nvinfo : EIATTR_PARAM_CBANK
	.align		4
        /*0070*/ 	.byte	0x04, 0x0a
        /*0072*/ 	.short	(.L_3379 - .L_3378)
	.align		4
.L_3378:
        /*0074*/ 	.word	index@(.nv.constant0._ZN2at6native29vectorized_elementwise_kernelILi8ENS0_13BUnaryFunctorIfffZZZNS0_17atan2_kernel_cudaERNS_18TensorIteratorBaseEENKUlvE_clEvENKUlvE0_clEvEUlffE_EESt5arrayIPcLm2EEEEviT0_T1_)
        /*0078*/ 	.short	0x0210
        /*007a*/ 	.short	0x0020


	//----- nvinfo : EIATTR_SW_WAR
	.align		4
.L_3379:
        /*007c*/ 	.byte	0x04, 0x36
        /*007e*/ 	.short	(.L_3381 - .L_3380)
.L_3380:
        /*0080*/ 	.word	0x00000008
.L_3381:


//--------------------- .nv.info._ZN2at6native18elementwise_kernelILi128ELi4EZNS0_15gpu_kernel_implINS0_13AUnaryFunctorIfffZZZNS0_17atan2_kernel_cudaERNS_18TensorIteratorBaseEENKUlvE_clEvENKUlvE0_clEvEUlffE_EEEEvS5_RKT_EUliE_EEviT1_ --------------------------
	.section	.nv.info._ZN2at6native18elementwise_kernelILi128ELi4EZNS0_15gpu_kernel_implINS0_13AUnaryFunctorIfffZZZNS0_17atan2_kernel_cudaERNS_18TensorIteratorBaseEENKUlvE_clEvENKUlvE0_clEvEUlffE_EEEEvS5_RKT_EUliE_EEviT1_,"",@"SHT_CUDA_INFO"
	.sectionflags	@""
	.align	4


	//----- nvinfo : EIATTR_CUDA_API_VERSION
	.align		4
        /*0000*/ 	.byte	0x04, 0x37
        /*0002*/ 	.short	(.L_3383 - .L_3382)
.L_3382:
        /*0004*/ 	.word	0x00000082


	//----- nvinfo : EIATTR_KPARAM_INFO
	.align		4
.L_3383:
        /*0008*/ 	.byte	0x04, 0x17
        /*000a*/ 	.short	(.L_3385 - .L_3384)
.L_3384:
        /*000c*/ 	.word	0x00000000
        /*0010*/ 	.short	0x0001
        /*0012*/ 	.short	0x0008
        /*0014*/ 	.byte	0x00, 0xf0, 0x81, 0x08


	//----- nvinfo : EIATTR_KPARAM_INFO
	.align		4
.L_3385:
        /*0018*/ 	.byte	0x04, 0x17
        /*001a*/ 	.short	(.L_3387 - .L_3386)
.L_3386:
        /*001c*/ 	.word	0x00000000
        /*0020*/ 	.short	0x0000
        /*0022*/ 	.short	0x0000
        /*0024*/ 	.byte	0x00, 0xf0, 0x11, 0x00


	//----- nvinfo : EIATTR_SPARSE_MMA_MASK
	.align		4
.L_3387:
        /*0028*/ 	.byte	0x03, 0x50
        /*002a*/ 	.short	0x0000


	//----- nvinfo : EIATTR_MAXREG_COUNT
	.align		4
        /*002c*/ 	.byte	0x03, 0x1b
        /*002e*/ 	.short	0x0080


	//----- nvinfo : EIATTR_EXTERNS
	.align		4
        /*0030*/ 	.byte	0x04, 0x0f
        /*0032*/ 	.short	(.L_3389 - .L_3388)


	//   ....[0]....
	.align		4
.L_3388:
        /*0034*/ 	.word	index@(__assertfail)


	//----- nvinfo : EIATTR_MERCURY_ISA_VERSION
	.align		4
.L_3389:
        /*0038*/ 	.byte	0x03, 0x5f
        /*003a*/ 	.short	0x0101


	//----- nvinfo : EIATTR_SYSCALL_OFFSETS
	.align		4
        /*003c*/ 	.byte	0x04, 0x46
        /*003e*/ 	.short	(.L_3391 - .L_3390)


	//   ....[0]....
.L_3390:
        /*0040*/ 	.word	0x00002150


	//   ....[1]....
        /*0044*/ 	.word	0x000032f0


	//   ....[2]....
        /*0048*/ 	.word	0x00005480


	//   ....[3]....
        /*004c*/ 	.word	0x00006620


	//   ....[4]....
        /*0050*/ 	.word	0x000087a0


	//   ....[5]....
        /*0054*/ 	.word	0x00009940


	//   ....[6]....
        /*0058*/ 	.word	0x0000bab0


	//   ....[7]....
        /*005c*/ 	.word	0x0000cc50


	//----- nvinfo : EIATTR_EXIT_INSTR_OFFSETS
	.align		4
.L_3391:
        /*0060*/ 	.byte	0x04, 0x1c
        /*0062*/ 	.short	(.L_3393 - .L_3392)


	//   ....[0]....
.L_3392:
        /*0064*/ 	.word	0x000099f0


	//   ....[1]....
        /*0068*/ 	.word	0x0000bf70


	//   ....[2]....
        /*006c*/ 	.word	0x0000bfb0


	//   ....[3]....
        /*0070*/ 	.word	0x0000c040


	//   ....[4]....
        /*0074*/ 	.word	0x0000c070


	//   ....[5]....
        /*0078*/ 	.word	0x0000c0a0


	//   ....[6]....
        /*007c*/ 	.word	0x0000c120


	//   ....[7]....
        /*0080*/ 	.word	0x0000c150


	//   ....[8]....
        /*0084*/ 	.word	0x0000c1e0


	//   ....[9]....
        /*0088*/ 	.word	0x0000c220


	//   ....[10]....
        /*008c*/ 	.word	0x0000c260


	//   ....[11]....
        /*0090*/ 	.word	0x0000c320


	//   ....[12]....
        /*0094*/ 	.word	0x0000c370


	//   ....[13]....
        /*0098*/ 	.word	0x0000c4f0


	//   ....[14]....
        /*009c*/ 	.word	0x0000c640


	//   ....[15]....
        /*00a0*/ 	.word	0x0000c670


	//   ....[16]....
        /*00a4*/ 	.word	0x0000c720


	//   ....[17]....
        /*00a8*/ 	.word	0x0000c890


	//   ....[18]....
        /*00ac*/ 	.word	0x0000ca00


	//   ....[19]....
        /*00b0*/ 	.word	0x0000cb50


	//   ....[20]....
        /*00b4*/ 	.word	0x0000cc60


	//   ....[21]....
        /*00b8*/ 	.word	0x0000cc90


	//   ....[22]....
        /*00bc*/ 	.word	0x0000ccc0


	//----- nvinfo : EIATTR_MAX_THREADS
	.align		4
.L_3393:
        /*00c0*/ 	.byte	0x04, 0x05
        /*00c2*/ 	.short	(.L_3395 - .L_3394)
.L_3394:
        /*00c4*/ 	.word	0x00000080
        /*00c8*/ 	.word	0x00000001
        /*00cc*/ 	.word	0x00000001


	//----- nvinfo : EIATTR_CRS_STACK_SIZE
	.align		4
.L_3395:
        /*00d0*/ 	.byte	0x04, 0x1e
        /*00d2*/ 	.short	(.L_3397 - .L_3396)
.L_3396:
        /*00d4*/ 	.word	0x00000000


	//----- nvinfo : EIATTR_CBANK_PARAM_SIZE
	.align		4
.L_3397:
        /*00d8*/ 	.byte	0x03, 0x19
        /*00da*/ 	.short	0x0228


	//----- nvinfo : EIATTR_PARAM_CBANK
	.align		4
        /*00dc*/ 	.byte	0x04, 0x0a
        /*00de*/ 	.short	(.L_3399 - .L_3398)
	.align		4
.L_3398:
        /*00e0*/ 	.word	index@(.nv.constant0._ZN2at6native18elementwise_kernelILi128ELi4EZNS0_15gpu_kernel_implINS0_13AUnaryFunctorIfffZZZNS0_17atan2_kernel_cudaERNS_18TensorIteratorBaseEENKUlvE_clEvENKUlvE0_clEvEUlffE_EEEEvS5_RKT_EUliE_EEviT1_)
        /*00e4*/ 	.short	0x0210
        /*00e6*/ 	.short	0x0228


	//----- nvinfo : EIATTR_SW_WAR
	.align		4
.L_3399:
        /*00e8*/ 	.byte	0x04, 0x36
        /*00ea*/ 	.short	(.L_3401 - .L_3400)
.L_3400:
        /*00ec*/ 	.word	0x00000008
.L_3401:


//--------------------- .nv.info._ZN2at6native27unrolled_elementwise_kernelINS0_13AUnaryFunctorIfffZZZNS0_17atan2_kernel_cudaERNS_18TensorIteratorBaseEENKUlvE_clEvENKUlvE0_clEvEUlffE_EESt5arrayIPcLm2EELi4E23TrivialOffsetCalculatorILi1EjESD_NS0_6memory12LoadWithCastILi1EEENSE_13StoreWithCastILi1EEEEEviT_T0_T2_T3_T4_T5_ --------------------------
	.section	.nv.info._ZN2at6native27unrolled_elementwise_kernelINS0_13AUnaryFunctorIfffZZZNS0_17atan2_kernel_cudaERNS_18TensorIteratorBaseEENKUlvE_clEvENKUlvE0_clEvEUlffE_EESt5arrayIPcLm2EELi4E23TrivialOffsetCalculatorILi1EjESD_NS0_6memory12LoadWithCastILi1EEENSE_13StoreWithCastILi1EEEEEviT_T0_T2_T3_T4_T5_,"",@"SHT_CUDA_INFO"
	.sectionflags	@""
	.align	4


	//----- nvinfo : EIATTR_CUDA_API_VERSION
	.align		4
        /*0000*/ 	.byte	0x04, 0x37
        /*0002*/ 	.short	(.L_3403 - .L_3402)
.L_3402:
        /*0004*/ 	.word	0x00000082


	//----- nvinfo : EIATTR_KPARAM_INFO
	.align		4
.L_3403:
        /*0008*/ 	.byte	0x04, 0x17
        /*000a*/ 	.short	(.L_3405 - .L_3404)
.L_3404:
        /*000c*/ 	.word	0x00000000
        /*0010*/ 	.short	0x0006
        /*0012*/ 	.short	0x002c
        /*0014*/ 	.byte	0x00, 0xf0, 0x21, 0x00


	//----- nvinfo : EIATTR_KPARAM_INFO
	.align		4
.L_3405:
        /*0018*/ 	.byte	0x04, 0x17
        /*001a*/ 	.short	(.L_3407 - .L_3406)
.L_3406:
        /*001c*/ 	.word	0x00000000
        /*0020*/ 	.short	0x0005
        /*0022*/ 	.short	0x0024
        /*0024*/ 	.byte	0x00, 0xf0, 0x21, 0x00


	//----- nvinfo : EIATTR_KPARAM_INFO
	.align		4
.L_3407:
        /*0028*/ 	.byte	0x04, 0x17
        /*002a*/ 	.short	(.L_3409 - .L_3408)
.L_3408:
        /*002c*/ 	.word	0x00000000
        /*0030*/ 	.short	0x0004
        /*0032*/ 	.short	0x0021
        /*0034*/ 	.byte	0x00, 0xf0, 0x05, 0x00


	//----- nvinfo : EIATTR_KPARAM_INFO
	.align		4
.L_3409:
        /*0038*/ 	.byte	0x04, 0x17
        /*003a*/ 	.short	(.L_3411 - .L_3410)
.L_3410:
        /*003c*/ 	.word	0x00000000
        /*0040*/ 	.short	0x0003
        /*0042*/ 	.short	0x0020
        /*0044*/ 	.byte	0x00, 0xf0, 0x05, 0x00


	//----- nvinfo : EIATTR_KPARAM_INFO
	.align		4
.L_3411:
        /*0048*/ 	.byte	0x04, 0x17
        /*004a*/ 	.short	(.L_3413 - .L_3412)
.L_3412:
        /*004c*/ 	.word	0x00000000
        /*0050*/ 	.short	0x0002
        /*0052*/ 	.short	0x0010
        /*0054*/ 	.byte	0x00, 0xf0, 0x41, 0x00


	//----- nvinfo : EIATTR_KPARAM_INFO
	.align		4
.L_3413:
        /*0058*/ 	.byte	0x04, 0x17
        /*005a*/ 	.short	(.L_3415 - .L_3414)
.L_3414:
        /*005c*/ 	.word	0x00000000
        /*0060*/ 	.short	0x0001
        /*0062*/ 	.short	0x0004
        /*0064*/ 	.byte	0x00, 0xf0, 0x21, 0x00


	//----- nvinfo : EIATTR_KPARAM_INFO
	.align		4
.L_3415:
        /*0068*/ 	.byte	0x04, 0x17
        /*006a*/ 	.short	(.L_3417 - .L_3416)
.L_3416:
        /*006c*/ 	.word	0x00000000
        /*0070*/ 	.short	0x0000
        /*0072*/ 	.short	0x0000
        /*0074*/ 	.byte	0x00, 0xf0, 0x11, 0x00


	//----- nvinfo : EIATTR_SPARSE_MMA_MASK
	.align		4
.L_3417:
        /*0078*/ 	.byte	0x03, 0x50
        /*007a*/ 	.short	0x0000


	//----- nvinfo : EIATTR_MAXREG_COUNT
	.align		4
        /*007c*/ 	.byte	0x03, 0x1b
        /*007e*/ 	.short	0x00ff


	//----- nvinfo : EIATTR_EXTERNS
	.align		4
        /*0080*/ 	.byte	0x04, 0x0f
        /*0082*/ 	.short	(.L_3419 - .L_3418)


	//   ....[0]....
	.align		4
.L_3418:
        /*0084*/ 	.word	index@(__assertfail)


	//----- nvinfo : EIATTR_MERCURY_ISA_VERSION
	.align		4
.L_3419:
        /*0088*/ 	.byte	0x03, 0x5f
        /*008a*/ 	.short	0x0101


	//----- nvinfo : EIATTR_SYSCALL_OFFSETS
	.align		4
        /*008c*/ 	.byte	0x04, 0x46
        /*008e*/ 	.short	(.L_3421 - .L_3420)


	//   ....[0]....
.L_3420:
        /*0090*/ 	.word	0x00000e70


	//   ....[1]....
        /*0094*/ 	.word	0x00001d20


	//   ....[2]....
        /*0098*/ 	.word	0x00002be0


	//   ....[3]....
        /*009c*/ 	.word	0x00003a40


	//   ....[4]....
        /*00a0*/ 	.word	0x000058a0


	//   ....[5]....
        /*00a4*/ 	.word	0x000067a0


	//   ....[6]....
        /*00a8*/ 	.word	0x00007660


	//   ....[7]....
        /*00ac*/ 	.word	0x00008520


	//----- nvinfo : EIATTR_EXIT_INSTR_OFFSETS
	.align		4
.L_3421:
        /*00b0*/ 	.byte	0x04, 0x1c
        /*00b2*/ 	.short	(.L_3423 - .L_3422)


	//   ....[0]....
.L_3422:
        /*00b4*/ 	.word	0x00007700


	//   ....[1]....
        /*00b8*/ 	.word	0x00007840


	//   ....[2]....
        /*00bc*/ 	.word	0x00007880


	//   ....[3]....
        /*00c0*/ 	.word	0x00007910


	//   ....[4]....
        /*00c4*/ 	.word	0x00007940


	//   ....[5]....
        /*00c8*/ 	.word	0x00007970


	//   ....[6]....
        /*00cc*/ 	.word	0x000079f0


	//   ....[7]....
        /*00d0*/ 	.word	0x00007a20


	//   ....[8]....
        /*00d4*/ 	.word	0x00007ab0


	//   ....[9]....
        /*00d8*/ 	.word	0x00007af0


	//   ....[10]....
        /*00dc*/ 	.word	0x00007b30


	//   ....[11]....
        /*00e0*/ 	.word	0x00007bf0


	//   ....[12]....
        /*00e4*/ 	.word	0x00007c40


	//   ....[13]....
        /*00e8*/ 	.word	0x00007dc0


	//   ....[14]....
        /*00ec*/ 	.word	0x00007f10


	//   ....[15]....
        /*00f0*/ 	.word	0x00007f40


	//   ....[16]....
        /*00f4*/ 	.word	0x00007ff0


	//   ....[17]....
        /*00f8*/ 	.word	0x00008160


	//   ....[18]....
        /*00fc*/ 	.word	0x000082d0


	//   ....[19]....
        /*0100*/ 	.word	0x00008420


	//   ....[20]....
        /*0104*/ 	.word	0x00008530


	//   ....[21]....
        /*0108*/ 	.word	0x00008560


	//   ....[22]....
        /*010c*/ 	.word	0x00008590


	//----- nvinfo : EIATTR_MAX_THREADS
	.align		4
.L_3423:
        /*0110*/ 	.byte	0x04, 0x05
        /*0112*/ 	.short	(.L_3425 - .L_3424)
.L_3424:
        /*0114*/ 	.word	0x00000080
        /*0118*/ 	.word	0x00000001
        /*011c*/ 	.word	0x00000001


	//----- nvinfo : EIATTR_CRS_STACK_SIZE
	.align		4
.L_3425:
        /*0120*/ 	.byte	0x04, 0x1e
        /*0122*/ 	.short	(.L_3427 - .L_3426)
.L_3426:
        /*0124*/ 	.word	0x00000000


	//----- nvinfo : EIATTR_CBANK_PARAM_SIZE
	.align		4
.L_3427:
        /*0128*/ 	.byte	0x03, 0x19
        /*012a*/ 	.short	0x0034


	//----- nvinfo : EIATTR_PARAM_CBANK
	.align		4
        /*012c*/ 	.byte	0x04, 0x0a
        /*012e*/ 	.short	(.L_3429 - .L_3428)
	.align		4
.L_3428:
        /*0130*/ 	.word	index@(.nv.constant0._ZN2at6native27unrolled_elementwise_kernelINS0_13AUnaryFunctorIfffZZZNS0_17atan2_kernel_cudaERNS_18TensorIteratorBaseEENKUlvE_clEvENKUlvE0_clEvEUlffE_EESt5arrayIPcLm2EELi4E23TrivialOffsetCalculatorILi1EjESD_NS0_6memory12LoadWithCastILi1EEENSE_13StoreWithCastILi1EEEEEviT_T0_T2_T3_T4_T5_)
        /*0134*/ 	.short	0x0210
        /*0136*/ 	.short	0x0034


	//----- nvinfo : EIATTR_SW_WAR
	.align		4
.L_3429:
        /*0138*/ 	.byte	0x04, 0x36
        /*013a*/ 	.short	(.L_3431 - .L_3430)
.L_3430:
        /*013c*/ 	.word	0x00000008
.L_3431:


//--------------------- .nv.info._ZN2at6native18elementwise_kernelILi128ELi2EZNS0_22gpu_kernel_impl_nocastINS0_13AUnaryFunctorIfffZZZNS0_17atan2_kernel_cudaERNS_18TensorIteratorBaseEENKUlvE_clEvENKUlvE0_clEvEUlffE_EEEEvS5_RKT_EUliE_EEviT1_ --------------------------
	.section	.nv.info._ZN2at6native18elementwise_kernelILi128ELi2EZNS0_22gpu_kernel_impl_nocastINS0_13AUnaryFunctorIfffZZZNS0_17atan2_kernel_cudaERNS_18TensorIteratorBaseEENKUlvE_clEvENKUlvE0_clEvEUlffE_EEEEvS5_RKT_EUliE_EEviT1_,"",@"SHT_CUDA_INFO"
	.sectionflags	@""
	.align	4


	//----- nvinfo : EIATTR_CUDA_API_VERSION
	.align		4
        /*0000*/ 	.byte	0x04, 0x37
        /*0002*/ 	.short	(.L_3433 - .L_3432)
.L_3432:
        /*0004*/ 	.word	0x00000082


	//----- nvinfo : EIATTR_KPARAM_INFO
	.align		4
.L_3433:
        /*0008*/ 	.byte	0x04, 0x17
        /*000a*/ 	.short	(.L_3435 - .L_3434)
.L_3434:
        /*000c*/ 	.word	0x00000000
        /*0010*/ 	.short	0x0001
        /*0012*/ 	.short	0x0008
        /*0014*/ 	.byte	0x00, 0xf0, 0x61, 0x08


	//----- nvinfo : EIATTR_KPARAM_INFO
	.align		4
.L_3435:
        /*0018*/ 	.byte	0x04, 0x17
        /*001a*/ 	.short	(.L_3437 - .L_3436)
.L_3436:
        /*001c*/ 	.word	0x00000000
        /*0020*/ 	.short	0x0000
        /*0022*/ 	.short	0x0000
        /*0024*/ 	.byte	0x00, 0xf0, 0x11, 0x00


	//----- nvinfo : EIATTR_SPARSE_MMA_MASK
	.align		4
.L_3437:
        /*0028*/ 	.byte	0x03, 0x50
        /*002a*/ 	.short	0x0000


	//----- nvinfo : EIATTR_MAXREG_COUNT
	.align		4
        /*002c*/ 	.byte	0x03, 0x1b
        /*002e*/ 	.short	0x0080


	//----- nvinfo : EIATTR_MERCURY_ISA_VERSION
	.align		4
        /*0030*/ 	.byte	0x03, 0x5f
        /*0032*/ 	.short	0x0101


	//----- nvinfo : EIATTR_EXIT_INSTR_OFFSETS
	.align		4
        /*0034*/ 	.byte	0x04, 0x1c
        /*0036*/ 	.short	(.L_3439 - .L_3438)


	//   ....[0]....
.L_3438:
        /*0038*/ 	.word	0x000017d0


	//   ....[1]....
        /*003c*/ 	.word	0x00002ec0


	//----- nvinfo : EIATTR_MAX_THREADS
	.align		4
.L_3439:
        /*0040*/ 	.byte	0x04, 0x05
        /*0042*/ 	.short	(.L_3441 - .L_3440)
.L_3440:
        /*0044*/ 	.word	0x00000080
        /*0048*/ 	.word	0x00000001
        /*004c*/ 	.word	0x00000001


	//----- nvinfo : EIATTR_CRS_STACK_SIZE
	.align		4
.L_3441:
        /*0050*/ 	.byte	0x04, 0x1e
        /*0052*/ 	.short	(.L_3443 - .L_3442)
.L_3442:
        /*0054*/ 	.word	0x00000000


	//----- nvinfo : EIATTR_CBANK_PARAM_SIZE
	.align		4
.L_3443:
        /*0058*/ 	.byte	0x03, 0x19
        /*005a*/ 	.short	0x0220


	//----- nvinfo : EIATTR_PARAM_CBANK
	.align		4
        /*005c*/ 	.byte	0x04, 0x0a
        /*005e*/ 	.short	(.L_3445 - .L_3444)
	.align		4
.L_3444:
        /*0060*/ 	.word	index@(.nv.constant0._ZN2at6native18elementwise_kernelILi128ELi2EZNS0_22gpu_kernel_impl_nocastINS0_13AUnaryFunctorIfffZZZNS0_17atan2_kernel_cudaERNS_18TensorIteratorBaseEENKUlvE_clEvENKUlvE0_clEvEUlffE_EEEEvS5_RKT_EUliE_EEviT1_)
        /*0064*/ 	.short	0x0210
        /*0066*/ 	.short	0x0220


	//----- nvinfo : EIATTR_SW_WAR
	.align		4
.L_3445:
        /*0068*/ 	.byte	0x04, 0x36
        /*006a*/ 	.short	(.L_3447 - .L_3446)
.L_3446:
        /*006c*/ 	.word	0x00000008
.L_3447:


//--------------------- .nv.info._ZN2at6native27unrolled_elementwise_kernelINS0_13AUnaryFunctorIfffZZZNS0_17atan2_kernel_cudaERNS_18TensorIteratorBaseEENKUlvE_clEvENKUlvE0_clEvEUlffE_EESt5arrayIPcLm2EELi4E23TrivialOffsetCalculatorILi1EjESD_NS0_6memory15LoadWithoutCastENSE_16StoreWithoutCastEEEviT_T0_T2_T3_T4_T5_ --------------------------
	.section	.nv.info._ZN2at6native27unrolled_elementwise_kernelINS0_13AUnaryFunctorIfffZZZNS0_17atan2_kernel_cudaERNS_18TensorIteratorBaseEENKUlvE_clEvENKUlvE0_clEvEUlffE_EESt5arrayIPcLm2EELi4E23TrivialOffsetCalculatorILi1EjESD_NS0_6memory15LoadWithoutCastENSE_16StoreWithoutCastEEEviT_T0_T2_T3_T4_T5_,"",@"SHT_CUDA_INFO"
	.sectionflags	@""
	.align	4


	//----- nvinfo : EIATTR_CUDA_API_VERSION
	.align		4
        /*0000*/ 	.byte	0x04, 0x37
        /*0002*/ 	.short	(.L_3449 - .L_3448)
.L_3448:
        /*0004*/ 	.word	0x00000082


	//----- nvinfo : EIATTR_KPARAM_INFO
	.align		4
.L_3449:
        /*0008*/ 	.byte	0x04, 0x17
        /*000a*/ 	.short	(.L_3451 - .L_3450)
.L_3450:
        /*000c*/ 	.word	0x00000000
        /*0010*/ 	.short	0x0006
        /*0012*/ 	.short	0x0023
        /*0014*/ 	.byte	0x00, 0xf0, 0x05, 0x00


	//----- nvinfo : EIATTR_KPARAM_INFO
	.align		4
.L_3451:
        /*0018*/ 	.byte	0x04, 0x17
        /*001a*/ 	.short	(.L_3453 - .L_3452)
.L_3452:
        /*001c*/ 	.word	0x00000000
        /*0020*/ 	.short	0x0005
        /*0022*/ 	.short	0x0022
        /*0024*/ 	.byte	0x00, 0xf0, 0x05, 0x00


	//----- nvinfo : EIATTR_KPARAM_INFO
	.align		4
.L_3453:
        /*0028*/ 	.byte	0x04, 0x17
        /*002a*/ 	.short	(.L_3455 - .L_3454)
.L_3454:
        /*002c*/ 	.word	0x00000000
        /*0030*/ 	.short	0x0004
        /*0032*/ 	.short	0x0021
        /*0034*/ 	.byte	0x00, 0xf0, 0x05, 0x00


	//----- nvinfo : EIATTR_KPARAM_INFO
	.align		4
.L_3455:
        /*0038*/ 	.byte	0x04, 0x17
        /*003a*/ 	.short	(.L_3457 - .L_3456)
.L_3456:
        /*003c*/ 	.word	0x00000000
        /*0040*/ 	.short	0x0003
        /*0042*/ 	.short	0x0020
        /*0044*/ 	.byte	0x00, 0xf0, 0x05, 0x00


	//----- nvinfo : EIATTR_KPARAM_INFO
	.align		4
.L_3457:
        /*0048*/ 	.byte	0x04, 0x17
        /*004a*/ 	.short	(.L_3459 - .L_3458)
.L_3458:
        /*004c*/ 	.word	0x00000000
        /*0050*/ 	.short	0x0002
        /*0052*/ 	.short	0x0010
        /*0054*/ 	.byte	0x00, 0xf0, 0x41, 0x00


	//----- nvinfo : EIATTR_KPARAM_INFO
	.align		4
.L_3459:
        /*0058*/ 	.byte	0x04, 0x17
        /*005a*/ 	.short	(.L_3461 - .L_3460)
.L_3460:
        /*005c*/ 	.word	0x00000000
        /*0060*/ 	.short	0x0001
        /*0062*/ 	.short	0x0004
        /*0064*/ 	.byte	0x00, 0xf0, 0x21, 0x00


	//----- nvinfo : EIATTR_KPARAM_INFO
	.align		4
.L_3461:
        /*0068*/ 	.byte	0x04, 0x17
        /*006a*/ 	.short	(.L_3463 - .L_3462)
.L_3462:
        /*006c*/ 	.word	0x00000000
        /*0070*/ 	.short	0x0000
        /*0072*/ 	.short	0x0000
        /*0074*/ 	.byte	0x00, 0xf0, 0x11, 0x00


	//----- nvinfo : EIATTR_SPARSE_MMA_MASK
	.align		4
.L_3463:
        /*0078*/ 	.byte	0x03, 0x50
        /*007a*/ 	.short	0x0000


	//----- nvinfo : EIATTR_MAXREG_COUNT
	.align		4
        /*007c*/ 	.byte	0x03, 0x1b
        /*007e*/ 	.short	0x00ff


	//----- nvinfo : EIATTR_MERCURY_ISA_VERSION
	.align		4
        /*0080*/ 	.byte	0x03, 0x5f
        /*0082*/ 	.short	0x0101


	//----- nvinfo : EIATTR_EXIT_INSTR_OFFSETS
	.align		4
        /*0084*/ 	.byte	0x04, 0x1c
        /*0086*/ 	.short	(.L_3465 - .L_3464)


	//   ....[0]....
.L_3464:
        /*0088*/ 	.word	0x00001260


	//   ....[1]....
        /*008c*/ 	.word	0x000012b0


	//----- nvinfo : EIATTR_MAX_THREADS
	.align		4
.L_3465:
        /*0090*/ 	.byte	0x04, 0x05
        /*0092*/ 	.short	(.L_3467 - .L_3466)
.L_3466:
        /*0094*/ 	.word	0x00000080
        /*0098*/ 	.word	0x00000001
        /*009c*/ 	.word	0x00000001


	//----- nvinfo : EIATTR_CRS_STACK_SIZE
	.align		4
.L_3467:
        /*00a0*/ 	.byte	0x04, 0x1e
        /*00a2*/ 	.short	(.L_3469 - .L_3468)
.L_3468:
        /*00a4*/ 	.word	0x00000000


	//----- nvinfo : EIATTR_CBANK_PARAM_SIZE
	.align		4
.L_3469:
        /*00a8*/ 	.byte	0x03, 0x19
        /*00aa*/ 	.short	0x0024


	//----- nvinfo : EIATTR_PARAM_CBANK
	.align		4
        /*00ac*/ 	.byte	0x04, 0x0a
        /*00ae*/ 	.short	(.L_3471 - .L_3470)
	.align		4
.L_3470:
        /*00b0*/ 	.word	index@(.nv.constant0._ZN2at6native27unrolled_elementwise_kernelINS0_13AUnaryFunctorIfffZZZNS0_17atan2_kernel_cudaERNS_18TensorIteratorBaseEENKUlvE_clEvENKUlvE0_clEvEUlffE_EESt5arrayIPcLm2EELi4E23TrivialOffsetCalculatorILi1EjESD_NS0_6memory15LoadWithoutCastENSE_16StoreWithoutCastEEEviT_T0_T2_T3_T4_T5_)
        /*00b4*/ 	.short	0x0210
        /*00b6*/ 	.short	0x0024


	//----- nvinfo : EIATTR_SW_WAR
	.align		4
.L_3471:
        /*00b8*/ 	.byte	0x04, 0x36
        /*00ba*/ 	.short	(.L_3473 - .L_3472)
.L_3472:
        /*00bc*/ 	.word	0x00000008
.L_3473:


//--------------------- .nv.info._ZN2at6native29vectorized_elementwise_kernelILi2ENS0_13AUnaryFunctorIfffZZZNS0_17atan2_kernel_cudaERNS_18TensorIteratorBaseEENKUlvE_clEvENKUlvE0_clEvEUlffE_EESt5arrayIPcLm2EEEEviT0_T1_ --------------------------
	.section	.nv.info._ZN2at6native29vectorized_elementwise_kernelILi2ENS0_13AUnaryFunctorIfffZZZNS0_17atan2_kernel_cudaERNS_18TensorIteratorBaseEENKUlvE_clEvENKUlvE0_clEvEUlffE_EESt5arrayIPcLm2EEEEviT0_T1_,"",@"SHT_CUDA_INFO"
	.sectionflags	@""
	.align	4


	//----- nvinfo : EIATTR_CUDA_API_VERSION
	.align		4
        /*0000*/ 	.byte	0x04, 0x37
        /*0002*/ 	.short	(.L_3475 - .L_3474)
.L_3474:
        /*0004*/ 	.word	0x00000082


	//----- nvinfo : EIATTR_KPARAM_INFO
	.align		4
.L_3475:
        /*0008*/ 	.byte	0x04, 0x17
        /*000a*/ 	.short	(.L_3477 - .L_3476)
.L_3476:
        /*000c*/ 	.word	0x00000000
        /*0010*/ 	.short	0x0002
        /*0012*/ 	.short	0x0010
        /*0014*/ 	.byte	0x00, 0xf0, 0x41, 0x00


	//----- nvinfo : EIATTR_KPARAM_INFO
	.align		4
.L_3477:
        /*0018*/ 	.byte	0x04, 0x17
        /*001a*/ 	.short	(.L_3479 - .L_3478)
.L_3478:
        /*001c*/ 	.word	0x00000000
        /*0020*/ 	.short	0x0001
        /*0022*/ 	.short	0x0004
        /*0024*/ 	.byte	0x00, 0xf0, 0x21, 0x00


	//----- nvinfo : EIATTR_KPARAM_INFO
	.align		4
.L_3479:
        /*0028*/ 	.byte	0x04, 0x17
        /*002a*/ 	.short	(.L_3481 - .L_3480)
.L_3480:
        /*002c*/ 	.word	0x00000000
        /*0030*/ 	.short	0x0000
        /*0032*/ 	.short	0x0000
        /*0034*/ 	.byte	0x00, 0xf0, 0x11, 0x00


	//----- nvinfo : EIATTR_SPARSE_MMA_MASK
	.align		4
.L_3481:
        /*0038*/ 	.byte	0x03, 0x50
        /*003a*/ 	.short	0x0000


	//----- nvinfo : EIATTR_MAXREG_COUNT
	.align		4
        /*003c*/ 	.byte	0x03, 0x1b
        /*003e*/ 	.short	0x00ff


	//----- nvinfo : EIATTR_MERCURY_ISA_VERSION
	.align		4
        /*0040*/ 	.byte	0x03, 0x5f
        /*0042*/ 	.short	0x0101


	//----- nvinfo : EIATTR_EXIT_INSTR_OFFSETS
	.align		4
        /*0044*/ 	.byte	0x04, 0x1c
        /*0046*/ 	.short	(.L_3483 - .L_3482)


	//   ....[0]....
.L_3482:
        /*0048*/ 	.word	0x00001b00


	//   ....[1]....
        /*004c*/ 	.word	0x00003e80


	//   ....[2]....
        /*0050*/ 	.word	0x00003ed0


	//----- nvinfo : EIATTR_MAX_THREADS
	.align		4
.L_3483:
        /*0054*/ 	.byte	0x04, 0x05
        /*0056*/ 	.short	(.L_3485 - .L_3484)
.L_3484:
        /*0058*/ 	.word	0x00000080
        /*005c*/ 	.word	0x00000001
        /*0060*/ 	.word	0x00000001


	//----- nvinfo : EIATTR_CRS_STACK_SIZE
	.align		4
.L_3485:
        /*0064*/ 	.byte	0x04, 0x1e
        /*0066*/ 	.short	(.L_3487 - .L_3486)
.L_3486:
        /*0068*/ 	.word	0x00000000


	//----- nvinfo : EIATTR_CBANK_PARAM_SIZE
	.align		4
.L_3487:
        /*006c*/ 	.byte	0x03, 0x19
        /*006e*/ 	.short	0x0020


	//----- nvinfo : EIATTR_PARAM_CBANK
	.align		4
        /*0070*/ 	.byte	0x04, 0x0a
        /*0072*/ 	.short	(.L_3489 - .L_3488)
	.align		4
.L_3488:
        /*0074*/ 	.word	index@(.nv.constant0._ZN2at6native29vectorized_elementwise_kernelILi2ENS0_13AUnaryFunctorIfffZZZNS0_17atan2_kernel_cudaERNS_18TensorIteratorBaseEENKUlvE_clEvENKUlvE0_clEvEUlffE_EESt5arrayIPcLm2EEEEviT0_T1_)
        /*0078*/ 	.short	0x0210
        /*007a*/ 	.short	0x0020


	//----- nvinfo : EIATTR_SW_WAR
	.align		4
.L_3489:
        /*007c*/ 	.byte	0x04, 0x36
        /*007e*/ 	.short	(.L_3491 - .L_3490)
.L_3490:
        /*0080*/ 	.word	0x00000008
.L_3491:


//--------------------- .nv.info._ZN2at6native29vectorized_elementwise_kernelILi4ENS0_13AUnaryFunctorIfffZZZNS0_17atan2_kernel_cudaERNS_18TensorIteratorBaseEENKUlvE_clEvENKUlvE0_clEvEUlffE_EESt5arrayIPcLm2EEEEviT0_T1_ --------------------------
	.section	.nv.info._ZN2at6native29vectorized_elementwise_kernelILi4ENS0_13AUnaryFunctorIfffZZZNS0_17atan2_kernel_cudaERNS_18TensorIteratorBaseEENKUlvE_clEvENKUlvE0_clEvEUlffE_EESt5arrayIPcLm2EEEEviT0_T1_,"",@"SHT_CUDA_INFO"
	.sectionflags	@""
	.align	4


	//----- nvinfo : EIATTR_CUDA_API_VERSION
	.align		4
        /*0000*/ 	.byte	0x04, 0x37
        /*0002*/ 	.short	(.L_3493 - .L_3492)
.L_3492:
        /*0004*/ 	.word	0x00000082


	//----- nvinfo : EIATTR_KPARAM_INFO
	.align		4
.L_3493:
        /*0008*/ 	.byte	0x04, 0x17
        /*000a*/ 	.short	(.L_3495 - .L_3494)
.L_3494:
        /*000c*/ 	.word	0x00000000
        /*0010*/ 	.short	0x0002
        /*0012*/ 	.short	0x0010
        /*0014*/ 	.byte	0x00, 0xf0, 0x41, 0x00


	//----- nvinfo : EIATTR_KPARAM_INFO
	.align		4
.L_3495:
        /*0018*/ 	.byte	0x04, 0x17
        /*001a*/ 	.short	(.L_3497 - .L_3496)
.L_3496:
        /*001c*/ 	.word	0x00000000
        /*0020*/ 	.short	0x0001
        /*0022*/ 	.short	0x0004
        /*0024*/ 	.byte	0x00, 0xf0, 0x21, 0x00


	//----- nvinfo : EIATTR_KPARAM_INFO
	.align		4
.L_3497:
        /*0028*/ 	.byte	0x04, 0x17
        /*002a*/ 	.short	(.L_3499 - .L_3498)
.L_3498:
        /*002c*/ 	.word	0x00000000
        /*0030*/ 	.short	0x0000
        /*0032*/ 	.short	0x0000
        /*0034*/ 	.byte	0x00, 0xf0, 0x11, 0x00


	//----- nvinfo : EIATTR_SPARSE_MMA_MASK
	.align		4
.L_3499:
        /*0038*/ 	.byte	0x03, 0x50
        /*003a*/ 	.short	0x0000


	//----- nvinfo : EIATTR_MAXREG_COUNT
	.align		4
        /*003c*/ 	.byte	0x03, 0x1b
        /*003e*/ 	.short	0x00ff


	//----- nvinfo : EIATTR_MERCURY_ISA_VERSION
	.align		4
        /*0040*/ 	.byte	0x03, 0x5f
        /*0042*/ 	.short	0x0101


	//----- nvinfo : EIATTR_EXIT_INSTR_OFFSETS
	.align		4
        /*0044*/ 	.byte	0x04, 0x1c
        /*0046*/ 	.short	(.L_3501 - .L_3500)


	//   ....[0]....
.L_3500:
        /*0048*/ 	.word	0x00001af0


	//   ....[1]....
        /*004c*/ 	.word	0x00003ed0


	//   ....[2]....
        /*0050*/ 	.word	0x00003f20


	//----- nvinfo : EIATTR_MAX_THREADS
	.align		4
.L_3501:
        /*0054*/ 	.byte	0x04, 0x05
        /*0056*/ 	.short	(.L_3503 - .L_3502)
.L_3502:
        /*0058*/ 	.word	0x00000080
        /*005c*/ 	.word	0x00000001
        /*0060*/ 	.word	0x00000001


	//----- nvinfo : EIATTR_CRS_STACK_SIZE
	.align		4
.L_3503:
        /*0064*/ 	.byte	0x04, 0x1e
        /*0066*/ 	.short	(.L_3505 - .L_3504)
.L_3504:
        /*0068*/ 	.word	0x00000000


	//----- nvinfo : EIATTR_CBANK_PARAM_SIZE
	.align		4
.L_3505:
        /*006c*/ 	.byte	0x03, 0x19
        /*006e*/ 	.short	0x0020


	//----- nvinfo : EIATTR_PARAM_CBANK
	.align		4
        /*0070*/ 	.byte	0x04, 0x0a
        /*0072*/ 	.short	(.L_3507 - .L_3506)
	.align		4
.L_3506:
        /*0074*/ 	.word	index@(.nv.constant0._ZN2at6native29vectorized_elementwise_kernelILi4ENS0_13AUnaryFunctorIfffZZZNS0_17atan2_kernel_cudaERNS_18TensorIteratorBaseEENKUlvE_clEvENKUlvE0_clEvEUlffE_EESt5arrayIPcLm2EEEEviT0_T1_)
        /*0078*/ 	.short	0x0210
        /*007a*/ 	.short	0x0020


	//----- nvinfo : EIATTR_SW_WAR
	.align		4
.L_3507:
        /*007c*/ 	.byte	0x04, 0x36
        /*007e*/ 	.short	(.L_3509 - .L_3508)
.L_3508:
        /*0080*/ 	.word	0x00000008
.L_3509:


//--------------------- .nv.info._ZN2at6native29vectorized_elementwise_kernelILi8ENS0_13AUnaryFunctorIfffZZZNS0_17atan2_kernel_cudaERNS_18TensorIteratorBaseEENKUlvE_clEvENKUlvE0_clEvEUlffE_EESt5arrayIPcLm2EEEEviT0_T1_ --------------------------
	.section	.nv.info._ZN2at6native29vectorized_elementwise_kernelILi8ENS0_13AUnaryFunctorIfffZZZNS0_17atan2_kernel_cudaERNS_18TensorIteratorBaseEENKUlvE_clEvENKUlvE0_clEvEUlffE_EESt5arrayIPcLm2EEEEviT0_T1_,"",@"SHT_CUDA_INFO"
	.sectionflags	@""
	.align	4


	//----- nvinfo : EIATTR_CUDA_API_VERSION
	.align		4
        /*0000*/ 	.byte	0x04, 0x37
        /*0002*/ 	.short	(.L_3511 - .L_3510)
.L_3510:
        /*0004*/ 	.word	0x00000082


	//----- nvinfo : EIATTR_KPARAM_INFO
	.align		4
.L_3511:
        /*0008*/ 	.byte	0x04, 0x17
        /*000a*/ 	.short	(.L_3513 - .L_3512)
.L_3512:
        /*000c*/ 	.word	0x00000000
        /*0010*/ 	.short	0x0002
        /*0012*/ 	.short	0x0010
        /*0014*/ 	.byte	0x00, 0xf0, 0x41, 0x00


	//----- nvinfo : EIATTR_KPARAM_INFO
	.align		4
.L_3513:
        /*0018*/ 	.byte	0x04, 0x17
        /*001a*/ 	.short	(.L_3515 - .L_3514)
.L_3514:
        /*001c*/ 	.word	0x00000000
        /*0020*/ 	.short	0x0001
        /*0022*/ 	.short	0x0004
        /*0024*/ 	.byte	0x00, 0xf0, 0x21, 0x00


	//----- nvinfo : EIATTR_KPARAM_INFO
	.align		4
.L_3515:
        /*0028*/ 	.byte	0x04, 0x17
        /*002a*/ 	.short	(.L_3517 - .L_3516)
.L_3516:
        /*002c*/ 	.word	0x00000000
        /*0030*/ 	.short	0x0000
        /*0032*/ 	.short	0x0000
        /*0034*/ 	.byte	0x00, 0xf0, 0x11, 0x00


	//----- nvinfo : EIATTR_SPARSE_MMA_MASK
	.align		4
.L_3517:
        /*0038*/ 	.byte	0x03, 0x50
        /*003a*/ 	.short	0x0000


	//----- nvinfo : EIATTR_MAXREG_COUNT
	.align		4
        /*003c*/ 	.byte	0x03, 0x1b
        /*003e*/ 	.short	0x00ff


	//----- nvinfo : EIATTR_MERCURY_ISA_VERSION
	.align		4
        /*0040*/ 	.byte	0x03, 0x5f
        /*0042*/ 	.short	0x0101


	//----- nvinfo : EIATTR_EXIT_INSTR_OFFSETS
	.align		4
        /*0044*/ 	.byte	0x04, 0x1c
        /*0046*/ 	.short	(.L_3519 - .L_3518)


	//   ....[0]....
.L_3518:
        /*0048*/ 	.word	0x00001af0


	//   ....[1]....
        /*004c*/ 	.word	0x00003ed0


	//   ....[2]....
        /*0050*/ 	.word	0x00003f20


	//----- nvinfo : EIATTR_MAX_THREADS
	.align		4
.L_3519:
        /*0054*/ 	.byte	0x04, 0x05
        /*0056*/ 	.short	(.L_3521 - .L_3520)
.L_3520:
        /*0058*/ 	.word	0x00000080
        /*005c*/ 	.word	0x00000001
        /*0060*/ 	.word	0x00000001


	//----- nvinfo : EIATTR_CRS_STACK_SIZE
	.align		4
.L_3521:
        /*0064*/ 	.byte	0x04, 0x1e
        /*0066*/ 	.short	(.L_3523 - .L_3522)
.L_3522:
        /*0068*/ 	.word	0x00000000


	//----- nvinfo : EIATTR_CBANK_PARAM_SIZE
	.align		4
.L_3523:
        /*006c*/ 	.byte	0x03, 0x19
        /*006e*/ 	.short	0x0020


	//----- nvinfo : EIATTR_PARAM_CBANK
	.align		4
        /*0070*/ 	.byte	0x04, 0x0a
        /*0072*/ 	.short	(.L_3525 - .L_3524)
	.align		4
.L_3524:
        /*0074*/ 	.word	index@(.nv.constant0._ZN2at6native29vectorized_elementwise_kernelILi8ENS0_13AUnaryFunctorIfffZZZNS0_17atan2_kernel_cudaERNS_18TensorIteratorBaseEENKUlvE_clEvENKUlvE0_clEvEUlffE_EESt5arrayIPcLm2EEEEviT0_T1_)
        /*0078*/ 	.short	0x0210
        /*007a*/ 	.short	0x0020


	//----- nvinfo : EIATTR_SW_WAR
	.align		4
.L_3525:
        /*007c*/ 	.byte	0x04, 0x36
        /*007e*/ 	.short	(.L_3527 - .L_3526)
.L_3526:
        /*0080*/ 	.word	0x00000008
.L_3527:


//--------------------- .nv.info._ZN2at6native18elementwise_kernelILi128ELi4EZNS0_15gpu_kernel_implINS0_13BinaryFunctorIdddZZZNS0_17atan2_kernel_cudaERNS_18TensorIteratorBaseEENKUlvE_clEvENKUlvE_clEvEUlddE_EEEEvS5_RKT_EUliE_EEviT1_ --------------------------
	.section	.nv.info._ZN2at6native18elementwise_kernelILi128ELi4EZNS0_15gpu_kernel_implINS0_13BinaryFunctorIdddZZZNS0_17atan2_kernel_cudaERNS_18TensorIteratorBaseEENKUlvE_clEvENKUlvE_clEvEUlddE_EEEEvS5_RKT_EUliE_EEviT1_,"",@"SHT_CUDA_INFO"
	.sectionflags	@""
	.align	4


	//----- nvinfo : EIATTR_CUDA_API_VERSION
	.align		4
        /*0000*/ 	.byte	0x04, 0x37
        /*0002*/ 	.short	(.L_3529 - .L_3528)
.L_3528:
        /*0004*/ 	.word	0x00000082


	//----- nvinfo : EIATTR_KPARAM_INFO
	.align		4
.L_3529:
        /*0008*/ 	.byte	0x04, 0x17
        /*000a*/ 	.short	(.L_3531 - .L_3530)
.L_3530:
        /*000c*/ 	.word	0x00000000
        /*0010*/ 	.short	0x0001
        /*0012*/ 	.short	0x0008
        /*0014*/ 	.byte	0x00, 0xf0, 0x21, 0x0a


	//----- nvinfo : EIATTR_KPARAM_INFO
	.align		4
.L_3531:
        /*0018*/ 	.byte	0x04, 0x17
        /*001a*/ 	.short	(.L_3533 - .L_3532)
.L_3532:
        /*001c*/ 	.word	0x00000000
        /*0020*/ 	.short	0x0000
        /*0022*/ 	.short	0x0000
        /*0024*/ 	.byte	0x00, 0xf0, 0x11, 0x00


	//----- nvinfo : EIATTR_SPARSE_MMA_MASK
	.align		4
.L_3533:
        /*0028*/ 	.byte	0x03, 0x50
        /*002a*/ 	.short	0x0000


	//----- nvinfo : EIATTR_MAXREG_COUNT
	.align		4
        /*002c*/ 	.byte	0x03, 0x1b
        /*002e*/ 	.short	0x0080


	//----- nvinfo : EIATTR_EXTERNS
	.align		4
        /*0030*/ 	.byte	0x04, 0x0f
        /*0032*/ 	.short	(.L_3535 - .L_3534)


	//   ....[0]....
	.align		4
.L_3534:
        /*0034*/ 	.word	index@(__assertfail)


	//----- nvinfo : EIATTR_MERCURY_ISA_VERSION
	.align		4
.L_3535:
        /*0038*/ 	.byte	0x03, 0x5f
        /*003a*/ 	.short	0x0101


	//----- nvinfo : EIATTR_SYSCALL_OFFSETS
	.align		4
        /*003c*/ 	.byte	0x04, 0x46
        /*003e*/ 	.short	(.L_3537 - .L_3536)


	//   ....[0]....
.L_3536:
        /*0040*/ 	.word	0x00002570


	//   ....[1]....
        /*0044*/ 	.word	0x00003480


	//   ....[2]....
        /*0048*/ 	.word	0x00004cf0


	//   ....[3]....
        /*004c*/ 	.word	0x000072d0


	//   ....[4]....
        /*0050*/ 	.word	0x000081e0


	//   ....[5]....
        /*0054*/ 	.word	0x00009a50


	//   ....[6]....
        /*0058*/ 	.word	0x0000c000


	//   ....[7]....
        /*005c*/ 	.word	0x0000cf10


	//   ....[8]....
        /*0060*/ 	.word	0x0000e780


	//   ....[9]....
        /*0064*/ 	.word	0x00010d20


	//   ....[10]....
        /*0068*/ 	.word	0x00011c30


	//   ....[11]....
        /*006c*/ 	.word	0x000134a0


	//----- nvinfo : EIATTR_EXIT_INSTR_OFFSETS
	.align		4
.L_3537:
        /*0070*/ 	.byte	0x04, 0x1c
        /*0072*/ 	.short	(.L_3539 - .L_3538)


	//   ....[0]....
.L_3538:
        /*0074*/ 	.word	0x0000e830


	//   ....[1]....
        /*0078*/ 	.word	0x000124e0


	//   ....[2]....
        /*007c*/ 	.word	0x00012520


	//   ....[3]....
        /*0080*/ 	.word	0x000125b0


	//   ....[4]....
        /*0084*/ 	.word	0x000125e0


	//   ....[5]....
        /*0088*/ 	.word	0x00012610


	//   ....[6]....
        /*008c*/ 	.word	0x000126e0


	//   ....[7]....
        /*0090*/ 	.word	0x00012760


	//   ....[8]....
        /*0094*/ 	.word	0x00012840


	//   ....[9]....
        /*0098*/ 	.word	0x000128d0


	//   ....[10]....
        /*009c*/ 	.word	0x000128f0


	//   ....[11]....
        /*00a0*/ 	.word	0x000129b0


	//   ....[12]....
        /*00a4*/ 	.word	0x000129e0


	//   ....[13]....
        /*00a8*/ 	.word	0x00012bb0


	//   ....[14]....
        /*00ac*/ 	.word	0x00012d50


	//   ....[15]....
        /*00b0*/ 	.word	0x00012dd0


	//   ....[16]....
        /*00b4*/ 	.word	0x00012e80


	//   ....[17]....
        /*00b8*/ 	.word	0x00013040


	//   ....[18]....
        /*00bc*/ 	.word	0x00013200


	//   ....[19]....
        /*00c0*/ 	.word	0x000133a0


	//   ....[20]....
        /*00c4*/ 	.word	0x000134b0


	//   ....[21]....
        /*00c8*/ 	.word	0x000134e0


	//   ....[22]....
        /*00cc*/ 	.word	0x00013510


	//----- nvinfo : EIATTR_MAX_THREADS
	.align		4
.L_3539:
        /*00d0*/ 	.byte	0x04, 0x05
        /*00d2*/ 	.short	(.L_3541 - .L_3540)
.L_3540:
        /*00d4*/ 	.word	0x00000080
        /*00d8*/ 	.word	0x00000001
        /*00dc*/ 	.word	0x00000001


	//----- nvinfo : EIATTR_CRS_STACK_SIZE
	.align		4
.L_3541:
        /*00e0*/ 	.byte	0x04, 0x1e
        /*00e2*/ 	.short	(.L_3543 - .L_3542)
.L_3542:
        /*00e4*/ 	.word	0x00000000


	//----- nvinfo : EIATTR_CBANK_PARAM_SIZE
	.align		4
.L_3543:
        /*00e8*/ 	.byte	0x03, 0x19
        /*00ea*/ 	.short	0x0290


	//----- nvinfo : EIATTR_PARAM_CBANK
	.align		4
        /*00ec*/ 	.byte	0x04, 0x0a
        /*00ee*/ 	.short	(.L_3545 - .L_3544)
	.align		4
.L_3544:
        /*00f0*/ 	.word	index@(.nv.constant0._ZN2at6native18elementwise_kernelILi128ELi4EZNS0_15gpu_kernel_implINS0_13BinaryFunctorIdddZZZNS0_17atan2_kernel_cudaERNS_18TensorIteratorBaseEENKUlvE_clEvENKUlvE_clEvEUlddE_EEEEvS5_RKT_EUliE_EEviT1_)
        /*00f4*/ 	.short	0x0210
        /*00f6*/ 	.short	0x0290


	//----- nvinfo : EIATTR_SW_WAR
	.align		4
.L_3545:
        /*00f8*/ 	.byte	0x04, 0x36
        /*00fa*/ 	.short	(.L_3547 - .L_3546)
.L_3546:
        /*00fc*/ 	.word	0x00000008
.L_3547:


//--------------------- .nv.info._ZN2at6native27unrolled_elementwise_kernelINS0_13BinaryFunctorIdddZZZNS0_17atan2_kernel_cudaERNS_18TensorIteratorBaseEENKUlvE_clEvENKUlvE_clEvEUlddE_EESt5arrayIPcLm3EELi4E23TrivialOffsetCalculatorILi2EjESC_ILi1EjENS0_6memory12LoadWithCastILi2EEENSF_13StoreWithCastILi1EEEEEviT_T0_T2_T3_T4_T5_ --------------------------
	.section	.nv.info._ZN2at6native27unrolled_elementwise_kernelINS0_13BinaryFunctorIdddZZZNS0_17atan2_kernel_cudaERNS_18TensorIteratorBaseEENKUlvE_clEvENKUlvE_clEvEUlddE_EESt5arrayIPcLm3EELi4E23TrivialOffsetCalculatorILi2EjESC_ILi1EjENS0_6memory12LoadWithCastILi2EEENSF_13StoreWithCastILi1EEEEEviT_T0_T2_T3_T4_T5_,"",@"SHT_CUDA_INFO"
	.sectionflags	@""
	.align	4


	//----- nvinfo : EIATTR_CUDA_API_VERSION
	.align		4
        /*0000*/ 	.byte	0x04, 0x37
        /*0002*/ 	.short	(.L_3549 - .L_3548)
.L_3548:
        /*0004*/ 	.word	0x00000082


	//----- nvinfo : EIATTR_KPARAM_INFO
	.align		4
.L_3549:
        /*0008*/ 	.byte	0x04, 0x17
        /*000a*/ 	.short	(.L_3551 - .L_3550)
.L_3550:
        /*000c*/ 	.word	0x00000000
        /*0010*/ 	.short	0x0006
        /*0012*/ 	.short	0x0030
        /*0014*/ 	.byte	0x00, 0xf0, 0x21, 0x00


	//----- nvinfo : EIATTR_KPARAM_INFO
	.align		4
.L_3551:
        /*0018*/ 	.byte	0x04, 0x17
        /*001a*/ 	.short	(.L_3553 - .L_3552)
.L_3552:
        /*001c*/ 	.word	0x00000000
        /*0020*/ 	.short	0x0005
        /*0022*/ 	.short	0x0024
        /*0024*/ 	.byte	0x00, 0xf0, 0x31, 0x00


	//----- nvinfo : EIATTR_KPARAM_INFO
	.align		4
.L_3553:
        /*0028*/ 	.byte	0x04, 0x17
        /*002a*/ 	.short	(.L_3555 - .L_3554)
.L_3554:
        /*002c*/ 	.word	0x00000000
        /*0030*/ 	.short	0x0004
        /*0032*/ 	.short	0x0021
        /*0034*/ 	.byte	0x00, 0xf0, 0x05, 0x00


	//----- nvinfo : EIATTR_KPARAM_INFO
	.align		4
.L_3555:
        /*0038*/ 	.byte	0x04, 0x17
        /*003a*/ 	.short	(.L_3557 - .L_3556)
.L_3556:
        /*003c*/ 	.word	0x00000000
        /*0040*/ 	.short	0x0003
        /*0042*/ 	.short	0x0020
        /*0044*/ 	.byte	0x00, 0xf0, 0x05, 0x00


	//----- nvinfo : EIATTR_KPARAM_INFO
	.align		4
.L_3557:
        /*0048*/ 	.byte	0x04, 0x17
        /*004a*/ 	.short	(.L_3559 - .L_3558)
.L_3558:
        /*004c*/ 	.word	0x00000000
        /*0050*/ 	.short	0x0002
        /*0052*/ 	.short	0x0008
        /*0054*/ 	.byte	0x00, 0xf0, 0x61, 0x00


	//----- nvinfo : EIATTR_KPARAM_INFO
	.align		4
.L_3559:
        /*0058*/ 	.byte	0x04, 0x17
        /*005a*/ 	.short	(.L_3561 - .L_3560)
.L_3560:
        /*005c*/ 	.word	0x00000000
        /*0060*/ 	.short	0x0001
        /*0062*/ 	.short	0x0004
        /*0064*/ 	.byte	0x00, 0xf0, 0x05, 0x00


	//----- nvinfo : EIATTR_KPARAM_INFO
	.align		4
.L_3561:
        /*0068*/ 	.byte	0x04, 0x17
        /*006a*/ 	.short	(.L_3563 - .L_3562)
.L_3562:
        /*006c*/ 	.word	0x00000000
        /*0070*/ 	.short	0x0000
        /*0072*/ 	.short	0x0000
        /*0074*/ 	.byte	0x00, 0xf0, 0x11, 0x00


	//----- nvinfo : EIATTR_SPARSE_MMA_MASK
	.align		4
.L_3563:
        /*0078*/ 	.byte	0x03, 0x50
        /*007a*/ 	.short	0x0000


	//----- nvinfo : EIATTR_MAXREG_COUNT
	.align		4
        /*007c*/ 	.byte	0x03, 0x1b
        /*007e*/ 	.short	0x00ff


	//----- nvinfo : EIATTR_EXTERNS
	.align		4
        /*0080*/ 	.byte	0x04, 0x0f
        /*0082*/ 	.short	(.L_3565 - .L_3564)


	//   ....[0]....
	.align		4
.L_3564:
        /*0084*/ 	.word	index@(__assertfail)


	//----- nvinfo : EIATTR_ANNOTATIONS
	.align		4
.L_3565:
        /*0088*/ 	.byte	0x04, 0x55
        /*008a*/ 	.short	(.L_3567 - .L_3566)


	//   ....[0]....
.L_3566:
        /*008c*/ 	.word	0x00000001
        /*0090*/ 	.byte	0x90, 0xe4, 0x00, 0x00, 0x01, 0x00, 0x00, 0x00, 0x00, 0xe6, 0x00, 0x00


	//----- nvinfo : EIATTR_MERCURY_ISA_VERSION
	.align		4
.L_3567:
        /*009c*/ 	.byte	0x03, 0x5f
        /*009e*/ 	.short	0x0101


	//----- nvinfo : EIATTR_SYSCALL_OFFSETS
	.align		4
        /*00a0*/ 	.byte	0x04, 0x46
        /*00a2*/ 	.short	(.L_3569 - .L_3568)


	//   ....[0]....
.L_3568:
        /*00a4*/ 	.word	0x00000fb0


	//   ....[1]....
        /*00a8*/ 	.word	0x00001ed0


	//   ....[2]....
        /*00ac*/ 	.word	0x00002e70


	//   ....[3]....
        /*00b0*/ 	.word	0x00003d90


	//   ....[4]....
        /*00b4*/ 	.word	0x00004d40


	//   ....[5]....
        /*00b8*/ 	.word	0x00005c60


	//   ....[6]....
        /*00bc*/ 	.word	0x00006bf0


	//   ....[7]....
        /*00c0*/ 	.word	0x00007b20


	//   ....[8]....
        /*00c4*/ 	.word	0x0000ae70


	//   ....[9]....
        /*00c8*/ 	.word	0x0000c060


	//   ....[10]....
        /*00cc*/ 	.word	0x0000d210


	//   ....[11]....
        /*00d0*/ 	.word	0x0000e3c0


	//----- nvinfo : EIATTR_EXIT_INSTR_OFFSETS
	.align		4
.L_3569:
        /*00d4*/ 	.byte	0x04, 0x1c
        /*00d6*/ 	.short	(.L_3571 - .L_3570)


	//   ....[0]....
.L_3570:
        /*00d8*/ 	.word	0x0000d2b0


	//   ....[1]....
        /*00dc*/ 	.word	0x0000d400


	//   ....[2]....
        /*00e0*/ 	.word	0x0000d440


	//   ....[3]....
        /*00e4*/ 	.word	0x0000d4d0


	//   ....[4]....
        /*00e8*/ 	.word	0x0000d500


	//   ....[5]....
        /*00ec*/ 	.word	0x0000d530


	//   ....[6]....
        /*00f0*/ 	.word	0x0000d600


	//   ....[7]....
        /*00f4*/ 	.word	0x0000d680


	//   ....[8]....
        /*00f8*/ 	.word	0x0000d760


	//   ....[9]....
        /*00fc*/ 	.word	0x0000d7f0


	//   ....[10]....
        /*0100*/ 	.word	0x0000d810


	//   ....[11]....
        /*0104*/ 	.word	0x0000d8d0


	//   ....[12]....
        /*0108*/ 	.word	0x0000d900


	//   ....[13]....
        /*010c*/ 	.word	0x0000dad0


	//   ....[14]....
        /*0110*/ 	.word	0x0000dc70


	//   ....[15]....
        /*0114*/ 	.word	0x0000dcf0


	//   ....[16]....
        /*0118*/ 	.word	0x0000dda0


	//   ....[17]....
        /*011c*/ 	.word	0x0000df60


	//   ....[18]....
        /*0120*/ 	.word	0x0000e120


	//   ....[19]....
        /*0124*/ 	.word	0x0000e2c0


	//   ....[20]....
        /*0128*/ 	.word	0x0000e3d0


	//   ....[21]....
        /*012c*/ 	.word	0x0000e400


	//   ....[22]....
        /*0130*/ 	.word	0x0000e430


	//----- nvinfo : EIATTR_MAX_THREADS
	.align		4
.L_3571:
        /*0134*/ 	.byte	0x04, 0x05
        /*0136*/ 	.short	(.L_3573 - .L_3572)
.L_3572:
        /*0138*/ 	.word	0x00000080
        /*013c*/ 	.word	0x00000001
        /*0140*/ 	.word	0x00000001


	//----- nvinfo : EIATTR_CRS_STACK_SIZE
	.align		4
.L_3573:
        /*0144*/ 	.byte	0x04, 0x1e
        /*0146*/ 	.short	(.L_3575 - .L_3574)
.L_3574:
        /*0148*/ 	.word	0x00000000


	//----- nvinfo : EIATTR_CBANK_PARAM_SIZE
	.align		4
.L_3575:
        /*014c*/ 	.byte	0x03, 0x19
        /*014e*/ 	.short	0x0038


	//----- nvinfo : EIATTR_PARAM_CBANK
	.align		4
        /*0150*/ 	.byte	0x04, 0x0a
        /*0152*/ 	.short	(.L_3577 - .L_3576)
	.align		4
.L_3576:
        /*0154*/ 	.word	index@(.nv.constant0._ZN2at6native27unrolled_elementwise_kernelINS0_13BinaryFunctorIdddZZZNS0_17atan2_kernel_cudaERNS_18TensorIteratorBaseEENKUlvE_clEvENKUlvE_clEvEUlddE_EESt5arrayIPcLm3EELi4E23TrivialOffsetCalculatorILi2EjESC_ILi1EjENS0_6memory12LoadWithCastILi2EEENSF_13StoreWithCastILi1EEEEEviT_T0_T2_T3_T4_T5_)
        /*0158*/ 	.short	0x0210
        /*015a*/ 	.short	0x0038


	//----- nvinfo : EIATTR_SW_WAR
	.align		4
.L_3577:
        /*015c*/ 	.byte	0x04, 0x36
        /*015e*/ 	.short	(.L_3579 - .L_3578)
.L_3578:
        /*0160*/ 	.word	0x00000008
.L_3579:


//--------------------- .nv.info._ZN2at6native18elementwise_kernelILi128ELi2EZNS0_22gpu_kernel_impl_nocastINS0_13BinaryFunctorIdddZZZNS0_17atan2_kernel_cudaERNS_18TensorIteratorBaseEENKUlvE_clEvENKUlvE_clEvEUlddE_EEEEvS5_RKT_EUliE_EEviT1_ --------------------------
	.section	.nv.info._ZN2at6native18elementwise_kernelILi128ELi2EZNS0_22gpu_kernel_impl_nocastINS0_13BinaryFunctorIdddZZZNS0_17atan2_kernel_cudaERNS_18TensorIteratorBaseEENKUlvE_clEvENKUlvE_clEvEUlddE_EEEEvS5_RKT_EUliE_EEviT1_,"",@"SHT_CUDA_INFO"
	.sectionflags	@""
	.align	4


	//----- nvinfo : EIATTR_CUDA_API_VERSION
	.align		4
        /*0000*/ 	.byte	0x04, 0x37
        /*0002*/ 	.short	(.L_3581 - .L_3580)
.L_3580:
        /*0004*/ 	.word	0x00000082


	//----- nvinfo : EIATTR_KPARAM_INFO
	.align		4
.L_3581:
        /*0008*/ 	.byte	0x04, 0x17
        /*000a*/ 	.short	(.L_3583 - .L_3582)
.L_3582:
        /*000c*/ 	.word	0x00000000
        /*0010*/ 	.short	0x0001
        /*0012*/ 	.short	0x0008
        /*0014*/ 	.byte	0x00, 0xf0, 0x21, 0x0a


	//----- nvinfo : EIATTR_KPARAM_INFO
	.align		4
.L_3583:
        /*0018*/ 	.byte	0x04, 0x17
        /*001a*/ 	.short	(.L_3585 - .L_3584)
.L_3584:
        /*001c*/ 	.word	0x00000000
        /*0020*/ 	.short	0x0000
        /*0022*/ 	.short	0x0000
        /*0024*/ 	.byte	0x00, 0xf0, 0x11, 0x00


	//----- nvinfo : EIATTR_SPARSE_MMA_MASK
	.align		4
.L_3585:
        /*0028*/ 	.byte	0x03, 0x50
        /*002a*/ 	.short	0x0000


	//----- nvinfo : EIATTR_MAXREG_COUNT
	.align		4
        /*002c*/ 	.byte	0x03, 0x1b
        /*002e*/ 	.short	0x0080


	//----- nvinfo : EIATTR_MERCURY_ISA_VERSION
	.align		4
        /*0030*/ 	.byte	0x03, 0x5f
        /*0032*/ 	.short	0x0101


	//----- nvinfo : EIATTR_EXIT_INSTR_OFFSETS
	.align		4
        /*0034*/ 	.byte	0x04, 0x1c
        /*0036*/ 	.short	(.L_3587 - .L_3586)


	//   ....[0]....
.L_3586:
        /*0038*/ 	.word	0x00001f60


	//   ....[1]....
        /*003c*/ 	.word	0x00003dd0


	//----- nvinfo : EIATTR_MAX_THREADS
	.align		4
.L_3587:
        /*0040*/ 	.byte	0x04, 0x05
        /*0042*/ 	.short	(.L_3589 - .L_3588)
.L_3588:
        /*0044*/ 	.word	0x00000080
        /*0048*/ 	.word	0x00000001
        /*004c*/ 	.word	0x00000001


	//----- nvinfo : EIATTR_CRS_STACK_SIZE
	.align		4
.L_3589:
        /*0050*/ 	.byte	0x04, 0x1e
        /*0052*/ 	.short	(.L_3591 - .L_3590)
.L_3590:
        /*0054*/ 	.word	0x00000000


	//----- nvinfo : EIATTR_CBANK_PARAM_SIZE
	.align		4
.L_3591:
        /*0058*/ 	.byte	0x03, 0x19
        /*005a*/ 	.short	0x0290


	//----- nvinfo : EIATTR_PARAM_CBANK
	.align		4
        /*005c*/ 	.byte	0x04, 0x0a
        /*005e*/ 	.short	(.L_3593 - .L_3592)
	.align		4
.L_3592:
        /*0060*/ 	.word	index@(.nv.constant0._ZN2at6native18elementwise_kernelILi128ELi2EZNS0_22gpu_kernel_impl_nocastINS0_13BinaryFunctorIdddZZZNS0_17atan2_kernel_cudaERNS_18TensorIteratorBaseEENKUlvE_clEvENKUlvE_clEvEUlddE_EEEEvS5_RKT_EUliE_EEviT1_)
        /*0064*/ 	.short	0x0210
        /*0066*/ 	.short	0x0290


	//----- nvinfo : EIATTR_SW_WAR
	.align		4
.L_3593:
        /*0068*/ 	.byte	0x04, 0x36
        /*006a*/ 	.short	(.L_3595 - .L_3594)
.L_3594:
        /*006c*/ 	.word	0x00000008
.L_3595:


//--------------------- .nv.info._ZN2at6native27unrolled_elementwise_kernelINS0_13BinaryFunctorIdddZZZNS0_17atan2_kernel_cudaERNS_18TensorIteratorBaseEENKUlvE_clEvENKUlvE_clEvEUlddE_EESt5arrayIPcLm3EELi4E23TrivialOffsetCalculatorILi2EjESC_ILi1EjENS0_6memory15LoadWithoutCastENSF_16StoreWithoutCastEEEviT_T0_T2_T3_T4_T5_ --------------------------
	.section	.nv.info._ZN2at6native27unrolled_elementwise_kernelINS0_13BinaryFunctorIdddZZZNS0_17atan2_kernel_cudaERNS_18TensorIteratorBaseEENKUlvE_clEvENKUlvE_clEvEUlddE_EESt5arrayIPcLm3EELi4E23TrivialOffsetCalculatorILi2EjESC_ILi1EjENS0_6memory15LoadWithoutCastENSF_16StoreWithoutCastEEEviT_T0_T2_T3_T4_T5_,"",@"SHT_CUDA_INFO"
	.sectionflags	@""
	.align	4


	//----- nvinfo : EIATTR_CUDA_API_VERSION
	.align		4
        /*0000*/ 	.byte	0x04, 0x37
        /*0002*/ 	.short	(.L_3597 - .L_3596)
.L_3596:
        /*0004*/ 	.word	0x00000082


	//----- nvinfo : EIATTR_KPARAM_INFO
	.align		4
.L_3597:
        /*0008*/ 	.byte	0x04, 0x17
        /*000a*/ 	.short	(.L_3599 - .L_3598)
.L_3598:
        /*000c*/ 	.word	0x00000000
        /*0010*/ 	.short	0x0006
        /*0012*/ 	.short	0x0023
        /*0014*/ 	.byte	0x00, 0xf0, 0x05, 0x00


	//----- nvinfo : EIATTR_KPARAM_INFO
	.align		4
.L_3599:
        /*0018*/ 	.byte	0x04, 0x17
        /*001a*/ 	.short	(.L_3601 - .L_3600)
.L_3600:
        /*001c*/ 	.word	0x00000000
        /*0020*/ 	.short	0x0005
        /*0022*/ 	.short	0x0022
        /*0024*/ 	.byte	0x00, 0xf0, 0x05, 0x00


	//----- nvinfo : EIATTR_KPARAM_INFO
	.align		4
.L_3601:
        /*0028*/ 	.byte	0x04, 0x17
        /*002a*/ 	.short	(.L_3603 - .L_3602)
.L_3602:
        /*002c*/ 	.word	0x00000000
        /*0030*/ 	.short	0x0004
        /*0032*/ 	.short	0x0021
        /*0034*/ 	.byte	0x00, 0xf0, 0x05, 0x00


	//----- nvinfo : EIATTR_KPARAM_INFO
	.align		4
.L_3603:
        /*0038*/ 	.byte	0x04, 0x17
        /*003a*/ 	.short	(.L_3605 - .L_3604)
.L_3604:
        /*003c*/ 	.word	0x00000000
        /*0040*/ 	.short	0x0003
        /*0042*/ 	.short	0x0020
        /*0044*/ 	.byte	0x00, 0xf0, 0x05, 0x00


	//----- nvinfo : EIATTR_KPARAM_INFO
	.align		4
.L_3605:
        /*0048*/ 	.byte	0x04, 0x17
        /*004a*/ 	.short	(.L_3607 - .L_3606)
.L_3606:
        /*004c*/ 	.word	0x00000000
        /*0050*/ 	.short	0x0002
        /*0052*/ 	.short	0x0008
        /*0054*/ 	.byte	0x00, 0xf0, 0x61, 0x00


	//----- nvinfo : EIATTR_KPARAM_INFO
	.align		4
.L_3607:
        /*0058*/ 	.byte	0x04, 0x17
        /*005a*/ 	.short	(.L_3609 - .L_3608)
.L_3608:
        /*005c*/ 	.word	0x00000000
        /*0060*/ 	.short	0x0001
        /*0062*/ 	.short	0x0004
        /*0064*/ 	.byte	0x00, 0xf0, 0x05, 0x00


	//----- nvinfo : EIATTR_KPARAM_INFO
	.align		4
.L_3609:
        /*0068*/ 	.byte	0x04, 0x17
        /*006a*/ 	.short	(.L_3611 - .L_3610)
.L_3610:
        /*006c*/ 	.word	0x00000000
        /*0070*/ 	.short	0x0000
        /*0072*/ 	.short	0x0000
        /*0074*/ 	.byte	0x00, 0xf0, 0x11, 0x00


	//----- nvinfo : EIATTR_SPARSE_MMA_MASK
	.align		4
.L_3611:
        /*0078*/ 	.byte	0x03, 0x50
        /*007a*/ 	.short	0x0000


	//----- nvinfo : EIATTR_MAXREG_COUNT
	.align		4
        /*007c*/ 	.byte	0x03, 0x1b
        /*007e*/ 	.short	0x00ff


	//----- nvinfo : EIATTR_MERCURY_ISA_VERSION
	.align		4
        /*0080*/ 	.byte	0x03, 0x5f
        /*0082*/ 	.short	0x0101


	//----- nvinfo : EIATTR_EXIT_INSTR_OFFSETS
	.align		4
        /*0084*/ 	.byte	0x04, 0x1c
        /*0086*/ 	.short	(.L_3613 - .L_3612)


	//   ....[0]....
.L_3612:
        /*0088*/ 	.word	0x000023b0


	//   ....[1]....
        /*008c*/ 	.word	0x00002430


	//----- nvinfo : EIATTR_MAX_THREADS
	.align		4
.L_3613:
        /*0090*/ 	.byte	0x04, 0x05
        /*0092*/ 	.short	(.L_3615 - .L_3614)
.L_3614:
        /*0094*/ 	.word	0x00000080
        /*0098*/ 	.word	0x00000001
        /*009c*/ 	.word	0x00000001


	//----- nvinfo : EIATTR_CRS_STACK_SIZE
	.align		4
.L_3615:
        /*00a0*/ 	.byte	0x04, 0x1e
        /*00a2*/ 	.short	(.L_3617 - .L_3616)
.L_3616:
        /*00a4*/ 	.word	0x00000000


	//----- nvinfo : EIATTR_CBANK_PARAM_SIZE
	.align		4
.L_3617:
        /*00a8*/ 	.byte	0x03, 0x19
        /*00aa*/ 	.short	0x0024


	//----- nvinfo : EIATTR_PARAM_CBANK
	.align		4
        /*00ac*/ 	.byte	0x04, 0x0a
        /*00ae*/ 	.short	(.L_3619 - .L_3618)
	.align		4
.L_3618:
        /*00b0*/ 	.word	index@(.nv.constant0._ZN2at6native27unrolled_elementwise_kernelINS0_13BinaryFunctorIdddZZZNS0_17atan2_kernel_cudaERNS_18TensorIteratorBaseEENKUlvE_clEvENKUlvE_clEvEUlddE_EESt5arrayIPcLm3EELi4E23TrivialOffsetCalculatorILi2EjESC_ILi1EjENS0_6memory15LoadWithoutCastENSF_16StoreWithoutCastEEEviT_T0_T2_T3_T4_T5_)
        /*00b4*/ 	.short	0x0210
        /*00b6*/ 	.short	0x0024


	//----- nvinfo : EIATTR_SW_WAR
	.align		4
.L_3619:
        /*00b8*/ 	.byte	0x04, 0x36
        /*00ba*/ 	.short	(.L_3621 - .L_3620)
.L_3620:
        /*00bc*/ 	.word	0x00000008
.L_3621:


//--------------------- .nv.info._ZN2at6native29vectorized_elementwise_kernelILi2ENS0_13BinaryFunctorIdddZZZNS0_17atan2_kernel_cudaERNS_18TensorIteratorBaseEENKUlvE_clEvENKUlvE_clEvEUlddE_EESt5arrayIPcLm3EEEEviT0_T1_ --------------------------
	.section	.nv.info._ZN2at6native29vectorized_elementwise_kernelILi2ENS0_13BinaryFunctorIdddZZZNS0_17atan2_kernel_cudaERNS_18TensorIteratorBaseEENKUlvE_clEvENKUlvE_clEvEUlddE_EESt5arrayIPcLm3EEEEviT0_T1_,"",@"SHT_CUDA_INFO"
	.sectionflags	@""
	.align	4


	//----- nvinfo : EIATTR_CUDA_API_VERSION
	.align		4
        /*0000*/ 	.byte	0x04, 0x37
        /*0002*/ 	.short	(.L_3623 - .L_3622)
.L_3622:
        /*0004*/ 	.word	0x00000082


	//----- nvinfo : EIATTR_KPARAM_INFO
	.align		4
.L_3623:
        /*0008*/ 	.byte	0x04, 0x17
        /*000a*/ 	.short	(.L_3625 - .L_3624)
.L_3624:
        /*000c*/ 	.word	0x00000000
        /*0010*/ 	.short	0x0002
        /*0012*/ 	.short	0x0008
        /*0014*/ 	.byte	0x00, 0xf0, 0x61, 0x00


	//----- nvinfo : EIATTR_KPARAM_INFO
	.align		4
.L_3625:
        /*0018*/ 	.byte	0x04, 0x17
        /*001a*/ 	.short	(.L_3627 - .L_3626)
.L_3626:
        /*001c*/ 	.word	0x00000000
        /*0020*/ 	.short	0x0001
        /*0022*/ 	.short	0x0004
        /*0024*/ 	.byte	0x00, 0xf0, 0x05, 0x00


	//----- nvinfo : EIATTR_KPARAM_INFO
	.align		4
.L_3627:
        /*0028*/ 	.byte	0x04, 0x17
        /*002a*/ 	.short	(.L_3629 - .L_3628)
.L_3628:
        /*002c*/ 	.word	0x00000000
        /*0030*/ 	.short	0x0000
        /*0032*/ 	.short	0x0000
        /*0034*/ 	.byte	0x00, 0xf0, 0x11, 0x00


	//----- nvinfo : EIATTR_SPARSE_MMA_MASK
	.align		4
.L_3629:
        /*0038*/ 	.byte	0x03, 0x50
        /*003a*/ 	.short	0x0000


	//----- nvinfo : EIATTR_MAXREG_COUNT
	.align		4
        /*003c*/ 	.byte	0x03, 0x1b
        /*003e*/ 	.short	0x00ff


	//----- nvinfo : EIATTR_MERCURY_ISA_VERSION
	.align		4
        /*0040*/ 	.byte	0x03, 0x5f
        /*0042*/ 	.short	0x0101


	//----- nvinfo : EIATTR_EXIT_INSTR_OFFSETS
	.align		4
        /*0044*/ 	.byte	0x04, 0x1c
        /*0046*/ 	.short	(.L_3631 - .L_3630)


	//   ....[0]....
.L_3630:
        /*0048*/ 	.word	0x00003eb0


	//   ....[1]....
        /*004c*/ 	.word	0x00008730


	//   ....[2]....
        /*0050*/ 	.word	0x00008790


	//----- nvinfo : EIATTR_MAX_THREADS
	.align		4
.L_3631:
        /*0054*/ 	.byte	0x04, 0x05
        /*0056*/ 	.short	(.L_3633 - .L_3632)
.L_3632:
        /*0058*/ 	.word	0x00000080
        /*005c*/ 	.word	0x00000001
        /*0060*/ 	.word	0x00000001


	//----- nvinfo : EIATTR_CRS_STACK_SIZE
	.align		4
.L_3633:
        /*0064*/ 	.byte	0x04, 0x1e
        /*0066*/ 	.short	(.L_3635 - .L_3634)
.L_3634:
        /*0068*/ 	.word	0x00000000


	//----- nvinfo : EIATTR_CBANK_PARAM_SIZE
	.align		4
.L_3635:
        /*006c*/ 	.byte	0x03, 0x19
        /*006e*/ 	.short	0x0020


	//----- nvinfo : EIATTR_PARAM_CBANK
	.align		4
        /*0070*/ 	.byte	0x04, 0x0a
        /*0072*/ 	.short	(.L_3637 - .L_3636)
	.align		4
.L_3636:
        /*0074*/ 	.word	index@(.nv.constant0._ZN2at6native29vectorized_elementwise_kernelILi2ENS0_13BinaryFunctorIdddZZZNS0_17atan2_kernel_cudaERNS_18TensorIteratorBaseEENKUlvE_clEvENKUlvE_clEvEUlddE_EESt5arrayIPcLm3EEEEviT0_T1_)
        /*0078*/ 	.short	0x0210
        /*007a*/ 	.short	0x0020


	//----- nvinfo : EIATTR_SW_WAR
	.align		4
.L_3637:
        /*007c*/ 	.byte	0x04, 0x36
        /*007e*/ 	.short	(.L_3639 - .L_3638)
.L_3638:
        /*0080*/ 	.word	0x00000008
.L_3639:


//--------------------- .nv.info._ZN2at6native29vectorized_elementwise_kernelILi4ENS0_13BinaryFunctorIdddZZZNS0_17atan2_kernel_cudaERNS_18TensorIteratorBaseEENKUlvE_clEvENKUlvE_clEvEUlddE_EESt5arrayIPcLm3EEEEviT0_T1_ --------------------------
	.section	.nv.info._ZN2at6native29vectorized_elementwise_kernelILi4ENS0_13BinaryFunctorIdddZZZNS0_17atan2_kernel_cudaERNS_18TensorIteratorBaseEENKUlvE_clEvENKUlvE_clEvEUlddE_EESt5arrayIPcLm3EEEEviT0_T1_,"",@"SHT_CUDA_INFO"
	.sectionflags	@""
	.align	4


	//----- nvinfo : EIATTR_CUDA_API_VERSION
	.align		4
        /*0000*/ 	.byte	0x04, 0x37
        /*0002*/ 	.short	(.L_3641 - .L_3640)
.L_3640:
        /*0004*/ 	.word	0x00000082


	//----- nvinfo : EIATTR_KPARAM_INFO
	.align		4
.L_3641:
        /*0008*/ 	.byte	0x04, 0x17
        /*000a*/ 	.short	(.L_3643 - .L_3642)
.L_3642:
        /*000c*/ 	.word	0x00000000
        /*0010*/ 	.short	0x0002
        /*0012*/ 	.short	0x0008
        /*0014*/ 	.byte	0x00, 0xf0, 0x61, 0x00


	//----- nvinfo : EIATTR_KPARAM_INFO
	.align		4
.L_3643:
        /*0018*/ 	.byte	0x04, 0x17
        /*001a*/ 	.short	(.L_3645 - .L_3644)
.L_3644:
        /*001c*/ 	.word	0x00000000
        /*0020*/ 	.short	0x0001
        /*0022*/ 	.short	0x0004
        /*0024*/ 	.byte	0x00, 0xf0, 0x05, 0x00


	//----- nvinfo : EIATTR_KPARAM_INFO
	.align		4
.L_3645:
        /*0028*/ 	.byte	0x04, 0x17
        /*002a*/ 	.short	(.L_3647 - .L_3646)
.L_3646:
        /*002c*/ 	.word	0x00000000
        /*0030*/ 	.short	0x0000
        /*0032*/ 	.short	0x0000
        /*0034*/ 	.byte	0x00, 0xf0, 0x11, 0x00


	//----- nvinfo : EIATTR_SPARSE_MMA_MASK
	.align		4
.L_3647:
        /*0038*/ 	.byte	0x03, 0x50
        /*003a*/ 	.short	0x0000


	//----- nvinfo : EIATTR_MAXREG_COUNT
	.align		4
        /*003c*/ 	.byte	0x03, 0x1b
        /*003e*/ 	.short	0x00ff


	//----- nvinfo : EIATTR_MERCURY_ISA_VERSION
	.align		4
        /*0040*/ 	.byte	0x03, 0x5f
        /*0042*/ 	.short	0x0101


	//----- nvinfo : EIATTR_EXIT_INSTR_OFFSETS
	.align		4
        /*0044*/ 	.byte	0x04, 0x1c
        /*0046*/ 	.short	(.L_3649 - .L_3648)


	//   ....[0]....
.L_3648:
        /*0048*/ 	.word	0x00003eb0


	//   ....[1]....
        /*004c*/ 	.word	0x00008730


	//   ....[2]....
        /*0050*/ 	.word	0x00008790


	//----- nvinfo : EIATTR_MAX_THREADS
	.align		4
.L_3649:
        /*0054*/ 	.byte	0x04, 0x05
        /*0056*/ 	.short	(.L_3651 - .L_3650)
.L_3650:
        /*0058*/ 	.word	0x00000080
        /*005c*/ 	.word	0x00000001
        /*0060*/ 	.word	0x00000001


	//----- nvinfo : EIATTR_CRS_STACK_SIZE
	.align		4
.L_3651:
        /*0064*/ 	.byte	0x04, 0x1e
        /*0066*/ 	.short	(.L_3653 - .L_3652)
.L_3652:
        /*0068*/ 	.word	0x00000000


	//----- nvinfo : EIATTR_CBANK_PARAM_SIZE
	.align		4
.L_3653:
        /*006c*/ 	.byte	0x03, 0x19
        /*006e*/ 	.short	0x0020


	//----- nvinfo : EIATTR_PARAM_CBANK
	.align		4
        /*0070*/ 	.byte	0x04, 0x0a
        /*0072*/ 	.short	(.L_3655 - .L_3654)
	.align		4
.L_3654:
        /*0074*/ 	.word	index@(.nv.constant0._ZN2at6native29vectorized_elementwise_kernelILi4ENS0_13BinaryFunctorIdddZZZNS0_17atan2_kernel_cudaERNS_18TensorIteratorBaseEENKUlvE_clEvENKUlvE_clEvEUlddE_EESt5arrayIPcLm3EEEEviT0_T1_)
        /*0078*/ 	.short	0x0210
        /*007a*/ 	.short	0x0020


	//----- nvinfo : EIATTR_SW_WAR
	.align		4
.L_3655:
        /*007c*/ 	.byte	0x04, 0x36
        /*007e*/ 	.short	(.L_3657 - .L_3656)
.L_3656:
        /*0080*/ 	.word	0x00000008
.L_3657:


//--------------------- .nv.info._ZN2at6native29vectorized_elementwise_kernelILi8ENS0_13BinaryFunctorIdddZZZNS0_17atan2_kernel_cudaERNS_18TensorIteratorBaseEENKUlvE_clEvENKUlvE_clEvEUlddE_EESt5arrayIPcLm3EEEEviT0_T1_ --------------------------
	.section	.nv.info._ZN2at6native29vectorized_elementwise_kernelILi8ENS0_13BinaryFunctorIdddZZZNS0_17atan2_kernel_cudaERNS_18TensorIteratorBaseEENKUlvE_clEvENKUlvE_clEvEUlddE_EESt5arrayIPcLm3EEEEviT0_T1_,"",@"SHT_CUDA_INFO"
	.sectionflags	@""
	.align	4


	//----- nvinfo : EIATTR_CUDA_API_VERSION
	.align		4
        /*0000*/ 	.byte	0x04, 0x37
        /*0002*/ 	.short	(.L_3659 - .L_3658)
.L_3658:
        /*0004*/ 	.word	0x00000082


	//----- nvinfo : EIATTR_KPARAM_INFO
	.align		4
.L_3659:
        /*0008*/ 	.byte	0x04, 0x17
        /*000a*/ 	.short	(.L_3661 - .L_3660)
.L_3660:
        /*000c*/ 	.word	0x00000000
        /*0010*/ 	.short	0x0002
        /*0012*/ 	.short	0x0008
        /*0014*/ 	.byte	0x00, 0xf0, 0x61, 0x00


	//----- nvinfo : EIATTR_KPARAM_INFO
	.align		4
.L_3661:
        /*0018*/ 	.byte	0x04, 0x17
        /*001a*/ 	.short	(.L_3663 - .L_3662)
.L_3662:
        /*001c*/ 	.word	0x00000000
        /*0020*/ 	.short	0x0001
        /*0022*/ 	.short	0x0004
        /*0024*/ 	.byte	0x00, 0xf0, 0x05, 0x00


	//----- nvinfo : EIATTR_KPARAM_INFO
	.align		4
.L_3663:
        /*0028*/ 	.byte	0x04, 0x17
        /*002a*/ 	.short	(.L_3665 - .L_3664)
.L_3664:
        /*002c*/ 	.word	0x00000000
        /*0030*/ 	.short	0x0000
        /*0032*/ 	.short	0x0000
        /*0034*/ 	.byte	0x00, 0xf0, 0x11, 0x00


	//----- nvinfo : EIATTR_SPARSE_MMA_MASK
	.align		4
.L_3665:
        /*0038*/ 	.byte	0x03, 0x50
        /*003a*/ 	.short	0x0000


	//----- nvinfo : EIATTR_MAXREG_COUNT
	.align		4
        /*003c*/ 	.byte	0x03, 0x1b
        /*003e*/ 	.short	0x00ff


	//----- nvinfo : EIATTR_MERCURY_ISA_VERSION
	.align		4
        /*0040*/ 	.byte	0x03, 0x5f
        /*0042*/ 	.short	0x0101


	//----- nvinfo : EIATTR_EXIT_INSTR_OFFSETS
	.align		4
        /*0044*/ 	.byte	0x04, 0x1c
        /*0046*/ 	.short	(.L_3667 - .L_3666)


	//   ....[0]....
.L_3666:
        /*0048*/ 	.word	0x00003eb0


	//   ....[1]....
        /*004c*/ 	.word	0x00008730


	//   ....[2]....
        /*0050*/ 	.word	0x00008790


	//----- nvinfo : EIATTR_MAX_THREADS
	.align		4
.L_3667:
        /*0054*/ 	.byte	0x04, 0x05
        /*0056*/ 	.short	(.L_3669 - .L_3668)
.L_3668:
        /*0058*/ 	.word	0x00000080
        /*005c*/ 	.word	0x00000001
        /*0060*/ 	.word	0x00000001


	//----- nvinfo : EIATTR_CRS_STACK_SIZE
	.align		4
.L_3669:
        /*0064*/ 	.byte	0x04, 0x1e
        /*0066*/ 	.short	(.L_3671 - .L_3670)
.L_3670:
        /*0068*/ 	.word	0x00000000


	//----- nvinfo : EIATTR_CBANK_PARAM_SIZE
	.align		4
.L_3671:
        /*006c*/ 	.byte	0x03, 0x19
        /*006e*/ 	.short	0x0020


	//----- nvinfo : EIATTR_PARAM_CBANK
	.align		4
        /*0070*/ 	.byte	0x04, 0x0a
        /*0072*/ 	.short	(.L_3673 - .L_3672)
	.align		4
.L_3672:
        /*0074*/ 	.word	index@(.nv.constant0._ZN2at6native29vectorized_elementwise_kernelILi8ENS0_13BinaryFunctorIdddZZZNS0_17atan2_kernel_cudaERNS_18TensorIteratorBaseEENKUlvE_clEvENKUlvE_clEvEUlddE_EESt5arrayIPcLm3EEEEviT0_T1_)
        /*0078*/ 	.short	0x0210
        /*007a*/ 	.short	0x0020


	//----- nvinfo : EIATTR_SW_WAR
	.align		4
.L_3673:
        /*007c*/ 	.byte	0x04, 0x36
        /*007e*/ 	.short	(.L_3675 - .L_3674)
.L_3674:
        /*0080*/ 	.word	0x00000008
.L_3675:


//--------------------- .nv.info._ZN2at6native18elementwise_kernelILi128ELi4EZNS0_15gpu_kernel_implINS0_13BUnaryFunctorIdddZZZNS0_17atan2_kernel_cudaERNS_18TensorIteratorBaseEENKUlvE_clEvENKUlvE_clEvEUlddE_EEEEvS5_RKT_EUliE_EEviT1_ --------------------------
	.section	.nv.info._ZN2at6native18elementwise_kernelILi128ELi4EZNS0_15gpu_kernel_implINS0_13BUnaryFunctorIdddZZZNS0_17atan2_kernel_cudaERNS_18TensorIteratorBaseEENKUlvE_clEvENKUlvE_clEvEUlddE_EEEEvS5_RKT_EUliE_EEviT1_,"",@"SHT_CUDA_INFO"
	.sectionflags	@""
	.align	4


	//----- nvinfo : EIATTR_CUDA_API_VERSION
	.align		4
        /*0000*/ 	.byte	0x04, 0x37
        /*0002*/ 	.short	(.L_3677 - .L_3676)
.L_3676:
        /*0004*/ 	.word	0x00000082


	//----- nvinfo : EIATTR_KPARAM_INFO
	.align		4
.L_3677:
        /*0008*/ 	.byte	0x04, 0x17
        /*000a*/ 	.short	(.L_3679 - .L_3678)
.L_3678:
        /*000c*/ 	.word	0x00000000
        /*0010*/ 	.short	0x0001
        /*0012*/ 	.short	0x0008
        /*0014*/ 	.byte	0x00, 0xf0, 0xa1, 0x08


	//----- nvinfo : EIATTR_KPARAM_INFO
	.align		4
.L_3679:
        /*0018*/ 	.byte	0x04, 0x17
        /*001a*/ 	.short	(.L_3681 - .L_3680)
.L_3680:
        /*001c*/ 	.word	0x00000000
        /*0020*/ 	.short	0x0000
        /*0022*/ 	.short	0x0000
        /*0024*/ 	.byte	0x00, 0xf0, 0x11, 0x00


	//----- nvinfo : EIATTR_SPARSE_MMA_MASK
	.align		4
.L_3681:
        /*0028*/ 	.byte	0x03, 0x50
        /*002a*/ 	.short	0x0000


	//----- nvinfo : EIATTR_MAXREG_COUNT
	.align		4
        /*002c*/ 	.byte	0x03, 0x1b
        /*002e*/ 	.short	0x0080


	//----- nvinfo : EIATTR_EXTERNS
	.align		4
        /*0030*/ 	.byte	0x04, 0x0f
        /*0032*/ 	.short	(.L_3683 - .L_3682)


	//   ....[0]....
	.align		4
.L_3682:
        /*0034*/ 	.word	index@(__assertfail)


	//----- nvinfo : EIATTR_MERCURY_ISA_VERSION
	.align		4
.L_3683:
        /*0038*/ 	.byte	0x03, 0x5f
        /*003a*/ 	.short	0x0101


	//----- nvinfo : EIATTR_SYSCALL_OFFSETS
	.align		4
        /*003c*/ 	.byte	0x04, 0x46
        /*003e*/ 	.short	(.L_3685 - .L_3684)


	//   ....[0]....
.L_3684:
        /*0040*/ 	.word	0x00002240


	//   ....[1]....
        /*0044*/ 	.word	0x00003af0


	//   ....[2]....
        /*0048*/ 	.word	0x00005da0


	//   ....[3]....
        /*004c*/ 	.word	0x00007650


	//   ....[4]....
        /*0050*/ 	.word	0x000098d0


	//   ....[5]....
        /*0054*/ 	.word	0x0000b180


	//   ....[6]....
        /*0058*/ 	.word	0x0000d3f0


	//   ....[7]....
        /*005c*/ 	.word	0x0000eca0


	//----- nvinfo : EIATTR_EXIT_INSTR_OFFSETS
	.align		4
.L_3685:
        /*0060*/ 	.byte	0x04, 0x1c
        /*0062*/ 	.short	(.L_3687 - .L_3686)


	//   ....[0]....
.L_3686:
        /*0064*/ 	.word	0x0000b230


	//   ....[1]....
        /*0068*/ 	.word	0x0000dce0


	//   ....[2]....
        /*006c*/ 	.word	0x0000dd20


	//   ....[3]....
        /*0070*/ 	.word	0x0000ddb0


	//   ....[4]....
        /*0074*/ 	.word	0x0000dde0


	//   ....[5]....
        /*0078*/ 	.word	0x0000de10


	//   ....[6]....
        /*007c*/ 	.word	0x0000dee0


	//   ....[7]....
        /*0080*/ 	.word	0x0000df60


	//   ....[8]....
        /*0084*/ 	.word	0x0000e040


	//   ....[9]....
        /*0088*/ 	.word	0x0000e0d0


	//   ....[10]....
        /*008c*/ 	.word	0x0000e0f0


	//   ....[11]....
        /*0090*/ 	.word	0x0000e1b0


	//   ....[12]....
        /*0094*/ 	.word	0x0000e1e0


	//   ....[13]....
        /*0098*/ 	.word	0x0000e3b0


	//   ....[14]....
        /*009c*/ 	.word	0x0000e550


	//   ....[15]....
        /*00a0*/ 	.word	0x0000e5d0


	//   ....[16]....
        /*00a4*/ 	.word	0x0000e680


	//   ....[17]....
        /*00a8*/ 	.word	0x0000e840


	//   ....[18]....
        /*00ac*/ 	.word	0x0000ea00


	//   ....[19]....
        /*00b0*/ 	.word	0x0000eba0


	//   ....[20]....
        /*00b4*/ 	.word	0x0000ecb0


	//   ....[21]....
        /*00b8*/ 	.word	0x0000ece0


	//   ....[22]....
        /*00bc*/ 	.word	0x0000ed10


	//----- nvinfo : EIATTR_MAX_THREADS
	.align		4
.L_3687:
        /*00c0*/ 	.byte	0x04, 0x05
        /*00c2*/ 	.short	(.L_3689 - .L_3688)
.L_3688:
        /*00c4*/ 	.word	0x00000080
        /*00c8*/ 	.word	0x00000001
        /*00cc*/ 	.word	0x00000001


	//----- nvinfo : EIATTR_CRS_STACK_SIZE
	.align		4
.L_3689:
        /*00d0*/ 	.byte	0x04, 0x1e
        /*00d2*/ 	.short	(.L_3691 - .L_3690)
.L_3690:
        /*00d4*/ 	.word	0x00000000


	//----- nvinfo : EIATTR_CBANK_PARAM_SIZE
	.align		4
.L_3691:
        /*00d8*/ 	.byte	0x03, 0x19
        /*00da*/ 	.short	0x0230


	//----- nvinfo : EIATTR_PARAM_CBANK
	.align		4
        /*00dc*/ 	.byte	0x04, 0x0a
        /*00de*/ 	.short	(.L_3693 - .L_3692)
	.align		4
.L_3692:
        /*00e0*/ 	.word	index@(.nv.constant0._ZN2at6native18elementwise_kernelILi128ELi4EZNS0_15gpu_kernel_implINS0_13BUnaryFunctorIdddZZZNS0_17atan2_kernel_cudaERNS_18TensorIteratorBaseEENKUlvE_clEvENKUlvE_clEvEUlddE_EEEEvS5_RKT_EUliE_EEviT1_)
        /*00e4*/ 	.short	0x0210
        /*00e6*/ 	.short	0x0230


	//----- nvinfo : EIATTR_SW_WAR
	.align		4
.L_3693:
        /*00e8*/ 	.byte	0x04, 0x36
        /*00ea*/ 	.short	(.L_3695 - .L_3694)
.L_3694:
        /*00ec*/ 	.word	0x00000008
.L_3695:


//--------------------- .nv.info._ZN2at6native27unrolled_elementwise_kernelINS0_13BUnaryFunctorIdddZZZNS0_17atan2_kernel_cudaERNS_18TensorIteratorBaseEENKUlvE_clEvENKUlvE_clEvEUlddE_EESt5arrayIPcLm2EELi4E23TrivialOffsetCalculatorILi1EjESD_NS0_6memory12LoadWithCastILi1EEENSE_13StoreWithCastILi1EEEEEviT_T0_T2_T3_T4_T5_ --------------------------
	.section	.nv.info._ZN2at6native27unrolled_elementwise_kernelINS0_13BUnaryFunctorIdddZZZNS0_17atan2_kernel_cudaERNS_18TensorIteratorBaseEENKUlvE_clEvENKUlvE_clEvEUlddE_EESt5arrayIPcLm2EELi4E23TrivialOffsetCalculatorILi1EjESD_NS0_6memory12LoadWithCastILi1EEENSE_13StoreWithCastILi1EEEEEviT_T0_T2_T3_T4_T5_,"",@"SHT_CUDA_INFO"
	.sectionflags	@""
	.align	4


	//----- nvinfo : EIATTR_CUDA_API_VERSION
	.align		4
        /*0000*/ 	.byte	0x04, 0x37
        /*0002*/ 	.short	(.L_3697 - .L_3696)
.L_3696:
        /*0004*/ 	.word	0x00000082


	//----- nvinfo : EIATTR_KPARAM_INFO
	.align		4
.L_3697:
        /*0008*/ 	.byte	0x04, 0x17
        /*000a*/ 	.short	(.L_3699 - .L_3698)
.L_3698:
        /*000c*/ 	.word	0x00000000
        /*0010*/ 	.short	0x0006
        /*0012*/ 	.short	0x0034
        /*0014*/ 	.byte	0x00, 0xf0, 0x21, 0x00


	//----- nvinfo : EIATTR_KPARAM_INFO
	.align		4
.L_3699:
        /*0018*/ 	.byte	0x04, 0x17
        /*001a*/ 	.short	(.L_3701 - .L_3700)
.L_3700:
        /*001c*/ 	.word	0x00000000
        /*0020*/ 	.short	0x0005
        /*0022*/ 	.short	0x002c
        /*0024*/ 	.byte	0x00, 0xf0, 0x21, 0x00


	//----- nvinfo : EIATTR_KPARAM_INFO
	.align		4
.L_3701:
        /*0028*/ 	.byte	0x04, 0x17
        /*002a*/ 	.short	(.L_3703 - .L_3702)
.L_3702:
        /*002c*/ 	.word	0x00000000
        /*0030*/ 	.short	0x0004
        /*0032*/ 	.short	0x0029
        /*0034*/ 	.byte	0x00, 0xf0, 0x05, 0x00


	//----- nvinfo : EIATTR_KPARAM_INFO
	.align		4
.L_3703:
        /*0038*/ 	.byte	0x04, 0x17
        /*003a*/ 	.short	(.L_3705 - .L_3704)
.L_3704:
        /*003c*/ 	.word	0x00000000
        /*0040*/ 	.short	0x0003
        /*0042*/ 	.short	0x0028
        /*0044*/ 	.byte	0x00, 0xf0, 0x05, 0x00


	//----- nvinfo : EIATTR_KPARAM_INFO
	.align		4
.L_3705:
        /*0048*/ 	.byte	0x04, 0x17
        /*004a*/ 	.short	(.L_3707 - .L_3706)
.L_3706:
        /*004c*/ 	.word	0x00000000
        /*0050*/ 	.short	0x0002
        /*0052*/ 	.short	0x0018
        /*0054*/ 	.byte	0x00, 0xf0, 0x41, 0x00


	//----- nvinfo : EIATTR_KPARAM_INFO
	.align		4
.L_3707:
        /*0058*/ 	.byte	0x04, 0x17
        /*005a*/ 	.short	(.L_3709 - .L_3708)
.L_3708:
        /*005c*/ 	.word	0x00000000
        /*0060*/ 	.short	0x0001
        /*0062*/ 	.short	0x0008
        /*0064*/ 	.byte	0x00, 0xf0, 0x41, 0x00


	//----- nvinfo : EIATTR_KPARAM_INFO
	.align		4
.L_3709:
        /*0068*/ 	.byte	0x04, 0x17
        /*006a*/ 	.short	(.L_3711 - .L_3710)
.L_3710:
        /*006c*/ 	.word	0x00000000
        /*0070*/ 	.short	0x0000
        /*0072*/ 	.short	0x0000
        /*0074*/ 	.byte	0x00, 0xf0, 0x11, 0x00


	//----- nvinfo : EIATTR_SPARSE_MMA_MASK
	.align		4
.L_3711:
        /*0078*/ 	.byte	0x03, 0x50
        /*007a*/ 	.short	0x0000


	//----- nvinfo : EIATTR_MAXREG_COUNT
	.align		4
        /*007c*/ 	.byte	0x03, 0x1b
        /*007e*/ 	.short	0x00ff


	//----- nvinfo : EIATTR_EXTERNS
	.align		4
        /*0080*/ 	.byte	0x04, 0x0f
        /*0082*/ 	.short	(.L_3713 - .L_3712)


	//   ....[0]....
	.align		4
.L_3712:
        /*0084*/ 	.word	index@(__assertfail)


	//----- nvinfo : EIATTR_MERCURY_ISA_VERSION
	.align		4
.L_3713:
        /*0088*/ 	.byte	0x03, 0x5f
        /*008a*/ 	.short	0x0101


	//----- nvinfo : EIATTR_SYSCALL_OFFSETS
	.align		4
        /*008c*/ 	.byte	0x04, 0x46
        /*008e*/ 	.short	(.L_3715 - .L_3714)


	//   ....[0]....
.L_3714:
        /*0090*/ 	.word	0x00000f80


	//   ....[1]....
        /*0094*/ 	.word	0x00001f20


	//   ....[2]....
        /*0098*/ 	.word	0x00002ed0


	//   ....[3]....
        /*009c*/ 	.word	0x00003e50


	//   ....[4]....
        /*00a0*/ 	.word	0x00007170


	//   ....[5]....
        /*00a4*/ 	.word	0x00008360


	//   ....[6]....
        /*00a8*/ 	.word	0x00009510


	//   ....[7]....
        /*00ac*/ 	.word	0x0000a6c0


	//----- nvinfo : EIATTR_EXIT_INSTR_OFFSETS
	.align		4
.L_3715:
        /*00b0*/ 	.byte	0x04, 0x1c
        /*00b2*/ 	.short	(.L_3717 - .L_3716)


	//   ....[0]....
.L_3716:
        /*00b4*/ 	.word	0x000095b0


	//   ....[1]....
        /*00b8*/ 	.word	0x00009700


	//   ....[2]....
        /*00bc*/ 	.word	0x00009740


	//   ....[3]....
        /*00c0*/ 	.word	0x000097d0


	//   ....[4]....
        /*00c4*/ 	.word	0x00009800


	//   ....[5]....
        /*00c8*/ 	.word	0x00009830


	//   ....[6]....
        /*00cc*/ 	.word	0x00009900


	//   ....[7]....
        /*00d0*/ 	.word	0x00009980


	//   ....[8]....
        /*00d4*/ 	.word	0x00009a60


	//   ....[9]....
        /*00d8*/ 	.word	0x00009af0


	//   ....[10]....
        /*00dc*/ 	.word	0x00009b10


	//   ....[11]....
        /*00e0*/ 	.word	0x00009bd0


	//   ....[12]....
        /*00e4*/ 	.word	0x00009c00


	//   ....[13]....
        /*00e8*/ 	.word	0x00009dd0


	//   ....[14]....
        /*00ec*/ 	.word	0x00009f70


	//   ....[15]....
        /*00f0*/ 	.word	0x00009ff0


	//   ....[16]....
        /*00f4*/ 	.word	0x0000a0a0


	//   ....[17]....
        /*00f8*/ 	.word	0x0000a260


	//   ....[18]....
        /*00fc*/ 	.word	0x0000a420


	//   ....[19]....
        /*0100*/ 	.word	0x0000a5c0


	//   ....[20]....
        /*0104*/ 	.word	0x0000a6d0


	//   ....[21]....
        /*0108*/ 	.word	0x0000a700


	//   ....[22]....
        /*010c*/ 	.word	0x0000a730


	//----- nvinfo : EIATTR_MAX_THREADS
	.align		4
.L_3717:
        /*0110*/ 	.byte	0x04, 0x05
        /*0112*/ 	.short	(.L_3719 - .L_3718)
.L_3718:
        /*0114*/ 	.word	0x00000080
        /*0118*/ 	.word	0x00000001
        /*011c*/ 	.word	0x00000001


	//----- nvinfo : EIATTR_CRS_STACK_SIZE
	.align		4
.L_3719:
        /*0120*/ 	.byte	0x04, 0x1e
        /*0122*/ 	.short	(.L_3721 - .L_3720)
.L_3720:
        /*0124*/ 	.word	0x00000000


	//----- nvinfo : EIATTR_CBANK_PARAM_SIZE
	.align		4
.L_3721:
        /*0128*/ 	.byte	0x03, 0x19
        /*012a*/ 	.short	0x003c


	//----- nvinfo : EIATTR_PARAM_CBANK
	.align		4
        /*012c*/ 	.byte	0x04, 0x0a
        /*012e*/ 	.short	(.L_3723 - .L_3722)
	.align		4
.L_3722:
        /*0130*/ 	.word	index@(.nv.constant0._ZN2at6native27unrolled_elementwise_kernelINS0_13BUnaryFunctorIdddZZZNS0_17atan2_kernel_cudaERNS_18TensorIteratorBaseEENKUlvE_clEvENKUlvE_clEvEUlddE_EESt5arrayIPcLm2EELi4E23TrivialOffsetCalculatorILi1EjESD_NS0_6memory12LoadWithCastILi1EEENSE_13StoreWithCastILi1EEEEEviT_T0_T2_T3_T4_T5_)
        /*0134*/ 	.short	0x0210
        /*0136*/ 	.short	0x003c


	//----- nvinfo : EIATTR_SW_WAR
	.align		4
.L_3723:
        /*0138*/ 	.byte	0x04, 0x36
        /*013a*/ 	.short	(.L_3725 - .L_3724)
.L_3724:
        /*013c*/ 	.word	0x00000008
.L_3725:


//--------------------- .nv.info._ZN2at6native18elementwise_kernelILi128ELi2EZNS0_22gpu_kernel_impl_nocastINS0_13BUnaryFunctorIdddZZZNS0_17atan2_kernel_cudaERNS_18TensorIteratorBaseEENKUlvE_clEvENKUlvE_clEvEUlddE_EEEEvS5_RKT_EUliE_EEviT1_ --------------------------
	.section	.nv.info._ZN2at6native18elementwise_kernelILi128ELi2EZNS0_22gpu_kernel_impl_nocastINS0_13BUnaryFunctorIdddZZZNS0_17atan2_kernel_cudaERNS_18TensorIteratorBaseEENKUlvE_clEvENKUlvE_clEvEUlddE_EEEEvS5_RKT_EUliE_EEviT1_,"",@"SHT_CUDA_INFO"
	.sectionflags	@""
	.align	4


	//----- nvinfo : EIATTR_CUDA_API_VERSION
	.align		4
        /*0000*/ 	.byte	0x04, 0x37
        /*0002*/ 	.short	(.L_3727 - .L_3726)
.L_3726:
        /*0004*/ 	.word	0x00000082


	//----- nvinfo : EIATTR_KPARAM_INFO
	.align		4
.L_3727:
        /*0008*/ 	.byte	0x04, 0x17
        /*000a*/ 	.short	(.L_3729 - .L_3728)
.L_3728:
        /*000c*/ 	.word	0x00000000
        /*0010*/ 	.short	0x0001
        /*0012*/ 	.short	0x0008
        /*0014*/ 	.byte	0x00, 0xf0, 0x81, 0x08


	//----- nvinfo : EIATTR_KPARAM_INFO
	.align		4
.L_3729:
        /*0018*/ 	.byte	0x04, 0x17
        /*001a*/ 	.short	(.L_3731 - .L_3730)
.L_3730:
        /*001c*/ 	.word	0x00000000
        /*0020*/ 	.short	0x0000
        /*0022*/ 	.short	0x0000
        /*0024*/ 	.byte	0x00, 0xf0, 0x11, 0x00


	//----- nvinfo : EIATTR_SPARSE_MMA_MASK
	.align		4
.L_3731:
        /*0028*/ 	.byte	0x03, 0x50
        /*002a*/ 	.short	0x0000


	//----- nvinfo : EIATTR_MAXREG_COUNT
	.align		4
        /*002c*/ 	.byte	0x03, 0x1b
        /*002e*/ 	.short	0x0080


	//----- nvinfo : EIATTR_MERCURY_ISA_VERSION
	.align		4
        /*0030*/ 	.byte	0x03, 0x5f
        /*0032*/ 	.short	0x0101


	//----- nvinfo : EIATTR_EXIT_INSTR_OFFSETS
	.align		4
        /*0034*/ 	.byte	0x04, 0x1c
        /*0036*/ 	.short	(.L_3733 - .L_3732)


	//   ....[0]....
.L_3732:
        /*0038*/ 	.word	0x00001c20


	//   ....[1]....
        /*003c*/ 	.word	0x00003750


	//----- nvinfo : EIATTR_MAX_THREADS
	.align		4
.L_3733:
        /*0040*/ 	.byte	0x04, 0x05
        /*0042*/ 	.short	(.L_3735 - .L_3734)
.L_3734:
        /*0044*/ 	.word	0x00000080
        /*0048*/ 	.word	0x00000001
        /*004c*/ 	.word	0x00000001


	//----- nvinfo : EIATTR_CRS_STACK_SIZE
	.align		4
.L_3735:
        /*0050*/ 	.byte	0x04, 0x1e
        /*0052*/ 	.short	(.L_3737 - .L_3736)
.L_3736:
        /*0054*/ 	.word	0x00000000


	//----- nvinfo : EIATTR_CBANK_PARAM_SIZE
	.align		4
.L_3737:
        /*0058*/ 	.byte	0x03, 0x19
        /*005a*/ 	.short	0x0228


	//----- nvinfo : EIATTR_PARAM_CBANK
	.align		4
        /*005c*/ 	.byte	0x04, 0x0a
        /*005e*/ 	.short	(.L_3739 - .L_3738)
	.align		4
.L_3738:
        /*0060*/ 	.word	index@(.nv.constant0._ZN2at6native18elementwise_kernelILi128ELi2EZNS0_22gpu_kernel_impl_nocastINS0_13BUnaryFunctorIdddZZZNS0_17atan2_kernel_cudaERNS_18TensorIteratorBaseEENKUlvE_clEvENKUlvE_clEvEUlddE_EEEEvS5_RKT_EUliE_EEviT1_)
        /*0064*/ 	.short	0x0210
        /*0066*/ 	.short	0x0228


	//----- nvinfo : EIATTR_SW_WAR
	.align		4
.L_3739:
        /*0068*/ 	.byte	0x04, 0x36
        /*006a*/ 	.short	(.L_3741 - .L_3740)
.L_3740:
        /*006c*/ 	.word	0x00000008
.L_3741:


//--------------------- .nv.info._ZN2at6native27unrolled_elementwise_kernelINS0_13BUnaryFunctorIdddZZZNS0_17atan2_kernel_cudaERNS_18TensorIteratorBaseEENKUlvE_clEvENKUlvE_clEvEUlddE_EESt5arrayIPcLm2EELi4E23TrivialOffsetCalculatorILi1EjESD_NS0_6memory15LoadWithoutCastENSE_16StoreWithoutCastEEEviT_T0_T2_T3_T4_T5_ --------------------------
	.section	.nv.info._ZN2at6native27unrolled_elementwise_kernelINS0_13BUnaryFunctorIdddZZZNS0_17atan2_kernel_cudaERNS_18TensorIteratorBaseEENKUlvE_clEvENKUlvE_clEvEUlddE_EESt5arrayIPcLm2EELi4E23TrivialOffsetCalculatorILi1EjESD_NS0_6memory15LoadWithoutCastENSE_16StoreWithoutCastEEEviT_T0_T2_T3_T4_T5_,"",@"SHT_CUDA_INFO"
	.sectionflags	@""
	.align	4


	//----- nvinfo : EIATTR_CUDA_API_VERSION
	.align		4
        /*0000*/ 	.byte	0x04, 0x37
        /*0002*/ 	.short	(.L_3743 - .L_3742)
.L_3742:
        /*0004*/ 	.word	0x00000082


	//----- nvinfo : EIATTR_KPARAM_INFO
	.align		4
.L_3743:
        /*0008*/ 	.byte	0x04, 0x17
        /*000a*/ 	.short	(.L_3745 - .L_3744)
.L_3744:
        /*000c*/ 	.word	0x00000000
        /*0010*/ 	.short	0x0006
        /*0012*/ 	.short	0x002b
        /*0014*/ 	.byte	0x00, 0xf0, 0x05, 0x00


	//----- nvinfo : EIATTR_KPARAM_INFO
	.align		4
.L_3745:
        /*0018*/ 	.byte	0x04, 0x17
        /*001a*/ 	.short	(.L_3747 - .L_3746)
.L_3746:
        /*001c*/ 	.word	0x00000000
        /*0020*/ 	.short	0x0005
        /*0022*/ 	.short	0x002a
        /*0024*/ 	.byte	0x00, 0xf0, 0x05, 0x00


	//----- nvinfo : EIATTR_KPARAM_INFO
	.align		4
.L_3747:
        /*0028*/ 	.byte	0x04, 0x17
        /*002a*/ 	.short	(.L_3749 - .L_3748)
.L_3748:
        /*002c*/ 	.word	0x00000000
        /*0030*/ 	.short	0x0004
        /*0032*/ 	.short	0x0029
        /*0034*/ 	.byte	0x00, 0xf0, 0x05, 0x00


	//----- nvinfo : EIATTR_KPARAM_INFO
	.align		4
.L_3749:
        /*0038*/ 	.byte	0x04, 0x17
        /*003a*/ 	.short	(.L_3751 - .L_3750)
.L_3750:
        /*003c*/ 	.word	0x00000000
        /*0040*/ 	.short	0x0003
        /*0042*/ 	.short	0x0028
        /*0044*/ 	.byte	0x00, 0xf0, 0x05, 0x00


	//----- nvinfo : EIATTR_KPARAM_INFO
	.align		4
.L_3751:
        /*0048*/ 	.byte	0x04, 0x17
        /*004a*/ 	.short	(.L_3753 - .L_3752)
.L_3752:
        /*004c*/ 	.word	0x00000000
        /*0050*/ 	.short	0x0002
        /*0052*/ 	.short	0x0018
        /*0054*/ 	.byte	0x00, 0xf0, 0x41, 0x00


	//----- nvinfo : EIATTR_KPARAM_INFO
	.align		4
.L_3753:
        /*0058*/ 	.byte	0x04, 0x17
        /*005a*/ 	.short	(.L_3755 - .L_3754)
.L_3754:
        /*005c*/ 	.word	0x00000000
        /*0060*/ 	.short	0x0001
        /*0062*/ 	.short	0x0008
        /*0064*/ 	.byte	0x00, 0xf0, 0x41, 0x00


	//----- nvinfo : EIATTR_KPARAM_INFO
	.align		4
.L_3755:
        /*0068*/ 	.byte	0x04, 0x17
        /*006a*/ 	.short	(.L_3757 - .L_3756)
.L_3756:
        /*006c*/ 	.word	0x00000000
        /*0070*/ 	.short	0x0000
        /*0072*/ 	.short	0x0000
        /*0074*/ 	.byte	0x00, 0xf0, 0x11, 0x00


	//----- nvinfo : EIATTR_SPARSE_MMA_MASK
	.align		4
.L_3757:
        /*0078*/ 	.byte	0x03, 0x50
        /*007a*/ 	.short	0x0000


	//----- nvinfo : EIATTR_MAXREG_COUNT
	.align		4
        /*007c*/ 	.byte	0x03, 0x1b
        /*007e*/ 	.short	0x00ff


	//----- nvinfo : EIATTR_MERCURY_ISA_VERSION
	.align		4
        /*0080*/ 	.byte	0x03, 0x5f
        /*0082*/ 	.short	0x0101


	//----- nvinfo : EIATTR_EXIT_INSTR_OFFSETS
	.align		4
        /*0084*/ 	.byte	0x04, 0x1c
        /*0086*/ 	.short	(.L_3759 - .L_3758)


	//   ....[0]....
.L_3758:
        /*0088*/ 	.word	0x000023b0


	//   ....[1]....
        /*008c*/ 	.word	0x00002420


	//----- nvinfo : EIATTR_MAX_THREADS
	.align		4
.L_3759:
        /*0090*/ 	.byte	0x04, 0x05
        /*0092*/ 	.short	(.L_3761 - .L_3760)
.L_3760:
        /*0094*/ 	.word	0x00000080
        /*0098*/ 	.word	0x00000001
        /*009c*/ 	.word	0x00000001


	//----- nvinfo : EIATTR_CRS_STACK_SIZE
	.align		4
.L_3761:
        /*00a0*/ 	.byte	0x04, 0x1e
        /*00a2*/ 	.short	(.L_3763 - .L_3762)
.L_3762:
        /*00a4*/ 	.word	0x00000000


	//----- nvinfo : EIATTR_CBANK_PARAM_SIZE
	.align		4
.L_3763:
        /*00a8*/ 	.byte	0x03, 0x19
        /*00aa*/ 	.short	0x002c


	//----- nvinfo : EIATTR_PARAM_CBANK
	.align		4
        /*00ac*/ 	.byte	0x04, 0x0a
        /*00ae*/ 	.short	(.L_3765 - .L_3764)
	.align		4
.L_3764:
        /*00b0*/ 	.word	index@(.nv.constant0._ZN2at6native27unrolled_elementwise_kernelINS0_13BUnaryFunctorIdddZZZNS0_17atan2_kernel_cudaERNS_18TensorIteratorBaseEENKUlvE_clEvENKUlvE_clEvEUlddE_EESt5arrayIPcLm2EELi4E23TrivialOffsetCalculatorILi1EjESD_NS0_6memory15LoadWithoutCastENSE_16StoreWithoutCastEEEviT_T0_T2_T3_T4_T5_)
        /*00b4*/ 	.short	0x0210
        /*00b6*/ 	.short	0x002c


	//----- nvinfo : EIATTR_SW_WAR
	.align		4
.L_3765:
        /*00b8*/ 	.byte	0x04, 0x36
        /*00ba*/ 	.short	(.L_3767 - .L_3766)
.L_3766:
        /*00bc*/ 	.word	0x00000008
.L_3767:


//--------------------- .nv.info._ZN2at6native29vectorized_elementwise_kernelILi2ENS0_13BUnaryFunctorIdddZZZNS0_17atan2_kernel_cudaERNS_18TensorIteratorBaseEENKUlvE_clEvENKUlvE_clEvEUlddE_EESt5arrayIPcLm2EEEEviT0_T1_ --------------------------
	.section	.nv.info._ZN2at6native29vectorized_elementwise_kernelILi2ENS0_13BUnaryFunctorIdddZZZNS0_17atan2_kernel_cudaERNS_18TensorIteratorBaseEENKUlvE_clEvENKUlvE_clEvEUlddE_EESt5arrayIPcLm2EEEEviT0_T1_,"",@"SHT_CUDA_INFO"
	.sectionflags	@""
	.align	4


	//----- nvinfo : EIATTR_CUDA_API_VERSION
	.align		4
        /*0000*/ 	.byte	0x04, 0x37
        /*0002*/ 	.short	(.L_3769 - .L_3768)
.L_3768:
        /*0004*/ 	.word	0x00000082


	//----- nvinfo : EIATTR_KPARAM_INFO
	.align		4
.L_3769:
        /*0008*/ 	.byte	0x04, 0x17
        /*000a*/ 	.short	(.L_3771 - .L_3770)
.L_3770:
        /*000c*/ 	.word	0x00000000
        /*0010*/ 	.short	0x0002
        /*0012*/ 	.short	0x0018
        /*0014*/ 	.byte	0x00, 0xf0, 0x41, 0x00


	//----- nvinfo : EIATTR_KPARAM_INFO
	.align		4
.L_3771:
        /*0018*/ 	.byte	0x04, 0x17
        /*001a*/ 	.short	(.L_3773 - .L_3772)
.L_3772:
        /*001c*/ 	.word	0x00000000
        /*0020*/ 	.short	0x0001
        /*0022*/ 	.short	0x0008
        /*0024*/ 	.byte	0x00, 0xf0, 0x41, 0x00


	//----- nvinfo : EIATTR_KPARAM_INFO
	.align		4
.L_3773:
        /*0028*/ 	.byte	0x04, 0x17
        /*002a*/ 	.short	(.L_3775 - .L_3774)
.L_3774:
        /*002c*/ 	.word	0x00000000
        /*0030*/ 	.short	0x0000
        /*0032*/ 	.short	0x0000
        /*0034*/ 	.byte	0x00, 0xf0, 0x11, 0x00


	//----- nvinfo : EIATTR_SPARSE_MMA_MASK
	.align		4
.L_3775:
        /*0038*/ 	.byte	0x03, 0x50
        /*003a*/ 	.short	0x0000


	//----- nvinfo : EIATTR_MAXREG_COUNT
	.align		4
        /*003c*/ 	.byte	0x03, 0x1b
        /*003e*/ 	.short	0x00ff


	//----- nvinfo : EIATTR_MERCURY_ISA_VERSION
	.align		4
        /*0040*/ 	.byte	0x03, 0x5f
        /*0042*/ 	.short	0x0101


	//----- nvinfo : EIATTR_EXIT_INSTR_OFFSETS
	.align		4
        /*0044*/ 	.byte	0x04, 0x1c
        /*0046*/ 	.short	(.L_3777 - .L_3776)


	//   ....[0]....
.L_3776:
        /*0048*/ 	.word	0x00006c30


	//   ....[1]....
        /*004c*/ 	.word	0x0000b330


	//   ....[2]....
        /*0050*/ 	.word	0x0000b390


	//----- nvinfo : EIATTR_MAX_THREADS
	.align		4
.L_3777:
        /*0054*/ 	.byte	0x04, 0x05
        /*0056*/ 	.short	(.L_3779 - .L_3778)
.L_3778:
        /*0058*/ 	.word	0x00000080
        /*005c*/ 	.word	0x00000001
        /*0060*/ 	.word	0x00000001


	//----- nvinfo : EIATTR_CRS_STACK_SIZE
	.align		4
.L_3779:
        /*0064*/ 	.byte	0x04, 0x1e
        /*0066*/ 	.short	(.L_3781 - .L_3780)
.L_3780:
        /*0068*/ 	.word	0x00000000


	//----- nvinfo : EIATTR_CBANK_PARAM_SIZE
	.align		4
.L_3781:
        /*006c*/ 	.byte	0x03, 0x19
        /*006e*/ 	.short	0x0028


	//----- nvinfo : EIATTR_PARAM_CBANK
	.align		4
        /*0070*/ 	.byte	0x04, 0x0a
        /*0072*/ 	.short	(.L_3783 - .L_3782)
	.align		4
.L_3782:
        /*0074*/ 	.word	index@(.nv.constant0._ZN2at6native29vectorized_elementwise_kernelILi2ENS0_13BUnaryFunctorIdddZZZNS0_17atan2_kernel_cudaERNS_18TensorIteratorBaseEENKUlvE_clEvENKUlvE_clEvEUlddE_EESt5arrayIPcLm2EEEEviT0_T1_)
        /*0078*/ 	.short	0x0210
        /*007a*/ 	.short	0x0028


	//----- nvinfo : EIATTR_SW_WAR
	.align		4
.L_3783:
        /*007c*/ 	.byte	0x04, 0x36
        /*007e*/ 	.short	(.L_3785 - .L_3784)
.L_3784:
        /*0080*/ 	.word	0x00000008
.L_3785:


//--------------------- .nv.info._ZN2at6native29vectorized_elementwise_kernelILi4ENS0_13BUnaryFunctorIdddZZZNS0_17atan2_kernel_cudaERNS_18TensorIteratorBaseEENKUlvE_clEvENKUlvE_clEvEUlddE_EESt5arrayIPcLm2EEEEviT0_T1_ --------------------------
	.section	.nv.info._ZN2at6native29vectorized_elementwise_kernelILi4ENS0_13BUnaryFunctorIdddZZZNS0_17atan2_kernel_cudaERNS_18TensorIteratorBaseEENKUlvE_clEvENKUlvE_clEvEUlddE_EESt5arrayIPcLm2EEEEviT0_T1_,"",@"SHT_CUDA_INFO"
	.sectionflags	@""
	.align	4


	//----- nvinfo : EIATTR_CUDA_API_VERSION
	.align		4
        /*0000*/ 	.byte	0x04, 0x37
        /*0002*/ 	.short	(.L_3787 - .L_3786)
.L_3786:
        /*0004*/ 	.word	0x00000082


	//----- nvinfo : EIATTR_KPARAM_INFO
	.align		4
.L_3787:
        /*0008*/ 	.byte	0x04, 0x17
        /*000a*/ 	.short	(.L_3789 - .L_3788)
.L_3788:
        /*000c*/ 	.word	0x00000000
        /*0010*/ 	.short	0x0002
        /*0012*/ 	.short	0x0018
        /*0014*/ 	.byte	0x00, 0xf0, 0x41, 0x00


	//----- nvinfo : EIATTR_KPARAM_INFO
	.align		4
.L_3789:
        /*0018*/ 	.byte	0x04, 0x17
        /*001a*/ 	.short	(.L_3791 - .L_3790)
.L_3790:
        /*001c*/ 	.word	0x00000000
        /*0020*/ 	.short	0x0001
        /*0022*/ 	.short	0x0008
        /*0024*/ 	.byte	0x00, 0xf0, 0x41, 0x00


	//----- nvinfo : EIATTR_KPARAM_INFO
	.align		4
.L_3791:
        /*0028*/ 	.byte	0x04, 0x17
        /*002a*/ 	.short	(.L_3793 - .L_3792)
.L_3792:
        /*002c*/ 	.word	0x00000000
        /*0030*/ 	.short	0x0000
        /*0032*/ 	.short	0x0000
        /*0034*/ 	.byte	0x00, 0xf0, 0x11, 0x00


	//----- nvinfo : EIATTR_SPARSE_MMA_MASK
	.align		4
.L_3793:
        /*0038*/ 	.byte	0x03, 0x50
        /*003a*/ 	.short	0x0000


	//----- nvinfo : EIATTR_MAXREG_COUNT
	.align		4
        /*003c*/ 	.byte	0x03, 0x1b
        /*003e*/ 	.short	0x00ff


	//----- nvinfo : EIATTR_MERCURY_ISA_VERSION
	.align		4
        /*0040*/ 	.byte	0x03, 0x5f
        /*0042*/ 	.short	0x0101


	//----- nvinfo : EIATTR_EXIT_INSTR_OFFSETS
	.align		4
        /*0044*/ 	.byte	0x04, 0x1c
        /*0046*/ 	.short	(.L_3795 - .L_3794)


	//   ....[0]....
.L_3794:
        /*0048*/ 	.word	0x00006c30


	//   ....[1]....
        /*004c*/ 	.word	0x0000b330


	//   ....[2]....
        /*0050*/ 	.word	0x0000b390


	//----- nvinfo : EIATTR_MAX_THREADS
	.align		4
.L_3795:
        /*0054*/ 	.byte	0x04, 0x05
        /*0056*/ 	.short	(.L_3797 - .L_3796)
.L_3796:
        /*0058*/ 	.word	0x00000080
        /*005c*/ 	.word	0x00000001
        /*0060*/ 	.word	0x00000001


	//----- nvinfo : EIATTR_CRS_STACK_SIZE
	.align		4
.L_3797:
        /*0064*/ 	.byte	0x04, 0x1e
        /*0066*/ 	.short	(.L_3799 - .L_3798)
.L_3798:
        /*0068*/ 	.word	0x00000000


	//----- nvinfo : EIATTR_CBANK_PARAM_SIZE
	.align		4
.L_3799:
        /*006c*/ 	.byte	0x03, 0x19
        /*006e*/ 	.short	0x0028


	//----- nvinfo : EIATTR_PARAM_CBANK
	.align		4
        /*0070*/ 	.byte	0x04, 0x0a
        /*0072*/ 	.short	(.L_3801 - .L_3800)
	.align		4
.L_3800:
        /*0074*/ 	.word	index@(.nv.constant0._ZN2at6native29vectorized_elementwise_kernelILi4ENS0_13BUnaryFunctorIdddZZZNS0_17atan2_kernel_cudaERNS_18TensorIteratorBaseEENKUlvE_clEvENKUlvE_clEvEUlddE_EESt5arrayIPcLm2EEEEviT0_T1_)
        /*0078*/ 	.short	0x0210
        /*007a*/ 	.short	0x0028


	//----- nvinfo : EIATTR_SW_WAR
	.align		4
.L_3801:
        /*007c*/ 	.byte	0x04, 0x36
        /*007e*/ 	.short	(.L_3803 - .L_3802)
.L_3802:
        /*0080*/ 	.word	0x00000008
.L_3803:


//--------------------- .nv.info._ZN2at6native29vectorized_elementwise_kernelILi8ENS0_13BUnaryFunctorIdddZZZNS0_17atan2_kernel_cudaERNS_18TensorIteratorBaseEENKUlvE_clEvENKUlvE_clEvEUlddE_EESt5arrayIPcLm2EEEEviT0_T1_ --------------------------
	.section	.nv.info._ZN2at6native29vectorized_elementwise_kernelILi8ENS0_13BUnaryFunctorIdddZZZNS0_17atan2_kernel_cudaERNS_18TensorIteratorBaseEENKUlvE_clEvENKUlvE_clEvEUlddE_EESt5arrayIPcLm2EEEEviT0_T1_,"",@"SHT_CUDA_INFO"
	.sectionflags	@""
	.align	4


	//----- nvinfo : EIATTR_CUDA_API_VERSION
	.align		4
        /*0000*/ 	.byte	0x04, 0x37
        /*0002*/ 	.short	(.L_3805 - .L_3804)
.L_3804:
        /*0004*/ 	.word	0x00000082


	//----- nvinfo : EIATTR_KPARAM_INFO
	.align		4
.L_3805:
        /*0008*/ 	.byte	0x04, 0x17
        /*000a*/ 	.short	(.L_3807 - .L_3806)
.L_3806:
        /*000c*/ 	.word	0x00000000
        /*0010*/ 	.short	0x0002
        /*0012*/ 	.short	0x0018
        /*0014*/ 	.byte	0x00, 0xf0, 0x41, 0x00


	//----- nvinfo : EIATTR_KPARAM_INFO
	.align		4
.L_3807:
        /*0018*/ 	.byte	0x04, 0x17
        /*001a*/ 	.short	(.L_3809 - .L_3808)
.L_3808:
        /*001c*/ 	.word	0x00000000
        /*0020*/ 	.short	0x0001
        /*0022*/ 	.short	0x0008
        /*0024*/ 	.byte	0x00, 0xf0, 0x41, 0x00


	//----- nvinfo : EIATTR_KPARAM_INFO
	.align		4
.L_3809:
        /*0028*/ 	.byte	0x04, 0x17
        /*002a*/ 	.short	(.L_3811 - .L_3810)
.L_3810:
        /*002c*/ 	.word	0x00000000
        /*0030*/ 	.short	0x0000
        /*0032*/ 	.short	0x0000
        /*0034*/ 	.byte	0x00, 0xf0, 0x11, 0x00


	//----- nvinfo : EIATTR_SPARSE_MMA_MASK
	.align		4
.L_3811:
        /*0038*/ 	.byte	0x03, 0x50
        /*003a*/ 	.short	0x0000


	//----- nvinfo : EIATTR_MAXREG_COUNT
	.align		4
        /*003c*/ 	.byte	0x03, 0x1b
        /*003e*/ 	.short	0x00ff


	//----- nvinfo : EIATTR_MERCURY_ISA_VERSION
	.align		4
        /*0040*/ 	.byte	0x03, 0x5f
        /*0042*/ 	.short	0x0101


	//----- nvinfo : EIATTR_EXIT_INSTR_OFFSETS
	.align		4
        /*0044*/ 	.byte	0x04, 0x1c
        /*0046*/ 	.short	(.L_3813 - .L_3812)


	//   ....[0]....
.L_3812:
        /*0048*/ 	.word	0x00006c30


	//   ....[1]....
        /*004c*/ 	.word	0x0000b330


	//   ....[2]....
        /*0050*/ 	.word	0x0000b390


	//----- nvinfo : EIATTR_MAX_THREADS
	.align		4
.L_3813:
        /*0054*/ 	.byte	0x04, 0x05
        /*0056*/ 	.short	(.L_3815 - .L_3814)
.L_3814:
        /*0058*/ 	.word	0x00000080
        /*005c*/ 	.word	0x00000001
        /*0060*/ 	.word	0x00000001


	//----- nvinfo : EIATTR_CRS_STACK_SIZE
	.align		4
.L_3815:
        /*0064*/ 	.byte	0x04, 0x1e
        /*0066*/ 	.short	(.L_3817 - .L_3816)
.L_3816:
        /*0068*/ 	.word	0x00000000


	//----- nvinfo : EIATTR_CBANK_PARAM_SIZE
	.align		4
.L_3817:
        /*006c*/ 	.byte	0x03, 0x19
        /*006e*/ 	.short	0x0028


	//----- nvinfo : EIATTR_PARAM_CBANK
	.align		4
        /*0070*/ 	.byte	0x04, 0x0a
        /*0072*/ 	.short	(.L_3819 - .L_3818)
	.align		4
.L_3818:
        /*0074*/ 	.word	index@(.nv.constant0._ZN2at6native29vectorized_elementwise_kernelILi8ENS0_13BUnaryFunctorIdddZZZNS0_17atan2_kernel_cudaERNS_18TensorIteratorBaseEENKUlvE_clEvENKUlvE_clEvEUlddE_EESt5arrayIPcLm2EEEEviT0_T1_)
        /*0078*/ 	.short	0x0210
        /*007a*/ 	.short	0x0028


	//----- nvinfo : EIATTR_SW_WAR
	.align		4
.L_3819:
        /*007c*/ 	.byte	0x04, 0x36
        /*007e*/ 	.short	(.L_3821 - .L_3820)
.L_3820:
        /*0080*/ 	.word	0x00000008
.L_3821:


//--------------------- .nv.info._ZN2at6native18elementwise_kernelILi128ELi4EZNS0_15gpu_kernel_implINS0_13AUnaryFunctorIdddZZZNS0_17atan2_kernel_cudaERNS_18TensorIteratorBaseEENKUlvE_clEvENKUlvE_clEvEUlddE_EEEEvS5_RKT_EUliE_EEviT1_ --------------------------
	.section	.nv.info._ZN2at6native18elementwise_kernelILi128ELi4EZNS0_15gpu_kernel_implINS0_13AUnaryFunctorIdddZZZNS0_17atan2_kernel_cudaERNS_18TensorIteratorBaseEENKUlvE_clEvENKUlvE_clEvEUlddE_EEEEvS5_RKT_EUliE_EEviT1_,"",@"SHT_CUDA_INFO"
	.sectionflags	@""
	.align	4


	//----- nvinfo : EIATTR_CUDA_API_VERSION
	.align		4
        /*0000*/ 	.byte	0x04, 0x37
        /*0002*/ 	.short	(.L_3823 - .L_3822)
.L_3822:
        /*0004*/ 	.word	0x00000082


	//----- nvinfo : EIATTR_KPARAM_INFO
	.align		4
.L_3823:
        /*0008*/ 	.byte	0x04, 0x17
        /*000a*/ 	.short	(.L_3825 - .L_3824)
.L_3824:
        /*000c*/ 	.word	0x00000000
        /*0010*/ 	.short	0x0001
        /*0012*/ 	.short	0x0008
        /*0014*/ 	.byte	0x00, 0xf0, 0xa1, 0x08


	//----- nvinfo : EIATTR_KPARAM_INFO
	.align		4
.L_3825:
        /*0018*/ 	.byte	0x04, 0x17
        /*001a*/ 	.short	(.L_3827 - .L_3826)
.L_3826:
        /*001c*/ 	.word	0x00000000
        /*0020*/ 	.short	0x0000
        /*0022*/ 	.short	0x0000
        /*0024*/ 	.byte	0x00, 0xf0, 0x11, 0x00


	//----- nvinfo : EIATTR_SPARSE_MMA_MASK
	.align		4
.L_3827:
        /*0028*/ 	.byte	0x03, 0x50
        /*002a*/ 	.short	0x0000


	//----- nvinfo : EIATTR_MAXREG_COUNT
	.align		4
        /*002c*/ 	.byte	0x03, 0x1b
        /*002e*/ 	.short	0x0080


	//----- nvinfo : EIATTR_EXTERNS
	.align		4
        /*0030*/ 	.byte	0x04, 0x0f
        /*0032*/ 	.short	(.L_3829 - .L_3828)


	//   ....[0]....
	.align		4
.L_3828:
        /*0034*/ 	.word	index@(__assertfail)


	//----- nvinfo : EIATTR_MERCURY_ISA_VERSION
	.align		4
.L_3829:
        /*0038*/ 	.byte	0x03, 0x5f
        /*003a*/ 	.short	0x0101


	//----- nvinfo : EIATTR_SYSCALL_OFFSETS
	.align		4
        /*003c*/ 	.byte	0x04, 0x46
        /*003e*/ 	.short	(.L_3831 - .L_3830)


	//   ....[0]....
.L_3830:
        /*0040*/ 	.word	0x00002240


	//   ....[1]....
        /*0044*/ 	.word	0x00003af0


	//   ....[2]....
        /*0048*/ 	.word	0x00005da0


	//   ....[3]....
        /*004c*/ 	.word	0x00007650


	//   ....[4]....
        /*0050*/ 	.word	0x000098d0


	//   ....[5]....
        /*0054*/ 	.word	0x0000b180


	//   ....[6]....
        /*0058*/ 	.word	0x0000d3f0


	//   ....[7]....
        /*005c*/ 	.word	0x0000eca0


	//----- nvinfo : EIATTR_EXIT_INSTR_OFFSETS
	.align		4
.L_3831:
        /*0060*/ 	.byte	0x04, 0x1c
        /*0062*/ 	.short	(.L_3833 - .L_3832)


	//   ....[0]....
.L_3832:
        /*0064*/ 	.word	0x0000b230


	//   ....[1]....
        /*0068*/ 	.word	0x0000dce0


	//   ....[2]....
        /*006c*/ 	.word	0x0000dd20


	//   ....[3]....
        /*0070*/ 	.word	0x0000ddb0


	//   ....[4]....
        /*0074*/ 	.word	0x0000dde0


	//   ....[5]....
        /*0078*/ 	.word	0x0000de10


	//   ....[6]....
        /*007c*/ 	.word	0x0000dee0


	//   ....[7]....
        /*0080*/ 	.word	0x0000df60


	//   ....[8]....
        /*0084*/ 	.word	0x0000e040


	//   ....[9]....
        /*0088*/ 	.word	0x0000e0d0


	//   ....[10]....
        /*008c*/ 	.word	0x0000e0f0


	//   ....[11]....
        /*0090*/ 	.word	0x0000e1b0


	//   ....[12]....
        /*0094*/ 	.word	0x0000e1e0


	//   ....[13]....
        /*0098*/ 	.word	0x0000e3b0


	//   ....[14]....
        /*009c*/ 	.word	0x0000e550


	//   ....[15]....
        /*00a0*/ 	.word	0x0000e5d0


	//   ....[16]....
        /*00a4*/ 	.word	0x0000e680


	//   ....[17]....
        /*00a8*/ 	.word	0x0000e840


	//   ....[18]....
        /*00ac*/ 	.word	0x0000ea00


	//   ....[19]....
        /*00b0*/ 	.word	0x0000eba0


	//   ....[20]....
        /*00b4*/ 	.word	0x0000ecb0


	//   ....[21]....
        /*00b8*/ 	.word	0x0000ece0


	//   ....[22]....
        /*00bc*/ 	.word	0x0000ed10


	//----- nvinfo : EIATTR_MAX_THREADS
	.align		4
.L_3833:
        /*00c0*/ 	.byte	0x04, 0x05
        /*00c2*/ 	.short	(.L_3835 - .L_3834)
.L_3834:
        /*00c4*/ 	.word	0x00000080
        /*00c8*/ 	.word	0x00000001
        /*00cc*/ 	.word	0x00000001


	//----- nvinfo : EIATTR_CRS_STACK_SIZE
	.align		4
.L_3835:
        /*00d0*/ 	.byte	0x04, 0x1e
        /*00d2*/ 	.short	(.L_3837 - .L_3836)
.L_3836:
        /*00d4*/ 	.word	0x00000000


	//----- nvinfo : EIATTR_CBANK_PARAM_SIZE
	.align		4
.L_3837:
        /*00d8*/ 	.byte	0x03, 0x19
        /*00da*/ 	.short	0x0230


	//----- nvinfo : EIATTR_PARAM_CBANK
	.align		4
        /*00dc*/ 	.byte	0x04, 0x0a
        /*00de*/ 	.short	(.L_3839 - .L_3838)
	.align		4
.L_3838:
        /*00e0*/ 	.word	index@(.nv.constant0._ZN2at6native18elementwise_kernelILi128ELi4EZNS0_15gpu_kernel_implINS0_13AUnaryFunctorIdddZZZNS0_17atan2_kernel_cudaERNS_18TensorIteratorBaseEENKUlvE_clEvENKUlvE_clEvEUlddE_EEEEvS5_RKT_EUliE_EEviT1_)
        /*00e4*/ 	.short	0x0210
        /*00e6*/ 	.short	0x0230


	//----- nvinfo : EIATTR_SW_WAR
	.align		4
.L_3839:
        /*00e8*/ 	.byte	0x04, 0x36
        /*00ea*/ 	.short	(.L_3841 - .L_3840)
.L_3840:
        /*00ec*/ 	.word	0x00000008
.L_3841:


//--------------------- .nv.info._ZN2at6native27unrolled_elementwise_kernelINS0_13AUnaryFunctorIdddZZZNS0_17atan2_kernel_cudaERNS_18TensorIteratorBaseEENKUlvE_clEvENKUlvE_clEvEUlddE_EESt5arrayIPcLm2EELi4E23TrivialOffsetCalculatorILi1EjESD_NS0_6memory12LoadWithCastILi1EEENSE_13StoreWithCastILi1EEEEEviT_T0_T2_T3_T4_T5_ --------------------------
	.section	.nv.info._ZN2at6native27unrolled_elementwise_kernelINS0_13AUnaryFunctorIdddZZZNS0_17atan2_kernel_cudaERNS_18TensorIteratorBaseEENKUlvE_clEvENKUlvE_clEvEUlddE_EESt5arrayIPcLm2EELi4E23TrivialOffsetCalculatorILi1EjESD_NS0_6memory12LoadWithCastILi1EEENSE_13StoreWithCastILi1EEEEEviT_T0_T2_T3_T4_T5_,"",@"SHT_CUDA_INFO"
	.sectionflags	@""
	.align	4


	//----- nvinfo : EIATTR_CUDA_API_VERSION
	.align		4
        /*0000*/ 	.byte	0x04, 0x37
        /*0002*/ 	.short	(.L_3843 - .L_3842)
.L_3842:
        /*0004*/ 	.word	0x00000082


	//----- nvinfo : EIATTR_KPARAM_INFO
	.align		4
.L_3843:
        /*0008*/ 	.byte	0x04, 0x17
        /*000a*/ 	.short	(.L_3845 - .L_3844)
.L_3844:
        /*000c*/ 	.word	0x00000000
        /*0010*/ 	.short	0x0006
        /*0012*/ 	.short	0x0034
        /*0014*/ 	.byte	0x00, 0xf0, 0x21, 0x00


	//----- nvinfo : EIATTR_KPARAM_INFO
	.align		4
.L_3845:
        /*0018*/ 	.byte	0x04, 0x17
        /*001a*/ 	.short	(.L_3847 - .L_3846)
.L_3846:
        /*001c*/ 	.word	0x00000000
        /*0020*/ 	.short	0x0005
        /*0022*/ 	.short	0x002c
        /*0024*/ 	.byte	0x00, 0xf0, 0x21, 0x00


	//----- nvinfo : EIATTR_KPARAM_INFO
	.align		4
.L_3847:
        /*0028*/ 	.byte	0x04, 0x17
        /*002a*/ 	.short	(.L_3849 - .L_3848)
.L_3848:
        /*002c*/ 	.word	0x00000000
        /*0030*/ 	.short	0x0004
        /*0032*/ 	.short	0x0029
        /*0034*/ 	.byte	0x00, 0xf0, 0x05, 0x00


	//----- nvinfo : EIATTR_KPARAM_INFO
	.align		4
.L_3849:
        /*0038*/ 	.byte	0x04, 0x17
        /*003a*/ 	.short	(.L_3851 - .L_3850)
.L_3850:
        /*003c*/ 	.word	0x00000000
        /*0040*/ 	.short	0x0003
        /*0042*/ 	.short	0x0028
        /*0044*/ 	.byte	0x00, 0xf0, 0x05, 0x00


	//----- nvinfo : EIATTR_KPARAM_INFO
	.align		4
.L_3851:
        /*0048*/ 	.byte	0x04, 0x17
        /*004a*/ 	.short	(.L_3853 - .L_3852)
.L_3852:
        /*004c*/ 	.word	0x00000000
        /*0050*/ 	.short	0x0002
        /*0052*/ 	.short	0x0018
        /*0054*/ 	.byte	0x00, 0xf0, 0x41, 0x00


	//----- nvinfo : EIATTR_KPARAM_INFO
	.align		4
.L_3853:
        /*0058*/ 	.byte	0x04, 0x17
        /*005a*/ 	.short	(.L_3855 - .L_3854)
.L_3854:
        /*005c*/ 	.word	0x00000000
        /*0060*/ 	.short	0x0001
        /*0062*/ 	.short	0x0008
        /*0064*/ 	.byte	0x00, 0xf0, 0x41, 0x00


	//----- nvinfo : EIATTR_KPARAM_INFO
	.align		4
.L_3855:
        /*0068*/ 	.byte	0x04, 0x17
        /*006a*/ 	.short	(.L_3857 - .L_3856)
.L_3856:
        /*006c*/ 	.word	0x00000000
        /*0070*/ 	.short	0x0000
        /*0072*/ 	.short	0x0000
        /*0074*/ 	.byte	0x00, 0xf0, 0x11, 0x00


	//----- nvinfo : EIATTR_SPARSE_MMA_MASK
	.align		4
.L_3857:
        /*0078*/ 	.byte	0x03, 0x50
        /*007a*/ 	.short	0x0000


	//----- nvinfo : EIATTR_MAXREG_COUNT
	.align		4
        /*007c*/ 	.byte	0x03, 0x1b
        /*007e*/ 	.short	0x00ff


	//----- nvinfo : EIATTR_EXTERNS
	.align		4
        /*0080*/ 	.byte	0x04, 0x0f
        /*0082*/ 	.short	(.L_3859 - .L_3858)


	//   ....[0]....
	.align		4
.L_3858:
        /*0084*/ 	.word	index@(__assertfail)


	//----- nvinfo : EIATTR_MERCURY_ISA_VERSION
	.align		4
.L_3859:
        /*0088*/ 	.byte	0x03, 0x5f
        /*008a*/ 	.short	0x0101


	//----- nvinfo : EIATTR_SYSCALL_OFFSETS
	.align		4
        /*008c*/ 	.byte	0x04, 0x46
        /*008e*/ 	.short	(.L_3861 - .L_3860)


	//   ....[0]....
.L_3860:
        /*0090*/ 	.word	0x00000f80


	//   ....[1]....
        /*0094*/ 	.word	0x00001f20


	//   ....[2]....
        /*0098*/ 	.word	0x00002ed0


	//   ....[3]....
        /*009c*/ 	.word	0x00003e50


	//   ....[4]....
        /*00a0*/ 	.word	0x00007170


	//   ....[5]....
        /*00a4*/ 	.word	0x00008360


	//   ....[6]....
        /*00a8*/ 	.word	0x00009510


	//   ....[7]....
        /*00ac*/ 	.word	0x0000a6c0


	//----- nvinfo : EIATTR_EXIT_INSTR_OFFSETS
	.align		4
.L_3861:
        /*00b0*/ 	.byte	0x04, 0x1c
        /*00b2*/ 	.short	(.L_3863 - .L_3862)


	//   ....[0]....
.L_3862:
        /*00b4*/ 	.word	0x000095b0


	//   ....[1]....
        /*00b8*/ 	.word	0x00009700


	//   ....[2]....
        /*00bc*/ 	.word	0x00009740


	//   ....[3]....
        /*00c0*/ 	.word	0x000097d0


	//   ....[4]....
        /*00c4*/ 	.word	0x00009800


	//   ....[5]....
        /*00c8*/ 	.word	0x00009830


	//   ....[6]....
        /*00cc*/ 	.word	0x00009900


	//   ....[7]....
        /*00d0*/ 	.word	0x00009980


	//   ....[8]....
        /*00d4*/ 	.word	0x00009a60


	//   ....[9]....
        /*00d8*/ 	.word	0x00009af0


	//   ....[10]....
        /*00dc*/ 	.word	0x00009b10


	//   ....[11]....
        /*00e0*/ 	.word	0x00009bd0


	//   ....[12]....
        /*00e4*/ 	.word	0x00009c00


	//   ....[13]....
        /*00e8*/ 	.word	0x00009dd0


	//   ....[14]....
        /*00ec*/ 	.word	0x00009f70


	//   ....[15]....
        /*00f0*/ 	.word	0x00009ff0


	//   ....[16]....
        /*00f4*/ 	.word	0x0000a0a0


	//   ....[17]....
        /*00f8*/ 	.word	0x0000a260


	//   ....[18]....
        /*00fc*/ 	.word	0x0000a420


	//   ....[19]....
        /*0100*/ 	.word	0x0000a5c0


	//   ....[20]....
        /*0104*/ 	.word	0x0000a6d0


	//   ....[21]....
        /*0108*/ 	.word	0x0000a700


	//   ....[22]....
        /*010c*/ 	.word	0x0000a730


	//----- nvinfo : EIATTR_MAX_THREADS
	.align		4
.L_3863:
        /*0110*/ 	.byte	0x04, 0x05
        /*0112*/ 	.short	(.L_3865 - .L_3864)
.L_3864:
        /*0114*/ 	.word	0x00000080
        /*0118*/ 	.word	0x00000001
        /*011c*/ 	.word	0x00000001


	//----- nvinfo : EIATTR_CRS_STACK_SIZE
	.align		4
.L_3865:
        /*0120*/ 	.byte	0x04, 0x1e
        /*0122*/ 	.short	(.L_3867 - .L_3866)
.L_3866:
        /*0124*/ 	.word	0x00000000


	//----- nvinfo : EIATTR_CBANK_PARAM_SIZE
	.align		4
.L_3867:
        /*0128*/ 	.byte	0x03, 0x19
        /*012a*/ 	.short	0x003c


	//----- nvinfo : EIATTR_PARAM_CBANK
	.align		4
        /*012c*/ 	.byte	0x04, 0x0a
        /*012e*/ 	.short	(.L_3869 - .L_3868)
	.align		4
.L_3868:
        /*0130*/ 	.word	index@(.nv.constant0._ZN2at6native27unrolled_elementwise_kernelINS0_13AUnaryFunctorIdddZZZNS0_17atan2_kernel_cudaERNS_18TensorIteratorBaseEENKUlvE_clEvENKUlvE_clEvEUlddE_EESt5arrayIPcLm2EELi4E23TrivialOffsetCalculatorILi1EjESD_NS0_6memory12LoadWithCastILi1EEENSE_13StoreWithCastILi1EEEEEviT_T0_T2_T3_T4_T5_)
        /*0134*/ 	.short	0x0210
        /*0136*/ 	.short	0x003c


	//----- nvinfo : EIATTR_SW_WAR
	.align		4
.L_3869:
        /*0138*/ 	.byte	0x04, 0x36
        /*013a*/ 	.short	(.L_3871 - .L_3870)
.L_3870:
        /*013c*/ 	.word	0x00000008
.L_3871:


//--------------------- .nv.info._ZN2at6native18elementwise_kernelILi128ELi2EZNS0_22gpu_kernel_impl_nocastINS0_13AUnaryFunctorIdddZZZNS0_17atan2_kernel_cudaERNS_18TensorIteratorBaseEENKUlvE_clEvENKUlvE_clEvEUlddE_EEEEvS5_RKT_EUliE_EEviT1_ --------------------------
	.section	.nv.info._ZN2at6native18elementwise_kernelILi128ELi2EZNS0_22gpu_kernel_impl_nocastINS0_13AUnaryFunctorIdddZZZNS0_17atan2_kernel_cudaERNS_18TensorIteratorBaseEENKUlvE_clEvENKUlvE_clEvEUlddE_EEEEvS5_RKT_EUliE_EEviT1_,"",@"SHT_CUDA_INFO"
	.sectionflags	@""
	.align	4


	//----- nvinfo : EIATTR_CUDA_API_VERSION
	.align		4
        /*0000*/ 	.byte	0x04, 0x37
        /*0002*/ 	.short	(.L_3873 - .L_3872)
.L_3872:
        /*0004*/ 	.word	0x00000082


	//----- nvinfo : EIATTR_KPARAM_INFO
	.align		4
.L_3873:
        /*0008*/ 	.byte	0x04, 0x17
        /*000a*/ 	.short	(.L_3875 - .L_3874)
.L_3874:
        /*000c*/ 	.word	0x00000000
        /*0010*/ 	.short	0x0001
        /*0012*/ 	.short	0x0008
        /*0014*/ 	.byte	0x00, 0xf0, 0x81, 0x08


	//----- nvinfo : EIATTR_KPARAM_INFO
	.align		4
.L_3875:
        /*0018*/ 	.byte	0x04, 0x17
        /*001a*/ 	.short	(.L_3877 - .L_3876)
.L_3876:
        /*001c*/ 	.word	0x00000000
        /*0020*/ 	.short	0x0000
        /*0022*/ 	.short	0x0000
        /*0024*/ 	.byte	0x00, 0xf0, 0x11, 0x00


	//----- nvinfo : EIATTR_SPARSE_MMA_MASK
	.align		4
.L_3877:
        /*0028*/ 	.byte	0x03, 0x50
        /*002a*/ 	.short	0x0000


	//----- nvinfo : EIATTR_MAXREG_COUNT
	.align		4
        /*002c*/ 	.byte	0x03, 0x1b
        /*002e*/ 	.short	0x0080


	//----- nvinfo : EIATTR_MERCURY_ISA_VERSION
	.align		4
        /*0030*/ 	.byte	0x03, 0x5f
        /*0032*/ 	.short	0x0101


	//----- nvinfo : EIATTR_EXIT_INSTR_OFFSETS
	.align		4
        /*0034*/ 	.byte	0x04, 0x1c
        /*0036*/ 	.short	(.L_3879 - .L_3878)


	//   ....[0]....
.L_3878:
        /*0038*/ 	.word	0x00001c20


	//   ....[1]....
        /*003c*/ 	.word	0x00003750


	//----- nvinfo : EIATTR_MAX_THREADS
	.align		4
.L_3879:
        /*0040*/ 	.byte	0x04, 0x05
        /*0042*/ 	.short	(.L_3881 - .L_3880)
.L_3880:
        /*0044*/ 	.word	0x00000080
        /*0048*/ 	.word	0x00000001
        /*004c*/ 	.word	0x00000001


	//----- nvinfo : EIATTR_CRS_STACK_SIZE
	.align		4
.L_3881:
        /*0050*/ 	.byte	0x04, 0x1e
        /*0052*/ 	.short	(.L_3883 - .L_3882)
.L_3882:
        /*0054*/ 	.word	0x00000000


	//----- nvinfo : EIATTR_CBANK_PARAM_SIZE
	.align		4
.L_3883:
        /*0058*/ 	.byte	0x03, 0x19
        /*005a*/ 	.short	0x0228


	//----- nvinfo : EIATTR_PARAM_CBANK
	.align		4
        /*005c*/ 	.byte	0x04, 0x0a
        /*005e*/ 	.short	(.L_3885 - .L_3884)
	.align		4
.L_3884:
        /*0060*/ 	.word	index@(.nv.constant0._ZN2at6native18elementwise_kernelILi128ELi2EZNS0_22gpu_kernel_impl_nocastINS0_13AUnaryFunctorIdddZZZNS0_17atan2_kernel_cudaERNS_18TensorIteratorBaseEENKUlvE_clEvENKUlvE_clEvEUlddE_EEEEvS5_RKT_EUliE_EEviT1_)
        /*0064*/ 	.short	0x0210
        /*0066*/ 	.short	0x0228


	//----- nvinfo : EIATTR_SW_WAR
	.align		4
.L_3885:
        /*0068*/ 	.byte	0x04, 0x36
        /*006a*/ 	.short	(.L_3887 - .L_3886)
.L_3886:
        /*006c*/ 	.word	0x00000008
.L_3887:


//--------------------- .nv.info._ZN2at6native27unrolled_elementwise_kernelINS0_13AUnaryFunctorIdddZZZNS0_17atan2_kernel_cudaERNS_18TensorIteratorBaseEENKUlvE_clEvENKUlvE_clEvEUlddE_EESt5arrayIPcLm2EELi4E23TrivialOffsetCalculatorILi1EjESD_NS0_6memory15LoadWithoutCastENSE_16StoreWithoutCastEEEviT_T0_T2_T3_T4_T5_ --------------------------
	.section	.nv.info._ZN2at6native27unrolled_elementwise_kernelINS0_13AUnaryFunctorIdddZZZNS0_17atan2_kernel_cudaERNS_18TensorIteratorBaseEENKUlvE_clEvENKUlvE_clEvEUlddE_EESt5arrayIPcLm2EELi4E23TrivialOffsetCalculatorILi1EjESD_NS0_6memory15LoadWithoutCastENSE_16StoreWithoutCastEEEviT_T0_T2_T3_T4_T5_,"",@"SHT_CUDA_INFO"
	.sectionflags	@""
	.align	4


	//----- nvinfo : EIATTR_CUDA_API_VERSION
	.align		4
        /*0000*/ 	.byte	0x04, 0x37
        /*0002*/ 	.short	(.L_3889 - .L_3888)
.L_3888:
        /*0004*/ 	.word	0x00000082


	//----- nvinfo : EIATTR_KPARAM_INFO
	.align		4
.L_3889:
        /*0008*/ 	.byte	0x04, 0x17
        /*000a*/ 	.short	(.L_3891 - .L_3890)
.L_3890:
        /*000c*/ 	.word	0x00000000
        /*0010*/ 	.short	0x0006
        /*0012*/ 	.short	0x002b
        /*0014*/ 	.byte	0x00, 0xf0, 0x05, 0x00


	//----- nvinfo : EIATTR_KPARAM_INFO
	.align		4
.L_3891:
        /*0018*/ 	.byte	0x04, 0x17
        /*001a*/ 	.short	(.L_3893 - .L_3892)
.L_3892:
        /*001c*/ 	.word	0x00000000
        /*0020*/ 	.short	0x0005
        /*0022*/ 	.short	0x002a
        /*0024*/ 	.byte	0x00, 0xf0, 0x05, 0x00


	//----- nvinfo : EIATTR_KPARAM_INFO
	.align		4
.L_3893:
        /*0028*/ 	.byte	0x04, 0x17
        /*002a*/ 	.short	(.L_3895 - .L_3894)
.L_3894:
        /*002c*/ 	.word	0x00000000
        /*0030*/ 	.short	0x0004
        /*0032*/ 	.short	0x0029
        /*0034*/ 	.byte	0x00, 0xf0, 0x05, 0x00


	//----- nvinfo : EIATTR_KPARAM_INFO
	.align		4
.L_3895:
        /*0038*/ 	.byte	0x04, 0x17
        /*003a*/ 	.short	(.L_3897 - .L_3896)
.L_3896:
        /*003c*/ 	.word	0x00000000
        /*0040*/ 	.short	0x0003
        /*0042*/ 	.short	0x0028
        /*0044*/ 	.byte	0x00, 0xf0, 0x05, 0x00


	//----- nvinfo : EIATTR_KPARAM_INFO
	.align		4
.L_3897:
        /*0048*/ 	.byte	0x04, 0x17
        /*004a*/ 	.short	(.L_3899 - .L_3898)
.L_3898:
        /*004c*/ 	.word	0x00000000
        /*0050*/ 	.short	0x0002
        /*0052*/ 	.short	0x0018
        /*0054*/ 	.byte	0x00, 0xf0, 0x41, 0x00


	//----- nvinfo : EIATTR_KPARAM_INFO
	.align		4
.L_3899:
        /*0058*/ 	.byte	0x04, 0x17
        /*005a*/ 	.short	(.L_3901 - .L_3900)
.L_3900:
        /*005c*/ 	.word	0x00000000
        /*0060*/ 	.short	0x0001
        /*0062*/ 	.short	0x0008
        /*0064*/ 	.byte	0x00, 0xf0, 0x41, 0x00


	//----- nvinfo : EIATTR_KPARAM_INFO
	.align		4
.L_3901:
        /*0068*/ 	.byte	0x04, 0x17
        /*006a*/ 	.short	(.L_3903 - .L_3902)
.L_3902:
        /*006c*/ 	.word	0x00000000
        /*0070*/ 	.short	0x0000
        /*0072*/ 	.short	0x0000
        /*0074*/ 	.byte	0x00, 0xf0, 0x11, 0x00


	//----- nvinfo : EIATTR_SPARSE_MMA_MASK
	.align		4
.L_3903:
        /*0078*/ 	.byte	0x03, 0x50
        /*007a*/ 	.short	0x0000


	//----- nvinfo : EIATTR_MAXREG_COUNT
	.align		4
        /*007c*/ 	.byte	0x03, 0x1b
        /*007e*/ 	.short	0x00ff


	//----- nvinfo : EIATTR_MERCURY_ISA_VERSION
	.align		4
        /*0080*/ 	.byte	0x03, 0x5f
        /*0082*/ 	.short	0x0101


	//----- nvinfo : EIATTR_EXIT_INSTR_OFFSETS
	.align		4
        /*0084*/ 	.byte	0x04, 0x1c
        /*0086*/ 	.short	(.L_3905 - .L_3904)


	//   ....[0]....
.L_3904:
        /*0088*/ 	.word	0x000023b0


	//   ....[1]....
        /*008c*/ 	.word	0x00002420


	//----- nvinfo : EIATTR_MAX_THREADS
	.align		4
.L_3905:
        /*0090*/ 	.byte	0x04, 0x05
        /*0092*/ 	.short	(.L_3907 - .L_3906)
.L_3906:
        /*0094*/ 	.word	0x00000080
        /*0098*/ 	.word	0x00000001
        /*009c*/ 	.word	0x00000001


	//----- nvinfo : EIATTR_CRS_STACK_SIZE
	.align		4
.L_3907:
        /*00a0*/ 	.byte	0x04, 0x1e
        /*00a2*/ 	.short	(.L_3909 - .L_3908)
.L_3908:
        /*00a4*/ 	.word	0x00000000


	//----- nvinfo : EIATTR_CBANK_PARAM_SIZE
	.align		4
.L_3909:
        /*00a8*/ 	.byte	0x03, 0x19
        /*00aa*/ 	.short	0x002c


	//----- nvinfo : EIATTR_PARAM_CBANK
	.align		4
        /*00ac*/ 	.byte	0x04, 0x0a
        /*00ae*/ 	.short	(.L_3911 - .L_3910)
	.align		4
.L_3910:
        /*00b0*/ 	.word	index@(.nv.constant0._ZN2at6native27unrolled_elementwise_kernelINS0_13AUnaryFunctorIdddZZZNS0_17atan2_kernel_cudaERNS_18TensorIteratorBaseEENKUlvE_clEvENKUlvE_clEvEUlddE_EESt5arrayIPcLm2EELi4E23TrivialOffsetCalculatorILi1EjESD_NS0_6memory15LoadWithoutCastENSE_16StoreWithoutCastEEEviT_T0_T2_T3_T4_T5_)
        /*00b4*/ 	.short	0x0210
        /*00b6*/ 	.short	0x002c


	//----- nvinfo : EIATTR_SW_WAR
	.align		4
.L_3911:
        /*00b8*/ 	.byte	0x04, 0x36
        /*00ba*/ 	.short	(.L_3913 - .L_3912)
.L_3912:
        /*00bc*/ 	.word	0x00000008
.L_3913:


//--------------------- .nv.info._ZN2at6native29vectorized_elementwise_kernelILi2ENS0_13AUnaryFunctorIdddZZZNS0_17atan2_kernel_cudaERNS_18TensorIteratorBaseEENKUlvE_clEvENKUlvE_clEvEUlddE_EESt5arrayIPcLm2EEEEviT0_T1_ --------------------------
	.section	.nv.info._ZN2at6native29vectorized_elementwise_kernelILi2ENS0_13AUnaryFunctorIdddZZZNS0_17atan2_kernel_cudaERNS_18TensorIteratorBaseEENKUlvE_clEvENKUlvE_clEvEUlddE_EESt5arrayIPcLm2EEEEviT0_T1_,"",@"SHT_CUDA_INFO"
	.sectionflags	@""
	.align	4


	//----- nvinfo : EIATTR_CUDA_API_VERSION
	.align		4
        /*0000*/ 	.byte	0x04, 0x37
        /*0002*/ 	.short	(.L_3915 - .L_3914)
.L_3914:
        /*0004*/ 	.word	0x00000082


	//----- nvinfo : EIATTR_KPARAM_INFO
	.align		4
.L_3915:
        /*0008*/ 	.byte	0x04, 0x17
        /*000a*/ 	.short	(.L_3917 - .L_3916)
.L_3916:
        /*000c*/ 	.word	0x00000000
        /*0010*/ 	.short	0x0002
        /*0012*/ 	.short	0x0018
        /*0014*/ 	.byte	0x00, 0xf0, 0x41, 0x00


	//----- nvinfo : EIATTR_KPARAM_INFO
	.align		4
.L_3917:
        /*0018*/ 	.byte	0x04, 0x17
        /*001a*/ 	.short	(.L_3919 - .L_3918)
.L_3918:
        /*001c*/ 	.word	0x00000000
        /*0020*/ 	.short	0x0001
        /*0022*/ 	.short	0x0008
        /*0024*/ 	.byte	0x00, 0xf0, 0x41, 0x00


	//----- nvinfo : EIATTR_KPARAM_INFO
	.align		4
.L_3919:
        /*0028*/ 	.byte	0x04, 0x17
        /*002a*/ 	.short	(.L_3921 - .L_3920)
.L_3920:
        /*002c*/ 	.word	0x00000000
        /*0030*/ 	.short	0x0000
        /*0032*/ 	.short	0x0000
        /*0034*/ 	.byte	0x00, 0xf0, 0x11, 0x00


	//----- nvinfo : EIATTR_SPARSE_MMA_MASK
	.align		4
.L_3921:
        /*0038*/ 	.byte	0x03, 0x50
        /*003a*/ 	.short	0x0000


	//----- nvinfo : EIATTR_MAXREG_COUNT
	.align		4
        /*003c*/ 	.byte	0x03, 0x1b
        /*003e*/ 	.short	0x00ff


	//----- nvinfo : EIATTR_MERCURY_ISA_VERSION
	.align		4
        /*0040*/ 	.byte	0x03, 0x5f
        /*0042*/ 	.short	0x0101


	//----- nvinfo : EIATTR_EXIT_INSTR_OFFSETS
	.align		4
        /*0044*/ 	.byte	0x04, 0x1c
        /*0046*/ 	.short	(.L_3923 - .L_3922)


	//   ....[0]....
.L_3922:
        /*0048*/ 	.word	0x00003e30


	//   ....[1]....
        /*004c*/ 	.word	0x00008480


	//   ....[2]....
        /*0050*/ 	.word	0x000084e0


	//----- nvinfo : EIATTR_MAX_THREADS
	.align		4
.L_3923:
        /*0054*/ 	.byte	0x04, 0x05
        /*0056*/ 	.short	(.L_3925 - .L_3924)
.L_3924:
        /*0058*/ 	.word	0x00000080
        /*005c*/ 	.word	0x00000001
        /*0060*/ 	.word	0x00000001


	//----- nvinfo : EIATTR_CRS_STACK_SIZE
	.align		4
.L_3925:
        /*0064*/ 	.byte	0x04, 0x1e
        /*0066*/ 	.short	(.L_3927 - .L_3926)
.L_3926:
        /*0068*/ 	.word	0x00000000


	//----- nvinfo : EIATTR_CBANK_PARAM_SIZE
	.align		4
.L_3927:
        /*006c*/ 	.byte	0x03, 0x19
        /*006e*/ 	.short	0x0028


	//----- nvinfo : EIATTR_PARAM_CBANK
	.align		4
        /*0070*/ 	.byte	0x04, 0x0a
        /*0072*/ 	.short	(.L_3929 - .L_3928)
	.align		4
.L_3928:
        /*0074*/ 	.word	index@(.nv.constant0._ZN2at6native29vectorized_elementwise_kernelILi2ENS0_13AUnaryFunctorIdddZZZNS0_17atan2_kernel_cudaERNS_18TensorIteratorBaseEENKUlvE_clEvENKUlvE_clEvEUlddE_EESt5arrayIPcLm2EEEEviT0_T1_)
        /*0078*/ 	.short	0x0210
        /*007a*/ 	.short	0x0028


	//----- nvinfo : EIATTR_SW_WAR
	.align		4
.L_3929:
        /*007c*/ 	.byte	0x04, 0x36
        /*007e*/ 	.short	(.L_3931 - .L_3930)
.L_3930:
        /*0080*/ 	.word	0x00000008
.L_3931:


//--------------------- .nv.info._ZN2at6native29vectorized_elementwise_kernelILi4ENS0_13AUnaryFunctorIdddZZZNS0_17atan2_kernel_cudaERNS_18TensorIteratorBaseEENKUlvE_clEvENKUlvE_clEvEUlddE_EESt5arrayIPcLm2EEEEviT0_T1_ --------------------------
	.section	.nv.info._ZN2at6native29vectorized_elementwise_kernelILi4ENS0_13AUnaryFunctorIdddZZZNS0_17atan2_kernel_cudaERNS_18TensorIteratorBaseEENKUlvE_clEvENKUlvE_clEvEUlddE_EESt5arrayIPcLm2EEEEviT0_T1_,"",@"SHT_CUDA_INFO"
	.sectionflags	@""
	.align	4


	//----- nvinfo : EIATTR_CUDA_API_VERSION
	.align		4
        /*0000*/ 	.byte	0x04, 0x37
        /*0002*/ 	.short	(.L_3933 - .L_3932)
.L_3932:
        /*0004*/ 	.word	0x00000082


	//----- nvinfo : EIATTR_KPARAM_INFO
	.align		4
.L_3933:
        /*0008*/ 	.byte	0x04, 0x17
        /*000a*/ 	.short	(.L_3935 - .L_3934)
.L_3934:
        /*000c*/ 	.word	0x00000000
        /*0010*/ 	.short	0x0002
        /*0012*/ 	.short	0x0018
        /*0014*/ 	.byte	0x00, 0xf0, 0x41, 0x00


	//----- nvinfo : EIATTR_KPARAM_INFO
	.align		4
.L_3935:
        /*0018*/ 	.byte	0x04, 0x17
        /*001a*/ 	.short	(.L_3937 - .L_3936)
.L_3936:
        /*001c*/ 	.word	0x00000000
        /*0020*/ 	.short	0x0001
        /*0022*/ 	.short	0x0008
        /*0024*/ 	.byte	0x00, 0xf0, 0x41, 0x00


	//----- nvinfo : EIATTR_KPARAM_INFO
	.align		4
.L_3937:
        /*0028*/ 	.byte	0x04, 0x17
        /*002a*/ 	.short	(.L_3939 - .L_3938)
.L_3938:
        /*002c*/ 	.word	0x00000000
        /*0030*/ 	.short	0x0000
        /*0032*/ 	.short	0x0000
        /*0034*/ 	.byte	0x00, 0xf0, 0x11, 0x00


	//----- nvinfo : EIATTR_SPARSE_MMA_MASK
	.align		4
.L_3939:
        /*0038*/ 	.byte	0x03, 0x50
        /*003a*/ 	.short	0x0000


	//----- nvinfo : EIATTR_MAXREG_COUNT
	.align		4
        /*003c*/ 	.byte	0x03, 0x1b
        /*003e*/ 	.short	0x00ff


	//----- nvinfo : EIATTR_MERCURY_ISA_VERSION
	.align		4
        /*0040*/ 	.byte	0x03, 0x5f
        /*0042*/ 	.short	0x0101


	//----- nvinfo : EIATTR_EXIT_INSTR_OFFSETS
	.align		4
        /*0044*/ 	.byte	0x04, 0x1c
        /*0046*/ 	.short	(.L_3941 - .L_3940)


	//   ....[0]....
.L_3940:
        /*0048*/ 	.word	0x00003e30


	//   ....[1]....
        /*004c*/ 	.word	0x00008480


	//   ....[2]....
        /*0050*/ 	.word	0x000084e0


	//----- nvinfo : EIATTR_MAX_THREADS
	.align		4
.L_3941:
        /*0054*/ 	.byte	0x04, 0x05
        /*0056*/ 	.short	(.L_3943 - .L_3942)
.L_3942:
        /*0058*/ 	.word	0x00000080
        /*005c*/ 	.word	0x00000001
        /*0060*/ 	.word	0x00000001


	//----- nvinfo : EIATTR_CRS_STACK_SIZE
	.align		4
.L_3943:
        /*0064*/ 	.byte	0x04, 0x1e
        /*0066*/ 	.short	(.L_3945 - .L_3944)
.L_3944:
        /*0068*/ 	.word	0x00000000


	//----- nvinfo : EIATTR_CBANK_PARAM_SIZE
	.align		4
.L_3945:
        /*006c*/ 	.byte	0x03, 0x19
        /*006e*/ 	.short	0x0028


	//----- nvinfo : EIATTR_PARAM_CBANK
	.align		4
        /*0070*/ 	.byte	0x04, 0x0a
        /*0072*/ 	.short	(.L_3947 - .L_3946)
	.align		4
.L_3946:
        /*0074*/ 	.word	index@(.nv.constant0._ZN2at6native29vectorized_elementwise_kernelILi4ENS0_13AUnaryFunctorIdddZZZNS0_17atan2_kernel_cudaERNS_18TensorIteratorBaseEENKUlvE_clEvENKUlvE_clEvEUlddE_EESt5arrayIPcLm2EEEEviT0_T1_)
        /*0078*/ 	.short	0x0210
        /*007a*/ 	.short	0x0028


	//----- nvinfo : EIATTR_SW_WAR
	.align		4
.L_3947:
        /*007c*/ 	.byte	0x04, 0x36
        /*007e*/ 	.short	(.L_3949 - .L_3948)
.L_3948:
        /*0080*/ 	.word	0x00000008
.L_3949:


//--------------------- .nv.info._ZN2at6native29vectorized_elementwise_kernelILi8ENS0_13AUnaryFunctorIdddZZZNS0_17atan2_kernel_cudaERNS_18TensorIteratorBaseEENKUlvE_clEvENKUlvE_clEvEUlddE_EESt5arrayIPcLm2EEEEviT0_T1_ --------------------------
	.section	.nv.info._ZN2at6native29vectorized_elementwise_kernelILi8ENS0_13AUnaryFunctorIdddZZZNS0_17atan2_kernel_cudaERNS_18TensorIteratorBaseEENKUlvE_clEvENKUlvE_clEvEUlddE_EESt5arrayIPcLm2EEEEviT0_T1_,"",@"SHT_CUDA_INFO"
	.sectionflags	@""
	.align	4


	//----- nvinfo : EIATTR_CUDA_API_VERSION
	.align		4
        /*0000*/ 	.byte	0x04, 0x37
        /*0002*/ 	.short	(.L_3951 - .L_3950)
.L_3950:
        /*0004*/ 	.word	0x00000082


	//----- nvinfo : EIATTR_KPARAM_INFO
	.align		4
.L_3951:
        /*0008*/ 	.byte	0x04, 0x17
        /*000a*/ 	.short	(.L_3953 - .L_3952)
.L_3952:
        /*000c*/ 	.word	0x00000000
        /*0010*/ 	.short	0x0002
        /*0012*/ 	.short	0x0018
        /*0014*/ 	.byte	0x00, 0xf0, 0x41, 0x00


	//----- nvinfo : EIATTR_KPARAM_INFO
	.align		4
.L_3953:
        /*0018*/ 	.byte	0x04, 0x17
        /*001a*/ 	.short	(.L_3955 - .L_3954)
.L_3954:
        /*001c*/ 	.word	0x00000000
        /*0020*/ 	.short	0x0001
        /*0022*/ 	.short	0x0008
        /*0024*/ 	.byte	0x00, 0xf0, 0x41, 0x00


	//----- nvinfo : EIATTR_KPARAM_INFO
	.align		4
.L_3955:
        /*0028*/ 	.byte	0x04, 0x17
        /*002a*/ 	.short	(.L_3957 - .L_3956)
.L_3956:
        /*002c*/ 	.word	0x00000000
        /*0030*/ 	.short	0x0000
        /*0032*/ 	.short	0x0000
        /*0034*/ 	.byte	0x00, 0xf0, 0x11, 0x00


	//----- nvinfo : EIATTR_SPARSE_MMA_MASK
	.align		4
.L_3957:
        /*0038*/ 	.byte	0x03, 0x50
        /*003a*/ 	.short	0x0000


	//----- nvinfo : EIATTR_MAXREG_COUNT
	.align		4
        /*003c*/ 	.byte	0x03, 0x1b
        /*003e*/ 	.short	0x00ff


	//----- nvinfo : EIATTR_MERCURY_ISA_VERSION
	.align		4
        /*0040*/ 	.byte	0x03, 0x5f
        /*0042*/ 	.short	0x0101


	//----- nvinfo : EIATTR_EXIT_INSTR_OFFSETS
	.align		4
        /*0044*/ 	.byte	0x04, 0x1c
        /*0046*/ 	.short	(.L_3959 - .L_3958)


	//   ....[0]....
.L_3958:
        /*0048*/ 	.word	0x00003e30


	//   ....[1]....
        /*004c*/ 	.word	0x00008480


	//   ....[2]....
        /*0050*/ 	.word	0x000084e0


	//----- nvinfo : EIATTR_MAX_THREADS
	.align		4
.L_3959:
        /*0054*/ 	.byte	0x04, 0x05
        /*0056*/ 	.short	(.L_3961 - .L_3960)
.L_3960:
        /*0058*/ 	.word	0x00000080
        /*005c*/ 	.word	0x00000001
        /*0060*/ 	.word	0x00000001


	//----- nvinfo : EIATTR_CRS_STACK_SIZE
	.align		4
.L_3961:
        /*0064*/ 	.byte	0x04, 0x1e
        /*0066*/ 	.short	(.L_3963 - .L_3962)
.L_3962:
        /*0068*/ 	.word	0x00000000


	//----- nvinfo : EIATTR_CBANK_PARAM_SIZE
	.align		4
.L_3963:
        /*006c*/ 	.byte	0x03, 0x19
        /*006e*/ 	.short	0x0028


	//----- nvinfo : EIATTR_PARAM_CBANK
	.align		4
        /*0070*/ 	.byte	0x04, 0x0a
        /*0072*/ 	.short	(.L_3965 - .L_3964)
	.align		4
.L_3964:
        /*0074*/ 	.word	index@(.nv.constant0._ZN2at6native29vectorized_elementwise_kernelILi8ENS0_13AUnaryFunctorIdddZZZNS0_17atan2_kernel_cudaERNS_18TensorIteratorBaseEENKUlvE_clEvENKUlvE_clEvEUlddE_EESt5arrayIPcLm2EEEEviT0_T1_)
        /*0078*/ 	.short	0x0210
        /*007a*/ 	.short	0x0028


	//----- nvinfo : EIATTR_SW_WAR
	.align		4
.L_3965:
        /*007c*/ 	.byte	0x04, 0x36
        /*007e*/ 	.short	(.L_3967 - .L_3966)
.L_3966:
        /*0080*/ 	.word	0x00000008
.L_3967:


//--------------------- .nv.callgraph             --------------------------
	.section	.nv.callgraph,"",@"SHT_CUDA_CALLGRAPH"
	.align	4
	.sectionentsize	8
	.align		4
        /*0000*/ 	.word	0x00000000
	.align		4
        /*0004*/ 	.word	0xffffffff
	.align		4
        /*0008*/ 	.word	index@(_ZN2at6native18elementwise_kernelILi128ELi4EZNS0_15gpu_kernel_implINS0_13AUnaryFunctorIN3c108BFloat16ES5_S5_ZZZNS0_17hypot_kernel_cudaERNS_18TensorIteratorBaseEENKUlvE_clEvENKUlvE2_clEvEUlS5_S5_E_EEEEvS7_RKT_EUliE_EEviT1_)
	.align		4
        /*000c*/ 	.word	index@(__assertfail)
	.align		4
        /*0010*/ 	.word	index@(_ZN2at6native27unrolled_elementwise_kernelINS0_13AUnaryFunctorIN3c108BFloat16ES4_S4_ZZZNS0_17hypot_kernel_cudaERNS_18TensorIteratorBaseEENKUlvE_clEvENKUlvE2_clEvEUlS4_S4_E_EESt5arrayIPcLm2EELi4E23TrivialOffsetCalculatorILi1EjESF_NS0_6memory12LoadWithCastILi1EEENSG_13StoreWithCastILi1EEEEEviT_T0_T2_T3_T4_T5_)
	.align		4
        /*0014*/ 	.word	index@(__assertfail)
	.align		4
        /*0018*/ 	.word	index@(_ZN2at6native18elementwise_kernelILi128ELi4EZNS0_15gpu_kernel_implINS0_13BinaryFunctorIN3c108BFloat16ES5_S5_ZZZNS0_17hypot_kernel_cudaERNS_18TensorIteratorBaseEENKUlvE_clEvENKUlvE2_clEvEUlS5_S5_E_EEEEvS7_RKT_EUliE_EEviT1_)
	.align		4
        /*001c*/ 	.word	index@(__assertfail)
	.align		4
        /*0020*/ 	.word	index@(_ZN2at6native27unrolled_elementwise_kernelINS0_13BinaryFunctorIN3c108BFloat16ES4_S4_ZZZNS0_17hypot_kernel_cudaERNS_18TensorIteratorBaseEENKUlvE_clEvENKUlvE2_clEvEUlS4_S4_E_EESt5arrayIPcLm3EELi4E23TrivialOffsetCalculatorILi2EjESE_ILi1EjENS0_6memory12LoadWithCastILi2EEENSH_13StoreWithCastILi1EEEEEviT_T0_T2_T3_T4_T5_)
	.align		4
        /*0024*/ 	.word	index@(__assertfail)
	.align		4
        /*0028*/ 	.word	index@(_ZN2at6native18elementwise_kernelILi128ELi4EZNS0_15gpu_kernel_implINS0_13AUnaryFunctorIN3c104HalfES5_S5_ZZZNS0_17hypot_kernel_cudaERNS_18TensorIteratorBaseEENKUlvE_clEvENKUlvE1_clEvEUlS5_S5_E_EEEEvS7_RKT_EUliE_EEviT1_)
	.align		4
        /*002c*/ 	.word	index@(__assertfail)
	.align		4
        /*0030*/ 	.word	index@(_ZN2at6native27unrolled_elementwise_kernelINS0_13AUnaryFunctorIN3c104HalfES4_S4_ZZZNS0_17hypot_kernel_cudaERNS_18TensorIteratorBaseEENKUlvE_clEvENKUlvE1_clEvEUlS4_S4_E_EESt5arrayIPcLm2EELi4E23TrivialOffsetCalculatorILi1EjESF_NS0_6memory12LoadWithCastILi1EEENSG_13StoreWithCastILi1EEEEEviT_T0_T2_T3_T4_T5_)
	.align		4
        /*0034*/ 	.word	index@(__assertfail)
	.align		4
        /*0038*/ 	.word	index@(_ZN2at6native18elementwise_kernelILi128ELi4EZNS0_15gpu_kernel_implINS0_13BinaryFunctorIN3c104HalfES5_S5_ZZZNS0_17hypot_kernel_cudaERNS_18TensorIteratorBaseEENKUlvE_clEvENKUlvE1_clEvEUlS5_S5_E_EEEEvS7_RKT_EUliE_EEviT1_)
	.align		4
        /*003c*/ 	.word	index@(__assertfail)
	.align		4
        /*0040*/ 	.word	index@(_ZN2at6native27unrolled_elementwise_kernelINS0_13BinaryFunctorIN3c104HalfES4_S4_ZZZNS0_17hypot_kernel_cudaERNS_18TensorIteratorBaseEENKUlvE_clEvENKUlvE1_clEvEUlS4_S4_E_EESt5arrayIPcLm3EELi4E23TrivialOffsetCalculatorILi2EjESE_ILi1EjENS0_6memory12LoadWithCastILi2EEENSH_13StoreWithCastILi1EEEEEviT_T0_T2_T3_T4_T5_)
	.align		4
        /*0044*/ 	.word	index@(__assertfail)
	.align		4
        /*0048*/ 	.word	index@(_ZN2at6native18elementwise_kernelILi128ELi4EZNS0_15gpu_kernel_implINS0_13AUnaryFunctorIfffZZZNS0_17hypot_kernel_cudaERNS_18TensorIteratorBaseEENKUlvE_clEvENKUlvE0_clEvEUlffE_EEEEvS5_RKT_EUliE_EEviT1_)
	.align		4
        /*004c*/ 	.word	index@(__assertfail)
	.align		4
        /*0050*/ 	.word	index@(_ZN2at6native27unrolled_elementwise_kernelINS0_13AUnaryFunctorIfffZZZNS0_17hypot_kernel_cudaERNS_18TensorIteratorBaseEENKUlvE_clEvENKUlvE0_clEvEUlffE_EESt5arrayIPcLm2EELi4E23TrivialOffsetCalculatorILi1EjESD_NS0_6memory12LoadWithCastILi1EEENSE_13StoreWithCastILi1EEEEEviT_T0_T2_T3_T4_T5_)
	.align		4
        /*0054*/ 	.word	index@(__assertfail)
	.align		4
        /*0058*/ 	.word	index@(_ZN2at6native18elementwise_kernelILi128ELi4EZNS0_15gpu_kernel_implINS0_13BinaryFunctorIfffZZZNS0_17hypot_kernel_cudaERNS_18TensorIteratorBaseEENKUlvE_clEvENKUlvE0_clEvEUlffE_EEEEvS5_RKT_EUliE_EEviT1_)
	.align		4
        /*005c*/ 	.word	index@(__assertfail)
	.align		4
        /*0060*/ 	.word	index@(_ZN2at6native27unrolled_elementwise_kernelINS0_13BinaryFunctorIfffZZZNS0_17hypot_kernel_cudaERNS_18TensorIteratorBaseEENKUlvE_clEvENKUlvE0_clEvEUlffE_EESt5arrayIPcLm3EELi4E23TrivialOffsetCalculatorILi2EjESC_ILi1EjENS0_6memory12LoadWithCastILi2EEENSF_13StoreWithCastILi1EEEEEviT_T0_T2_T3_T4_T5_)
	.align		4
        /*0064*/ 	.word	index@(__assertfail)
	.align		4
        /*0068*/ 	.word	index@(_ZN2at6native18elementwise_kernelILi128ELi4EZNS0_15gpu_kernel_implINS0_13AUnaryFunctorIdddZZZNS0_17hypot_kernel_cudaERNS_18TensorIteratorBaseEENKUlvE_clEvENKUlvE_clEvEUlddE_EEEEvS5_RKT_EUliE_EEviT1_)
	.align		4
        /*006c*/ 	.word	index@(__assertfail)
	.align		4
        /*0070*/ 	.word	index@(_ZN2at6native27unrolled_elementwise_kernelINS0_13AUnaryFunctorIdddZZZNS0_17hypot_kernel_cudaERNS_18TensorIteratorBaseEENKUlvE_clEvENKUlvE_clEvEUlddE_EESt5arrayIPcLm2EELi4E23TrivialOffsetCalculatorILi1EjESD_NS0_6memory12LoadWithCastILi1EEENSE_13StoreWithCastILi1EEEEEviT_T0_T2_T3_T4_T5_)
	.align		4
        /*0074*/ 	.word	index@(__assertfail)
	.align		4
        /*0078*/ 	.word	index@(_ZN2at6native18elementwise_kernelILi128ELi4EZNS0_15gpu_kernel_implINS0_13BinaryFunctorIdddZZZNS0_17hypot_kernel_cudaERNS_18TensorIteratorBaseEENKUlvE_clEvENKUlvE_clEvEUlddE_EEEEvS5_RKT_EUliE_EEviT1_)
	.align		4
        /*007c*/ 	.word	index@(__assertfail)
	.align		4
        /*0080*/ 	.word	index@(_ZN2at6native27unrolled_elementwise_kernelINS0_13BinaryFunctorIdddZZZNS0_17hypot_kernel_cudaERNS_18TensorIteratorBaseEENKUlvE_clEvENKUlvE_clEvEUlddE_EESt5arrayIPcLm3EELi4E23TrivialOffsetCalculatorILi2EjESC_ILi1EjENS0_6memory12LoadWithCastILi2EEENSF_13StoreWithCastILi1EEEEEviT_T0_T2_T3_T4_T5_)
	.align		4
        /*0084*/ 	.word	index@(__assertfail)
	.align		4
        /*0088*/ 	.word	index@(_ZN2at6native18elementwise_kernelILi128ELi4EZNS0_15gpu_kernel_implINS0_13BinaryFunctorIN3c108BFloat16ES5_S5_ZZZNS0_17atan2_kernel_cudaERNS_18TensorIteratorBaseEENKUlvE_clEvENKUlvE2_clEvEUlS5_S5_E_EEEEvS7_RKT_EUliE_EEviT1_)
	.align		4
        /*008c*/ 	.word	index@(__assertfail)
	.align		4
        /*0090*/ 	.word	index@(_ZN2at6native27unrolled_elementwise_kernelINS0_13BinaryFunctorIN3c108BFloat16ES4_S4_ZZZNS0_17atan2_kernel_cudaERNS_18TensorIteratorBaseEENKUlvE_clEvENKUlvE2_clEvEUlS4_S4_E_EESt5arrayIPcLm3EELi4E23TrivialOffsetCalculatorILi2EjESE_ILi1EjENS0_6memory12LoadWithCastILi2EEENSH_13StoreWithCastILi1EEEEEviT_T0_T2_T3_T4_T5_)
	.align		4
        /*0094*/ 	.word	index@(__assertfail)
	.align		4
        /*0098*/ 	.word	index@(_ZN2at6native18elementwise_kernelILi128ELi4EZNS0_15gpu_kernel_implINS0_13BUnaryFunctorIN3c108BFloat16ES5_S5_ZZZNS0_17atan2_kernel_cudaERNS_18TensorIteratorBaseEENKUlvE_clEvENKUlvE2_clEvEUlS5_S5_E_EEEEvS7_RKT_EUliE_EEviT1_)
	.align		4
        /*009c*/ 	.word	index@(__assertfail)
	.align		4
        /*00a0*/ 	.word	index@(_ZN2at6native27unrolled_elementwise_kernelINS0_13BUnaryFunctorIN3c108BFloat16ES4_S4_ZZZNS0_17atan2_kernel_cudaERNS_18TensorIteratorBaseEENKUlvE_clEvENKUlvE2_clEvEUlS4_S4_E_EESt5arrayIPcLm2EELi4E23TrivialOffsetCalculatorILi1EjESF_NS0_6memory12LoadWithCastILi1EEENSG_13StoreWithCastILi1EEEEEviT_T0_T2_T3_T4_T5_)
	.align		4
        /*00a4*/ 	.word	index@(__assertfail)
	.align		4
        /*00a8*/ 	.word	index@(_ZN2at6native18elementwise_kernelILi128ELi4EZNS0_15gpu_kernel_implINS0_13AUnaryFunctorIN3c108BFloat16ES5_S5_ZZZNS0_17atan2_kernel_cudaERNS_18TensorIteratorBaseEENKUlvE_clEvENKUlvE2_clEvEUlS5_S5_E_EEEEvS7_RKT_EUliE_EEviT1_)
	.align		4
        /*00ac*/ 	.word	index@(__assertfail)
	.align		4
        /*00b0*/ 	.word	index@(_ZN2at6native27unrolled_elementwise_kernelINS0_13AUnaryFunctorIN3c108BFloat16ES4_S4_ZZZNS0_17atan2_kernel_cudaERNS_18TensorIteratorBaseEENKUlvE_clEvENKUlvE2_clEvEUlS4_S4_E_EESt5arrayIPcLm2EELi4E23TrivialOffsetCalculatorILi1EjESF_NS0_6memory12LoadWithCastILi1EEENSG_13StoreWithCastILi1EEEEEviT_T0_T2_T3_T4_T5_)
	.align		4
        /*00b4*/ 	.word	index@(__assertfail)
	.align		4
        /*00b8*/ 	.word	index@(_ZN2at6native18elementwise_kernelILi128ELi4EZNS0_15gpu_kernel_implINS0_13BinaryFunctorIN3c104HalfES5_S5_ZZZNS0_17atan2_kernel_cudaERNS_18TensorIteratorBaseEENKUlvE_clEvENKUlvE1_clEvEUlS5_S5_E_EEEEvS7_RKT_EUliE_EEviT1_)
	.align		4
        /*00bc*/ 	.word	index@(__assertfail)
	.align		4
        /*00c0*/ 	.word	index@(_ZN2at6native27unrolled_elementwise_kernelINS0_13BinaryFunctorIN3c104HalfES4_S4_ZZZNS0_17atan2_kernel_cudaERNS_18TensorIteratorBaseEENKUlvE_clEvENKUlvE1_clEvEUlS4_S4_E_EESt5arrayIPcLm3EELi4E23TrivialOffsetCalculatorILi2EjESE_ILi1EjENS0_6memory12LoadWithCastILi2EEENSH_13StoreWithCastILi1EEEEEviT_T0_T2_T3_T4_T5_)
	.align		4
        /*00c4*/ 	.word	index@(__assertfail)
	.align		4
        /*00c8*/ 	.word	index@(_ZN2at6native18elementwise_kernelILi128ELi4EZNS0_15gpu_kernel_implINS0_13BUnaryFunctorIN3c104HalfES5_S5_ZZZNS0_17atan2_kernel_cudaERNS_18TensorIteratorBaseEENKUlvE_clEvENKUlvE1_clEvEUlS5_S5_E_EEEEvS7_RKT_EUliE_EEviT1_)
	.align		4
        /*00cc*/ 	.word	index@(__assertfail)
	.align		4
        /*00d0*/ 	.word	index@(_ZN2at6native27unrolled_elementwise_kernelINS0_13BUnaryFunctorIN3c104HalfES4_S4_ZZZNS0_17atan2_kernel_cudaERNS_18TensorIteratorBaseEENKUlvE_clEvENKUlvE1_clEvEUlS4_S4_E_EESt5arrayIPcLm2EELi4E23TrivialOffsetCalculatorILi1EjESF_NS0_6memory12LoadWithCastILi1EEENSG_13StoreWithCastILi1EEEEEviT_T0_T2_T3_T4_T5_)
	.align		4
        /*00d4*/ 	.word	index@(__assertfail)
	.align		4
        /*00d8*/ 	.word	index@(_ZN2at6native18elementwise_kernelILi128ELi4EZNS0_15gpu_kernel_implINS0_13AUnaryFunctorIN3c104HalfES5_S5_ZZZNS0_17atan2_kernel_cudaERNS_18TensorIteratorBaseEENKUlvE_clEvENKUlvE1_clEvEUlS5_S5_E_EEEEvS7_RKT_EUliE_EEviT1_)
	.align		4
        /*00dc*/ 	.word	index@(__assertfail)
	.align		4
        /*00e0*/ 	.word	index@(_ZN2at6native27unrolled_elementwise_kernelINS0_13AUnaryFunctorIN3c104HalfES4_S4_ZZZNS0_17atan2_kernel_cudaERNS_18TensorIteratorBaseEENKUlvE_clEvENKUlvE1_clEvEUlS4_S4_E_EESt5arrayIPcLm2EELi4E23TrivialOffsetCalculatorILi1EjESF_NS0_6memory12LoadWithCastILi1EEENSG_13StoreWithCastILi1EEEEEviT_T0_T2_T3_T4_T5_)
	.align		4
        /*00e4*/ 	.word	index@(__assertfail)
	.align		4
        /*00e8*/ 	.word	index@(_ZN2at6native18elementwise_kernelILi128ELi4EZNS0_15gpu_kernel_implINS0_13BinaryFunctorIfffZZZNS0_17atan2_kernel_cudaERNS_18TensorIteratorBaseEENKUlvE_clEvENKUlvE0_clEvEUlffE_EEEEvS5_RKT_EUliE_EEviT1_)
	.align		4
        /*00ec*/ 	.word	index@(__assertfail)
	.align		4
        /*00f0*/ 	.word	index@(_ZN2at6native27unrolled_elementwise_kernelINS0_13BinaryFunctorIfffZZZNS0_17atan2_kernel_cudaERNS_18TensorIteratorBaseEENKUlvE_clEvENKUlvE0_clEvEUlffE_EESt5arrayIPcLm3EELi4E23TrivialOffsetCalculatorILi2EjESC_ILi1EjENS0_6memory12LoadWithCastILi2EEENSF_13StoreWithCastILi1EEEEEviT_T0_T2_T3_T4_T5_)
	.align		4
        /*00f4*/ 	.word	index@(__assertfail)
	.align		4
        /*00f8*/ 	.word	index@(_ZN2at6native18elementwise_kernelILi128ELi4EZNS0_15gpu_kernel_implINS0_13BUnaryFunctorIfffZZZNS0_17atan2_kernel_cudaERNS_18TensorIteratorBaseEENKUlvE_clEvENKUlvE0_clEvEUlffE_EEEEvS5_RKT_EUliE_EEviT1_)
	.align		4
        /*00fc*/ 	.word	index@(__assertfail)
	.align		4
        /*0100*/ 	.word	index@(_ZN2at6native27unrolled_elementwise_kernelINS0_13BUnaryFunctorIfffZZZNS0_17atan2_kernel_cudaERNS_18TensorIteratorBaseEENKUlvE_clEvENKUlvE0_clEvEUlffE_EESt5arrayIPcLm2EELi4E23TrivialOffsetCalculatorILi1EjESD_NS0_6memory12LoadWithCastILi1EEENSE_13StoreWithCastILi1EEEEEviT_T0_T2_T3_T4_T5_)
	.align		4
        /*0104*/ 	.word	index@(__assertfail)
	.align		4
        /*0108*/ 	.word	index@(_ZN2at6native18elementwise_kernelILi128ELi4EZNS0_15gpu_kernel_implINS0_13AUnaryFunctorIfffZZZNS0_17atan2_kernel_cudaERNS_18TensorIteratorBaseEENKUlvE_clEvENKUlvE0_clEvEUlffE_EEEEvS5_RKT_EUliE_EEviT1_)
	.align		4
        /*010c*/ 	.word	index@(__assertfail)
	.align		4
        /*0110*/ 	.word	index@(_ZN2at6native27unrolled_elementwise_kernelINS0_13AUnaryFunctorIfffZZZNS0_17atan2_kernel_cudaERNS_18TensorIteratorBaseEENKUlvE_clEvENKUlvE0_clEvEUlffE_EESt5arrayIPcLm2EELi4E23TrivialOffsetCalculatorILi1EjESD_NS0_6memory12LoadWithCastILi1EEENSE_13StoreWithCastILi1EEEEEviT_T0_T2_T3_T4_T5_)
	.align		4
        /*0114*/ 	.word	index@(__assertfail)
	.align		4
        /*0118*/ 	.word	index@(_ZN2at6native18elementwise_kernelILi128ELi4EZNS0_15gpu_kernel_implINS0_13BinaryFunctorIdddZZZNS0_17atan2_kernel_cudaERNS_18TensorIteratorBaseEENKUlvE_clEvENKUlvE_clEvEUlddE_EEEEvS5_RKT_EUliE_EEviT1_)
	.align		4
        /*011c*/ 	.word	index@(__assertfail)
	.align		4
        /*0120*/ 	.word	index@(_ZN2at6native27unrolled_elementwise_kernelINS0_13BinaryFunctorIdddZZZNS0_17atan2_kernel_cudaERNS_18TensorIteratorBaseEENKUlvE_clEvENKUlvE_clEvEUlddE_EESt5arrayIPcLm3EELi4E23TrivialOffsetCalculatorILi2EjESC_ILi1EjENS0_6memory12LoadWithCastILi2EEENSF_13StoreWithCastILi1EEEEEviT_T0_T2_T3_T4_T5_)
	.align		4
        /*0124*/ 	.word	index@(__assertfail)
	.align		4
        /*0128*/ 	.word	index@(_ZN2at6native18elementwise_kernelILi128ELi4EZNS0_15gpu_kernel_implINS0_13BUnaryFunctorIdddZZZNS0_17atan2_kernel_cudaERNS_18TensorIteratorBaseEENKUlvE_clEvENKUlvE_clEvEUlddE_EEEEvS5_RKT_EUliE_EEviT1_)
	.align		4
        /*012c*/ 	.word	index@(__assertfail)
	.align		4
        /*0130*/ 	.word	index@(_ZN2at6native27unrolled_elementwise_kernelINS0_13BUnaryFunctorIdddZZZNS0_17atan2_kernel_cudaERNS_18TensorIteratorBaseEENKUlvE_clEvENKUlvE_clEvEUlddE_EESt5arrayIPcLm2EELi4E23TrivialOffsetCalculatorILi1EjESD_NS0_6memory12LoadWithCastILi1EEENSE_13StoreWithCastILi1EEEEEviT_T0_T2_T3_T4_T5_)
	.align		4
        /*0134*/ 	.word	index@(__assertfail)
	.align		4
        /*0138*/ 	.word	index@(_ZN2at6native18elementwise_kernelILi128ELi4EZNS0_15gpu_kernel_implINS0_13AUnaryFunctorIdddZZZNS0_17atan2_kernel_cudaERNS_18TensorIteratorBaseEENKUlvE_clEvENKUlvE_clEvEUlddE_EEEEvS5_RKT_EUliE_EEviT1_)
	.align		4
        /*013c*/ 	.word	index@(__assertfail)
	.align		4
        /*0140*/ 	.word	index@(_ZN2at6native27unrolled_elementwise_kernelINS0_13AUnaryFunctorIdddZZZNS0_17atan2_kernel_cudaERNS_18TensorIteratorBaseEENKUlvE_clEvENKUlvE_clEvEUlddE_EESt5arrayIPcLm2EELi4E23TrivialOffsetCalculatorILi1EjESD_NS0_6memory12LoadWithCastILi1EEENSE_13StoreWithCastILi1EEEEEviT_T0_T2_T3_T4_T5_)
	.align		4
        /*0144*/ 	.word	index@(__assertfail)
	.align		4
        /*0148*/ 	.word	0x00000000
	.align		4
        /*014c*/ 	.word	0xfffffffe
	.align		4
        /*0150*/ 	.word	0x00000000
	.align		4
        /*0154*/ 	.word	0xfffffffd
	.align		4
        /*0158*/ 	.word	0x00000000
	.align		4
        /*015c*/ 	.word	0xfffffffc


//--------------------- .nv.constant4             --------------------------
	.section	.nv.constant4,"a",@progbits
	.align	8
	.align		8
.nv.constant4:
        /*0000*/ 	.dword	__assertfail
	.align		8
        /*0008*/ 	.dword	__unnamed_1
	.align		8
        /*0010*/ 	.dword	__unnamed_2
	.align		8
        /*0018*/ 	.dword	__unnamed_3
	.align		8
        /*0020*/ 	.dword	__unnamed_4
	.align		8
        /*0028*/ 	.dword	__unnamed_5
	.align		8
        /*0030*/ 	.dword	__unnamed_6
	.align		8
        /*0038*/ 	.dword	__unnamed_7
	.align		8
        /*0040*/ 	.dword	__unnamed_8
	.align		8
        /*0048*/ 	.dword	_ZN56_INTERNAL_620da471_25_BinaryGeometricKernels_cu_f54865024cuda3std3__45__cpo5beginE
	.align		8
        /*0050*/ 	.dword	_ZN56_INTERNAL_620da471_25_BinaryGeometricKernels_cu_f54865024cuda3std3__45__cpo3endE
	.align		8
        /*0058*/ 	.dword	_ZN56_INTERNAL_620da471_25_BinaryGeometricKernels_cu_f54865024cuda3std3__45__cpo6cbeginE
	.align		8
        /*0060*/ 	.dword	_ZN56_INTERNAL_620da471_25_BinaryGeometricKernels_cu_f54865024cuda3std3__45__cpo4cendE
	.align		8
        /*0068*/ 	.dword	_ZN56_INTERNAL_620da471_25_BinaryGeometricKernels_cu_f54865024cuda3std3__45__cpo6rbeginE
	.align		8
        /*0070*/ 	.dword	_ZN56_INTERNAL_620da471_25_BinaryGeometricKernels_cu_f54865024cuda3std3__45__cpo4rendE
	.align		8
        /*0078*/ 	.dword	_ZN56_INTERNAL_620da471_25_BinaryGeometricKernels_cu_f54865024cuda3std3__45__cpo7crbeginE
	.align		8
        /*0080*/ 	.dword	_ZN56_INTERNAL_620da471_25_BinaryGeometricKernels_cu_f54865024cuda3std3__45__cpo5crendE
	.align		8
        /*0088*/ 	.dword	_ZN56_INTERNAL_620da471_25_BinaryGeometricKernels_cu_f54865024cuda3std3__458_GLOBAL__N__620da471_25_BinaryGeometricKernels_cu_f54865026ignoreE
	.align		8
        /*0090*/ 	.dword	_ZN56_INTERNAL_620da471_25_BinaryGeometricKernels_cu_f54865024cuda3std3__419piecewise_constructE
	.align		8
        /*0098*/ 	.dword	_ZN56_INTERNAL_620da471_25_BinaryGeometricKernels_cu_f54865024cuda3std3__48in_placeE
	.align		8
        /*00a0*/ 	.dword	_ZN56_INTERNAL_620da471_25_BinaryGeometricKernels_cu_f54865024cuda3std3__420unreachable_sentinelE
	.align		8
        /*00a8*/ 	.dword	_ZN56_INTERNAL_620da471_25_BinaryGeometricKernels_cu_f54865024cuda3std6ranges3__45__cpo4swapE
	.align		8
        /*00b0*/ 	.dword	_ZN56_INTERNAL_620da471_25_BinaryGeometricKernels_cu_f54865024cuda3std6ranges3__45__cpo9iter_moveE
	.align		8
        /*00b8*/ 	.dword	_ZN56_INTERNAL_620da471_25_BinaryGeometricKernels_cu_f54865024cuda3std6ranges3__45__cpo5beginE
	.align		8
        /*00c0*/ 	.dword	_ZN56_INTERNAL_620da471_25_BinaryGeometricKernels_cu_f54865024cuda3std6ranges3__45__cpo3endE
	.align		8
        /*00c8*/ 	.dword	_ZN56_INTERNAL_620da471_25_BinaryGeometricKernels_cu_f54865024cuda3std6ranges3__45__cpo6cbeginE
	.align		8
        /*00d0*/ 	.dword	_ZN56_INTERNAL_620da471_25_BinaryGeometricKernels_cu_f54865024cuda3std6ranges3__45__cpo4cendE
	.align		8
        /*00d8*/ 	.dword	_ZN56_INTERNAL_620da471_25_BinaryGeometricKernels_cu_f54865024cuda3std6ranges3__45__cpo7advanceE
	.align		8
        /*00e0*/ 	.dword	_ZN56_INTERNAL_620da471_25_BinaryGeometricKernels_cu_f54865024cuda3std6ranges3__45__cpo9iter_swapE
	.align		8
        /*00e8*/ 	.dword	_ZN56_INTERNAL_620da471_25_BinaryGeometricKernels_cu_f54865024cuda3std6ranges3__45__cpo4nextE
	.align		8
        /*00f0*/ 	.dword	_ZN56_INTERNAL_620da471_25_BinaryGeometricKernels_cu_f54865024cuda3std6ranges3__45__cpo4prevE
	.align		8
        /*00f8*/ 	.dword	_ZN56_INTERNAL_620da471_25_BinaryGeometricKernels_cu_f54865024cuda3std6ranges3__45__cpo4dataE
	.align		8
        /*0100*/ 	.dword	_ZN56_INTERNAL_620da471_25_BinaryGeometricKernels_cu_f54865024cuda3std6ranges3__45__cpo5cdataE
	.align		8
        /*0108*/ 	.dword	_ZN56_INTERNAL_620da471_25_BinaryGeometricKernels_cu_f54865024cuda3std6ranges3__45__cpo4sizeE
	.align		8
        /*0110*/ 	.dword	_ZN56_INTERNAL_620da471_25_BinaryGeometricKernels_cu_f54865024cuda3std6ranges3__45__cpo5ssizeE
	.align		8
        /*0118*/ 	.dword	_ZN56_INTERNAL_620da471_25_BinaryGeometricKernels_cu_f54865024cuda3std6ranges3__45__cpo8distanceE
	.align		8
        /*0120*/ 	.dword	_ZN56_INTERNAL_620da471_25_BinaryGeometricKernels_cu_f54865026thrust23THRUST_300001_SM_900_NS6system6detail10sequential3seqE
	.align		8
        /*0128*/ 	.dword	$str$6
	.align		8
        /*0130*/ 	.dword	$str$7


//--------------------- .text._ZN2at6native18elementwise_kernelILi128ELi4EZNS0_15gpu_kernel_implINS0_13AUnaryFunctorIN3c108BFloat16ES5_S5_ZZZNS0_17hypot_kernel_cudaERNS_18TensorIteratorBaseEENKUlvE_clEvENKUlvE2_clEvEUlS5_S5_E_EEEEvS7_RKT_EUliE_EEviT1_ --------------------------
	.section	.text._ZN2at6native18elementwise_kernelILi128ELi4EZNS0_15gpu_kernel_implINS0_13AUnaryFunctorIN3c108BFloat16ES5_S5_ZZZNS0_17hypot_kernel_cudaERNS_18TensorIteratorBaseEENKUlvE_clEvENKUlvE2_clEvEUlS5_S5_E_EEEEvS7_RKT_EUliE_EEviT1_,"ax",@progbits
	.align	128
        .global         _ZN2at6native18elementwise_kernelILi128ELi4EZNS0_15gpu_kernel_implINS0_13AUnaryFunctorIN3c108BFloat16ES5_S5_ZZZNS0_17hypot_kernel_cudaERNS_18TensorIteratorBaseEENKUlvE_clEvENKUlvE2_clEvEUlS5_S5_E_EEEEvS7_RKT_EUliE_EEviT1_
        .type           _ZN2at6native18elementwise_kernelILi128ELi4EZNS0_15gpu_kernel_implINS0_13AUnaryFunctorIN3c108BFloat16ES5_S5_ZZZNS0_17hypot_kernel_cudaERNS_18TensorIteratorBaseEENKUlvE_clEvENKUlvE2_clEvEUlS5_S5_E_EEEEvS7_RKT_EUliE_EEviT1_,@function
        .size           _ZN2at6native18elementwise_kernelILi128ELi4EZNS0_15gpu_kernel_implINS0_13AUnaryFunctorIN3c108BFloat16ES5_S5_ZZZNS0_17hypot_kernel_cudaERNS_18TensorIteratorBaseEENKUlvE_clEvENKUlvE2_clEvEUlS5_S5_E_EEEEvS7_RKT_EUliE_EEviT1_,(.L_x_19760 - _ZN2at6native18elementwise_kernelILi128ELi4EZNS0_15gpu_kernel_implINS0_13AUnaryFunctorIN3c108BFloat16ES5_S5_ZZZNS0_17hypot_kernel_cudaERNS_18TensorIteratorBaseEENKUlvE_clEvENKUlvE2_clEvEUlS5_S5_E_EEEEvS7_RKT_EUliE_EEviT1_)
        .other          _ZN2at6native18elementwise_kernelILi128ELi4EZNS0_15gpu_kernel_implINS0_13AUnaryFunctorIN3c108BFloat16ES5_S5_ZZZNS0_17hypot_kernel_cudaERNS_18TensorIteratorBaseEENKUlvE_clEvENKUlvE2_clEvEUlS5_S5_E_EEEEvS7_RKT_EUliE_EEviT1_,@"STO_CUDA_ENTRY STV_DEFAULT"
_ZN2at6native18elementwise_kernelILi128ELi4EZNS0_15gpu_kernel_implINS0_13AUnaryFunctorIN3c108BFloat16ES5_S5_ZZZNS0_17hypot_kernel_cudaERNS_18TensorIteratorBaseEENKUlvE_clEvENKUlvE2_clEvEUlS5_S5_E_EEEEvS7_RKT_EUliE_EEviT1_:
.text._ZN2at6native18elementwise_kernelILi128ELi4EZNS0_15gpu_kernel_implINS0_13AUnaryFunctorIN3c108BFloat16ES5_S5_ZZZNS0_17hypot_kernel_cudaERNS_18TensorIteratorBaseEENKUlvE_clEvENKUlvE2_clEvEUlS5_S5_E_EEEEvS7_RKT_EUliE_EEviT1_:
[----:B------:R-:W0:Y:S01]  /*0000*/  LDC R1, c[0x0][0x28] ;  /* 0x00000a00ff017b82 */ /* 0x000e220000000800 */
[----:B------:R-:W1:Y:S01]  /*0010*/  S2R R23, SR_CTAID.X ;  /* 0x0000000000177919 */ /* 0x000e620000002500 */
[----:B------:R-:W-:Y:S01]  /*0020*/  ULDC UR4, c[0x0][0x210] ;  /* 0x0000840000047ab9 */ /* 0x000fe20000000800 */
[----:B------:R-:W-:Y:S01]  /*0030*/  ULDC.64 UR36, c[0x0][0x208] ;  /* 0x0000820000247ab9 */ /* 0x000fe20000000a00 */
[----:B------:R-:W-:Y:S01]  /*0040*/  BSSY B6, `(.L_x_0) ;  /* 0x000033f000067945 */ /* 0x000fe20003800000 */
[----:B------:R-:W1:Y:S02]  /*0050*/  S2R R18, SR_TID.X ;  /* 0x0000000000127919 */ /* 0x000e640000002100 */
[----:B-1----:R-:W-:-:S05]  /*0060*/  IMAD R19, R23, 0x200, R18 ;  /* 0x0000020017137824 */ /* 0x002fca00078e0212 */
[----:B------:R-:W-:-:S13]  /*0070*/  ISETP.GE.AND P0, PT, R19, UR4, PT ;  /* 0x0000000413007c0c */ /* 0x000fda000bf06270 */
[----:B0-----:R-:W-:Y:S05]  /*0080*/  @P0 BRA `(.L_x_1) ;  /* 0x0000003000e80947 */ /* 0x001fea0003800000 */
[----:B------:R-:W0:Y:S01]  /*0090*/  LDC R6, c[0x0][0x218] ;  /* 0x00008600ff067b82 */ /* 0x000e220000000800 */
[----:B------:R-:W-:Y:S02]  /*00a0*/  IMAD.MOV.U32 R0, RZ, RZ, RZ ;  /* 0x000000ffff007224 */ /* 0x000fe400078e00ff */
[----:B------:R-:W-:Y:S01]  /*00b0*/  IMAD.MOV.U32 R16, RZ, RZ, RZ ;  /* 0x000000ffff107224 */ /* 0x000fe200078e00ff */
[----:B0-----:R-:W-:-:S13]  /*00c0*/  ISETP.NE.AND P0, PT, R6, RZ, PT ;  /* 0x000000ff0600720c */ /* 0x001fda0003f05270 */
[----:B------:R-:W-:Y:S05]  /*00d0*/  @!P0 BRA `(.L_x_2) ;  /* 0x0000001000b08947 */ /* 0x000fea0003800000 */
[----:B------:R-:W-:Y:S01]  /*00e0*/  IMAD.MOV.U32 R2, RZ, RZ, RZ ;  /* 0x000000ffff027224 */ /* 0x000fe200078e00ff */
[----:B------:R-:W-:Y:S01]  /*00f0*/  ULDC.64 UR4, c[0x0][0x220] ;  /* 0x0000880000047ab9 */ /* 0x000fe20000000a00 */
[----:B------:R-:W-:Y:S01]  /*0100*/  IMAD.MOV.U32 R3, RZ, RZ, R19 ;  /* 0x000000ffff037224 */ /* 0x000fe200078e0013 */
[----:B------:R-:W-:Y:S01]  /*0110*/  ISETP.NE.AND P0, PT, R6, 0x1, PT ;  /* 0x000000010600780c */ /* 0x000fe20003f05270 */
[----:B------:R-:W-:Y:S01]  /*0120*/  IMAD.HI.U32 R2, R19, UR4, R2 ;  /* 0x0000000413027c27 */ /* 0x000fe2000f8e0002 */
[----:B------:R-:W-:-:S04]  /*0130*/  ULDC UR4, c[0x0][0x21c] ;  /* 0x0000870000047ab9 */ /* 0x000fc80000000800 */
[----:B------:R-:W-:-:S05]  /*0140*/  SHF.R.U32.HI R3, RZ, UR5, R2 ;  /* 0x00000005ff037c19 */ /* 0x000fca0008011602 */
[----:B------:R-:W-:-:S04]  /*0150*/  IMAD.MOV R0, RZ, RZ, -R3 ;  /* 0x000000ffff007224 */ /* 0x000fc800078e0a03 */
[----:B------:R-:W-:Y:S01]  /*0160*/  IMAD R19, R0, UR4, R19 ;  /* 0x0000000400137c24 */ /* 0x000fe2000f8e0213 */
[----:B------:R-:W-:-:S03]  /*0170*/  ULDC.64 UR4, c[0x0][0x348] ;  /* 0x0000d20000047ab9 */ /* 0x000fc60000000a00 */
[C---:B------:R-:W-:Y:S02]  /*0180*/  IMAD R16, R19.reuse, UR4, RZ ;  /* 0x0000000413107c24 */ /* 0x040fe4000f8e02ff */
[----:B------:R-:W-:Y:S01]  /*0190*/  IMAD R0, R19, UR5, RZ ;  /* 0x0000000513007c24 */ /* 0x000fe2000f8e02ff */
[----:B------:R-:W-:Y:S06]  /*01a0*/  @!P0 BRA `(.L_x_2) ;  /* 0x00000010007c8947 */ /* 0x000fec0003800000 */
[----:B------:R-:W-:Y:S01]  /*01b0*/  IMAD.MOV.U32 R2, RZ, RZ, RZ ;  /* 0x000000ffff027224 */ /* 0x000fe200078e00ff */
[----:B------:R-:W-:Y:S01]  /*01c0*/  ULDC.64 UR6, c[0x0][0x228] ;  /* 0x00008a0000067ab9 */ /* 0x000fe20000000a00 */
[----:B------:R-:W-:Y:S01]  /*01d0*/  ULDC UR5, c[0x0][0x230] ;  /* 0x00008c0000057ab9 */ /* 0x000fe20000000800 */
[----:B------:R-:W-:Y:S01]  /*01e0*/  ISETP.NE.AND P0, PT, R6, 0x2, PT ;  /* 0x000000020600780c */ /* 0x000fe20003f05270 */
[----:B------:R-:W-:-:S05]  /*01f0*/  IMAD.HI.U32 R4, R3, UR7, R2 ;  /* 0x0000000703047c27 */ /* 0x000fca000f8e0002 */
[----:B------:R-:W-:-:S05]  /*0200*/  SHF.R.U32.HI R5, RZ, UR5, R4 ;  /* 0x00000005ff057c19 */ /* 0x000fca0008011604 */
[----:B------:R-:W-:-:S04]  /*0210*/  IMAD.MOV R2, RZ, RZ, -R5 ;  /* 0x000000ffff027224 */ /* 0x000fc800078e0a05 */
[----:B------:R-:W-:Y:S01]  /*0220*/  IMAD R3, R2, UR6, R3 ;  /* 0x0000000602037c24 */ /* 0x000fe2000f8e0203 */
[----:B------:R-:W-:-:S03]  /*0230*/  ULDC.64 UR6, c[0x0][0x350] ;  /* 0x0000d40000067ab9 */ /* 0x000fc60000000a00 */
[C---:B------:R-:W-:Y:S02]  /*0240*/  IMAD R16, R3.reuse, UR6, RZ ;  /* 0x0000000603107c24 */ /* 0x040fe4000f8e02ff */
[----:B------:R-:W-:Y:S02]  /*0250*/  IMAD R0, R3, UR7, R0 ;  /* 0x0000000703007c24 */ /* 0x000fe4000f8e0200 */
[----:B------:R-:W-:Y:S01]  /*0260*/  IMAD R16, R19, UR4, R16 ;  /* 0x0000000413107c24 */ /* 0x000fe2000f8e0210 */
[----:B------:R-:W-:Y:S06]  /*0270*/  @!P0 BRA `(.L_x_2) ;  /* 0x0000001000488947 */ /* 0x000fec0003800000 */
[----:B------:R-:W-:Y:S01]  /*0280*/  IMAD.MOV.U32 R4, RZ, RZ, RZ ;  /* 0x000000ffff047224 */ /* 0x000fe200078e00ff */
[----:B------:R-:W-:Y:S01]  /*0290*/  ULDC.64 UR4, c[0x0][0x238] ;  /* 0x00008e0000047ab9 */ /* 0x000fe20000000a00 */
[----:B------:R-:W-:Y:S02]  /*02a0*/  ISETP.NE.AND P0, PT, R6, 0x3, PT ;  /* 0x000000030600780c */ /* 0x000fe40003f05270 */
[----:B------:R-:W-:Y:S01]  /*02b0*/  IMAD.HI.U32 R2, R5, UR4, R4 ;  /* 0x0000000405027c27 */ /* 0x000fe2000f8e0004 */
[----:B------:R-:W-:-:S04]  /*02c0*/  ULDC UR4, c[0x0][0x234] ;  /* 0x00008d0000047ab9 */ /* 0x000fc80000000800 */
[----:B------:R-:W-:-:S05]  /*02d0*/  SHF.R.U32.HI R3, RZ, UR5, R2 ;  /* 0x00000005ff037c19 */ /* 0x000fca0008011602 */
[----:B------:R-:W-:-:S04]  /*02e0*/  IMAD.MOV R4, RZ, RZ, -R3 ;  /* 0x000000ffff047224 */ /* 0x000fc800078e0a03 */
[----:B------:R-:W-:Y:S01]  /*02f0*/  IMAD R5, R4, UR4, R5 ;  /* 0x0000000404057c24 */ /* 0x000fe2000f8e0205 */
[----:B------:R-:W-:-:S03]  /*0300*/  ULDC.64 UR4, c[0x0][0x358] ;  /* 0x0000d60000047ab9 */ /* 0x000fc60000000a00 */
[C---:B------:R-:W-:Y:S02]  /*0310*/  IMAD R16, R5.reuse, UR4, R16 ;  /* 0x0000000405107c24 */ /* 0x040fe4000f8e0210 */
[----:B------:R-:W-:Y:S01]  /*0320*/  IMAD R0, R5, UR5, R0 ;  /* 0x0000000505007c24 */ /* 0x000fe2000f8e0200 */
[----:B------:R-:W-:Y:S06]  /*0330*/  @!P0 BRA `(.L_x_2) ;  /* 0x0000001000188947 */ /* 0x000fec0003800000 */
[----:B------:R-:W-:Y:S01]  /*0340*/  IMAD.MOV.U32 R2, RZ, RZ, RZ ;  /* 0x000000ffff027224 */ /* 0x000fe200078e00ff */
[----:B------:R-:W-:Y:S01]  /*0350*/  ULDC.64 UR6, c[0x0][0x240] ;  /* 0x0000900000067ab9 */ /* 0x000fe20000000a00 */
[----:B------:R-:W-:Y:S01]  /*0360*/  ULDC UR4, c[0x0][0x248] ;  /* 0x0000920000047ab9 */ /* 0x000fe20000000800 */
[----:B------:R-:W-:Y:S01]  /*0370*/  ISETP.NE.AND P0, PT, R6, 0x4, PT ;  /* 0x000000040600780c */ /* 0x000fe20003f05270 */
[----:B------:R-:W-:-:S05]  /*0380*/  IMAD.HI.U32 R4, R3, UR7, R2 ;  /* 0x0000000703047c27 */ /* 0x000fca000f8e0002 */
[----:B------:R-:W-:Y:S01]  /*0390*/  SHF.R.U32.HI R5, RZ, UR4, R4 ;  /* 0x00000004ff057c19 */ /* 0x000fe20008011604 */
[----:B------:R-:W-:-:S04]  /*03a0*/  ULDC.64 UR4, c[0x0][0x360] ;  /* 0x0000d80000047ab9 */ /* 0x000fc80000000a00 */
[----:B------:R-:W-:-:S04]  /*03b0*/  IMAD.MOV R2, RZ, RZ, -R5 ;  /* 0x000000ffff027224 */ /* 0x000fc800078e0a05 */
[----:B------:R-:W-:-:S04]  /*03c0*/  IMAD R3, R2, UR6, R3 ;  /* 0x0000000602037c24 */ /* 0x000fc8000f8e0203 */
[C---:B------:R-:W-:Y:S02]  /*03d0*/  IMAD R16, R3.reuse, UR4, R16 ;  /* 0x0000000403107c24 */ /* 0x040fe4000f8e0210 */
        /* <DEDUP_REMOVED lines=243> */
[----:B------:R-:W-:-:S03]  /*1310*/  ULDC.64 UR4, c[0x0][0x340] ;  /* 0x0000d00000047ab9 */ /* 0x000fc60000000a00 */
[----:B------:R-:W-:Y:S01]  /*1320*/  IMAD.HI.U32 R2, R5, UR4, R4 ;  /* 0x0000000405027c27 */ /* 0x000fe2000f8e0004 */
[----:B------:R-:W-:-:S04]  /*1330*/  ULDC UR4, c[0x0][0x33c] ;  /* 0x0000cf0000047ab9 */ /* 0x000fc80000000800 */
[----:B------:R-:W-:-:S05]  /*1340*/  SHF.R.U32.HI R2, RZ, UR5, R2 ;  /* 0x00000005ff027c19 */ /* 0x000fca0008011602 */
[----:B------:R-:W-:-:S04]  /*1350*/  IMAD.MOV R3, RZ, RZ, -R2 ;  /* 0x000000ffff037224 */ /* 0x000fc800078e0a02 */
[----:B------:R-:W-:Y:S01]  /*1360*/  IMAD R5, R3, UR4, R5 ;  /* 0x0000000403057c24 */ /* 0x000fe2000f8e0205 */
[----:B------:R-:W-:-:S03]  /*1370*/  ULDC.64 UR4, c[0x0][0x408] ;  /* 0x0001020000047ab9 */ /* 0x000fc60000000a00 */
[C---:B------:R-:W-:Y:S02]  /*1380*/  IMAD R16, R5.reuse, UR4, R16 ;  /* 0x0000000405107c24 */ /* 0x040fe4000f8e0210 */
[----:B------:R-:W-:-:S07]  /*1390*/  IMAD R0, R5, UR5, R0 ;  /* 0x0000000505007c24 */ /* 0x000fce000f8e0200 */
.L_x_2:
[----:B------:R-:W0:Y:S01]  /*13a0*/  LDC.U8 R5, c[0x0][0x425] ;  /* 0x00010940ff057b82 */ /* 0x000e220000000000 */
[----:B------:R-:W-:Y:S01]  /*13b0*/  ULDC.64 UR4, c[0x0][0x410] ;  /* 0x0001040000047ab9 */ /* 0x000fe20000000a00 */
[----:B------:R-:W-:Y:S01]  /*13c0*/  ULDC.64 UR6, c[0x0][0x418] ;  /* 0x0001060000067ab9 */ /* 0x000fe20000000a00 */
[----:B------:R-:W-:Y:S02]  /*13d0*/  IADD3 R16, P1, R16, UR4, RZ ;  /* 0x0000000410107c10 */ /* 0x000fe4000ff3e0ff */
[----:B------:R-:W-:-:S03]  /*13e0*/  IADD3 R2, P2, R0, UR6, RZ ;  /* 0x0000000600027c10 */ /* 0x000fc6000ff5e0ff */
[----:B------:R-:W-:Y:S02]  /*13f0*/  IMAD.X R17, RZ, RZ, UR5, P1 ;  /* 0x00000005ff117e24 */ /* 0x000fe400088e06ff */
[----:B------:R-:W-:Y:S01]  /*1400*/  IMAD.X R3, RZ, RZ, UR7, P2 ;  /* 0x00000007ff037e24 */ /* 0x000fe200090e06ff */
[----:B0-----:R-:W-:-:S04]  /*1410*/  PRMT R4, R5, 0x9910, RZ ;  /* 0x0000991005047816 */ /* 0x001fc800000000ff */
[----:B------:R-:W-:-:S13]  /*1420*/  ISETP.GT.AND P0, PT, R4, 0x9, PT ;  /* 0x000000090400780c */ /* 0x000fda0003f04270 */
[----:B------:R-:W-:Y:S05]  /*1430*/  @P0 BRA `(.L_x_3) ;  /* 0x0000000400100947 */ /* 0x000fea0003800000 */
[----:B------:R-:W-:-:S13]  /*1440*/  ISETP.GT.AND P0, PT, R4, 0x4, PT ;  /* 0x000000040400780c */ /* 0x000fda0003f04270 */
[----:B------:R-:W-:Y:S05]  /*1450*/  @P0 BRA `(.L_x_4) ;  /* 0x0000000000800947 */ /* 0x000fea0003800000 */
[----:B------:R-:W-:-:S13]  /*1460*/  ISETP.GT.AND P0, PT, R4, 0x1, PT ;  /* 0x000000010400780c */ /* 0x000fda0003f04270 */
[----:B------:R-:W-:Y:S05]  /*1470*/  @P0 BRA `(.L_x_5) ;  /* 0x0000000000300947 */ /* 0x000fea0003800000 */
[----:B------:R-:W-:-:S13]  /*1480*/  ISETP.NE.AND P0, PT, R5, RZ, PT ;  /* 0x000000ff0500720c */ /* 0x000fda0003f05270 */
[----:B------:R-:W-:Y:S05]  /*1490*/  @!P0 BRA `(.L_x_6) ;  /* 0x0000000000188947 */ /* 0x000fea0003800000 */
[----:B------:R-:W-:-:S13]  /*14a0*/  ISETP.NE.AND P0, PT, R4, 0x1, PT ;  /* 0x000000010400780c */ /* 0x000fda0003f05270 */
[----:B------:R-:W-:Y:S05]  /*14b0*/  @P0 BRA `(.L_x_7) ;  /* 0x0000000c004c0947 */ /* 0x000fea0003800000 */
[----:B------:R-:W2:Y:S02]  /*14c0*/  LDG.E.S8 R2, desc[UR36][R2.64] ;  /* 0x0000002402027981 */ /* 0x000ea4000c1e1300 */
[----:B--2---:R-:W0:Y:S02]  /*14d0*/  I2F.S16 R0, R2 ;  /* 0x0000000200007306 */ /* 0x004e240000101400 */
[----:B0-----:R-:W-:Y:S01]  /*14e0*/  F2FP.BF16.F32.PACK_AB R0, RZ, R0 ;  /* 0x00000000ff00723e */ /* 0x001fe200000010ff */
[----:B------:R-:W-:Y:S06]  /*14f0*/  BRA `(.L_x_8) ;  /* 0x0000000c00a07947 */ /* 0x000fec0003800000 */
.L_x_6:
[----:B------:R-:W2:Y:S02]  /*1500*/  LDG.E.U8 R2, desc[UR36][R2.64] ;  /* 0x0000002402027981 */ /* 0x000ea4000c1e1100 */
[----:B--2---:R-:W-:-:S04]  /*1510*/  I2FP.F32.U32 R0, R2 ;  /* 0x0000000200007245 */ /* 0x004fc80000201000 */
[----:B------:R-:W-:Y:S01]  /*1520*/  F2FP.BF16.F32.PACK_AB R0, RZ, R0 ;  /* 0x00000000ff00723e */ /* 0x000fe200000010ff */
[----:B------:R-:W-:Y:S06]  /*1530*/  BRA `(.L_x_8) ;  /* 0x0000000c00907947 */ /* 0x000fec0003800000 */
.L_x_5:
[----:B------:R-:W-:-:S13]  /*1540*/  ISETP.NE.AND P0, PT, R4, 0x2, PT ;  /* 0x000000020400780c */ /* 0x000fda0003f05270 */
[----:B------:R-:W-:Y:S05]  /*1550*/  @!P0 BRA `(.L_x_9) ;  /* 0x0000000000308947 */ /* 0x000fea0003800000 */
[----:B------:R-:W-:-:S13]  /*1560*/  ISETP.NE.AND P0, PT, R4, 0x3, PT ;  /* 0x000000030400780c */ /* 0x000fda0003f05270 */
[----:B------:R-:W-:Y:S05]  /*1570*/  @!P0 BRA `(.L_x_10) ;  /* 0x0000000000188947 */ /* 0x000fea0003800000 */
[----:B------:R-:W-:-:S13]  /*1580*/  ISETP.NE.AND P0, PT, R4, 0x4, PT ;  /* 0x000000040400780c */ /* 0x000fda0003f05270 */
[----:B------:R-:W-:Y:S05]  /*1590*/  @P0 BRA `(.L_x_7) ;  /* 0x0000000c00140947 */ /* 0x000fea0003800000 */
[----:B------:R-:W2:Y:S02]  /*15a0*/  LDG.E.64 R2, desc[UR36][R2.64] ;  /* 0x0000002402027981 */ /* 0x000ea4000c1e1b00 */
[----:B--2---:R-:W0:Y:S02]  /*15b0*/  I2F.S64 R0, R2 ;  /* 0x0000000200007312 */ /* 0x004e240000301400 */
[----:B0-----:R-:W-:Y:S01]  /*15c0*/  F2FP.BF16.F32.PACK_AB R0, RZ, R0 ;  /* 0x00000000ff00723e */ /* 0x001fe200000010ff */
[----:B------:R-:W-:Y:S06]  /*15d0*/  BRA `(.L_x_8) ;  /* 0x0000000c00687947 */ /* 0x000fec0003800000 */
.L_x_10:
[----:B------:R-:W2:Y:S02]  /*15e0*/  LDG.E R2, desc[UR36][R2.64] ;  /* 0x0000002402027981 */ /* 0x000ea4000c1e1900 */
[----:B--2---:R-:W-:-:S04]  /*15f0*/  I2FP.F32.S32 R0, R2 ;  /* 0x0000000200007245 */ /* 0x004fc80000201400 */
[----:B------:R-:W-:Y:S01]  /*1600*/  F2FP.BF16.F32.PACK_AB R0, RZ, R0 ;  /* 0x00000000ff00723e */ /* 0x000fe200000010ff */
[----:B------:R-:W-:Y:S06]  /*1610*/  BRA `(.L_x_8) ;  /* 0x0000000c00587947 */ /* 0x000fec0003800000 */
.L_x_9:
[----:B------:R-:W2:Y:S02]  /*1620*/  LDG.E.U16 R2, desc[UR36][R2.64] ;  /* 0x0000002402027981 */ /* 0x000ea4000c1e1500 */
[----:B--2---:R-:W0:Y:S02]  /*1630*/  I2F.S16 R0, R2 ;  /* 0x0000000200007306 */ /* 0x004e240000101400 */
[----:B0-----:R-:W-:Y:S01]  /*1640*/  F2FP.BF16.F32.PACK_AB R0, RZ, R0 ;  /* 0x00000000ff00723e */ /* 0x001fe200000010ff */
[----:B------:R-:W-:Y:S06]  /*1650*/  BRA `(.L_x_8) ;  /* 0x0000000c00487947 */ /* 0x000fec0003800000 */
.L_x_4:
[----:B------:R-:W-:-:S13]  /*1660*/  ISETP.GT.AND P0, PT, R4, 0x6, PT ;  /* 0x000000060400780c */ /* 0x000fda0003f04270 */
[----:B------:R-:W-:Y:S05]  /*1670*/  @P0 BRA `(.L_x_11) ;  /* 0x00000000002c0947 */ /* 0x000fea0003800000 */
[----:B------:R-:W-:-:S13]  /*1680*/  ISETP.NE.AND P0, PT, R4, 0x5, PT ;  /* 0x000000050400780c */ /* 0x000fda0003f05270 */
[----:B------:R-:W-:Y:S05]  /*1690*/  @!P0 BRA `(.L_x_12) ;  /* 0x0000000000148947 */ /* 0x000fea0003800000 */
[----:B------:R-:W-:-:S13]  /*16a0*/  ISETP.NE.AND P0, PT, R4, 0x6, PT ;  /* 0x000000060400780c */ /* 0x000fda0003f05270 */
[----:B------:R-:W-:Y:S05]  /*16b0*/  @P0 BRA `(.L_x_7) ;  /* 0x0000000800cc0947 */ /* 0x000fea0003800000 */
[----:B------:R-:W2:Y:S02]  /*16c0*/  LDG.E R2, desc[UR36][R2.64] ;  /* 0x0000002402027981 */ /* 0x000ea4000c1e1900 */
[----:B--2---:R-:W-:Y:S01]  /*16d0*/  F2FP.BF16.F32.PACK_AB R0, RZ, R2 ;  /* 0x00000002ff00723e */ /* 0x004fe200000010ff */
[----:B------:R-:W-:Y:S06]  /*16e0*/  BRA `(.L_x_8) ;  /* 0x0000000c00247947 */ /* 0x000fec0003800000 */
.L_x_12:
[----:B------:R-:W2:Y:S02]  /*16f0*/  LDG.E.U16 R0, desc[UR36][R2.64] ;  /* 0x0000002402007981 */ /* 0x000ea4000c1e1500 */
[----:B--2---:R-:W-:-:S05]  /*1700*/  HADD2.F32 R0, -RZ, R0.H0_H0 ;  /* 0x20000000ff007230 */ /* 0x004fca0000004100 */
[----:B------:R-:W-:Y:S01]  /*1710*/  F2FP.BF16.F32.PACK_AB R0, RZ, R0 ;  /* 0x00000000ff00723e */ /* 0x000fe200000010ff */
[----:B------:R-:W-:Y:S06]  /*1720*/  BRA `(.L_x_8) ;  /* 0x0000000c00147947 */ /* 0x000fec0003800000 */
.L_x_11:
[----:B------:R-:W-:-:S13]  /*1730*/  ISETP.NE.AND P0, PT, R4, 0x7, PT ;  /* 0x000000070400780c */ /* 0x000fda0003f05270 */
[----:B------:R-:W-:Y:S05]  /*1740*/  @!P0 BRA `(.L_x_13) ;  /* 0x00000000002c8947 */ /* 0x000fea0003800000 */
[----:B------:R-:W-:-:S13]  /*1750*/  ISETP.NE.AND P0, PT, R4, 0x8, PT ;  /* 0x000000080400780c */ /* 0x000fda0003f05270 */
[----:B------:R-:W-:Y:S05]  /*1760*/  @!P0 BRA `(.L_x_14) ;  /* 0x0000000000148947 */ /* 0x000fea0003800000 */
[----:B------:R-:W-:-:S13]  /*1770*/  ISETP.NE.AND P0, PT, R4, 0x9, PT ;  /* 0x000000090400780c */ /* 0x000fda0003f05270 */
[----:B------:R-:W-:Y:S05]  /*1780*/  @P0 BRA `(.L_x_7) ;  /* 0x0000000800980947 */ /* 0x000fea0003800000 */
[----:B------:R-:W2:Y:S02]  /*1790*/  LDG.E R2, desc[UR36][R2.64] ;  /* 0x0000002402027981 */ /* 0x000ea4000c1e1900 */
[----:B--2---:R-:W-:Y:S01]  /*17a0*/  F2FP.BF16.F32.PACK_AB R0, RZ, R2 ;  /* 0x00000002ff00723e */ /* 0x004fe200000010ff */
[----:B------:R-:W-:Y:S06]  /*17b0*/  BRA `(.L_x_8) ;  /* 0x0000000800f07947 */ /* 0x000fec0003800000 */
.L_x_14:
[----:B------:R-:W2:Y:S02]  /*17c0*/  LDG.E.U16 R2, desc[UR36][R2.64] ;  /* 0x0000002402027981 */ /* 0x000ea4000c1e1500 */
[----:B--2---:R-:W-:-:S05]  /*17d0*/  HADD2.F32 R0, -RZ, R2.H0_H0 ;  /* 0x20000002ff007230 */ /* 0x004fca0000004100 */
[----:B------:R-:W-:Y:S01]  /*17e0*/  F2FP.BF16.F32.PACK_AB R0, RZ, R0 ;  /* 0x00000000ff00723e */ /* 0x000fe200000010ff */
[----:B------:R-:W-:Y:S06]  /*17f0*/  BRA `(.L_x_8) ;  /* 0x0000000800e07947 */ /* 0x000fec0003800000 */
.L_x_13:
[----:B------:R-:W2:Y:S01]  /*1800*/  LDG.E.64 R2, desc[UR36][R2.64] ;  /* 0x0000002402027981 */ /* 0x000ea2000c1e1b00 */
[----:B------:R-:W-:Y:S01]  /*1810*/  UMOV UR4, 0xf0000000 ;  /* 0xf000000000047882 */ /* 0x000fe20000000000 */
[----:B------:R-:W-:Y:S01]  /*1820*/  UMOV UR5, 0x380fffff ;  /* 0x380fffff00057882 */ /* 0x000fe20000000000 */
[----:B--2---:R-:W0:Y:S01]  /*1830*/  F2F.F32.F64 R0, R2 ;  /* 0x0000000200007310 */ /* 0x004e220000301000 */
[----:B------:R-:W-:-:S14]  /*1840*/  DSETP.GEU.AND P0, PT, |R2|, UR4, PT ;  /* 0x0000000402007e2a */ /* 0x000fdc000bf0e200 */
[----:B0-----:R-:W-:-:S05]  /*1850*/  @!P0 FMUL R0, R0, 1.175494350822287508e-38 ;  /* 0x0080000000008820 */ /* 0x001fca0000400000 */
[----:B------:R-:W-:Y:S01]  /*1860*/  F2FP.BF16.F32.PACK_AB R0, RZ, R0 ;  /* 0x00000000ff00723e */ /* 0x000fe200000010ff */
[----:B------:R-:W-:Y:S06]  /*1870*/  BRA `(.L_x_8) ;  /* 0x0000000800c07947 */ /* 0x000fec0003800000 */
.L_x_3:
[----:B------:R-:W-:-:S13]  /*1880*/  ISETP.GT.AND P0, PT, R4, 0x18, PT ;  /* 0x000000180400780c */ /* 0x000fda0003f04270 */
[----:B------:R-:W-:Y:S05]  /*1890*/  @P0 BRA `(.L_x_15) ;  /* 0x0000000400000947 */ /* 0x000fea0003800000 */
[----:B------:R-:W-:-:S13]  /*18a0*/  ISETP.GT.AND P0, PT, R4, 0xe, PT ;  /* 0x0000000e0400780c */ /* 0x000fda0003f04270 */
[----:B------:R-:W-:Y:S05]  /*18b0*/  @P0 BRA `(.L_x_16) ;  /* 0x0000000000440947 */ /* 0x000fea0003800000 */
[----:B------:R-:W-:-:S13]  /*18c0*/  ISETP.NE.AND P0, PT, R4, 0xa, PT ;  /* 0x0000000a0400780c */ /* 0x000fda0003f05270 */
[----:B------:R-:W-:Y:S05]  /*18d0*/  @!P0 BRA `(.L_x_17) ;  /* 0x00000000001c8947 */ /* 0x000fea0003800000 */
[----:B------:R-:W-:-:S13]  /*18e0*/  ISETP.NE.AND P0, PT, R4, 0xb, PT ;  /* 0x0000000b0400780c */ /* 0x000fda0003f05270 */
[----:B------:R-:W-:Y:S05]  /*18f0*/  @P0 BRA `(.L_x_7) ;  /* 0x00000008003c0947 */ /* 0x000fea0003800000 */
[----:B------:R-:W2:Y:S02]  /*1900*/  LDG.E.U8 R2, desc[UR36][R2.64] ;  /* 0x0000002402027981 */ /* 0x000ea4000c1e1100 */
[----:B--2---:R-:W-:-:S04]  /*1910*/  ISETP.NE.AND P0, PT, R2, RZ, PT ;  /* 0x000000ff0200720c */ /* 0x004fc80003f05270 */
[----:B------:R-:W-:-:S04]  /*1920*/  FSEL R0, RZ, 1, !P0 ;  /* 0x3f800000ff007808 */ /* 0x000fc80004000000 */
[----:B------:R-:W-:Y:S01]  /*1930*/  F2FP.BF16.F32.PACK_AB R0, RZ, R0 ;  /* 0x00000000ff00723e */ /* 0x000fe200000010ff */
[----:B------:R-:W-:Y:S06]  /*1940*/  BRA `(.L_x_8) ;  /* 0x00000008008c7947 */ /* 0x000fec0003800000 */
.L_x_17:
        /* <DEDUP_REMOVED lines=8> */
.L_x_16:
[----:B------:R-:W-:-:S13]  /*19d0*/  ISETP.NE.AND P0, PT, R4, 0xf, PT ;  /* 0x0000000f0400780c */ /* 0x000fda0003f05270 */
[----:B------:R-:W-:Y:S05]  /*19e0*/  @!P0 BRA `(.L_x_18) ;  /* 0x0000000000a48947 */ /* 0x000fea0003800000 */
[----:B------:R-:W-:-:S13]  /*19f0*/  ISETP.NE.AND P0, PT, R4, 0x17, PT ;  /* 0x000000170400780c */ /* 0x000fda0003f05270 */
[----:B------:R-:W-:Y:S05]  /*1a00*/  @!P0 BRA `(.L_x_19) ;  /* 0x0000000000608947 */ /* 0x000fea0003800000 */
[----:B------:R-:W-:-:S13]  /*1a10*/  ISETP.NE.AND P0, PT, R4, 0x18, PT ;  /* 0x000000180400780c */ /* 0x000fda0003f05270 */
[----:B------:R-:W-:Y:S05]  /*1a20*/  @P0 BRA `(.L_x_7) ;  /* 0x0000000400f00947 */ /* 0x000fea0003800000 */
[----:B------:R-:W2:Y:S01]  /*1a30*/  LDG.E.U8 R0, desc[UR36][R2.64] ;  /* 0x0000002402007981 */ /* 0x000ea2000c1e1100 */
[----:B------:R-:W-:Y:S02]  /*1a40*/  IMAD.MOV.U32 R8, RZ, RZ, -0x800000 ;  /* 0xff800000ff087424 */ /* 0x000fe400078e00ff */
[----:B--2---:R-:W-:-:S05]  /*1a50*/  IMAD.SHL.U32 R0, R0, 0x1000000, RZ ;  /* 0x0100000000007824 */ /* 0x004fca00078e00ff */
[----:B------:R-:W-:-:S04]  /*1a60*/  LOP3.LUT R4, R0, 0x7f000000, RZ, 0xc0, !PT ;  /* 0x7f00000000047812 */ /* 0x000fc800078ec0ff */
[----:B------:R-:W0:Y:S01]  /*1a70*/  FLO.U32 R5, R4 ;  /* 0x0000000400057300 */ /* 0x000e2200000e0000 */
[C---:B------:R-:W-:Y:S02]  /*1a80*/  VIADD R6, R4.reuse, 0x1000000 ;  /* 0x0100000004067836 */ /* 0x040fe40000000000 */
[----:B------:R-:W-:-:S03]  /*1a90*/  VIADD R2, R4, 0xffffffff ;  /* 0xffffffff04027836 */ /* 0x000fc60000000000 */
[----:B------:R-:W-:Y:S02]  /*1aa0*/  SHF.R.S32.HI R6, RZ, 0x8, R6 ;  /* 0x00000008ff067819 */ /* 0x000fe40000011406 */
[----:B------:R-:W-:Y:S02]  /*1ab0*/  SHF.R.S32.HI R2, RZ, 0x1f, R2 ;  /* 0x0000001fff027819 */ /* 0x000fe40000011402 */
[----:B0-----:R-:W-:-:S04]  /*1ac0*/  IADD3 R5, -R5, 0x1f, RZ ;  /* 0x0000001f05057810 */ /* 0x001fc80007ffe1ff */
[C---:B------:R-:W-:Y:S01]  /*1ad0*/  ISETP.GT.U32.AND P0, PT, R5.reuse, 0x4, PT ;  /* 0x000000040500780c */ /* 0x040fe20003f04070 */
[----:B------:R-:W-:-:S05]  /*1ae0*/  VIADD R5, R5, 0xfffffffc ;  /* 0xfffffffc05057836 */ /* 0x000fca0000000000 */
[----:B------:R-:W-:-:S05]  /*1af0*/  SEL R5, R5, RZ, P0 ;  /* 0x000000ff05057207 */ /* 0x000fca0000000000 */
[----:B------:R-:W-:Y:S01]  /*1b00*/  IMAD R8, R5, R8, 0x3c000000 ;  /* 0x3c00000005087424 */ /* 0x000fe200078e0208 */
[----:B------:R-:W-:-:S04]  /*1b10*/  SHF.L.U32 R5, R4, R5, RZ ;  /* 0x0000000504057219 */ /* 0x000fc800000006ff */
[----:B------:R-:W-:-:S04]  /*1b20*/  LEA.HI R5, R5, R8, RZ, 0x1c ;  /* 0x0000000805057211 */ /* 0x000fc800078fe0ff */
[----:B------:R-:W-:-:S04]  /*1b30*/  LOP3.LUT R5, R5, 0x7f800000, R6, 0xf8, !PT ;  /* 0x7f80000005057812 */ /* 0x000fc800078ef806 */
[----:B------:R-:W-:-:S04]  /*1b40*/  LOP3.LUT R5, R5, R2, RZ, 0x30, !PT ;  /* 0x0000000205057212 */ /* 0x000fc800078e30ff */
[----:B------:R-:W-:-:S04]  /*1b50*/  LOP3.LUT R5, R5, 0x80000000, R0, 0xf8, !PT ;  /* 0x8000000005057812 */ /* 0x000fc800078ef800 */
[----:B------:R-:W-:-:S04]  /*1b60*/  F2FP.BF16.F32.PACK_AB R5, RZ, R5 ;  /* 0x00000005ff05723e */ /* 0x000fc800000010ff */
[----:B------:R-:W-:Y:S01]  /*1b70*/  PRMT R0, R5, 0x7610, R0 ;  /* 0x0000761005007816 */ /* 0x000fe20000000000 */
[----:B------:R-:W-:Y:S06]  /*1b80*/  BRA `(.L_x_8) ;  /* 0x0000000400fc7947 */ /* 0x000fec0003800000 */
.L_x_19:
[----:B------:R-:W2:Y:S02]  /*1b90*/  LDG.E.U8 R2, desc[UR36][R2.64] ;  /* 0x0000002402027981 */ /* 0x000ea4000c1e1100 */
[C---:B--2---:R-:W-:Y:S02]  /*1ba0*/  IMAD.SHL.U32 R0, R2.reuse, 0x2000000, RZ ;  /* 0x0200000002007824 */ /* 0x044fe400078e00ff */
[----:B------:R-:W-:-:S03]  /*1bb0*/  IMAD.SHL.U32 R5, R2, 0x1000000, RZ ;  /* 0x0100000002057824 */ /* 0x000fc600078e00ff */
[----:B------:R-:W-:-:S13]  /*1bc0*/  ISETP.GE.U32.AND P0, PT, R0, 0x8000000, PT ;  /* 0x080000000000780c */ /* 0x000fda0003f06070 */
[C---:B------:R-:W-:Y:S02]  /*1bd0*/  @!P0 IMAD.SHL.U32 R0, R2.reuse, 0x100, RZ ;  /* 0x0000010002008824 */ /* 0x040fe400078e00ff */
[----:B------:R-:W-:-:S03]  /*1be0*/  @P0 IMAD.SHL.U32 R4, R2, 0x200000, RZ ;  /* 0x0020000002040824 */ /* 0x000fc600078e00ff */
[----:B------:R-:W-:Y:S02]  /*1bf0*/  @!P0 LOP3.LUT R0, R0, 0x7f00, RZ, 0xc0, !PT ;  /* 0x00007f0000008812 */ /* 0x000fe400078ec0ff */
[----:B------:R-:W-:Y:S02]  /*1c00*/  @P0 LOP3.LUT R4, R4, 0x70000000, RZ, 0xfc, !PT ;  /* 0x7000000004040812 */ /* 0x000fe400078efcff */
[----:B------:R-:W-:-:S03]  /*1c10*/  @!P0 LOP3.LUT R0, R0, 0x3f000000, RZ, 0xfc, !PT ;  /* 0x3f00000000008812 */ /* 0x000fc600078efcff */
[----:B------:R-:W-:Y:S02]  /*1c20*/  @P0 FMUL.FTZ R4, R4, 1.9259299443872358531e-34 ;  /* 0x0780000004040820 */ /* 0x000fe40000410000 */
[----:B------:R-:W-:-:S05]  /*1c30*/  @!P0 FADD.FTZ R4, R0, -0.5 ;  /* 0xbf00000000048421 */ /* 0x000fca0000010000 */
[----:B------:R-:W-:-:S04]  /*1c40*/  LOP3.LUT R4, R4, 0x80000000, R5, 0xf8, !PT ;  /* 0x8000000004047812 */ /* 0x000fc800078ef805 */
[----:B------:R-:W-:-:S04]  /*1c50*/  F2FP.BF16.F32.PACK_AB R4, RZ, R4 ;  /* 0x00000004ff04723e */ /* 0x000fc800000010ff */
[----:B------:R-:W-:Y:S01]  /*1c60*/  PRMT R0, R4, 0x7610, R0 ;  /* 0x0000761004007816 */ /* 0x000fe20000000000 */
[----:B------:R-:W-:Y:S06]  /*1c70*/  BRA `(.L_x_8) ;  /* 0x0000000400c07947 */ /* 0x000fec0003800000 */
.L_x_18:
[----:B------:R0:W5:Y:S01]  /*1c80*/  LDG.E.U16 R0, desc[UR36][R2.64] ;  /* 0x0000002402007981 */ /* 0x000162000c1e1500 */
[----:B------:R-:W-:Y:S05]  /*1c90*/  BRA `(.L_x_8) ;  /* 0x0000000400b87947 */ /* 0x000fea0003800000 */
.L_x_15:
[----:B------:R-:W-:-:S13]  /*1ca0*/  ISETP.GT.AND P0, PT, R4, 0x1b, PT ;  /* 0x0000001b0400780c */ /* 0x000fda0003f04270 */
[----:B------:R-:W-:Y:S05]  /*1cb0*/  @P0 BRA `(.L_x_20) ;  /* 0x0000000400080947 */ /* 0x000fea0003800000 */
[----:B------:R-:W-:-:S13]  /*1cc0*/  ISETP.NE.AND P0, PT, R4, 0x19, PT ;  /* 0x000000190400780c */ /* 0x000fda0003f05270 */
[----:B------:R-:W-:Y:S05]  /*1cd0*/  @!P0 BRA `(.L_x_21) ;  /* 0x0000000000908947 */ /* 0x000fea0003800000 */
[----:B------:R-:W-:-:S13]  /*1ce0*/  ISETP.NE.AND P0, PT, R4, 0x1a, PT ;  /* 0x0000001a0400780c */ /* 0x000fda0003f05270 */
[----:B------:R-:W-:Y:S05]  /*1cf0*/  @!P0 BRA `(.L_x_22) ;  /* 0x0000000000188947 */ /* 0x000fea0003800000 */
[----:B------:R-:W-:-:S13]  /*1d00*/  ISETP.NE.AND P0, PT, R4, 0x1b, PT ;  /* 0x0000001b0400780c */ /* 0x000fda0003f05270 */
[----:B------:R-:W-:Y:S05]  /*1d10*/  @P0 BRA `(.L_x_7) ;  /* 0x0000000400340947 */ /* 0x000fea0003800000 */
[----:B------:R-:W2:Y:S02]  /*1d20*/  LDG.E.U16 R0, desc[UR36][R2.64] ;  /* 0x0000002402007981 */ /* 0x000ea4000c1e1500 */
[----:B--2---:R-:W-:-:S04]  /*1d30*/  I2FP.F32.U32 R0, R0 ;  /* 0x0000000000007245 */ /* 0x004fc80000201000 */
[----:B------:R-:W-:Y:S01]  /*1d40*/  F2FP.BF16.F32.PACK_AB R0, RZ, R0 ;  /* 0x00000000ff00723e */ /* 0x000fe200000010ff */
[----:B------:R-:W-:Y:S06]  /*1d50*/  BRA `(.L_x_8) ;  /* 0x0000000400887947 */ /* 0x000fec0003800000 */
.L_x_22:
[----:B------:R-:W2:Y:S01]  /*1d60*/  LDG.E.U8 R2, desc[UR36][R2.64] ;  /* 0x0000002402027981 */ /* 0x000ea2000c1e1100 */
[----:B------:R-:W-:Y:S01]  /*1d70*/  BSSY B0, `(.L_x_23) ;  /* 0x0000018000007945 */ /* 0x000fe20003800000 */
[----:B------:R-:W-:Y:S01]  /*1d80*/  IMAD.MOV.U32 R0, RZ, RZ, RZ ;  /* 0x000000ffff007224 */ /* 0x000fe200078e00ff */
[----:B--2---:R-:W-:-:S13]  /*1d90*/  ISETP.NE.AND P0, PT, R2, RZ, PT ;  /* 0x000000ff0200720c */ /* 0x004fda0003f05270 */
[----:B------:R-:W-:Y:S05]  /*1da0*/  @!P0 BRA `(.L_x_24) ;  /* 0x0000000000508947 */ /* 0x000fea0003800000 */
[----:B------:R-:W-:-:S13]  /*1db0*/  ISETP.NE.AND P0, PT, R2, 0x80, PT ;  /* 0x000000800200780c */ /* 0x000fda0003f05270 */
[----:B------:R-:W-:Y:S01]  /*1dc0*/  @!P0 IMAD.MOV.U32 R0, RZ, RZ, 0x7f800001 ;  /* 0x7f800001ff008424 */ /* 0x000fe200078e00ff */
[----:B------:R-:W-:Y:S06]  /*1dd0*/  @!P0 BRA `(.L_x_24) ;  /* 0x0000000000448947 */ /* 0x000fec0003800000 */
[C---:B------:R-:W-:Y:S01]  /*1de0*/  LOP3.LUT P0, R0, R2.reuse, 0x78, RZ, 0xc0, !PT ;  /* 0x0000007802007812 */ /* 0x040fe2000780c0ff */
[----:B------:R-:W-:Y:S01]  /*1df0*/  BSSY B1, `(.L_x_25) ;  /* 0x000000c000017945 */ /* 0x000fe20003800000 */
[----:B------:R-:W-:Y:S02]  /*1e00*/  SHF.R.U32.HI R3, RZ, 0x7, R2 ;  /* 0x00000007ff037819 */ /* 0x000fe40000011602 */
[----:B------:R-:W-:Y:S02]  /*1e10*/  LOP3.LUT R2, R2, 0x7, RZ, 0xc0, !PT ;  /* 0x0000000702027812 */ /* 0x000fe400078ec0ff */
[----:B------:R-:W-:Y:S01]  /*1e20*/  SHF.R.U32.HI R0, RZ, 0x3, R0 ;  /* 0x00000003ff007819 */ /* 0x000fe20000011600 */
[----:B------:R-:W-:-:S06]  /*1e30*/  IMAD.U32 R4, R3, -0x80000000, RZ ;  /* 0x8000000003047824 */ /* 0x000fcc00078e00ff */
[----:B------:R-:W-:Y:S05]  /*1e40*/  @P0 BRA `(.L_x_26) ;  /* 0x0000000000180947 */ /* 0x000fea0003800000 */
[----:B------:R-:W0:Y:S02]  /*1e50*/  FLO.U32 R3, R2 ;  /* 0x0000000200037300 */ /* 0x000e2400000e0000 */
[----:B0-----:R-:W-:-:S04]  /*1e60*/  IADD3 R3, -R3, 0x1f, RZ ;  /* 0x0000001f03037810 */ /* 0x001fc80007ffe1ff */
[----:B------:R-:W-:Y:S01]  /*1e70*/  IADD3 R0, R0, 0x1d, -R3 ;  /* 0x0000001d00007810 */ /* 0x000fe20007ffe803 */
[----:B------:R-:W-:-:S05]  /*1e80*/  VIADD R5, R3, 0xffffffe4 ;  /* 0xffffffe403057836 */ /* 0x000fca0000000000 */
[----:B------:R-:W-:-:S04]  /*1e90*/  SHF.L.U32 R5, R2, R5, RZ ;  /* 0x0000000502057219 */ /* 0x000fc800000006ff */
[----:B------:R-:W-:-:S07]  /*1ea0*/  LOP3.LUT R2, R5, 0x7, RZ, 0xc0, !PT ;  /* 0x0000000705027812 */ /* 0x000fce00078ec0ff */
.L_x_26:
[----:B------:R-:W-:Y:S05]  /*1eb0*/  BSYNC B1 ;  /* 0x0000000000017941 */ /* 0x000fea0003800000 */
.L_x_25:
[----:B------:R-:W-:Y:S01]  /*1ec0*/  LEA R3, R0, 0x3b800000, 0x17 ;  /* 0x3b80000000037811 */ /* 0x000fe200078eb8ff */
[----:B------:R-:W-:-:S05]  /*1ed0*/  IMAD.SHL.U32 R0, R2, 0x100000, RZ ;  /* 0x0010000002007824 */ /* 0x000fca00078e00ff */
[----:B------:R-:W-:-:S07]  /*1ee0*/  LOP3.LUT R0, R3, R0, R4, 0xfe, !PT ;  /* 0x0000000003007212 */ /* 0x000fce00078efe04 */
.L_x_24:
[----:B------:R-:W-:Y:S05]  /*1ef0*/  BSYNC B0 ;  /* 0x0000000000007941 */ /* 0x000fea0003800000 */
.L_x_23:
[----:B------:R-:W-:Y:S01]  /*1f00*/  F2FP.BF16.F32.PACK_AB R0, RZ, R0 ;  /* 0x00000000ff00723e */ /* 0x000fe200000010ff */
[----:B------:R-:W-:Y:S06]  /*1f10*/  BRA `(.L_x_8) ;  /* 0x0000000400187947 */ /* 0x000fec0003800000 */
.L_x_21:
        /* <DEDUP_REMOVED lines=21> */
.L_x_30:
[----:B------:R-:W-:Y:S05]  /*2070*/  BSYNC B1 ;  /* 0x0000000000017941 */ /* 0x000fea0003800000 */
.L_x_29:
[----:B------:R-:W-:Y:S01]  /*2080*/  LEA R3, R0, 0x37800000, 0x17 ;  /* 0x3780000000037811 */ /* 0x000fe200078eb8ff */
[----:B------:R-:W-:-:S05]  /*2090*/  IMAD.SHL.U32 R0, R2, 0x200000, RZ ;  /* 0x0020000002007824 */ /* 0x000fca00078e00ff */
[----:B------:R-:W-:-:S07]  /*20a0*/  LOP3.LUT R0, R3, R0, R4, 0xfe, !PT ;  /* 0x0000000003007212 */ /* 0x000fce00078efe04 */
.L_x_28:
[----:B------:R-:W-:Y:S05]  /*20b0*/  BSYNC B0 ;  /* 0x0000000000007941 */ /* 0x000fea0003800000 */
.L_x_27:
[----:B------:R-:W-:Y:S01]  /*20c0*/  F2FP.BF16.F32.PACK_AB R0, RZ, R0 ;  /* 0x00000000ff00723e */ /* 0x000fe200000010ff */
[----:B------:R-:W-:Y:S06]  /*20d0*/  BRA `(.L_x_8) ;  /* 0x0000000000a87947 */ /* 0x000fec0003800000 */
.L_x_20:
[----:B------:R-:W-:-:S13]  /*20e0*/  ISETP.NE.AND P0, PT, R4, 0x1c, PT ;  /* 0x0000001c0400780c */ /* 0x000fda0003f05270 */
[----:B------:R-:W-:Y:S05]  /*20f0*/  @!P0 BRA `(.L_x_31) ;  /* 0x0000000000948947 */ /* 0x000fea0003800000 */
[----:B------:R-:W-:-:S13]  /*2100*/  ISETP.NE.AND P0, PT, R4, 0x1d, PT ;  /* 0x0000001d0400780c */ /* 0x000fda0003f05270 */
[----:B------:R-:W-:Y:S05]  /*2110*/  @!P0 BRA `(.L_x_32) ;  /* 0x00000000007c8947 */ /* 0x000fea0003800000 */
[----:B------:R-:W-:-:S13]  /*2120*/  ISETP.NE.AND P0, PT, R4, 0x2c, PT ;  /* 0x0000002c0400780c */ /* 0x000fda0003f05270 */
[----:B------:R-:W-:Y:S05]  /*2130*/  @P0 BRA `(.L_x_7) ;  /* 0x00000000002c0947 */ /* 0x000fea0003800000 */
[----:B------:R-:W2:Y:S01]  /*2140*/  LDG.E.U8 R2, desc[UR36][R2.64] ;  /* 0x0000002402027981 */ /* 0x000ea2000c1e1100 */
[----:B------:R-:W-:Y:S01]  /*2150*/  BSSY B0, `(.L_x_33) ;  /* 0x0000007000007945 */ /* 0x000fe20003800000 */
[----:B------:R-:W-:Y:S01]  /*2160*/  IMAD.MOV.U32 R0, RZ, RZ, 0x400000 ;  /* 0x00400000ff007424 */ /* 0x000fe200078e00ff */
[----:B--2---:R-:W-:-:S13]  /*2170*/  ISETP.NE.AND P0, PT, R2, RZ, PT ;  /* 0x000000ff0200720c */ /* 0x004fda0003f05270 */
[----:B------:R-:W-:Y:S05]  /*2180*/  @!P0 BRA `(.L_x_34) ;  /* 0x00000000000c8947 */ /* 0x000fea0003800000 */
[----:B------:R-:W-:-:S13]  /*2190*/  ISETP.NE.AND P0, PT, R2, 0xff, PT ;  /* 0x000000ff0200780c */ /* 0x000fda0003f05270 */
[----:B------:R-:W-:Y:S02]  /*21a0*/  @!P0 IMAD.MOV.U32 R0, RZ, RZ, 0x7f800001 ;  /* 0x7f800001ff008424 */ /* 0x000fe400078e00ff */
[----:B------:R-:W-:-:S07]  /*21b0*/  @P0 IMAD.SHL.U32 R0, R2, 0x800000, RZ ;  /* 0x0080000002000824 */ /* 0x000fce00078e00ff */
.L_x_34:
[----:B------:R-:W-:Y:S05]  /*21c0*/  BSYNC B0 ;  /* 0x0000000000007941 */ /* 0x000fea0003800000 */
.L_x_33:
[----:B------:R-:W-:Y:S01]  /*21d0*/  F2FP.BF16.F32.PACK_AB R0, RZ, R0 ;  /* 0x00000000ff00723e */ /* 0x000fe200000010ff */
[----:B------:R-:W-:Y:S06]  /*21e0*/  BRA `(.L_x_8) ;  /* 0x0000000000647947 */ /* 0x000fec0003800000 */
.L_x_7:
[----:B------:R-:W-:Y:S01]  /*21f0*/  MOV R2, 0x0 ;  /* 0x0000000000027802 */ /* 0x000fe20000000f00 */
[----:B------:R-:W-:Y:S01]  /*2200*/  ULDC.64 UR4, c[0x4][0x128] ;  /* 0x01004a0000047ab9 */ /* 0x000fe20000000a00 */
[----:B------:R-:W-:Y:S01]  /*2210*/  ULDC.64 UR6, c[0x4][0x38] ;  /* 0x01000e0000067ab9 */ /* 0x000fe20000000a00 */
[----:B------:R-:W-:Y:S02]  /*2220*/  IMAD.U32 R4, RZ, RZ, UR4 ;  /* 0x00000004ff047e24 */ /* 0x000fe4000f8e00ff */
[----:B------:R-:W-:Y:S01]  /*2230*/  IMAD.U32 R5, RZ, RZ, UR5 ;  /* 0x00000005ff057e24 */ /* 0x000fe2000f8e00ff */
[----:B------:R-:W0:Y:S01]  /*2240*/  LDC.64 R2, c[0x4][R2] ;  /* 0x0100000002027b82 */ /* 0x000e220000000a00 */
[----:B------:R-:W-:Y:S01]  /*2250*/  ULDC.64 UR4, c[0x4][0x130] ;  /* 0x01004c0000047ab9 */ /* 0x000fe20000000a00 */
[----:B------:R-:W-:Y:S02]  /*2260*/  IMAD.U32 R10, RZ, RZ, UR6 ;  /* 0x00000006ff0a7e24 */ /* 0x000fe4000f8e00ff */
[----:B------:R-:W-:-:S02]  /*2270*/  IMAD.U32 R6, RZ, RZ, UR4 ;  /* 0x00000004ff067e24 */ /* 0x000fc4000f8e00ff */
[----:B------:R-:W-:Y:S02]  /*2280*/  IMAD.U32 R7, RZ, RZ, UR5 ;  /* 0x00000005ff077e24 */ /* 0x000fe4000f8e00ff */
[----:B------:R-:W-:Y:S02]  /*2290*/  IMAD.U32 R11, RZ, RZ, UR7 ;  /* 0x00000007ff0b7e24 */ /* 0x000fe4000f8e00ff */
[----:B------:R-:W-:Y:S02]  /*22a0*/  IMAD.MOV.U32 R8, RZ, RZ, 0x4e ;  /* 0x0000004eff087424 */ /* 0x000fe400078e00ff */
[----:B------:R-:W-:Y:S02]  /*22b0*/  IMAD.MOV.U32 R12, RZ, RZ, 0x1 ;  /* 0x00000001ff0c7424 */ /* 0x000fe400078e00ff */
[----:B------:R-:W-:-:S07]  /*22c0*/  IMAD.MOV.U32 R13, RZ, RZ, RZ ;  /* 0x000000ffff0d7224 */ /* 0x000fce00078e00ff */
[----:B------:R-:W-:-:S07]  /*22d0*/  LEPC R20, `(.L_x_35) ;  /* 0x000000001014794e */ /* 0x000fce0000000000 */
[----:B0-----:R-:W-:Y:S05]  /*22e0*/  CALL.ABS.NOINC R2 ;  /* 0x0000000002007343 */ /* 0x001fea0003c00000 */
.L_x_35:
[----:B------:R-:W-:Y:S01]  /*22f0*/  PRMT R0, RZ, 0x7610, R0 ;  /* 0x00007610ff007816 */ /* 0x000fe20000000000 */
[----:B------:R-:W-:Y:S06]  /*2300*/  BRA `(.L_x_8) ;  /* 0x00000000001c7947 */ /* 0x000fec0003800000 */
.L_x_32:
[----:B------:R-:W2:Y:S02]  /*2310*/  LDG.E.64 R2, desc[UR36][R2.64] ;  /* 0x0000002402027981 */ /* 0x000ea4000c1e1b00 */
[----:B--2---:R-:W0:Y:S02]  /*2320*/  I2F.U64 R0, R2 ;  /* 0x0000000200007312 */ /* 0x004e240000301000 */
[----:B0-----:R-:W-:Y:S01]  /*2330*/  F2FP.BF16.F32.PACK_AB R0, RZ, R0 ;  /* 0x00000000ff00723e */ /* 0x001fe200000010ff */
[----:B------:R-:W-:Y:S06]  /*2340*/  BRA `(.L_x_8) ;  /* 0x00000000000c7947 */ /* 0x000fec0003800000 */
.L_x_31:
[----:B------:R-:W2:Y:S02]  /*2350*/  LDG.E R2, desc[UR36][R2.64] ;  /* 0x0000002402027981 */ /* 0x000ea4000c1e1900 */
[----:B--2---:R-:W-:-:S04]  /*2360*/  I2FP.F32.U32 R0, R2 ;  /* 0x0000000200007245 */ /* 0x004fc80000201000 */
[----:B------:R-:W-:-:S07]  /*2370*/  F2FP.BF16.F32.PACK_AB R0, RZ, R0 ;  /* 0x00000000ff00723e */ /* 0x000fce00000010ff */
.L_x_8:
[----:B------:R-:W-:Y:S01]  /*2380*/  ULDC.U16 UR4, c[0x0][0x422] ;  /* 0x0001088000047ab9 */ /* 0x000fe20000000400 */
[----:B-----5:R-:W-:Y:S01]  /*2390*/  IMAD.U32 R0, R0, 0x10000, RZ ;  /* 0x0001000000007824 */ /* 0x020fe200078e00ff */
[----:B------:R-:W-:-:S03]  /*23a0*/  USHF.L.U32 UR4, UR4, 0x10, URZ ;  /* 0x0000001004047899 */ /* 0x000fc6000800063f */
[----:B0-----:R-:W-:-:S03]  /*23b0*/  FADD.FTZ R3, |R0|, -RZ ;  /* 0x800000ff00037221 */ /* 0x001fc60000010200 */
[----:B------:R-:W-:-:S05]  /*23c0*/  FADD.FTZ R0, -RZ, |UR4| ;  /* 0x40000004ff007e21 */ /* 0x000fca0008010100 */
[CC--:B------:R-:W-:Y:S02]  /*23d0*/  VIMNMX R2, R0.reuse, R3.reuse, !PT ;  /* 0x0000000300027248 */ /* 0x0c0fe40007fe0100 */
[----:B------:R-:W-:Y:S02]  /*23e0*/  VIMNMX R0, R0, R3, PT ;  /* 0x0000000300007248 */ /* 0x000fe40003fe0100 */
[----:B------:R-:W-:Y:S02]  /*23f0*/  LOP3.LUT R4, R2, 0xfe000000, RZ, 0xc0, !PT ;  /* 0xfe00000002047812 */ /* 0x000fe400078ec0ff */
[----:B------:R-:W-:Y:S02]  /*2400*/  FSETP.NEU.FTZ.AND P0, PT, R0, RZ, PT ;  /* 0x000000ff0000720b */ /* 0x000fe40003f1d000 */
[----:B------:R-:W-:-:S05]  /*2410*/  IADD3 R3, -R4, 0x7e800000, RZ ;  /* 0x7e80000004037810 */ /* 0x000fca0007ffe1ff */
[-C--:B------:R-:W-:Y:S01]  /*2420*/  FMUL.FTZ R5, R0, R3.reuse ;  /* 0x0000000300057220 */ /* 0x080fe20000410000 */
[----:B------:R-:W-:-:S03]  /*2430*/  FMUL.FTZ R3, R2, R3 ;  /* 0x0000000302037220 */ /* 0x000fc60000410000 */
[----:B------:R-:W-:Y:S02]  /*2440*/  FMUL.FTZ R6, R5, R5 ;  /* 0x0000000505067220 */ /* 0x000fe40000410000 */
[----:B------:R-:W0:Y:S02]  /*2450*/  LDC.U8 R5, c[0x0][0x424] ;  /* 0x00010900ff057b82 */ /* 0x000e240000000000 */
[----:B------:R-:W-:Y:S01]  /*2460*/  FFMA.FTZ R6, R3, R3, R6 ;  /* 0x0000000303067223 */ /* 0x000fe20000010006 */
[----:B------:R-:W-:-:S05]  /*2470*/  LOP3.LUT R3, R4, 0x800000, RZ, 0xfc, !PT ;  /* 0x0080000004037812 */ /* 0x000fca00078efcff */
[----:B------:R-:W1:Y:S02]  /*2480*/  MUFU.SQRT R6, R6 ;  /* 0x0000000600067308 */ /* 0x000e640000002000 */
[----:B-1----:R-:W-:Y:S01]  /*2490*/  @P0 FMUL.FTZ R2, R6, R3 ;  /* 0x0000000306020220 */ /* 0x002fe20000410000 */
[----:B------:R-:W-:Y:S02]  /*24a0*/  FSETP.NEU.FTZ.AND P0, PT, R0, +INF , PT ;  /* 0x7f8000000000780b */ /* 0x000fe40003f1d000 */
[----:B0-----:R-:W-:Y:S02]  /*24b0*/  PRMT R0, R5, 0x9910, RZ ;  /* 0x0000991005007816 */ /* 0x001fe400000000ff */
[----:B------:R-:W-:Y:S02]  /*24c0*/  FSEL R2, R2, +INF , P0 ;  /* 0x7f80000002027808 */ /* 0x000fe40000000000 */
[----:B------:R-:W-:Y:S02]  /*24d0*/  ISETP.GT.AND P0, PT, R0, 0x9, PT ;  /* 0x000000090000780c */ /* 0x000fe40003f04270 */
[----:B------:R0:W1:Y:S11]  /*24e0*/  F2F.BF16.F32 R3, R2 ;  /* 0x0000000200037304 */ /* 0x0000760000202000 */
[----:B0-----:R-:W-:Y:S05]  /*24f0*/  @P0 BRA `(.L_x_36) ;  /* 0x00000004000c0947 */ /* 0x001fea0003800000 */
        /* <DEDUP_REMOVED lines=8> */
[----:B-1----:R-:W-:-:S04]  /*2580*/  IMAD.U32 R0, R3, 0x10000, RZ ;  /* 0x0001000003007824 */ /* 0x002fc800078e00ff */
[----:B------:R-:W0:Y:S02]  /*2590*/  F2I.FTZ.TRUNC.NTZ R3, R0 ;  /* 0x0000000000037305 */ /* 0x000e24000021f100 */
[----:B0-----:R4:W-:Y:S01]  /*25a0*/  STG.E.U8 desc[UR36][R16.64], R3 ;  /* 0x0000000310007986 */ /* 0x0019e2000c101124 */
[----:B------:R-:W-:Y:S05]  /*25b0*/  BRA `(.L_x_41) ;  /* 0x0000000c00947947 */ /* 0x000fea0003800000 */
.L_x_39:
[----:B-1----:R-:W-:-:S06]  /*25c0*/  IMAD.U32 R3, R3, 0x10000, RZ ;  /* 0x0001000003037824 */ /* 0x002fcc00078e00ff */
[----:B------:R-:W0:Y:S02]  /*25d0*/  F2I.S64.TRUNC R2, R3 ;  /* 0x0000000300027311 */ /* 0x000e24000020d900 */
[----:B0-----:R3:W-:Y:S01]  /*25e0*/  STG.E.U8 desc[UR36][R16.64], R2 ;  /* 0x0000000210007986 */ /* 0x0017e2000c101124 */
[----:B------:R-:W-:Y:S05]  /*25f0*/  BRA `(.L_x_41) ;  /* 0x0000000c00847947 */ /* 0x000fea0003800000 */
.L_x_38:
[----:B------:R-:W-:-:S13]  /*2600*/  ISETP.NE.AND P0, PT, R0, 0x2, PT ;  /* 0x000000020000780c */ /* 0x000fda0003f05270 */
[----:B------:R-:W-:Y:S05]  /*2610*/  @!P0 BRA `(.L_x_42) ;  /* 0x0000000000308947 */ /* 0x000fea0003800000 */
[----:B------:R-:W-:-:S13]  /*2620*/  ISETP.NE.AND P0, PT, R0, 0x3, PT ;  /* 0x000000030000780c */ /* 0x000fda0003f05270 */
[----:B------:R-:W-:Y:S05]  /*2630*/  @!P0 BRA `(.L_x_43) ;  /* 0x0000000000188947 */ /* 0x000fea0003800000 */
[----:B------:R-:W-:-:S13]  /*2640*/  ISETP.NE.AND P0, PT, R0, 0x4, PT ;  /* 0x000000040000780c */ /* 0x000fda0003f05270 */
[----:B------:R-:W-:Y:S05]  /*2650*/  @P0 BRA `(.L_x_40) ;  /* 0x0000000c000c0947 */ /* 0x000fea0003800000 */
[----:B-1----:R-:W-:-:S06]  /*2660*/  IMAD.U32 R3, R3, 0x10000, RZ ;  /* 0x0001000003037824 */ /* 0x002fcc00078e00ff */
[----:B------:R-:W0:Y:S02]  /*2670*/  F2I.S64.TRUNC R2, R3 ;  /* 0x0000000300027311 */ /* 0x000e24000020d900 */
[----:B0-----:R0:W-:Y:S01]  /*2680*/  STG.E.64 desc[UR36][R16.64], R2 ;  /* 0x0000000210007986 */ /* 0x0011e2000c101b24 */
[----:B------:R-:W-:Y:S05]  /*2690*/  BRA `(.L_x_41) ;  /* 0x0000000c005c7947 */ /* 0x000fea0003800000 */
.L_x_43:
[----:B-1----:R-:W-:-:S06]  /*26a0*/  IMAD.U32 R3, R3, 0x10000, RZ ;  /* 0x0001000003037824 */ /* 0x002fcc00078e00ff */
[----:B------:R-:W0:Y:S02]  /*26b0*/  F2I.FTZ.TRUNC.NTZ R3, R3 ;  /* 0x0000000300037305 */ /* 0x000e24000021f100 */
[----:B0-----:R1:W-:Y:S01]  /*26c0*/  STG.E desc[UR36][R16.64], R3 ;  /* 0x0000000310007986 */ /* 0x0013e2000c101924 */
[----:B------:R-:W-:Y:S05]  /*26d0*/  BRA `(.L_x_41) ;  /* 0x0000000c004c7947 */ /* 0x000fea0003800000 */
.L_x_42:
[----:B-1----:R-:W-:-:S06]  /*26e0*/  IMAD.U32 R3, R3, 0x10000, RZ ;  /* 0x0001000003037824 */ /* 0x002fcc00078e00ff */
[----:B------:R-:W0:Y:S02]  /*26f0*/  F2I.FTZ.TRUNC.NTZ R3, R3 ;  /* 0x0000000300037305 */ /* 0x000e24000021f100 */
[----:B0-----:R2:W-:Y:S01]  /*2700*/  STG.E.U16 desc[UR36][R16.64], R3 ;  /* 0x0000000310007986 */ /* 0x0015e2000c101524 */
[----:B------:R-:W-:Y:S05]  /*2710*/  BRA `(.L_x_41) ;  /* 0x0000000c003c7947 */ /* 0x000fea0003800000 */
.L_x_37:
[----:B------:R-:W-:-:S13]  /*2720*/  ISETP.GT.AND P0, PT, R0, 0x6, PT ;  /* 0x000000060000780c */ /* 0x000fda0003f04270 */
[----:B------:R-:W-:Y:S05]  /*2730*/  @P0 BRA `(.L_x_44) ;  /* 0x00000000002c0947 */ /* 0x000fea0003800000 */
[----:B------:R-:W-:-:S13]  /*2740*/  ISETP.NE.AND P0, PT, R0, 0x5, PT ;  /* 0x000000050000780c */ /* 0x000fda0003f05270 */
[----:B------:R-:W-:Y:S05]  /*2750*/  @!P0 BRA `(.L_x_45) ;  /* 0x0000000000148947 */ /* 0x000fea0003800000 */
[----:B------:R-:W-:-:S13]  /*2760*/  ISETP.NE.AND P0, PT, R0, 0x6, PT ;  /* 0x000000060000780c */ /* 0x000fda0003f05270 */
[----:B------:R-:W-:Y:S05]  /*2770*/  @P0 BRA `(.L_x_40) ;  /* 0x0000000800c40947 */ /* 0x000fea0003800000 */
[----:B-1----:R-:W-:-:S05]  /*2780*/  IMAD.U32 R3, R3, 0x10000, RZ ;  /* 0x0001000003037824 */ /* 0x002fca00078e00ff */
[----:B------:R0:W-:Y:S01]  /*2790*/  STG.E desc[UR36][R16.64], R3 ;  /* 0x0000000310007986 */ /* 0x0001e2000c101924 */
[----:B------:R-:W-:Y:S05]  /*27a0*/  BRA `(.L_x_41) ;  /* 0x0000000c00187947 */ /* 0x000fea0003800000 */
.L_x_45:
[----:B-1----:R-:W-:-:S05]  /*27b0*/  IMAD.U32 R0, R3, 0x10000, RZ ;  /* 0x0001000003007824 */ /* 0x002fca00078e00ff */
[----:B------:R-:W-:-:S05]  /*27c0*/  F2FP.F16.F32.PACK_AB R0, RZ, R0 ;  /* 0x00000000ff00723e */ /* 0x000fca00000000ff */
[----:B------:R0:W-:Y:S01]  /*27d0*/  STG.E.U16 desc[UR36][R16.64], R0 ;  /* 0x0000000010007986 */ /* 0x0001e2000c101524 */
[----:B------:R-:W-:Y:S05]  /*27e0*/  BRA `(.L_x_41) ;  /* 0x0000000c00087947 */ /* 0x000fea0003800000 */
.L_x_44:
[----:B------:R-:W-:-:S13]  /*27f0*/  ISETP.NE.AND P0, PT, R0, 0x7, PT ;  /* 0x000000070000780c */ /* 0x000fda0003f05270 */
[----:B------:R-:W-:Y:S05]  /*2800*/  @!P0 BRA `(.L_x_46) ;  /* 0x0000000000348947 */ /* 0x000fea0003800000 */
[----:B------:R-:W-:-:S13]  /*2810*/  ISETP.NE.AND P0, PT, R0, 0x8, PT ;  /* 0x000000080000780c */ /* 0x000fda0003f05270 */
[----:B------:R-:W-:Y:S05]  /*2820*/  @!P0 BRA `(.L_x_47) ;  /* 0x0000000000188947 */ /* 0x000fea0003800000 */
[----:B------:R-:W-:-:S13]  /*2830*/  ISETP.NE.AND P0, PT, R0, 0x9, PT ;  /* 0x000000090000780c */ /* 0x000fda0003f05270 */
[----:B------:R-:W-:Y:S05]  /*2840*/  @P0 BRA `(.L_x_40) ;  /* 0x0000000800900947 */ /* 0x000fea0003800000 */
[----:B-1----:R-:W-:Y:S02]  /*2850*/  IMAD.U32 R2, R3, 0x10000, RZ ;  /* 0x0001000003027824 */ /* 0x002fe400078e00ff */
[----:B------:R-:W-:-:S05]  /*2860*/  IMAD.MOV.U32 R3, RZ, RZ, RZ ;  /* 0x000000ffff037224 */ /* 0x000fca00078e00ff */
[----:B------:R0:W-:Y:S01]  /*2870*/  STG.E.64 desc[UR36][R16.64], R2 ;  /* 0x0000000210007986 */ /* 0x0001e2000c101b24 */
[----:B------:R-:W-:Y:S05]  /*2880*/  BRA `(.L_x_41) ;  /* 0x0000000800e07947 */ /* 0x000fea0003800000 */
.L_x_47:
[----:B-1----:R-:W-:-:S05]  /*2890*/  IMAD.U32 R3, R3, 0x10000, RZ ;  /* 0x0001000003037824 */ /* 0x002fca00078e00ff */
[----:B------:R-:W-:-:S04]  /*28a0*/  F2FP.F16.F32.PACK_AB R3, RZ, R3 ;  /* 0x00000003ff03723e */ /* 0x000fc800000000ff */
[----:B------:R-:W-:-:S05]  /*28b0*/  PRMT R3, R3, 0x5410, RZ ;  /* 0x0000541003037816 */ /* 0x000fca00000000ff */
[----:B------:R0:W-:Y:S01]  /*28c0*/  STG.E desc[UR36][R16.64], R3 ;  /* 0x0000000310007986 */ /* 0x0001e2000c101924 */
[----:B------:R-:W-:Y:S05]  /*28d0*/  BRA `(.L_x_41) ;  /* 0x0000000800cc7947 */ /* 0x000fea0003800000 */
.L_x_46:
[----:B-1----:R-:W-:-:S04]  /*28e0*/  IMAD.U32 R2, R3, 0x10000, RZ ;  /* 0x0001000003027824 */ /* 0x002fc800078e00ff */
[----:B------:R-:W-:-:S06]  /*28f0*/  FMUL.FTZ R2, R2, 1 ;  /* 0x3f80000002027820 */ /* 0x000fcc0000410000 */
[----:B------:R-:W0:Y:S02]  /*2900*/  F2F.F64.F32 R2, R2 ;  /* 0x0000000200027310 */ /* 0x000e240000201800 */
[----:B0-----:R0:W-:Y:S01]  /*2910*/  STG.E.64 desc[UR36][R16.64], R2 ;  /* 0x0000000210007986 */ /* 0x0011e2000c101b24 */
[----:B------:R-:W-:Y:S05]  /*2920*/  BRA `(.L_x_41) ;  /* 0x0000000800b87947 */ /* 0x000fea0003800000 */
.L_x_36:
        /* <DEDUP_REMOVED lines=8> */
[----:B-1----:R-:W-:-:S05]  /*29b0*/  IMAD.U32 R3, R3, 0x10000, RZ ;  /* 0x0001000003037824 */ /* 0x002fca00078e00ff */
[----:B------:R-:W-:-:S04]  /*29c0*/  FSETP.NEU.FTZ.AND P0, PT, R3, RZ, PT ;  /* 0x000000ff0300720b */ /* 0x000fc80003f1d000 */
[----:B------:R-:W-:-:S05]  /*29d0*/  SEL R3, RZ, 0x1, !P0 ;  /* 0x00000001ff037807 */ /* 0x000fca0004000000 */
[----:B------:R0:W-:Y:S01]  /*29e0*/  STG.E.U8 desc[UR36][R16.64], R3 ;  /* 0x0000000310007986 */ /* 0x0001e2000c101124 */
[----:B------:R-:W-:Y:S05]  /*29f0*/  BRA `(.L_x_41) ;  /* 0x0000000800847947 */ /* 0x000fea0003800000 */
.L_x_50:
[----:B-1----:R-:W-:Y:S01]  /*2a00*/  IMAD.U32 R3, R3, 0x10000, RZ ;  /* 0x0001000003037824 */ /* 0x002fe200078e00ff */
[----:B------:R-:W-:-:S03]  /*2a10*/  CS2R R6, SRZ ;  /* 0x0000000000067805 */ /* 0x000fc6000001ff00 */
[----:B------:R-:W-:-:S04]  /*2a20*/  FMUL.FTZ R3, R3, 1 ;  /* 0x3f80000003037820 */ /* 0x000fc80000410000 */
[----:B------:R-:W0:Y:S02]  /*2a30*/  F2F.F64.F32 R4, R3 ;  /* 0x0000000300047310 */ /* 0x000e240000201800 */
[----:B0-----:R0:W-:Y:S01]  /*2a40*/  STG.E.128 desc[UR36][R16.64], R4 ;  /* 0x0000000410007986 */ /* 0x0011e2000c101d24 */
[----:B------:R-:W-:Y:S05]  /*2a50*/  BRA `(.L_x_41) ;  /* 0x00000008006c7947 */ /* 0x000fea0003800000 */
.L_x_49:
[----:B------:R-:W-:-:S13]  /*2a60*/  ISETP.NE.AND P0, PT, R0, 0xf, PT ;  /* 0x0000000f0000780c */ /* 0x000fda0003f05270 */
[----:B------:R-:W-:Y:S05]  /*2a70*/  @!P0 BRA `(.L_x_51) ;  /* 0x0000000000b48947 */ /* 0x000fea0003800000 */
[----:B------:R-:W-:-:S13]  /*2a80*/  ISETP.NE.AND P0, PT, R0, 0x17, PT ;  /* 0x000000170000780c */ /* 0x000fda0003f05270 */
[----:B------:R-:W-:Y:S05]  /*2a90*/  @!P0 BRA `(.L_x_52) ;  /* 0x0000000000548947 */ /* 0x000fea0003800000 */
[----:B------:R-:W-:-:S13]  /*2aa0*/  ISETP.NE.AND P0, PT, R0, 0x18, PT ;  /* 0x000000180000780c */ /* 0x000fda0003f05270 */
[----:B------:R-:W-:Y:S05]  /*2ab0*/  @P0 BRA `(.L_x_40) ;  /* 0x0000000400f40947 */ /* 0x000fea0003800000 */
[----:B-1----:R-:W-:Y:S01]  /*2ac0*/  IMAD.U32 R5, R3, 0x10000, RZ ;  /* 0x0001000003057824 */ /* 0x002fe200078e00ff */
[----:B------:R-:W-:Y:S04]  /*2ad0*/  BSSY B0, `(.L_x_53) ;  /* 0x000000e000007945 */ /* 0x000fe80003800000 */
[C---:B------:R-:W-:Y:S02]  /*2ae0*/  LOP3.LUT R2, R5.reuse, 0x7fffffff, RZ, 0xc0, !PT ;  /* 0x7fffffff05027812 */ /* 0x040fe400078ec0ff */
[----:B------:R-:W-:Y:S02]  /*2af0*/  LOP3.LUT R0, R5, 0x80000000, RZ, 0xc0, !PT ;  /* 0x8000000005007812 */ /* 0x000fe400078ec0ff */
[----:B------:R-:W-:Y:S02]  /*2b00*/  ISETP.GT.U32.AND P0, PT, R2, 0x43efffff, PT ;  /* 0x43efffff0200780c */ /* 0x000fe40003f04070 */
[----:B------:R-:W-:Y:S01]  /*2b10*/  SHF.R.U32.HI R3, RZ, 0x18, R0 ;  /* 0x00000018ff037819 */ /* 0x000fe20000011600 */
[----:B------:R-:W-:-:S10]  /*2b20*/  IMAD.MOV.U32 R0, RZ, RZ, 0x7f ;  /* 0x0000007fff007424 */ /* 0x000fd400078e00ff */
[----:B------:R-:W-:Y:S05]  /*2b30*/  @P0 BRA `(.L_x_54) ;  /* 0x00000000001c0947 */ /* 0x000fea0003800000 */
[----:B------:R-:W-:-:S13]  /*2b40*/  ISETP.GE.U32.AND P0, PT, R2, 0x3c800000, PT ;  /* 0x3c8000000200780c */ /* 0x000fda0003f06070 */
[----:B------:R-:W-:Y:S01]  /*2b50*/  @P0 SHF.R.U32.HI R0, RZ, 0x14, R5 ;  /* 0x00000014ff000819 */ /* 0x000fe20000011605 */
[----:B------:R-:W-:-:S03]  /*2b60*/  @!P0 FADD.FTZ R2, R2, 16384 ;  /* 0x4680000002028421 */ /* 0x000fc60000010000 */
[----:B------:R-:W-:-:S04]  /*2b70*/  @P0 LOP3.LUT R0, R0, 0x1, RZ, 0xc0, !PT ;  /* 0x0000000100000812 */ /* 0x000fc800078ec0ff */
[----:B------:R-:W-:-:S04]  /*2b80*/  @P0 IADD3 R0, R5, 0x407ffff, R0 ;  /* 0x0407ffff05000810 */ /* 0x000fc80007ffe000 */
[----:B------:R-:W-:Y:S01]  /*2b90*/  @P0 SHF.R.U32.HI R0, RZ, 0x14, R0 ;  /* 0x00000014ff000819 */ /* 0x000fe20000011600 */
[----:B------:R-:W-:-:S07]  /*2ba0*/  @!P0 VIADD R0, R2, 0xb9800000 ;  /* 0xb980000002008836 */ /* 0x000fce0000000000 */
.L_x_54:
[----:B------:R-:W-:Y:S05]  /*2bb0*/  BSYNC B0 ;  /* 0x0000000000007941 */ /* 0x000fea0003800000 */
.L_x_53:
[----:B------:R-:W-:-:S05]  /*2bc0*/  LOP3.LUT R3, R0, R3, RZ, 0xfc, !PT ;  /* 0x0000000300037212 */ /* 0x000fca00078efcff */
[----:B------:R0:W-:Y:S01]  /*2bd0*/  STG.E.U8 desc[UR36][R16.64], R3 ;  /* 0x0000000310007986 */ /* 0x0001e2000c101124 */
[----:B------:R-:W-:Y:S05]  /*2be0*/  BRA `(.L_x_41) ;  /* 0x0000000800087947 */ /* 0x000fea0003800000 */
.L_x_52:
[----:B-1----:R-:W-:Y:S01]  /*2bf0*/  IMAD.U32 R3, R3, 0x10000, RZ ;  /* 0x0001000003037824 */ /* 0x002fe200078e00ff */
[----:B------:R-:W-:Y:S04]  /*2c00*/  BSSY B0, `(.L_x_55) ;  /* 0x000000f000007945 */ /* 0x000fe80003800000 */
[----:B------:R-:W-:-:S04]  /*2c10*/  LOP3.LUT R2, R3, 0x7fffffff, RZ, 0xc0, !PT ;  /* 0x7fffffff03027812 */ /* 0x000fc800078ec0ff */
[----:B------:R-:W-:-:S13]  /*2c20*/  ISETP.GT.U32.AND P0, PT, R2, 0x477fffff, PT ;  /* 0x477fffff0200780c */ /* 0x000fda0003f04070 */
[----:B------:R-:W-:Y:S05]  /*2c30*/  @P0 BRA `(.L_x_56) ;  /* 0x0000000000200947 */ /* 0x000fea0003800000 */
[----:B------:R-:W-:-:S13]  /*2c40*/  ISETP.GE.U32.AND P0, PT, R2, 0x38800000, PT ;  /* 0x388000000200780c */ /* 0x000fda0003f06070 */
[----:B------:R-:W-:Y:S01]  /*2c50*/  @P0 SHF.R.U32.HI R0, RZ, 0x15, R3 ;  /* 0x00000015ff000819 */ /* 0x000fe20000011603 */
[----:B------:R-:W-:-:S03]  /*2c60*/  @!P0 FADD.FTZ R2, R2, 128 ;  /* 0x4300000002028421 */ /* 0x000fc60000010000 */
[----:B------:R-:W-:-:S04]  /*2c70*/  @P0 LOP3.LUT R0, R0, 0x1, RZ, 0xc0, !PT ;  /* 0x0000000100000812 */ /* 0x000fc800078ec0ff */
[----:B------:R-:W-:-:S04]  /*2c80*/  @P0 IADD3 R0, R3, 0x80fffff, R0 ;  /* 0x080fffff03000810 */ /* 0x000fc80007ffe000 */
[----:B------:R-:W-:Y:S01]  /*2c90*/  @P0 SHF.R.U32.HI R0, RZ, 0x15, R0 ;  /* 0x00000015ff000819 */ /* 0x000fe20000011600 */
[----:B------:R-:W-:Y:S01]  /*2ca0*/  @!P0 VIADD R0, R2, 0xbd000000 ;  /* 0xbd00000002008836 */ /* 0x000fe20000000000 */
[----:B------:R-:W-:Y:S06]  /*2cb0*/  BRA `(.L_x_57) ;  /* 0x00000000000c7947 */ /* 0x000fec0003800000 */
.L_x_56:
[----:B------:R-:W-:Y:S01]  /*2cc0*/  IMAD.MOV.U32 R0, RZ, RZ, 0x7f ;  /* 0x0000007fff007424 */ /* 0x000fe200078e00ff */
[----:B------:R-:W-:-:S04]  /*2cd0*/  ISETP.GT.U32.AND P0, PT, R2, 0x7f800000, PT ;  /* 0x7f8000000200780c */ /* 0x000fc80003f04070 */
[----:B------:R-:W-:-:S09]  /*2ce0*/  SEL R0, R0, 0x7c, P0 ;  /* 0x0000007c00007807 */ /* 0x000fd20000000000 */
.L_x_57:
[----:B------:R-:W-:Y:S05]  /*2cf0*/  BSYNC B0 ;  /* 0x0000000000007941 */ /* 0x000fea0003800000 */
.L_x_55:
[----:B------:R-:W-:-:S04]  /*2d00*/  LOP3.LUT R2, R3, 0x80000000, RZ, 0xc0, !PT ;  /* 0x8000000003027812 */ /* 0x000fc800078ec0ff */
[----:B------:R-:W-:-:S04]  /*2d10*/  SHF.R.U32.HI R3, RZ, 0x18, R2 ;  /* 0x00000018ff037819 */ /* 0x000fc80000011602 */
[----:B------:R-:W-:-:S05]  /*2d20*/  LOP3.LUT R3, R0, R3, RZ, 0xfc, !PT ;  /* 0x0000000300037212 */ /* 0x000fca00078efcff */
[----:B------:R0:W-:Y:S01]  /*2d30*/  STG.E.U8 desc[UR36][R16.64], R3 ;  /* 0x0000000310007986 */ /* 0x0001e2000c101124 */
[----:B------:R-:W-:Y:S05]  /*2d40*/  BRA `(.L_x_41) ;  /* 0x0000000400b07947 */ /* 0x000fea0003800000 */
.L_x_51:
[----:B-1----:R0:W-:Y:S01]  /*2d50*/  STG.E.U16 desc[UR36][R16.64], R3 ;  /* 0x0000000310007986 */ /* 0x0021e2000c101524 */
[----:B------:R-:W-:Y:S05]  /*2d60*/  BRA `(.L_x_41) ;  /* 0x0000000400a87947 */ /* 0x000fea0003800000 */
.L_x_48:
        /* <DEDUP_REMOVED lines=8> */
[----:B-1----:R-:W-:-:S06]  /*2df0*/  IMAD.U32 R3, R3, 0x10000, RZ ;  /* 0x0001000003037824 */ /* 0x002fcc00078e00ff */
[----:B------:R-:W0:Y:S02]  /*2e00*/  F2I.FTZ.U32.TRUNC.NTZ R3, R3 ;  /* 0x0000000300037305 */ /* 0x000e24000021f000 */
[----:B0-----:R0:W-:Y:S01]  /*2e10*/  STG.E.U16 desc[UR36][R16.64], R3 ;  /* 0x0000000310007986 */ /* 0x0011e2000c101524 */
[----:B------:R-:W-:Y:S05]  /*2e20*/  BRA `(.L_x_41) ;  /* 0x0000000400787947 */ /* 0x000fea0003800000 */
.L_x_60:
[----:B-1----:R-:W-:Y:S01]  /*2e30*/  IMAD.U32 R3, R3, 0x10000, RZ ;  /* 0x0001000003037824 */ /* 0x002fe200078e00ff */
[----:B------:R-:W-:Y:S01]  /*2e40*/  BSSY B0, `(.L_x_61) ;  /* 0x0000014000007945 */ /* 0x000fe20003800000 */
[----:B------:R-:W-:-:S03]  /*2e50*/  IMAD.MOV.U32 R8, RZ, RZ, 0x80 ;  /* 0x00000080ff087424 */ /* 0x000fc600078e00ff */
[----:B------:R-:W-:-:S04]  /*2e60*/  LOP3.LUT R2, R3, 0x7fffffff, RZ, 0xc0, !PT ;  /* 0x7fffffff03027812 */ /* 0x000fc800078ec0ff */
[----:B------:R-:W-:-:S13]  /*2e70*/  ISETP.GT.U32.AND P0, PT, R2, 0x437fffff, PT ;  /* 0x437fffff0200780c */ /* 0x000fda0003f04070 */
[----:B------:R-:W-:Y:S05]  /*2e80*/  @P0 BRA `(.L_x_62) ;  /* 0x00000000003c0947 */ /* 0x000fea0003800000 */
[----:B------:R-:W-:-:S13]  /*2e90*/  ISETP.GE.U32.AND P0, PT, R2, 0x3c000000, PT ;  /* 0x3c0000000200780c */ /* 0x000fda0003f06070 */
[----:B------:R-:W-:-:S04]  /*2ea0*/  @P0 SHF.R.U32.HI R0, RZ, 0x14, R3 ;  /* 0x00000014ff000819 */ /* 0x000fc80000011603 */
[----:B------:R-:W-:-:S04]  /*2eb0*/  @P0 LOP3.LUT R0, R0, 0x1, RZ, 0xc0, !PT ;  /* 0x0000000100000812 */ /* 0x000fc800078ec0ff */
[----:B------:R-:W-:-:S04]  /*2ec0*/  @P0 IADD3 R0, R3, 0x487ffff, R0 ;  /* 0x0487ffff03000810 */ /* 0x000fc80007ffe000 */
[----:B------:R-:W-:-:S04]  /*2ed0*/  @P0 SHF.R.U32.HI R0, RZ, 0x14, R0 ;  /* 0x00000014ff000819 */ /* 0x000fc80000011600 */
[----:B------:R-:W-:Y:S01]  /*2ee0*/  @P0 LOP3.LUT R0, R0, 0xff, RZ, 0xc0, !PT ;  /* 0x000000ff00000812 */ /* 0x000fe200078ec0ff */
[----:B------:R-:W-:Y:S06]  /*2ef0*/  @P0 BRA `(.L_x_63) ;  /* 0x0000000000100947 */ /* 0x000fec0003800000 */
[----:B------:R-:W-:Y:S01]  /*2f00*/  FADD.FTZ R0, R2, 8192 ;  /* 0x4600000002007421 */ /* 0x000fe20000010000 */
[----:B------:R-:W-:-:S04]  /*2f10*/  PRMT R8, RZ, 0x7610, R8 ;  /* 0x00007610ff087816 */ /* 0x000fc80000000008 */
[----:B------:R-:W-:-:S13]  /*2f20*/  LOP3.LUT P0, R0, R0, 0xff, RZ, 0xc0, !PT ;  /* 0x000000ff00007812 */ /* 0x000fda000780c0ff */
[----:B------:R-:W-:Y:S05]  /*2f30*/  @!P0 BRA `(.L_x_62) ;  /* 0x0000000000108947 */ /* 0x000fea0003800000 */
.L_x_63:
[----:B------:R-:W-:-:S04]  /*2f40*/  LOP3.LUT R2, R3, 0x80000000, RZ, 0xc0, !PT ;  /* 0x8000000003027812 */ /* 0x000fc800078ec0ff */
[----:B------:R-:W-:-:S04]  /*2f50*/  SHF.R.U32.HI R3, RZ, 0x18, R2 ;  /* 0x00000018ff037819 */ /* 0x000fc80000011602 */
[----:B------:R-:W-:-:S04]  /*2f60*/  LOP3.LUT R0, R0, R3, RZ, 0xfc, !PT ;  /* 0x0000000300007212 */ /* 0x000fc800078efcff */
[----:B------:R-:W-:-:S07]  /*2f70*/  PRMT R8, R0, 0x7610, R8 ;  /* 0x0000761000087816 */ /* 0x000fce0000000008 */
.L_x_62:
[----:B------:R-:W-:Y:S05]  /*2f80*/  BSYNC B0 ;  /* 0x0000000000007941 */ /* 0x000fea0003800000 */
.L_x_61:
[----:B------:R0:W-:Y:S01]  /*2f90*/  STG.E.U8 desc[UR36][R16.64], R8 ;  /* 0x0000000810007986 */ /* 0x0001e2000c101124 */
[----:B------:R-:W-:Y:S05]  /*2fa0*/  BRA `(.L_x_41) ;  /* 0x0000000400187947 */ /* 0x000fea0003800000 */
.L_x_59:
        /* <DEDUP_REMOVED lines=17> */
.L_x_66:
[----:B------:R-:W-:-:S04]  /*30c0*/  LOP3.LUT R2, R3, 0x80000000, RZ, 0xc0, !PT ;  /* 0x8000000003027812 */ /* 0x000fc800078ec0ff */
[----:B------:R-:W-:-:S04]  /*30d0*/  SHF.R.U32.HI R3, RZ, 0x18, R2 ;  /* 0x00000018ff037819 */ /* 0x000fc80000011602 */
[----:B------:R-:W-:-:S04]  /*30e0*/  LOP3.LUT R0, R0, R3, RZ, 0xfc, !PT ;  /* 0x0000000300007212 */ /* 0x000fc800078efcff */
[----:B------:R-:W-:-:S07]  /*30f0*/  PRMT R8, R0, 0x7610, R8 ;  /* 0x0000761000087816 */ /* 0x000fce0000000008 */
.L_x_65:
[----:B------:R-:W-:Y:S05]  /*3100*/  BSYNC B0 ;  /* 0x0000000000007941 */ /* 0x000fea0003800000 */
.L_x_64:
[----:B------:R0:W-:Y:S01]  /*3110*/  STG.E.U8 desc[UR36][R16.64], R8 ;  /* 0x0000000810007986 */ /* 0x0001e2000c101124 */
[----:B------:R-:W-:Y:S05]  /*3120*/  BRA `(.L_x_41) ;  /* 0x0000000000b87947 */ /* 0x000fea0003800000 */
.L_x_58:
[----:B------:R-:W-:-:S13]  /*3130*/  ISETP.NE.AND P0, PT, R0, 0x1c, PT ;  /* 0x0000001c0000780c */ /* 0x000fda0003f05270 */
[----:B------:R-:W-:Y:S05]  /*3140*/  @!P0 BRA `(.L_x_67) ;  /* 0x0000000000a48947 */ /* 0x000fea0003800000 */
[----:B------:R-:W-:-:S13]  /*3150*/  ISETP.NE.AND P0, PT, R0, 0x1d, PT ;  /* 0x0000001d0000780c */ /* 0x000fda0003f05270 */
[----:B------:R-:W-:Y:S05]  /*3160*/  @!P0 BRA `(.L_x_68) ;  /* 0x00000000008c8947 */ /* 0x000fea0003800000 */
[----:B------:R-:W-:-:S13]  /*3170*/  ISETP.NE.AND P0, PT, R0, 0x2c, PT ;  /* 0x0000002c0000780c */ /* 0x000fda0003f05270 */
[----:B------:R-:W-:Y:S05]  /*3180*/  @P0 BRA `(.L_x_40) ;  /* 0x0000000000400947 */ /* 0x000fea0003800000 */
[----:B-1----:R-:W-:-:S05]  /*3190*/  IMAD.U32 R3, R3, 0x10000, RZ ;  /* 0x0001000003037824 */ /* 0x002fca00078e00ff */
[----:B------:R-:W-:-:S04]  /*31a0*/  SHF.R.U32.HI R4, RZ, 0x17, R3 ;  /* 0x00000017ff047819 */ /* 0x000fc80000011603 */
[----:B------:R-:W-:-:S04]  /*31b0*/  LOP3.LUT R2, R4, 0xff, RZ, 0xc0, !PT ;  /* 0x000000ff04027812 */ /* 0x000fc800078ec0ff */
[----:B------:R-:W-:-:S13]  /*31c0*/  ISETP.NE.AND P1, PT, R2, 0xff, PT ;  /* 0x000000ff0200780c */ /* 0x000fda0003f25270 */
[--C-:B------:R-:W-:Y:S02]  /*31d0*/  @P1 SHF.R.U32.HI R0, RZ, 0x16, R3.reuse ;  /* 0x00000016ff001819 */ /* 0x100fe40000011603 */
[----:B------:R-:W-:Y:S01]  /*31e0*/  @P1 LOP3.LUT P0, RZ, R2, 0x3fffff, R3, 0xf8, !PT ;  /* 0x003fffff02ff1812 */ /* 0x000fe2000780f803 */
[----:B------:R-:W-:Y:S01]  /*31f0*/  IMAD.MOV.U32 R3, RZ, RZ, 0xff ;  /* 0x000000ffff037424 */ /* 0x000fe200078e00ff */
[----:B------:R-:W-:-:S04]  /*3200*/  @P1 LOP3.LUT R0, R0, 0x1, RZ, 0xc0, !PT ;  /* 0x0000000100001812 */ /* 0x000fc800078ec0ff */
[----:B------:R-:W-:Y:S01]  /*3210*/  @P1 ISETP.EQ.U32.AND P2, PT, R0, 0x1, P0 ;  /* 0x000000010000180c */ /* 0x000fe20000742070 */
[----:B------:R-:W-:Y:S01]  /*3220*/  @P1 VIADD R0, R4, 0x1 ;  /* 0x0000000104001836 */ /* 0x000fe20000000000 */
[----:B------:R-:W-:Y:S02]  /*3230*/  PLOP3.LUT P0, PT, PT, PT, PT, 0x80, 0x0 ;  /* 0x000000000000781c */ /* 0x000fe40003f0f070 */
[----:B------:R-:W-:-:S13]  /*3240*/  @P1 PLOP3.LUT P0, PT, P2, PT, PT, 0x80, 0x0 ;  /* 0x000000000000181c */ /* 0x000fda000170f070 */
[----:B------:R-:W-:-:S04]  /*3250*/  @!P0 IMAD.MOV R0, RZ, RZ, R4 ;  /* 0x000000ffff008224 */ /* 0x000fc800078e0204 */
[----:B------:R-:W-:-:S05]  /*3260*/  @P1 IMAD.MOV.U32 R3, RZ, RZ, R0 ;  /* 0x000000ffff031224 */ /* 0x000fca00078e0000 */
[----:B------:R0:W-:Y:S01]  /*3270*/  STG.E.U8 desc[UR36][R16.64], R3 ;  /* 0x0000000310007986 */ /* 0x0001e2000c101124 */
[----:B------:R-:W-:Y:S05]  /*3280*/  BRA `(.L_x_41) ;  /* 0x0000000000607947 */ /* 0x000fea0003800000 */
.L_x_40:
[----:B------:R-:W-:Y:S01]  /*3290*/  MOV R2, 0x0 ;  /* 0x0000000000027802 */ /* 0x000fe20000000f00 */
[----:B------:R-:W-:Y:S01]  /*32a0*/  ULDC.64 UR4, c[0x4][0x128] ;  /* 0x01004a0000047ab9 */ /* 0x000fe20000000a00 */
[----:B------:R-:W-:Y:S01]  /*32b0*/  ULDC.64 UR6, c[0x4][0x130] ;  /* 0x01004c0000067ab9 */ /* 0x000fe20000000a00 */
[----:B------:R-:W-:Y:S02]  /*32c0*/  IMAD.U32 R4, RZ, RZ, UR4 ;  /* 0x00000004ff047e24 */ /* 0x000fe4000f8e00ff */
[----:B------:R-:W-:Y:S01]  /*32d0*/  IMAD.U32 R5, RZ, RZ, UR5 ;  /* 0x00000005ff057e24 */ /* 0x000fe2000f8e00ff */
[----:B-1----:R-:W0:Y:S01]  /*32e0*/  LDC.64 R2, c[0x4][R2] ;  /* 0x0100000002027b82 */ /* 0x002e220000000a00 */
        /* <DEDUP_REMOVED lines=10> */
.L_x_69:
[----:B------:R-:W-:Y:S05]  /*3390*/  BRA `(.L_x_41) ;  /* 0x00000000001c7947 */ /* 0x000fea0003800000 */
.L_x_68:
[----:B-1----:R-:W-:-:S06]  /*33a0*/  IMAD.U32 R3, R3, 0x10000, RZ ;  /* 0x0001000003037824 */ /* 0x002fcc00078e00ff */
[----:B------:R-:W0:Y:S02]  /*33b0*/  F2I.U64.TRUNC R2, R3 ;  /* 0x0000000300027311 */ /* 0x000e24000020d800 */
[----:B0-----:R0:W-:Y:S01]  /*33c0*/  STG.E.64 desc[UR36][R16.64], R2 ;  /* 0x0000000210007986 */ /* 0x0011e2000c101b24 */
[----:B------:R-:W-:Y:S05]  /*33d0*/  BRA `(.L_x_41) ;  /* 0x00000000000c7947 */ /* 0x000fea0003800000 */
.L_x_67:
[----:B-1----:R-:W-:-:S06]  /*33e0*/  IMAD.U32 R3, R3, 0x10000, RZ ;  /* 0x0001000003037824 */ /* 0x002fcc00078e00ff */
[----:B------:R-:W0:Y:S02]  /*33f0*/  F2I.FTZ.U32.TRUNC.NTZ R3, R3 ;  /* 0x0000000300037305 */ /* 0x000e24000021f000 */
[----:B0-----:R0:W-:Y:S02]  /*3400*/  STG.E desc[UR36][R16.64], R3 ;  /* 0x0000000310007986 */ /* 0x0011e4000c101924 */
.L_x_41:
[----:B------:R-:W-:-:S04]  /*3410*/  IMAD R18, R23, 0x200, R18 ;  /* 0x0000020017127824 */ /* 0x000fc800078e0212 */
[----:B------:R-:W-:-:S07]  /*3420*/  VIADD R19, R18, 0x80 ;  /* 0x0000008012137836 */ /* 0x000fce0000000000 */
.L_x_1:
[----:B------:R-:W-:Y:S05]  /*3430*/  BSYNC B6 ;  /* 0x0000000000067941 */ /* 0x000fea0003800000 */
.L_x_0:
[----:B------:R-:W-:Y:S01]  /*3440*/  ULDC UR4, c[0x0][0x210] ;  /* 0x0000840000047ab9 */ /* 0x000fe20000000800 */
[----:B------:R-:W-:Y:S01]  /*3450*/  BSSY B6, `(.L_x_70) ;  /* 0x000033a000067945 */ /* 0x000fe20003800000 */
[----:B------:R-:W-:-:S13]  /*3460*/  ISETP.GE.AND P0, PT, R19, UR4, PT ;  /* 0x0000000413007c0c */ /* 0x000fda000bf06270 */
[----:B------:R-:W-:Y:S05]  /*3470*/  @P0 BRA `(.L_x_71) ;  /* 0x0000003000dc0947 */ /* 0x000fea0003800000 */
[----:B0-----:R-:W0:Y:S01]  /*3480*/  LDC R6, c[0x0][0x218] ;  /* 0x00008600ff067b82 */ /* 0x001e220000000800 */
[----:B------:R-:W-:Y:S02]  /*3490*/  IMAD.MOV.U32 R0, RZ, RZ, RZ ;  /* 0x000000ffff007224 */ /* 0x000fe400078e00ff */
[----:B-1234-:R-:W-:Y:S01]  /*34a0*/  IMAD.MOV.U32 R16, RZ, RZ, RZ ;  /* 0x000000ffff107224 */ /* 0x01efe200078e00ff */
[----:B0-----:R-:W-:-:S13]  /*34b0*/  ISETP.NE.AND P0, PT, R6, RZ, PT ;  /* 0x000000ff0600720c */ /* 0x001fda0003f05270 */
[----:B------:R-:W-:Y:S05]  /*34c0*/  @!P0 BRA `(.L_x_72) ;  /* 0x0000001000a88947 */ /* 0x000fea0003800000 */
        /* <DEDUP_REMOVED lines=298> */
.L_x_72:
        /* <DEDUP_REMOVED lines=22> */
.L_x_76:
[----:B------:R-:W2:Y:S02]  /*48d0*/  LDG.E.U8 R2, desc[UR36][R2.64] ;  /* 0x0000002402027981 */ /* 0x000ea4000c1e1100 */
[----:B--2---:R-:W-:-:S04]  /*48e0*/  I2FP.F32.U32 R0, R2 ;  /* 0x0000000200007245 */ /* 0x004fc80000201000 */
[----:B------:R-:W-:Y:S01]  /*48f0*/  F2FP.BF16.F32.PACK_AB R0, RZ, R0 ;  /* 0x00000000ff00723e */ /* 0x000fe200000010ff */
[----:B------:R-:W-:Y:S06]  /*4900*/  BRA `(.L_x_78) ;  /* 0x0000000c00907947 */ /* 0x000fec0003800000 */
.L_x_75:
        /* <DEDUP_REMOVED lines=10> */
.L_x_80:
[----:B------:R-:W2:Y:S02]  /*49b0*/  LDG.E R2, desc[UR36][R2.64] ;  /* 0x0000002402027981 */ /* 0x000ea4000c1e1900 */
[----:B--2---:R-:W-:-:S04]  /*49c0*/  I2FP.F32.S32 R0, R2 ;  /* 0x0000000200007245 */ /* 0x004fc80000201400 */
[----:B------:R-:W-:Y:S01]  /*49d0*/  F2FP.BF16.F32.PACK_AB R0, RZ, R0 ;  /* 0x00000000ff00723e */ /* 0x000fe200000010ff */
[----:B------:R-:W-:Y:S06]  /*49e0*/  BRA `(.L_x_78) ;  /* 0x0000000c00587947 */ /* 0x000fec0003800000 */
.L_x_79:
[----:B------:R-:W2:Y:S02]  /*49f0*/  LDG.E.U16 R2, desc[UR36][R2.64] ;  /* 0x0000002402027981 */ /* 0x000ea4000c1e1500 */
[----:B--2---:R-:W0:Y:S02]  /*4a00*/  I2F.S16 R0, R2 ;  /* 0x0000000200007306 */ /* 0x004e240000101400 */
[----:B0-----:R-:W-:Y:S01]  /*4a10*/  F2FP.BF16.F32.PACK_AB R0, RZ, R0 ;  /* 0x00000000ff00723e */ /* 0x001fe200000010ff */
[----:B------:R-:W-:Y:S06]  /*4a20*/  BRA `(.L_x_78) ;  /* 0x0000000c00487947 */ /* 0x000fec0003800000 */
.L_x_74:
        /* <DEDUP_REMOVED lines=9> */
.L_x_82:
[----:B------:R-:W2:Y:S02]  /*4ac0*/  LDG.E.U16 R0, desc[UR36][R2.64] ;  /* 0x0000002402007981 */ /* 0x000ea4000c1e1500 */
[----:B--2---:R-:W-:-:S05]  /*4ad0*/  HADD2.F32 R0, -RZ, R0.H0_H0 ;  /* 0x20000000ff007230 */ /* 0x004fca0000004100 */
[----:B------:R-:W-:Y:S01]  /*4ae0*/  F2FP.BF16.F32.PACK_AB R0, RZ, R0 ;  /* 0x00000000ff00723e */ /* 0x000fe200000010ff */
[----:B------:R-:W-:Y:S06]  /*4af0*/  BRA `(.L_x_78) ;  /* 0x0000000c00147947 */ /* 0x000fec0003800000 */
.L_x_81:
        /* <DEDUP_REMOVED lines=9> */
.L_x_84:
[----:B------:R-:W2:Y:S02]  /*4b90*/  LDG.E.U16 R2, desc[UR36][R2.64] ;  /* 0x0000002402027981 */ /* 0x000ea4000c1e1500 */
[----:B--2---:R-:W-:-:S05]  /*4ba0*/  HADD2.F32 R0, -RZ, R2.H0_H0 ;  /* 0x20000002ff007230 */ /* 0x004fca0000004100 */
[----:B------:R-:W-:Y:S01]  /*4bb0*/  F2FP.BF16.F32.PACK_AB R0, RZ, R0 ;  /* 0x00000000ff00723e */ /* 0x000fe200000010ff */
[----:B------:R-:W-:Y:S06]  /*4bc0*/  BRA `(.L_x_78) ;  /* 0x0000000800e07947 */ /* 0x000fec0003800000 */
.L_x_83:
        /* <DEDUP_REMOVED lines=8> */
.L_x_73:
        /* <DEDUP_REMOVED lines=13> */
.L_x_87:
        /* <DEDUP_REMOVED lines=8> */
.L_x_86:
        /* <DEDUP_REMOVED lines=28> */
.L_x_89:
        /* <DEDUP_REMOVED lines=15> */
.L_x_88:
[----:B------:R0:W5:Y:S01]  /*5050*/  LDG.E.U16 R0, desc[UR36][R2.64] ;  /* 0x0000002402007981 */ /* 0x000162000c1e1500 */
[----:B------:R-:W-:Y:S05]  /*5060*/  BRA `(.L_x_78) ;  /* 0x0000000400b87947 */ /* 0x000fea0003800000 */
.L_x_85:
        /* <DEDUP_REMOVED lines=12> */
.L_x_92:
        /* <DEDUP_REMOVED lines=21> */
.L_x_96:
[----:B------:R-:W-:Y:S05]  /*5280*/  BSYNC B1 ;  /* 0x0000000000017941 */ /* 0x000fea0003800000 */
.L_x_95:
[----:B------:R-:W-:Y:S01]  /*5290*/  LEA R3, R0, 0x3b800000, 0x17 ;  /* 0x3b80000000037811 */ /* 0x000fe200078eb8ff */
[----:B------:R-:W-:-:S05]  /*52a0*/  IMAD.SHL.U32 R0, R2, 0x100000, RZ ;  /* 0x0010000002007824 */ /* 0x000fca00078e00ff */
[----:B------:R-:W-:-:S07]  /*52b0*/  LOP3.LUT R0, R3, R0, R4, 0xfe, !PT ;  /* 0x0000000003007212 */ /* 0x000fce00078efe04 */
.L_x_94:
[----:B------:R-:W-:Y:S05]  /*52c0*/  BSYNC B0 ;  /* 0x0000000000007941 */ /* 0x000fea0003800000 */
.L_x_93:
[----:B------:R-:W-:Y:S01]  /*52d0*/  F2FP.BF16.F32.PACK_AB R0, RZ, R0 ;  /* 0x00000000ff00723e */ /* 0x000fe200000010ff */
[----:B------:R-:W-:Y:S06]  /*52e0*/  BRA `(.L_x_78) ;  /* 0x0000000400187947 */ /* 0x000fec0003800000 */
.L_x_91:
        /* <DEDUP_REMOVED lines=21> */
.L_x_100:
[----:B------:R-:W-:Y:S05]  /*5440*/  BSYNC B1 ;  /* 0x0000000000017941 */ /* 0x000fea0003800000 */
.L_x_99:
[----:B------:R-:W-:Y:S01]  /*5450*/  LEA R3, R0, 0x37800000, 0x17 ;  /* 0x3780000000037811 */ /* 0x000fe200078eb8ff */
[----:B------:R-:W-:-:S05]  /*5460*/  IMAD.SHL.U32 R0, R2, 0x200000, RZ ;  /* 0x0020000002007824 */ /* 0x000fca00078e00ff */
[----:B------:R-:W-:-:S07]  /*5470*/  LOP3.LUT R0, R3, R0, R4, 0xfe, !PT ;  /* 0x0000000003007212 */ /* 0x000fce00078efe04 */
.L_x_98:
[----:B------:R-:W-:Y:S05]  /*5480*/  BSYNC B0 ;  /* 0x0000000000007941 */ /* 0x000fea0003800000 */
.L_x_97:
[----:B------:R-:W-:Y:S01]  /*5490*/  F2FP.BF16.F32.PACK_AB R0, RZ, R0 ;  /* 0x00000000ff00723e */ /* 0x000fe200000010ff */
[----:B------:R-:W-:Y:S06]  /*54a0*/  BRA `(.L_x_78) ;  /* 0x0000000000a87947 */ /* 0x000fec0003800000 */
.L_x_90:
        /* <DEDUP_REMOVED lines=14> */
.L_x_104:
[----:B------:R-:W-:Y:S05]  /*5590*/  BSYNC B0 ;  /* 0x0000000000007941 */ /* 0x000fea0003800000 */
.L_x_103:
[----:B------:R-:W-:Y:S01]  /*55a0*/  F2FP.BF16.F32.PACK_AB R0, RZ, R0 ;  /* 0x00000000ff00723e */ /* 0x000fe200000010ff */
[----:B------:R-:W-:Y:S06]  /*55b0*/  BRA `(.L_x_78) ;  /* 0x0000000000647947 */ /* 0x000fec0003800000 */
.L_x_77:
        /* <DEDUP_REMOVED lines=16> */
.L_x_105:
[----:B------:R-:W-:Y:S01]  /*56c0*/  PRMT R0, RZ, 0x7610, R0 ;  /* 0x00007610ff007816 */ /* 0x000fe20000000000 */
[----:B------:R-:W-:Y:S06]  /*56d0*/  BRA `(.L_x_78) ;  /* 0x00000000001c7947 */ /* 0x000fec0003800000 */
.L_x_102:
[----:B------:R-:W2:Y:S02]  /*56e0*/  LDG.E.64 R2, desc[UR36][R2.64] ;  /* 0x0000002402027981 */ /* 0x000ea4000c1e1b00 */
[----:B--2---:R-:W0:Y:S02]  /*56f0*/  I2F.U64 R0, R2 ;  /* 0x0000000200007312 */ /* 0x004e240000301000 */
[----:B0-----:R-:W-:Y:S01]  /*5700*/  F2FP.BF16.F32.PACK_AB R0, RZ, R0 ;  /* 0x00000000ff00723e */ /* 0x001fe200000010ff */
[----:B------:R-:W-:Y:S06]  /*5710*/  BRA `(.L_x_78) ;  /* 0x00000000000c7947 */ /* 0x000fec0003800000 */
.L_x_101:
[----:B------:R-:W2:Y:S02]  /*5720*/  LDG.E R2, desc[UR36][R2.64] ;  /* 0x0000002402027981 */ /* 0x000ea4000c1e1900 */
[----:B--2---:R-:W-:-:S04]  /*5730*/  I2FP.F32.U32 R0, R2 ;  /* 0x0000000200007245 */ /* 0x004fc80000201000 */
[----:B------:R-:W-:-:S07]  /*5740*/  F2FP.BF16.F32.PACK_AB R0, RZ, R0 ;  /* 0x00000000ff00723e */ /* 0x000fce00000010ff */
.L_x_78:
[----:B------:R-:W-:Y:S01]  /*5750*/  ULDC.U16 UR4, c[0x0][0x422] ;  /* 0x0001088000047ab9 */ /* 0x000fe20000000400 */
[----:B-----5:R-:W-:Y:S01]  /*5760*/  IMAD.U32 R0, R0, 0x10000, RZ ;  /* 0x0001000000007824 */ /* 0x020fe200078e00ff */
[----:B------:R-:W-:Y:S01]  /*5770*/  USHF.L.U32 UR4, UR4, 0x10, URZ ;  /* 0x0000001004047899 */ /* 0x000fe2000800063f */
[----:B------:R-:W1:Y:S02]  /*5780*/  LDC.U8 R6, c[0x0][0x424] ;  /* 0x00010900ff067b82 */ /* 0x000e640000000000 */
[----:B------:R-:W-:-:S03]  /*5790*/  FADD.FTZ R0, |R0|, -RZ ;  /* 0x800000ff00007221 */ /* 0x000fc60000010200 */
[----:B------:R-:W-:-:S05]  /*57a0*/  FADD.FTZ R5, -RZ, |UR4| ;  /* 0x40000004ff057e21 */ /* 0x000fca0008010100 */
[CC--:B0-----:R-:W-:Y:S02]  /*57b0*/  VIMNMX R2, R5.reuse, R0.reuse, !PT ;  /* 0x0000000005027248 */ /* 0x0c1fe40007fe0100 */
[----:B------:R-:W-:Y:S02]  /*57c0*/  VIMNMX R0, R5, R0, PT ;  /* 0x0000000005007248 */ /* 0x000fe40003fe0100 */
[----:B------:R-:W-:Y:S02]  /*57d0*/  LOP3.LUT R3, R2, 0xfe000000, RZ, 0xc0, !PT ;  /* 0xfe00000002037812 */ /* 0x000fe400078ec0ff */
[----:B------:R-:W-:Y:S02]  /*57e0*/  FSETP.NEU.FTZ.AND P0, PT, R0, RZ, PT ;  /* 0x000000ff0000720b */ /* 0x000fe40003f1d000 */
[C---:B------:R-:W-:Y:S02]  /*57f0*/  IADD3 R5, -R3.reuse, 0x7e800000, RZ ;  /* 0x7e80000003057810 */ /* 0x040fe40007ffe1ff */
[----:B------:R-:W-:-:S03]  /*5800*/  LOP3.LUT R3, R3, 0x800000, RZ, 0xfc, !PT ;  /* 0x0080000003037812 */ /* 0x000fc600078efcff */
[-C--:B------:R-:W-:Y:S01]  /*5810*/  FMUL.FTZ R4, R0, R5.reuse ;  /* 0x0000000500047220 */ /* 0x080fe20000410000 */
[----:B------:R-:W-:-:S03]  /*5820*/  FMUL.FTZ R5, R2, R5 ;  /* 0x0000000502057220 */ /* 0x000fc60000410000 */
[----:B------:R-:W-:-:S04]  /*5830*/  FMUL.FTZ R4, R4, R4 ;  /* 0x0000000404047220 */ /* 0x000fc80000410000 */
[----:B------:R-:W-:-:S06]  /*5840*/  FFMA.FTZ R4, R5, R5, R4 ;  /* 0x0000000505047223 */ /* 0x000fcc0000010004 */
[----:B------:R-:W0:Y:S02]  /*5850*/  MUFU.SQRT R4, R4 ;  /* 0x0000000400047308 */ /* 0x000e240000002000 */
[----:B0-----:R-:W-:Y:S01]  /*5860*/  @P0 FMUL.FTZ R2, R4, R3 ;  /* 0x0000000304020220 */ /* 0x001fe20000410000 */
[----:B------:R-:W-:Y:S02]  /*5870*/  FSETP.NEU.FTZ.AND P0, PT, R0, +INF , PT ;  /* 0x7f8000000000780b */ /* 0x000fe40003f1d000 */
[----:B-1----:R-:W-:Y:S02]  /*5880*/  PRMT R0, R6, 0x9910, RZ ;  /* 0x0000991006007816 */ /* 0x002fe400000000ff */
        /* <DEDUP_REMOVED lines=16> */
.L_x_109:
[----:B-1----:R-:W-:-:S06]  /*5990*/  IMAD.U32 R3, R3, 0x10000, RZ ;  /* 0x0001000003037824 */ /* 0x002fcc00078e00ff */
[----:B------:R-:W0:Y:S02]  /*59a0*/  F2I.S64.TRUNC R2, R3 ;  /* 0x0000000300027311 */ /* 0x000e24000020d900 */
[----:B0-----:R0:W-:Y:S01]  /*59b0*/  STG.E.U8 desc[UR36][R16.64], R2 ;  /* 0x0000000210007986 */ /* 0x0011e2000c101124 */
[----:B------:R-:W-:Y:S05]  /*59c0*/  BRA `(.L_x_111) ;  /* 0x0000000c00847947 */ /* 0x000fea0003800000 */
.L_x_108:
        /* <DEDUP_REMOVED lines=10> */
.L_x_113:
[----:B-1----:R-:W-:-:S06]  /*5a70*/  IMAD.U32 R3, R3, 0x10000, RZ ;  /* 0x0001000003037824 */ /* 0x002fcc00078e00ff */
[----:B------:R-:W0:Y:S02]  /*5a80*/  F2I.FTZ.TRUNC.NTZ R3, R3 ;  /* 0x0000000300037305 */ /* 0x000e24000021f100 */
[----:B0-----:R0:W-:Y:S01]  /*5a90*/  STG.E desc[UR36][R16.64], R3 ;  /* 0x0000000310007986 */ /* 0x0011e2000c101924 */
[----:B------:R-:W-:Y:S05]  /*5aa0*/  BRA `(.L_x_111) ;  /* 0x0000000c004c7947 */ /* 0x000fea0003800000 */
.L_x_112:
[----:B-1----:R-:W-:-:S06]  /*5ab0*/  IMAD.U32 R3, R3, 0x10000, RZ ;  /* 0x0001000003037824 */ /* 0x002fcc00078e00ff */
[----:B------:R-:W0:Y:S02]  /*5ac0*/  F2I.FTZ.TRUNC.NTZ R3, R3 ;  /* 0x0000000300037305 */ /* 0x000e24000021f100 */
[----:B0-----:R0:W-:Y:S01]  /*5ad0*/  STG.E.U16 desc[UR36][R16.64], R3 ;  /* 0x0000000310007986 */ /* 0x0011e2000c101524 */
[----:B------:R-:W-:Y:S05]  /*5ae0*/  BRA `(.L_x_111) ;  /* 0x0000000c003c7947 */ /* 0x000fea0003800000 */
.L_x_107:
        /* <DEDUP_REMOVED lines=9> */
.L_x_115:
[----:B-1----:R-:W-:-:S05]  /*5b80*/  IMAD.U32 R0, R3, 0x10000, RZ ;  /* 0x0001000003007824 */ /* 0x002fca00078e00ff */
[----:B------:R-:W-:-:S05]  /*5b90*/  F2FP.F16.F32.PACK_AB R0, RZ, R0 ;  /* 0x00000000ff00723e */ /* 0x000fca00000000ff */
[----:B------:R0:W-:Y:S01]  /*5ba0*/  STG.E.U16 desc[UR36][R16.64], R0 ;  /* 0x0000000010007986 */ /* 0x0001e2000c101524 */
[----:B------:R-:W-:Y:S05]  /*5bb0*/  BRA `(.L_x_111) ;  /* 0x0000000c00087947 */ /* 0x000fea0003800000 */
.L_x_114:
        /* <DEDUP_REMOVED lines=10> */
.L_x_117:
[----:B-1----:R-:W-:-:S05]  /*5c60*/  IMAD.U32 R3, R3, 0x10000, RZ ;  /* 0x0001000003037824 */ /* 0x002fca00078e00ff */
[----:B------:R-:W-:-:S04]  /*5c70*/  F2FP.F16.F32.PACK_AB R3, RZ, R3 ;  /* 0x00000003ff03723e */ /* 0x000fc800000000ff */
[----:B------:R-:W-:-:S05]  /*5c80*/  PRMT R3, R3, 0x5410, RZ ;  /* 0x0000541003037816 */ /* 0x000fca00000000ff */
[----:B------:R0:W-:Y:S01]  /*5c90*/  STG.E desc[UR36][R16.64], R3 ;  /* 0x0000000310007986 */ /* 0x0001e2000c101924 */
[----:B------:R-:W-:Y:S05]  /*5ca0*/  BRA `(.L_x_111) ;  /* 0x0000000800cc7947 */ /* 0x000fea0003800000 */
.L_x_116:
[----:B-1----:R-:W-:-:S04]  /*5cb0*/  IMAD.U32 R2, R3, 0x10000, RZ ;  /* 0x0001000003027824 */ /* 0x002fc800078e00ff */
[----:B------:R-:W-:-:S06]  /*5cc0*/  FMUL.FTZ R2, R2, 1 ;  /* 0x3f80000002027820 */ /* 0x000fcc0000410000 */
[----:B------:R-:W0:Y:S02]  /*5cd0*/  F2F.F64.F32 R2, R2 ;  /* 0x0000000200027310 */ /* 0x000e240000201800 */
[----:B0-----:R0:W-:Y:S01]  /*5ce0*/  STG.E.64 desc[UR36][R16.64], R2 ;  /* 0x0000000210007986 */ /* 0x0011e2000c101b24 */
[----:B------:R-:W-:Y:S05]  /*5cf0*/  BRA `(.L_x_111) ;  /* 0x0000000800b87947 */ /* 0x000fea0003800000 */
.L_x_106:
        /* <DEDUP_REMOVED lines=13> */
.L_x_120:
[----:B-1----:R-:W-:Y:S01]  /*5dd0*/  IMAD.U32 R3, R3, 0x10000, RZ ;  /* 0x0001000003037824 */ /* 0x002fe200078e00ff */
[----:B------:R-:W-:-:S03]  /*5de0*/  CS2R R6, SRZ ;  /* 0x0000000000067805 */ /* 0x000fc6000001ff00 */
[----:B------:R-:W-:-:S04]  /*5df0*/  FMUL.FTZ R3, R3, 1 ;  /* 0x3f80000003037820 */ /* 0x000fc80000410000 */
[----:B------:R-:W0:Y:S02]  /*5e00*/  F2F.F64.F32 R4, R3 ;  /* 0x0000000300047310 */ /* 0x000e240000201800 */
[----:B0-----:R0:W-:Y:S01]  /*5e10*/  STG.E.128 desc[UR36][R16.64], R4 ;  /* 0x0000000410007986 */ /* 0x0011e2000c101d24 */
[----:B------:R-:W-:Y:S05]  /*5e20*/  BRA `(.L_x_111) ;  /* 0x00000008006c7947 */ /* 0x000fea0003800000 */
.L_x_119:
        /* <DEDUP_REMOVED lines=21> */
.L_x_124:
[----:B------:R-:W-:Y:S05]  /*5f80*/  BSYNC B0 ;  /* 0x0000000000007941 */ /* 0x000fea0003800000 */
.L_x_123:
[----:B------:R-:W-:-:S05]  /*5f90*/  LOP3.LUT R3, R0, R3, RZ, 0xfc, !PT ;  /* 0x0000000300037212 */ /* 0x000fca00078efcff */
[----:B------:R0:W-:Y:S01]  /*5fa0*/  STG.E.U8 desc[UR36][R16.64], R3 ;  /* 0x0000000310007986 */ /* 0x0001e2000c101124 */
[----:B------:R-:W-:Y:S05]  /*5fb0*/  BRA `(.L_x_111) ;  /* 0x0000000800087947 */ /* 0x000fea0003800000 */
.L_x_122:
        /* <DEDUP_REMOVED lines=13> */
.L_x_126:
[----:B------:R-:W-:Y:S01]  /*6090*/  IMAD.MOV.U32 R0, RZ, RZ, 0x7f ;  /* 0x0000007fff007424 */ /* 0x000fe200078e00ff */
[----:B------:R-:W-:-:S04]  /*60a0*/  ISETP.GT.U32.AND P0, PT, R2, 0x7f800000, PT ;  /* 0x7f8000000200780c */ /* 0x000fc80003f04070 */
[----:B------:R-:W-:-:S09]  /*60b0*/  SEL R0, R0, 0x7c, P0 ;  /* 0x0000007c00007807 */ /* 0x000fd20000000000 */
.L_x_127:
[----:B------:R-:W-:Y:S05]  /*60c0*/  BSYNC B0 ;  /* 0x0000000000007941 */ /* 0x000fea0003800000 */
.L_x_125:
[----:B------:R-:W-:-:S04]  /*60d0*/  LOP3.LUT R2, R3, 0x80000000, RZ, 0xc0, !PT ;  /* 0x8000000003027812 */ /* 0x000fc800078ec0ff */
[----:B------:R-:W-:-:S04]  /*60e0*/  SHF.R.U32.HI R3, RZ, 0x18, R2 ;  /* 0x00000018ff037819 */ /* 0x000fc80000011602 */
[----:B------:R-:W-:-:S05]  /*60f0*/  LOP3.LUT R3, R0, R3, RZ, 0xfc, !PT ;  /* 0x0000000300037212 */ /* 0x000fca00078efcff */
[----:B------:R0:W-:Y:S01]  /*6100*/  STG.E.U8 desc[UR36][R16.64], R3 ;  /* 0x0000000310007986 */ /* 0x0001e2000c101124 */
[----:B------:R-:W-:Y:S05]  /*6110*/  BRA `(.L_x_111) ;  /* 0x0000000400b07947 */ /* 0x000fea0003800000 */
.L_x_121:
[----:B-1----:R0:W-:Y:S01]  /*6120*/  STG.E.U16 desc[UR36][R16.64], R3 ;  /* 0x0000000310007986 */ /* 0x0021e2000c101524 */
[----:B------:R-:W-:Y:S05]  /*6130*/  BRA `(.L_x_111) ;  /* 0x0000000400a87947 */ /* 0x000fea0003800000 */
.L_x_118:
        /* <DEDUP_REMOVED lines=12> */
.L_x_130:
        /* <DEDUP_REMOVED lines=17> */
.L_x_133:
[----:B------:R-:W-:-:S04]  /*6310*/  LOP3.LUT R2, R3, 0x80000000, RZ, 0xc0, !PT ;  /* 0x8000000003027812 */ /* 0x000fc800078ec0ff */
[----:B------:R-:W-:-:S04]  /*6320*/  SHF.R.U32.HI R3, RZ, 0x18, R2 ;  /* 0x00000018ff037819 */ /* 0x000fc80000011602 */
[----:B------:R-:W-:-:S04]  /*6330*/  LOP3.LUT R0, R0, R3, RZ, 0xfc, !PT ;  /* 0x0000000300007212 */ /* 0x000fc800078efcff */
[----:B------:R-:W-:-:S07]  /*6340*/  PRMT R8, R0, 0x7610, R8 ;  /* 0x0000761000087816 */ /* 0x000fce0000000008 */
.L_x_132:
[----:B------:R-:W-:Y:S05]  /*6350*/  BSYNC B0 ;  /* 0x0000000000007941 */ /* 0x000fea0003800000 */
.L_x_131:
[----:B------:R3:W-:Y:S01]  /*6360*/  STG.E.U8 desc[UR36][R16.64], R8 ;  /* 0x0000000810007986 */ /* 0x0007e2000c101124 */
[----:B------:R-:W-:Y:S05]  /*6370*/  BRA `(.L_x_111) ;  /* 0x0000000400187947 */ /* 0x000fea0003800000 */
.L_x_129:
        /* <DEDUP_REMOVED lines=17> */
.L_x_136:
[----:B------:R-:W-:-:S04]  /*6490*/  LOP3.LUT R2, R3, 0x80000000, RZ, 0xc0, !PT ;  /* 0x8000000003027812 */ /* 0x000fc800078ec0ff */
[----:B------:R-:W-:-:S04]  /*64a0*/  SHF.R.U32.HI R3, RZ, 0x18, R2 ;  /* 0x00000018ff037819 */ /* 0x000fc80000011602 */
[----:B------:R-:W-:-:S04]  /*64b0*/  LOP3.LUT R0, R0, R3, RZ, 0xfc, !PT ;  /* 0x0000000300007212 */ /* 0x000fc800078efcff */
[----:B------:R-:W-:-:S07]  /*64c0*/  PRMT R8, R0, 0x7610, R8 ;  /* 0x0000761000087816 */ /* 0x000fce0000000008 */
.L_x_135:
[----:B------:R-:W-:Y:S05]  /*64d0*/  BSYNC B0 ;  /* 0x0000000000007941 */ /* 0x000fea0003800000 */
.L_x_134:
[----:B------:R0:W-:Y:S01]  /*64e0*/  STG.E.U8 desc[UR36][R16.64], R8 ;  /* 0x0000000810007986 */ /* 0x0001e2000c101124 */
[----:B------:R-:W-:Y:S05]  /*64f0*/  BRA `(.L_x_111) ;  /* 0x0000000000b87947 */ /* 0x000fea0003800000 */
.L_x_128:
        /* <DEDUP_REMOVED lines=22> */
.L_x_110:
[----:B------:R-:W-:Y:S01]  /*6660*/  MOV R0, 0x0 ;  /* 0x0000000000007802 */ /* 0x000fe20000000f00 */
[----:B------:R-:W-:Y:S01]  /*6670*/  ULDC.64 UR4, c[0x4][0x128] ;  /* 0x01004a0000047ab9 */ /* 0x000fe20000000a00 */
[----:B------:R-:W-:Y:S01]  /*6680*/  ULDC.64 UR6, c[0x4][0x40] ;  /* 0x0100100000067ab9 */ /* 0x000fe20000000a00 */
[----:B------:R-:W-:Y:S01]  /*6690*/  IMAD.U32 R4, RZ, RZ, UR4 ;  /* 0x00000004ff047e24 */ /* 0x000fe2000f8e00ff */
[----:B-1----:R0:W1:Y:S01]  /*66a0*/  LDC.64 R2, c[0x4][R0] ;  /* 0x0100000000027b82 */ /* 0x0020620000000a00 */
[----:B------:R-:W-:Y:S01]  /*66b0*/  IMAD.U32 R5, RZ, RZ, UR5 ;  /* 0x00000005ff057e24 */ /* 0x000fe2000f8e00ff */
[----:B------:R-:W-:Y:S01]  /*66c0*/  ULDC.64 UR4, c[0x4][0x130] ;  /* 0x01004c0000047ab9 */ /* 0x000fe20000000a00 */
[----:B------:R-:W-:Y:S02]  /*66d0*/  IMAD.U32 R10, RZ, RZ, UR6 ;  /* 0x00000006ff0a7e24 */ /* 0x000fe4000f8e00ff */
[----:B------:R-:W-:Y:S02]  /*66e0*/  IMAD.U32 R6, RZ, RZ, UR4 ;  /* 0x00000004ff067e24 */ /* 0x000fe4000f8e00ff */
[----:B------:R-:W-:-:S02]  /*66f0*/  IMAD.U32 R7, RZ, RZ, UR5 ;  /* 0x00000005ff077e24 */ /* 0x000fc4000f8e00ff */
[----:B------:R-:W-:Y:S02]  /*6700*/  IMAD.U32 R11, RZ, RZ, UR7 ;  /* 0x00000007ff0b7e24 */ /* 0x000fe4000f8e00ff */
[----:B------:R-:W-:Y:S02]  /*6710*/  IMAD.MOV.U32 R8, RZ, RZ, 0x65 ;  /* 0x00000065ff087424 */ /* 0x000fe400078e00ff */
[----:B------:R-:W-:Y:S02]  /*6720*/  IMAD.MOV.U32 R12, RZ, RZ, 0x1 ;  /* 0x00000001ff0c7424 */ /* 0x000fe400078e00ff */
[----:B0-----:R-:W-:-:S07]  /*6730*/  IMAD.MOV.U32 R13, RZ, RZ, RZ ;  /* 0x000000ffff0d7224 */ /* 0x001fce00078e00ff */
[----:B------:R-:W-:-:S07]  /*6740*/  LEPC R20, `(.L_x_139) ;  /* 0x000000001014794e */ /* 0x000fce0000000000 */
[----:B-1----:R-:W-:Y:S05]  /*6750*/  CALL.ABS.NOINC R2 ;  /* 0x0000000002007343 */ /* 0x002fea0003c00000 */
.L_x_139:
[----:B------:R-:W-:Y:S05]  /*6760*/  BRA `(.L_x_111) ;  /* 0x00000000001c7947 */ /* 0x000fea0003800000 */
.L_x_138:
[----:B-1----:R-:W-:-:S06]  /*6770*/  IMAD.U32 R3, R3, 0x10000, RZ ;  /* 0x0001000003037824 */ /* 0x002fcc00078e00ff */
[----:B------:R-:W0:Y:S02]  /*6780*/  F2I.U64.TRUNC R2, R3 ;  /* 0x0000000300027311 */ /* 0x000e24000020d800 */
[----:B0-----:R2:W-:Y:S01]  /*6790*/  STG.E.64 desc[UR36][R16.64], R2 ;  /* 0x0000000210007986 */ /* 0x0015e2000c101b24 */
[----:B------:R-:W-:Y:S05]  /*67a0*/  BRA `(.L_x_111) ;  /* 0x00000000000c7947 */ /* 0x000fea0003800000 */
.L_x_137:
[----:B-1----:R-:W-:-:S06]  /*67b0*/  IMAD.U32 R3, R3, 0x10000, RZ ;  /* 0x0001000003037824 */ /* 0x002fcc00078e00ff */
[----:B------:R-:W0:Y:S02]  /*67c0*/  F2I.FTZ.U32.TRUNC.NTZ R3, R3 ;  /* 0x0000000300037305 */ /* 0x000e24000021f000 */
[----:B0-----:R0:W-:Y:S02]  /*67d0*/  STG.E desc[UR36][R16.64], R3 ;  /* 0x0000000310007986 */ /* 0x0011e4000c101924 */
.L_x_111:
[----:B------:R-:W-:-:S07]  /*67e0*/  VIADD R19, R19, 0x80 ;  /* 0x0000008013137836 */ /* 0x000fce0000000000 */
.L_x_71:
[----:B------:R-:W-:Y:S05]  /*67f0*/  BSYNC B6 ;  /* 0x0000000000067941 */ /* 0x000fea0003800000 */
.L_x_70:
        /* <DEDUP_REMOVED lines=307> */
.L_x_142:
        /* <DEDUP_REMOVED lines=22> */
.L_x_146:
[----:B------:R-:W2:Y:S02]  /*7c90*/  LDG.E.U8 R2, desc[UR36][R2.64] ;  /* 0x0000002402027981 */ /* 0x000ea4000c1e1100 */
[----:B--2---:R-:W-:-:S04]  /*7ca0*/  I2FP.F32.U32 R0, R2 ;  /* 0x0000000200007245 */ /* 0x004fc80000201000 */
[----:B------:R-:W-:Y:S01]  /*7cb0*/  F2FP.BF16.F32.PACK_AB R0, RZ, R0 ;  /* 0x00000000ff00723e */ /* 0x000fe200000010ff */
[----:B------:R-:W-:Y:S06]  /*7cc0*/  BRA `(.L_x_148) ;  /* 0x0000000c00907947 */ /* 0x000fec0003800000 */
.L_x_145:
        /* <DEDUP_REMOVED lines=10> */
.L_x_150:
[----:B------:R-:W2:Y:S02]  /*7d70*/  LDG.E R2, desc[UR36][R2.64] ;  /* 0x0000002402027981 */ /* 0x000ea4000c1e1900 */
[----:B--2---:R-:W-:-:S04]  /*7d80*/  I2FP.F32.S32 R0, R2 ;  /* 0x0000000200007245 */ /* 0x004fc80000201400 */
[----:B------:R-:W-:Y:S01]  /*7d90*/  F2FP.BF16.F32.PACK_AB R0, RZ, R0 ;  /* 0x00000000ff00723e */ /* 0x000fe200000010ff */
[----:B------:R-:W-:Y:S06]  /*7da0*/  BRA `(.L_x_148) ;  /* 0x0000000c00587947 */ /* 0x000fec0003800000 */
.L_x_149:
[----:B------:R-:W2:Y:S02]  /*7db0*/  LDG.E.U16 R2, desc[UR36][R2.64] ;  /* 0x0000002402027981 */ /* 0x000ea4000c1e1500 */
[----:B--2---:R-:W0:Y:S02]  /*7dc0*/  I2F.S16 R0, R2 ;  /* 0x0000000200007306 */ /* 0x004e240000101400 */
[----:B0-----:R-:W-:Y:S01]  /*7dd0*/  F2FP.BF16.F32.PACK_AB R0, RZ, R0 ;  /* 0x00000000ff00723e */ /* 0x001fe200000010ff */
[----:B------:R-:W-:Y:S06]  /*7de0*/  BRA `(.L_x_148) ;  /* 0x0000000c00487947 */ /* 0x000fec0003800000 */
.L_x_144:
        /* <DEDUP_REMOVED lines=9> */
.L_x_152:
[----:B------:R-:W2:Y:S02]  /*7e80*/  LDG.E.U16 R0, desc[UR36][R2.64] ;  /* 0x0000002402007981 */ /* 0x000ea4000c1e1500 */
[----:B--2---:R-:W-:-:S05]  /*7e90*/  HADD2.F32 R0, -RZ, R0.H0_H0 ;  /* 0x20000000ff007230 */ /* 0x004fca0000004100 */
[----:B------:R-:W-:Y:S01]  /*7ea0*/  F2FP.BF16.F32.PACK_AB R0, RZ, R0 ;  /* 0x00000000ff00723e */ /* 0x000fe200000010ff */
[----:B------:R-:W-:Y:S06]  /*7eb0*/  BRA `(.L_x_148) ;  /* 0x0000000c00147947 */ /* 0x000fec0003800000 */
.L_x_151:
        /* <DEDUP_REMOVED lines=9> */
.L_x_154:
[----:B------:R-:W2:Y:S02]  /*7f50*/  LDG.E.U16 R2, desc[UR36][R2.64] ;  /* 0x0000002402027981 */ /* 0x000ea4000c1e1500 */
[----:B--2---:R-:W-:-:S05]  /*7f60*/  HADD2.F32 R0, -RZ, R2.H0_H0 ;  /* 0x20000002ff007230 */ /* 0x004fca0000004100 */
[----:B------:R-:W-:Y:S01]  /*7f70*/  F2FP.BF16.F32.PACK_AB R0, RZ, R0 ;  /* 0x00000000ff00723e */ /* 0x000fe200000010ff */
[----:B------:R-:W-:Y:S06]  /*7f80*/  BRA `(.L_x_148) ;  /* 0x0000000800e07947 */ /* 0x000fec0003800000 */
.L_x_153:
        /* <DEDUP_REMOVED lines=8> */
.L_x_143:
        /* <DEDUP_REMOVED lines=13> */
.L_x_157:
        /* <DEDUP_REMOVED lines=8> */
.L_x_156:
        /* <DEDUP_REMOVED lines=28> */
.L_x_159:
        /* <DEDUP_REMOVED lines=15> */
.L_x_158:
[----:B------:R0:W5:Y:S01]  /*8410*/  LDG.E.U16 R0, desc[UR36][R2.64] ;  /* 0x0000002402007981 */ /* 0x000162000c1e1500 */
[----:B------:R-:W-:Y:S05]  /*8420*/  BRA `(.L_x_148) ;  /* 0x0000000400b87947 */ /* 0x000fea0003800000 */
.L_x_155:
        /* <DEDUP_REMOVED lines=12> */
.L_x_162:
        /* <DEDUP_REMOVED lines=21> */
.L_x_166:
[----:B------:R-:W-:Y:S05]  /*8640*/  BSYNC B1 ;  /* 0x0000000000017941 */ /* 0x000fea0003800000 */
.L_x_165:
[----:B------:R-:W-:Y:S01]  /*8650*/  LEA R3, R0, 0x3b800000, 0x17 ;  /* 0x3b80000000037811 */ /* 0x000fe200078eb8ff */
[----:B------:R-:W-:-:S05]  /*8660*/  IMAD.SHL.U32 R0, R2, 0x100000, RZ ;  /* 0x0010000002007824 */ /* 0x000fca00078e00ff */
[----:B------:R-:W-:-:S07]  /*8670*/  LOP3.LUT R0, R3, R0, R4, 0xfe, !PT ;  /* 0x0000000003007212 */ /* 0x000fce00078efe04 */
.L_x_164:
[----:B------:R-:W-:Y:S05]  /*8680*/  BSYNC B0 ;  /* 0x0000000000007941 */ /* 0x000fea0003800000 */
.L_x_163:
[----:B------:R-:W-:Y:S01]  /*8690*/  F2FP.BF16.F32.PACK_AB R0, RZ, R0 ;  /* 0x00000000ff00723e */ /* 0x000fe200000010ff */
[----:B------:R-:W-:Y:S06]  /*86a0*/  BRA `(.L_x_148) ;  /* 0x0000000400187947 */ /* 0x000fec0003800000 */
.L_x_161:
        /* <DEDUP_REMOVED lines=21> */
.L_x_170:
[----:B------:R-:W-:Y:S05]  /*8800*/  BSYNC B1 ;  /* 0x0000000000017941 */ /* 0x000fea0003800000 */
.L_x_169:
[----:B------:R-:W-:Y:S01]  /*8810*/  LEA R3, R0, 0x37800000, 0x17 ;  /* 0x3780000000037811 */ /* 0x000fe200078eb8ff */
[----:B------:R-:W-:-:S05]  /*8820*/  IMAD.SHL.U32 R0, R2, 0x200000, RZ ;  /* 0x0020000002007824 */ /* 0x000fca00078e00ff */
[----:B------:R-:W-:-:S07]  /*8830*/  LOP3.LUT R0, R3, R0, R4, 0xfe, !PT ;  /* 0x0000000003007212 */ /* 0x000fce00078efe04 */
.L_x_168:
[----:B------:R-:W-:Y:S05]  /*8840*/  BSYNC B0 ;  /* 0x0000000000007941 */ /* 0x000fea0003800000 */
.L_x_167:
[----:B------:R-:W-:Y:S01]  /*8850*/  F2FP.BF16.F32.PACK_AB R0, RZ, R0 ;  /* 0x00000000ff00723e */ /* 0x000fe200000010ff */
[----:B------:R-:W-:Y:S06]  /*8860*/  BRA `(.L_x_148) ;  /* 0x0000000000a87947 */ /* 0x000fec0003800000 */
.L_x_160:
        /* <DEDUP_REMOVED lines=14> */
.L_x_174:
[----:B------:R-:W-:Y:S05]  /*8950*/  BSYNC B0 ;  /* 0x0000000000007941 */ /* 0x000fea0003800000 */
.L_x_173:
[----:B------:R-:W-:Y:S01]  /*8960*/  F2FP.BF16.F32.PACK_AB R0, RZ, R0 ;  /* 0x00000000ff00723e */ /* 0x000fe200000010ff */
[----:B------:R-:W-:Y:S06]  /*8970*/  BRA `(.L_x_148) ;  /* 0x0000000000647947 */ /* 0x000fec0003800000 */
.L_x_147:
        /* <DEDUP_REMOVED lines=16> */
.L_x_175:
[----:B------:R-:W-:Y:S01]  /*8a80*/  PRMT R0, RZ, 0x7610, R0 ;  /* 0x00007610ff007816 */ /* 0x000fe20000000000 */
[----:B------:R-:W-:Y:S06]  /*8a90*/  BRA `(.L_x_148) ;  /* 0x00000000001c7947 */ /* 0x000fec0003800000 */
.L_x_172:
[----:B------:R-:W2:Y:S02]  /*8aa0*/  LDG.E.64 R2, desc[UR36][R2.64] ;  /* 0x0000002402027981 */ /* 0x000ea4000c1e1b00 */
[----:B--2---:R-:W0:Y:S02]  /*8ab0*/  I2F.U64 R0, R2 ;  /* 0x0000000200007312 */ /* 0x004e240000301000 */
[----:B0-----:R-:W-:Y:S01]  /*8ac0*/  F2FP.BF16.F32.PACK_AB R0, RZ, R0 ;  /* 0x00000000ff00723e */ /* 0x001fe200000010ff */
[----:B------:R-:W-:Y:S06]  /*8ad0*/  BRA `(.L_x_148) ;  /* 0x00000000000c7947 */ /* 0x000fec0003800000 */
.L_x_171:
[----:B------:R-:W2:Y:S02]  /*8ae0*/  LDG.E R2, desc[UR36][R2.64] ;  /* 0x0000002402027981 */ /* 0x000ea4000c1e1900 */
[----:B--2---:R-:W-:-:S04]  /*8af0*/  I2FP.F32.U32 R0, R2 ;  /* 0x0000000200007245 */ /* 0x004fc80000201000 */
[----:B------:R-:W-:-:S07]  /*8b00*/  F2FP.BF16.F32.PACK_AB R0, RZ, R0 ;  /* 0x00000000ff00723e */ /* 0x000fce00000010ff */
.L_x_148:
        /* <DEDUP_REMOVED lines=36> */
.L_x_179:
[----:B-1----:R-:W-:-:S06]  /*8d50*/  IMAD.U32 R3, R3, 0x10000, RZ ;  /* 0x0001000003037824 */ /* 0x002fcc00078e00ff */
[----:B------:R-:W0:Y:S02]  /*8d60*/  F2I.S64.TRUNC R2, R3 ;  /* 0x0000000300027311 */ /* 0x000e24000020d900 */
[----:B0-----:R3:W-:Y:S01]  /*8d70*/  STG.E.U8 desc[UR36][R16.64], R2 ;  /* 0x0000000210007986 */ /* 0x0017e2000c101124 */
[----:B------:R-:W-:Y:S05]  /*8d80*/  BRA `(.L_x_181) ;  /* 0x0000000c00847947 */ /* 0x000fea0003800000 */
.L_x_178:
        /* <DEDUP_REMOVED lines=10> */
.L_x_183:
[----:B-1----:R-:W-:-:S06]  /*8e30*/  IMAD.U32 R3, R3, 0x10000, RZ ;  /* 0x0001000003037824 */ /* 0x002fcc00078e00ff */
[----:B------:R-:W0:Y:S02]  /*8e40*/  F2I.FTZ.TRUNC.NTZ R3, R3 ;  /* 0x0000000300037305 */ /* 0x000e24000021f100 */
[----:B0-----:R2:W-:Y:S01]  /*8e50*/  STG.E desc[UR36][R16.64], R3 ;  /* 0x0000000310007986 */ /* 0x0015e2000c101924 */
[----:B------:R-:W-:Y:S05]  /*8e60*/  BRA `(.L_x_181) ;  /* 0x0000000c004c7947 */ /* 0x000fea0003800000 */
.L_x_182:
[----:B-1----:R-:W-:-:S06]  /*8e70*/  IMAD.U32 R3, R3, 0x10000, RZ ;  /* 0x0001000003037824 */ /* 0x002fcc00078e00ff */
[----:B------:R-:W0:Y:S02]  /*8e80*/  F2I.FTZ.TRUNC.NTZ R3, R3 ;  /* 0x0000000300037305 */ /* 0x000e24000021f100 */
[----:B0-----:R0:W-:Y:S01]  /*8e90*/  STG.E.U16 desc[UR36][R16.64], R3 ;  /* 0x0000000310007986 */ /* 0x0011e2000c101524 */
[----:B------:R-:W-:Y:S05]  /*8ea0*/  BRA `(.L_x_181) ;  /* 0x0000000c003c7947 */ /* 0x000fea0003800000 */
.L_x_177:
        /* <DEDUP_REMOVED lines=9> */
.L_x_185:
[----:B-1----:R-:W-:-:S05]  /*8f40*/  IMAD.U32 R0, R3, 0x10000, RZ ;  /* 0x0001000003007824 */ /* 0x002fca00078e00ff */
[----:B------:R-:W-:-:S05]  /*8f50*/  F2FP.F16.F32.PACK_AB R0, RZ, R0 ;  /* 0x00000000ff00723e */ /* 0x000fca00000000ff */
[----:B------:R0:W-:Y:S01]  /*8f60*/  STG.E.U16 desc[UR36][R16.64], R0 ;  /* 0x0000000010007986 */ /* 0x0001e2000c101524 */
[----:B------:R-:W-:Y:S05]  /*8f70*/  BRA `(.L_x_181) ;  /* 0x0000000c00087947 */ /* 0x000fea0003800000 */
.L_x_184:
        /* <DEDUP_REMOVED lines=10> */
.L_x_187:
[----:B-1----:R-:W-:-:S05]  /*9020*/  IMAD.U32 R3, R3, 0x10000, RZ ;  /* 0x0001000003037824 */ /* 0x002fca00078e00ff */
[----:B------:R-:W-:-:S04]  /*9030*/  F2FP.F16.F32.PACK_AB R3, RZ, R3 ;  /* 0x00000003ff03723e */ /* 0x000fc800000000ff */
[----:B------:R-:W-:-:S05]  /*9040*/  PRMT R3, R3, 0x5410, RZ ;  /* 0x0000541003037816 */ /* 0x000fca00000000ff */
[----:B------:R0:W-:Y:S01]  /*9050*/  STG.E desc[UR36][R16.64], R3 ;  /* 0x0000000310007986 */ /* 0x0001e2000c101924 */
[----:B------:R-:W-:Y:S05]  /*9060*/  BRA `(.L_x_181) ;  /* 0x0000000800cc7947 */ /* 0x000fea0003800000 */
.L_x_186:
[----:B-1----:R-:W-:-:S04]  /*9070*/  IMAD.U32 R2, R3, 0x10000, RZ ;  /* 0x0001000003027824 */ /* 0x002fc800078e00ff */
[----:B------:R-:W-:-:S06]  /*9080*/  FMUL.FTZ R2, R2, 1 ;  /* 0x3f80000002027820 */ /* 0x000fcc0000410000 */
[----:B------:R-:W0:Y:S02]  /*9090*/  F2F.F64.F32 R2, R2 ;  /* 0x0000000200027310 */ /* 0x000e240000201800 */
[----:B0-----:R0:W-:Y:S01]  /*90a0*/  STG.E.64 desc[UR36][R16.64], R2 ;  /* 0x0000000210007986 */ /* 0x0011e2000c101b24 */
[----:B------:R-:W-:Y:S05]  /*90b0*/  BRA `(.L_x_181) ;  /* 0x0000000800b87947 */ /* 0x000fea0003800000 */
.L_x_176:
        /* <DEDUP_REMOVED lines=13> */
.L_x_190:
[----:B-1----:R-:W-:Y:S01]  /*9190*/  IMAD.U32 R3, R3, 0x10000, RZ ;  /* 0x0001000003037824 */ /* 0x002fe200078e00ff */
[----:B------:R-:W-:-:S03]  /*91a0*/  CS2R R6, SRZ ;  /* 0x0000000000067805 */ /* 0x000fc6000001ff00 */
[----:B------:R-:W-:-:S04]  /*91b0*/  FMUL.FTZ R3, R3, 1 ;  /* 0x3f80000003037820 */ /* 0x000fc80000410000 */
[----:B------:R-:W0:Y:S02]  /*91c0*/  F2F.F64.F32 R4, R3 ;  /* 0x0000000300047310 */ /* 0x000e240000201800 */
[----:B0-----:R0:W-:Y:S01]  /*91d0*/  STG.E.128 desc[UR36][R16.64], R4 ;  /* 0x0000000410007986 */ /* 0x0011e2000c101d24 */
[----:B------:R-:W-:Y:S05]  /*91e0*/  BRA `(.L_x_181) ;  /* 0x00000008006c7947 */ /* 0x000fea0003800000 */
.L_x_189:
        /* <DEDUP_REMOVED lines=21> */
.L_x_194:
[----:B------:R-:W-:Y:S05]  /*9340*/  BSYNC B0 ;  /* 0x0000000000007941 */ /* 0x000fea0003800000 */
.L_x_193:
[----:B------:R-:W-:-:S05]  /*9350*/  LOP3.LUT R3, R0, R3, RZ, 0xfc, !PT ;  /* 0x0000000300037212 */ /* 0x000fca00078efcff */
[----:B------:R0:W-:Y:S01]  /*9360*/  STG.E.U8 desc[UR36][R16.64], R3 ;  /* 0x0000000310007986 */ /* 0x0001e2000c101124 */
[----:B------:R-:W-:Y:S05]  /*9370*/  BRA `(.L_x_181) ;  /* 0x0000000800087947 */ /* 0x000fea0003800000 */
.L_x_192:
        /* <DEDUP_REMOVED lines=13> */
.L_x_196:
[----:B------:R-:W-:Y:S01]  /*9450*/  IMAD.MOV.U32 R0, RZ, RZ, 0x7f ;  /* 0x0000007fff007424 */ /* 0x000fe200078e00ff */
[----:B------:R-:W-:-:S04]  /*9460*/  ISETP.GT.U32.AND P0, PT, R2, 0x7f800000, PT ;  /* 0x7f8000000200780c */ /* 0x000fc80003f04070 */
[----:B------:R-:W-:-:S09]  /*9470*/  SEL R0, R0, 0x7c, P0 ;  /* 0x0000007c00007807 */ /* 0x000fd20000000000 */
.L_x_197:
[----:B------:R-:W-:Y:S05]  /*9480*/  BSYNC B0 ;  /* 0x0000000000007941 */ /* 0x000fea0003800000 */
.L_x_195:
[----:B------:R-:W-:-:S04]  /*9490*/  LOP3.LUT R2, R3, 0x80000000, RZ, 0xc0, !PT ;  /* 0x8000000003027812 */ /* 0x000fc800078ec0ff */
[----:B------:R-:W-:-:S04]  /*94a0*/  SHF.R.U32.HI R3, RZ, 0x18, R2 ;  /* 0x00000018ff037819 */ /* 0x000fc80000011602 */
[----:B------:R-:W-:-:S05]  /*94b0*/  LOP3.LUT R3, R0, R3, RZ, 0xfc, !PT ;  /* 0x0000000300037212 */ /* 0x000fca00078efcff */
[----:B------:R0:W-:Y:S01]  /*94c0*/  STG.E.U8 desc[UR36][R16.64], R3 ;  /* 0x0000000310007986 */ /* 0x0001e2000c101124 */
[----:B------:R-:W-:Y:S05]  /*94d0*/  BRA `(.L_x_181) ;  /* 0x0000000400b07947 */ /* 0x000fea0003800000 */
.L_x_191:
[----:B-1----:R0:W-:Y:S01]  /*94e0*/  STG.E.U16 desc[UR36][R16.64], R3 ;  /* 0x0000000310007986 */ /* 0x0021e2000c101524 */
[----:B------:R-:W-:Y:S05]  /*94f0*/  BRA `(.L_x_181) ;  /* 0x0000000400a87947 */ /* 0x000fea0003800000 */
.L_x_188:
        /* <DEDUP_REMOVED lines=12> */
.L_x_200:
        /* <DEDUP_REMOVED lines=17> */
.L_x_203:
[----:B------:R-:W-:-:S04]  /*96d0*/  LOP3.LUT R2, R3, 0x80000000, RZ, 0xc0, !PT ;  /* 0x8000000003027812 */ /* 0x000fc800078ec0ff */
[----:B------:R-:W-:-:S04]  /*96e0*/  SHF.R.U32.HI R3, RZ, 0x18, R2 ;  /* 0x00000018ff037819 */ /* 0x000fc80000011602 */
[----:B------:R-:W-:-:S04]  /*96f0*/  LOP3.LUT R0, R0, R3, RZ, 0xfc, !PT ;  /* 0x0000000300007212 */ /* 0x000fc800078efcff */
[----:B------:R-:W-:-:S07]  /*9700*/  PRMT R8, R0, 0x7610, R8 ;  /* 0x0000761000087816 */ /* 0x000fce0000000008 */
.L_x_202:
[----:B------:R-:W-:Y:S05]  /*9710*/  BSYNC B0 ;  /* 0x0000000000007941 */ /* 0x000fea0003800000 */
.L_x_201:
[----:B------:R0:W-:Y:S01]  /*9720*/  STG.E.U8 desc[UR36][R16.64], R8 ;  /* 0x0000000810007986 */ /* 0x0001e2000c101124 */
[----:B------:R-:W-:Y:S05]  /*9730*/  BRA `(.L_x_181) ;  /* 0x0000000400187947 */ /* 0x000fea0003800000 */
.L_x_199:
        /* <DEDUP_REMOVED lines=17> */
.L_x_206:
[----:B------:R-:W-:-:S04]  /*9850*/  LOP3.LUT R2, R3, 0x80000000, RZ, 0xc0, !PT ;  /* 0x8000000003027812 */ /* 0x000fc800078ec0ff */
[----:B------:R-:W-:-:S04]  /*9860*/  SHF.R.U32.HI R3, RZ, 0x18, R2 ;  /* 0x00000018ff037819 */ /* 0x000fc80000011602 */
[----:B------:R-:W-:-:S04]  /*9870*/  LOP3.LUT R0, R0, R3, RZ, 0xfc, !PT ;  /* 0x0000000300007212 */ /* 0x000fc800078efcff */
[----:B------:R-:W-:-:S07]  /*9880*/  PRMT R8, R0, 0x7610, R8 ;  /* 0x0000761000087816 */ /* 0x000fce0000000008 */
.L_x_205:
[----:B------:R-:W-:Y:S05]  /*9890*/  BSYNC B0 ;  /* 0x0000000000007941 */ /* 0x000fea0003800000 */
.L_x_204:
[----:B------:R0:W-:Y:S01]  /*98a0*/  STG.E.U8 desc[UR36][R16.64], R8 ;  /* 0x0000000810007986 */ /* 0x0001e2000c101124 */
[----:B------:R-:W-:Y:S05]  /*98b0*/  BRA `(.L_x_181) ;  /* 0x0000000000b87947 */ /* 0x000fea0003800000 */
.L_x_198:
        /* <DEDUP_REMOVED lines=22> */
.L_x_180:
        /* <DEDUP_REMOVED lines=16> */
.L_x_209:
[----:B------:R-:W-:Y:S05]  /*9b20*/  BRA `(.L_x_181) ;  /* 0x00000000001c7947 */ /* 0x000fea0003800000 */
.L_x_208:
[----:B-1----:R-:W-:-:S06]  /*9b30*/  IMAD.U32 R3, R3, 0x10000, RZ ;  /* 0x0001000003037824 */ /* 0x002fcc00078e00ff */
[----:B------:R-:W0:Y:S02]  /*9b40*/  F2I.U64.TRUNC R2, R3 ;  /* 0x0000000300027311 */ /* 0x000e24000020d800 */
[----:B0-----:R0:W-:Y:S01]  /*9b50*/  STG.E.64 desc[UR36][R16.64], R2 ;  /* 0x0000000210007986 */ /* 0x0011e2000c101b24 */
[----:B------:R-:W-:Y:S05]  /*9b60*/  BRA `(.L_x_181) ;  /* 0x00000000000c7947 */ /* 0x000fea0003800000 */
.L_x_207:
[----:B-1----:R-:W-:-:S06]  /*9b70*/  IMAD.U32 R3, R3, 0x10000, RZ ;  /* 0x0001000003037824 */ /* 0x002fcc00078e00ff */
[----:B------:R-:W0:Y:S02]  /*9b80*/  F2I.FTZ.U32.TRUNC.NTZ R3, R3 ;  /* 0x0000000300037305 */ /* 0x000e24000021f000 */
[----:B0-----:R0:W-:Y:S02]  /*9b90*/  STG.E desc[UR36][R16.64], R3 ;  /* 0x0000000310007986 */ /* 0x0011e4000c101924 */
.L_x_181:
[----:B------:R-:W-:-:S07]  /*9ba0*/  VIADD R19, R19, 0x80 ;  /* 0x0000008013137836 */ /* 0x000fce0000000000 */
.L_x_141:
[----:B------:R-:W-:Y:S05]  /*9bb0*/  BSYNC B6 ;  /* 0x0000000000067941 */ /* 0x000fea0003800000 */
.L_x_140:
[----:B------:R-:W-:Y:S02]  /*9bc0*/  ULDC UR4, c[0x0][0x210] ;  /* 0x0000840000047ab9 */ /* 0x000fe40000000800 */
[----:B------:R-:W-:-:S13]  /*9bd0*/  ISETP.GE.AND P0, PT, R19, UR4, PT ;  /* 0x0000000413007c0c */ /* 0x000fda000bf06270 */
[----:B------:R-:W-:Y:S05]  /*9be0*/  @P0 EXIT ;  /* 0x000000000000094d */ /* 0x000fea0003800000 */
        /* <DEDUP_REMOVED lines=303> */
.L_x_210:
        /* <DEDUP_REMOVED lines=22> */
.L_x_214:
[----:B------:R-:W2:Y:S02]  /*b040*/  LDG.E.U8 R2, desc[UR36][R2.64] ;  /* 0x0000002402027981 */ /* 0x000ea4000c1e1100 */
[----:B--2---:R-:W-:-:S04]  /*b050*/  I2FP.F32.U32 R0, R2 ;  /* 0x0000000200007245 */ /* 0x004fc80000201000 */
[----:B------:R-:W-:Y:S01]  /*b060*/  F2FP.BF16.F32.PACK_AB R0, RZ, R0 ;  /* 0x00000000ff00723e */ /* 0x000fe200000010ff */
[----:B------:R-:W-:Y:S06]  /*b070*/  BRA `(.L_x_216) ;  /* 0x0000000c00907947 */ /* 0x000fec0003800000 */
.L_x_213:
        /* <DEDUP_REMOVED lines=10> */
.L_x_218:
[----:B------:R-:W2:Y:S02]  /*b120*/  LDG.E R2, desc[UR36][R2.64] ;  /* 0x0000002402027981 */ /* 0x000ea4000c1e1900 */
[----:B--2---:R-:W-:-:S04]  /*b130*/  I2FP.F32.S32 R0, R2 ;  /* 0x0000000200007245 */ /* 0x004fc80000201400 */
[----:B------:R-:W-:Y:S01]  /*b140*/  F2FP.BF16.F32.PACK_AB R0, RZ, R0 ;  /* 0x00000000ff00723e */ /* 0x000fe200000010ff */
[----:B------:R-:W-:Y:S06]  /*b150*/  BRA `(.L_x_216) ;  /* 0x0000000c00587947 */ /* 0x000fec0003800000 */
.L_x_217:
[----:B------:R-:W2:Y:S02]  /*b160*/  LDG.E.U16 R2, desc[UR36][R2.64] ;  /* 0x0000002402027981 */ /* 0x000ea4000c1e1500 */
[----:B--2---:R-:W0:Y:S02]  /*b170*/  I2F.S16 R0, R2 ;  /* 0x0000000200007306 */ /* 0x004e240000101400 */
[----:B0-----:R-:W-:Y:S01]  /*b180*/  F2FP.BF16.F32.PACK_AB R0, RZ, R0 ;  /* 0x00000000ff00723e */ /* 0x001fe200000010ff */
[----:B------:R-:W-:Y:S06]  /*b190*/  BRA `(.L_x_216) ;  /* 0x0000000c00487947 */ /* 0x000fec0003800000 */
.L_x_212:
        /* <DEDUP_REMOVED lines=9> */
.L_x_220:
[----:B------:R-:W2:Y:S02]  /*b230*/  LDG.E.U16 R0, desc[UR36][R2.64] ;  /* 0x0000002402007981 */ /* 0x000ea4000c1e1500 */
[----:B--2---:R-:W-:-:S05]  /*b240*/  HADD2.F32 R0, -RZ, R0.H0_H0 ;  /* 0x20000000ff007230 */ /* 0x004fca0000004100 */
[----:B------:R-:W-:Y:S01]  /*b250*/  F2FP.BF16.F32.PACK_AB R0, RZ, R0 ;  /* 0x00000000ff00723e */ /* 0x000fe200000010ff */
[----:B------:R-:W-:Y:S06]  /*b260*/  BRA `(.L_x_216) ;  /* 0x0000000c00147947 */ /* 0x000fec0003800000 */
.L_x_219:
        /* <DEDUP_REMOVED lines=9> */
.L_x_222:
[----:B------:R-:W2:Y:S02]  /*b300*/  LDG.E.U16 R2, desc[UR36][R2.64] ;  /* 0x0000002402027981 */ /* 0x000ea4000c1e1500 */
[----:B--2---:R-:W-:-:S05]  /*b310*/  HADD2.F32 R0, -RZ, R2.H0_H0 ;  /* 0x20000002ff007230 */ /* 0x004fca0000004100 */
[----:B------:R-:W-:Y:S01]  /*b320*/  F2FP.BF16.F32.PACK_AB R0, RZ, R0 ;  /* 0x00000000ff00723e */ /* 0x000fe200000010ff */
[----:B------:R-:W-:Y:S06]  /*b330*/  BRA `(.L_x_216) ;  /* 0x0000000800e07947 */ /* 0x000fec0003800000 */
.L_x_221:
        /* <DEDUP_REMOVED lines=8> */
.L_x_211:
        /* <DEDUP_REMOVED lines=13> */
.L_x_225:
        /* <DEDUP_REMOVED lines=8> */
.L_x_224:
        /* <DEDUP_REMOVED lines=28> */
.L_x_227:
        /* <DEDUP_REMOVED lines=15> */
.L_x_226:
[----:B------:R0:W5:Y:S01]  /*b7c0*/  LDG.E.U16 R0, desc[UR36][R2.64] ;  /* 0x0000002402007981 */ /* 0x000162000c1e1500 */
[----:B------:R-:W-:Y:S05]  /*b7d0*/  BRA `(.L_x_216) ;  /* 0x0000000400b87947 */ /* 0x000fea0003800000 */
.L_x_223:
        /* <DEDUP_REMOVED lines=12> */
.L_x_230:
        /* <DEDUP_REMOVED lines=21> */
.L_x_234:
[----:B------:R-:W-:Y:S05]  /*b9f0*/  BSYNC B1 ;  /* 0x0000000000017941 */ /* 0x000fea0003800000 */
.L_x_233:
[----:B------:R-:W-:Y:S01]  /*ba00*/  LEA R3, R0, 0x3b800000, 0x17 ;  /* 0x3b80000000037811 */ /* 0x000fe200078eb8ff */
[----:B------:R-:W-:-:S05]  /*ba10*/  IMAD.SHL.U32 R0, R2, 0x100000, RZ ;  /* 0x0010000002007824 */ /* 0x000fca00078e00ff */
[----:B------:R-:W-:-:S07]  /*ba20*/  LOP3.LUT R0, R3, R0, R4, 0xfe, !PT ;  /* 0x0000000003007212 */ /* 0x000fce00078efe04 */
.L_x_232:
[----:B------:R-:W-:Y:S05]  /*ba30*/  BSYNC B0 ;  /* 0x0000000000007941 */ /* 0x000fea0003800000 */
.L_x_231:
[----:B------:R-:W-:Y:S01]  /*ba40*/  F2FP.BF16.F32.PACK_AB R0, RZ, R0 ;  /* 0x00000000ff00723e */ /* 0x000fe200000010ff */
[----:B------:R-:W-:Y:S06]  /*ba50*/  BRA `(.L_x_216) ;  /* 0x0000000400187947 */ /* 0x000fec0003800000 */
.L_x_229:
        /* <DEDUP_REMOVED lines=21> */
.L_x_238:
[----:B------:R-:W-:Y:S05]  /*bbb0*/  BSYNC B1 ;  /* 0x0000000000017941 */ /* 0x000fea0003800000 */
.L_x_237:
[----:B------:R-:W-:Y:S01]  /*bbc0*/  LEA R3, R0, 0x37800000, 0x17 ;  /* 0x3780000000037811 */ /* 0x000fe200078eb8ff */
[----:B------:R-:W-:-:S05]  /*bbd0*/  IMAD.SHL.U32 R0, R2, 0x200000, RZ ;  /* 0x0020000002007824 */ /* 0x000fca00078e00ff */
[----:B------:R-:W-:-:S07]  /*bbe0*/  LOP3.LUT R0, R3, R0, R4, 0xfe, !PT ;  /* 0x0000000003007212 */ /* 0x000fce00078efe04 */
.L_x_236:
[----:B------:R-:W-:Y:S05]  /*bbf0*/  BSYNC B0 ;  /* 0x0000000000007941 */ /* 0x000fea0003800000 */
.L_x_235:
[----:B------:R-:W-:Y:S01]  /*bc00*/  F2FP.BF16.F32.PACK_AB R0, RZ, R0 ;  /* 0x00000000ff00723e */ /* 0x000fe200000010ff */
[----:B------:R-:W-:Y:S06]  /*bc10*/  BRA `(.L_x_216) ;  /* 0x0000000000a87947 */ /* 0x000fec0003800000 */
.L_x_228:
        /* <DEDUP_REMOVED lines=14> */
.L_x_242:
[----:B------:R-:W-:Y:S05]  /*bd00*/  BSYNC B0 ;  /* 0x0000000000007941 */ /* 0x000fea0003800000 */
.L_x_241:
[----:B------:R-:W-:Y:S01]  /*bd10*/  F2FP.BF16.F32.PACK_AB R0, RZ, R0 ;  /* 0x00000000ff00723e */ /* 0x000fe200000010ff */
[----:B------:R-:W-:Y:S06]  /*bd20*/  BRA `(.L_x_216) ;  /* 0x0000000000647947 */ /* 0x000fec0003800000 */
.L_x_215:
[----:B------:R-:W-:Y:S01]  /*bd30*/  MOV R0, 0x0 ;  /* 0x0000000000007802 */ /* 0x000fe20000000f00 */
[----:B------:R-:W-:Y:S01]  /*bd40*/  ULDC.64 UR4, c[0x4][0x128] ;  /* 0x01004a0000047ab9 */ /* 0x000fe20000000a00 */
[----:B------:R-:W-:Y:S01]  /*bd50*/  ULDC.64 UR6, c[0x4][0x38] ;  /* 0x01000e0000067ab9 */ /* 0x000fe20000000a00 */
[----:B------:R-:W-:Y:S01]  /*bd60*/  IMAD.U32 R4, RZ, RZ, UR4 ;  /* 0x00000004ff047e24 */ /* 0x000fe2000f8e00ff */
[----:B------:R0:W1:Y:S01]  /*bd70*/  LDC.64 R2, c[0x4][R0] ;  /* 0x0100000000027b82 */ /* 0x0000620000000a00 */
        /* <DEDUP_REMOVED lines=11> */
.L_x_243:
[----:B------:R-:W-:Y:S01]  /*be30*/  PRMT R0, RZ, 0x7610, R0 ;  /* 0x00007610ff007816 */ /* 0x000fe20000000000 */
[----:B------:R-:W-:Y:S06]  /*be40*/  BRA `(.L_x_216) ;  /* 0x00000000001c7947 */ /* 0x000fec0003800000 */
.L_x_240:
[----:B------:R-:W2:Y:S02]  /*be50*/  LDG.E.64 R2, desc[UR36][R2.64] ;  /* 0x0000002402027981 */ /* 0x000ea4000c1e1b00 */
[----:B--2---:R-:W0:Y:S02]  /*be60*/  I2F.U64 R0, R2 ;  /* 0x0000000200007312 */ /* 0x004e240000301000 */
[----:B0-----:R-:W-:Y:S01]  /*be70*/  F2FP.BF16.F32.PACK_AB R0, RZ, R0 ;  /* 0x00000000ff00723e */ /* 0x001fe200000010ff */
[----:B------:R-:W-:Y:S06]  /*be80*/  BRA `(.L_x_216) ;  /* 0x00000000000c7947 */ /* 0x000fec0003800000 */
.L_x_239:
[----:B------:R-:W2:Y:S02]  /*be90*/  LDG.E R2, desc[UR36][R2.64] ;  /* 0x0000002402027981 */ /* 0x000ea4000c1e1900 */
[----:B--2---:R-:W-:-:S04]  /*bea0*/  I2FP.F32.U32 R0, R2 ;  /* 0x0000000200007245 */ /* 0x004fc80000201000 */
[----:B------:R-:W-:-:S07]  /*beb0*/  F2FP.BF16.F32.PACK_AB R0, RZ, R0 ;  /* 0x00000000ff00723e */ /* 0x000fce00000010ff */
.L_x_216:
        /* <DEDUP_REMOVED lines=34> */
[----:B0-----:R-:W-:Y:S01]  /*c0e0*/  STG.E.U8 desc[UR36][R16.64], R3 ;  /* 0x0000000310007986 */ /* 0x001fe2000c101124 */
[----:B------:R-:W-:Y:S05]  /*c0f0*/  EXIT ;  /* 0x000000000000794d */ /* 0x000fea0003800000 */
.L_x_247:
[----:B-1----:R-:W-:-:S06]  /*c100*/  IMAD.U32 R3, R3, 0x10000, RZ ;  /* 0x0001000003037824 */ /* 0x002fcc00078e00ff */
[----:B------:R-:W0:Y:S02]  /*c110*/  F2I.S64.TRUNC R2, R3 ;  /* 0x0000000300027311 */ /* 0x000e24000020d900 */
[----:B0-----:R-:W-:Y:S01]  /*c120*/  STG.E.U8 desc[UR36][R16.64], R2 ;  /* 0x0000000210007986 */ /* 0x001fe2000c101124 */
[----:B------:R-:W-:Y:S05]  /*c130*/  EXIT ;  /* 0x000000000000794d */ /* 0x000fea0003800000 */
.L_x_246:
        /* <DEDUP_REMOVED lines=8> */
[----:B0-----:R-:W-:Y:S01]  /*c1c0*/  STG.E.64 desc[UR36][R16.64], R2 ;  /* 0x0000000210007986 */ /* 0x001fe2000c101b24 */
[----:B------:R-:W-:Y:S05]  /*c1d0*/  EXIT ;  /* 0x000000000000794d */ /* 0x000fea0003800000 */
.L_x_250:
[----:B-1----:R-:W-:-:S06]  /*c1e0*/  IMAD.U32 R3, R3, 0x10000, RZ ;  /* 0x0001000003037824 */ /* 0x002fcc00078e00ff */
[----:B------:R-:W0:Y:S02]  /*c1f0*/  F2I.FTZ.TRUNC.NTZ R3, R3 ;  /* 0x0000000300037305 */ /* 0x000e24000021f100 */
[----:B0-----:R-:W-:Y:S01]  /*c200*/  STG.E desc[UR36][R16.64], R3 ;  /* 0x0000000310007986 */ /* 0x001fe2000c101924 */
[----:B------:R-:W-:Y:S05]  /*c210*/  EXIT ;  /* 0x000000000000794d */ /* 0x000fea0003800000 */
.L_x_249:
[----:B-1----:R-:W-:-:S06]  /*c220*/  IMAD.U32 R3, R3, 0x10000, RZ ;  /* 0x0001000003037824 */ /* 0x002fcc00078e00ff */
[----:B------:R-:W0:Y:S02]  /*c230*/  F2I.FTZ.TRUNC.NTZ R3, R3 ;  /* 0x0000000300037305 */ /* 0x000e24000021f100 */
[----:B0-----:R-:W-:Y:S01]  /*c240*/  STG.E.U16 desc[UR36][R16.64], R3 ;  /* 0x0000000310007986 */ /* 0x001fe2000c101524 */
[----:B------:R-:W-:Y:S05]  /*c250*/  EXIT ;  /* 0x000000000000794d */ /* 0x000fea0003800000 */
.L_x_245:
[----:B------:R-:W-:-:S13]  /*c260*/  ISETP.GT.AND P0, PT, R0, 0x6, PT ;  /* 0x000000060000780c */ /* 0x000fda0003f04270 */
[----:B------:R-:W-:Y:S05]  /*c270*/  @P0 BRA `(.L_x_251) ;  /* 0x00000000002c0947 */ /* 0x000fea0003800000 */
[----:B------:R-:W-:-:S13]  /*c280*/  ISETP.NE.AND P0, PT, R0, 0x5, PT ;  /* 0x000000050000780c */ /* 0x000fda0003f05270 */
[----:B------:R-:W-:Y:S05]  /*c290*/  @!P0 BRA `(.L_x_252) ;  /* 0x0000000000148947 */ /* 0x000fea0003800000 */
[----:B------:R-:W-:-:S13]  /*c2a0*/  ISETP.NE.AND P0, PT, R0, 0x6, PT ;  /* 0x000000060000780c */ /* 0x000fda0003f05270 */
[----:B------:R-:W-:Y:S05]  /*c2b0*/  @P0 BRA `(.L_x_248) ;  /* 0x0000000800c40947 */ /* 0x000fea0003800000 */
[----:B-1----:R-:W-:-:S05]  /*c2c0*/  IMAD.U32 R3, R3, 0x10000, RZ ;  /* 0x0001000003037824 */ /* 0x002fca00078e00ff */
[----:B------:R-:W-:Y:S01]  /*c2d0*/  STG.E desc[UR36][R16.64], R3 ;  /* 0x0000000310007986 */ /* 0x000fe2000c101924 */
[----:B------:R-:W-:Y:S05]  /*c2e0*/  EXIT ;  /* 0x000000000000794d */ /* 0x000fea0003800000 */
.L_x_252:
[----:B-1----:R-:W-:-:S05]  /*c2f0*/  IMAD.U32 R0, R3, 0x10000, RZ ;  /* 0x0001000003007824 */ /* 0x002fca00078e00ff */
[----:B------:R-:W-:-:S05]  /*c300*/  F2FP.F16.F32.PACK_AB R0, RZ, R0 ;  /* 0x00000000ff00723e */ /* 0x000fca00000000ff */
[----:B------:R-:W-:Y:S01]  /*c310*/  STG.E.U16 desc[UR36][R16.64], R0 ;  /* 0x0000000010007986 */ /* 0x000fe2000c101524 */
[----:B------:R-:W-:Y:S05]  /*c320*/  EXIT ;  /* 0x000000000000794d */ /* 0x000fea0003800000 */
.L_x_251:
        /* <DEDUP_REMOVED lines=8> */
[----:B------:R-:W-:Y:S01]  /*c3b0*/  STG.E.64 desc[UR36][R16.64], R2 ;  /* 0x0000000210007986 */ /* 0x000fe2000c101b24 */
[----:B------:R-:W-:Y:S05]  /*c3c0*/  EXIT ;  /* 0x000000000000794d */ /* 0x000fea0003800000 */
.L_x_254:
[----:B-1----:R-:W-:-:S05]  /*c3d0*/  IMAD.U32 R3, R3, 0x10000, RZ ;  /* 0x0001000003037824 */ /* 0x002fca00078e00ff */
[----:B------:R-:W-:-:S04]  /*c3e0*/  F2FP.F16.F32.PACK_AB R3, RZ, R3 ;  /* 0x00000003ff03723e */ /* 0x000fc800000000ff */
[----:B------:R-:W-:-:S05]  /*c3f0*/  PRMT R3, R3, 0x5410, RZ ;  /* 0x0000541003037816 */ /* 0x000fca00000000ff */
[----:B------:R-:W-:Y:S01]  /*c400*/  STG.E desc[UR36][R16.64], R3 ;  /* 0x0000000310007986 */ /* 0x000fe2000c101924 */
[----:B------:R-:W-:Y:S05]  /*c410*/  EXIT ;  /* 0x000000000000794d */ /* 0x000fea0003800000 */
.L_x_253:
[----:B-1----:R-:W-:-:S04]  /*c420*/  IMAD.U32 R2, R3, 0x10000, RZ ;  /* 0x0001000003027824 */ /* 0x002fc800078e00ff */
[----:B------:R-:W-:-:S06]  /*c430*/  FMUL.FTZ R2, R2, 1 ;  /* 0x3f80000002027820 */ /* 0x000fcc0000410000 */
[----:B------:R-:W0:Y:S02]  /*c440*/  F2F.F64.F32 R2, R2 ;  /* 0x0000000200027310 */ /* 0x000e240000201800 */
[----:B0-----:R-:W-:Y:S01]  /*c450*/  STG.E.64 desc[UR36][R16.64], R2 ;  /* 0x0000000210007986 */ /* 0x001fe2000c101b24 */
[----:B------:R-:W-:Y:S05]  /*c460*/  EXIT ;  /* 0x000000000000794d */ /* 0x000fea0003800000 */
.L_x_244:
        /* <DEDUP_REMOVED lines=11> */
[----:B------:R-:W-:Y:S01]  /*c520*/  STG.E.U8 desc[UR36][R16.64], R3 ;  /* 0x0000000310007986 */ /* 0x000fe2000c101124 */
[----:B------:R-:W-:Y:S05]  /*c530*/  EXIT ;  /* 0x000000000000794d */ /* 0x000fea0003800000 */
.L_x_257:
[----:B-1----:R-:W-:Y:S01]  /*c540*/  IMAD.U32 R3, R3, 0x10000, RZ ;  /* 0x0001000003037824 */ /* 0x002fe200078e00ff */
[----:B------:R-:W-:-:S03]  /*c550*/  CS2R R6, SRZ ;  /* 0x0000000000067805 */ /* 0x000fc6000001ff00 */
[----:B------:R-:W-:-:S04]  /*c560*/  FMUL.FTZ R3, R3, 1 ;  /* 0x3f80000003037820 */ /* 0x000fc80000410000 */
[----:B------:R-:W0:Y:S02]  /*c570*/  F2F.F64.F32 R4, R3 ;  /* 0x0000000300047310 */ /* 0x000e240000201800 */
[----:B0-----:R-:W-:Y:S01]  /*c580*/  STG.E.128 desc[UR36][R16.64], R4 ;  /* 0x0000000410007986 */ /* 0x001fe2000c101d24 */
[----:B------:R-:W-:Y:S05]  /*c590*/  EXIT ;  /* 0x000000000000794d */ /* 0x000fea0003800000 */
.L_x_256:
        /* <DEDUP_REMOVED lines=21> */
.L_x_261:
[----:B------:R-:W-:Y:S05]  /*c6f0*/  BSYNC B0 ;  /* 0x0000000000007941 */ /* 0x000fea0003800000 */
.L_x_260:
[----:B------:R-:W-:-:S05]  /*c700*/  LOP3.LUT R3, R0, R3, RZ, 0xfc, !PT ;  /* 0x0000000300037212 */ /* 0x000fca00078efcff */
[----:B------:R-:W-:Y:S01]  /*c710*/  STG.E.U8 desc[UR36][R16.64], R3 ;  /* 0x0000000310007986 */ /* 0x000fe2000c101124 */
[----:B------:R-:W-:Y:S05]  /*c720*/  EXIT ;  /* 0x000000000000794d */ /* 0x000fea0003800000 */
.L_x_259:
        /* <DEDUP_REMOVED lines=13> */
.L_x_263:
[----:B------:R-:W-:Y:S01]  /*c800*/  IMAD.MOV.U32 R0, RZ, RZ, 0x7f ;  /* 0x0000007fff007424 */ /* 0x000fe200078e00ff */
[----:B------:R-:W-:-:S04]  /*c810*/  ISETP.GT.U32.AND P0, PT, R2, 0x7f800000, PT ;  /* 0x7f8000000200780c */ /* 0x000fc80003f04070 */
[----:B------:R-:W-:-:S09]  /*c820*/  SEL R0, R0, 0x7c, P0 ;  /* 0x0000007c00007807 */ /* 0x000fd20000000000 */
.L_x_264:
[----:B------:R-:W-:Y:S05]  /*c830*/  BSYNC B0 ;  /* 0x0000000000007941 */ /* 0x000fea0003800000 */
.L_x_262:
[----:B------:R-:W-:-:S04]  /*c840*/  LOP3.LUT R2, R3, 0x80000000, RZ, 0xc0, !PT ;  /* 0x8000000003027812 */ /* 0x000fc800078ec0ff */
[----:B------:R-:W-:-:S04]  /*c850*/  SHF.R.U32.HI R3, RZ, 0x18, R2 ;  /* 0x00000018ff037819 */ /* 0x000fc80000011602 */
[----:B------:R-:W-:-:S05]  /*c860*/  LOP3.LUT R3, R0, R3, RZ, 0xfc, !PT ;  /* 0x0000000300037212 */ /* 0x000fca00078efcff */
[----:B------:R-:W-:Y:S01]  /*c870*/  STG.E.U8 desc[UR36][R16.64], R3 ;  /* 0x0000000310007986 */ /* 0x000fe2000c101124 */
[----:B------:R-:W-:Y:S05]  /*c880*/  EXIT ;  /* 0x000000000000794d */ /* 0x000fea0003800000 */
.L_x_258:
[----:B-1----:R-:W-:Y:S01]  /*c890*/  STG.E.U16 desc[UR36][R16.64], R3 ;  /* 0x0000000310007986 */ /* 0x002fe2000c101524 */
[----:B------:R-:W-:Y:S05]  /*c8a0*/  EXIT ;  /* 0x000000000000794d */ /* 0x000fea0003800000 */
.L_x_255:
        /* <DEDUP_REMOVED lines=10> */
[----:B0-----:R-:W-:Y:S01]  /*c950*/  STG.E.U16 desc[UR36][R16.64], R3 ;  /* 0x0000000310007986 */ /* 0x001fe2000c101524 */
[----:B------:R-:W-:Y:S05]  /*c960*/  EXIT ;  /* 0x000000000000794d */ /* 0x000fea0003800000 */
.L_x_267:
        /* <DEDUP_REMOVED lines=17> */
.L_x_270:
[----:B------:R-:W-:-:S04]  /*ca80*/  LOP3.LUT R2, R3, 0x80000000, RZ, 0xc0, !PT ;  /* 0x8000000003027812 */ /* 0x000fc800078ec0ff */
[----:B------:R-:W-:-:S04]  /*ca90*/  SHF.R.U32.HI R3, RZ, 0x18, R2 ;  /* 0x00000018ff037819 */ /* 0x000fc80000011602 */
[----:B------:R-:W-:-:S04]  /*caa0*/  LOP3.LUT R0, R0, R3, RZ, 0xfc, !PT ;  /* 0x0000000300007212 */ /* 0x000fc800078efcff */
[----:B------:R-:W-:-:S07]  /*cab0*/  PRMT R8, R0, 0x7610, R8 ;  /* 0x0000761000087816 */ /* 0x000fce0000000008 */
.L_x_269:
[----:B------:R-:W-:Y:S05]  /*cac0*/  BSYNC B0 ;  /* 0x0000000000007941 */ /* 0x000fea0003800000 */
.L_x_268:
[----:B------:R-:W-:Y:S01]  /*cad0*/  STG.E.U8 desc[UR36][R16.64], R8 ;  /* 0x0000000810007986 */ /* 0x000fe2000c101124 */
[----:B------:R-:W-:Y:S05]  /*cae0*/  EXIT ;  /* 0x000000000000794d */ /* 0x000fea0003800000 */
.L_x_266:
        /* <DEDUP_REMOVED lines=17> */
.L_x_273:
[----:B------:R-:W-:-:S04]  /*cc00*/  LOP3.LUT R2, R3, 0x80000000, RZ, 0xc0, !PT ;  /* 0x8000000003027812 */ /* 0x000fc800078ec0ff */
[----:B------:R-:W-:-:S04]  /*cc10*/  SHF.R.U32.HI R3, RZ, 0x18, R2 ;  /* 0x00000018ff037819 */ /* 0x000fc80000011602 */
[----:B------:R-:W-:-:S04]  /*cc20*/  LOP3.LUT R0, R0, R3, RZ, 0xfc, !PT ;  /* 0x0000000300007212 */ /* 0x000fc800078efcff */
[----:B------:R-:W-:-:S07]  /*cc30*/  PRMT R8, R0, 0x7610, R8 ;  /* 0x0000761000087816 */ /* 0x000fce0000000008 */
.L_x_272:
[----:B------:R-:W-:Y:S05]  /*cc40*/  BSYNC B0 ;  /* 0x0000000000007941 */ /* 0x000fea0003800000 */
.L_x_271:
[----:B------:R-:W-:Y:S01]  /*cc50*/  STG.E.U8 desc[UR36][R16.64], R8 ;  /* 0x0000000810007986 */ /* 0x000fe2000c101124 */
[----:B------:R-:W-:Y:S05]  /*cc60*/  EXIT ;  /* 0x000000000000794d */ /* 0x000fea0003800000 */
.L_x_265:
        /* <DEDUP_REMOVED lines=20> */
[----:B------:R-:W-:Y:S01]  /*cdb0*/  STG.E.U8 desc[UR36][R16.64], R3 ;  /* 0x0000000310007986 */ /* 0x000fe2000c101124 */
[----:B------:R-:W-:Y:S05]  /*cdc0*/  EXIT ;  /* 0x000000000000794d */ /* 0x000fea0003800000 */
.L_x_248:
        /* <DEDUP_REMOVED lines=16> */
.L_x_276:
[----:B------:R-:W-:Y:S05]  /*ced0*/  EXIT ;  /* 0x000000000000794d */ /* 0x000fea0003800000 */
.L_x_275:
[----:B-1----:R-:W-:-:S06]  /*cee0*/  IMAD.U32 R3, R3, 0x10000, RZ ;  /* 0x0001000003037824 */ /* 0x002fcc00078e00ff */
[----:B------:R-:W0:Y:S02]  /*cef0*/  F2I.U64.TRUNC R2, R3 ;  /* 0x0000000300027311 */ /* 0x000e24000020d800 */
[----:B0-----:R-:W-:Y:S01]  /*cf00*/  STG.E.64 desc[UR36][R16.64], R2 ;  /* 0x0000000210007986 */ /* 0x001fe2000c101b24 */
[----:B------:R-:W-:Y:S05]  /*cf10*/  EXIT ;  /* 0x000000000000794d */ /* 0x000fea0003800000 */
.L_x_274:
[----:B-1----:R-:W-:-:S06]  /*cf20*/  IMAD.U32 R3, R3, 0x10000, RZ ;  /* 0x0001000003037824 */ /* 0x002fcc00078e00ff */
[----:B------:R-:W0:Y:S02]  /*cf30*/  F2I.FTZ.U32.TRUNC.NTZ R3, R3 ;  /* 0x0000000300037305 */ /* 0x000e24000021f000 */
[----:B0-----:R-:W-:Y:S01]  /*cf40*/  STG.E desc[UR36][R16.64], R3 ;  /* 0x0000000310007986 */ /* 0x001fe2000c101924 */
[----:B------:R-:W-:Y:S05]  /*cf50*/  EXIT ;  /* 0x000000000000794d */ /* 0x000fea0003800000 */
.L_x_277:
[----:B------:R-:W-:-:S00]  /*cf60*/  BRA `(.L_x_277) ;  /* 0xfffffffc00fc7947 */ /* 0x000fc0000383ffff */
[----:B------:R-:W-:-:S00]  /*cf70*/  NOP ;  /* 0x0000000000007918 */ /* 0x000fc00000000000 */
        /* <DEDUP_REMOVED lines=8> */
.L_x_19760:


//--------------------- .text._ZN2at6native27unrolled_elementwise_kernelINS0_13AUnaryFunctorIN3c108BFloat16ES4_S4_ZZZNS0_17hypot_kernel_cudaERNS_18TensorIteratorBaseEENKUlvE_clEvENKUlvE2_clEvEUlS4_S4_E_EESt5arrayIPcLm2EELi4E23TrivialOffsetCalculatorILi1EjESF_NS0_6memory12LoadWithCastILi1EEENSG_13StoreWithCastILi1EEEEEviT_T0_T2_T3_T4_T5_ --------------------------
	.section	.text._ZN2at6native27unrolled_elementwise_kernelINS0_13AUnaryFunctorIN3c108BFloat16ES4_S4_ZZZNS0_17hypot_kernel_cudaERNS_18TensorIteratorBaseEENKUlvE_clEvENKUlvE2_clEvEUlS4_S4_E_EESt5arrayIPcLm2EELi4E23TrivialOffsetCalculatorILi1EjESF_NS0_6memory12LoadWithCastILi1EEENSG_13StoreWithCastILi1EEEEEviT_T0_T2_T3_T4_T5_,"ax",@progbits
	.align	128
        .global         _ZN2at6native27unrolled_elementwise_kernelINS0_13AUnaryFunctorIN3c108BFloat16ES4_S4_ZZZNS0_17hypot_kernel_cudaERNS_18TensorIteratorBaseEENKUlvE_clEvENKUlvE2_clEvEUlS4_S4_E_EESt5arrayIPcLm2EELi4E23TrivialOffsetCalculatorILi1EjESF_NS0_6memory12LoadWithCastILi1EEENSG_13StoreWithCastILi1EEEEEviT_T0_T2_T3_T4_T5_
        .type           _ZN2at6native27unrolled_elementwise_kernelINS0_13AUnaryFunctorIN3c108BFloat16ES4_S4_ZZZNS0_17hypot_kernel_cudaERNS_18TensorIteratorBaseEENKUlvE_clEvENKUlvE2_clEvEUlS4_S4_E_EESt5arrayIPcLm2EELi4E23TrivialOffsetCalculatorILi1EjESF_NS0_6memory12LoadWithCastILi1EEENSG_13StoreWithCastILi1EEEEEviT_T0_T2_T3_T4_T5_,@function
        .size           _ZN2at6native27unrolled_elementwise_kernelINS0_13AUnaryFunctorIN3c108BFloat16ES4_S4_ZZZNS0_17hypot_kernel_cudaERNS_18TensorIteratorBaseEENKUlvE_clEvENKUlvE2_clEvEUlS4_S4_E_EESt5arrayIPcLm2EELi4E23TrivialOffsetCalculatorILi1EjESF_NS0_6memory12LoadWithCastILi1EEENSG_13StoreWithCastILi1EEEEEviT_T0_T2_T3_T4_T5_,(.L_x_19761 - _ZN2at6native27unrolled_elementwise_kernelINS0_13AUnaryFunctorIN3c108BFloat16ES4_S4_ZZZNS0_17hypot_kernel_cudaERNS_18TensorIteratorBaseEENKUlvE_clEvENKUlvE2_clEvEUlS4_S4_E_EESt5arrayIPcLm2EELi4E23TrivialOffsetCalculatorILi1EjESF_NS0_6memory12LoadWithCastILi1EEENSG_13StoreWithCastILi1EEEEEviT_T0_T2_T3_T4_T5_)
        .other          _ZN2at6native27unrolled_elementwise_kernelINS0_13AUnaryFunctorIN3c108BFloat16ES4_S4_ZZZNS0_17hypot_kernel_cudaERNS_18TensorIteratorBaseEENKUlvE_clEvENKUlvE2_clEvEUlS4_S4_E_EESt5arrayIPcLm2EELi4E23TrivialOffsetCalculatorILi1EjESF_NS0_6memory12LoadWithCastILi1EEENSG_13StoreWithCastILi1EEEEEviT_T0_T2_T3_T4_T5_,@"STO_CUDA_ENTRY STV_DEFAULT"
_ZN2at6native27unrolled_elementwise_kernelINS0_13AUnaryFunctorIN3c108BFloat16ES4_S4_ZZZNS0_17hypot_kernel_cudaERNS_18TensorIteratorBaseEENKUlvE_clEvENKUlvE2_clEvEUlS4_S4_E_EESt5arrayIPcLm2EELi4E23TrivialOffsetCalculatorILi1EjESF_NS0_6memory12LoadWithCastILi1EEENSG_13StoreWithCastILi1EEEEEviT_T0_T2_T3_T4_T5_:
.text._ZN2at6native27unrolled_elementwise_kernelINS0_13AUnaryFunctorIN3c108BFloat16ES4_S4_ZZZNS0_17hypot_kernel_cudaERNS_18TensorIteratorBaseEENKUlvE_clEvENKUlvE2_clEvEUlS4_S4_E_EESt5arrayIPcLm2EELi4E23TrivialOffsetCalculatorILi1EjESF_NS0_6memory12LoadWithCastILi1EEENSG_13StoreWithCastILi1EEEEEviT_T0_T2_T3_T4_T5_:
[----:B------:R-:W0:Y:S01]  /*0000*/  LDC R1, c[0x0][0x28] ;  /* 0x00000a00ff017b82 */ /* 0x000e220000000800 */
[----:B------:R-:W1:Y:S07]  /*0010*/  S2R R2, SR_CTAID.X ;  /* 0x0000000000027919 */ /* 0x000e6e0000002500 */
[----:B------:R-:W1:Y:S01]  /*0020*/  LDC R3, c[0x0][0x210] ;  /* 0x00008400ff037b82 */ /* 0x000e620000000800 */
[----:B------:R-:W-:Y:S01]  /*0030*/  ULDC.64 UR36, c[0x0][0x208] ;  /* 0x0000820000247ab9 */ /* 0x000fe20000000a00 */
[----:B------:R-:W-:Y:S01]  /*0040*/  BSSY B6, `(.L_x_278) ;  /* 0x0000118000067945 */ /* 0x000fe20003800000 */
[----:B------:R-:W2:Y:S01]  /*0050*/  S2R R17, SR_TID.X ;  /* 0x0000000000117919 */ /* 0x000ea20000002100 */
[----:B------:R-:W-:-:S02]  /*0060*/  PRMT R18, RZ, 0x7610, R18 ;  /* 0x00007610ff127816 */ /* 0x000fc40000000012 */
[----:B------:R-:W-:Y:S02]  /*0070*/  PRMT R22, RZ, 0x7610, R22 ;  /* 0x00007610ff167816 */ /* 0x000fe40000000016 */
[----:B------:R-:W3:Y:S01]  /*0080*/  LDC.U8 R23, c[0x0][0x22c] ;  /* 0x00008b00ff177b82 */ /* 0x000ee20000000000 */
[----:B-1----:R-:W-:-:S05]  /*0090*/  IMAD R16, R2, -0x200, R3 ;  /* 0xfffffe0002107824 */ /* 0x002fca00078e0203 */
[----:B--2---:R-:W-:-:S13]  /*00a0*/  ISETP.GE.AND P0, PT, R17, R16, PT ;  /* 0x000000101100720c */ /* 0x004fda0003f06270 */
[----:B0--3--:R-:W-:Y:S05]  /*00b0*/  @P0 BRA `(.L_x_279) ;  /* 0x0000001000400947 */ /* 0x009fea0003800000 */
[----:B------:R-:W0:Y:S01]  /*00c0*/  LDC.64 R4, c[0x0][0x220] ;  /* 0x00008800ff047b82 */ /* 0x000e220000000a00 */
[----:B------:R-:W-:Y:S01]  /*00d0*/  PRMT R0, R23, 0x9910, RZ ;  /* 0x0000991017007816 */ /* 0x000fe200000000ff */
[----:B------:R-:W-:Y:S01]  /*00e0*/  IMAD R17, R2, 0x200, R17 ;  /* 0x0000020002117824 */ /* 0x000fe200078e0211 */
[----:B------:R-:W-:Y:S02]  /*00f0*/  ULDC UR4, c[0x0][0x230] ;  /* 0x00008c0000047ab9 */ /* 0x000fe40000000800 */
[----:B------:R-:W-:Y:S01]  /*0100*/  ISETP.GT.AND P0, PT, R0, 0x9, PT ;  /* 0x000000090000780c */ /* 0x000fe20003f04270 */
[----:B------:R-:W-:-:S05]  /*0110*/  IMAD R17, R17, UR4, RZ ;  /* 0x0000000411117c24 */ /* 0x000fca000f8e02ff */
[----:B0-----:R-:W-:-:S05]  /*0120*/  IADD3 R4, P1, R17, R4, RZ ;  /* 0x0000000411047210 */ /* 0x001fca0007f3e0ff */
[----:B------:R-:W-:Y:S02]  /*0130*/  IMAD.X R5, RZ, RZ, R5, P1 ;  /* 0x000000ffff057224 */ /* 0x000fe400008e0605 */
[----:B------:R-:W-:Y:S06]  /*0140*/  @P0 BRA `(.L_x_280) ;  /* 0x0000000400300947 */ /* 0x000fec0003800000 */
        /* <DEDUP_REMOVED lines=10> */
[----:B0-----:R-:W-:-:S04]  /*01f0*/  F2FP.BF16.F32.PACK_AB R0, RZ, R0 ;  /* 0x00000000ff00723e */ /* 0x001fc800000010ff */
[----:B------:R-:W-:Y:S01]  /*0200*/  PRMT R22, R0, 0x7610, R22 ;  /* 0x0000761000167816 */ /* 0x000fe20000000016 */
[----:B------:R-:W-:Y:S06]  /*0210*/  BRA `(.L_x_285) ;  /* 0x0000000c00e07947 */ /* 0x000fec0003800000 */
.L_x_283:
[----:B------:R-:W2:Y:S02]  /*0220*/  LDG.E.U8 R4, desc[UR36][R4.64] ;  /* 0x0000002404047981 */ /* 0x000ea4000c1e1100 */
[----:B--2---:R-:W-:-:S04]  /*0230*/  I2FP.F32.U32 R0, R4 ;  /* 0x0000000400007245 */ /* 0x004fc80000201000 */
[----:B------:R-:W-:-:S04]  /*0240*/  F2FP.BF16.F32.PACK_AB R0, RZ, R0 ;  /* 0x00000000ff00723e */ /* 0x000fc800000010ff */
[----:B------:R-:W-:Y:S01]  /*0250*/  PRMT R22, R0, 0x7610, R22 ;  /* 0x0000761000167816 */ /* 0x000fe20000000016 */
[----:B------:R-:W-:Y:S06]  /*0260*/  BRA `(.L_x_285) ;  /* 0x0000000c00cc7947 */ /* 0x000fec0003800000 */
.L_x_282:
        /* <DEDUP_REMOVED lines=8> */
[----:B0-----:R-:W-:-:S04]  /*02f0*/  F2FP.BF16.F32.PACK_AB R0, RZ, R0 ;  /* 0x00000000ff00723e */ /* 0x001fc800000010ff */
[----:B------:R-:W-:Y:S01]  /*0300*/  PRMT R22, R0, 0x7610, R22 ;  /* 0x0000761000167816 */ /* 0x000fe20000000016 */
[----:B------:R-:W-:Y:S06]  /*0310*/  BRA `(.L_x_285) ;  /* 0x0000000c00a07947 */ /* 0x000fec0003800000 */
.L_x_287:
[----:B------:R-:W2:Y:S02]  /*0320*/  LDG.E R4, desc[UR36][R4.64] ;  /* 0x0000002404047981 */ /* 0x000ea4000c1e1900 */
[----:B--2---:R-:W-:-:S04]  /*0330*/  I2FP.F32.S32 R0, R4 ;  /* 0x0000000400007245 */ /* 0x004fc80000201400 */
[----:B------:R-:W-:-:S04]  /*0340*/  F2FP.BF16.F32.PACK_AB R0, RZ, R0 ;  /* 0x00000000ff00723e */ /* 0x000fc800000010ff */
[----:B------:R-:W-:Y:S01]  /*0350*/  PRMT R22, R0, 0x7610, R22 ;  /* 0x0000761000167816 */ /* 0x000fe20000000016 */
[----:B------:R-:W-:Y:S06]  /*0360*/  BRA `(.L_x_285) ;  /* 0x0000000c008c7947 */ /* 0x000fec0003800000 */
.L_x_286:
[----:B------:R-:W2:Y:S02]  /*0370*/  LDG.E.U16 R4, desc[UR36][R4.64] ;  /* 0x0000002404047981 */ /* 0x000ea4000c1e1500 */
[----:B--2---:R-:W0:Y:S02]  /*0380*/  I2F.S16 R0, R4 ;  /* 0x0000000400007306 */ /* 0x004e240000101400 */
[----:B0-----:R-:W-:-:S04]  /*0390*/  F2FP.BF16.F32.PACK_AB R0, RZ, R0 ;  /* 0x00000000ff00723e */ /* 0x001fc800000010ff */
[----:B------:R-:W-:Y:S01]  /*03a0*/  PRMT R22, R0, 0x7610, R22 ;  /* 0x0000761000167816 */ /* 0x000fe20000000016 */
[----:B------:R-:W-:Y:S06]  /*03b0*/  BRA `(.L_x_285) ;  /* 0x0000000c00787947 */ /* 0x000fec0003800000 */
.L_x_281:
        /* <DEDUP_REMOVED lines=9> */
.L_x_289:
[----:B------:R-:W2:Y:S02]  /*0450*/  LDG.E.U16 R0, desc[UR36][R4.64] ;  /* 0x0000002404007981 */ /* 0x000ea4000c1e1500 */
[----:B--2---:R-:W-:-:S05]  /*0460*/  HADD2.F32 R0, -RZ, R0.H0_H0 ;  /* 0x20000000ff007230 */ /* 0x004fca0000004100 */
[----:B------:R-:W-:-:S04]  /*0470*/  F2FP.BF16.F32.PACK_AB R0, RZ, R0 ;  /* 0x00000000ff00723e */ /* 0x000fc800000010ff */
[----:B------:R-:W-:Y:S01]  /*0480*/  PRMT R22, R0, 0x7610, R22 ;  /* 0x0000761000167816 */ /* 0x000fe20000000016 */
[----:B------:R-:W-:Y:S06]  /*0490*/  BRA `(.L_x_285) ;  /* 0x0000000c00407947 */ /* 0x000fec0003800000 */
.L_x_288:
        /* <DEDUP_REMOVED lines=9> */
.L_x_291:
[----:B------:R-:W2:Y:S02]  /*0530*/  LDG.E.U16 R4, desc[UR36][R4.64] ;  /* 0x0000002404047981 */ /* 0x000ea4000c1e1500 */
[----:B--2---:R-:W-:-:S05]  /*0540*/  HADD2.F32 R0, -RZ, R4.H0_H0 ;  /* 0x20000004ff007230 */ /* 0x004fca0000004100 */
[----:B------:R-:W-:-:S04]  /*0550*/  F2FP.BF16.F32.PACK_AB R0, RZ, R0 ;  /* 0x00000000ff00723e */ /* 0x000fc800000010ff */
[----:B------:R-:W-:Y:S01]  /*0560*/  PRMT R22, R0, 0x7610, R22 ;  /* 0x0000761000167816 */ /* 0x000fe20000000016 */
[----:B------:R-:W-:Y:S06]  /*0570*/  BRA `(.L_x_285) ;  /* 0x0000000c00087947 */ /* 0x000fec0003800000 */
.L_x_290:
[----:B------:R-:W2:Y:S01]  /*0580*/  LDG.E.64 R4, desc[UR36][R4.64] ;  /* 0x0000002404047981 */ /* 0x000ea2000c1e1b00 */
[----:B------:R-:W-:Y:S01]  /*0590*/  UMOV UR4, 0xf0000000 ;  /* 0xf000000000047882 */ /* 0x000fe20000000000 */
[----:B------:R-:W-:Y:S01]  /*05a0*/  UMOV UR5, 0x380fffff ;  /* 0x380fffff00057882 */ /* 0x000fe20000000000 */
[----:B--2---:R-:W0:Y:S01]  /*05b0*/  F2F.F32.F64 R0, R4 ;  /* 0x0000000400007310 */ /* 0x004e220000301000 */
[----:B------:R-:W-:-:S14]  /*05c0*/  DSETP.GEU.AND P0, PT, |R4|, UR4, PT ;  /* 0x0000000404007e2a */ /* 0x000fdc000bf0e200 */
[----:B0-----:R-:W-:-:S05]  /*05d0*/  @!P0 FMUL R0, R0, 1.175494350822287508e-38 ;  /* 0x0080000000008820 */ /* 0x001fca0000400000 */
[----:B------:R-:W-:-:S04]  /*05e0*/  F2FP.BF16.F32.PACK_AB R0, RZ, R0 ;  /* 0x00000000ff00723e */ /* 0x000fc800000010ff */
[----:B------:R-:W-:Y:S01]  /*05f0*/  PRMT R22, R0, 0x7610, R22 ;  /* 0x0000761000167816 */ /* 0x000fe20000000016 */
[----:B------:R-:W-:Y:S06]  /*0600*/  BRA `(.L_x_285) ;  /* 0x0000000800e47947 */ /* 0x000fec0003800000 */
.L_x_280:
        /* <DEDUP_REMOVED lines=11> */
[----:B------:R-:W-:-:S04]  /*06c0*/  F2FP.BF16.F32.PACK_AB R0, RZ, R0 ;  /* 0x00000000ff00723e */ /* 0x000fc800000010ff */
[----:B------:R-:W-:Y:S01]  /*06d0*/  PRMT R22, R0, 0x7610, R22 ;  /* 0x0000761000167816 */ /* 0x000fe20000000016 */
[----:B------:R-:W-:Y:S06]  /*06e0*/  BRA `(.L_x_285) ;  /* 0x0000000800ac7947 */ /* 0x000fec0003800000 */
.L_x_294:
        /* <DEDUP_REMOVED lines=9> */
.L_x_293:
        /* <DEDUP_REMOVED lines=28> */
.L_x_296:
[----:B------:R-:W2:Y:S02]  /*0940*/  LDG.E.U8 R4, desc[UR36][R4.64] ;  /* 0x0000002404047981 */ /* 0x000ea4000c1e1100 */
[----:B--2---:R-:W-:-:S05]  /*0950*/  IMAD.SHL.U32 R0, R4, 0x2000000, RZ ;  /* 0x0200000004007824 */ /* 0x004fca00078e00ff */
[----:B------:R-:W-:-:S13]  /*0960*/  ISETP.GE.U32.AND P0, PT, R0, 0x8000000, PT ;  /* 0x080000000000780c */ /* 0x000fda0003f06070 */
[C---:B------:R-:W-:Y:S02]  /*0970*/  @P0 IMAD.SHL.U32 R3, R4.reuse, 0x200000, RZ ;  /* 0x0020000004030824 */ /* 0x040fe400078e00ff */
[----:B------:R-:W-:-:S03]  /*0980*/  @!P0 IMAD.SHL.U32 R0, R4, 0x100, RZ ;  /* 0x0000010004008824 */ /* 0x000fc600078e00ff */
[----:B------:R-:W-:Y:S02]  /*0990*/  @P0 LOP3.LUT R3, R3, 0xfe00000, RZ, 0xc0, !PT ;  /* 0x0fe0000003030812 */ /* 0x000fe400078ec0ff */
[----:B------:R-:W-:Y:S02]  /*09a0*/  @!P0 LOP3.LUT R0, R0, 0x7f00, RZ, 0xc0, !PT ;  /* 0x00007f0000008812 */ /* 0x000fe400078ec0ff */
[----:B------:R-:W-:Y:S02]  /*09b0*/  @P0 LOP3.LUT R3, R3, 0x70000000, RZ, 0xfc, !PT ;  /* 0x7000000003030812 */ /* 0x000fe400078efcff */
[----:B------:R-:W-:-:S03]  /*09c0*/  @!P0 LOP3.LUT R0, R0, 0x3f000000, RZ, 0xfc, !PT ;  /* 0x3f00000000008812 */ /* 0x000fc600078efcff */
[----:B------:R-:W-:Y:S02]  /*09d0*/  @P0 FMUL.FTZ R3, R3, 1.9259299443872358531e-34 ;  /* 0x0780000003030820 */ /* 0x000fe40000410000 */
[----:B------:R-:W-:Y:S01]  /*09e0*/  @!P0 FADD.FTZ R3, R0, -0.5 ;  /* 0xbf00000000038421 */ /* 0x000fe20000010000 */
[----:B------:R-:W-:-:S05]  /*09f0*/  IMAD.SHL.U32 R0, R4, 0x1000000, RZ ;  /* 0x0100000004007824 */ /* 0x000fca00078e00ff */
[----:B------:R-:W-:-:S04]  /*0a00*/  LOP3.LUT R0, R3, 0x80000000, R0, 0xf8, !PT ;  /* 0x8000000003007812 */ /* 0x000fc800078ef800 */
[----:B------:R-:W-:-:S04]  /*0a10*/  F2FP.BF16.F32.PACK_AB R0, RZ, R0 ;  /* 0x00000000ff00723e */ /* 0x000fc800000010ff */
[----:B------:R-:W-:Y:S01]  /*0a20*/  PRMT R22, R0, 0x7610, R22 ;  /* 0x0000761000167816 */ /* 0x000fe20000000016 */
[----:B------:R-:W-:Y:S06]  /*0a30*/  BRA `(.L_x_285) ;  /* 0x0000000400d87947 */ /* 0x000fec0003800000 */
.L_x_295:
[----:B------:R0:W5:Y:S01]  /*0a40*/  LDG.E.U16 R22, desc[UR36][R4.64] ;  /* 0x0000002404167981 */ /* 0x000162000c1e1500 */
[----:B------:R-:W-:Y:S05]  /*0a50*/  BRA `(.L_x_285) ;  /* 0x0000000400d07947 */ /* 0x000fea0003800000 */
.L_x_292:
        /* <DEDUP_REMOVED lines=10> */
[----:B------:R-:W-:-:S04]  /*0b00*/  F2FP.BF16.F32.PACK_AB R0, RZ, R0 ;  /* 0x00000000ff00723e */ /* 0x000fc800000010ff */
[----:B------:R-:W-:Y:S01]  /*0b10*/  PRMT R22, R0, 0x7610, R22 ;  /* 0x0000761000167816 */ /* 0x000fe20000000016 */
[----:B------:R-:W-:Y:S06]  /*0b20*/  BRA `(.L_x_285) ;  /* 0x00000004009c7947 */ /* 0x000fec0003800000 */
.L_x_299:
        /* <DEDUP_REMOVED lines=21> */
.L_x_303:
[----:B------:R-:W-:Y:S05]  /*0c80*/  BSYNC B1 ;  /* 0x0000000000017941 */ /* 0x000fea0003800000 */
.L_x_302:
[----:B------:R-:W-:Y:S01]  /*0c90*/  LEA R5, R0, 0x3b800000, 0x17 ;  /* 0x3b80000000057811 */ /* 0x000fe200078eb8ff */
[----:B------:R-:W-:-:S05]  /*0ca0*/  IMAD.SHL.U32 R0, R3, 0x100000, RZ ;  /* 0x0010000003007824 */ /* 0x000fca00078e00ff */
[----:B------:R-:W-:-:S07]  /*0cb0*/  LOP3.LUT R0, R5, R0, R6, 0xfe, !PT ;  /* 0x0000000005007212 */ /* 0x000fce00078efe06 */
.L_x_301:
[----:B------:R-:W-:Y:S05]  /*0cc0*/  BSYNC B0 ;  /* 0x0000000000007941 */ /* 0x000fea0003800000 */
.L_x_300:
[----:B------:R-:W-:-:S04]  /*0cd0*/  F2FP.BF16.F32.PACK_AB R0, RZ, R0 ;  /* 0x00000000ff00723e */ /* 0x000fc800000010ff */
[----:B------:R-:W-:Y:S01]  /*0ce0*/  PRMT R22, R0, 0x7610, R22 ;  /* 0x0000761000167816 */ /* 0x000fe20000000016 */
[----:B------:R-:W-:Y:S06]  /*0cf0*/  BRA `(.L_x_285) ;  /* 0x0000000400287947 */ /* 0x000fec0003800000 */
.L_x_298:
        /* <DEDUP_REMOVED lines=21> */
.L_x_307:
[----:B------:R-:W-:Y:S05]  /*0e50*/  BSYNC B1 ;  /* 0x0000000000017941 */ /* 0x000fea0003800000 */
.L_x_306:
[----:B------:R-:W-:Y:S01]  /*0e60*/  LEA R5, R0, 0x37800000, 0x17 ;  /* 0x3780000000057811 */ /* 0x000fe200078eb8ff */
[----:B------:R-:W-:-:S05]  /*0e70*/  IMAD.SHL.U32 R0, R3, 0x200000, RZ ;  /* 0x0020000003007824 */ /* 0x000fca00078e00ff */
[----:B------:R-:W-:-:S07]  /*0e80*/  LOP3.LUT R0, R5, R0, R6, 0xfe, !PT ;  /* 0x0000000005007212 */ /* 0x000fce00078efe06 */
.L_x_305:
[----:B------:R-:W-:Y:S05]  /*0e90*/  BSYNC B0 ;  /* 0x0000000000007941 */ /* 0x000fea0003800000 */
.L_x_304:
[----:B------:R-:W-:-:S04]  /*0ea0*/  F2FP.BF16.F32.PACK_AB R0, RZ, R0 ;  /* 0x00000000ff00723e */ /* 0x000fc800000010ff */
[----:B------:R-:W-:Y:S01]  /*0eb0*/  PRMT R22, R0, 0x7610, R22 ;  /* 0x0000761000167816 */ /* 0x000fe20000000016 */
[----:B------:R-:W-:Y:S06]  /*0ec0*/  BRA `(.L_x_285) ;  /* 0x0000000000b47947 */ /* 0x000fec0003800000 */
.L_x_297:
        /* <DEDUP_REMOVED lines=14> */
.L_x_311:
[----:B------:R-:W-:Y:S05]  /*0fb0*/  BSYNC B0 ;  /* 0x0000000000007941 */ /* 0x000fea0003800000 */
.L_x_310:
[----:B------:R-:W-:-:S04]  /*0fc0*/  F2FP.BF16.F32.PACK_AB R0, RZ, R0 ;  /* 0x00000000ff00723e */ /* 0x000fc800000010ff */
[----:B------:R-:W-:Y:S01]  /*0fd0*/  PRMT R22, R0, 0x7610, R22 ;  /* 0x0000761000167816 */ /* 0x000fe20000000016 */
[----:B------:R-:W-:Y:S06]  /*0fe0*/  BRA `(.L_x_285) ;  /* 0x00000000006c7947 */ /* 0x000fec0003800000 */
.L_x_284:
        /* <DEDUP_REMOVED lines=16> */
.L_x_312:
[----:B------:R-:W-:Y:S01]  /*10f0*/  PRMT R22, RZ, 0x7610, R22 ;  /* 0x00007610ff167816 */ /* 0x000fe20000000016 */
[----:B------:R-:W-:Y:S06]  /*1100*/  BRA `(.L_x_285) ;  /* 0x0000000000247947 */ /* 0x000fec0003800000 */
.L_x_309:
[----:B------:R-:W2:Y:S02]  /*1110*/  LDG.E.64 R4, desc[UR36][R4.64] ;  /* 0x0000002404047981 */ /* 0x000ea4000c1e1b00 */
[----:B--2---:R-:W0:Y:S02]  /*1120*/  I2F.U64 R0, R4 ;  /* 0x0000000400007312 */ /* 0x004e240000301000 */
[----:B0-----:R-:W-:-:S04]  /*1130*/  F2FP.BF16.F32.PACK_AB R0, RZ, R0 ;  /* 0x00000000ff00723e */ /* 0x001fc800000010ff */
[----:B------:R-:W-:Y:S01]  /*1140*/  PRMT R22, R0, 0x7610, R22 ;  /* 0x0000761000167816 */ /* 0x000fe20000000016 */
[----:B------:R-:W-:Y:S06]  /*1150*/  BRA `(.L_x_285) ;  /* 0x0000000000107947 */ /* 0x000fec0003800000 */
.L_x_308:
[----:B------:R-:W2:Y:S02]  /*1160*/  LDG.E R4, desc[UR36][R4.64] ;  /* 0x0000002404047981 */ /* 0x000ea4000c1e1900 */
[----:B--2---:R-:W-:-:S04]  /*1170*/  I2FP.F32.U32 R0, R4 ;  /* 0x0000000400007245 */ /* 0x004fc80000201000 */
[----:B------:R-:W-:-:S04]  /*1180*/  F2FP.BF16.F32.PACK_AB R0, RZ, R0 ;  /* 0x00000000ff00723e */ /* 0x000fc800000010ff */
[----:B------:R-:W-:-:S07]  /*1190*/  PRMT R22, R0, 0x7610, R22 ;  /* 0x0000761000167816 */ /* 0x000fce0000000016 */
.L_x_285:
[----:B------:R-:W1:Y:S02]  /*11a0*/  S2R R17, SR_TID.X ;  /* 0x0000000000117919 */ /* 0x000e640000002100 */
[----:B-1----:R-:W-:-:S07]  /*11b0*/  VIADD R17, R17, 0x80 ;  /* 0x0000008011117836 */ /* 0x002fce0000000000 */
.L_x_279:
[----:B------:R-:W-:Y:S05]  /*11c0*/  BSYNC B6 ;  /* 0x0000000000067941 */ /* 0x000fea0003800000 */
.L_x_278:
[----:B------:R-:W-:Y:S01]  /*11d0*/  ISETP.GE.AND P0, PT, R17, R16, PT ;  /* 0x000000101100720c */ /* 0x000fe20003f06270 */
[----:B------:R-:W-:-:S12]  /*11e0*/  BSSY B6, `(.L_x_313) ;  /* 0x0000111000067945 */ /* 0x000fd80003800000 */
[----:B------:R-:W-:Y:S05]  /*11f0*/  @P0 BRA `(.L_x_314) ;  /* 0x00000010003c0947 */ /* 0x000fea0003800000 */
[----:B0-----:R-:W0:Y:S01]  /*1200*/  LDC.64 R4, c[0x0][0x220] ;  /* 0x00008800ff047b82 */ /* 0x001e220000000a00 */
[----:B------:R-:W-:Y:S01]  /*1210*/  IMAD R0, R2, 0x200, R17 ;  /* 0x0000020002007824 */ /* 0x000fe200078e0211 */
[----:B------:R-:W-:Y:S01]  /*1220*/  PRMT R6, R23, 0x9910, RZ ;  /* 0x0000991017067816 */ /* 0x000fe200000000ff */
[----:B------:R-:W-:Y:S02]  /*1230*/  ULDC UR4, c[0x0][0x230] ;  /* 0x00008c0000047ab9 */ /* 0x000fe40000000800 */
[----:B------:R-:W-:Y:S02]  /*1240*/  IMAD R3, R0, UR4, RZ ;  /* 0x0000000400037c24 */ /* 0x000fe4000f8e02ff */
[----:B------:R-:W-:-:S05]  /*1250*/  IMAD.MOV.U32 R0, RZ, RZ, R6 ;  /* 0x000000ffff007224 */ /* 0x000fca00078e0006 */
[----:B------:R-:W-:Y:S02]  /*1260*/  ISETP.GT.AND P1, PT, R0, 0x9, PT ;  /* 0x000000090000780c */ /* 0x000fe40003f24270 */
[----:B0-----:R-:W-:-:S05]  /*1270*/  IADD3 R4, P0, R3, R4, RZ ;  /* 0x0000000403047210 */ /* 0x001fca0007f1e0ff */
[----:B------:R-:W-:-:S06]  /*1280*/  IMAD.X R5, RZ, RZ, R5, P0 ;  /* 0x000000ffff057224 */ /* 0x000fcc00000e0605 */
        /* <DEDUP_REMOVED lines=14> */
.L_x_318:
[----:B------:R-:W2:Y:S02]  /*1370*/  LDG.E.U8 R4, desc[UR36][R4.64] ;  /* 0x0000002404047981 */ /* 0x000ea4000c1e1100 */
[----:B--2---:R-:W-:-:S04]  /*1380*/  I2FP.F32.U32 R0, R4 ;  /* 0x0000000400007245 */ /* 0x004fc80000201000 */
[----:B------:R-:W-:-:S04]  /*1390*/  F2FP.BF16.F32.PACK_AB R0, RZ, R0 ;  /* 0x00000000ff00723e */ /* 0x000fc800000010ff */
[----:B------:R-:W-:Y:S01]  /*13a0*/  PRMT R18, R0, 0x7610, R18 ;  /* 0x0000761000127816 */ /* 0x000fe20000000012 */
[----:B------:R-:W-:Y:S06]  /*13b0*/  BRA `(.L_x_320) ;  /* 0x0000000c00c87947 */ /* 0x000fec0003800000 */
.L_x_317:
        /* <DEDUP_REMOVED lines=11> */
.L_x_322:
[----:B------:R-:W2:Y:S02]  /*1470*/  LDG.E R4, desc[UR36][R4.64] ;  /* 0x0000002404047981 */ /* 0x000ea4000c1e1900 */
[----:B--2---:R-:W-:-:S04]  /*1480*/  I2FP.F32.S32 R0, R4 ;  /* 0x0000000400007245 */ /* 0x004fc80000201400 */
[----:B------:R-:W-:-:S04]  /*1490*/  F2FP.BF16.F32.PACK_AB R0, RZ, R0 ;  /* 0x00000000ff00723e */ /* 0x000fc800000010ff */
[----:B------:R-:W-:Y:S01]  /*14a0*/  PRMT R18, R0, 0x7610, R18 ;  /* 0x0000761000127816 */ /* 0x000fe20000000012 */
[----:B------:R-:W-:Y:S06]  /*14b0*/  BRA `(.L_x_320) ;  /* 0x0000000c00887947 */ /* 0x000fec0003800000 */
.L_x_321:
[----:B------:R-:W2:Y:S02]  /*14c0*/  LDG.E.U16 R4, desc[UR36][R4.64] ;  /* 0x0000002404047981 */ /* 0x000ea4000c1e1500 */
[----:B--2---:R-:W0:Y:S02]  /*14d0*/  I2F.S16 R0, R4 ;  /* 0x0000000400007306 */ /* 0x004e240000101400 */
[----:B0-----:R-:W-:-:S04]  /*14e0*/  F2FP.BF16.F32.PACK_AB R0, RZ, R0 ;  /* 0x00000000ff00723e */ /* 0x001fc800000010ff */
[----:B------:R-:W-:Y:S01]  /*14f0*/  PRMT R18, R0, 0x7610, R18 ;  /* 0x0000761000127816 */ /* 0x000fe20000000012 */
[----:B------:R-:W-:Y:S06]  /*1500*/  BRA `(.L_x_320) ;  /* 0x0000000c00747947 */ /* 0x000fec0003800000 */
.L_x_316:
        /* <DEDUP_REMOVED lines=9> */
.L_x_324:
[----:B------:R-:W2:Y:S02]  /*15a0*/  LDG.E.U16 R0, desc[UR36][R4.64] ;  /* 0x0000002404007981 */ /* 0x000ea4000c1e1500 */
[----:B--2---:R-:W-:-:S05]  /*15b0*/  HADD2.F32 R0, -RZ, R0.H0_H0 ;  /* 0x20000000ff007230 */ /* 0x004fca0000004100 */
[----:B------:R-:W-:-:S04]  /*15c0*/  F2FP.BF16.F32.PACK_AB R0, RZ, R0 ;  /* 0x00000000ff00723e */ /* 0x000fc800000010ff */
[----:B------:R-:W-:Y:S01]  /*15d0*/  PRMT R18, R0, 0x7610, R18 ;  /* 0x0000761000127816 */ /* 0x000fe20000000012 */
[----:B------:R-:W-:Y:S06]  /*15e0*/  BRA `(.L_x_320) ;  /* 0x0000000c003c7947 */ /* 0x000fec0003800000 */
.L_x_323:
        /* <DEDUP_REMOVED lines=9> */
.L_x_326:
[----:B------:R-:W2:Y:S02]  /*1680*/  LDG.E.U16 R4, desc[UR36][R4.64] ;  /* 0x0000002404047981 */ /* 0x000ea4000c1e1500 */
[----:B--2---:R-:W-:-:S05]  /*1690*/  HADD2.F32 R0, -RZ, R4.H0_H0 ;  /* 0x20000004ff007230 */ /* 0x004fca0000004100 */
[----:B------:R-:W-:-:S04]  /*16a0*/  F2FP.BF16.F32.PACK_AB R0, RZ, R0 ;  /* 0x00000000ff00723e */ /* 0x000fc800000010ff */
[----:B------:R-:W-:Y:S01]  /*16b0*/  PRMT R18, R0, 0x7610, R18 ;  /* 0x0000761000127816 */ /* 0x000fe20000000012 */
[----:B------:R-:W-:Y:S06]  /*16c0*/  BRA `(.L_x_320) ;  /* 0x0000000c00047947 */ /* 0x000fec0003800000 */
.L_x_325:
        /* <DEDUP_REMOVED lines=9> */
.L_x_315:
        /* <DEDUP_REMOVED lines=14> */
.L_x_329:
        /* <DEDUP_REMOVED lines=9> */
.L_x_328:
        /* <DEDUP_REMOVED lines=28> */
.L_x_331:
[----:B------:R-:W2:Y:S02]  /*1a90*/  LDG.E.U8 R4, desc[UR36][R4.64] ;  /* 0x0000002404047981 */ /* 0x000ea4000c1e1100 */
[----:B--2---:R-:W-:-:S05]  /*1aa0*/  IMAD.SHL.U32 R0, R4, 0x2000000, RZ ;  /* 0x0200000004007824 */ /* 0x004fca00078e00ff */
[----:B------:R-:W-:-:S13]  /*1ab0*/  ISETP.GE.U32.AND P0, PT, R0, 0x8000000, PT ;  /* 0x080000000000780c */ /* 0x000fda0003f06070 */
[C---:B------:R-:W-:Y:S02]  /*1ac0*/  @!P0 IMAD.SHL.U32 R0, R4.reuse, 0x100, RZ ;  /* 0x0000010004008824 */ /* 0x040fe400078e00ff */
[----:B------:R-:W-:-:S03]  /*1ad0*/  @P0 IMAD.SHL.U32 R3, R4, 0x200000, RZ ;  /* 0x0020000004030824 */ /* 0x000fc600078e00ff */
        /* <DEDUP_REMOVED lines=10> */
.L_x_330:
[----:B------:R0:W5:Y:S01]  /*1b80*/  LDG.E.U16 R18, desc[UR36][R4.64] ;  /* 0x0000002404127981 */ /* 0x000162000c1e1500 */
[----:B------:R-:W-:Y:S05]  /*1b90*/  BRA `(.L_x_320) ;  /* 0x0000000400d07947 */ /* 0x000fea0003800000 */
.L_x_327:
        /* <DEDUP_REMOVED lines=13> */
.L_x_334:
        /* <DEDUP_REMOVED lines=21> */
.L_x_338:
[----:B------:R-:W-:Y:S05]  /*1dc0*/  BSYNC B1 ;  /* 0x0000000000017941 */ /* 0x000fea0003800000 */
.L_x_337:
[----:B------:R-:W-:Y:S01]  /*1dd0*/  LEA R5, R0, 0x3b800000, 0x17 ;  /* 0x3b80000000057811 */ /* 0x000fe200078eb8ff */
[----:B------:R-:W-:-:S05]  /*1de0*/  IMAD.SHL.U32 R0, R3, 0x100000, RZ ;  /* 0x0010000003007824 */ /* 0x000fca00078e00ff */
[----:B------:R-:W-:-:S07]  /*1df0*/  LOP3.LUT R0, R5, R0, R6, 0xfe, !PT ;  /* 0x0000000005007212 */ /* 0x000fce00078efe06 */
.L_x_336:
[----:B------:R-:W-:Y:S05]  /*1e00*/  BSYNC B0 ;  /* 0x0000000000007941 */ /* 0x000fea0003800000 */
.L_x_335:
[----:B------:R-:W-:-:S04]  /*1e10*/  F2FP.BF16.F32.PACK_AB R0, RZ, R0 ;  /* 0x00000000ff00723e */ /* 0x000fc800000010ff */
[----:B------:R-:W-:Y:S01]  /*1e20*/  PRMT R18, R0, 0x7610, R18 ;  /* 0x0000761000127816 */ /* 0x000fe20000000012 */
[----:B------:R-:W-:Y:S06]  /*1e30*/  BRA `(.L_x_320) ;  /* 0x0000000400287947 */ /* 0x000fec0003800000 */
.L_x_333:
        /* <DEDUP_REMOVED lines=21> */
.L_x_342:
[----:B------:R-:W-:Y:S05]  /*1f90*/  BSYNC B1 ;  /* 0x0000000000017941 */ /* 0x000fea0003800000 */
.L_x_341:
[----:B------:R-:W-:Y:S01]  /*1fa0*/  LEA R5, R0, 0x37800000, 0x17 ;  /* 0x3780000000057811 */ /* 0x000fe200078eb8ff */
[----:B------:R-:W-:-:S05]  /*1fb0*/  IMAD.SHL.U32 R0, R3, 0x200000, RZ ;  /* 0x0020000003007824 */ /* 0x000fca00078e00ff */
[----:B------:R-:W-:-:S07]  /*1fc0*/  LOP3.LUT R0, R5, R0, R6, 0xfe, !PT ;  /* 0x0000000005007212 */ /* 0x000fce00078efe06 */
.L_x_340:
[----:B------:R-:W-:Y:S05]  /*1fd0*/  BSYNC B0 ;  /* 0x0000000000007941 */ /* 0x000fea0003800000 */
.L_x_339:
[----:B------:R-:W-:-:S04]  /*1fe0*/  F2FP.BF16.F32.PACK_AB R0, RZ, R0 ;  /* 0x00000000ff00723e */ /* 0x000fc800000010ff */
[----:B------:R-:W-:Y:S01]  /*1ff0*/  PRMT R18, R0, 0x7610, R18 ;  /* 0x0000761000127816 */ /* 0x000fe20000000012 */
[----:B------:R-:W-:Y:S06]  /*2000*/  BRA `(.L_x_320) ;  /* 0x0000000000b47947 */ /* 0x000fec0003800000 */
.L_x_332:
        /* <DEDUP_REMOVED lines=14> */
.L_x_346:
[----:B------:R-:W-:Y:S05]  /*20f0*/  BSYNC B0 ;  /* 0x0000000000007941 */ /* 0x000fea0003800000 */
.L_x_345:
[----:B------:R-:W-:-:S04]  /*2100*/  F2FP.BF16.F32.PACK_AB R0, RZ, R0 ;  /* 0x00000000ff00723e */ /* 0x000fc800000010ff */
[----:B------:R-:W-:Y:S01]  /*2110*/  PRMT R18, R0, 0x7610, R18 ;  /* 0x0000761000127816 */ /* 0x000fe20000000012 */
[----:B------:R-:W-:Y:S06]  /*2120*/  BRA `(.L_x_320) ;  /* 0x00000000006c7947 */ /* 0x000fec0003800000 */
.L_x_319:
        /* <DEDUP_REMOVED lines=15> */
[----:B0----5:R-:W-:Y:S05]  /*2220*/  CALL.ABS.NOINC R14 ;  /* 0x000000000e007343 */ /* 0x021fea0003c00000 */
.L_x_347:
[----:B------:R-:W-:Y:S01]  /*2230*/  PRMT R18, RZ, 0x7610, R18 ;  /* 0x00007610ff127816 */ /* 0x000fe20000000012 */
[----:B------:R-:W-:Y:S06]  /*2240*/  BRA `(.L_x_320) ;  /* 0x0000000000247947 */ /* 0x000fec0003800000 */
.L_x_344:
[----:B------:R-:W2:Y:S02]  /*2250*/  LDG.E.64 R4, desc[UR36][R4.64] ;  /* 0x0000002404047981 */ /* 0x000ea4000c1e1b00 */
[----:B--2---:R-:W0:Y:S02]  /*2260*/  I2F.U64 R0, R4 ;  /* 0x0000000400007312 */ /* 0x004e240000301000 */
[----:B0-----:R-:W-:-:S04]  /*2270*/  F2FP.BF16.F32.PACK_AB R0, RZ, R0 ;  /* 0x00000000ff00723e */ /* 0x001fc800000010ff */
[----:B------:R-:W-:Y:S01]  /*2280*/  PRMT R18, R0, 0x7610, R18 ;  /* 0x0000761000127816 */ /* 0x000fe20000000012 */
[----:B------:R-:W-:Y:S06]  /*2290*/  BRA `(.L_x_320) ;  /* 0x0000000000107947 */ /* 0x000fec0003800000 */
.L_x_343:
[----:B------:R-:W2:Y:S02]  /*22a0*/  LDG.E R4, desc[UR36][R4.64] ;  /* 0x0000002404047981 */ /* 0x000ea4000c1e1900 */
[----:B--2---:R-:W-:-:S04]  /*22b0*/  I2FP.F32.U32 R0, R4 ;  /* 0x0000000400007245 */ /* 0x004fc80000201000 */
[----:B------:R-:W-:-:S04]  /*22c0*/  F2FP.BF16.F32.PACK_AB R0, RZ, R0 ;  /* 0x00000000ff00723e */ /* 0x000fc800000010ff */
[----:B------:R-:W-:-:S07]  /*22d0*/  PRMT R18, R0, 0x7610, R18 ;  /* 0x0000761000127816 */ /* 0x000fce0000000012 */
.L_x_320:
[----:B------:R-:W-:-:S07]  /*22e0*/  VIADD R17, R17, 0x80 ;  /* 0x0000008011117836 */ /* 0x000fce0000000000 */
.L_x_314:
[----:B------:R-:W-:Y:S05]  /*22f0*/  BSYNC B6 ;  /* 0x0000000000067941 */ /* 0x000fea0003800000 */
.L_x_313:
[----:B------:R-:W-:Y:S01]  /*2300*/  ISETP.GE.AND P0, PT, R17, R16, PT ;  /* 0x000000101100720c */ /* 0x000fe20003f06270 */
[----:B------:R-:W-:Y:S01]  /*2310*/  BSSY B6, `(.L_x_348) ;  /* 0x0000113000067945 */ /* 0x000fe20003800000 */
[----:B------:R-:W-:Y:S02]  /*2320*/  PRMT R19, RZ, 0x7610, R19 ;  /* 0x00007610ff137816 */ /* 0x000fe40000000013 */
[----:B------:R-:W-:-:S09]  /*2330*/  PRMT R24, RZ, 0x7610, R24 ;  /* 0x00007610ff187816 */ /* 0x000fd20000000018 */
        /* <DEDUP_REMOVED lines=24> */
.L_x_353:
[----:B------:R-:W2:Y:S02]  /*24c0*/  LDG.E.U8 R4, desc[UR36][R4.64] ;  /* 0x0000002404047981 */ /* 0x000ea4000c1e1100 */
[----:B--2---:R-:W-:-:S04]  /*24d0*/  I2FP.F32.U32 R0, R4 ;  /* 0x0000000400007245 */ /* 0x004fc80000201000 */
[----:B------:R-:W-:-:S04]  /*24e0*/  F2FP.BF16.F32.PACK_AB R0, RZ, R0 ;  /* 0x00000000ff00723e */ /* 0x000fc800000010ff */
[----:B------:R-:W-:Y:S01]  /*24f0*/  PRMT R24, R0, 0x7610, R24 ;  /* 0x0000761000187816 */ /* 0x000fe20000000018 */
[----:B------:R-:W-:Y:S06]  /*2500*/  BRA `(.L_x_355) ;  /* 0x0000000c00c87947 */ /* 0x000fec0003800000 */
.L_x_352:
        /* <DEDUP_REMOVED lines=11> */
.L_x_357:
[----:B------:R-:W2:Y:S02]  /*25c0*/  LDG.E R4, desc[UR36][R4.64] ;  /* 0x0000002404047981 */ /* 0x000ea4000c1e1900 */
[----:B--2---:R-:W-:-:S04]  /*25d0*/  I2FP.F32.S32 R0, R4 ;  /* 0x0000000400007245 */ /* 0x004fc80000201400 */
[----:B------:R-:W-:-:S04]  /*25e0*/  F2FP.BF16.F32.PACK_AB R0, RZ, R0 ;  /* 0x00000000ff00723e */ /* 0x000fc800000010ff */
[----:B------:R-:W-:Y:S01]  /*25f0*/  PRMT R24, R0, 0x7610, R24 ;  /* 0x0000761000187816 */ /* 0x000fe20000000018 */
[----:B------:R-:W-:Y:S06]  /*2600*/  BRA `(.L_x_355) ;  /* 0x0000000c00887947 */ /* 0x000fec0003800000 */
.L_x_356:
[----:B------:R-:W2:Y:S02]  /*2610*/  LDG.E.U16 R4, desc[UR36][R4.64] ;  /* 0x0000002404047981 */ /* 0x000ea4000c1e1500 */
[----:B--2---:R-:W0:Y:S02]  /*2620*/  I2F.S16 R0, R4 ;  /* 0x0000000400007306 */ /* 0x004e240000101400 */
[----:B0-----:R-:W-:-:S04]  /*2630*/  F2FP.BF16.F32.PACK_AB R0, RZ, R0 ;  /* 0x00000000ff00723e */ /* 0x001fc800000010ff */
[----:B------:R-:W-:Y:S01]  /*2640*/  PRMT R24, R0, 0x7610, R24 ;  /* 0x0000761000187816 */ /* 0x000fe20000000018 */
[----:B------:R-:W-:Y:S06]  /*2650*/  BRA `(.L_x_355) ;  /* 0x0000000c00747947 */ /* 0x000fec0003800000 */
.L_x_351:
        /* <DEDUP_REMOVED lines=9> */
.L_x_359:
[----:B------:R-:W2:Y:S02]  /*26f0*/  LDG.E.U16 R0, desc[UR36][R4.64] ;  /* 0x0000002404007981 */ /* 0x000ea4000c1e1500 */
[----:B--2---:R-:W-:-:S05]  /*2700*/  HADD2.F32 R0, -RZ, R0.H0_H0 ;  /* 0x20000000ff007230 */ /* 0x004fca0000004100 */
[----:B------:R-:W-:-:S04]  /*2710*/  F2FP.BF16.F32.PACK_AB R0, RZ, R0 ;  /* 0x00000000ff00723e */ /* 0x000fc800000010ff */
[----:B------:R-:W-:Y:S01]  /*2720*/  PRMT R24, R0, 0x7610, R24 ;  /* 0x0000761000187816 */ /* 0x000fe20000000018 */
[----:B------:R-:W-:Y:S06]  /*2730*/  BRA `(.L_x_355) ;  /* 0x0000000c003c7947 */ /* 0x000fec0003800000 */
.L_x_358:
        /* <DEDUP_REMOVED lines=9> */
.L_x_361:
[----:B------:R-:W2:Y:S02]  /*27d0*/  LDG.E.U16 R4, desc[UR36][R4.64] ;  /* 0x0000002404047981 */ /* 0x000ea4000c1e1500 */
[----:B--2---:R-:W-:-:S05]  /*27e0*/  HADD2.F32 R0, -RZ, R4.H0_H0 ;  /* 0x20000004ff007230 */ /* 0x004fca0000004100 */
[----:B------:R-:W-:-:S04]  /*27f0*/  F2FP.BF16.F32.PACK_AB R0, RZ, R0 ;  /* 0x00000000ff00723e */ /* 0x000fc800000010ff */
[----:B------:R-:W-:Y:S01]  /*2800*/  PRMT R24, R0, 0x7610, R24 ;  /* 0x0000761000187816 */ /* 0x000fe20000000018 */
[----:B------:R-:W-:Y:S06]  /*2810*/  BRA `(.L_x_355) ;  /* 0x0000000c00047947 */ /* 0x000fec0003800000 */
.L_x_360:
        /* <DEDUP_REMOVED lines=9> */
.L_x_350:
        /* <DEDUP_REMOVED lines=14> */
.L_x_364:
        /* <DEDUP_REMOVED lines=9> */
.L_x_363:
        /* <DEDUP_REMOVED lines=28> */
.L_x_366:
        /* <DEDUP_REMOVED lines=15> */
.L_x_365:
[----:B------:R0:W5:Y:S01]  /*2cd0*/  LDG.E.U16 R24, desc[UR36][R4.64] ;  /* 0x0000002404187981 */ /* 0x000162000c1e1500 */
[----:B------:R-:W-:Y:S05]  /*2ce0*/  BRA `(.L_x_355) ;  /* 0x0000000400d07947 */ /* 0x000fea0003800000 */
.L_x_362:
        /* <DEDUP_REMOVED lines=13> */
.L_x_369:
        /* <DEDUP_REMOVED lines=21> */
.L_x_373:
[----:B------:R-:W-:Y:S05]  /*2f10*/  BSYNC B1 ;  /* 0x0000000000017941 */ /* 0x000fea0003800000 */
.L_x_372:
[----:B------:R-:W-:Y:S01]  /*2f20*/  LEA R5, R0, 0x3b800000, 0x17 ;  /* 0x3b80000000057811 */ /* 0x000fe200078eb8ff */
[----:B------:R-:W-:-:S05]  /*2f30*/  IMAD.SHL.U32 R0, R3, 0x100000, RZ ;  /* 0x0010000003007824 */ /* 0x000fca00078e00ff */
[----:B------:R-:W-:-:S07]  /*2f40*/  LOP3.LUT R0, R5, R0, R6, 0xfe, !PT ;  /* 0x0000000005007212 */ /* 0x000fce00078efe06 */
.L_x_371:
[----:B------:R-:W-:Y:S05]  /*2f50*/  BSYNC B0 ;  /* 0x0000000000007941 */ /* 0x000fea0003800000 */
.L_x_370:
[----:B------:R-:W-:-:S04]  /*2f60*/  F2FP.BF16.F32.PACK_AB R0, RZ, R0 ;  /* 0x00000000ff00723e */ /* 0x000fc800000010ff */
[----:B------:R-:W-:Y:S01]  /*2f70*/  PRMT R24, R0, 0x7610, R24 ;  /* 0x0000761000187816 */ /* 0x000fe20000000018 */
[----:B------:R-:W-:Y:S06]  /*2f80*/  BRA `(.L_x_355) ;  /* 0x0000000400287947 */ /* 0x000fec0003800000 */
.L_x_368:
        /* <DEDUP_REMOVED lines=21> */
.L_x_377:
[----:B------:R-:W-:Y:S05]  /*30e0*/  BSYNC B1 ;  /* 0x0000000000017941 */ /* 0x000fea0003800000 */
.L_x_376:
[----:B------:R-:W-:Y:S01]  /*30f0*/  LEA R5, R0, 0x37800000, 0x17 ;  /* 0x3780000000057811 */ /* 0x000fe200078eb8ff */
[----:B------:R-:W-:-:S05]  /*3100*/  IMAD.SHL.U32 R0, R3, 0x200000, RZ ;  /* 0x0020000003007824 */ /* 0x000fca00078e00ff */
[----:B------:R-:W-:-:S07]  /*3110*/  LOP3.LUT R0, R5, R0, R6, 0xfe, !PT ;  /* 0x0000000005007212 */ /* 0x000fce00078efe06 */
.L_x_375:
[----:B------:R-:W-:Y:S05]  /*3120*/  BSYNC B0 ;  /* 0x0000000000007941 */ /* 0x000fea0003800000 */
.L_x_374:
[----:B------:R-:W-:-:S04]  /*3130*/  F2FP.BF16.F32.PACK_AB R0, RZ, R0 ;  /* 0x00000000ff00723e */ /* 0x000fc800000010ff */
[----:B------:R-:W-:Y:S01]  /*3140*/  PRMT R24, R0, 0x7610, R24 ;  /* 0x0000761000187816 */ /* 0x000fe20000000018 */
[----:B------:R-:W-:Y:S06]  /*3150*/  BRA `(.L_x_355) ;  /* 0x0000000000b47947 */ /* 0x000fec0003800000 */
.L_x_367:
        /* <DEDUP_REMOVED lines=14> */
.L_x_381:
[----:B------:R-:W-:Y:S05]  /*3240*/  BSYNC B0 ;  /* 0x0000000000007941 */ /* 0x000fea0003800000 */
.L_x_380:
[----:B------:R-:W-:-:S04]  /*3250*/  F2FP.BF16.F32.PACK_AB R0, RZ, R0 ;  /* 0x00000000ff00723e */ /* 0x000fc800000010ff */
[----:B------:R-:W-:Y:S01]  /*3260*/  PRMT R24, R0, 0x7610, R24 ;  /* 0x0000761000187816 */ /* 0x000fe20000000018 */
[----:B------:R-:W-:Y:S06]  /*3270*/  BRA `(.L_x_355) ;  /* 0x00000000006c7947 */ /* 0x000fec0003800000 */
.L_x_354:
        /* <DEDUP_REMOVED lines=16> */
.L_x_382:
[----:B------:R-:W-:Y:S01]  /*3380*/  PRMT R24, RZ, 0x7610, R24 ;  /* 0x00007610ff187816 */ /* 0x000fe20000000018 */
[----:B------:R-:W-:Y:S06]  /*3390*/  BRA `(.L_x_355) ;  /* 0x0000000000247947 */ /* 0x000fec0003800000 */
.L_x_379:
[----:B------:R-:W2:Y:S02]  /*33a0*/  LDG.E.64 R4, desc[UR36][R4.64] ;  /* 0x0000002404047981 */ /* 0x000ea4000c1e1b00 */
[----:B--2---:R-:W0:Y:S02]  /*33b0*/  I2F.U64 R0, R4 ;  /* 0x0000000400007312 */ /* 0x004e240000301000 */
[----:B0-----:R-:W-:-:S04]  /*33c0*/  F2FP.BF16.F32.PACK_AB R0, RZ, R0 ;  /* 0x00000000ff00723e */ /* 0x001fc800000010ff */
[----:B------:R-:W-:Y:S01]  /*33d0*/  PRMT R24, R0, 0x7610, R24 ;  /* 0x0000761000187816 */ /* 0x000fe20000000018 */
[----:B------:R-:W-:Y:S06]  /*33e0*/  BRA `(.L_x_355) ;  /* 0x0000000000107947 */ /* 0x000fec0003800000 */
.L_x_378:
[----:B------:R-:W2:Y:S02]  /*33f0*/  LDG.E R4, desc[UR36][R4.64] ;  /* 0x0000002404047981 */ /* 0x000ea4000c1e1900 */
[----:B--2---:R-:W-:-:S04]  /*3400*/  I2FP.F32.U32 R0, R4 ;  /* 0x0000000400007245 */ /* 0x004fc80000201000 */
[----:B------:R-:W-:-:S04]  /*3410*/  F2FP.BF16.F32.PACK_AB R0, RZ, R0 ;  /* 0x00000000ff00723e */ /* 0x000fc800000010ff */
[----:B------:R-:W-:-:S07]  /*3420*/  PRMT R24, R0, 0x7610, R24 ;  /* 0x0000761000187816 */ /* 0x000fce0000000018 */
.L_x_355:
[----:B------:R-:W-:-:S07]  /*3430*/  VIADD R17, R17, 0x80 ;  /* 0x0000008011117836 */ /* 0x000fce0000000000 */
.L_x_349:
[----:B------:R-:W-:Y:S05]  /*3440*/  BSYNC B6 ;  /* 0x0000000000067941 */ /* 0x000fea0003800000 */
.L_x_348:
[----:B------:R-:W-:Y:S01]  /*3450*/  ISETP.GE.AND P0, PT, R17, R16, PT ;  /* 0x000000101100720c */ /* 0x000fe20003f06270 */
[----:B------:R-:W-:-:S12]  /*3460*/  BSSY B6, `(.L_x_383) ;  /* 0x000010f000067945 */ /* 0x000fd80003800000 */
[----:B------:R-:W-:Y:S05]  /*3470*/  @P0 BRA `(.L_x_384) ;  /* 0x0000001000340947 */ /* 0x000fea0003800000 */
[----:B0-----:R-:W0:Y:S01]  /*3480*/  LDC.64 R4, c[0x0][0x220] ;  /* 0x00008800ff047b82 */ /* 0x001e220000000a00 */
        /* <DEDUP_REMOVED lines=21> */
.L_x_388:
[----:B------:R-:W2:Y:S02]  /*35e0*/  LDG.E.U8 R4, desc[UR36][R4.64] ;  /* 0x0000002404047981 */ /* 0x000ea4000c1e1100 */
[----:B--2---:R-:W-:-:S04]  /*35f0*/  I2FP.F32.U32 R0, R4 ;  /* 0x0000000400007245 */ /* 0x004fc80000201000 */
[----:B------:R-:W-:-:S04]  /*3600*/  F2FP.BF16.F32.PACK_AB R0, RZ, R0 ;  /* 0x00000000ff00723e */ /* 0x000fc800000010ff */
[----:B------:R-:W-:Y:S01]  /*3610*/  PRMT R19, R0, 0x7610, R19 ;  /* 0x0000761000137816 */ /* 0x000fe20000000013 */
[----:B------:R-:W-:Y:S06]  /*3620*/  BRA `(.L_x_384) ;  /* 0x0000000c00c87947 */ /* 0x000fec0003800000 */
.L_x_387:
        /* <DEDUP_REMOVED lines=11> */
.L_x_391:
[----:B------:R-:W2:Y:S02]  /*36e0*/  LDG.E R4, desc[UR36][R4.64] ;  /* 0x0000002404047981 */ /* 0x000ea4000c1e1900 */
[----:B--2---:R-:W-:-:S04]  /*36f0*/  I2FP.F32.S32 R0, R4 ;  /* 0x0000000400007245 */ /* 0x004fc80000201400 */
[----:B------:R-:W-:-:S04]  /*3700*/  F2FP.BF16.F32.PACK_AB R0, RZ, R0 ;  /* 0x00000000ff00723e */ /* 0x000fc800000010ff */
[----:B------:R-:W-:Y:S01]  /*3710*/  PRMT R19, R0, 0x7610, R19 ;  /* 0x0000761000137816 */ /* 0x000fe20000000013 */
[----:B------:R-:W-:Y:S06]  /*3720*/  BRA `(.L_x_384) ;  /* 0x0000000c00887947 */ /* 0x000fec0003800000 */
.L_x_390:
[----:B------:R-:W2:Y:S02]  /*3730*/  LDG.E.U16 R4, desc[UR36][R4.64] ;  /* 0x0000002404047981 */ /* 0x000ea4000c1e1500 */
[----:B--2---:R-:W0:Y:S02]  /*3740*/  I2F.S16 R0, R4 ;  /* 0x0000000400007306 */ /* 0x004e240000101400 */
[----:B0-----:R-:W-:-:S04]  /*3750*/  F2FP.BF16.F32.PACK_AB R0, RZ, R0 ;  /* 0x00000000ff00723e */ /* 0x001fc800000010ff */
[----:B------:R-:W-:Y:S01]  /*3760*/  PRMT R19, R0, 0x7610, R19 ;  /* 0x0000761000137816 */ /* 0x000fe20000000013 */
[----:B------:R-:W-:Y:S06]  /*3770*/  BRA `(.L_x_384) ;  /* 0x0000000c00747947 */ /* 0x000fec0003800000 */
.L_x_386:
        /* <DEDUP_REMOVED lines=9> */
.L_x_393:
[----:B------:R-:W2:Y:S02]  /*3810*/  LDG.E.U16 R0, desc[UR36][R4.64] ;  /* 0x0000002404007981 */ /* 0x000ea4000c1e1500 */
[----:B--2---:R-:W-:-:S05]  /*3820*/  HADD2.F32 R0, -RZ, R0.H0_H0 ;  /* 0x20000000ff007230 */ /* 0x004fca0000004100 */
[----:B------:R-:W-:-:S04]  /*3830*/  F2FP.BF16.F32.PACK_AB R0, RZ, R0 ;  /* 0x00000000ff00723e */ /* 0x000fc800000010ff */
[----:B------:R-:W-:Y:S01]  /*3840*/  PRMT R19, R0, 0x7610, R19 ;  /* 0x0000761000137816 */ /* 0x000fe20000000013 */
[----:B------:R-:W-:Y:S06]  /*3850*/  BRA `(.L_x_384) ;  /* 0x0000000c003c7947 */ /* 0x000fec0003800000 */
.L_x_392:
        /* <DEDUP_REMOVED lines=9> */
.L_x_395:
[----:B------:R-:W2:Y:S02]  /*38f0*/  LDG.E.U16 R4, desc[UR36][R4.64] ;  /* 0x0000002404047981 */ /* 0x000ea4000c1e1500 */
[----:B--2---:R-:W-:-:S05]  /*3900*/  HADD2.F32 R0, -RZ, R4.H0_H0 ;  /* 0x20000004ff007230 */ /* 0x004fca0000004100 */
[----:B------:R-:W-:-:S04]  /*3910*/  F2FP.BF16.F32.PACK_AB R0, RZ, R0 ;  /* 0x00000000ff00723e */ /* 0x000fc800000010ff */
[----:B------:R-:W-:Y:S01]  /*3920*/  PRMT R19, R0, 0x7610, R19 ;  /* 0x0000761000137816 */ /* 0x000fe20000000013 */
[----:B------:R-:W-:Y:S06]  /*3930*/  BRA `(.L_x_384) ;  /* 0x0000000c00047947 */ /* 0x000fec0003800000 */
.L_x_394:
        /* <DEDUP_REMOVED lines=9> */
.L_x_385:
        /* <DEDUP_REMOVED lines=14> */
.L_x_398:
        /* <DEDUP_REMOVED lines=9> */
.L_x_397:
        /* <DEDUP_REMOVED lines=28> */
.L_x_400:
        /* <DEDUP_REMOVED lines=15> */
.L_x_399:
[----:B------:R1:W5:Y:S01]  /*3df0*/  LDG.E.U16 R19, desc[UR36][R4.64] ;  /* 0x0000002404137981 */ /* 0x000362000c1e1500 */
[----:B------:R-:W-:Y:S05]  /*3e00*/  BRA `(.L_x_384) ;  /* 0x0000000400d07947 */ /* 0x000fea0003800000 */
.L_x_396:
        /* <DEDUP_REMOVED lines=13> */
.L_x_403:
        /* <DEDUP_REMOVED lines=21> */
.L_x_407:
[----:B------:R-:W-:Y:S05]  /*4030*/  BSYNC B1 ;  /* 0x0000000000017941 */ /* 0x000fea0003800000 */
.L_x_406:
[----:B------:R-:W-:Y:S01]  /*4040*/  LEA R5, R0, 0x3b800000, 0x17 ;  /* 0x3b80000000057811 */ /* 0x000fe200078eb8ff */
[----:B------:R-:W-:-:S05]  /*4050*/  IMAD.SHL.U32 R0, R3, 0x100000, RZ ;  /* 0x0010000003007824 */ /* 0x000fca00078e00ff */
[----:B------:R-:W-:-:S07]  /*4060*/  LOP3.LUT R0, R5, R0, R6, 0xfe, !PT ;  /* 0x0000000005007212 */ /* 0x000fce00078efe06 */
.L_x_405:
[----:B------:R-:W-:Y:S05]  /*4070*/  BSYNC B0 ;  /* 0x0000000000007941 */ /* 0x000fea0003800000 */
.L_x_404:
[----:B------:R-:W-:-:S04]  /*4080*/  F2FP.BF16.F32.PACK_AB R0, RZ, R0 ;  /* 0x00000000ff00723e */ /* 0x000fc800000010ff */
[----:B------:R-:W-:Y:S01]  /*4090*/  PRMT R19, R0, 0x7610, R19 ;  /* 0x0000761000137816 */ /* 0x000fe20000000013 */
[----:B------:R-:W-:Y:S06]  /*40a0*/  BRA `(.L_x_384) ;  /* 0x0000000400287947 */ /* 0x000fec0003800000 */
.L_x_402:
        /* <DEDUP_REMOVED lines=21> */
.L_x_411:
[----:B------:R-:W-:Y:S05]  /*4200*/  BSYNC B1 ;  /* 0x0000000000017941 */ /* 0x000fea0003800000 */
.L_x_410:
[----:B------:R-:W-:Y:S01]  /*4210*/  LEA R5, R0, 0x37800000, 0x17 ;  /* 0x3780000000057811 */ /* 0x000fe200078eb8ff */
[----:B------:R-:W-:-:S05]  /*4220*/  IMAD.SHL.U32 R0, R3, 0x200000, RZ ;  /* 0x0020000003007824 */ /* 0x000fca00078e00ff */
[----:B------:R-:W-:-:S07]  /*4230*/  LOP3.LUT R0, R5, R0, R6, 0xfe, !PT ;  /* 0x0000000005007212 */ /* 0x000fce00078efe06 */
.L_x_409:
[----:B------:R-:W-:Y:S05]  /*4240*/  BSYNC B0 ;  /* 0x0000000000007941 */ /* 0x000fea0003800000 */
.L_x_408:
[----:B------:R-:W-:-:S04]  /*4250*/  F2FP.BF16.F32.PACK_AB R0, RZ, R0 ;  /* 0x00000000ff00723e */ /* 0x000fc800000010ff */
[----:B------:R-:W-:Y:S01]  /*4260*/  PRMT R19, R0, 0x7610, R19 ;  /* 0x0000761000137816 */ /* 0x000fe20000000013 */
[----:B------:R-:W-:Y:S06]  /*4270*/  BRA `(.L_x_384) ;  /* 0x0000000000b47947 */ /* 0x000fec0003800000 */
.L_x_401:
        /* <DEDUP_REMOVED lines=14> */
.L_x_415:
[----:B------:R-:W-:Y:S05]  /*4360*/  BSYNC B0 ;  /* 0x0000000000007941 */ /* 0x000fea0003800000 */
.L_x_414:
[----:B------:R-:W-:-:S04]  /*4370*/  F2FP.BF16.F32.PACK_AB R0, RZ, R0 ;  /* 0x00000000ff00723e */ /* 0x000fc800000010ff */
[----:B------:R-:W-:Y:S01]  /*4380*/  PRMT R19, R0, 0x7610, R19 ;  /* 0x0000761000137816 */ /* 0x000fe20000000013 */
[----:B------:R-:W-:Y:S06]  /*4390*/  BRA `(.L_x_384) ;  /* 0x00000000006c7947 */ /* 0x000fec0003800000 */
.L_x_389:
        /* <DEDUP_REMOVED lines=16> */
.L_x_416:
[----:B------:R-:W-:Y:S01]  /*44a0*/  PRMT R19, RZ, 0x7610, R19 ;  /* 0x00007610ff137816 */ /* 0x000fe20000000013 */
[----:B------:R-:W-:Y:S06]  /*44b0*/  BRA `(.L_x_384) ;  /* 0x0000000000247947 */ /* 0x000fec0003800000 */
.L_x_413:
[----:B------:R-:W2:Y:S02]  /*44c0*/  LDG.E.64 R4, desc[UR36][R4.64] ;  /* 0x0000002404047981 */ /* 0x000ea4000c1e1b00 */
[----:B--2---:R-:W0:Y:S02]  /*44d0*/  I2F.U64 R0, R4 ;  /* 0x0000000400007312 */ /* 0x004e240000301000 */
[----:B0-----:R-:W-:-:S04]  /*44e0*/  F2FP.BF16.F32.PACK_AB R0, RZ, R0 ;  /* 0x00000000ff00723e */ /* 0x001fc800000010ff */
[----:B------:R-:W-:Y:S01]  /*44f0*/  PRMT R19, R0, 0x7610, R19 ;  /* 0x0000761000137816 */ /* 0x000fe20000000013 */
[----:B------:R-:W-:Y:S06]  /*4500*/  BRA `(.L_x_384) ;  /* 0x0000000000107947 */ /* 0x000fec0003800000 */
.L_x_412:
[----:B------:R-:W2:Y:S02]  /*4510*/  LDG.E R4, desc[UR36][R4.64] ;  /* 0x0000002404047981 */ /* 0x000ea4000c1e1900 */
[----:B--2---:R-:W-:-:S04]  /*4520*/  I2FP.F32.U32 R0, R4 ;  /* 0x0000000400007245 */ /* 0x004fc80000201000 */
[----:B------:R-:W-:-:S04]  /*4530*/  F2FP.BF16.F32.PACK_AB R0, RZ, R0 ;  /* 0x00000000ff00723e */ /* 0x000fc800000010ff */
[----:B------:R-:W-:-:S07]  /*4540*/  PRMT R19, R0, 0x7610, R19 ;  /* 0x0000761000137816 */ /* 0x000fce0000000013 */
.L_x_384:
[----:B------:R-:W-:Y:S05]  /*4550*/  BSYNC B6 ;  /* 0x0000000000067941 */ /* 0x000fea0003800000 */
.L_x_383:
[----:B------:R-:W2:Y:S01]  /*4560*/  S2R R25, SR_TID.X ;  /* 0x0000000000197919 */ /* 0x000ea20000002100 */
[----:B------:R-:W3:Y:S01]  /*4570*/  LDC.U8 R17, c[0x0][0x234] ;  /* 0x00008d00ff117b82 */ /* 0x000ee20000000000 */
[----:B------:R-:W-:Y:S07]  /*4580*/  BSSY B0, `(.L_x_417) ;  /* 0x000001d000007945 */ /* 0x000fee0003800000 */
[----:B------:R-:W4:Y:S01]  /*4590*/  LDC.U16 R0, c[0x0][0x216] ;  /* 0x00008580ff007b82 */ /* 0x000f220000000400 */
[C---:B--2---:R-:W-:Y:S01]  /*45a0*/  ISETP.GE.AND P2, PT, R25.reuse, R16, PT ;  /* 0x000000101900720c */ /* 0x044fe20003f46270 */
[----:B------:R-:W-:-:S02]  /*45b0*/  VIADD R3, R25, 0x100 ;  /* 0x0000010019037836 */ /* 0x000fc40000000000 */
[C---:B01----:R-:W-:Y:S02]  /*45c0*/  VIADD R5, R25.reuse, 0x180 ;  /* 0x0000018019057836 */ /* 0x043fe40000000000 */
[----:B------:R-:W-:Y:S01]  /*45d0*/  VIADD R23, R25, 0x80 ;  /* 0x0000008019177836 */ /* 0x000fe20000000000 */
[-C--:B------:R-:W-:Y:S02]  /*45e0*/  ISETP.GE.AND P0, PT, R3, R16.reuse, PT ;  /* 0x000000100300720c */ /* 0x080fe40003f06270 */
[-C--:B------:R-:W-:Y:S02]  /*45f0*/  ISETP.GE.AND P1, PT, R5, R16.reuse, PT ;  /* 0x000000100500720c */ /* 0x080fe40003f26270 */
[----:B------:R-:W-:-:S03]  /*4600*/  ISETP.GE.AND P3, PT, R23, R16, PT ;  /* 0x000000101700720c */ /* 0x000fc60003f66270 */
[----:B------:R-:W-:Y:S10]  /*4610*/  @P2 BRA `(.L_x_418) ;  /* 0x00000000004c2947 */ /* 0x000ff40003800000 */
[----:B-----5:R-:W-:Y:S02]  /*4620*/  IMAD.U32 R22, R22, 0x10000, RZ ;  /* 0x0001000016167824 */ /* 0x020fe400078e00ff */
[----:B----4-:R-:W-:Y:S02]  /*4630*/  IMAD.U32 R3, R0, 0x10000, RZ ;  /* 0x0001000000037824 */ /* 0x010fe400078e00ff */
[----:B------:R-:W-:Y:S02]  /*4640*/  FADD.FTZ R22, |R22|, -RZ ;  /* 0x800000ff16167221 */ /* 0x000fe40000010200 */
[----:B------:R-:W-:-:S05]  /*4650*/  FADD.FTZ R3, |R3|, -RZ ;  /* 0x800000ff03037221 */ /* 0x000fca0000010200 */
[CC--:B------:R-:W-:Y:S02]  /*4660*/  VIMNMX R4, R3.reuse, R22.reuse, !PT ;  /* 0x0000001603047248 */ /* 0x0c0fe40007fe0100 */
[----:B------:R-:W-:Y:S02]  /*4670*/  VIMNMX R3, R3, R22, PT ;  /* 0x0000001603037248 */ /* 0x000fe40003fe0100 */
[----:B------:R-:W-:Y:S02]  /*4680*/  LOP3.LUT R5, R4, 0xfe000000, RZ, 0xc0, !PT ;  /* 0xfe00000004057812 */ /* 0x000fe400078ec0ff */
[----:B------:R-:W-:Y:S02]  /*4690*/  FSETP.NEU.FTZ.AND P4, PT, R3, RZ, PT ;  /* 0x000000ff0300720b */ /* 0x000fe40003f9d000 */
[----:B------:R-:W-:-:S05]  /*46a0*/  IADD3 R6, -R5, 0x7e800000, RZ ;  /* 0x7e80000005067810 */ /* 0x000fca0007ffe1ff */
[-C--:B------:R-:W-:Y:S01]  /*46b0*/  FMUL.FTZ R7, R3, R6.reuse ;  /* 0x0000000603077220 */ /* 0x080fe20000410000 */
[----:B------:R-:W-:-:S03]  /*46c0*/  FMUL.FTZ R6, R4, R6 ;  /* 0x0000000604067220 */ /* 0x000fc60000410000 */
[----:B------:R-:W-:-:S04]  /*46d0*/  FMUL.FTZ R7, R7, R7 ;  /* 0x0000000707077220 */ /* 0x000fc80000410000 */
[----:B------:R-:W-:Y:S01]  /*46e0*/  FFMA.FTZ R7, R6, R6, R7 ;  /* 0x0000000606077223 */ /* 0x000fe20000010007 */
[----:B------:R-:W-:-:S05]  /*46f0*/  LOP3.LUT R6, R5, 0x800000, RZ, 0xfc, !PT ;  /* 0x0080000005067812 */ /* 0x000fca00078efcff */
[----:B------:R-:W0:Y:S02]  /*4700*/  MUFU.SQRT R7, R7 ;  /* 0x0000000700077308 */ /* 0x000e240000002000 */
[----:B0-----:R-:W-:Y:S01]  /*4710*/  @P4 FMUL.FTZ R4, R7, R6 ;  /* 0x0000000607044220 */ /* 0x001fe20000410000 */
[----:B------:R-:W-:-:S04]  /*4720*/  FSETP.NEU.FTZ.AND P4, PT, R3, +INF , PT ;  /* 0x7f8000000300780b */ /* 0x000fc80003f9d000 */
[----:B------:R-:W-:-:S06]  /*4730*/  FSEL R3, R4, +INF , P4 ;  /* 0x7f80000004037808 */ /* 0x000fcc0002000000 */
[----:B------:R-:W0:Y:S03]  /*4740*/  F2F.BF16.F32 R3, R3 ;  /* 0x0000000300037304 */ /* 0x000e260000202000 */
.L_x_418:
[----:B------:R-:W-:Y:S05]  /*4750*/  BSYNC B0 ;  /* 0x0000000000007941 */ /* 0x000fea0003800000 */
.L_x_417:
[----:B------:R-:W-:Y:S04]  /*4760*/  BSSY B0, `(.L_x_419) ;  /* 0x0000015000007945 */ /* 0x000fe80003800000 */
[----:B------:R-:W-:Y:S05]  /*4770*/  @P3 BRA `(.L_x_420) ;  /* 0x00000000004c3947 */ /* 0x000fea0003800000 */
        /* <DEDUP_REMOVED lines=14> */
[----:B------:R-:W1:Y:S02]  /*4860*/  MUFU.SQRT R6, R6 ;  /* 0x0000000600067308 */ /* 0x000e640000002000 */
[----:B-1----:R-:W-:Y:S01]  /*4870*/  @P3 FMUL.FTZ R4, R6, R5 ;  /* 0x0000000506043220 */ /* 0x002fe20000410000 */
[----:B------:R-:W-:-:S04]  /*4880*/  FSETP.NEU.FTZ.AND P3, PT, R18, +INF , PT ;  /* 0x7f8000001200780b */ /* 0x000fc80003f7d000 */
[----:B------:R-:W-:-:S06]  /*4890*/  FSEL R22, R4, +INF , P3 ;  /* 0x7f80000004167808 */ /* 0x000fcc0001800000 */
[----:B------:R-:W1:Y:S03]  /*48a0*/  F2F.BF16.F32 R22, R22 ;  /* 0x0000001600167304 */ /* 0x000e660000202000 */
.L_x_420:
[----:B------:R-:W-:Y:S05]  /*48b0*/  BSYNC B0 ;  /* 0x0000000000007941 */ /* 0x000fea0003800000 */
.L_x_419:
        /* <DEDUP_REMOVED lines=16> */
[----:B------:R-:W2:Y:S02]  /*49c0*/  MUFU.SQRT R6, R6 ;  /* 0x0000000600067308 */ /* 0x000ea40000002000 */
[----:B--2---:R-:W-:Y:S01]  /*49d0*/  @P0 FMUL.FTZ R4, R6, R5 ;  /* 0x0000000506040220 */ /* 0x004fe20000410000 */
[----:B------:R-:W-:-:S04]  /*49e0*/  FSETP.NEU.FTZ.AND P0, PT, R24, +INF , PT ;  /* 0x7f8000001800780b */ /* 0x000fc80003f1d000 */
[----:B------:R-:W-:-:S06]  /*49f0*/  FSEL R18, R4, +INF , P0 ;  /* 0x7f80000004127808 */ /* 0x000fcc0000000000 */
[----:B------:R-:W2:Y:S03]  /*4a00*/  F2F.BF16.F32 R18, R18 ;  /* 0x0000001200127304 */ /* 0x000ea60000202000 */
.L_x_422:
[----:B------:R-:W-:Y:S05]  /*4a10*/  BSYNC B0 ;  /* 0x0000000000007941 */ /* 0x000fea0003800000 */
.L_x_421:
[----:B------:R-:W-:Y:S04]  /*4a20*/  BSSY B0, `(.L_x_423) ;  /* 0x0000015000007945 */ /* 0x000fe80003800000 */
[----:B------:R-:W-:Y:S05]  /*4a30*/  @P1 BRA `(.L_x_424) ;  /* 0x00000000004c1947 */ /* 0x000fea0003800000 */
[----:B----4-:R-:W-:Y:S02]  /*4a40*/  IMAD.U32 R0, R0, 0x10000, RZ ;  /* 0x0001000000007824 */ /* 0x010fe400078e00ff */
[----:B-----5:R-:W-:Y:S02]  /*4a50*/  IMAD.U32 R19, R19, 0x10000, RZ ;  /* 0x0001000013137824 */ /* 0x020fe400078e00ff */
        /* <DEDUP_REMOVED lines=12> */
[----:B------:R-:W4:Y:S02]  /*4b20*/  MUFU.SQRT R6, R6 ;  /* 0x0000000600067308 */ /* 0x000f240000002000 */
[----:B----4-:R-:W-:Y:S01]  /*4b30*/  @P0 FMUL.FTZ R0, R6, R5 ;  /* 0x0000000506000220 */ /* 0x010fe20000410000 */
[----:B------:R-:W-:-:S04]  /*4b40*/  FSETP.NEU.FTZ.AND P0, PT, R19, +INF , PT ;  /* 0x7f8000001300780b */ /* 0x000fc80003f1d000 */
[----:B------:R-:W-:-:S06]  /*4b50*/  FSEL R19, R0, +INF , P0 ;  /* 0x7f80000000137808 */ /* 0x000fcc0000000000 */
[----:B------:R-:W4:Y:S03]  /*4b60*/  F2F.BF16.F32 R19, R19 ;  /* 0x0000001300137304 */ /* 0x000f260000202000 */
.L_x_424:
[----:B------:R-:W-:Y:S05]  /*4b70*/  BSYNC B0 ;  /* 0x0000000000007941 */ /* 0x000fea0003800000 */
.L_x_423:
[----:B------:R-:W-:Y:S04]  /*4b80*/  BSSY B6, `(.L_x_425) ;  /* 0x0000112000067945 */ /* 0x000fe80003800000 */
[----:B------:R-:W-:Y:S05]  /*4b90*/  @P2 BRA `(.L_x_426) ;  /* 0x0000001000402947 */ /* 0x000fea0003800000 */
[----:B------:R-:W0:Y:S01]  /*4ba0*/  LDC.64 R8, c[0x0][0x218] ;  /* 0x00008600ff087b82 */ /* 0x000e220000000a00 */
[----:B---34-:R-:W-:Y:S01]  /*4bb0*/  PRMT R0, R17, 0x9910, RZ ;  /* 0x0000991011007816 */ /* 0x018fe200000000ff */
        /* <DEDUP_REMOVED lines=15> */
[----:B------:R-:W-:Y:S02]  /*4cb0*/  IMAD.U32 R3, R3, 0x10000, RZ ;  /* 0x0001000003037824 */ /* 0x000fe400078e00ff */
[----:B------:R-:W-:-:S04]  /*4cc0*/  IMAD.MOV.U32 R25, RZ, RZ, R23 ;  /* 0x000000ffff197224 */ /* 0x000fc800078e0017 */
[----:B------:R-:W0:Y:S02]  /*4cd0*/  F2I.FTZ.TRUNC.NTZ R3, R3 ;  /* 0x0000000300037305 */ /* 0x000e24000021f100 */
[----:B0-----:R0:W-:Y:S01]  /*4ce0*/  STG.E.U8 desc[UR36][R8.64], R3 ;  /* 0x0000000308007986 */ /* 0x0011e2000c101124 */
[----:B------:R-:W-:Y:S05]  /*4cf0*/  BRA `(.L_x_426) ;  /* 0x0000000c00e87947 */ /* 0x000fea0003800000 */
.L_x_430:
[----:B------:R-:W-:Y:S02]  /*4d00*/  IMAD.U32 R5, R3, 0x10000, RZ ;  /* 0x0001000003057824 */ /* 0x000fe400078e00ff */
[----:B------:R-:W-:-:S04]  /*4d10*/  IMAD.MOV.U32 R25, RZ, RZ, R23 ;  /* 0x000000ffff197224 */ /* 0x000fc800078e0017 */
[----:B------:R-:W0:Y:S02]  /*4d20*/  F2I.S64.TRUNC R4, R5 ;  /* 0x0000000500047311 */ /* 0x000e24000020d900 */
[----:B0-----:R0:W-:Y:S01]  /*4d30*/  STG.E.U8 desc[UR36][R8.64], R4 ;  /* 0x0000000408007986 */ /* 0x0011e2000c101124 */
[----:B------:R-:W-:Y:S05]  /*4d40*/  BRA `(.L_x_426) ;  /* 0x0000000c00d47947 */ /* 0x000fea0003800000 */
.L_x_429:
[----:B------:R-:W-:-:S13]  /*4d50*/  ISETP.NE.AND P0, PT, R0, 0x2, PT ;  /* 0x000000020000780c */ /* 0x000fda0003f05270 */
[----:B------:R-:W-:Y:S05]  /*4d60*/  @!P0 BRA `(.L_x_432) ;  /* 0x0000000000388947 */ /* 0x000fea0003800000 */
[----:B------:R-:W-:-:S13]  /*4d70*/  ISETP.NE.AND P0, PT, R0, 0x3, PT ;  /* 0x000000030000780c */ /* 0x000fda0003f05270 */
[----:B------:R-:W-:Y:S05]  /*4d80*/  @!P0 BRA `(.L_x_433) ;  /* 0x00000000001c8947 */ /* 0x000fea0003800000 */
[----:B------:R-:W-:-:S13]  /*4d90*/  ISETP.NE.AND P0, PT, R0, 0x4, PT ;  /* 0x000000040000780c */ /* 0x000fda0003f05270 */
[----:B------:R-:W-:Y:S05]  /*4da0*/  @P0 BRA `(.L_x_431) ;  /* 0x0000000c00500947 */ /* 0x000fea0003800000 */
[----:B------:R-:W-:Y:S02]  /*4db0*/  IMAD.U32 R4, R3, 0x10000, RZ ;  /* 0x0001000003047824 */ /* 0x000fe400078e00ff */
[----:B------:R-:W-:-:S04]  /*4dc0*/  IMAD.MOV.U32 R25, RZ, RZ, R23 ;  /* 0x000000ffff197224 */ /* 0x000fc800078e0017 */
[----:B------:R-:W0:Y:S02]  /*4dd0*/  F2I.S64.TRUNC R4, R4 ;  /* 0x0000000400047311 */ /* 0x000e24000020d900 */
[----:B0-----:R0:W-:Y:S01]  /*4de0*/  STG.E.64 desc[UR36][R8.64], R4 ;  /* 0x0000000408007986 */ /* 0x0011e2000c101b24 */
[----:B------:R-:W-:Y:S05]  /*4df0*/  BRA `(.L_x_426) ;  /* 0x0000000c00a87947 */ /* 0x000fea0003800000 */
.L_x_433:
[----:B------:R-:W-:Y:S02]  /*4e00*/  IMAD.U32 R3, R3, 0x10000, RZ ;  /* 0x0001000003037824 */ /* 0x000fe400078e00ff */
[----:B------:R-:W-:-:S04]  /*4e10*/  IMAD.MOV.U32 R25, RZ, RZ, R23 ;  /* 0x000000ffff197224 */ /* 0x000fc800078e0017 */
[----:B------:R-:W0:Y:S02]  /*4e20*/  F2I.FTZ.TRUNC.NTZ R3, R3 ;  /* 0x0000000300037305 */ /* 0x000e24000021f100 */
[----:B0-----:R0:W-:Y:S01]  /*4e30*/  STG.E desc[UR36][R8.64], R3 ;  /* 0x0000000308007986 */ /* 0x0011e2000c101924 */
[----:B------:R-:W-:Y:S05]  /*4e40*/  BRA `(.L_x_426) ;  /* 0x0000000c00947947 */ /* 0x000fea0003800000 */
.L_x_432:
[----:B------:R-:W-:Y:S02]  /*4e50*/  IMAD.U32 R3, R3, 0x10000, RZ ;  /* 0x0001000003037824 */ /* 0x000fe400078e00ff */
[----:B------:R-:W-:-:S04]  /*4e60*/  IMAD.MOV.U32 R25, RZ, RZ, R23 ;  /* 0x000000ffff197224 */ /* 0x000fc800078e0017 */
[----:B------:R-:W0:Y:S02]  /*4e70*/  F2I.FTZ.TRUNC.NTZ R3, R3 ;  /* 0x0000000300037305 */ /* 0x000e24000021f100 */
[----:B0-----:R0:W-:Y:S01]  /*4e80*/  STG.E.U16 desc[UR36][R8.64], R3 ;  /* 0x0000000308007986 */ /* 0x0011e2000c101524 */
[----:B------:R-:W-:Y:S05]  /*4e90*/  BRA `(.L_x_426) ;  /* 0x0000000c00807947 */ /* 0x000fea0003800000 */
.L_x_428:
[----:B------:R-:W-:-:S13]  /*4ea0*/  ISETP.GT.AND P0, PT, R0, 0x6, PT ;  /* 0x000000060000780c */ /* 0x000fda0003f04270 */
[----:B------:R-:W-:Y:S05]  /*4eb0*/  @P0 BRA `(.L_x_434) ;  /* 0x0000000000340947 */ /* 0x000fea0003800000 */
[----:B------:R-:W-:-:S13]  /*4ec0*/  ISETP.NE.AND P0, PT, R0, 0x5, PT ;  /* 0x000000050000780c */ /* 0x000fda0003f05270 */
[----:B------:R-:W-:Y:S05]  /*4ed0*/  @!P0 BRA `(.L_x_435) ;  /* 0x0000000000188947 */ /* 0x000fea0003800000 */
[----:B------:R-:W-:-:S13]  /*4ee0*/  ISETP.NE.AND P0, PT, R0, 0x6, PT ;  /* 0x000000060000780c */ /* 0x000fda0003f05270 */
[----:B------:R-:W-:Y:S05]  /*4ef0*/  @P0 BRA `(.L_x_431) ;  /* 0x0000000800fc0947 */ /* 0x000fea0003800000 */
[----:B------:R-:W-:Y:S02]  /*4f00*/  IMAD.U32 R3, R3, 0x10000, RZ ;  /* 0x0001000003037824 */ /* 0x000fe400078e00ff */
[----:B------:R-:W-:-:S03]  /*4f10*/  IMAD.MOV.U32 R25, RZ, RZ, R23 ;  /* 0x000000ffff197224 */ /* 0x000fc600078e0017 */
[----:B------:R0:W-:Y:S01]  /*4f20*/  STG.E desc[UR36][R8.64], R3 ;  /* 0x0000000308007986 */ /* 0x0001e2000c101924 */
[----:B------:R-:W-:Y:S05]  /*4f30*/  BRA `(.L_x_426) ;  /* 0x0000000c00587947 */ /* 0x000fea0003800000 */
.L_x_435:
[----:B------:R-:W-:Y:S02]  /*4f40*/  IMAD.U32 R0, R3, 0x10000, RZ ;  /* 0x0001000003007824 */ /* 0x000fe400078e00ff */
[----:B------:R-:W-:-:S03]  /*4f50*/  IMAD.MOV.U32 R25, RZ, RZ, R23 ;  /* 0x000000ffff197224 */ /* 0x000fc600078e0017 */
[----:B------:R-:W-:-:S05]  /*4f60*/  F2FP.F16.F32.PACK_AB R0, RZ, R0 ;  /* 0x00000000ff00723e */ /* 0x000fca00000000ff */
[----:B------:R0:W-:Y:S01]  /*4f70*/  STG.E.U16 desc[UR36][R8.64], R0 ;  /* 0x0000000008007986 */ /* 0x0001e2000c101524 */
[----:B------:R-:W-:Y:S05]  /*4f80*/  BRA `(.L_x_426) ;  /* 0x0000000c00447947 */ /* 0x000fea0003800000 */
.L_x_434:
[----:B------:R-:W-:-:S13]  /*4f90*/  ISETP.NE.AND P0, PT, R0, 0x7, PT ;  /* 0x000000070000780c */ /* 0x000fda0003f05270 */
[----:B------:R-:W-:Y:S05]  /*4fa0*/  @!P0 BRA `(.L_x_436) ;  /* 0x00000000003c8947 */ /* 0x000fea0003800000 */
[----:B------:R-:W-:-:S13]  /*4fb0*/  ISETP.NE.AND P0, PT, R0, 0x8, PT ;  /* 0x000000080000780c */ /* 0x000fda0003f05270 */
[----:B------:R-:W-:Y:S05]  /*4fc0*/  @!P0 BRA `(.L_x_437) ;  /* 0x00000000001c8947 */ /* 0x000fea0003800000 */
[----:B------:R-:W-:-:S13]  /*4fd0*/  ISETP.NE.AND P0, PT, R0, 0x9, PT ;  /* 0x000000090000780c */ /* 0x000fda0003f05270 */
[----:B------:R-:W-:Y:S05]  /*4fe0*/  @P0 BRA `(.L_x_431) ;  /* 0x0000000800c00947 */ /* 0x000fea0003800000 */
[----:B------:R-:W-:Y:S02]  /*4ff0*/  IMAD.U32 R4, R3, 0x10000, RZ ;  /* 0x0001000003047824 */ /* 0x000fe400078e00ff */
[----:B------:R-:W-:Y:S02]  /*5000*/  IMAD.MOV.U32 R5, RZ, RZ, RZ ;  /* 0x000000ffff057224 */ /* 0x000fe400078e00ff */
[----:B------:R-:W-:-:S03]  /*5010*/  IMAD.MOV.U32 R25, RZ, RZ, R23 ;  /* 0x000000ffff197224 */ /* 0x000fc600078e0017 */
[----:B------:R0:W-:Y:S01]  /*5020*/  STG.E.64 desc[UR36][R8.64], R4 ;  /* 0x0000000408007986 */ /* 0x0001e2000c101b24 */
[----:B------:R-:W-:Y:S05]  /*5030*/  BRA `(.L_x_426) ;  /* 0x0000000c00187947 */ /* 0x000fea0003800000 */
.L_x_437:
[----:B------:R-:W-:Y:S02]  /*5040*/  IMAD.U32 R3, R3, 0x10000, RZ ;  /* 0x0001000003037824 */ /* 0x000fe400078e00ff */
[----:B------:R-:W-:-:S03]  /*5050*/  IMAD.MOV.U32 R25, RZ, RZ, R23 ;  /* 0x000000ffff197224 */ /* 0x000fc600078e0017 */
[----:B------:R-:W-:-:S04]  /*5060*/  F2FP.F16.F32.PACK_AB R3, RZ, R3 ;  /* 0x00000003ff03723e */ /* 0x000fc800000000ff */
[----:B------:R-:W-:-:S05]  /*5070*/  PRMT R3, R3, 0x5410, RZ ;  /* 0x0000541003037816 */ /* 0x000fca00000000ff */
[----:B------:R0:W-:Y:S01]  /*5080*/  STG.E desc[UR36][R8.64], R3 ;  /* 0x0000000308007986 */ /* 0x0001e2000c101924 */
[----:B------:R-:W-:Y:S05]  /*5090*/  BRA `(.L_x_426) ;  /* 0x0000000c00007947 */ /* 0x000fea0003800000 */
.L_x_436:
[----:B------:R-:W-:Y:S02]  /*50a0*/  IMAD.U32 R4, R3, 0x10000, RZ ;  /* 0x0001000003047824 */ /* 0x000fe400078e00ff */
[----:B------:R-:W-:Y:S02]  /*50b0*/  IMAD.MOV.U32 R25, RZ, RZ, R23 ;  /* 0x000000ffff197224 */ /* 0x000fe400078e0017 */
[----:B------:R-:W-:-:S06]  /*50c0*/  FMUL.FTZ R4, R4, 1 ;  /* 0x3f80000004047820 */ /* 0x000fcc0000410000 */
[----:B------:R-:W0:Y:S02]  /*50d0*/  F2F.F64.F32 R4, R4 ;  /* 0x0000000400047310 */ /* 0x000e240000201800 */
[----:B0-----:R0:W-:Y:S01]  /*50e0*/  STG.E.64 desc[UR36][R8.64], R4 ;  /* 0x0000000408007986 */ /* 0x0011e2000c101b24 */
[----:B------:R-:W-:Y:S05]  /*50f0*/  BRA `(.L_x_426) ;  /* 0x0000000800e87947 */ /* 0x000fea0003800000 */
.L_x_427:
        /* <DEDUP_REMOVED lines=10> */
[----:B------:R-:W-:-:S04]  /*51a0*/  FSETP.NEU.FTZ.AND P0, PT, R3, RZ, PT ;  /* 0x000000ff0300720b */ /* 0x000fc80003f1d000 */
[----:B------:R-:W-:-:S05]  /*51b0*/  SEL R3, RZ, 0x1, !P0 ;  /* 0x00000001ff037807 */ /* 0x000fca0004000000 */
[----:B------:R0:W-:Y:S01]  /*51c0*/  STG.E.U8 desc[UR36][R8.64], R3 ;  /* 0x0000000308007986 */ /* 0x0001e2000c101124 */
[----:B------:R-:W-:Y:S05]  /*51d0*/  BRA `(.L_x_426) ;  /* 0x0000000800b07947 */ /* 0x000fea0003800000 */
.L_x_440:
[----:B------:R-:W-:Y:S01]  /*51e0*/  IMAD.U32 R3, R3, 0x10000, RZ ;  /* 0x0001000003037824 */ /* 0x000fe200078e00ff */
[----:B------:R-:W-:Y:S01]  /*51f0*/  CS2R R6, SRZ ;  /* 0x0000000000067805 */ /* 0x000fe2000001ff00 */
[----:B------:R-:W-:Y:S02]  /*5200*/  IMAD.MOV.U32 R25, RZ, RZ, R23 ;  /* 0x000000ffff197224 */ /* 0x000fe400078e0017 */
[----:B------:R-:W-:-:S04]  /*5210*/  FMUL.FTZ R3, R3, 1 ;  /* 0x3f80000003037820 */ /* 0x000fc80000410000 */
[----:B------:R-:W0:Y:S02]  /*5220*/  F2F.F64.F32 R4, R3 ;  /* 0x0000000300047310 */ /* 0x000e240000201800 */
[----:B0-----:R0:W-:Y:S01]  /*5230*/  STG.E.128 desc[UR36][R8.64], R4 ;  /* 0x0000000408007986 */ /* 0x0011e2000c101d24 */
[----:B------:R-:W-:Y:S05]  /*5240*/  BRA `(.L_x_426) ;  /* 0x0000000800947947 */ /* 0x000fea0003800000 */
.L_x_439:
[----:B------:R-:W-:-:S13]  /*5250*/  ISETP.NE.AND P0, PT, R0, 0xf, PT ;  /* 0x0000000f0000780c */ /* 0x000fda0003f05270 */
[----:B------:R-:W-:Y:S05]  /*5260*/  @!P0 BRA `(.L_x_441) ;  /* 0x0000000000bc8947 */ /* 0x000fea0003800000 */
[----:B------:R-:W-:-:S13]  /*5270*/  ISETP.NE.AND P0, PT, R0, 0x17, PT ;  /* 0x000000170000780c */ /* 0x000fda0003f05270 */
[----:B------:R-:W-:Y:S05]  /*5280*/  @!P0 BRA `(.L_x_442) ;  /* 0x0000000000588947 */ /* 0x000fea0003800000 */
[----:B------:R-:W-:-:S13]  /*5290*/  ISETP.NE.AND P0, PT, R0, 0x18, PT ;  /* 0x000000180000780c */ /* 0x000fda0003f05270 */
[----:B------:R-:W-:Y:S05]  /*52a0*/  @P0 BRA `(.L_x_431) ;  /* 0x0000000800100947 */ /* 0x000fea0003800000 */
[----:B------:R-:W-:Y:S01]  /*52b0*/  IMAD.U32 R7, R3, 0x10000, RZ ;  /* 0x0001000003077824 */ /* 0x000fe200078e00ff */
        /* <DEDUP_REMOVED lines=14> */
.L_x_444:
[----:B------:R-:W-:Y:S05]  /*53a0*/  BSYNC B0 ;  /* 0x0000000000007941 */ /* 0x000fea0003800000 */
.L_x_443:
[----:B------:R-:W-:Y:S01]  /*53b0*/  LOP3.LUT R5, R0, R5, RZ, 0xfc, !PT ;  /* 0x0000000500057212 */ /* 0x000fe200078efcff */
[----:B------:R-:W-:-:S04]  /*53c0*/  IMAD.MOV.U32 R25, RZ, RZ, R23 ;  /* 0x000000ffff197224 */ /* 0x000fc800078e0017 */
[----:B------:R0:W-:Y:S01]  /*53d0*/  STG.E.U8 desc[UR36][R8.64], R5 ;  /* 0x0000000508007986 */ /* 0x0001e2000c101124 */
[----:B------:R-:W-:Y:S05]  /*53e0*/  BRA `(.L_x_426) ;  /* 0x00000008002c7947 */ /* 0x000fea0003800000 */
.L_x_442:
[----:B------:R-:W-:Y:S01]  /*53f0*/  IMAD.U32 R5, R3, 0x10000, RZ ;  /* 0x0001000003057824 */ /* 0x000fe200078e00ff */
        /* <DEDUP_REMOVED lines=12> */
.L_x_446:
[----:B------:R-:W-:Y:S01]  /*54c0*/  IMAD.MOV.U32 R0, RZ, RZ, 0x7f ;  /* 0x0000007fff007424 */ /* 0x000fe200078e00ff */
[----:B------:R-:W-:-:S04]  /*54d0*/  ISETP.GT.U32.AND P0, PT, R3, 0x7f800000, PT ;  /* 0x7f8000000300780c */ /* 0x000fc80003f04070 */
[----:B------:R-:W-:-:S09]  /*54e0*/  SEL R0, R0, 0x7c, P0 ;  /* 0x0000007c00007807 */ /* 0x000fd20000000000 */
.L_x_447:
[----:B------:R-:W-:Y:S05]  /*54f0*/  BSYNC B0 ;  /* 0x0000000000007941 */ /* 0x000fea0003800000 */
.L_x_445:
[----:B------:R-:W-:Y:S01]  /*5500*/  LOP3.LUT R3, R5, 0x80000000, RZ, 0xc0, !PT ;  /* 0x8000000005037812 */ /* 0x000fe200078ec0ff */
[----:B------:R-:W-:-:S03]  /*5510*/  IMAD.MOV.U32 R25, RZ, RZ, R23 ;  /* 0x000000ffff197224 */ /* 0x000fc600078e0017 */
[----:B------:R-:W-:-:S04]  /*5520*/  SHF.R.U32.HI R3, RZ, 0x18, R3 ;  /* 0x00000018ff037819 */ /* 0x000fc80000011603 */
[----:B------:R-:W-:-:S05]  /*5530*/  LOP3.LUT R3, R0, R3, RZ, 0xfc, !PT ;  /* 0x0000000300037212 */ /* 0x000fca00078efcff */
[----:B------:R0:W-:Y:S01]  /*5540*/  STG.E.U8 desc[UR36][R8.64], R3 ;  /* 0x0000000308007986 */ /* 0x0001e2000c101124 */
[----:B------:R-:W-:Y:S05]  /*5550*/  BRA `(.L_x_426) ;  /* 0x0000000400d07947 */ /* 0x000fea0003800000 */
.L_x_441:
[----:B------:R0:W-:Y:S01]  /*5560*/  STG.E.U16 desc[UR36][R8.64], R3 ;  /* 0x0000000308007986 */ /* 0x0001e2000c101524 */
[----:B------:R-:W-:Y:S01]  /*5570*/  IMAD.MOV.U32 R25, RZ, RZ, R23 ;  /* 0x000000ffff197224 */ /* 0x000fe200078e0017 */
[----:B------:R-:W-:Y:S06]  /*5580*/  BRA `(.L_x_426) ;  /* 0x0000000400c47947 */ /* 0x000fec0003800000 */
.L_x_438:
        /* <DEDUP_REMOVED lines=10> */
[----:B------:R-:W0:Y:S02]  /*5630*/  F2I.FTZ.U32.TRUNC.NTZ R3, R3 ;  /* 0x0000000300037305 */ /* 0x000e24000021f000 */
[----:B0-----:R0:W-:Y:S01]  /*5640*/  STG.E.U16 desc[UR36][R8.64], R3 ;  /* 0x0000000308007986 */ /* 0x0011e2000c101524 */
[----:B------:R-:W-:Y:S05]  /*5650*/  BRA `(.L_x_426) ;  /* 0x0000000400907947 */ /* 0x000fea0003800000 */
.L_x_450:
[----:B------:R-:W-:Y:S01]  /*5660*/  IMAD.U32 R5, R3, 0x10000, RZ ;  /* 0x0001000003057824 */ /* 0x000fe200078e00ff */
        /* <DEDUP_REMOVED lines=16> */
.L_x_453:
[----:B------:R-:W-:-:S04]  /*5770*/  LOP3.LUT R3, R5, 0x80000000, RZ, 0xc0, !PT ;  /* 0x8000000005037812 */ /* 0x000fc800078ec0ff */
[----:B------:R-:W-:-:S04]  /*5780*/  SHF.R.U32.HI R3, RZ, 0x18, R3 ;  /* 0x00000018ff037819 */ /* 0x000fc80000011603 */
[----:B------:R-:W-:-:S04]  /*5790*/  LOP3.LUT R0, R0, R3, RZ, 0xfc, !PT ;  /* 0x0000000300007212 */ /* 0x000fc800078efcff */
[----:B------:R-:W-:-:S07]  /*57a0*/  PRMT R4, R0, 0x7610, R4 ;  /* 0x0000761000047816 */ /* 0x000fce0000000004 */
.L_x_452:
[----:B------:R-:W-:Y:S05]  /*57b0*/  BSYNC B0 ;  /* 0x0000000000007941 */ /* 0x000fea0003800000 */
.L_x_451:
[----:B------:R0:W-:Y:S01]  /*57c0*/  STG.E.U8 desc[UR36][R8.64], R4 ;  /* 0x0000000408007986 */ /* 0x0001e2000c101124 */
[----:B------:R-:W-:Y:S01]  /*57d0*/  IMAD.MOV.U32 R25, RZ, RZ, R23 ;  /* 0x000000ffff197224 */ /* 0x000fe200078e0017 */
[----:B------:R-:W-:Y:S06]  /*57e0*/  BRA `(.L_x_426) ;  /* 0x00000004002c7947 */ /* 0x000fec0003800000 */
.L_x_449:
        /* <DEDUP_REMOVED lines=17> */
.L_x_456:
[----:B------:R-:W-:-:S04]  /*5900*/  LOP3.LUT R3, R5, 0x80000000, RZ, 0xc0, !PT ;  /* 0x8000000005037812 */ /* 0x000fc800078ec0ff */
[----:B------:R-:W-:-:S04]  /*5910*/  SHF.R.U32.HI R3, RZ, 0x18, R3 ;  /* 0x00000018ff037819 */ /* 0x000fc80000011603 */
[----:B------:R-:W-:-:S04]  /*5920*/  LOP3.LUT R0, R0, R3, RZ, 0xfc, !PT ;  /* 0x0000000300007212 */ /* 0x000fc800078efcff */
[----:B------:R-:W-:-:S07]  /*5930*/  PRMT R4, R0, 0x7610, R4 ;  /* 0x0000761000047816 */ /* 0x000fce0000000004 */
.L_x_455:
[----:B------:R-:W-:Y:S05]  /*5940*/  BSYNC B0 ;  /* 0x0000000000007941 */ /* 0x000fea0003800000 */
.L_x_454:
[----:B------:R0:W-:Y:S01]  /*5950*/  STG.E.U8 desc[UR36][R8.64], R4 ;  /* 0x0000000408007986 */ /* 0x0001e2000c101124 */
[----:B------:R-:W-:Y:S01]  /*5960*/  IMAD.MOV.U32 R25, RZ, RZ, R23 ;  /* 0x000000ffff197224 */ /* 0x000fe200078e0017 */
[----:B------:R-:W-:Y:S06]  /*5970*/  BRA `(.L_x_426) ;  /* 0x0000000000c87947 */ /* 0x000fec0003800000 */
.L_x_448:
[----:B------:R-:W-:-:S13]  /*5980*/  ISETP.NE.AND P0, PT, R0, 0x1c, PT ;  /* 0x0000001c0000780c */ /* 0x000fda0003f05270 */
[----:B------:R-:W-:Y:S05]  /*5990*/  @!P0 BRA `(.L_x_457) ;  /* 0x0000000000b08947 */ /* 0x000fea0003800000 */
[----:B------:R-:W-:-:S13]  /*59a0*/  ISETP.NE.AND P0, PT, R0, 0x1d, PT ;  /* 0x0000001d0000780c */ /* 0x000fda0003f05270 */
[----:B------:R-:W-:Y:S05]  /*59b0*/  @!P0 BRA `(.L_x_458) ;  /* 0x0000000000948947 */ /* 0x000fea0003800000 */
[----:B------:R-:W-:-:S13]  /*59c0*/  ISETP.NE.AND P0, PT, R0, 0x2c, PT ;  /* 0x0000002c0000780c */ /* 0x000fda0003f05270 */
[----:B------:R-:W-:Y:S05]  /*59d0*/  @P0 BRA `(.L_x_431) ;  /* 0x0000000000440947 */ /* 0x000fea0003800000 */
[----:B------:R-:W-:Y:S02]  /*59e0*/  IMAD.U32 R4, R3, 0x10000, RZ ;  /* 0x0001000003047824 */ /* 0x000fe400078e00ff */
[----:B------:R-:W-:-:S03]  /*59f0*/  IMAD.MOV.U32 R25, RZ, RZ, R23 ;  /* 0x000000ffff197224 */ /* 0x000fc600078e0017 */
        /* <DEDUP_REMOVED lines=15> */
.L_x_431:
        /* <DEDUP_REMOVED lines=15> */
[----:B012--5:R-:W-:Y:S05]  /*5be0*/  CALL.ABS.NOINC R14 ;  /* 0x000000000e007343 */ /* 0x027fea0003c00000 */
.L_x_459:
[----:B------:R-:W-:Y:S01]  /*5bf0*/  IMAD.MOV.U32 R25, RZ, RZ, R23 ;  /* 0x000000ffff197224 */ /* 0x000fe200078e0017 */
[----:B------:R-:W-:Y:S06]  /*5c00*/  BRA `(.L_x_426) ;  /* 0x0000000000247947 */ /* 0x000fec0003800000 */
.L_x_458:
[----:B------:R-:W-:Y:S02]  /*5c10*/  IMAD.U32 R4, R3, 0x10000, RZ ;  /* 0x0001000003047824 */ /* 0x000fe400078e00ff */
[----:B------:R-:W-:-:S04]  /*5c20*/  IMAD.MOV.U32 R25, RZ, RZ, R23 ;  /* 0x000000ffff197224 */ /* 0x000fc800078e0017 */
[----:B------:R-:W0:Y:S02]  /*5c30*/  F2I.U64.TRUNC R4, R4 ;  /* 0x0000000400047311 */ /* 0x000e24000020d800 */
[----:B0-----:R0:W-:Y:S01]  /*5c40*/  STG.E.64 desc[UR36][R8.64], R4 ;  /* 0x0000000408007986 */ /* 0x0011e2000c101b24 */
[----:B------:R-:W-:Y:S05]  /*5c50*/  BRA `(.L_x_426) ;  /* 0x0000000000107947 */ /* 0x000fea0003800000 */
.L_x_457:
[----:B------:R-:W-:Y:S02]  /*5c60*/  IMAD.U32 R3, R3, 0x10000, RZ ;  /* 0x0001000003037824 */ /* 0x000fe400078e00ff */
[----:B------:R-:W-:-:S04]  /*5c70*/  IMAD.MOV.U32 R25, RZ, RZ, R23 ;  /* 0x000000ffff197224 */ /* 0x000fc800078e0017 */
[----:B------:R-:W0:Y:S02]  /*5c80*/  F2I.FTZ.U32.TRUNC.NTZ R3, R3 ;  /* 0x0000000300037305 */ /* 0x000e24000021f000 */
[----:B0-----:R0:W-:Y:S02]  /*5c90*/  STG.E desc[UR36][R8.64], R3 ;  /* 0x0000000308007986 */ /* 0x0011e4000c101924 */
.L_x_426:
[----:B------:R-:W-:Y:S05]  /*5ca0*/  BSYNC B6 ;  /* 0x0000000000067941 */ /* 0x000fea0003800000 */
.L_x_425:
[----:B------:R-:W-:Y:S01]  /*5cb0*/  ISETP.GE.AND P0, PT, R25, R16, PT ;  /* 0x000000101900720c */ /* 0x000fe20003f06270 */
[----:B------:R-:W-:-:S12]  /*5cc0*/  BSSY B6, `(.L_x_460) ;  /* 0x00001fc000067945 */ /* 0x000fd80003800000 */
[----:B------:R-:W-:Y:S05]  /*5cd0*/  @P0 BRA `(.L_x_461) ;  /* 0x0000001c00e80947 */ /* 0x000fea0003800000 */
[----:B0-----:R-:W0:Y:S01]  /*5ce0*/  LDC.64 R8, c[0x0][0x218] ;  /* 0x00008600ff087b82 */ /* 0x001e220000000a00 */
[----:B----4-:R-:W-:Y:S01]  /*5cf0*/  IMAD R0, R2, 0x200, R25 ;  /* 0x0000020002007824 */ /* 0x010fe200078e0219 */
[----:B---3--:R-:W-:Y:S01]  /*5d00*/  PRMT R4, R17, 0x9910, RZ ;  /* 0x0000991011047816 */ /* 0x008fe200000000ff */
        /* <DEDUP_REMOVED lines=15> */
[----:B-1---5:R-:W-:-:S04]  /*5e00*/  IMAD.U32 R22, R22, 0x10000, RZ ;  /* 0x0001000016167824 */ /* 0x022fc800078e00ff */
[----:B------:R-:W0:Y:S02]  /*5e10*/  F2I.FTZ.TRUNC.NTZ R3, R22 ;  /* 0x0000001600037305 */ /* 0x000e24000021f100 */
[----:B0-----:R4:W-:Y:S01]  /*5e20*/  STG.E.U8 desc[UR36][R8.64], R3 ;  /* 0x0000000308007986 */ /* 0x0019e2000c101124 */
[----:B------:R-:W-:Y:S05]  /*5e30*/  BRA `(.L_x_467) ;  /* 0x0000000c00947947 */ /* 0x000fea0003800000 */
.L_x_465:
[----:B-1---5:R-:W-:-:S06]  /*5e40*/  IMAD.U32 R5, R22, 0x10000, RZ ;  /* 0x0001000016057824 */ /* 0x022fcc00078e00ff */
[----:B------:R-:W0:Y:S02]  /*5e50*/  F2I.S64.TRUNC R4, R5 ;  /* 0x0000000500047311 */ /* 0x000e24000020d900 */
[----:B0-----:R0:W-:Y:S01]  /*5e60*/  STG.E.U8 desc[UR36][R8.64], R4 ;  /* 0x0000000408007986 */ /* 0x0011e2000c101124 */
[----:B------:R-:W-:Y:S05]  /*5e70*/  BRA `(.L_x_467) ;  /* 0x0000000c00847947 */ /* 0x000fea0003800000 */
.L_x_464:
[----:B------:R-:W-:-:S13]  /*5e80*/  ISETP.NE.AND P0, PT, R0, 0x2, PT ;  /* 0x000000020000780c */ /* 0x000fda0003f05270 */
[----:B------:R-:W-:Y:S05]  /*5e90*/  @!P0 BRA `(.L_x_468) ;  /* 0x0000000000308947 */ /* 0x000fea0003800000 */
[----:B------:R-:W-:-:S13]  /*5ea0*/  ISETP.NE.AND P0, PT, R0, 0x3, PT ;  /* 0x000000030000780c */ /* 0x000fda0003f05270 */
[----:B------:R-:W-:Y:S05]  /*5eb0*/  @!P0 BRA `(.L_x_469) ;  /* 0x0000000000188947 */ /* 0x000fea0003800000 */
[----:B------:R-:W-:-:S13]  /*5ec0*/  ISETP.NE.AND P0, PT, R0, 0x4, PT ;  /* 0x000000040000780c */ /* 0x000fda0003f05270 */
[----:B------:R-:W-:Y:S05]  /*5ed0*/  @P0 BRA `(.L_x_466) ;  /* 0x0000000c000c0947 */ /* 0x000fea0003800000 */
[----:B-1---5:R-:W-:-:S06]  /*5ee0*/  IMAD.U32 R4, R22, 0x10000, RZ ;  /* 0x0001000016047824 */ /* 0x022fcc00078e00ff */
[----:B------:R-:W0:Y:S02]  /*5ef0*/  F2I.S64.TRUNC R4, R4 ;  /* 0x0000000400047311 */ /* 0x000e24000020d900 */
[----:B0-----:R1:W-:Y:S01]  /*5f00*/  STG.E.64 desc[UR36][R8.64], R4 ;  /* 0x0000000408007986 */ /* 0x0013e2000c101b24 */
[----:B------:R-:W-:Y:S05]  /*5f10*/  BRA `(.L_x_467) ;  /* 0x0000000c005c7947 */ /* 0x000fea0003800000 */
.L_x_469:
[----:B-1---5:R-:W-:-:S04]  /*5f20*/  IMAD.U32 R22, R22, 0x10000, RZ ;  /* 0x0001000016167824 */ /* 0x022fc800078e00ff */
[----:B------:R-:W0:Y:S02]  /*5f30*/  F2I.FTZ.TRUNC.NTZ R3, R22 ;  /* 0x0000001600037305 */ /* 0x000e24000021f100 */
[----:B0-----:R3:W-:Y:S01]  /*5f40*/  STG.E desc[UR36][R8.64], R3 ;  /* 0x0000000308007986 */ /* 0x0017e2000c101924 */
[----:B------:R-:W-:Y:S05]  /*5f50*/  BRA `(.L_x_467) ;  /* 0x0000000c004c7947 */ /* 0x000fea0003800000 */
.L_x_468:
[----:B-1---5:R-:W-:-:S04]  /*5f60*/  IMAD.U32 R22, R22, 0x10000, RZ ;  /* 0x0001000016167824 */ /* 0x022fc800078e00ff */
[----:B------:R-:W0:Y:S02]  /*5f70*/  F2I.FTZ.TRUNC.NTZ R3, R22 ;  /* 0x0000001600037305 */ /* 0x000e24000021f100 */
[----:B0-----:R0:W-:Y:S01]  /*5f80*/  STG.E.U16 desc[UR36][R8.64], R3 ;  /* 0x0000000308007986 */ /* 0x0011e2000c101524 */
[----:B------:R-:W-:Y:S05]  /*5f90*/  BRA `(.L_x_467) ;  /* 0x0000000c003c7947 */ /* 0x000fea0003800000 */
.L_x_463:
[----:B------:R-:W-:-:S13]  /*5fa0*/  ISETP.GT.AND P0, PT, R0, 0x6, PT ;  /* 0x000000060000780c */ /* 0x000fda0003f04270 */
[----:B------:R-:W-:Y:S05]  /*5fb0*/  @P0 BRA `(.L_x_470) ;  /* 0x00000000002c0947 */ /* 0x000fea0003800000 */
[----:B------:R-:W-:-:S13]  /*5fc0*/  ISETP.NE.AND P0, PT, R0, 0x5, PT ;  /* 0x000000050000780c */ /* 0x000fda0003f05270 */
[----:B------:R-:W-:Y:S05]  /*5fd0*/  @!P0 BRA `(.L_x_471) ;  /* 0x0000000000148947 */ /* 0x000fea0003800000 */
[----:B------:R-:W-:-:S13]  /*5fe0*/  ISETP.NE.AND P0, PT, R0, 0x6, PT ;  /* 0x000000060000780c */ /* 0x000fda0003f05270 */
[----:B------:R-:W-:Y:S05]  /*5ff0*/  @P0 BRA `(.L_x_466) ;  /* 0x0000000800c40947 */ /* 0x000fea0003800000 */
[----:B-1---5:R-:W-:-:S05]  /*6000*/  IMAD.U32 R3, R22, 0x10000, RZ ;  /* 0x0001000016037824 */ /* 0x022fca00078e00ff */
[----:B------:R0:W-:Y:S01]  /*6010*/  STG.E desc[UR36][R8.64], R3 ;  /* 0x0000000308007986 */ /* 0x0001e2000c101924 */
[----:B------:R-:W-:Y:S05]  /*6020*/  BRA `(.L_x_467) ;  /* 0x0000000c00187947 */ /* 0x000fea0003800000 */
.L_x_471:
[----:B-1---5:R-:W-:-:S05]  /*6030*/  IMAD.U32 R0, R22, 0x10000, RZ ;  /* 0x0001000016007824 */ /* 0x022fca00078e00ff */
[----:B------:R-:W-:-:S05]  /*6040*/  F2FP.F16.F32.PACK_AB R0, RZ, R0 ;  /* 0x00000000ff00723e */ /* 0x000fca00000000ff */
[----:B------:R0:W-:Y:S01]  /*6050*/  STG.E.U16 desc[UR36][R8.64], R0 ;  /* 0x0000000008007986 */ /* 0x0001e2000c101524 */
[----:B------:R-:W-:Y:S05]  /*6060*/  BRA `(.L_x_467) ;  /* 0x0000000c00087947 */ /* 0x000fea0003800000 */
.L_x_470:
[----:B------:R-:W-:-:S13]  /*6070*/  ISETP.NE.AND P0, PT, R0, 0x7, PT ;  /* 0x000000070000780c */ /* 0x000fda0003f05270 */
[----:B------:R-:W-:Y:S05]  /*6080*/  @!P0 BRA `(.L_x_472) ;  /* 0x0000000000348947 */ /* 0x000fea0003800000 */
[----:B------:R-:W-:-:S13]  /*6090*/  ISETP.NE.AND P0, PT, R0, 0x8, PT ;  /* 0x000000080000780c */ /* 0x000fda0003f05270 */
[----:B------:R-:W-:Y:S05]  /*60a0*/  @!P0 BRA `(.L_x_473) ;  /* 0x0000000000188947 */ /* 0x000fea0003800000 */
[----:B------:R-:W-:-:S13]  /*60b0*/  ISETP.NE.AND P0, PT, R0, 0x9, PT ;  /* 0x000000090000780c */ /* 0x000fda0003f05270 */
[----:B------:R-:W-:Y:S05]  /*60c0*/  @P0 BRA `(.L_x_466) ;  /* 0x0000000800900947 */ /* 0x000fea0003800000 */
[----:B-1---5:R-:W-:Y:S02]  /*60d0*/  IMAD.U32 R22, R22, 0x10000, RZ ;  /* 0x0001000016167824 */ /* 0x022fe400078e00ff */
[----:B------:R-:W-:-:S05]  /*60e0*/  IMAD.MOV.U32 R23, RZ, RZ, RZ ;  /* 0x000000ffff177224 */ /* 0x000fca00078e00ff */
[----:B------:R0:W-:Y:S01]  /*60f0*/  STG.E.64 desc[UR36][R8.64], R22 ;  /* 0x0000001608007986 */ /* 0x0001e2000c101b24 */
[----:B------:R-:W-:Y:S05]  /*6100*/  BRA `(.L_x_467) ;  /* 0x0000000800e07947 */ /* 0x000fea0003800000 */
.L_x_473:
[----:B-1---5:R-:W-:-:S05]  /*6110*/  IMAD.U32 R22, R22, 0x10000, RZ ;  /* 0x0001000016167824 */ /* 0x022fca00078e00ff */
[----:B------:R-:W-:-:S04]  /*6120*/  F2FP.F16.F32.PACK_AB R3, RZ, R22 ;  /* 0x00000016ff03723e */ /* 0x000fc800000000ff */
[----:B------:R-:W-:-:S05]  /*6130*/  PRMT R3, R3, 0x5410, RZ ;  /* 0x0000541003037816 */ /* 0x000fca00000000ff */
[----:B------:R0:W-:Y:S01]  /*6140*/  STG.E desc[UR36][R8.64], R3 ;  /* 0x0000000308007986 */ /* 0x0001e2000c101924 */
[----:B------:R-:W-:Y:S05]  /*6150*/  BRA `(.L_x_467) ;  /* 0x0000000800cc7947 */ /* 0x000fea0003800000 */
.L_x_472:
[----:B-1---5:R-:W-:-:S04]  /*6160*/  IMAD.U32 R4, R22, 0x10000, RZ ;  /* 0x0001000016047824 */ /* 0x022fc800078e00ff */
[----:B------:R-:W-:-:S06]  /*6170*/  FMUL.FTZ R4, R4, 1 ;  /* 0x3f80000004047820 */ /* 0x000fcc0000410000 */
[----:B------:R-:W0:Y:S02]  /*6180*/  F2F.F64.F32 R4, R4 ;  /* 0x0000000400047310 */ /* 0x000e240000201800 */
[----:B0-----:R0:W-:Y:S01]  /*6190*/  STG.E.64 desc[UR36][R8.64], R4 ;  /* 0x0000000408007986 */ /* 0x0011e2000c101b24 */
[----:B------:R-:W-:Y:S05]  /*61a0*/  BRA `(.L_x_467) ;  /* 0x0000000800b87947 */ /* 0x000fea0003800000 */
.L_x_462:
        /* <DEDUP_REMOVED lines=8> */
[----:B-1---5:R-:W-:-:S05]  /*6230*/  IMAD.U32 R22, R22, 0x10000, RZ ;  /* 0x0001000016167824 */ /* 0x022fca00078e00ff */
[----:B------:R-:W-:-:S04]  /*6240*/  FSETP.NEU.FTZ.AND P0, PT, R22, RZ, PT ;  /* 0x000000ff1600720b */ /* 0x000fc80003f1d000 */
[----:B------:R-:W-:-:S05]  /*6250*/  SEL R3, RZ, 0x1, !P0 ;  /* 0x00000001ff037807 */ /* 0x000fca0004000000 */
[----:B------:R0:W-:Y:S01]  /*6260*/  STG.E.U8 desc[UR36][R8.64], R3 ;  /* 0x0000000308007986 */ /* 0x0001e2000c101124 */
[----:B------:R-:W-:Y:S05]  /*6270*/  BRA `(.L_x_467) ;  /* 0x0000000800847947 */ /* 0x000fea0003800000 */
.L_x_476:
[----:B-1---5:R-:W-:Y:S01]  /*6280*/  IMAD.U32 R22, R22, 0x10000, RZ ;  /* 0x0001000016167824 */ /* 0x022fe200078e00ff */
[----:B------:R-:W-:-:S03]  /*6290*/  CS2R R6, SRZ ;  /* 0x0000000000067805 */ /* 0x000fc6000001ff00 */
[----:B------:R-:W-:-:S06]  /*62a0*/  FMUL.FTZ R4, R22, 1 ;  /* 0x3f80000016047820 */ /* 0x000fcc0000410000 */
[----:B------:R-:W0:Y:S02]  /*62b0*/  F2F.F64.F32 R4, R4 ;  /* 0x0000000400047310 */ /* 0x000e240000201800 */
[----:B0-----:R0:W-:Y:S01]  /*62c0*/  STG.E.128 desc[UR36][R8.64], R4 ;  /* 0x0000000408007986 */ /* 0x0011e2000c101d24 */
[----:B------:R-:W-:Y:S05]  /*62d0*/  BRA `(.L_x_467) ;  /* 0x00000008006c7947 */ /* 0x000fea0003800000 */
.L_x_475:
[----:B------:R-:W-:-:S13]  /*62e0*/  ISETP.NE.AND P0, PT, R0, 0xf, PT ;  /* 0x0000000f0000780c */ /* 0x000fda0003f05270 */
[----:B------:R-:W-:Y:S05]  /*62f0*/  @!P0 BRA `(.L_x_477) ;  /* 0x0000000000b48947 */ /* 0x000fea0003800000 */
[----:B------:R-:W-:-:S13]  /*6300*/  ISETP.NE.AND P0, PT, R0, 0x17, PT ;  /* 0x000000170000780c */ /* 0x000fda0003f05270 */
[----:B------:R-:W-:Y:S05]  /*6310*/  @!P0 BRA `(.L_x_478) ;  /* 0x0000000000548947 */ /* 0x000fea0003800000 */
[----:B------:R-:W-:-:S13]  /*6320*/  ISETP.NE.AND P0, PT, R0, 0x18, PT ;  /* 0x000000180000780c */ /* 0x000fda0003f05270 */
[----:B------:R-:W-:Y:S05]  /*6330*/  @P0 BRA `(.L_x_466) ;  /* 0x0000000400f40947 */ /* 0x000fea0003800000 */
[----:B-1---5:R-:W-:Y:S01]  /*6340*/  IMAD.U32 R7, R22, 0x10000, RZ ;  /* 0x0001000016077824 */ /* 0x022fe200078e00ff */
        /* <DEDUP_REMOVED lines=14> */
.L_x_480:
[----:B------:R-:W-:Y:S05]  /*6430*/  BSYNC B0 ;  /* 0x0000000000007941 */ /* 0x000fea0003800000 */
.L_x_479:
[----:B------:R-:W-:-:S05]  /*6440*/  LOP3.LUT R5, R0, R5, RZ, 0xfc, !PT ;  /* 0x0000000500057212 */ /* 0x000fca00078efcff */
[----:B------:R0:W-:Y:S01]  /*6450*/  STG.E.U8 desc[UR36][R8.64], R5 ;  /* 0x0000000508007986 */ /* 0x0001e2000c101124 */
[----:B------:R-:W-:Y:S05]  /*6460*/  BRA `(.L_x_467) ;  /* 0x0000000800087947 */ /* 0x000fea0003800000 */
.L_x_478:
[----:B-1---5:R-:W-:Y:S01]  /*6470*/  IMAD.U32 R5, R22, 0x10000, RZ ;  /* 0x0001000016057824 */ /* 0x022fe200078e00ff */
        /* <DEDUP_REMOVED lines=12> */
.L_x_482:
[----:B------:R-:W-:Y:S01]  /*6540*/  IMAD.MOV.U32 R0, RZ, RZ, 0x7f ;  /* 0x0000007fff007424 */ /* 0x000fe200078e00ff */
[----:B------:R-:W-:-:S04]  /*6550*/  ISETP.GT.U32.AND P0, PT, R3, 0x7f800000, PT ;  /* 0x7f8000000300780c */ /* 0x000fc80003f04070 */
[----:B------:R-:W-:-:S09]  /*6560*/  SEL R0, R0, 0x7c, P0 ;  /* 0x0000007c00007807 */ /* 0x000fd20000000000 */
.L_x_483:
[----:B------:R-:W-:Y:S05]  /*6570*/  BSYNC B0 ;  /* 0x0000000000007941 */ /* 0x000fea0003800000 */
.L_x_481:
[----:B------:R-:W-:-:S04]  /*6580*/  LOP3.LUT R3, R5, 0x80000000, RZ, 0xc0, !PT ;  /* 0x8000000005037812 */ /* 0x000fc800078ec0ff */
[----:B------:R-:W-:-:S04]  /*6590*/  SHF.R.U32.HI R3, RZ, 0x18, R3 ;  /* 0x00000018ff037819 */ /* 0x000fc80000011603 */
[----:B------:R-:W-:-:S05]  /*65a0*/  LOP3.LUT R3, R0, R3, RZ, 0xfc, !PT ;  /* 0x0000000300037212 */ /* 0x000fca00078efcff */
[----:B------:R0:W-:Y:S01]  /*65b0*/  STG.E.U8 desc[UR36][R8.64], R3 ;  /* 0x0000000308007986 */ /* 0x0001e2000c101124 */
[----:B------:R-:W-:Y:S05]  /*65c0*/  BRA `(.L_x_467) ;  /* 0x0000000400b07947 */ /* 0x000fea0003800000 */
.L_x_477:
[----:B-1---5:R0:W-:Y:S01]  /*65d0*/  STG.E.U16 desc[UR36][R8.64], R22 ;  /* 0x0000001608007986 */ /* 0x0221e2000c101524 */
[----:B------:R-:W-:Y:S05]  /*65e0*/  BRA `(.L_x_467) ;  /* 0x0000000400a87947 */ /* 0x000fea0003800000 */
.L_x_474:
        /* <DEDUP_REMOVED lines=8> */
[----:B-1---5:R-:W-:-:S06]  /*6670*/  IMAD.U32 R3, R22, 0x10000, RZ ;  /* 0x0001000016037824 */ /* 0x022fcc00078e00ff */
[----:B------:R-:W0:Y:S02]  /*6680*/  F2I.FTZ.U32.TRUNC.NTZ R3, R3 ;  /* 0x0000000300037305 */ /* 0x000e24000021f000 */
[----:B0-----:R0:W-:Y:S01]  /*6690*/  STG.E.U16 desc[UR36][R8.64], R3 ;  /* 0x0000000308007986 */ /* 0x0011e2000c101524 */
[----:B------:R-:W-:Y:S05]  /*66a0*/  BRA `(.L_x_467) ;  /* 0x0000000400787947 */ /* 0x000fea0003800000 */
.L_x_486:
[----:B-1---5:R-:W-:Y:S01]  /*66b0*/  IMAD.U32 R5, R22, 0x10000, RZ ;  /* 0x0001000016057824 */ /* 0x022fe200078e00ff */
        /* <DEDUP_REMOVED lines=16> */
.L_x_489:
[----:B------:R-:W-:-:S04]  /*67c0*/  LOP3.LUT R3, R5, 0x80000000, RZ, 0xc0, !PT ;  /* 0x8000000005037812 */ /* 0x000fc800078ec0ff */
[----:B------:R-:W-:-:S04]  /*67d0*/  SHF.R.U32.HI R3, RZ, 0x18, R3 ;  /* 0x00000018ff037819 */ /* 0x000fc80000011603 */
[----:B------:R-:W-:-:S04]  /*67e0*/  LOP3.LUT R0, R0, R3, RZ, 0xfc, !PT ;  /* 0x0000000300007212 */ /* 0x000fc800078efcff */
[----:B------:R-:W-:-:S07]  /*67f0*/  PRMT R4, R0, 0x7610, R4 ;  /* 0x0000761000047816 */ /* 0x000fce0000000004 */
.L_x_488:
[----:B------:R-:W-:Y:S05]  /*6800*/  BSYNC B0 ;  /* 0x0000000000007941 */ /* 0x000fea0003800000 */
.L_x_487:
[----:B------:R0:W-:Y:S01]  /*6810*/  STG.E.U8 desc[UR36][R8.64], R4 ;  /* 0x0000000408007986 */ /* 0x0001e2000c101124 */
[----:B------:R-:W-:Y:S05]  /*6820*/  BRA `(.L_x_467) ;  /* 0x0000000400187947 */ /* 0x000fea0003800000 */
.L_x_485:
        /* <DEDUP_REMOVED lines=17> */
.L_x_492:
[----:B------:R-:W-:-:S04]  /*6940*/  LOP3.LUT R3, R5, 0x80000000, RZ, 0xc0, !PT ;  /* 0x8000000005037812 */ /* 0x000fc800078ec0ff */
[----:B------:R-:W-:-:S04]  /*6950*/  SHF.R.U32.HI R3, RZ, 0x18, R3 ;  /* 0x00000018ff037819 */ /* 0x000fc80000011603 */
[----:B------:R-:W-:-:S04]  /*6960*/  LOP3.LUT R0, R0, R3, RZ, 0xfc, !PT ;  /* 0x0000000300007212 */ /* 0x000fc800078efcff */
[----:B------:R-:W-:-:S07]  /*6970*/  PRMT R4, R0, 0x7610, R4 ;  /* 0x0000761000047816 */ /* 0x000fce0000000004 */
.L_x_491:
[----:B------:R-:W-:Y:S05]  /*6980*/  BSYNC B0 ;  /* 0x0000000000007941 */ /* 0x000fea0003800000 */
.L_x_490:
[----:B------:R0:W-:Y:S01]  /*6990*/  STG.E.U8 desc[UR36][R8.64], R4 ;  /* 0x0000000408007986 */ /* 0x0001e2000c101124 */
[----:B------:R-:W-:Y:S05]  /*69a0*/  BRA `(.L_x_467) ;  /* 0x0000000000b87947 */ /* 0x000fea0003800000 */
.L_x_484:
[----:B------:R-:W-:-:S13]  /*69b0*/  ISETP.NE.AND P0, PT, R0, 0x1c, PT ;  /* 0x0000001c0000780c */ /* 0x000fda0003f05270 */
[----:B------:R-:W-:Y:S05]  /*69c0*/  @!P0 BRA `(.L_x_493) ;  /* 0x0000000000a48947 */ /* 0x000fea0003800000 */
[----:B------:R-:W-:-:S13]  /*69d0*/  ISETP.NE.AND P0, PT, R0, 0x1d, PT ;  /* 0x0000001d0000780c */ /* 0x000fda0003f05270 */
[----:B------:R-:W-:Y:S05]  /*69e0*/  @!P0 BRA `(.L_x_494) ;  /* 0x00000000008c8947 */ /* 0x000fea0003800000 */
[----:B------:R-:W-:-:S13]  /*69f0*/  ISETP.NE.AND P0, PT, R0, 0x2c, PT ;  /* 0x0000002c0000780c */ /* 0x000fda0003f05270 */
[----:B------:R-:W-:Y:S05]  /*6a00*/  @P0 BRA `(.L_x_466) ;  /* 0x0000000000400947 */ /* 0x000fea0003800000 */
[----:B-1---5:R-:W-:-:S05]  /*6a10*/  IMAD.U32 R22, R22, 0x10000, RZ ;  /* 0x0001000016167824 */ /* 0x022fca00078e00ff */
        /* <DEDUP_REMOVED lines=15> */
.L_x_466:
        /* <DEDUP_REMOVED lines=16> */
.L_x_495:
[----:B------:R-:W-:Y:S05]  /*6c10*/  BRA `(.L_x_467) ;  /* 0x00000000001c7947 */ /* 0x000fea0003800000 */
.L_x_494:
[----:B-1---5:R-:W-:-:S06]  /*6c20*/  IMAD.U32 R4, R22, 0x10000, RZ ;  /* 0x0001000016047824 */ /* 0x022fcc00078e00ff */
[----:B------:R-:W0:Y:S02]  /*6c30*/  F2I.U64.TRUNC R4, R4 ;  /* 0x0000000400047311 */ /* 0x000e24000020d800 */
[----:B0-----:R0:W-:Y:S01]  /*6c40*/  STG.E.64 desc[UR36][R8.64], R4 ;  /* 0x0000000408007986 */ /* 0x0011e2000c101b24 */
[----:B------:R-:W-:Y:S05]  /*6c50*/  BRA `(.L_x_467) ;  /* 0x00000000000c7947 */ /* 0x000fea0003800000 */
.L_x_493:
[----:B-1---5:R-:W-:-:S04]  /*6c60*/  IMAD.U32 R22, R22, 0x10000, RZ ;  /* 0x0001000016167824 */ /* 0x022fc800078e00ff */
[----:B------:R-:W0:Y:S02]  /*6c70*/  F2I.FTZ.U32.TRUNC.NTZ R3, R22 ;  /* 0x0000001600037305 */ /* 0x000e24000021f000 */
[----:B0-----:R0:W-:Y:S02]  /*6c80*/  STG.E desc[UR36][R8.64], R3 ;  /* 0x0000000308007986 */ /* 0x0011e4000c101924 */
.L_x_467:
[----:B------:R-:W-:-:S05]  /*6c90*/  VIADD R25, R25, 0x80 ;  /* 0x0000008019197836 */ /* 0x000fca0000000000 */
[----:B------:R-:W-:-:S13]  /*6ca0*/  ISETP.GE.AND P0, PT, R25, R16, PT ;  /* 0x000000101900720c */ /* 0x000fda0003f06270 */
[----:B------:R-:W-:Y:S05]  /*6cb0*/  @P0 BRA `(.L_x_461) ;  /* 0x0000000c00f00947 */ /* 0x000fea0003800000 */
[----:B01-34-:R-:W0:Y:S01]  /*6cc0*/  LDC.64 R8, c[0x0][0x218] ;  /* 0x00008600ff087b82 */ /* 0x01be220000000a00 */
        /* <DEDUP_REMOVED lines=17> */
[----:B--2---:R-:W-:-:S04]  /*6de0*/  IMAD.U32 R18, R18, 0x10000, RZ ;  /* 0x0001000012127824 */ /* 0x004fc800078e00ff */
[----:B------:R-:W0:Y:S02]  /*6df0*/  F2I.FTZ.TRUNC.NTZ R3, R18 ;  /* 0x0000001200037305 */ /* 0x000e24000021f100 */
[----:B0-----:R0:W-:Y:S01]  /*6e00*/  STG.E.U8 desc[UR36][R8.64], R3 ;  /* 0x0000000308007986 */ /* 0x0011e2000c101124 */
[----:B------:R-:W-:Y:S05]  /*6e10*/  BRA `(.L_x_501) ;  /* 0x0000000c00947947 */ /* 0x000fea0003800000 */
.L_x_499:
[----:B--2---:R-:W-:-:S06]  /*6e20*/  IMAD.U32 R5, R18, 0x10000, RZ ;  /* 0x0001000012057824 */ /* 0x004fcc00078e00ff */
[----:B------:R-:W0:Y:S02]  /*6e30*/  F2I.S64.TRUNC R4, R5 ;  /* 0x0000000500047311 */ /* 0x000e24000020d900 */
[----:B0-----:R0:W-:Y:S01]  /*6e40*/  STG.E.U8 desc[UR36][R8.64], R4 ;  /* 0x0000000408007986 */ /* 0x0011e2000c101124 */
[----:B------:R-:W-:Y:S05]  /*6e50*/  BRA `(.L_x_501) ;  /* 0x0000000c00847947 */ /* 0x000fea0003800000 */
.L_x_498:
[----:B------:R-:W-:-:S13]  /*6e60*/  ISETP.NE.AND P0, PT, R0, 0x2, PT ;  /* 0x000000020000780c */ /* 0x000fda0003f05270 */
[----:B------:R-:W-:Y:S05]  /*6e70*/  @!P0 BRA `(.L_x_502) ;  /* 0x0000000000308947 */ /* 0x000fea0003800000 */
[----:B------:R-:W-:-:S13]  /*6e80*/  ISETP.NE.AND P0, PT, R0, 0x3, PT ;  /* 0x000000030000780c */ /* 0x000fda0003f05270 */
[----:B------:R-:W-:Y:S05]  /*6e90*/  @!P0 BRA `(.L_x_503) ;  /* 0x0000000000188947 */ /* 0x000fea0003800000 */
[----:B------:R-:W-:-:S13]  /*6ea0*/  ISETP.NE.AND P0, PT, R0, 0x4, PT ;  /* 0x000000040000780c */ /* 0x000fda0003f05270 */
[----:B------:R-:W-:Y:S05]  /*6eb0*/  @P0 BRA `(.L_x_500) ;  /* 0x0000000c000c0947 */ /* 0x000fea0003800000 */
[----:B--2---:R-:W-:-:S06]  /*6ec0*/  IMAD.U32 R4, R18, 0x10000, RZ ;  /* 0x0001000012047824 */ /* 0x004fcc00078e00ff */
[----:B------:R-:W0:Y:S02]  /*6ed0*/  F2I.S64.TRUNC R4, R4 ;  /* 0x0000000400047311 */ /* 0x000e24000020d900 */
[----:B0-----:R0:W-:Y:S01]  /*6ee0*/  STG.E.64 desc[UR36][R8.64], R4 ;  /* 0x0000000408007986 */ /* 0x0011e2000c101b24 */
[----:B------:R-:W-:Y:S05]  /*6ef0*/  BRA `(.L_x_501) ;  /* 0x0000000c005c7947 */ /* 0x000fea0003800000 */
.L_x_503:
[----:B--2---:R-:W-:-:S04]  /*6f00*/  IMAD.U32 R18, R18, 0x10000, RZ ;  /* 0x0001000012127824 */ /* 0x004fc800078e00ff */
[----:B------:R-:W0:Y:S02]  /*6f10*/  F2I.FTZ.TRUNC.NTZ R3, R18 ;  /* 0x0000001200037305 */ /* 0x000e24000021f100 */
[----:B0-----:R0:W-:Y:S01]  /*6f20*/  STG.E desc[UR36][R8.64], R3 ;  /* 0x0000000308007986 */ /* 0x0011e2000c101924 */
[----:B------:R-:W-:Y:S05]  /*6f30*/  BRA `(.L_x_501) ;  /* 0x0000000c004c7947 */ /* 0x000fea0003800000 */
.L_x_502:
[----:B--2---:R-:W-:-:S04]  /*6f40*/  IMAD.U32 R18, R18, 0x10000, RZ ;  /* 0x0001000012127824 */ /* 0x004fc800078e00ff */
[----:B------:R-:W0:Y:S02]  /*6f50*/  F2I.FTZ.TRUNC.NTZ R3, R18 ;  /* 0x0000001200037305 */ /* 0x000e24000021f100 */
[----:B0-----:R0:W-:Y:S01]  /*6f60*/  STG.E.U16 desc[UR36][R8.64], R3 ;  /* 0x0000000308007986 */ /* 0x0011e2000c101524 */
[----:B------:R-:W-:Y:S05]  /*6f70*/  BRA `(.L_x_501) ;  /* 0x0000000c003c7947 */ /* 0x000fea0003800000 */
.L_x_497:
[----:B------:R-:W-:-:S13]  /*6f80*/  ISETP.GT.AND P0, PT, R0, 0x6, PT ;  /* 0x000000060000780c */ /* 0x000fda0003f04270 */
[----:B------:R-:W-:Y:S05]  /*6f90*/  @P0 BRA `(.L_x_504) ;  /* 0x00000000002c0947 */ /* 0x000fea0003800000 */
[----:B------:R-:W-:-:S13]  /*6fa0*/  ISETP.NE.AND P0, PT, R0, 0x5, PT ;  /* 0x000000050000780c */ /* 0x000fda0003f05270 */
[----:B------:R-:W-:Y:S05]  /*6fb0*/  @!P0 BRA `(.L_x_505) ;  /* 0x0000000000148947 */ /* 0x000fea0003800000 */
[----:B------:R-:W-:-:S13]  /*6fc0*/  ISETP.NE.AND P0, PT, R0, 0x6, PT ;  /* 0x000000060000780c */ /* 0x000fda0003f05270 */
[----:B------:R-:W-:Y:S05]  /*6fd0*/  @P0 BRA `(.L_x_500) ;  /* 0x0000000800c40947 */ /* 0x000fea0003800000 */
[----:B--2---:R-:W-:-:S05]  /*6fe0*/  IMAD.U32 R3, R18, 0x10000, RZ ;  /* 0x0001000012037824 */ /* 0x004fca00078e00ff */
[----:B------:R0:W-:Y:S01]  /*6ff0*/  STG.E desc[UR36][R8.64], R3 ;  /* 0x0000000308007986 */ /* 0x0001e2000c101924 */
[----:B------:R-:W-:Y:S05]  /*7000*/  BRA `(.L_x_501) ;  /* 0x0000000c00187947 */ /* 0x000fea0003800000 */
.L_x_505:
[----:B--2---:R-:W-:-:S05]  /*7010*/  IMAD.U32 R0, R18, 0x10000, RZ ;  /* 0x0001000012007824 */ /* 0x004fca00078e00ff */
[----:B------:R-:W-:-:S05]  /*7020*/  F2FP.F16.F32.PACK_AB R0, RZ, R0 ;  /* 0x00000000ff00723e */ /* 0x000fca00000000ff */
[----:B------:R0:W-:Y:S01]  /*7030*/  STG.E.U16 desc[UR36][R8.64], R0 ;  /* 0x0000000008007986 */ /* 0x0001e2000c101524 */
[----:B------:R-:W-:Y:S05]  /*7040*/  BRA `(.L_x_501) ;  /* 0x0000000c00087947 */ /* 0x000fea0003800000 */
.L_x_504:
[----:B------:R-:W-:-:S13]  /*7050*/  ISETP.NE.AND P0, PT, R0, 0x7, PT ;  /* 0x000000070000780c */ /* 0x000fda0003f05270 */
[----:B------:R-:W-:Y:S05]  /*7060*/  @!P0 BRA `(.L_x_506) ;  /* 0x0000000000348947 */ /* 0x000fea0003800000 */
[----:B------:R-:W-:-:S13]  /*7070*/  ISETP.NE.AND P0, PT, R0, 0x8, PT ;  /* 0x000000080000780c */ /* 0x000fda0003f05270 */
[----:B------:R-:W-:Y:S05]  /*7080*/  @!P0 BRA `(.L_x_507) ;  /* 0x0000000000188947 */ /* 0x000fea0003800000 */
[----:B------:R-:W-:-:S13]  /*7090*/  ISETP.NE.AND P0, PT, R0, 0x9, PT ;  /* 0x000000090000780c */ /* 0x000fda0003f05270 */
[----:B------:R-:W-:Y:S05]  /*70a0*/  @P0 BRA `(.L_x_500) ;  /* 0x0000000800900947 */ /* 0x000fea0003800000 */
[----:B--2---:R-:W-:Y:S02]  /*70b0*/  IMAD.U32 R4, R18, 0x10000, RZ ;  /* 0x0001000012047824 */ /* 0x004fe400078e00ff */
[----:B------:R-:W-:-:S05]  /*70c0*/  IMAD.MOV.U32 R5, RZ, RZ, RZ ;  /* 0x000000ffff057224 */ /* 0x000fca00078e00ff */
[----:B------:R0:W-:Y:S01]  /*70d0*/  STG.E.64 desc[UR36][R8.64], R4 ;  /* 0x0000000408007986 */ /* 0x0001e2000c101b24 */
[----:B------:R-:W-:Y:S05]  /*70e0*/  BRA `(.L_x_501) ;  /* 0x0000000800e07947 */ /* 0x000fea0003800000 */
.L_x_507:
[----:B--2---:R-:W-:-:S05]  /*70f0*/  IMAD.U32 R18, R18, 0x10000, RZ ;  /* 0x0001000012127824 */ /* 0x004fca00078e00ff */
[----:B------:R-:W-:-:S04]  /*7100*/  F2FP.F16.F32.PACK_AB R3, RZ, R18 ;  /* 0x00000012ff03723e */ /* 0x000fc800000000ff */
[----:B------:R-:W-:-:S05]  /*7110*/  PRMT R3, R3, 0x5410, RZ ;  /* 0x0000541003037816 */ /* 0x000fca00000000ff */
[----:B------:R0:W-:Y:S01]  /*7120*/  STG.E desc[UR36][R8.64], R3 ;  /* 0x0000000308007986 */ /* 0x0001e2000c101924 */
[----:B------:R-:W-:Y:S05]  /*7130*/  BRA `(.L_x_501) ;  /* 0x0000000800cc7947 */ /* 0x000fea0003800000 */
.L_x_506:
[----:B--2---:R-:W-:-:S04]  /*7140*/  IMAD.U32 R4, R18, 0x10000, RZ ;  /* 0x0001000012047824 */ /* 0x004fc800078e00ff */
[----:B------:R-:W-:-:S06]  /*7150*/  FMUL.FTZ R4, R4, 1 ;  /* 0x3f80000004047820 */ /* 0x000fcc0000410000 */
[----:B------:R-:W0:Y:S02]  /*7160*/  F2F.F64.F32 R4, R4 ;  /* 0x0000000400047310 */ /* 0x000e240000201800 */
[----:B0-----:R0:W-:Y:S01]  /*7170*/  STG.E.64 desc[UR36][R8.64], R4 ;  /* 0x0000000408007986 */ /* 0x0011e2000c101b24 */
[----:B------:R-:W-:Y:S05]  /*7180*/  BRA `(.L_x_501) ;  /* 0x0000000800b87947 */ /* 0x000fea0003800000 */
.L_x_496:
        /* <DEDUP_REMOVED lines=8> */
[----:B--2---:R-:W-:-:S05]  /*7210*/  IMAD.U32 R18, R18, 0x10000, RZ ;  /* 0x0001000012127824 */ /* 0x004fca00078e00ff */
[----:B------:R-:W-:-:S04]  /*7220*/  FSETP.NEU.FTZ.AND P0, PT, R18, RZ, PT ;  /* 0x000000ff1200720b */ /* 0x000fc80003f1d000 */
[----:B------:R-:W-:-:S05]  /*7230*/  SEL R3, RZ, 0x1, !P0 ;  /* 0x00000001ff037807 */ /* 0x000fca0004000000 */
[----:B------:R0:W-:Y:S01]  /*7240*/  STG.E.U8 desc[UR36][R8.64], R3 ;  /* 0x0000000308007986 */ /* 0x0001e2000c101124 */
[----:B------:R-:W-:Y:S05]  /*7250*/  BRA `(.L_x_501) ;  /* 0x0000000800847947 */ /* 0x000fea0003800000 */
.L_x_510:
[----:B--2---:R-:W-:Y:S01]  /*7260*/  IMAD.U32 R18, R18, 0x10000, RZ ;  /* 0x0001000012127824 */ /* 0x004fe200078e00ff */
[----:B------:R-:W-:-:S03]  /*7270*/  CS2R R6, SRZ ;  /* 0x0000000000067805 */ /* 0x000fc6000001ff00 */
[----:B------:R-:W-:-:S06]  /*7280*/  FMUL.FTZ R4, R18, 1 ;  /* 0x3f80000012047820 */ /* 0x000fcc0000410000 */
[----:B------:R-:W0:Y:S02]  /*7290*/  F2F.F64.F32 R4, R4 ;  /* 0x0000000400047310 */ /* 0x000e240000201800 */
[----:B0-----:R0:W-:Y:S01]  /*72a0*/  STG.E.128 desc[UR36][R8.64], R4 ;  /* 0x0000000408007986 */ /* 0x0011e2000c101d24 */
[----:B------:R-:W-:Y:S05]  /*72b0*/  BRA `(.L_x_501) ;  /* 0x00000008006c7947 */ /* 0x000fea0003800000 */
.L_x_509:
[----:B------:R-:W-:-:S13]  /*72c0*/  ISETP.NE.AND P0, PT, R0, 0xf, PT ;  /* 0x0000000f0000780c */ /* 0x000fda0003f05270 */
[----:B------:R-:W-:Y:S05]  /*72d0*/  @!P0 BRA `(.L_x_511) ;  /* 0x0000000000b48947 */ /* 0x000fea0003800000 */
[----:B------:R-:W-:-:S13]  /*72e0*/  ISETP.NE.AND P0, PT, R0, 0x17, PT ;  /* 0x000000170000780c */ /* 0x000fda0003f05270 */
[----:B------:R-:W-:Y:S05]  /*72f0*/  @!P0 BRA `(.L_x_512) ;  /* 0x0000000000548947 */ /* 0x000fea0003800000 */
[----:B------:R-:W-:-:S13]  /*7300*/  ISETP.NE.AND P0, PT, R0, 0x18, PT ;  /* 0x000000180000780c */ /* 0x000fda0003f05270 */
[----:B------:R-:W-:Y:S05]  /*7310*/  @P0 BRA `(.L_x_500) ;  /* 0x0000000400f40947 */ /* 0x000fea0003800000 */
[----:B--2---:R-:W-:Y:S01]  /*7320*/  IMAD.U32 R7, R18, 0x10000, RZ ;  /* 0x0001000012077824 */ /* 0x004fe200078e00ff */
        /* <DEDUP_REMOVED lines=14> */
.L_x_514:
[----:B------:R-:W-:Y:S05]  /*7410*/  BSYNC B0 ;  /* 0x0000000000007941 */ /* 0x000fea0003800000 */
.L_x_513:
[----:B------:R-:W-:-:S05]  /*7420*/  LOP3.LUT R5, R0, R5, RZ, 0xfc, !PT ;  /* 0x0000000500057212 */ /* 0x000fca00078efcff */
[----:B------:R0:W-:Y:S01]  /*7430*/  STG.E.U8 desc[UR36][R8.64], R5 ;  /* 0x0000000508007986 */ /* 0x0001e2000c101124 */
[----:B------:R-:W-:Y:S05]  /*7440*/  BRA `(.L_x_501) ;  /* 0x0000000800087947 */ /* 0x000fea0003800000 */
.L_x_512:
[----:B--2---:R-:W-:Y:S01]  /*7450*/  IMAD.U32 R5, R18, 0x10000, RZ ;  /* 0x0001000012057824 */ /* 0x004fe200078e00ff */
        /* <DEDUP_REMOVED lines=12> */
.L_x_516:
[----:B------:R-:W-:Y:S01]  /*7520*/  IMAD.MOV.U32 R0, RZ, RZ, 0x7f ;  /* 0x0000007fff007424 */ /* 0x000fe200078e00ff */
[----:B------:R-:W-:-:S04]  /*7530*/  ISETP.GT.U32.AND P0, PT, R3, 0x7f800000, PT ;  /* 0x7f8000000300780c */ /* 0x000fc80003f04070 */
[----:B------:R-:W-:-:S09]  /*7540*/  SEL R0, R0, 0x7c, P0 ;  /* 0x0000007c00007807 */ /* 0x000fd20000000000 */
.L_x_517:
[----:B------:R-:W-:Y:S05]  /*7550*/  BSYNC B0 ;  /* 0x0000000000007941 */ /* 0x000fea0003800000 */
.L_x_515:
[----:B------:R-:W-:-:S04]  /*7560*/  LOP3.LUT R3, R5, 0x80000000, RZ, 0xc0, !PT ;  /* 0x8000000005037812 */ /* 0x000fc800078ec0ff */
[----:B------:R-:W-:-:S04]  /*7570*/  SHF.R.U32.HI R3, RZ, 0x18, R3 ;  /* 0x00000018ff037819 */ /* 0x000fc80000011603 */
[----:B------:R-:W-:-:S05]  /*7580*/  LOP3.LUT R3, R0, R3, RZ, 0xfc, !PT ;  /* 0x0000000300037212 */ /* 0x000fca00078efcff */
[----:B------:R0:W-:Y:S01]  /*7590*/  STG.E.U8 desc[UR36][R8.64], R3 ;  /* 0x0000000308007986 */ /* 0x0001e2000c101124 */
[----:B------:R-:W-:Y:S05]  /*75a0*/  BRA `(.L_x_501) ;  /* 0x0000000400b07947 */ /* 0x000fea0003800000 */
.L_x_511:
[----:B--2---:R0:W-:Y:S01]  /*75b0*/  STG.E.U16 desc[UR36][R8.64], R18 ;  /* 0x0000001208007986 */ /* 0x0041e2000c101524 */
[----:B------:R-:W-:Y:S05]  /*75c0*/  BRA `(.L_x_501) ;  /* 0x0000000400a87947 */ /* 0x000fea0003800000 */
.L_x_508:
        /* <DEDUP_REMOVED lines=8> */
[----:B--2---:R-:W-:-:S06]  /*7650*/  IMAD.U32 R3, R18, 0x10000, RZ ;  /* 0x0001000012037824 */ /* 0x004fcc00078e00ff */
[----:B------:R-:W0:Y:S02]  /*7660*/  F2I.FTZ.U32.TRUNC.NTZ R3, R3 ;  /* 0x0000000300037305 */ /* 0x000e24000021f000 */
[----:B0-----:R4:W-:Y:S01]  /*7670*/  STG.E.U16 desc[UR36][R8.64], R3 ;  /* 0x0000000308007986 */ /* 0x0019e2000c101524 */
[----:B------:R-:W-:Y:S05]  /*7680*/  BRA `(.L_x_501) ;  /* 0x0000000400787947 */ /* 0x000fea0003800000 */
.L_x_520:
[----:B--2---:R-:W-:Y:S01]  /*7690*/  IMAD.U32 R5, R18, 0x10000, RZ ;  /* 0x0001000012057824 */ /* 0x004fe200078e00ff */
        /* <DEDUP_REMOVED lines=16> */
.L_x_523:
[----:B------:R-:W-:-:S04]  /*77a0*/  LOP3.LUT R3, R5, 0x80000000, RZ, 0xc0, !PT ;  /* 0x8000000005037812 */ /* 0x000fc800078ec0ff */
[----:B------:R-:W-:-:S04]  /*77b0*/  SHF.R.U32.HI R3, RZ, 0x18, R3 ;  /* 0x00000018ff037819 */ /* 0x000fc80000011603 */
[----:B------:R-:W-:-:S04]  /*77c0*/  LOP3.LUT R0, R0, R3, RZ, 0xfc, !PT ;  /* 0x0000000300007212 */ /* 0x000fc800078efcff */
[----:B------:R-:W-:-:S07]  /*77d0*/  PRMT R4, R0, 0x7610, R4 ;  /* 0x0000761000047816 */ /* 0x000fce0000000004 */
.L_x_522:
[----:B------:R-:W-:Y:S05]  /*77e0*/  BSYNC B0 ;  /* 0x0000000000007941 */ /* 0x000fea0003800000 */
.L_x_521:
[----:B------:R3:W-:Y:S01]  /*77f0*/  STG.E.U8 desc[UR36][R8.64], R4 ;  /* 0x0000000408007986 */ /* 0x0007e2000c101124 */
[----:B------:R-:W-:Y:S05]  /*7800*/  BRA `(.L_x_501) ;  /* 0x0000000400187947 */ /* 0x000fea0003800000 */
.L_x_519:
        /* <DEDUP_REMOVED lines=17> */
.L_x_526:
[----:B------:R-:W-:-:S04]  /*7920*/  LOP3.LUT R3, R5, 0x80000000, RZ, 0xc0, !PT ;  /* 0x8000000005037812 */ /* 0x000fc800078ec0ff */
[----:B------:R-:W-:-:S04]  /*7930*/  SHF.R.U32.HI R3, RZ, 0x18, R3 ;  /* 0x00000018ff037819 */ /* 0x000fc80000011603 */
[----:B------:R-:W-:-:S04]  /*7940*/  LOP3.LUT R0, R0, R3, RZ, 0xfc, !PT ;  /* 0x0000000300007212 */ /* 0x000fc800078efcff */
[----:B------:R-:W-:-:S07]  /*7950*/  PRMT R4, R0, 0x7610, R4 ;  /* 0x0000761000047816 */ /* 0x000fce0000000004 */
.L_x_525:
[----:B------:R-:W-:Y:S05]  /*7960*/  BSYNC B0 ;  /* 0x0000000000007941 */ /* 0x000fea0003800000 */
.L_x_524:
[----:B------:R0:W-:Y:S01]  /*7970*/  STG.E.U8 desc[UR36][R8.64], R4 ;  /* 0x0000000408007986 */ /* 0x0001e2000c101124 */
[----:B------:R-:W-:Y:S05]  /*7980*/  BRA `(.L_x_501) ;  /* 0x0000000000b87947 */ /* 0x000fea0003800000 */
.L_x_518:
[----:B------:R-:W-:-:S13]  /*7990*/  ISETP.NE.AND P0, PT, R0, 0x1c, PT ;  /* 0x0000001c0000780c */ /* 0x000fda0003f05270 */
[----:B------:R-:W-:Y:S05]  /*79a0*/  @!P0 BRA `(.L_x_527) ;  /* 0x0000000000a48947 */ /* 0x000fea0003800000 */
[----:B------:R-:W-:-:S13]  /*79b0*/  ISETP.NE.AND P0, PT, R0, 0x1d, PT ;  /* 0x0000001d0000780c */ /* 0x000fda0003f05270 */
[----:B------:R-:W-:Y:S05]  /*79c0*/  @!P0 BRA `(.L_x_528) ;  /* 0x00000000008c8947 */ /* 0x000fea0003800000 */
[----:B------:R-:W-:-:S13]  /*79d0*/  ISETP.NE.AND P0, PT, R0, 0x2c, PT ;  /* 0x0000002c0000780c */ /* 0x000fda0003f05270 */
[----:B------:R-:W-:Y:S05]  /*79e0*/  @P0 BRA `(.L_x_500) ;  /* 0x0000000000400947 */ /* 0x000fea0003800000 */
[----:B--2---:R-:W-:-:S05]  /*79f0*/  IMAD.U32 R18, R18, 0x10000, RZ ;  /* 0x0001000012127824 */ /* 0x004fca00078e00ff */
        /* <DEDUP_REMOVED lines=15> */
.L_x_500:
        /* <DEDUP_REMOVED lines=15> */
[----:B0-2---:R-:W-:Y:S05]  /*7be0*/  CALL.ABS.NOINC R14 ;  /* 0x000000000e007343 */ /* 0x005fea0003c00000 */
.L_x_529:
[----:B------:R-:W-:Y:S05]  /*7bf0*/  BRA `(.L_x_501) ;  /* 0x00000000001c7947 */ /* 0x000fea0003800000 */
.L_x_528:
[----:B--2---:R-:W-:-:S06]  /*7c00*/  IMAD.U32 R4, R18, 0x10000, RZ ;  /* 0x0001000012047824 */ /* 0x004fcc00078e00ff */
[----:B------:R-:W0:Y:S02]  /*7c10*/  F2I.U64.TRUNC R4, R4 ;  /* 0x0000000400047311 */ /* 0x000e24000020d800 */
[----:B0-----:R1:W-:Y:S01]  /*7c20*/  STG.E.64 desc[UR36][R8.64], R4 ;  /* 0x0000000408007986 */ /* 0x0013e2000c101b24 */
[----:B------:R-:W-:Y:S05]  /*7c30*/  BRA `(.L_x_501) ;  /* 0x00000000000c7947 */ /* 0x000fea0003800000 */
.L_x_527:
[----:B--2---:R-:W-:-:S04]  /*7c40*/  IMAD.U32 R18, R18, 0x10000, RZ ;  /* 0x0001000012127824 */ /* 0x004fc800078e00ff */
[----:B------:R-:W0:Y:S02]  /*7c50*/  F2I.FTZ.U32.TRUNC.NTZ R3, R18 ;  /* 0x0000001200037305 */ /* 0x000e24000021f000 */
[----:B0-----:R2:W-:Y:S02]  /*7c60*/  STG.E desc[UR36][R8.64], R3 ;  /* 0x0000000308007986 */ /* 0x0015e4000c101924 */
.L_x_501:
[----:B------:R-:W-:-:S07]  /*7c70*/  VIADD R25, R25, 0x80 ;  /* 0x0000008019197836 */ /* 0x000fce0000000000 */
.L_x_461:
[----:B------:R-:W-:Y:S05]  /*7c80*/  BSYNC B6 ;  /* 0x0000000000067941 */ /* 0x000fea0003800000 */
.L_x_460:
[----:B------:R-:W-:-:S13]  /*7c90*/  ISETP.GE.AND P0, PT, R25, R16, PT ;  /* 0x000000101900720c */ /* 0x000fda0003f06270 */
[----:B------:R-:W-:Y:S05]  /*7ca0*/  @P0 EXIT ;  /* 0x000000000000094d */ /* 0x000fea0003800000 */
[----:B01-3--:R-:W0:Y:S01]  /*7cb0*/  LDC.64 R4, c[0x0][0x218] ;  /* 0x00008600ff047b82 */ /* 0x00be220000000a00 */
[----:B----4-:R-:W-:Y:S01]  /*7cc0*/  PRMT R0, R17, 0x9910, RZ ;  /* 0x0000991011007816 */ /* 0x010fe200000000ff */
[----:B------:R-:W-:Y:S01]  /*7cd0*/  IMAD R2, R2, 0x200, R25 ;  /* 0x0000020002027824 */ /* 0x000fe200078e0219 */
[----:B------:R-:W-:Y:S02]  /*7ce0*/  ULDC UR4, c[0x0][0x238] ;  /* 0x00008e0000047ab9 */ /* 0x000fe40000000800 */
[----:B------:R-:W-:Y:S01]  /*7cf0*/  ISETP.GT.AND P1, PT, R0, 0x9, PT ;  /* 0x000000090000780c */ /* 0x000fe20003f24270 */
[----:B--2---:R-:W-:-:S05]  /*7d00*/  IMAD R3, R2, UR4, RZ ;  /* 0x0000000402037c24 */ /* 0x004fca000f8e02ff */
        /* <DEDUP_REMOVED lines=11> */
[----:B-----5:R-:W-:-:S06]  /*7dc0*/  IMAD.U32 R19, R19, 0x10000, RZ ;  /* 0x0001000013137824 */ /* 0x020fcc00078e00ff */
[----:B------:R-:W0:Y:S02]  /*7dd0*/  F2I.FTZ.TRUNC.NTZ R19, R19 ;  /* 0x0000001300137305 */ /* 0x000e24000021f100 */
[----:B0-----:R-:W-:Y:S01]  /*7de0*/  STG.E.U8 desc[UR36][R2.64], R19 ;  /* 0x0000001302007986 */ /* 0x001fe2000c101124 */
[----:B------:R-:W-:Y:S05]  /*7df0*/  EXIT ;  /* 0x000000000000794d */ /* 0x000fea0003800000 */
.L_x_533:
[----:B-----5:R-:W-:-:S06]  /*7e00*/  IMAD.U32 R5, R19, 0x10000, RZ ;  /* 0x0001000013057824 */ /* 0x020fcc00078e00ff */
[----:B------:R-:W0:Y:S02]  /*7e10*/  F2I.S64.TRUNC R4, R5 ;  /* 0x0000000500047311 */ /* 0x000e24000020d900 */
[----:B0-----:R-:W-:Y:S01]  /*7e20*/  STG.E.U8 desc[UR36][R2.64], R4 ;  /* 0x0000000402007986 */ /* 0x001fe2000c101124 */
[----:B------:R-:W-:Y:S05]  /*7e30*/  EXIT ;  /* 0x000000000000794d */ /* 0x000fea0003800000 */
.L_x_532:
[----:B------:R-:W-:-:S13]  /*7e40*/  ISETP.NE.AND P0, PT, R0, 0x2, PT ;  /* 0x000000020000780c */ /* 0x000fda0003f05270 */
[----:B------:R-:W-:Y:S05]  /*7e50*/  @!P0 BRA `(.L_x_535) ;  /* 0x0000000000308947 */ /* 0x000fea0003800000 */
[----:B------:R-:W-:-:S13]  /*7e60*/  ISETP.NE.AND P0, PT, R0, 0x3, PT ;  /* 0x000000030000780c */ /* 0x000fda0003f05270 */
[----:B------:R-:W-:Y:S05]  /*7e70*/  @!P0 BRA `(.L_x_536) ;  /* 0x0000000000188947 */ /* 0x000fea0003800000 */
[----:B------:R-:W-:-:S13]  /*7e80*/  ISETP.NE.AND P0, PT, R0, 0x4, PT ;  /* 0x000000040000780c */ /* 0x000fda0003f05270 */
[----:B------:R-:W-:Y:S05]  /*7e90*/  @P0 BRA `(.L_x_534) ;  /* 0x0000000c000c0947 */ /* 0x000fea0003800000 */
[----:B-----5:R-:W-:-:S06]  /*7ea0*/  IMAD.U32 R4, R19, 0x10000, RZ ;  /* 0x0001000013047824 */ /* 0x020fcc00078e00ff */
[----:B------:R-:W0:Y:S02]  /*7eb0*/  F2I.S64.TRUNC R4, R4 ;  /* 0x0000000400047311 */ /* 0x000e24000020d900 */
[----:B0-----:R-:W-:Y:S01]  /*7ec0*/  STG.E.64 desc[UR36][R2.64], R4 ;  /* 0x0000000402007986 */ /* 0x001fe2000c101b24 */
[----:B------:R-:W-:Y:S05]  /*7ed0*/  EXIT ;  /* 0x000000000000794d */ /* 0x000fea0003800000 */
.L_x_536:
[----:B-----5:R-:W-:-:S06]  /*7ee0*/  IMAD.U32 R19, R19, 0x10000, RZ ;  /* 0x0001000013137824 */ /* 0x020fcc00078e00ff */
[----:B------:R-:W0:Y:S02]  /*7ef0*/  F2I.FTZ.TRUNC.NTZ R19, R19 ;  /* 0x0000001300137305 */ /* 0x000e24000021f100 */
[----:B0-----:R-:W-:Y:S01]  /*7f00*/  STG.E desc[UR36][R2.64], R19 ;  /* 0x0000001302007986 */ /* 0x001fe2000c101924 */
[----:B------:R-:W-:Y:S05]  /*7f10*/  EXIT ;  /* 0x000000000000794d */ /* 0x000fea0003800000 */
.L_x_535:
[----:B-----5:R-:W-:-:S06]  /*7f20*/  IMAD.U32 R19, R19, 0x10000, RZ ;  /* 0x0001000013137824 */ /* 0x020fcc00078e00ff */
[----:B------:R-:W0:Y:S02]  /*7f30*/  F2I.FTZ.TRUNC.NTZ R19, R19 ;  /* 0x0000001300137305 */ /* 0x000e24000021f100 */
[----:B0-----:R-:W-:Y:S01]  /*7f40*/  STG.E.U16 desc[UR36][R2.64], R19 ;  /* 0x0000001302007986 */ /* 0x001fe2000c101524 */
[----:B------:R-:W-:Y:S05]  /*7f50*/  EXIT ;  /* 0x000000000000794d */ /* 0x000fea0003800000 */
.L_x_531:
[----:B------:R-:W-:-:S13]  /*7f60*/  ISETP.GT.AND P0, PT, R0, 0x6, PT ;  /* 0x000000060000780c */ /* 0x000fda0003f04270 */
[----:B------:R-:W-:Y:S05]  /*7f70*/  @P0 BRA `(.L_x_537) ;  /* 0x00000000002c0947 */ /* 0x000fea0003800000 */
[----:B------:R-:W-:-:S13]  /*7f80*/  ISETP.NE.AND P0, PT, R0, 0x5, PT ;  /* 0x000000050000780c */ /* 0x000fda0003f05270 */
[----:B------:R-:W-:Y:S05]  /*7f90*/  @!P0 BRA `(.L_x_538) ;  /* 0x0000000000148947 */ /* 0x000fea0003800000 */
[----:B------:R-:W-:-:S13]  /*7fa0*/  ISETP.NE.AND P0, PT, R0, 0x6, PT ;  /* 0x000000060000780c */ /* 0x000fda0003f05270 */
[----:B------:R-:W-:Y:S05]  /*7fb0*/  @P0 BRA `(.L_x_534) ;  /* 0x0000000800c40947 */ /* 0x000fea0003800000 */
[----:B-----5:R-:W-:-:S05]  /*7fc0*/  IMAD.U32 R19, R19, 0x10000, RZ ;  /* 0x0001000013137824 */ /* 0x020fca00078e00ff */
[----:B------:R-:W-:Y:S01]  /*7fd0*/  STG.E desc[UR36][R2.64], R19 ;  /* 0x0000001302007986 */ /* 0x000fe2000c101924 */
[----:B------:R-:W-:Y:S05]  /*7fe0*/  EXIT ;  /* 0x000000000000794d */ /* 0x000fea0003800000 */
.L_x_538:
[----:B-----5:R-:W-:-:S05]  /*7ff0*/  IMAD.U32 R0, R19, 0x10000, RZ ;  /* 0x0001000013007824 */ /* 0x020fca00078e00ff */
[----:B------:R-:W-:-:S05]  /*8000*/  F2FP.F16.F32.PACK_AB R0, RZ, R0 ;  /* 0x00000000ff00723e */ /* 0x000fca00000000ff */
[----:B------:R-:W-:Y:S01]  /*8010*/  STG.E.U16 desc[UR36][R2.64], R0 ;  /* 0x0000000002007986 */ /* 0x000fe2000c101524 */
[----:B------:R-:W-:Y:S05]  /*8020*/  EXIT ;  /* 0x000000000000794d */ /* 0x000fea0003800000 */
.L_x_537:
[----:B------:R-:W-:-:S13]  /*8030*/  ISETP.NE.AND P0, PT, R0, 0x7, PT ;  /* 0x000000070000780c */ /* 0x000fda0003f05270 */
[----:B------:R-:W-:Y:S05]  /*8040*/  @!P0 BRA `(.L_x_539) ;  /* 0x0000000000348947 */ /* 0x000fea0003800000 */
[----:B------:R-:W-:-:S13]  /*8050*/  ISETP.NE.AND P0, PT, R0, 0x8, PT ;  /* 0x000000080000780c */ /* 0x000fda0003f05270 */
[----:B------:R-:W-:Y:S05]  /*8060*/  @!P0 BRA `(.L_x_540) ;  /* 0x0000000000188947 */ /* 0x000fea0003800000 */
[----:B------:R-:W-:-:S13]  /*8070*/  ISETP.NE.AND P0, PT, R0, 0x9, PT ;  /* 0x000000090000780c */ /* 0x000fda0003f05270 */
[----:B------:R-:W-:Y:S05]  /*8080*/  @P0 BRA `(.L_x_534) ;  /* 0x0000000800900947 */ /* 0x000fea0003800000 */
[----:B-----5:R-:W-:Y:S02]  /*8090*/  IMAD.U32 R4, R19, 0x10000, RZ ;  /* 0x0001000013047824 */ /* 0x020fe400078e00ff */
[----:B------:R-:W-:-:S05]  /*80a0*/  IMAD.MOV.U32 R5, RZ, RZ, RZ ;  /* 0x000000ffff057224 */ /* 0x000fca00078e00ff */
[----:B------:R-:W-:Y:S01]  /*80b0*/  STG.E.64 desc[UR36][R2.64], R4 ;  /* 0x0000000402007986 */ /* 0x000fe2000c101b24 */
[----:B------:R-:W-:Y:S05]  /*80c0*/  EXIT ;  /* 0x000000000000794d */ /* 0x000fea0003800000 */
.L_x_540:
[----:B-----5:R-:W-:-:S05]  /*80d0*/  IMAD.U32 R19, R19, 0x10000, RZ ;  /* 0x0001000013137824 */ /* 0x020fca00078e00ff */
[----:B------:R-:W-:-:S04]  /*80e0*/  F2FP.F16.F32.PACK_AB R5, RZ, R19 ;  /* 0x00000013ff05723e */ /* 0x000fc800000000ff */
[----:B------:R-:W-:-:S05]  /*80f0*/  PRMT R5, R5, 0x5410, RZ ;  /* 0x0000541005057816 */ /* 0x000fca00000000ff */
[----:B------:R-:W-:Y:S01]  /*8100*/  STG.E desc[UR36][R2.64], R5 ;  /* 0x0000000502007986 */ /* 0x000fe2000c101924 */
[----:B------:R-:W-:Y:S05]  /*8110*/  EXIT ;  /* 0x000000000000794d */ /* 0x000fea0003800000 */
.L_x_539:
[----:B-----5:R-:W-:-:S04]  /*8120*/  IMAD.U32 R4, R19, 0x10000, RZ ;  /* 0x0001000013047824 */ /* 0x020fc800078e00ff */
[----:B------:R-:W-:-:S06]  /*8130*/  FMUL.FTZ R4, R4, 1 ;  /* 0x3f80000004047820 */ /* 0x000fcc0000410000 */
[----:B------:R-:W0:Y:S02]  /*8140*/  F2F.F64.F32 R4, R4 ;  /* 0x0000000400047310 */ /* 0x000e240000201800 */
[----:B0-----:R-:W-:Y:S01]  /*8150*/  STG.E.64 desc[UR36][R2.64], R4 ;  /* 0x0000000402007986 */ /* 0x001fe2000c101b24 */
[----:B------:R-:W-:Y:S05]  /*8160*/  EXIT ;  /* 0x000000000000794d */ /* 0x000fea0003800000 */
.L_x_530:
        /* <DEDUP_REMOVED lines=8> */
[----:B-----5:R-:W-:-:S05]  /*81f0*/  IMAD.U32 R19, R19, 0x10000, RZ ;  /* 0x0001000013137824 */ /* 0x020fca00078e00ff */
[----:B------:R-:W-:-:S04]  /*8200*/  FSETP.NEU.FTZ.AND P0, PT, R19, RZ, PT ;  /* 0x000000ff1300720b */ /* 0x000fc80003f1d000 */
[----:B------:R-:W-:-:S05]  /*8210*/  SEL R5, RZ, 0x1, !P0 ;  /* 0x00000001ff057807 */ /* 0x000fca0004000000 */
[----:B------:R-:W-:Y:S01]  /*8220*/  STG.E.U8 desc[UR36][R2.64], R5 ;  /* 0x0000000502007986 */ /* 0x000fe2000c101124 */
[----:B------:R-:W-:Y:S05]  /*8230*/  EXIT ;  /* 0x000000000000794d */ /* 0x000fea0003800000 */
.L_x_543:
[----:B-----5:R-:W-:Y:S01]  /*8240*/  IMAD.U32 R19, R19, 0x10000, RZ ;  /* 0x0001000013137824 */ /* 0x020fe200078e00ff */
[----:B------:R-:W-:-:S03]  /*8250*/  CS2R R6, SRZ ;  /* 0x0000000000067805 */ /* 0x000fc6000001ff00 */
[----:B------:R-:W-:-:S06]  /*8260*/  FMUL.FTZ R4, R19, 1 ;  /* 0x3f80000013047820 */ /* 0x000fcc0000410000 */
[----:B------:R-:W0:Y:S02]  /*8270*/  F2F.F64.F32 R4, R4 ;  /* 0x0000000400047310 */ /* 0x000e240000201800 */
[----:B0-----:R-:W-:Y:S01]  /*8280*/  STG.E.128 desc[UR36][R2.64], R4 ;  /* 0x0000000402007986 */ /* 0x001fe2000c101d24 */
[----:B------:R-:W-:Y:S05]  /*8290*/  EXIT ;  /* 0x000000000000794d */ /* 0x000fea0003800000 */
.L_x_542:
[----:B------:R-:W-:-:S13]  /*82a0*/  ISETP.NE.AND P0, PT, R0, 0xf, PT ;  /* 0x0000000f0000780c */ /* 0x000fda0003f05270 */
[----:B------:R-:W-:Y:S05]  /*82b0*/  @!P0 BRA `(.L_x_544) ;  /* 0x0000000000b48947 */ /* 0x000fea0003800000 */
[----:B------:R-:W-:-:S13]  /*82c0*/  ISETP.NE.AND P0, PT, R0, 0x17, PT ;  /* 0x000000170000780c */ /* 0x000fda0003f05270 */
[----:B------:R-:W-:Y:S05]  /*82d0*/  @!P0 BRA `(.L_x_545) ;  /* 0x0000000000548947 */ /* 0x000fea0003800000 */
[----:B------:R-:W-:-:S13]  /*82e0*/  ISETP.NE.AND P0, PT, R0, 0x18, PT ;  /* 0x000000180000780c */ /* 0x000fda0003f05270 */
[----:B------:R-:W-:Y:S05]  /*82f0*/  @P0 BRA `(.L_x_534) ;  /* 0x0000000400f40947 */ /* 0x000fea0003800000 */
[----:B-----5:R-:W-:Y:S01]  /*8300*/  IMAD.U32 R19, R19, 0x10000, RZ ;  /* 0x0001000013137824 */ /* 0x020fe200078e00ff */
        /* <DEDUP_REMOVED lines=14> */
.L_x_547:
[----:B------:R-:W-:Y:S05]  /*83f0*/  BSYNC B0 ;  /* 0x0000000000007941 */ /* 0x000fea0003800000 */
.L_x_546:
[----:B------:R-:W-:-:S05]  /*8400*/  LOP3.LUT R5, R0, R5, RZ, 0xfc, !PT ;  /* 0x0000000500057212 */ /* 0x000fca00078efcff */
[----:B------:R-:W-:Y:S01]  /*8410*/  STG.E.U8 desc[UR36][R2.64], R5 ;  /* 0x0000000502007986 */ /* 0x000fe2000c101124 */
[----:B------:R-:W-:Y:S05]  /*8420*/  EXIT ;  /* 0x000000000000794d */ /* 0x000fea0003800000 */
.L_x_545:
[----:B-----5:R-:W-:Y:S01]  /*8430*/  IMAD.U32 R19, R19, 0x10000, RZ ;  /* 0x0001000013137824 */ /* 0x020fe200078e00ff */
        /* <DEDUP_REMOVED lines=12> */
.L_x_549:
[----:B------:R-:W-:Y:S01]  /*8500*/  IMAD.MOV.U32 R0, RZ, RZ, 0x7f ;  /* 0x0000007fff007424 */ /* 0x000fe200078e00ff */
[----:B------:R-:W-:-:S04]  /*8510*/  ISETP.GT.U32.AND P0, PT, R4, 0x7f800000, PT ;  /* 0x7f8000000400780c */ /* 0x000fc80003f04070 */
[----:B------:R-:W-:-:S09]  /*8520*/  SEL R0, R0, 0x7c, P0 ;  /* 0x0000007c00007807 */ /* 0x000fd20000000000 */
.L_x_550:
[----:B------:R-:W-:Y:S05]  /*8530*/  BSYNC B0 ;  /* 0x0000000000007941 */ /* 0x000fea0003800000 */
.L_x_548:
[----:B------:R-:W-:-:S04]  /*8540*/  LOP3.LUT R4, R19, 0x80000000, RZ, 0xc0, !PT ;  /* 0x8000000013047812 */ /* 0x000fc800078ec0ff */
[----:B------:R-:W-:-:S04]  /*8550*/  SHF.R.U32.HI R5, RZ, 0x18, R4 ;  /* 0x00000018ff057819 */ /* 0x000fc80000011604 */
[----:B------:R-:W-:-:S05]  /*8560*/  LOP3.LUT R5, R0, R5, RZ, 0xfc, !PT ;  /* 0x0000000500057212 */ /* 0x000fca00078efcff */
[----:B------:R-:W-:Y:S01]  /*8570*/  STG.E.U8 desc[UR36][R2.64], R5 ;  /* 0x0000000502007986 */ /* 0x000fe2000c101124 */
[----:B------:R-:W-:Y:S05]  /*8580*/  EXIT ;  /* 0x000000000000794d */ /* 0x000fea0003800000 */
.L_x_544:
[----:B-----5:R-:W-:Y:S01]  /*8590*/  STG.E.U16 desc[UR36][R2.64], R19 ;  /* 0x0000001302007986 */ /* 0x020fe2000c101524 */
[----:B------:R-:W-:Y:S05]  /*85a0*/  EXIT ;  /* 0x000000000000794d */ /* 0x000fea0003800000 */
.L_x_541:
        /* <DEDUP_REMOVED lines=8> */
[----:B-----5:R-:W-:-:S06]  /*8630*/  IMAD.U32 R5, R19, 0x10000, RZ ;  /* 0x0001000013057824 */ /* 0x020fcc00078e00ff */
[----:B------:R-:W0:Y:S02]  /*8640*/  F2I.FTZ.U32.TRUNC.NTZ R5, R5 ;  /* 0x0000000500057305 */ /* 0x000e24000021f000 */
[----:B0-----:R-:W-:Y:S01]  /*8650*/  STG.E.U16 desc[UR36][R2.64], R5 ;  /* 0x0000000502007986 */ /* 0x001fe2000c101524 */
[----:B------:R-:W-:Y:S05]  /*8660*/  EXIT ;  /* 0x000000000000794d */ /* 0x000fea0003800000 */
.L_x_553:
[----:B-----5:R-:W-:Y:S01]  /*8670*/  IMAD.U32 R19, R19, 0x10000, RZ ;  /* 0x0001000013137824 */ /* 0x020fe200078e00ff */
        /* <DEDUP_REMOVED lines=12> */
[----:B------:R-:W-:-:S05]  /*8740*/  FADD.FTZ R0, R5, 8192 ;  /* 0x4600000005007421 */ /* 0x000fca0000010000 */
[----:B------:R-:W-:Y:S02]  /*8750*/  LOP3.LUT P0, R4, R0, 0xff, RZ, 0xc0, !PT ;  /* 0x000000ff00047812 */ /* 0x000fe4000780c0ff */
[----:B------:R-:W-:-:S11]  /*8760*/  PRMT R0, RZ, 0x7610, R0 ;  /* 0x00007610ff007816 */ /* 0x000fd60000000000 */
[----:B------:R-:W-:Y:S05]  /*8770*/  @!P0 BRA `(.L_x_555) ;  /* 0x0000000000108947 */ /* 0x000fea0003800000 */
.L_x_556:
[----:B------:R-:W-:-:S04]  /*8780*/  LOP3.LUT R0, R19, 0x80000000, RZ, 0xc0, !PT ;  /* 0x8000000013007812 */ /* 0x000fc800078ec0ff */
[----:B------:R-:W-:-:S04]  /*8790*/  SHF.R.U32.HI R5, RZ, 0x18, R0 ;  /* 0x00000018ff057819 */ /* 0x000fc80000011600 */
[----:B------:R-:W-:-:S04]  /*87a0*/  LOP3.LUT R4, R4, R5, RZ, 0xfc, !PT ;  /* 0x0000000504047212 */ /* 0x000fc800078efcff */
[----:B------:R-:W-:-:S07]  /*87b0*/  PRMT R0, R4, 0x7610, R0 ;  /* 0x0000761004007816 */ /* 0x000fce0000000000 */
.L_x_555:
[----:B------:R-:W-:Y:S05]  /*87c0*/  BSYNC B0 ;  /* 0x0000000000007941 */ /* 0x000fea0003800000 */
.L_x_554:
[----:B------:R-:W-:Y:S01]  /*87d0*/  STG.E.U8 desc[UR36][R2.64], R0 ;  /* 0x0000000002007986 */ /* 0x000fe2000c101124 */
[----:B------:R-:W-:Y:S05]  /*87e0*/  EXIT ;  /* 0x000000000000794d */ /* 0x000fea0003800000 */
.L_x_552:
        /* <DEDUP_REMOVED lines=17> */
.L_x_559:
[----:B------:R-:W-:-:S04]  /*8900*/  LOP3.LUT R0, R19, 0x80000000, RZ, 0xc0, !PT ;  /* 0x8000000013007812 */ /* 0x000fc800078ec0ff */
[----:B------:R-:W-:-:S04]  /*8910*/  SHF.R.U32.HI R5, RZ, 0x18, R0 ;  /* 0x00000018ff057819 */ /* 0x000fc80000011600 */
[----:B------:R-:W-:-:S04]  /*8920*/  LOP3.LUT R4, R4, R5, RZ, 0xfc, !PT ;  /* 0x0000000504047212 */ /* 0x000fc800078efcff */
[----:B------:R-:W-:-:S07]  /*8930*/  PRMT R0, R4, 0x7610, R0 ;  /* 0x0000761004007816 */ /* 0x000fce0000000000 */
.L_x_558:
[----:B------:R-:W-:Y:S05]  /*8940*/  BSYNC B0 ;  /* 0x0000000000007941 */ /* 0x000fea0003800000 */
.L_x_557:
[----:B------:R-:W-:Y:S01]  /*8950*/  STG.E.U8 desc[UR36][R2.64], R0 ;  /* 0x0000000002007986 */ /* 0x000fe2000c101124 */
[----:B------:R-:W-:Y:S05]  /*8960*/  EXIT ;  /* 0x000000000000794d */ /* 0x000fea0003800000 */
.L_x_551:
[----:B------:R-:W-:-:S13]  /*8970*/  ISETP.NE.AND P0, PT, R0, 0x1c, PT ;  /* 0x0000001c0000780c */ /* 0x000fda0003f05270 */
[----:B------:R-:W-:Y:S05]  /*8980*/  @!P0 BRA `(.L_x_560) ;  /* 0x0000000000a48947 */ /* 0x000fea0003800000 */
[----:B------:R-:W-:-:S13]  /*8990*/  ISETP.NE.AND P0, PT, R0, 0x1d, PT ;  /* 0x0000001d0000780c */ /* 0x000fda0003f05270 */
[----:B------:R-:W-:Y:S05]  /*89a0*/  @!P0 BRA `(.L_x_561) ;  /* 0x00000000008c8947 */ /* 0x000fea0003800000 */
[----:B------:R-:W-:-:S13]  /*89b0*/  ISETP.NE.AND P0, PT, R0, 0x2c, PT ;  /* 0x0000002c0000780c */ /* 0x000fda0003f05270 */
[----:B------:R-:W-:Y:S05]  /*89c0*/  @P0 BRA `(.L_x_534) ;  /* 0x0000000000400947 */ /* 0x000fea0003800000 */
[----:B-----5:R-:W-:Y:S02]  /*89d0*/  IMAD.U32 R19, R19, 0x10000, RZ ;  /* 0x0001000013137824 */ /* 0x020fe400078e00ff */
[----:B------:R-:W-:-:S03]  /*89e0*/  IMAD.MOV.U32 R5, RZ, RZ, 0xff ;  /* 0x000000ffff057424 */ /* 0x000fc600078e00ff */
[----:B------:R-:W-:-:S04]  /*89f0*/  SHF.R.U32.HI R6, RZ, 0x17, R19 ;  /* 0x00000017ff067819 */ /* 0x000fc80000011613 */
[----:B------:R-:W-:-:S04]  /*8a00*/  LOP3.LUT R4, R6, 0xff, RZ, 0xc0, !PT ;  /* 0x000000ff06047812 */ /* 0x000fc800078ec0ff */
[----:B------:R-:W-:-:S13]  /*8a10*/  ISETP.NE.AND P2, PT, R4, 0xff, PT ;  /* 0x000000ff0400780c */ /* 0x000fda0003f45270 */
[--C-:B------:R-:W-:Y:S02]  /*8a20*/  @P2 SHF.R.U32.HI R0, RZ, 0x16, R19.reuse ;  /* 0x00000016ff002819 */ /* 0x100fe40000011613 */
[----:B------:R-:W-:Y:S02]  /*8a30*/  @P2 LOP3.LUT P0, RZ, R4, 0x3fffff, R19, 0xf8, !PT ;  /* 0x003fffff04ff2812 */ /* 0x000fe4000780f813 */
        /* <DEDUP_REMOVED lines=9> */
.L_x_534:
        /* <DEDUP_REMOVED lines=15> */
[----:B-1---5:R-:W-:Y:S05]  /*8bc0*/  CALL.ABS.NOINC R2 ;  /* 0x0000000002007343 */ /* 0x022fea0003c00000 */
.L_x_562:
[----:B------:R-:W-:Y:S05]  /*8bd0*/  EXIT ;  /* 0x000000000000794d */ /* 0x000fea0003800000 */
.L_x_561:
[----:B-----5:R-:W-:-:S06]  /*8be0*/  IMAD.U32 R4, R19, 0x10000, RZ ;  /* 0x0001000013047824 */ /* 0x020fcc00078e00ff */
[----:B------:R-:W0:Y:S02]  /*8bf0*/  F2I.U64.TRUNC R4, R4 ;  /* 0x0000000400047311 */ /* 0x000e24000020d800 */
[----:B0-----:R-:W-:Y:S01]  /*8c00*/  STG.E.64 desc[UR36][R2.64], R4 ;  /* 0x0000000402007986 */ /* 0x001fe2000c101b24 */
[----:B------:R-:W-:Y:S05]  /*8c10*/  EXIT ;  /* 0x000000000000794d */ /* 0x000fea0003800000 */
.L_x_560:
[----:B-----5:R-:W-:-:S06]  /*8c20*/  IMAD.U32 R19, R19, 0x10000, RZ ;  /* 0x0001000013137824 */ /* 0x020fcc00078e00ff */
[----:B------:R-:W0:Y:S02]  /*8c30*/  F2I.FTZ.U32.TRUNC.NTZ R19, R19 ;  /* 0x0000001300137305 */ /* 0x000e24000021f000 */
[----:B0-----:R-:W-:Y:S01]  /*8c40*/  STG.E desc[UR36][R2.64], R19 ;  /* 0x0000001302007986 */ /* 0x001fe2000c101924 */
[----:B------:R-:W-:Y:S05]  /*8c50*/  EXIT ;  /* 0x000000000000794d */ /* 0x000fea0003800000 */
.L_x_563:
        /* <DEDUP_REMOVED lines=10> */
.L_x_19761:


//--------------------- .text._ZN2at6native18elementwise_kernelILi128ELi4EZNS0_22gpu_kernel_impl_nocastINS0_13AUnaryFunctorIN3c108BFloat16ES5_S5_ZZZNS0_17hypot_kernel_cudaERNS_18TensorIteratorBaseEENKUlvE_clEvENKUlvE2_clEvEUlS5_S5_E_EEEEvS7_RKT_EUliE_EEviT1_ --------------------------
	.section	.text._ZN2at6native18elementwise_kernelILi128ELi4EZNS0_22gpu_kernel_impl_nocastINS0_13AUnaryFunctorIN3c108BFloat16ES5_S5_ZZZNS0_17hypot_kernel_cudaERNS_18TensorIteratorBaseEENKUlvE_clEvENKUlvE2_clEvEUlS5_S5_E_EEEEvS7_RKT_EUliE_EEviT1_,"ax",@progbits
	.align	128
        .global         _ZN2at6native18elementwise_kernelILi128ELi4EZNS0_22gpu_kernel_impl_nocastINS0_13AUnaryFunctorIN3c108BFloat16ES5_S5_ZZZNS0_17hypot_kernel_cudaERNS_18TensorIteratorBaseEENKUlvE_clEvENKUlvE2_clEvEUlS5_S5_E_EEEEvS7_RKT_EUliE_EEviT1_
        .type           _ZN2at6native18elementwise_kernelILi128ELi4EZNS0_22gpu_kernel_impl_nocastINS0_13AUnaryFunctorIN3c108BFloat16ES5_S5_ZZZNS0_17hypot_kernel_cudaERNS_18TensorIteratorBaseEENKUlvE_clEvENKUlvE2_clEvEUlS5_S5_E_EEEEvS7_RKT_EUliE_EEviT1_,@function
        .size           _ZN2at6native18elementwise_kernelILi128ELi4EZNS0_22gpu_kernel_impl_nocastINS0_13AUnaryFunctorIN3c108BFloat16ES5_S5_ZZZNS0_17hypot_kernel_cudaERNS_18TensorIteratorBaseEENKUlvE_clEvENKUlvE2_clEvEUlS5_S5_E_EEEEvS7_RKT_EUliE_EEviT1_,(.L_x_19762 - _ZN2at6native18elementwise_kernelILi128ELi4EZNS0_22gpu_kernel_impl_nocastINS0_13AUnaryFunctorIN3c108BFloat16ES5_S5_ZZZNS0_17hypot_kernel_cudaERNS_18TensorIteratorBaseEENKUlvE_clEvENKUlvE2_clEvEUlS5_S5_E_EEEEvS7_RKT_EUliE_EEviT1_)
        .other          _ZN2at6native18elementwise_kernelILi128ELi4EZNS0_22gpu_kernel_impl_nocastINS0_13AUnaryFunctorIN3c108BFloat16ES5_S5_ZZZNS0_17hypot_kernel_cudaERNS_18TensorIteratorBaseEENKUlvE_clEvENKUlvE2_clEvEUlS5_S5_E_EEEEvS7_RKT_EUliE_EEviT1_,@"STO_CUDA_ENTRY STV_DEFAULT"
_ZN2at6native18elementwise_kernelILi128ELi4EZNS0_22gpu_kernel_impl_nocastINS0_13AUnaryFunctorIN3c108BFloat16ES5_S5_ZZZNS0_17hypot_kernel_cudaERNS_18TensorIteratorBaseEENKUlvE_clEvENKUlvE2_clEvEUlS5_S5_E_EEEEvS7_RKT_EUliE_EEviT1_:
.text._ZN2at6native18elementwise_kernelILi128ELi4EZNS0_22gpu_kernel_impl_nocastINS0_13AUnaryFunctorIN3c108BFloat16ES5_S5_ZZZNS0_17hypot_kernel_cudaERNS_18TensorIteratorBaseEENKUlvE_clEvENKUlvE2_clEvEUlS5_S5_E_EEEEvS7_RKT_EUliE_EEviT1_:
[----:B------:R-:W-:Y:S01]  /*0000*/  LDC R1, c[0x0][0x28] ;  /* 0x00000a00ff017b82 */ /* 0x000fe20000000800 */
[----:B------:R-:W0:Y:S01]  /*0010*/  S2R R0, SR_CTAID.X ;  /* 0x0000000000007919 */ /* 0x000e220000002500 */
[----:B------:R-:W-:Y:S01]  /*0020*/  ULDC UR6, c[0x0][0x210] ;  /* 0x0000840000067ab9 */ /* 0x000fe20000000800 */
[----:B------:R-:W-:Y:S01]  /*0030*/  ULDC.64 UR4, c[0x0][0x208] ;  /* 0x0000820000047ab9 */ /* 0x000fe20000000a00 */
[----:B------:R-:W-:Y:S01]  /*0040*/  ULDC.U16 UR7, c[0x0][0x422] ;  /* 0x0001088000077ab9 */ /* 0x000fe20000000400 */
[----:B------:R-:W0:Y:S01]  /*0050*/  S2R R3, SR_TID.X ;  /* 0x0000000000037919 */ /* 0x000e220000002100 */
[----:B------:R-:W-:Y:S01]  /*0060*/  BSSY B0, `(.L_x_564) ;  /* 0x000014e000007945 */ /* 0x000fe20003800000 */
[----:B0-----:R-:W-:-:S04]  /*0070*/  LEA R0, R0, R3, 0x9 ;  /* 0x0000000300007211 */ /* 0x001fc800078e48ff */
[----:B------:R-:W-:-:S13]  /*0080*/  ISETP.GE.AND P0, PT, R0, UR6, PT ;  /* 0x0000000600007c0c */ /* 0x000fda000bf06270 */
[----:B------:R-:W-:Y:S05]  /*0090*/  @P0 BRA `(.L_x_565) ;  /* 0x0000001400280947 */ /* 0x000fea0003800000 */
[----:B------:R-:W0:Y:S01]  /*00a0*/  LDC R8, c[0x0][0x218] ;  /* 0x00008600ff087b82 */ /* 0x000e220000000800 */
[----:B------:R-:W-:Y:S02]  /*00b0*/  CS2R R2, SRZ ;  /* 0x0000000000027805 */ /* 0x000fe4000001ff00 */
[----:B0-----:R-:W-:-:S13]  /*00c0*/  ISETP.NE.AND P0, PT, R8, RZ, PT ;  /* 0x000000ff0800720c */ /* 0x001fda0003f05270 */
[----:B------:R-:W-:Y:S05]  /*00d0*/  @!P0 BRA `(.L_x_566) ;  /* 0x0000001000a88947 */ /* 0x000fea0003800000 */
[----:B------:R-:W-:Y:S01]  /*00e0*/  HFMA2.MMA R2, -RZ, RZ, 0, 0 ;  /* 0x00000000ff027435 */ /* 0x000fe200000001ff */
[----:B------:R-:W-:Y:S01]  /*00f0*/  MOV R3, R0 ;  /* 0x0000000000037202 */ /* 0x000fe20000000f00 */
[----:B------:R-:W-:Y:S01]  /*0100*/  ULDC.64 UR8, c[0x0][0x220] ;  /* 0x0000880000087ab9 */ /* 0x000fe20000000a00 */
[----:B------:R-:W-:-:S07]  /*0110*/  ISETP.NE.AND P0, PT, R8, 0x1, PT ;  /* 0x000000010800780c */ /* 0x000fce0003f05270 */
[----:B------:R-:W-:Y:S01]  /*0120*/  IMAD.HI.U32 R4, R0, UR8, R2 ;  /* 0x0000000800047c27 */ /* 0x000fe2000f8e0002 */
[----:B------:R-:W-:-:S04]  /*0130*/  ULDC UR8, c[0x0][0x21c] ;  /* 0x0000870000087ab9 */ /* 0x000fc80000000800 */
[----:B------:R-:W-:-:S04]  /*0140*/  SHF.R.U32.HI R5, RZ, UR9, R4 ;  /* 0x00000009ff057c19 */ /* 0x000fc80008011604 */
[----:B------:R-:W-:-:S05]  /*0150*/  IADD3 R3, -R5, RZ, RZ ;  /* 0x000000ff05037210 */ /* 0x000fca0007ffe1ff */
[----:B------:R-:W-:Y:S01]  /*0160*/  IMAD R2, R3, UR8, R0 ;  /* 0x0000000803027c24 */ /* 0x000fe2000f8e0200 */
[----:B------:R-:W-:-:S03]  /*0170*/  ULDC.64 UR8, c[0x0][0x348] ;  /* 0x0000d20000087ab9 */ /* 0x000fc60000000a00 */
[C---:B------:R-:W-:Y:S02]  /*0180*/  IMAD R3, R2.reuse, UR8, RZ ;  /* 0x0000000802037c24 */ /* 0x040fe4000f8e02ff */
[----:B------:R-:W-:Y:S01]  /*0190*/  IMAD R2, R2, UR9, RZ ;  /* 0x0000000902027c24 */ /* 0x000fe2000f8e02ff */
[----:B------:R-:W-:Y:S06]  /*01a0*/  @!P0 BRA `(.L_x_566) ;  /* 0x0000001000748947 */ /* 0x000fec0003800000 */
[----:B------:R-:W-:Y:S01]  /*01b0*/  MOV R4, RZ ;  /* 0x000000ff00047202 */ /* 0x000fe20000000f00 */
[----:B------:R-:W-:Y:S01]  /*01c0*/  ULDC.64 UR10, c[0x0][0x228] ;  /* 0x00008a00000a7ab9 */ /* 0x000fe20000000a00 */
[----:B------:R-:W-:Y:S01]  /*01d0*/  ULDC UR8, c[0x0][0x230] ;  /* 0x00008c0000087ab9 */ /* 0x000fe20000000800 */
[----:B------:R-:W-:Y:S02]  /*01e0*/  ISETP.NE.AND P0, PT, R8, 0x2, PT ;  /* 0x000000020800780c */ /* 0x000fe40003f05270 */
[----:B------:R-:W-:-:S05]  /*01f0*/  IMAD.HI.U32 R6, R5, UR11, R4 ;  /* 0x0000000b05067c27 */ /* 0x000fca000f8e0004 */
[----:B------:R-:W-:Y:S01]  /*0200*/  SHF.R.U32.HI R7, RZ, UR8, R6 ;  /* 0x00000008ff077c19 */ /* 0x000fe20008011606 */
[----:B------:R-:W-:-:S03]  /*0210*/  ULDC.64 UR8, c[0x0][0x350] ;  /* 0x0000d40000087ab9 */ /* 0x000fc60000000a00 */
[----:B------:R-:W-:-:S05]  /*0220*/  IADD3 R4, -R7, RZ, RZ ;  /* 0x000000ff07047210 */ /* 0x000fca0007ffe1ff */
[----:B------:R-:W-:-:S04]  /*0230*/  IMAD R4, R4, UR10, R5 ;  /* 0x0000000a04047c24 */ /* 0x000fc8000f8e0205 */
[C---:B------:R-:W-:Y:S02]  /*0240*/  IMAD R3, R4.reuse, UR8, R3 ;  /* 0x0000000804037c24 */ /* 0x040fe4000f8e0203 */
[----:B------:R-:W-:Y:S01]  /*0250*/  IMAD R2, R4, UR9, R2 ;  /* 0x0000000904027c24 */ /* 0x000fe2000f8e0202 */
[----:B------:R-:W-:Y:S06]  /*0260*/  @!P0 BRA `(.L_x_566) ;  /* 0x0000001000448947 */ /* 0x000fec0003800000 */
[----:B------:R-:W-:Y:S01]  /*0270*/  HFMA2.MMA R6, -RZ, RZ, 0, 0 ;  /* 0x00000000ff067435 */ /* 0x000fe200000001ff */
[----:B------:R-:W-:Y:S01]  /*0280*/  ULDC.64 UR8, c[0x0][0x238] ;  /* 0x00008e0000087ab9 */ /* 0x000fe20000000a00 */
[----:B------:R-:W-:-:S08]  /*0290*/  ISETP.NE.AND P0, PT, R8, 0x3, PT ;  /* 0x000000030800780c */ /* 0x000fd00003f05270 */
[----:B------:R-:W-:Y:S01]  /*02a0*/  IMAD.HI.U32 R4, R7, UR8, R6 ;  /* 0x0000000807047c27 */ /* 0x000fe2000f8e0006 */
[----:B------:R-:W-:-:S04]  /*02b0*/  ULDC UR8, c[0x0][0x234] ;  /* 0x00008d0000087ab9 */ /* 0x000fc80000000800 */
[----:B------:R-:W-:-:S04]  /*02c0*/  SHF.R.U32.HI R5, RZ, UR9, R4 ;  /* 0x00000009ff057c19 */ /* 0x000fc80008011604 */
[----:B------:R-:W-:-:S05]  /*02d0*/  IADD3 R6, -R5, RZ, RZ ;  /* 0x000000ff05067210 */ /* 0x000fca0007ffe1ff */
[----:B------:R-:W-:Y:S01]  /*02e0*/  IMAD R6, R6, UR8, R7 ;  /* 0x0000000806067c24 */ /* 0x000fe2000f8e0207 */
[----:B------:R-:W-:-:S03]  /*02f0*/  ULDC.64 UR8, c[0x0][0x358] ;  /* 0x0000d60000087ab9 */ /* 0x000fc60000000a00 */
[C---:B------:R-:W-:Y:S02]  /*0300*/  IMAD R3, R6.reuse, UR8, R3 ;  /* 0x0000000806037c24 */ /* 0x040fe4000f8e0203 */
[----:B------:R-:W-:Y:S01]  /*0310*/  IMAD R2, R6, UR9, R2 ;  /* 0x0000000906027c24 */ /* 0x000fe2000f8e0202 */
[----:B------:R-:W-:Y:S06]  /*0320*/  @!P0 BRA `(.L_x_566) ;  /* 0x0000001000148947 */ /* 0x000fec0003800000 */
[----:B------:R-:W-:Y:S01]  /*0330*/  MOV R4, RZ ;  /* 0x000000ff00047202 */ /* 0x000fe20000000f00 */
[----:B------:R-:W-:Y:S01]  /*0340*/  ULDC.64 UR10, c[0x0][0x240] ;  /* 0x00009000000a7ab9 */ /* 0x000fe20000000a00 */
[----:B------:R-:W-:Y:S01]  /*0350*/  ULDC UR8, c[0x0][0x248] ;  /* 0x0000920000087ab9 */ /* 0x000fe20000000800 */
[----:B------:R-:W-:Y:S02]  /*0360*/  ISETP.NE.AND P0, PT, R8, 0x4, PT ;  /* 0x000000040800780c */ /* 0x000fe40003f05270 */
        /* <DEDUP_REMOVED lines=8> */
[----:B------:R-:W-:Y:S01]  /*03f0*/  MOV R6, RZ ;  /* 0x000000ff00067202 */ /* 0x000fe20000000f00 */
[----:B------:R-:W-:Y:S01]  /*0400*/  ULDC.64 UR8, c[0x0][0x250] ;  /* 0x0000940000087ab9 */ /* 0x000fe20000000a00 */
[----:B------:R-:W-:-:S03]  /*0410*/  ISETP.NE.AND P0, PT, R8, 0x5, PT ;  /* 0x000000050800780c */ /* 0x000fc60003f05270 */
        /* <DEDUP_REMOVED lines=9> */
[----:B------:R-:W-:Y:S01]  /*04b0*/  HFMA2.MMA R4, -RZ, RZ, 0, 0 ;  /* 0x00000000ff047435 */ /* 0x000fe200000001ff */
[----:B------:R-:W-:Y:S01]  /*04c0*/  ULDC.64 UR10, c[0x0][0x258] ;  /* 0x00009600000a7ab9 */ /* 0x000fe20000000a00 */
[----:B------:R-:W-:Y:S01]  /*04d0*/  ULDC UR8, c[0x0][0x260] ;  /* 0x0000980000087ab9 */ /* 0x000fe20000000800 */
[----:B------:R-:W-:-:S07]  /*04e0*/  ISETP.NE.AND P0, PT, R8, 0x6, PT ;  /* 0x000000060800780c */ /* 0x000fce0003f05270 */
        /* <DEDUP_REMOVED lines=212> */
[----:B------:R-:W-:Y:S01]  /*1230*/  ISETP.NE.AND P0, PT, R8, 0x18, PT ;  /* 0x000000180800780c */ /* 0x000fe20003f05270 */
[----:B------:R-:W-:Y:S01]  /*1240*/  ULDC.64 UR10, c[0x0][0x330] ;  /* 0x0000cc00000a7ab9 */ /* 0x000fe20000000a00 */
[----:B------:R-:W-:Y:S01]  /*1250*/  MOV R4, RZ ;  /* 0x000000ff00047202 */ /* 0x000fe20000000f00 */
[----:B------:R-:W-:-:S04]  /*1260*/  ULDC UR8, c[0x0][0x338] ;  /* 0x0000ce0000087ab9 */ /* 0x000fc80000000800 */
[----:B------:R-:W-:-:S05]  /*1270*/  IMAD.HI.U32 R8, R5, UR11, R4 ;  /* 0x0000000b05087c27 */ /* 0x000fca000f8e0004 */
[----:B------:R-:W-:Y:S01]  /*1280*/  SHF.R.U32.HI R9, RZ, UR8, R8 ;  /* 0x00000008ff097c19 */ /* 0x000fe20008011608 */
[----:B------:R-:W0:Y:S01]  /*1290*/  @P0 LDC.64 R12, c[0x0][0x340] ;  /* 0x0000d000ff0c0b82 */ /* 0x000e220000000a00 */
[----:B------:R-:W-:Y:S01]  /*12a0*/  @P0 MOV R8, RZ ;  /* 0x000000ff00080202 */ /* 0x000fe20000000f00 */
[----:B------:R-:W-:Y:S01]  /*12b0*/  ULDC.64 UR8, c[0x0][0x400] ;  /* 0x0001000000087ab9 */ /* 0x000fe20000000a00 */
[----:B------:R-:W-:-:S05]  /*12c0*/  IADD3 R11, -R9, RZ, RZ ;  /* 0x000000ff090b7210 */ /* 0x000fca0007ffe1ff */
[----:B------:R-:W1:Y:S08]  /*12d0*/  @P0 LDC R15, c[0x0][0x33c] ;  /* 0x0000cf00ff0f0b82 */ /* 0x000e700000000800 */
[----:B------:R-:W2:Y:S01]  /*12e0*/  @P0 LDC.64 R6, c[0x0][0x408] ;  /* 0x00010200ff060b82 */ /* 0x000ea20000000a00 */
[----:B0-----:R-:W-:-:S05]  /*12f0*/  @P0 IMAD.HI.U32 R4, R9, R12, R8 ;  /* 0x0000000c09040227 */ /* 0x001fca00078e0008 */
[----:B------:R-:W-:Y:S01]  /*1300*/  @P0 SHF.R.U32.HI R8, RZ, R13, R4 ;  /* 0x0000000dff080219 */ /* 0x000fe20000011604 */
[----:B------:R-:W-:-:S03]  /*1310*/  IMAD R4, R11, UR10, R5 ;  /* 0x0000000a0b047c24 */ /* 0x000fc6000f8e0205 */
[----:B------:R-:W-:Y:S01]  /*1320*/  @P0 IADD3 R8, -R8, RZ, RZ ;  /* 0x000000ff08080210 */ /* 0x000fe20007ffe1ff */
[C---:B------:R-:W-:Y:S02]  /*1330*/  IMAD R3, R4.reuse, UR8, R3 ;  /* 0x0000000804037c24 */ /* 0x040fe4000f8e0203 */
[----:B------:R-:W-:Y:S02]  /*1340*/  IMAD R2, R4, UR9, R2 ;  /* 0x0000000904027c24 */ /* 0x000fe4000f8e0202 */
[----:B-1----:R-:W-:-:S04]  /*1350*/  @P0 IMAD R8, R8, R15, R9 ;  /* 0x0000000f08080224 */ /* 0x002fc800078e0209 */
[C---:B--2---:R-:W-:Y:S02]  /*1360*/  @P0 IMAD R3, R8.reuse, R6, R3 ;  /* 0x0000000608030224 */ /* 0x044fe400078e0203 */
[----:B------:R-:W-:-:S07]  /*1370*/  @P0 IMAD R2, R8, R7, R2 ;  /* 0x0000000708020224 */ /* 0x000fce00078e0202 */
.L_x_566:
[----:B------:R-:W-:Y:S02]  /*1380*/  ULDC.64 UR8, c[0x0][0x418] ;  /* 0x0001060000087ab9 */ /* 0x000fe40000000a00 */
[----:B------:R-:W-:-:S04]  /*1390*/  IADD3 R4, P0, R2, UR8, RZ ;  /* 0x0000000802047c10 */ /* 0x000fc8000ff1e0ff */
[----:B------:R-:W-:-:S05]  /*13a0*/  IADD3.X R5, RZ, UR9, RZ, P0, !PT ;  /* 0x00000009ff057c10 */ /* 0x000fca00087fe4ff */
[----:B------:R-:W2:Y:S01]  /*13b0*/  LDG.E.U16 R4, desc[UR4][R4.64] ;  /* 0x0000000404047981 */ /* 0x000ea2000c1e1500 */
[----:B------:R-:W-:Y:S01]  /*13c0*/  USHF.L.U32 UR8, UR7, 0x10, URZ ;  /* 0x0000001007087899 */ /* 0x000fe2000800063f */
[----:B------:R-:W-:-:S05]  /*13d0*/  IADD3 R0, R0, 0x80, RZ ;  /* 0x0000008000007810 */ /* 0x000fca0007ffe0ff */
[----:B------:R-:W-:Y:S01]  /*13e0*/  FADD.FTZ R6, -RZ, |UR8| ;  /* 0x40000008ff067e21 */ /* 0x000fe20008010100 */
[----:B------:R-:W-:Y:S01]  /*13f0*/  ULDC.64 UR8, c[0x0][0x410] ;  /* 0x0001040000087ab9 */ /* 0x000fe20000000a00 */
[----:B--2---:R-:W-:-:S05]  /*1400*/  SHF.L.U32 R2, R4, 0x10, RZ ;  /* 0x0000001004027819 */ /* 0x004fca00000006ff */
        /* <DEDUP_REMOVED lines=13> */
[----:B------:R-:W-:-:S04]  /*14e0*/  FSETP.NEU.FTZ.AND P0, PT, R6, +INF , PT ;  /* 0x7f8000000600780b */ /* 0x000fc80003f1d000 */
[----:B------:R-:W-:Y:S02]  /*14f0*/  FSEL R5, R2, +INF , P0 ;  /* 0x7f80000002057808 */ /* 0x000fe40000000000 */
[----:B------:R-:W-:Y:S02]  /*1500*/  IADD3 R2, P0, R3, UR8, RZ ;  /* 0x0000000803027c10 */ /* 0x000fe4000ff1e0ff */
[----:B------:R-:W-:-:S03]  /*1510*/  F2FP.BF16.F32.PACK_AB R5, RZ, R5 ;  /* 0x00000005ff05723e */ /* 0x000fc600000010ff */
[----:B------:R-:W-:-:S05]  /*1520*/  IMAD.X R3, RZ, RZ, UR9, P0 ;  /* 0x00000009ff037e24 */ /* 0x000fca00080e06ff */
[----:B------:R0:W-:Y:S03]  /*1530*/  STG.E.U16 desc[UR4][R2.64], R5 ;  /* 0x0000000502007986 */ /* 0x0001e6000c101504 */
.L_x_565:
[----:B------:R-:W-:Y:S05]  /*1540*/  BSYNC B0 ;  /* 0x0000000000007941 */ /* 0x000fea0003800000 */
.L_x_564:
[----:B------:R-:W-:Y:S01]  /*1550*/  ISETP.GE.AND P0, PT, R0, UR6, PT ;  /* 0x0000000600007c0c */ /* 0x000fe2000bf06270 */
[----:B------:R-:W-:-:S12]  /*1560*/  BSSY B0, `(.L_x_567) ;  /* 0x0000298000007945 */ /* 0x000fd80003800000 */
[----:B------:R-:W-:Y:S05]  /*1570*/  @P0 BRA `(.L_x_568) ;  /* 0x0000002800580947 */ /* 0x000fea0003800000 */
[----:B------:R-:W1:Y:S01]  /*1580*/  LDC R8, c[0x0][0x218] ;  /* 0x00008600ff087b82 */ /* 0x000e620000000800 */
[----:B0-----:R-:W-:Y:S02]  /*1590*/  CS2R R2, SRZ ;  /* 0x0000000000027805 */ /* 0x001fe4000001ff00 */
[----:B-1----:R-:W-:-:S13]  /*15a0*/  ISETP.NE.AND P0, PT, R8, RZ, PT ;  /* 0x000000ff0800720c */ /* 0x002fda0003f05270 */
[----:B------:R-:W-:Y:S05]  /*15b0*/  @!P0 BRA `(.L_x_569) ;  /* 0x0000001000a88947 */ /* 0x000fea0003800000 */
[----:B------:R-:W-:Y:S01]  /*15c0*/  MOV R2, RZ ;  /* 0x000000ff00027202 */ /* 0x000fe20000000f00 */
[----:B------:R-:W-:Y:S01]  /*15d0*/  ULDC.64 UR8, c[0x0][0x220] ;  /* 0x0000880000087ab9 */ /* 0x000fe20000000a00 */
[----:B------:R-:W-:Y:S02]  /*15e0*/  MOV R3, R0 ;  /* 0x0000000000037202 */ /* 0x000fe40000000f00 */
[----:B------:R-:W-:Y:S01]  /*15f0*/  ISETP.NE.AND P0, PT, R8, 0x1, PT ;  /* 0x000000010800780c */ /* 0x000fe20003f05270 */
        /* <DEDUP_REMOVED lines=274> */
[----:B------:R-:W-:Y:S01]  /*2720*/  HFMA2.MMA R4, -RZ, RZ, 0, 0 ;  /* 0x00000000ff047435 */ /* 0x000fe200000001ff */
[----:B------:R-:W-:Y:S01]  /*2730*/  ULDC.64 UR10, c[0x0][0x330] ;  /* 0x0000cc00000a7ab9 */ /* 0x000fe20000000a00 */
[----:B------:R-:W-:-:S08]  /*2740*/  ULDC UR8, c[0x0][0x338] ;  /* 0x0000ce0000087ab9 */ /* 0x000fd00000000800 */
[----:B------:R-:W-:Y:S02]  /*2750*/  IMAD.HI.U32 R8, R5, UR11, R4 ;  /* 0x0000000b05087c27 */ /* 0x000fe4000f8e0004 */
[----:B------:R-:W0:Y:S03]  /*2760*/  @P0 LDC.64 R12, c[0x0][0x340] ;  /* 0x0000d000ff0c0b82 */ /* 0x000e260000000a00 */
[----:B------:R-:W-:Y:S01]  /*2770*/  SHF.R.U32.HI R9, RZ, UR8, R8 ;  /* 0x00000008ff097c19 */ /* 0x000fe20008011608 */
[----:B------:R-:W-:Y:S01]  /*2780*/  ULDC.64 UR8, c[0x0][0x400] ;  /* 0x0001000000087ab9 */ /* 0x000fe20000000a00 */
[----:B------:R-:W-:Y:S02]  /*2790*/  @P0 MOV R8, RZ ;  /* 0x000000ff00080202 */ /* 0x000fe40000000f00 */
[C---:B------:R-:W-:Y:S01]  /*27a0*/  IADD3 R11, -R9.reuse, RZ, RZ ;  /* 0x000000ff090b7210 */ /* 0x040fe20007ffe1ff */
        /* <DEDUP_REMOVED lines=11> */
.L_x_569:
[----:B------:R-:W-:Y:S02]  /*2860*/  ULDC.64 UR8, c[0x0][0x418] ;  /* 0x0001060000087ab9 */ /* 0x000fe40000000a00 */
[----:B------:R-:W-:-:S04]  /*2870*/  IADD3 R4, P0, R2, UR8, RZ ;  /* 0x0000000802047c10 */ /* 0x000fc8000ff1e0ff */
[----:B------:R-:W-:-:S05]  /*2880*/  IADD3.X R5, RZ, UR9, RZ, P0, !PT ;  /* 0x00000009ff057c10 */ /* 0x000fca00087fe4ff */
[----:B------:R-:W2:Y:S01]  /*2890*/  LDG.E.U16 R4, desc[UR4][R4.64] ;  /* 0x0000000404047981 */ /* 0x000ea2000c1e1500 */
[----:B------:R-:W-:Y:S01]  /*28a0*/  USHF.L.U32 UR8, UR7, 0x10, URZ ;  /* 0x0000001007087899 */ /* 0x000fe2000800063f */
[----:B------:R-:W-:-:S05]  /*28b0*/  VIADD R0, R0, 0x80 ;  /* 0x0000008000007836 */ /* 0x000fca0000000000 */
        /* <DEDUP_REMOVED lines=19> */
[----:B------:R-:W-:Y:S02]  /*29f0*/  F2FP.BF16.F32.PACK_AB R6, RZ, R6 ;  /* 0x00000006ff06723e */ /* 0x000fe400000010ff */
[----:B------:R-:W-:Y:S02]  /*2a00*/  IADD3.X R3, RZ, UR9, RZ, P0, !PT ;  /* 0x00000009ff037c10 */ /* 0x000fe400087fe4ff */
[----:B------:R-:W-:-:S03]  /*2a10*/  ISETP.GE.AND P0, PT, R0, UR6, PT ;  /* 0x0000000600007c0c */ /* 0x000fc6000bf06270 */
[----:B------:R1:W-:Y:S10]  /*2a20*/  STG.E.U16 desc[UR4][R2.64], R6 ;  /* 0x0000000602007986 */ /* 0x0003f4000c101504 */
[----:B------:R-:W-:Y:S05]  /*2a30*/  @P0 BRA `(.L_x_568) ;  /* 0x0000001400280947 */ /* 0x000fea0003800000 */
[----:B------:R-:W0:Y:S01]  /*2a40*/  LDC R8, c[0x0][0x218] ;  /* 0x00008600ff087b82 */ /* 0x000e220000000800 */
[----:B-1----:R-:W-:Y:S02]  /*2a50*/  CS2R R2, SRZ ;  /* 0x0000000000027805 */ /* 0x002fe4000001ff00 */
        /* <DEDUP_REMOVED lines=287> */
[----:B------:R-:W-:-:S03]  /*3c50*/  @P0 MOV R8, RZ ;  /* 0x000000ff00080202 */ /* 0x000fc60000000f00 */
[----:B------:R-:W1:Y:S01]  /*3c60*/  @P0 LDC R15, c[0x0][0x33c] ;  /* 0x0000cf00ff0f0b82 */ /* 0x000e620000000800 */
[----:B------:R-:W-:-:S07]  /*3c70*/  IMAD.MOV R11, RZ, RZ, -R9 ;  /* 0x000000ffff0b7224 */ /* 0x000fce00078e0a09 */
        /* <DEDUP_REMOVED lines=10> */
.L_x_570:
        /* <DEDUP_REMOVED lines=26> */
[----:B------:R-:W-:-:S05]  /*3ec0*/  IADD3.X R3, RZ, UR9, RZ, P0, !PT ;  /* 0x00000009ff037c10 */ /* 0x000fca00087fe4ff */
[----:B------:R2:W-:Y:S04]  /*3ed0*/  STG.E.U16 desc[UR4][R2.64], R6 ;  /* 0x0000000602007986 */ /* 0x0005e8000c101504 */
.L_x_568:
[----:B------:R-:W-:Y:S05]  /*3ee0*/  BSYNC B0 ;  /* 0x0000000000007941 */ /* 0x000fea0003800000 */
.L_x_567:
[----:B------:R-:W-:-:S13]  /*3ef0*/  ISETP.GE.AND P0, PT, R0, UR6, PT ;  /* 0x0000000600007c0c */ /* 0x000fda000bf06270 */
[----:B------:R-:W-:Y:S05]  /*3f00*/  @P0 EXIT ;  /* 0x000000000000094d */ /* 0x000fea0003800000 */
[----:B------:R-:W3:Y:S01]  /*3f10*/  LDC R8, c[0x0][0x218] ;  /* 0x00008600ff087b82 */ /* 0x000ee20000000800 */
[----:B012---:R-:W-:Y:S02]  /*3f20*/  CS2R R2, SRZ ;  /* 0x0000000000027805 */ /* 0x007fe4000001ff00 */
[----:B---3--:R-:W-:-:S13]  /*3f30*/  ISETP.NE.AND P0, PT, R8, RZ, PT ;  /* 0x000000ff0800720c */ /* 0x008fda0003f05270 */
[----:B------:R-:W-:Y:S05]  /*3f40*/  @!P0 BRA `(.L_x_571) ;  /* 0x0000001000a88947 */ /* 0x000fea0003800000 */
[----:B------:R-:W-:Y:S01]  /*3f50*/  HFMA2.MMA R2, -RZ, RZ, 0, 0 ;  /* 0x00000000ff027435 */ /* 0x000fe200000001ff */
[----:B------:R-:W-:Y:S01]  /*3f60*/  MOV R3, R0 ;  /* 0x0000000000037202 */ /* 0x000fe20000000f00 */
[----:B------:R-:W-:Y:S01]  /*3f70*/  ULDC.64 UR8, c[0x0][0x220] ;  /* 0x0000880000087ab9 */ /* 0x000fe20000000a00 */
[----:B------:R-:W-:Y:S01]  /*3f80*/  ISETP.NE.AND P0, PT, R8, 0x1, PT ;  /* 0x000000010800780c */ /* 0x000fe20003f05270 */
[----:B------:R-:W-:-:S06]  /*3f90*/  ULDC UR6, c[0x0][0x21c] ;  /* 0x0000870000067ab9 */ /* 0x000fcc0000000800 */
[----:B------:R-:W-:-:S05]  /*3fa0*/  IMAD.HI.U32 R4, R0, UR8, R2 ;  /* 0x0000000800047c27 */ /* 0x000fca000f8e0002 */
[----:B------:R-:W-:Y:S01]  /*3fb0*/  SHF.R.U32.HI R5, RZ, UR9, R4 ;  /* 0x00000009ff057c19 */ /* 0x000fe20008011604 */
[----:B------:R-:W-:-:S03]  /*3fc0*/  ULDC.64 UR8, c[0x0][0x348] ;  /* 0x0000d20000087ab9 */ /* 0x000fc60000000a00 */
[----:B------:R-:W-:-:S05]  /*3fd0*/  IADD3 R3, -R5, RZ, RZ ;  /* 0x000000ff05037210 */ /* 0x000fca0007ffe1ff */
[----:B------:R-:W-:-:S04]  /*3fe0*/  IMAD R0, R3, UR6, R0 ;  /* 0x0000000603007c24 */ /* 0x000fc8000f8e0200 */
        /* <DEDUP_REMOVED lines=17> */
[----:B------:R-:W-:Y:S01]  /*4100*/  ISETP.NE.AND P0, PT, R8, 0x3, PT ;  /* 0x000000030800780c */ /* 0x000fe20003f05270 */
[----:B------:R-:W-:-:S07]  /*4110*/  ULDC UR6, c[0x0][0x234] ;  /* 0x00008d0000067ab9 */ /* 0x000fce0000000800 */
        /* <DEDUP_REMOVED lines=22> */
[----:B------:R-:W-:Y:S01]  /*4280*/  ISETP.NE.AND P0, PT, R8, 0x5, PT ;  /* 0x000000050800780c */ /* 0x000fe20003f05270 */
[----:B------:R-:W-:Y:S02]  /*4290*/  ULDC UR6, c[0x0][0x24c] ;  /* 0x0000930000067ab9 */ /* 0x000fe40000000800 */
        /* <DEDUP_REMOVED lines=230> */
[----:B------:R-:W-:Y:S02]  /*5100*/  SHF.R.U32.HI R7, RZ, UR6, R6 ;  /* 0x00000006ff077c19 */ /* 0x000fe40008011606 */
[----:B------:R-:W-:Y:S02]  /*5110*/  @P0 MOV R6, RZ ;  /* 0x000000ff00060202 */ /* 0x000fe40000000f00 */
[----:B------:R-:W-:Y:S01]  /*5120*/  IADD3 R4, -R7, RZ, RZ ;  /* 0x000000ff07047210 */ /* 0x000fe20007ffe1ff */
[----:B------:R-:W1:Y:S04]  /*5130*/  @P0 LDC R11, c[0x0][0x33c] ;  /* 0x0000cf00ff0b0b82 */ /* 0x000e680000000800 */
[----:B------:R-:W-:Y:S01]  /*5140*/  IMAD R4, R4, UR8, R5 ;  /* 0x0000000804047c24 */ /* 0x000fe2000f8e0205 */
[----:B------:R-:W-:-:S03]  /*5150*/  ULDC.64 UR8, c[0x0][0x400] ;  /* 0x0001000000087ab9 */ /* 0x000fc60000000a00 */
[----:B------:R-:W2:Y:S01]  /*5160*/  @P0 LDC.64 R12, c[0x0][0x408] ;  /* 0x00010200ff0c0b82 */ /* 0x000ea20000000a00 */
[C---:B------:R-:W-:Y:S02]  /*5170*/  IMAD R3, R4.reuse, UR8, R3 ;  /* 0x0000000804037c24 */ /* 0x040fe4000f8e0203 */
[----:B------:R-:W-:Y:S02]  /*5180*/  IMAD R2, R4, UR9, R2 ;  /* 0x0000000904027c24 */ /* 0x000fe4000f8e0202 */
[----:B0-----:R-:W-:-:S05]  /*5190*/  @P0 IMAD.HI.U32 R0, R7, R8, R6 ;  /* 0x0000000807000227 */ /* 0x001fca00078e0006 */
[----:B------:R-:W-:-:S04]  /*51a0*/  @P0 SHF.R.U32.HI R0, RZ, R9, R0 ;  /* 0x00000009ff000219 */ /* 0x000fc80000011600 */
[----:B------:R-:W-:-:S05]  /*51b0*/  @P0 IADD3 R6, -R0, RZ, RZ ;  /* 0x000000ff00060210 */ /* 0x000fca0007ffe1ff */
[----:B-1----:R-:W-:-:S04]  /*51c0*/  @P0 IMAD R6, R11, R6, R7 ;  /* 0x000000060b060224 */ /* 0x002fc800078e0207 */
[C---:B--2---:R-:W-:Y:S02]  /*51d0*/  @P0 IMAD R3, R6.reuse, R12, R3 ;  /* 0x0000000c06030224 */ /* 0x044fe400078e0203 */
[----:B------:R-:W-:-:S07]  /*51e0*/  @P0 IMAD R2, R6, R13, R2 ;  /* 0x0000000d06020224 */ /* 0x000fce00078e0202 */
.L_x_571:
[----:B------:R-:W-:Y:S02]  /*51f0*/  ULDC.64 UR8, c[0x0][0x418] ;  /* 0x0001060000087ab9 */ /* 0x000fe40000000a00 */
[----:B------:R-:W-:-:S04]  /*5200*/  IADD3 R4, P0, R2, UR8, RZ ;  /* 0x0000000802047c10 */ /* 0x000fc8000ff1e0ff */
[----:B------:R-:W-:Y:S01]  /*5210*/  IADD3.X R5, RZ, UR9, RZ, P0, !PT ;  /* 0x00000009ff057c10 */ /* 0x000fe200087fe4ff */
[----:B------:R-:W-:Y:S01]  /*5220*/  USHF.L.U32 UR6, UR7, 0x10, URZ ;  /* 0x0000001007067899 */ /* 0x000fe2000800063f */
[----:B------:R-:W-:-:S03]  /*5230*/  ULDC.64 UR8, c[0x0][0x410] ;  /* 0x0001040000087ab9 */ /* 0x000fc60000000a00 */
[----:B------:R-:W2:Y:S02]  /*5240*/  LDG.E.U16 R4, desc[UR4][R4.64] ;  /* 0x0000000404047981 */ /* 0x000ea4000c1e1500 */
[----:B------:R-:W-:Y:S01]  /*5250*/  FADD.FTZ R7, -RZ, |UR6| ;  /* 0x40000006ff077e21 */ /* 0x000fe20008010100 */
        /* <DEDUP_REMOVED lines=19> */
[----:B------:R-:W-:Y:S01]  /*5390*/  STG.E.U16 desc[UR4][R2.64], R0 ;  /* 0x0000000002007986 */ /* 0x000fe2000c101504 */
[----:B------:R-:W-:Y:S05]  /*53a0*/  EXIT ;  /* 0x000000000000794d */ /* 0x000fea0003800000 */
.L_x_572:
        /* <DEDUP_REMOVED lines=13> */
.L_x_19762:


//--------------------- .text._ZN2at6native27unrolled_elementwise_kernelINS0_13AUnaryFunctorIN3c108BFloat16ES4_S4_ZZZNS0_17hypot_kernel_cudaERNS_18TensorIteratorBaseEENKUlvE_clEvENKUlvE2_clEvEUlS4_S4_E_EESt5arrayIPcLm2EELi4E23TrivialOffsetCalculatorILi1EjESF_NS0_6memory15LoadWithoutCastENSG_16StoreWithoutCastEEEviT_T0_T2_T3_T4_T5_ --------------------------
	.section	.text._ZN2at6native27unrolled_elementwise_kernelINS0_13AUnaryFunctorIN3c108BFloat16ES4_S4_ZZZNS0_17hypot_kernel_cudaERNS_18TensorIteratorBaseEENKUlvE_clEvENKUlvE2_clEvEUlS4_S4_E_EESt5arrayIPcLm2EELi4E23TrivialOffsetCalculatorILi1EjESF_NS0_6memory15LoadWithoutCastENSG_16StoreWithoutCastEEEviT_T0_T2_T3_T4_T5_,"ax",@progbits
	.align	128
        .global         _ZN2at6native27unrolled_elementwise_kernelINS0_13AUnaryFunctorIN3c108BFloat16ES4_S4_ZZZNS0_17hypot_kernel_cudaERNS_18TensorIteratorBaseEENKUlvE_clEvENKUlvE2_clEvEUlS4_S4_E_EESt5arrayIPcLm2EELi4E23TrivialOffsetCalculatorILi1EjESF_NS0_6memory15LoadWithoutCastENSG_16StoreWithoutCastEEEviT_T0_T2_T3_T4_T5_
        .type           _ZN2at6native27unrolled_elementwise_kernelINS0_13AUnaryFunctorIN3c108BFloat16ES4_S4_ZZZNS0_17hypot_kernel_cudaERNS_18TensorIteratorBaseEENKUlvE_clEvENKUlvE2_clEvEUlS4_S4_E_EESt5arrayIPcLm2EELi4E23TrivialOffsetCalculatorILi1EjESF_NS0_6memory15LoadWithoutCastENSG_16StoreWithoutCastEEEviT_T0_T2_T3_T4_T5_,@function
        .size           _ZN2at6native27unrolled_elementwise_kernelINS0_13AUnaryFunctorIN3c108BFloat16ES4_S4_ZZZNS0_17hypot_kernel_cudaERNS_18TensorIteratorBaseEENKUlvE_clEvENKUlvE2_clEvEUlS4_S4_E_EESt5arrayIPcLm2EELi4E23TrivialOffsetCalculatorILi1EjESF_NS0_6memory15LoadWithoutCastENSG_16StoreWithoutCastEEEviT_T0_T2_T3_T4_T5_,(.L_x_19763 - _ZN2at6native27unrolled_elementwise_kernelINS0_13AUnaryFunctorIN3c108BFloat16ES4_S4_ZZZNS0_17hypot_kernel_cudaERNS_18TensorIteratorBaseEENKUlvE_clEvENKUlvE2_clEvEUlS4_S4_E_EESt5arrayIPcLm2EELi4E23TrivialOffsetCalculatorILi1EjESF_NS0_6memory15LoadWithoutCastENSG_16StoreWithoutCastEEEviT_T0_T2_T3_T4_T5_)
        .other          _ZN2at6native27unrolled_elementwise_kernelINS0_13AUnaryFunctorIN3c108BFloat16ES4_S4_ZZZNS0_17hypot_kernel_cudaERNS_18TensorIteratorBaseEENKUlvE_clEvENKUlvE2_clEvEUlS4_S4_E_EESt5arrayIPcLm2EELi4E23TrivialOffsetCalculatorILi1EjESF_NS0_6memory15LoadWithoutCastENSG_16StoreWithoutCastEEEviT_T0_T2_T3_T4_T5_,@"STO_CUDA_ENTRY STV_DEFAULT"
_ZN2at6native27unrolled_elementwise_kernelINS0_13AUnaryFunctorIN3c108BFloat16ES4_S4_ZZZNS0_17hypot_kernel_cudaERNS_18TensorIteratorBaseEENKUlvE_clEvENKUlvE2_clEvEUlS4_S4_E_EESt5arrayIPcLm2EELi4E23TrivialOffsetCalculatorILi1EjESF_NS0_6memory15LoadWithoutCastENSG_16StoreWithoutCastEEEviT_T0_T2_T3_T4_T5_:
.text._ZN2at6native27unrolled_elementwise_kernelINS0_13AUnaryFunctorIN3c108BFloat16ES4_S4_ZZZNS0_17hypot_kernel_cudaERNS_18TensorIteratorBaseEENKUlvE_clEvENKUlvE2_clEvEUlS4_S4_E_EESt5arrayIPcLm2EELi4E23TrivialOffsetCalculatorILi1EjESF_NS0_6memory15LoadWithoutCastENSG_16StoreWithoutCastEEEviT_T0_T2_T3_T4_T5_:
[----:B------:R-:W-:Y:S01]  /*0000*/  LDC R1, c[0x0][0x28] ;  /* 0x00000a00ff017b82 */ /* 0x000fe20000000800 */
[----:B------:R-:W0:Y:S07]  /*0010*/  S2R R0, SR_CTAID.X ;  /* 0x0000000000007919 */ /* 0x000e2e0000002500 */
[----:B------:R-:W0:Y:S01]  /*0020*/  LDC R3, c[0x0][0x210] ;  /* 0x00008400ff037b82 */ /* 0x000e220000000800 */
[----:B------:R-:W-:Y:S01]  /*0030*/  ULDC.64 UR6, c[0x0][0x208] ;  /* 0x0000820000067ab9 */ /* 0x000fe20000000a00 */
[----:B------:R-:W-:Y:S01]  /*0040*/  PRMT R8, RZ, 0x7610, R8 ;  /* 0x00007610ff087816 */ /* 0x000fe20000000008 */
[----:B------:R-:W1:Y:S01]  /*0050*/  S2R R5, SR_TID.X ;  /* 0x0000000000057919 */ /* 0x000e620000002100 */
[----:B------:R-:W-:Y:S01]  /*0060*/  PRMT R4, RZ, 0x7610, R4 ;  /* 0x00007610ff047816 */ /* 0x000fe20000000004 */
[----:B0-----:R-:W-:-:S02]  /*0070*/  IMAD R2, R0, -0x200, R3 ;  /* 0xfffffe0000027824 */ /* 0x001fc400078e0203 */
[----:B-1----:R-:W-:-:S03]  /*0080*/  IMAD.MOV.U32 R3, RZ, RZ, R5 ;  /* 0x000000ffff037224 */ /* 0x002fc600078e0005 */
[----:B------:R-:W-:Y:S01]  /*0090*/  ISETP.GE.AND P0, PT, R5, R2, PT ;  /* 0x000000020500720c */ /* 0x000fe20003f06270 */
[----:B------:R-:W-:-:S12]  /*00a0*/  IMAD.MOV.U32 R9, RZ, RZ, R5 ;  /* 0x000000ffff097224 */ /* 0x000fd800078e0005 */
[----:B------:R-:W-:-:S05]  /*00b0*/  @!P0 VIADD R9, R3, 0x80 ;  /* 0x0000008003098836 */ /* 0x000fca0000000000 */
[----:B------:R-:W-:-:S13]  /*00c0*/  ISETP.GE.AND P1, PT, R9, R2, PT ;  /* 0x000000020900720c */ /* 0x000fda0003f26270 */
[----:B------:R-:W-:Y:S01]  /*00d0*/  @!P1 LEA R15, R0, R9, 0x9 ;  /* 0x00000009000f9211 */ /* 0x000fe200078e48ff */
[----:B------:R-:W-:Y:S01]  /*00e0*/  @!P1 VIADD R9, R9, 0x80 ;  /* 0x0000008009099836 */ /* 0x000fe20000000000 */
[----:B------:R-:W0:Y:S04]  /*00f0*/  @!P1 LDC.64 R10, c[0x0][0x220] ;  /* 0x00008800ff0a9b82 */ /* 0x000e280000000a00 */
[----:B------:R-:W-:-:S13]  /*0100*/  ISETP.GE.AND P3, PT, R9, R2, PT ;  /* 0x000000020900720c */ /* 0x000fda0003f66270 */
[----:B------:R-:W1:Y:S01]  /*0110*/  @!P3 LDC.64 R6, c[0x0][0x220] ;  /* 0x00008800ff06bb82 */ /* 0x000e620000000a00 */
[----:B------:R-:W-:Y:S02]  /*0120*/  @!P3 IMAD R17, R0, 0x200, R9 ;  /* 0x000002000011b824 */ /* 0x000fe400078e0209 */
[----:B------:R-:W-:Y:S02]  /*0130*/  @!P3 VIADD R9, R9, 0x80 ;  /* 0x000000800909b836 */ /* 0x000fe40000000000 */
[----:B0-----:R-:W-:-:S03]  /*0140*/  @!P1 IMAD.WIDE.U32 R10, R15, 0x2, R10 ;  /* 0x000000020f0a9825 */ /* 0x001fc600078e000a */
[----:B------:R-:W-:Y:S01]  /*0150*/  ISETP.GE.AND P2, PT, R9, R2, PT ;  /* 0x000000020900720c */ /* 0x000fe20003f46270 */
[----:B-1----:R-:W-:-:S12]  /*0160*/  @!P3 IMAD.WIDE.U32 R16, R17, 0x2, R6 ;  /* 0x000000021110b825 */ /* 0x002fd800078e0006 */
[----:B------:R-:W0:Y:S01]  /*0170*/  @!P2 LDC.64 R12, c[0x0][0x220] ;  /* 0x00008800ff0cab82 */ /* 0x000e220000000a00 */
[C---:B------:R-:W-:Y:S01]  /*0180*/  @!P2 LEA R9, R0.reuse, R9, 0x9 ;  /* 0x000000090009a211 */ /* 0x040fe200078e48ff */
[----:B------:R-:W-:Y:S01]  /*0190*/  @!P0 IMAD R15, R0, 0x200, R3 ;  /* 0x00000200000f8824 */ /* 0x000fe200078e0203 */
[----:B------:R-:W-:Y:S01]  /*01a0*/  PRMT R18, RZ, 0x7610, R18 ;  /* 0x00007610ff127816 */ /* 0x000fe20000000012 */
[C---:B------:R-:W-:Y:S01]  /*01b0*/  VIADD R21, R3.reuse, 0x80 ;  /* 0x0000008003157836 */ /* 0x040fe20000000000 */
[----:B------:R-:W-:Y:S01]  /*01c0*/  ULDC.U16 UR5, c[0x0][0x216] ;  /* 0x0000858000057ab9 */ /* 0x000fe20000000400 */
[----:B------:R-:W-:Y:S02]  /*01d0*/  VIADD R19, R3, 0x100 ;  /* 0x0000010003137836 */ /* 0x000fe40000000000 */
[----:B------:R-:W1:Y:S01]  /*01e0*/  @!P0 LDC.64 R6, c[0x0][0x220] ;  /* 0x00008800ff068b82 */ /* 0x000e620000000a00 */
[----:B------:R-:W-:Y:S01]  /*01f0*/  BSSY B0, `(.L_x_573) ;  /* 0x0000025000007945 */ /* 0x000fe20003800000 */
[----:B------:R-:W5:Y:S01]  /*0200*/  @!P3 LDG.E.U16 R8, desc[UR6][R16.64] ;  /* 0x000000061008b981 */ /* 0x000f62000c1e1500 */
[----:B0-----:R-:W-:Y:S01]  /*0210*/  @!P2 IMAD.WIDE.U32 R12, R9, 0x2, R12 ;  /* 0x00000002090ca825 */ /* 0x001fe200078e000c */
[----:B------:R-:W-:-:S04]  /*0220*/  PRMT R9, RZ, 0x7610, R9 ;  /* 0x00007610ff097816 */ /* 0x000fc80000000009 */
[----:B------:R-:W5:Y:S01]  /*0230*/  @!P2 LDG.E.U16 R4, desc[UR6][R12.64] ;  /* 0x000000060c04a981 */ /* 0x000f62000c1e1500 */
[----:B-1----:R-:W-:-:S03]  /*0240*/  @!P0 IMAD.WIDE.U32 R6, R15, 0x2, R6 ;  /* 0x000000020f068825 */ /* 0x002fc600078e0006 */
[----:B------:R0:W5:Y:S01]  /*0250*/  @!P1 LDG.E.U16 R9, desc[UR6][R10.64] ;  /* 0x000000060a099981 */ /* 0x000162000c1e1500 */
[----:B------:R-:W1:Y:S01]  /*0260*/  @!P0 LDC.64 R14, c[0x0][0x218] ;  /* 0x00008600ff0e8b82 */ /* 0x000e620000000a00 */
[-C--:B------:R-:W-:Y:S02]  /*0270*/  ISETP.GE.AND P1, PT, R21, R2.reuse, PT ;  /* 0x000000021500720c */ /* 0x080fe40003f26270 */
[----:B------:R1:W5:Y:S01]  /*0280*/  @!P0 LDG.E.U16 R18, desc[UR6][R6.64] ;  /* 0x0000000606128981 */ /* 0x000362000c1e1500 */
[----:B0-----:R-:W-:Y:S01]  /*0290*/  IADD3 R11, R3, 0x180, RZ ;  /* 0x00000180030b7810 */ /* 0x001fe20007ffe0ff */
[----:B------:R-:W-:Y:S02]  /*02a0*/  @!P0 VIADD R3, R5, 0x80 ;  /* 0x0000008005038836 */ /* 0x000fe40000000000 */
[----:B------:R-:W-:Y:S01]  /*02b0*/  @!P0 IMAD R5, R0, 0x200, R5 ;  /* 0x0000020000058824 */ /* 0x000fe200078e0205 */
[-C--:B------:R-:W-:Y:S02]  /*02c0*/  ISETP.GE.AND P2, PT, R19, R2.reuse, PT ;  /* 0x000000021300720c */ /* 0x080fe40003f46270 */
[----:B------:R-:W-:-:S02]  /*02d0*/  ISETP.GE.AND P3, PT, R11, R2, PT ;  /* 0x000000020b00720c */ /* 0x000fc40003f66270 */
[----:B------:R-:W-:Y:S01]  /*02e0*/  ISETP.GE.AND P4, PT, R3, R2, PT ;  /* 0x000000020300720c */ /* 0x000fe20003f86270 */
[----:B-1----:R-:W-:Y:S01]  /*02f0*/  @!P0 IMAD.WIDE.U32 R6, R5, 0x2, R14 ;  /* 0x0000000205068825 */ /* 0x002fe200078e000e */
[----:B------:R-:W-:Y:S11]  /*0300*/  @P0 BRA `(.L_x_574) ;  /* 0x00000000004c0947 */ /* 0x000ff60003800000 */
[----:B------:R-:W-:Y:S01]  /*0310*/  USHF.L.U32 UR4, UR5, 0x10, URZ ;  /* 0x0000001005047899 */ /* 0x000fe2000800063f */
[----:B-----5:R-:W-:-:S04]  /*0320*/  IMAD.U32 R18, R18, 0x10000, RZ ;  /* 0x0001000012127824 */ /* 0x020fc800078e00ff */
[----:B------:R-:W-:Y:S01]  /*0330*/  FADD.FTZ R18, |R18|, -RZ ;  /* 0x800000ff12127221 */ /* 0x000fe20000010200 */
        /* <DEDUP_REMOVED lines=14> */
[----:B------:R-:W-:-:S04]  /*0420*/  FSEL R5, R10, +INF , P5 ;  /* 0x7f8000000a057808 */ /* 0x000fc80002800000 */
[----:B------:R-:W-:-:S07]  /*0430*/  F2FP.BF16.F32.PACK_AB R5, RZ, R5 ;  /* 0x00000005ff05723e */ /* 0x000fce00000010ff */
.L_x_574:
[----:B------:R-:W-:Y:S05]  /*0440*/  BSYNC B0 ;  /* 0x0000000000007941 */ /* 0x000fea0003800000 */
.L_x_573:
[----:B------:R-:W-:Y:S04]  /*0450*/  BSSY B0, `(.L_x_575) ;  /* 0x0000015000007945 */ /* 0x000fe80003800000 */
[----:B------:R-:W-:Y:S05]  /*0460*/  @P1 BRA `(.L_x_576) ;  /* 0x00000000004c1947 */ /* 0x000fea0003800000 */
[----:B------:R-:W-:Y:S01]  /*0470*/  USHF.L.U32 UR4, UR5, 0x10, URZ ;  /* 0x0000001005047899 */ /* 0x000fe2000800063f */
[----:B-----5:R-:W-:-:S05]  /*0480*/  SHF.L.U32 R9, R9, 0x10, RZ ;  /* 0x0000001009097819 */ /* 0x020fca00000006ff */
        /* <DEDUP_REMOVED lines=17> */
.L_x_576:
[----:B------:R-:W-:Y:S05]  /*05a0*/  BSYNC B0 ;  /* 0x0000000000007941 */ /* 0x000fea0003800000 */
.L_x_575:
[----:B------:R-:W-:Y:S04]  /*05b0*/  BSSY B0, `(.L_x_577) ;  /* 0x0000015000007945 */ /* 0x000fe80003800000 */
[----:B------:R-:W-:Y:S05]  /*05c0*/  @P2 BRA `(.L_x_578) ;  /* 0x00000000004c2947 */ /* 0x000fea0003800000 */
        /* <DEDUP_REMOVED lines=17> */
[----:B------:R-:W-:-:S04]  /*06e0*/  FSEL R8, R10, +INF , P1 ;  /* 0x7f8000000a087808 */ /* 0x000fc80000800000 */
[----:B------:R-:W-:-:S07]  /*06f0*/  F2FP.BF16.F32.PACK_AB R8, RZ, R8 ;  /* 0x00000008ff08723e */ /* 0x000fce00000010ff */
.L_x_578:
[----:B------:R-:W-:Y:S05]  /*0700*/  BSYNC B0 ;  /* 0x0000000000007941 */ /* 0x000fea0003800000 */
.L_x_577:
        /* <DEDUP_REMOVED lines=21> */
.L_x_580:
[----:B------:R-:W-:Y:S05]  /*0860*/  BSYNC B0 ;  /* 0x0000000000007941 */ /* 0x000fea0003800000 */
.L_x_579:
[----:B------:R0:W-:Y:S01]  /*0870*/  @!P0 STG.E.U16 desc[UR6][R6.64], R5 ;  /* 0x0000000506008986 */ /* 0x0001e2000c101506 */
[----:B------:R-:W-:Y:S04]  /*0880*/  BSSY B0, `(.L_x_581) ;  /* 0x000000c000007945 */ /* 0x000fe80003800000 */
[----:B------:R-:W-:Y:S05]  /*0890*/  @P4 BRA `(.L_x_582) ;  /* 0x0000000000284947 */ /* 0x000fea0003800000 */
[----:B0-----:R-:W0:Y:S01]  /*08a0*/  LDC.64 R6, c[0x0][0x218] ;  /* 0x00008600ff067b82 */ /* 0x001e220000000a00 */
[----:B------:R-:W-:Y:S01]  /*08b0*/  LEA R5, R0, R3, 0x9 ;  /* 0x0000000300057211 */ /* 0x000fe200078e48ff */
[----:B------:R-:W-:-:S05]  /*08c0*/  VIADD R3, R3, 0x80 ;  /* 0x0000008003037836 */ /* 0x000fca0000000000 */
[----:B------:R-:W-:-:S13]  /*08d0*/  ISETP.GE.AND P0, PT, R3, R2, PT ;  /* 0x000000020300720c */ /* 0x000fda0003f06270 */
[----:B------:R-:W-:Y:S01]  /*08e0*/  @!P0 IMAD R11, R0, 0x200, R3 ;  /* 0x00000200000b8824 */ /* 0x000fe200078e0203 */
[----:B------:R-:W-:Y:S01]  /*08f0*/  @!P0 IADD3 R3, R3, 0x80, RZ ;  /* 0x0000008003038810 */ /* 0x000fe20007ffe0ff */
[----:B0----5:R-:W-:-:S04]  /*0900*/  IMAD.WIDE.U32 R4, R5, 0x2, R6 ;  /* 0x0000000205047825 */ /* 0x021fc800078e0006 */
[----:B------:R-:W-:Y:S01]  /*0910*/  @!P0 IMAD.WIDE.U32 R6, R11, 0x2, R6 ;  /* 0x000000020b068825 */ /* 0x000fe200078e0006 */
[----:B------:R1:W-:Y:S04]  /*0920*/  STG.E.U16 desc[UR6][R4.64], R9 ;  /* 0x0000000904007986 */ /* 0x0003e8000c101506 */
[----:B------:R1:W-:Y:S02]  /*0930*/  @!P0 STG.E.U16 desc[UR6][R6.64], R8 ;  /* 0x0000000806008986 */ /* 0x0003e4000c101506 */
.L_x_582:
[----:B------:R-:W-:Y:S05]  /*0940*/  BSYNC B0 ;  /* 0x0000000000007941 */ /* 0x000fea0003800000 */
.L_x_581:
[----:B------:R-:W-:-:S13]  /*0950*/  ISETP.GE.AND P0, PT, R3, R2, PT ;  /* 0x000000020300720c */ /* 0x000fda0003f06270 */
[----:B------:R-:W-:Y:S05]  /*0960*/  @P0 EXIT ;  /* 0x000000000000094d */ /* 0x000fea0003800000 */
[----:B01---5:R-:W0:Y:S01]  /*0970*/  LDC.64 R4, c[0x0][0x218] ;  /* 0x00008600ff047b82 */ /* 0x023e220000000a00 */
[----:B------:R-:W-:-:S04]  /*0980*/  IMAD R3, R0, 0x200, R3 ;  /* 0x0000020000037824 */ /* 0x000fc800078e0203 */
[----:B0-----:R-:W-:-:S05]  /*0990*/  IMAD.WIDE.U32 R2, R3, 0x2, R4 ;  /* 0x0000000203027825 */ /* 0x001fca00078e0004 */
[----:B------:R-:W-:Y:S01]  /*09a0*/  STG.E.U16 desc[UR6][R2.64], R10 ;  /* 0x0000000a02007986 */ /* 0x000fe2000c101506 */
[----:B------:R-:W-:Y:S05]  /*09b0*/  EXIT ;  /* 0x000000000000794d */ /* 0x000fea0003800000 */
.L_x_583:
        /* <DEDUP_REMOVED lines=12> */
.L_x_19763:


//--------------------- .text._ZN2at6native29vectorized_elementwise_kernelILi2ENS0_13AUnaryFunctorIN3c108BFloat16ES4_S4_ZZZNS0_17hypot_kernel_cudaERNS_18TensorIteratorBaseEENKUlvE_clEvENKUlvE2_clEvEUlS4_S4_E_EESt5arrayIPcLm2EEEEviT0_T1_ --------------------------
	.section	.text._ZN2at6native29vectorized_elementwise_kernelILi2ENS0_13AUnaryFunctorIN3c108BFloat16ES4_S4_ZZZNS0_17hypot_kernel_cudaERNS_18TensorIteratorBaseEENKUlvE_clEvENKUlvE2_clEvEUlS4_S4_E_EESt5arrayIPcLm2EEEEviT0_T1_,"ax",@progbits
	.align	128
        .global         _ZN2at6native29vectorized_elementwise_kernelILi2ENS0_13AUnaryFunctorIN3c108BFloat16ES4_S4_ZZZNS0_17hypot_kernel_cudaERNS_18TensorIteratorBaseEENKUlvE_clEvENKUlvE2_clEvEUlS4_S4_E_EESt5arrayIPcLm2EEEEviT0_T1_
        .type           _ZN2at6native29vectorized_elementwise_kernelILi2ENS0_13AUnaryFunctorIN3c108BFloat16ES4_S4_ZZZNS0_17hypot_kernel_cudaERNS_18TensorIteratorBaseEENKUlvE_clEvENKUlvE2_clEvEUlS4_S4_E_EESt5arrayIPcLm2EEEEviT0_T1_,@function
        .size           _ZN2at6native29vectorized_elementwise_kernelILi2ENS0_13AUnaryFunctorIN3c108BFloat16ES4_S4_ZZZNS0_17hypot_kernel_cudaERNS_18TensorIteratorBaseEENKUlvE_clEvENKUlvE2_clEvEUlS4_S4_E_EESt5arrayIPcLm2EEEEviT0_T1_,(.L_x_19764 - _ZN2at6native29vectorized_elementwise_kernelILi2ENS0_13AUnaryFunctorIN3c108BFloat16ES4_S4_ZZZNS0_17hypot_kernel_cudaERNS_18TensorIteratorBaseEENKUlvE_clEvENKUlvE2_clEvEUlS4_S4_E_EESt5arrayIPcLm2EEEEviT0_T1_)
        .other          _ZN2at6native29vectorized_elementwise_kernelILi2ENS0_13AUnaryFunctorIN3c108BFloat16ES4_S4_ZZZNS0_17hypot_kernel_cudaERNS_18TensorIteratorBaseEENKUlvE_clEvENKUlvE2_clEvEUlS4_S4_E_EESt5arrayIPcLm2EEEEviT0_T1_,@"STO_CUDA_ENTRY STV_DEFAULT"
_ZN2at6native29vectorized_elementwise_kernelILi2ENS0_13AUnaryFunctorIN3c108BFloat16ES4_S4_ZZZNS0_17hypot_kernel_cudaERNS_18TensorIteratorBaseEENKUlvE_clEvENKUlvE2_clEvEUlS4_S4_E_EESt5arrayIPcLm2EEEEviT0_T1_:
.text._ZN2at6native29vectorized_elementwise_kernelILi2ENS0_13AUnaryFunctorIN3c108BFloat16ES4_S4_ZZZNS0_17hypot_kernel_cudaERNS_18TensorIteratorBaseEENKUlvE_clEvENKUlvE2_clEvEUlS4_S4_E_EESt5arrayIPcLm2EEEEviT0_T1_:
[----:B------:R-:W-:Y:S01]  /*0000*/  LDC R1, c[0x0][0x28] ;  /* 0x00000a00ff017b82 */ /* 0x000fe20000000800 */
[----:B------:R-:W0:Y:S01]  /*0010*/  S2R R0, SR_CTAID.X ;  /* 0x0000000000007919 */ /* 0x000e220000002500 */
[----:B------:R-:W-:Y:S01]  /*0020*/  ULDC UR4, c[0x0][0x210] ;  /* 0x0000840000047ab9 */ /* 0x000fe20000000800 */
[----:B------:R-:W-:Y:S01]  /*0030*/  ULDC.64 UR6, c[0x0][0x208] ;  /* 0x0000820000067ab9 */ /* 0x000fe20000000a00 */
[----:B0-----:R-:W-:-:S05]  /*0040*/  IMAD.SHL.U32 R0, R0, 0x400, RZ ;  /* 0x0000040000007824 */ /* 0x001fca00078e00ff */
[----:B------:R-:W-:Y:S01]  /*0050*/  IADD3 R8, -R0, UR4, RZ ;  /* 0x0000000400087c10 */ /* 0x000fe2000fffe1ff */
[----:B------:R-:W-:-:S03]  /*0060*/  ULDC.U16 UR4, c[0x0][0x216] ;  /* 0x0000858000047ab9 */ /* 0x000fc60000000400 */
[----:B------:R-:W-:-:S13]  /*0070*/  ISETP.GE.U32.AND P0, PT, R8, 0x400, PT ;  /* 0x000004000800780c */ /* 0x000fda0003f06070 */
[----:B------:R-:W-:Y:S05]  /*0080*/  @!P0 BRA `(.L_x_584) ;  /* 0x0000000800688947 */ /* 0x000fea0003800000 */
[----:B------:R-:W0:Y:S01]  /*0090*/  S2R R5, SR_TID.X ;  /* 0x0000000000057919 */ /* 0x000e220000002100 */
[----:B------:R-:W1:Y:S02]  /*00a0*/  LDC.64 R2, c[0x0][0x220] ;  /* 0x00008800ff027b82 */ /* 0x000e640000000a00 */
[----:B-1----:R-:W-:-:S04]  /*00b0*/  IMAD.WIDE R2, R0, 0x2, R2 ;  /* 0x0000000200027825 */ /* 0x002fc800078e0202 */
[----:B0-----:R-:W-:-:S05]  /*00c0*/  IMAD.WIDE.U32 R12, R5, 0x4, R2 ;  /* 0x00000004050c7825 */ /* 0x001fca00078e0002 */
[----:B------:R-:W2:Y:S04]  /*00d0*/  LDG.E R4, desc[UR6][R12.64] ;  /* 0x000000060c047981 */ /* 0x000ea8000c1e1900 */
[----:B------:R-:W3:Y:S04]  /*00e0*/  LDG.E R7, desc[UR6][R12.64+0x200] ;  /* 0x000200060c077981 */ /* 0x000ee8000c1e1900 */
[----:B------:R-:W4:Y:S04]  /*00f0*/  LDG.E R8, desc[UR6][R12.64+0x400] ;  /* 0x000400060c087981 */ /* 0x000f28000c1e1900 */
[----:B------:R0:W5:Y:S01]  /*0100*/  LDG.E R3, desc[UR6][R12.64+0x600] ;  /* 0x000600060c037981 */ /* 0x000162000c1e1900 */
[----:B------:R-:W-:-:S06]  /*0110*/  USHF.L.U32 UR5, UR4, 0x10, URZ ;  /* 0x0000001004057899 */ /* 0x000fcc000800063f */
[----:B------:R-:W-:Y:S01]  /*0120*/  FADD.FTZ R2, -RZ, |UR5| ;  /* 0x40000005ff027e21 */ /* 0x000fe20008010100 */
[C---:B--2---:R-:W-:Y:S01]  /*0130*/  IMAD.U32 R6, R4.reuse, 0x10000, RZ ;  /* 0x0001000004067824 */ /* 0x044fe200078e00ff */
[----:B------:R-:W-:-:S03]  /*0140*/  PRMT R4, R4, 0x7632, R4 ;  /* 0x0000763204047816 */ /* 0x000fc60000000004 */
[----:B------:R-:W-:Y:S02]  /*0150*/  FADD.FTZ R9, |R6|, -RZ ;  /* 0x800000ff06097221 */ /* 0x000fe40000010200 */
[----:B------:R-:W-:-:S03]  /*0160*/  IMAD.U32 R4, R4, 0x10000, RZ ;  /* 0x0001000004047824 */ /* 0x000fc600078e00ff */
[-C--:B------:R-:W-:Y:S01]  /*0170*/  VIMNMX R6, R2, R9.reuse, !PT ;  /* 0x0000000902067248 */ /* 0x080fe20007fe0100 */
[----:B------:R-:W-:Y:S01]  /*0180*/  FADD.FTZ R17, |R4|, -RZ ;  /* 0x800000ff04117221 */ /* 0x000fe20000010200 */
[----:B------:R-:W-:Y:S01]  /*0190*/  VIMNMX R10, R2, R9, PT ;  /* 0x00000009020a7248 */ /* 0x000fe20003fe0100 */
[----:B---3--:R-:W-:Y:S01]  /*01a0*/  IMAD.U32 R4, R7, 0x10000, RZ ;  /* 0x0001000007047824 */ /* 0x008fe200078e00ff */
[----:B------:R-:W-:Y:S02]  /*01b0*/  LOP3.LUT R11, R6, 0xfe000000, RZ, 0xc0, !PT ;  /* 0xfe000000060b7812 */ /* 0x000fe400078ec0ff */
[----:B------:R-:W-:Y:S01]  /*01c0*/  VIMNMX R9, R2, R17, !PT ;  /* 0x0000001102097248 */ /* 0x000fe20007fe0100 */
[----:B------:R-:W-:Y:S01]  /*01d0*/  FADD.FTZ R19, |R4|, -RZ ;  /* 0x800000ff04137221 */ /* 0x000fe20000010200 */
[----:B------:R-:W-:Y:S02]  /*01e0*/  IADD3 R15, -R11, 0x7e800000, RZ ;  /* 0x7e8000000b0f7810 */ /* 0x000fe40007ffe1ff */
[----:B0-----:R-:W-:-:S02]  /*01f0*/  LOP3.LUT R12, R9, 0xfe000000, RZ, 0xc0, !PT ;  /* 0xfe000000090c7812 */ /* 0x001fc400078ec0ff */
[----:B------:R-:W-:Y:S01]  /*0200*/  VIMNMX R13, R2, R17, PT ;  /* 0x00000011020d7248 */ /* 0x000fe20003fe0100 */
[-C--:B------:R-:W-:Y:S01]  /*0210*/  FMUL.FTZ R4, R10, R15.reuse ;  /* 0x0000000f0a047220 */ /* 0x080fe20000410000 */
[----:B------:R-:W-:Y:S01]  /*0220*/  IADD3 R14, -R12, 0x7e800000, RZ ;  /* 0x7e8000000c0e7810 */ /* 0x000fe20007ffe1ff */
[----:B------:R-:W-:Y:S01]  /*0230*/  FMUL.FTZ R15, R6, R15 ;  /* 0x0000000f060f7220 */ /* 0x000fe20000410000 */
[----:B------:R-:W-:Y:S01]  /*0240*/  FSETP.NEU.FTZ.AND P0, PT, R10, RZ, PT ;  /* 0x000000ff0a00720b */ /* 0x000fe20003f1d000 */
[----:B------:R-:W-:Y:S01]  /*0250*/  FMUL.FTZ R4, R4, R4 ;  /* 0x0000000404047220 */ /* 0x000fe20000410000 */
[C---:B------:R-:W-:Y:S01]  /*0260*/  FSETP.NEU.FTZ.AND P2, PT, R13.reuse, RZ, PT ;  /* 0x000000ff0d00720b */ /* 0x040fe20003f5d000 */
[-C--:B------:R-:W-:Y:S01]  /*0270*/  FMUL.FTZ R17, R13, R14.reuse ;  /* 0x0000000e0d117220 */ /* 0x080fe20000410000 */
[----:B------:R-:W-:Y:S01]  /*0280*/  LOP3.LUT R11, R11, 0x800000, RZ, 0xfc, !PT ;  /* 0x008000000b0b7812 */ /* 0x000fe200078efcff */
[----:B------:R-:W-:Y:S01]  /*0290*/  FFMA.FTZ R16, R15, R15, R4 ;  /* 0x0000000f0f107223 */ /* 0x000fe20000010004 */
[----:B------:R-:W-:Y:S01]  /*02a0*/  VIMNMX R4, R2, R19, !PT ;  /* 0x0000001302047248 */ /* 0x000fe20007fe0100 */
[----:B------:R-:W-:Y:S01]  /*02b0*/  FMUL.FTZ R15, R9, R14 ;  /* 0x0000000e090f7220 */ /* 0x000fe20000410000 */
[----:B------:R-:W-:Y:S01]  /*02c0*/  FMUL.FTZ R18, R17, R17 ;  /* 0x0000001111127220 */ /* 0x000fe20000410000 */
[----:B------:R-:W-:Y:S01]  /*02d0*/  FSETP.NEU.FTZ.AND P1, PT, R10, +INF , PT ;  /* 0x7f8000000a00780b */ /* 0x000fe20003f3d000 */
[----:B----4-:R-:W-:Y:S01]  /*02e0*/  IMAD.U32 R10, R8, 0x10000, RZ ;  /* 0x00010000080a7824 */ /* 0x010fe200078e00ff */
[----:B------:R-:W-:Y:S01]  /*02f0*/  LOP3.LUT R14, R4, 0xfe000000, RZ, 0xc0, !PT ;  /* 0xfe000000040e7812 */ /* 0x000fe200078ec0ff */
[----:B------:R-:W-:Y:S01]  /*0300*/  FFMA.FTZ R18, R15, R15, R18 ;  /* 0x0000000f0f127223 */ /* 0x000fe20000010012 */
[----:B------:R-:W-:Y:S01]  /*0310*/  VIMNMX R15, R2, R19, PT ;  /* 0x00000013020f7248 */ /* 0x000fe20003fe0100 */
[----:B------:R-:W0:Y:S01]  /*0320*/  MUFU.SQRT R16, R16 ;  /* 0x0000001000107308 */ /* 0x000e220000002000 */
[----:B------:R-:W-:-:S05]  /*0330*/  IADD3 R17, -R14, 0x7e800000, RZ ;  /* 0x7e8000000e117810 */ /* 0x000fca0007ffe1ff */
[-C--:B------:R-:W-:Y:S01]  /*0340*/  FMUL.FTZ R19, R15, R17.reuse ;  /* 0x000000110f137220 */ /* 0x080fe20000410000 */
[----:B------:R-:W-:Y:S01]  /*0350*/  FMUL.FTZ R17, R4, R17 ;  /* 0x0000001104117220 */ /* 0x000fe20000410000 */
[----:B------:R-:W1:Y:S02]  /*0360*/  MUFU.SQRT R18, R18 ;  /* 0x0000001200127308 */ /* 0x000e640000002000 */
[----:B------:R-:W-:-:S04]  /*0370*/  FMUL.FTZ R20, R19, R19 ;  /* 0x0000001313147220 */ /* 0x000fc80000410000 */
[----:B------:R-:W-:Y:S01]  /*0380*/  FFMA.FTZ R20, R17, R17, R20 ;  /* 0x0000001111147223 */ /* 0x000fe20000010014 */
[----:B------:R-:W-:Y:S01]  /*0390*/  LOP3.LUT R17, R12, 0x800000, RZ, 0xfc, !PT ;  /* 0x008000000c117812 */ /* 0x000fe200078efcff */
[----:B-----5:R-:W-:Y:S02]  /*03a0*/  IMAD.U32 R12, R3, 0x10000, RZ ;  /* 0x00010000030c7824 */ /* 0x020fe400078e00ff */
[----:B0-----:R-:W-:Y:S01]  /*03b0*/  @P0 FMUL.FTZ R6, R16, R11 ;  /* 0x0000000b10060220 */ /* 0x001fe20000410000 */
[----:B------:R-:W-:Y:S01]  /*03c0*/  FSETP.NEU.FTZ.AND P0, PT, R13, +INF , PT ;  /* 0x7f8000000d00780b */ /* 0x000fe20003f1d000 */
[----:B------:R-:W-:Y:S01]  /*03d0*/  FADD.FTZ R13, |R10|, -RZ ;  /* 0x800000ff0a0d7221 */ /* 0x000fe20000010200 */
[----:B------:R-:W0:Y:S01]  /*03e0*/  MUFU.SQRT R20, R20 ;  /* 0x0000001400147308 */ /* 0x000e220000002000 */
[----:B------:R-:W-:Y:S01]  /*03f0*/  LOP3.LUT R11, R14, 0x800000, RZ, 0xfc, !PT ;  /* 0x008000000e0b7812 */ /* 0x000fe200078efcff */
[----:B------:R-:W-:Y:S01]  /*0400*/  FADD.FTZ R21, |R12|, -RZ ;  /* 0x800000ff0c157221 */ /* 0x000fe20000010200 */
[----:B------:R-:W-:Y:S01]  /*0410*/  FSEL R6, R6, +INF , P1 ;  /* 0x7f80000006067808 */ /* 0x000fe20000800000 */
[----:B-1----:R-:W-:Y:S01]  /*0420*/  @P2 FMUL.FTZ R9, R18, R17 ;  /* 0x0000001112092220 */ /* 0x002fe20000410000 */
[----:B------:R-:W-:-:S02]  /*0430*/  FSETP.NEU.FTZ.AND P2, PT, R15, RZ, PT ;  /* 0x000000ff0f00720b */ /* 0x000fc40003f5d000 */
[----:B------:R-:W-:Y:S02]  /*0440*/  PRMT R3, R7, 0x7632, R3 ;  /* 0x0000763207037816 */ /* 0x000fe40000000003 */
[----:B------:R-:W-:Y:S02]  /*0450*/  FSEL R9, R9, +INF , P0 ;  /* 0x7f80000009097808 */ /* 0x000fe40000000000 */
[----:B------:R-:W-:Y:S01]  /*0460*/  VIMNMX R7, R2, R21, !PT ;  /* 0x0000001502077248 */ /* 0x000fe20007fe0100 */
[----:B------:R-:W-:Y:S01]  /*0470*/  IMAD.U32 R17, R3, 0x10000, RZ ;  /* 0x0001000003117824 */ /* 0x000fe200078e00ff */
[----:B------:R-:W-:Y:S02]  /*0480*/  F2FP.BF16.F32.PACK_AB R6, R9, R6 ;  /* 0x000000060906723e */ /* 0x000fe400000010ff */
[----:B------:R-:W-:Y:S01]  /*0490*/  PRMT R9, R8, 0x7632, R9 ;  /* 0x0000763208097816 */ /* 0x000fe20000000009 */
[----:B------:R-:W-:Y:S01]  /*04a0*/  FADD.FTZ R17, |R17|, -RZ ;  /* 0x800000ff11117221 */ /* 0x000fe20000010200 */
[----:B------:R-:W-:Y:S01]  /*04b0*/  VIMNMX R8, R2, R13, !PT ;  /* 0x0000000d02087248 */ /* 0x000fe20007fe0100 */
[----:B0-----:R-:W-:Y:S01]  /*04c0*/  @P2 FMUL.FTZ R4, R20, R11 ;  /* 0x0000000b14042220 */ /* 0x001fe20000410000 */
[----:B------:R-:W-:-:S02]  /*04d0*/  VIMNMX R11, R2, R13, PT ;  /* 0x0000000d020b7248 */ /* 0x000fc40003fe0100 */
[----:B------:R-:W-:Y:S02]  /*04e0*/  LOP3.LUT R19, R8, 0xfe000000, RZ, 0xc0, !PT ;  /* 0xfe00000008137812 */ /* 0x000fe400078ec0ff */
[----:B------:R-:W-:Y:S01]  /*04f0*/  FSETP.NEU.FTZ.AND P1, PT, R15, +INF , PT ;  /* 0x7f8000000f00780b */ /* 0x000fe20003f3d000 */
[----:B------:R-:W-:Y:S01]  /*0500*/  IMAD.U32 R15, R9, 0x10000, RZ ;  /* 0x00010000090f7824 */ /* 0x000fe200078e00ff */
[----:B------:R-:W-:Y:S02]  /*0510*/  IADD3 R12, -R19, 0x7e800000, RZ ;  /* 0x7e800000130c7810 */ /* 0x000fe40007ffe1ff */
[----:B------:R-:W-:Y:S01]  /*0520*/  LOP3.LUT R10, R7, 0xfe000000, RZ, 0xc0, !PT ;  /* 0xfe000000070a7812 */ /* 0x000fe200078ec0ff */
[----:B------:R-:W-:Y:S01]  /*0530*/  FADD.FTZ R15, |R15|, -RZ ;  /* 0x800000ff0f0f7221 */ /* 0x000fe20000010200 */
[----:B------:R-:W-:Y:S01]  /*0540*/  VIMNMX R9, R2, R21, PT ;  /* 0x0000001502097248 */ /* 0x000fe20003fe0100 */
[-C--:B------:R-:W-:Y:S01]  /*0550*/  FMUL.FTZ R13, R11, R12.reuse ;  /* 0x0000000c0b0d7220 */ /* 0x080fe20000410000 */
[----:B------:R-:W-:Y:S01]  /*0560*/  IADD3 R16, -R10, 0x7e800000, RZ ;  /* 0x7e8000000a107810 */ /* 0x000fe20007ffe1ff */
[----:B------:R-:W-:Y:S01]  /*0570*/  FMUL.FTZ R14, R8, R12 ;  /* 0x0000000c080e7220 */ /* 0x000fe20000410000 */
[----:B------:R-:W-:Y:S01]  /*0580*/  VIMNMX R12, R2, R17, !PT ;  /* 0x00000011020c7248 */ /* 0x000fe20007fe0100 */
[----:B------:R-:W-:Y:S01]  /*0590*/  FMUL.FTZ R13, R13, R13 ;  /* 0x0000000d0d0d7220 */ /* 0x000fe20000410000 */
[----:B------:R-:W-:Y:S01]  /*05a0*/  PRMT R3, R3, 0x7632, R3 ;  /* 0x0000763203037816 */ /* 0x000fe20000000003 */
[----:B------:R-:W-:Y:S01]  /*05b0*/  FMUL.FTZ R18, R9, R16 ;  /* 0x0000001009127220 */ /* 0x000fe20000410000 */
[----:B------:R-:W-:Y:S01]  /*05c0*/  LOP3.LUT R20, R12, 0xfe000000, RZ, 0xc0, !PT ;  /* 0xfe0000000c147812 */ /* 0x000fe200078ec0ff */
[----:B------:R-:W-:Y:S01]  /*05d0*/  FFMA.FTZ R24, R14, R14, R13 ;  /* 0x0000000e0e187223 */ /* 0x000fe2000001000d */
[----:B------:R-:W-:Y:S01]  /*05e0*/  VIMNMX R13, R2, R15, !PT ;  /* 0x0000000f020d7248 */ /* 0x000fe20007fe0100 */
[----:B------:R-:W-:Y:S01]  /*05f0*/  FMUL.FTZ R21, R18, R18 ;  /* 0x0000001212157220 */ /* 0x000fe20000410000 */
[----:B------:R-:W-:Y:S01]  /*0600*/  FMUL.FTZ R16, R7, R16 ;  /* 0x0000001007107220 */ /* 0x000fe20000410000 */
[----:B------:R-:W-:Y:S01]  /*0610*/  VIMNMX R17, R2, R17, PT ;  /* 0x0000001102117248 */ /* 0x000fe20003fe0100 */
[----:B------:R-:W-:Y:S01]  /*0620*/  IMAD.U32 R3, R3, 0x10000, RZ ;  /* 0x0001000003037824 */ /* 0x000fe200078e00ff */
[----:B------:R-:W-:Y:S01]  /*0630*/  LOP3.LUT R18, R13, 0xfe000000, RZ, 0xc0, !PT ;  /* 0xfe0000000d127812 */ /* 0x000fe200078ec0ff */
[----:B------:R-:W-:Y:S01]  /*0640*/  FFMA.FTZ R21, R16, R16, R21 ;  /* 0x0000001010157223 */ /* 0x000fe20000010015 */
[----:B------:R-:W-:Y:S01]  /*0650*/  IADD3 R14, -R20, 0x7e800000, RZ ;  /* 0x7e800000140e7810 */ /* 0x000fe20007ffe1ff */
[----:B------:R-:W-:Y:S01]  /*0660*/  FADD.FTZ R3, |R3|, -RZ ;  /* 0x800000ff03037221 */ /* 0x000fe20000010200 */
[----:B------:R-:W-:-:S02]  /*0670*/  VIMNMX R15, R2, R15, PT ;  /* 0x0000000f020f7248 */ /* 0x000fc40003fe0100 */
[----:B------:R-:W-:Y:S01]  /*0680*/  IADD3 R22, -R18, 0x7e800000, RZ ;  /* 0x7e80000012167810 */ /* 0x000fe20007ffe1ff */
[-C--:B------:R-:W-:Y:S01]  /*0690*/  FMUL.FTZ R16, R17, R14.reuse ;  /* 0x0000000e11107220 */ /* 0x080fe20000410000 */
[----:B------:R-:W-:Y:S01]  /*06a0*/  FMUL.FTZ R23, R12, R14 ;  /* 0x0000000e0c177220 */ /* 0x000fe20000410000 */
[----:B------:R-:W-:Y:S01]  /*06b0*/  VIMNMX R14, R2, R3, !PT ;  /* 0x00000003020e7248 */ /* 0x000fe20007fe0100 */
[----:B------:R-:W-:Y:S01]  /*06c0*/  MUFU.SQRT R21, R21 ;  /* 0x0000001500157308 */ /* 0x000fe20000002000 */
[----:B------:R-:W-:Y:S01]  /*06d0*/  FMUL.FTZ R25, R15, R22 ;  /* 0x000000160f197220 */ /* 0x000fe20000410000 */
[----:B------:R-:W-:Y:S01]  /*06e0*/  FMUL.FTZ R16, R16, R16 ;  /* 0x0000001010107220 */ /* 0x000fe20000410000 */
[----:B------:R-:W-:Y:S01]  /*06f0*/  FMUL.FTZ R22, R13, R22 ;  /* 0x000000160d167220 */ /* 0x000fe20000410000 */
[----:B------:R-:W-:Y:S01]  /*0700*/  FSETP.NEU.FTZ.AND P5, PT, R17, RZ, PT ;  /* 0x000000ff1100720b */ /* 0x000fe20003fbd000 */
[----:B------:R-:W-:Y:S01]  /*0710*/  FMUL.FTZ R25, R25, R25 ;  /* 0x0000001919197220 */ /* 0x000fe20000410000 */
[----:B------:R-:W-:Y:S01]  /*0720*/  FFMA.FTZ R23, R23, R23, R16 ;  /* 0x0000001717177223 */ /* 0x000fe20000010010 */
[----:B------:R-:W-:-:S02]  /*0730*/  LOP3.LUT R16, R14, 0xfe000000, RZ, 0xc0, !PT ;  /* 0xfe0000000e107812 */ /* 0x000fc400078ec0ff */
[----:B------:R-:W-:Y:S01]  /*0740*/  FFMA.FTZ R25, R22, R22, R25 ;  /* 0x0000001616197223 */ /* 0x000fe20000010019 */
[----:B------:R-:W-:Y:S02]  /*0750*/  VIMNMX R22, R2, R3, PT ;  /* 0x0000000302167248 */ /* 0x000fe40003fe0100 */
[----:B------:R-:W-:Y:S01]  /*0760*/  IADD3 R27, -R16, 0x7e800000, RZ ;  /* 0x7e800000101b7810 */ /* 0x000fe20007ffe1ff */
[----:B------:R-:W0:Y:S01]  /*0770*/  MUFU.SQRT R23, R23 ;  /* 0x0000001700177308 */ /* 0x000e220000002000 */
[----:B------:R-:W-:Y:S01]  /*0780*/  FSETP.NEU.FTZ.AND P0, PT, R17, +INF , PT ;  /* 0x7f8000001100780b */ /* 0x000fe20003f1d000 */
[----:B------:R-:W1:Y:S01]  /*0790*/  LDC.64 R2, c[0x0][0x218] ;  /* 0x00008600ff027b82 */ /* 0x000e620000000a00 */
[----:B------:R-:W-:Y:S02]  /*07a0*/  FSETP.NEU.FTZ.AND P2, PT, R15, RZ, PT ;  /* 0x000000ff0f00720b */ /* 0x000fe40003f5d000 */
[----:B------:R-:W-:Y:S02]  /*07b0*/  FSETP.NEU.FTZ.AND P3, PT, R9, RZ, PT ;  /* 0x000000ff0900720b */ /* 0x000fe40003f7d000 */
[----:B------:R-:W-:Y:S01]  /*07c0*/  FSETP.NEU.FTZ.AND P6, PT, R11, RZ, PT ;  /* 0x000000ff0b00720b */ /* 0x000fe20003fdd000 */
[----:B------:R2:W3:Y:S01]  /*07d0*/  MUFU.SQRT R17, R24 ;  /* 0x0000001800117308 */ /* 0x0004e20000002000 */
[----:B------:R-:W-:-:S02]  /*07e0*/  FSETP.NEU.FTZ.AND P4, PT, R22, RZ, PT ;  /* 0x000000ff1600720b */ /* 0x000fc40003f9d000 */
[----:B------:R-:W-:Y:S02]  /*07f0*/  LOP3.LUT R20, R20, 0x800000, RZ, 0xfc, !PT ;  /* 0x0080000014147812 */ /* 0x000fe400078efcff */
[----:B------:R-:W-:Y:S02]  /*0800*/  LOP3.LUT R18, R18, 0x800000, RZ, 0xfc, !PT ;  /* 0x0080000012127812 */ /* 0x000fe400078efcff */
[----:B------:R-:W-:Y:S01]  /*0810*/  LOP3.LUT R10, R10, 0x800000, RZ, 0xfc, !PT ;  /* 0x008000000a0a7812 */ /* 0x000fe200078efcff */
[----:B------:R-:W4:Y:S01]  /*0820*/  MUFU.SQRT R25, R25 ;  /* 0x0000001900197308 */ /* 0x000f220000002000 */
[-C--:B--2---:R-:W-:Y:S01]  /*0830*/  FMUL.FTZ R24, R22, R27.reuse ;  /* 0x0000001b16187220 */ /* 0x084fe20000410000 */
[----:B------:R-:W-:Y:S01]  /*0840*/  FMUL.FTZ R27, R14, R27 ;  /* 0x0000001b0e1b7220 */ /* 0x000fe20000410000 */
[----:B0-----:R-:W-:Y:S01]  /*0850*/  @P5 FMUL.FTZ R12, R23, R20 ;  /* 0x00000014170c5220 */ /* 0x001fe20000410000 */
[----:B------:R-:W-:Y:S01]  /*0860*/  FSETP.NEU.FTZ.AND P5, PT, R11, +INF , PT ;  /* 0x7f8000000b00780b */ /* 0x000fe20003fbd000 */
[----:B------:R-:W-:Y:S01]  /*0870*/  FMUL.FTZ R24, R24, R24 ;  /* 0x0000001818187220 */ /* 0x000fe20000410000 */
[----:B------:R-:W-:Y:S01]  /*0880*/  LOP3.LUT R26, R19, 0x800000, RZ, 0xfc, !PT ;  /* 0x00800000131a7812 */ /* 0x000fe200078efcff */
[----:B------:R-:W-:Y:S01]  /*0890*/  @P3 FMUL.FTZ R7, R21, R10 ;  /* 0x0000000a15073220 */ /* 0x000fe20000410000 */
[----:B------:R-:W-:Y:S01]  /*08a0*/  LOP3.LUT R11, R16, 0x800000, RZ, 0xfc, !PT ;  /* 0x00800000100b7812 */ /* 0x000fe200078efcff */
[----:B------:R-:W-:Y:S01]  /*08b0*/  FFMA.FTZ R24, R27, R27, R24 ;  /* 0x0000001b1b187223 */ /* 0x000fe20000010018 */
[----:B------:R-:W-:Y:S01]  /*08c0*/  FSETP.NEU.FTZ.AND P3, PT, R22, +INF , PT ;  /* 0x7f8000001600780b */ /* 0x000fe20003f7d000 */
[----:B---3--:R-:W-:Y:S01]  /*08d0*/  @P6 FMUL.FTZ R8, R17, R26 ;  /* 0x0000001a11086220 */ /* 0x008fe20000410000 */
[----:B------:R-:W-:Y:S01]  /*08e0*/  FSETP.NEU.FTZ.AND P6, PT, R15, +INF , PT ;  /* 0x7f8000000f00780b */ /* 0x000fe20003fdd000 */
[----:B-1----:R-:W-:Y:S01]  /*08f0*/  IMAD.WIDE.U32 R2, R0, 0x2, R2 ;  /* 0x0000000200027825 */ /* 0x002fe200078e0002 */
[----:B------:R-:W-:Y:S01]  /*0900*/  FSEL R4, R4, +INF , P1 ;  /* 0x7f80000004047808 */ /* 0x000fe20000800000 */
[----:B------:R-:W0:Y:S01]  /*0910*/  MUFU.SQRT R24, R24 ;  /* 0x0000001800187308 */ /* 0x000e220000002000 */
[----:B------:R-:W-:Y:S01]  /*0920*/  FSEL R8, R8, +INF , P5 ;  /* 0x7f80000008087808 */ /* 0x000fe20002800000 */
[----:B----4-:R-:W-:Y:S01]  /*0930*/  @P2 FMUL.FTZ R13, R25, R18 ;  /* 0x00000012190d2220 */ /* 0x010fe20000410000 */
[----:B------:R-:W-:Y:S01]  /*0940*/  FSETP.NEU.FTZ.AND P2, PT, R9, +INF , PT ;  /* 0x7f8000000900780b */ /* 0x000fe20003f5d000 */
[----:B------:R-:W-:-:S03]  /*0950*/  IMAD.WIDE R2, R5, 0x4, R2 ;  /* 0x0000000405027825 */ /* 0x000fc600078e0202 */
[----:B------:R-:W-:Y:S02]  /*0960*/  FSEL R0, R7, +INF , P2 ;  /* 0x7f80000007007808 */ /* 0x000fe40001000000 */
[----:B------:R-:W-:Y:S01]  /*0970*/  FSEL R7, R12, +INF , P0 ;  /* 0x7f8000000c077808 */ /* 0x000fe20000000000 */
[----:B------:R-:W-:Y:S01]  /*0980*/  STG.E desc[UR6][R2.64], R6 ;  /* 0x0000000602007986 */ /* 0x000fe2000c101906 */
[----:B------:R-:W-:Y:S02]  /*0990*/  FSEL R13, R13, +INF , P6 ;  /* 0x7f8000000d0d7808 */ /* 0x000fe40003000000 */
[----:B------:R-:W-:Y:S02]  /*09a0*/  F2FP.BF16.F32.PACK_AB R7, R7, R4 ;  /* 0x000000040707723e */ /* 0x000fe400000010ff */
[----:B------:R-:W-:Y:S01]  /*09b0*/  F2FP.BF16.F32.PACK_AB R13, R13, R8 ;  /* 0x000000080d0d723e */ /* 0x000fe200000010ff */
[----:B0-----:R-:W-:Y:S02]  /*09c0*/  @P4 FMUL.FTZ R14, R24, R11 ;  /* 0x0000000b180e4220 */ /* 0x001fe40000410000 */
[----:B------:R-:W-:Y:S03]  /*09d0*/  STG.E desc[UR6][R2.64+0x200], R7 ;  /* 0x0002000702007986 */ /* 0x000fe6000c101906 */
[----:B------:R-:W-:Y:S01]  /*09e0*/  FSEL R9, R14, +INF , P3 ;  /* 0x7f8000000e097808 */ /* 0x000fe20001800000 */
[----:B------:R-:W-:Y:S03]  /*09f0*/  STG.E desc[UR6][R2.64+0x400], R13 ;  /* 0x0004000d02007986 */ /* 0x000fe6000c101906 */
[----:B------:R-:W-:-:S05]  /*0a00*/  F2FP.BF16.F32.PACK_AB R9, R9, R0 ;  /* 0x000000000909723e */ /* 0x000fca00000010ff */
[----:B------:R-:W-:Y:S01]  /*0a10*/  STG.E desc[UR6][R2.64+0x600], R9 ;  /* 0x0006000902007986 */ /* 0x000fe2000c101906 */
[----:B------:R-:W-:Y:S05]  /*0a20*/  EXIT ;  /* 0x000000000000794d */ /* 0x000fea0003800000 */
.L_x_584:
[----:B------:R-:W0:Y:S01]  /*0a30*/  S2R R7, SR_TID.X ;  /* 0x0000000000077919 */ /* 0x000e220000002100 */
[----:B------:R-:W-:Y:S02]  /*0a40*/  PRMT R14, RZ, 0x7610, R14 ;  /* 0x00007610ff0e7816 */ /* 0x000fe4000000000e */
[----:B0-----:R-:W-:Y:S01]  /*0a50*/  ISETP.GE.AND P0, PT, R7, R8, PT ;  /* 0x000000080700720c */ /* 0x001fe20003f06270 */
[----:B------:R-:W-:-:S12]  /*0a60*/  IMAD.MOV.U32 R23, RZ, RZ, R7 ;  /* 0x000000ffff177224 */ /* 0x000fd800078e0007 */
[----:B------:R-:W-:Y:S02]  /*0a70*/  @!P0 IMAD.IADD R15, R0, 0x1, R23 ;  /* 0x00000001000f8824 */ /* 0x000fe400078e0217 */
[----:B------:R-:W-:-:S05]  /*0a80*/  @!P0 VIADD R23, R23, 0x80 ;  /* 0x0000008017178836 */ /* 0x000fca0000000000 */
[----:B------:R-:W-:-:S13]  /*0a90*/  ISETP.GE.AND P6, PT, R23, R8, PT ;  /* 0x000000081700720c */ /* 0x000fda0003fc6270 */
[----:B------:R-:W-:Y:S01]  /*0aa0*/  @!P6 IMAD.IADD R27, R0, 0x1, R23 ;  /* 0x00000001001be824 */ /* 0x000fe200078e0217 */
[----:B------:R-:W0:Y:S01]  /*0ab0*/  @!P6 LDC.64 R4, c[0x0][0x220] ;  /* 0x00008800ff04eb82 */ /* 0x000e220000000a00 */
[----:B------:R-:W-:-:S05]  /*0ac0*/  @!P6 VIADD R23, R23, 0x80 ;  /* 0x000000801717e836 */ /* 0x000fca0000000000 */
[----:B------:R-:W-:-:S13]  /*0ad0*/  ISETP.GE.AND P5, PT, R23, R8, PT ;  /* 0x000000081700720c */ /* 0x000fda0003fa6270 */
[----:B------:R-:W-:Y:S01]  /*0ae0*/  @!P5 IMAD.IADD R29, R0, 0x1, R23 ;  /* 0x00000001001dd824 */ /* 0x000fe200078e0217 */
[----:B------:R-:W1:Y:S01]  /*0af0*/  @!P5 LDC.64 R2, c[0x0][0x220] ;  /* 0x00008800ff02db82 */ /* 0x000e620000000a00 */
[----:B------:R-:W-:Y:S02]  /*0b00*/  @!P5 VIADD R23, R23, 0x80 ;  /* 0x000000801717d836 */ /* 0x000fe40000000000 */
[----:B0-----:R-:W-:-:S03]  /*0b10*/  @!P6 IMAD.WIDE.U32 R26, R27, 0x2, R4 ;  /* 0x000000021b1ae825 */ /* 0x001fc600078e0004 */
[C---:B------:R-:W-:Y:S02]  /*0b20*/  ISETP.GE.AND P4, PT, R23.reuse, R8, PT ;  /* 0x000000081700720c */ /* 0x040fe40003f86270 */
[----:B------:R-:W5:Y:S11]  /*0b30*/  @!P6 LDG.E.U16 R14, desc[UR6][R26.64] ;  /* 0x000000061a0ee981 */ /* 0x000f76000c1e1500 */
[----:B------:R-:W-:Y:S01]  /*0b40*/  @!P4 IMAD.IADD R9, R0, 0x1, R23 ;  /* 0x000000010009c824 */ /* 0x000fe200078e0217 */
[----:B------:R-:W0:Y:S01]  /*0b50*/  @!P4 LDC.64 R16, c[0x0][0x220] ;  /* 0x00008800ff10cb82 */ /* 0x000e220000000a00 */
[----:B------:R-:W-:-:S05]  /*0b60*/  @!P4 VIADD R23, R23, 0x80 ;  /* 0x000000801717c836 */ /* 0x000fca0000000000 */
[----:B------:R-:W-:-:S13]  /*0b70*/  ISETP.GE.AND P3, PT, R23, R8, PT ;  /* 0x000000081700720c */ /* 0x000fda0003f66270 */
[----:B------:R-:W-:Y:S01]  /*0b80*/  @!P3 IADD3 R25, R0, R23, RZ ;  /* 0x000000170019b210 */ /* 0x000fe20007ffe0ff */
[----:B------:R-:W-:Y:S01]  /*0b90*/  @!P3 VIADD R23, R23, 0x80 ;  /* 0x000000801717b836 */ /* 0x000fe20000000000 */
[----:B------:R-:W2:Y:S04]  /*0ba0*/  @!P3 LDC.64 R10, c[0x0][0x220] ;  /* 0x00008800ff0abb82 */ /* 0x000ea80000000a00 */
[----:B------:R-:W-:-:S13]  /*0bb0*/  ISETP.GE.AND P2, PT, R23, R8, PT ;  /* 0x000000081700720c */ /* 0x000fda0003f46270 */
[----:B------:R-:W-:Y:S01]  /*0bc0*/  @!P2 IMAD.IADD R21, R0, 0x1, R23 ;  /* 0x000000010015a824 */ /* 0x000fe200078e0217 */
[----:B------:R-:W3:Y:S01]  /*0bd0*/  @!P2 LDC.64 R12, c[0x0][0x220] ;  /* 0x00008800ff0cab82 */ /* 0x000ee20000000a00 */
[----:B------:R-:W-:-:S05]  /*0be0*/  @!P2 VIADD R23, R23, 0x80 ;  /* 0x000000801717a836 */ /* 0x000fca0000000000 */
[----:B------:R-:W-:-:S13]  /*0bf0*/  ISETP.GE.AND P1, PT, R23, R8, PT ;  /* 0x000000081700720c */ /* 0x000fda0003f26270 */
[----:B------:R-:W-:Y:S01]  /*0c00*/  @!P1 IMAD.IADD R19, R0, 0x1, R23 ;  /* 0x0000000100139824 */ /* 0x000fe200078e0217 */
[----:B------:R-:W4:Y:S01]  /*0c10*/  @!P1 LDC.64 R4, c[0x0][0x220] ;  /* 0x00008800ff049b82 */ /* 0x000f220000000a00 */
[----:B------:R-:W-:-:S05]  /*0c20*/  @!P1 VIADD R23, R23, 0x80 ;  /* 0x0000008017179836 */ /* 0x000fca0000000000 */
[----:B------:R-:W-:Y:S01]  /*0c30*/  ISETP.GE.AND P6, PT, R23, R8, PT ;  /* 0x000000081700720c */ /* 0x000fe20003fc6270 */
[----:B-1----:R-:W-:-:S12]  /*0c40*/  @!P5 IMAD.WIDE.U32 R28, R29, 0x2, R2 ;  /* 0x000000021d1cd825 */ /* 0x002fd800078e0002 */
[----:B------:R-:W1:Y:S01]  /*0c50*/  @!P6 LDC.64 R2, c[0x0][0x220] ;  /* 0x00008800ff02eb82 */ /* 0x000e620000000a00 */
[----:B------:R-:W-:-:S04]  /*0c60*/  @!P6 IMAD.IADD R23, R0, 0x1, R23 ;  /* 0x000000010017e824 */ /* 0x000fc800078e0217 */
[----:B-1----:R-:W-:-:S03]  /*0c70*/  @!P6 IMAD.WIDE.U32 R2, R23, 0x2, R2 ;  /* 0x000000021702e825 */ /* 0x002fc600078e0002 */
[----:B------:R-:W1:Y:S02]  /*0c80*/  @!P0 LDC.64 R22, c[0x0][0x220] ;  /* 0x00008800ff168b82 */ /* 0x000e640000000a00 */
[----:B-1----:R-:W-:Y:S01]  /*0c90*/  @!P0 IMAD.WIDE.U32 R22, R15, 0x2, R22 ;  /* 0x000000020f168825 */ /* 0x002fe200078e0016 */
[----:B------:R-:W-:-:S06]  /*0ca0*/  PRMT R15, RZ, 0x7610, R15 ;  /* 0x00007610ff0f7816 */ /* 0x000fcc000000000f */
[----:B------:R-:W5:Y:S01]  /*0cb0*/  @!P0 LDG.E.U16 R15, desc[UR6][R22.64] ;  /* 0x00000006160f8981 */ /* 0x000f62000c1e1500 */
[----:B0-----:R-:W-:Y:S01]  /*0cc0*/  @!P4 IMAD.WIDE.U32 R16, R9, 0x2, R16 ;  /* 0x000000020910c825 */ /* 0x001fe200078e0010 */
[----:B------:R-:W-:-:S06]  /*0cd0*/  PRMT R9, RZ, 0x7610, R9 ;  /* 0x00007610ff097816 */ /* 0x000fcc0000000009 */
[----:B------:R0:W5:Y:S01]  /*0ce0*/  @!P4 LDG.E.U16 R9, desc[UR6][R16.64] ;  /* 0x000000061009c981 */ /* 0x000162000c1e1500 */
[----:B---3--:R-:W-:Y:S01]  /*0cf0*/  @!P2 IMAD.WIDE.U32 R12, R21, 0x2, R12 ;  /* 0x00000002150ca825 */ /* 0x008fe200078e000c */
[----:B------:R-:W-:Y:S01]  /*0d00*/  PRMT R18, RZ, 0x7610, R18 ;  /* 0x00007610ff127816 */ /* 0x000fe20000000012 */
[----:B0-----:R-:W0:Y:S02]  /*0d10*/  @!P0 LDC.64 R16, c[0x0][0x218] ;  /* 0x00008600ff108b82 */ /* 0x001e240000000a00 */
[----:B----4-:R-:W-:Y:S01]  /*0d20*/  @!P1 IMAD.WIDE.U32 R4, R19, 0x2, R4 ;  /* 0x0000000213049825 */ /* 0x010fe200078e0004 */
[----:B------:R-:W-:Y:S02]  /*0d30*/  PRMT R21, RZ, 0x7610, R21 ;  /* 0x00007610ff157816 */ /* 0x000fe40000000015 */
[----:B------:R1:W5:Y:S01]  /*0d40*/  @!P6 LDG.E.U16 R18, desc[UR6][R2.64] ;  /* 0x000000060212e981 */ /* 0x000362000c1e1500 */
[----:B------:R-:W-:Y:S01]  /*0d50*/  PRMT R20, RZ, 0x7610, R20 ;  /* 0x00007610ff147816 */ /* 0x000fe20000000014 */
[----:B--2---:R-:W-:Y:S01]  /*0d60*/  @!P3 IMAD.WIDE.U32 R10, R25, 0x2, R10 ;  /* 0x00000002190ab825 */ /* 0x004fe200078e000a */
[----:B------:R-:W-:-:S02]  /*0d70*/  PRMT R19, RZ, 0x7610, R19 ;  /* 0x00007610ff137816 */ /* 0x000fc40000000013 */
[----:B------:R-:W-:Y:S01]  /*0d80*/  PRMT R6, RZ, 0x7610, R6 ;  /* 0x00007610ff067816 */ /* 0x000fe20000000006 */
[C---:B------:R-:W-:Y:S01]  /*0d90*/  VIADD R25, R7.reuse, 0x80 ;  /* 0x0000008007197836 */ /* 0x040fe20000000000 */
[----:B------:R2:W5:Y:S01]  /*0da0*/  @!P3 LDG.E.U16 R21, desc[UR6][R10.64] ;  /* 0x000000060a15b981 */ /* 0x000562000c1e1500 */
[----:B-1----:R-:W-:-:S03]  /*0db0*/  VIADD R3, R7, 0x200 ;  /* 0x0000020007037836 */ /* 0x002fc60000000000 */
[----:B------:R1:W5:Y:S01]  /*0dc0*/  @!P2 LDG.E.U16 R20, desc[UR6][R12.64] ;  /* 0x000000060c14a981 */ /* 0x000362000c1e1500 */
[----:B------:R-:W-:Y:S03]  /*0dd0*/  BSSY B0, `(.L_x_585) ;  /* 0x0000020000007945 */ /* 0x000fe60003800000 */
[----:B------:R3:W5:Y:S01]  /*0de0*/  @!P1 LDG.E.U16 R19, desc[UR6][R4.64] ;  /* 0x0000000604139981 */ /* 0x000762000c1e1500 */
[----:B--2---:R-:W-:-:S03]  /*0df0*/  VIADD R11, R7, 0x100 ;  /* 0x00000100070b7836 */ /* 0x004fc60000000000 */
[----:B------:R2:W5:Y:S01]  /*0e00*/  @!P5 LDG.E.U16 R6, desc[UR6][R28.64] ;  /* 0x000000061c06d981 */ /* 0x000562000c1e1500 */
[C---:B-1----:R-:W-:Y:S02]  /*0e10*/  VIADD R13, R7.reuse, 0x280 ;  /* 0x00000280070d7836 */ /* 0x042fe40000000000 */
[----:B---3--:R-:W-:Y:S01]  /*0e20*/  VIADD R5, R7, 0x180 ;  /* 0x0000018007057836 */ /* 0x008fe20000000000 */
[-C--:B------:R-:W-:Y:S01]  /*0e30*/  ISETP.GE.AND P3, PT, R3, R8.reuse, PT ;  /* 0x000000080300720c */ /* 0x080fe20003f66270 */
[----:B------:R-:W-:Y:S01]  /*0e40*/  VIADD R3, R7, 0x300 ;  /* 0x0000030007037836 */ /* 0x000fe20000000000 */
[-C--:B------:R-:W-:Y:S02]  /*0e50*/  ISETP.GE.AND P6, PT, R25, R8.reuse, PT ;  /* 0x000000081900720c */ /* 0x080fe40003fc6270 */
[-C--:B------:R-:W-:Y:S02]  /*0e60*/  ISETP.GE.AND P5, PT, R11, R8.reuse, PT ;  /* 0x000000080b00720c */ /* 0x080fe40003fa6270 */
[----:B------:R-:W-:-:S02]  /*0e70*/  ISETP.GE.AND P4, PT, R5, R8, PT ;  /* 0x000000080500720c */ /* 0x000fc40003f86270 */
[----:B------:R-:W-:Y:S01]  /*0e80*/  ISETP.GE.AND P2, PT, R13, R8, PT ;  /* 0x000000080d00720c */ /* 0x000fe20003f46270 */
[----:B--2---:R-:W-:-:S12]  /*0e90*/  @P0 BRA `(.L_x_586) ;  /* 0x00000000004c0947 */ /* 0x004fd80003800000 */
        /* <DEDUP_REMOVED lines=17> */
[----:B------:R-:W-:-:S04]  /*0fb0*/  FSEL R10, R2, +INF , P1 ;  /* 0x7f800000020a7808 */ /* 0x000fc80000800000 */
[----:B------:R-:W-:-:S07]  /*0fc0*/  F2FP.BF16.F32.PACK_AB R10, RZ, R10 ;  /* 0x0000000aff0a723e */ /* 0x000fce00000010ff */
.L_x_586:
[----:B------:R-:W-:Y:S05]  /*0fd0*/  BSYNC B0 ;  /* 0x0000000000007941 */ /* 0x000fea0003800000 */
.L_x_585:
[----:B------:R-:W-:Y:S01]  /*0fe0*/  BSSY B0, `(.L_x_587) ;  /* 0x0000017000007945 */ /* 0x000fe20003800000 */
[----:B------:R-:W-:Y:S01]  /*0ff0*/  ISETP.GE.AND P1, PT, R3, R8, PT ;  /* 0x000000080300720c */ /* 0x000fe20003f26270 */
[----:B------:R-:W-:Y:S02]  /*1000*/  VIADD R3, R7, 0x380 ;  /* 0x0000038007037836 */ /* 0x000fe40000000000 */
[----:B------:R-:W-:Y:S10]  /*1010*/  @P6 BRA `(.L_x_588) ;  /* 0x00000000004c6947 */ /* 0x000ff40003800000 */
        /* <DEDUP_REMOVED lines=14> */
[----:B------:R-:W1:Y:S02]  /*1100*/  MUFU.SQRT R12, R12 ;  /* 0x0000000c000c7308 */ /* 0x000e640000002000 */
[----:B-1----:R-:W-:Y:S01]  /*1110*/  @P6 FMUL.FTZ R2, R12, R5 ;  /* 0x000000050c026220 */ /* 0x002fe20000410000 */
[----:B------:R-:W-:-:S04]  /*1120*/  FSETP.NEU.FTZ.AND P6, PT, R14, +INF , PT ;  /* 0x7f8000000e00780b */ /* 0x000fc80003fdd000 */
[----:B------:R-:W-:-:S04]  /*1130*/  FSEL R11, R2, +INF , P6 ;  /* 0x7f800000020b7808 */ /* 0x000fc80003000000 */
[----:B------:R-:W-:-:S07]  /*1140*/  F2FP.BF16.F32.PACK_AB R11, RZ, R11 ;  /* 0x0000000bff0b723e */ /* 0x000fce00000010ff */
.L_x_588:
[----:B------:R-:W-:Y:S05]  /*1150*/  BSYNC B0 ;  /* 0x0000000000007941 */ /* 0x000fea0003800000 */
.L_x_587:
[----:B------:R-:W-:Y:S01]  /*1160*/  ISETP.GE.AND P6, PT, R3, R8, PT ;  /* 0x000000080300720c */ /* 0x000fe20003fc6270 */
[----:B------:R-:W-:Y:S01]  /*1170*/  @!P0 IMAD.IADD R3, R0, 0x1, R7 ;  /* 0x0000000100038824 */ /* 0x000fe200078e0207 */
[----:B------:R-:W-:Y:S03]  /*1180*/  BSSY B0, `(.L_x_589) ;  /* 0x0000016000007945 */ /* 0x000fe60003800000 */
[----:B0-----:R-:W-:Y:S01]  /*1190*/  @!P0 IMAD.WIDE.U32 R2, R3, 0x2, R16 ;  /* 0x0000000203028825 */ /* 0x001fe200078e0010 */
[----:B------:R-:W-:Y:S07]  /*11a0*/  @P5 BRA `(.L_x_590) ;  /* 0x00000000004c5947 */ /* 0x000fee0003800000 */
        /* <DEDUP_REMOVED lines=19> */
.L_x_590:
[----:B------:R-:W-:Y:S05]  /*12e0*/  BSYNC B0 ;  /* 0x0000000000007941 */ /* 0x000fea0003800000 */
.L_x_589:
        /* <DEDUP_REMOVED lines=21> */
.L_x_592:
[----:B------:R-:W-:Y:S05]  /*1440*/  BSYNC B0 ;  /* 0x0000000000007941 */ /* 0x000fea0003800000 */
.L_x_591:
        /* <DEDUP_REMOVED lines=21> */
.L_x_594:
[----:B------:R-:W-:Y:S05]  /*15a0*/  BSYNC B0 ;  /* 0x0000000000007941 */ /* 0x000fea0003800000 */
.L_x_593:
        /* <DEDUP_REMOVED lines=21> */
.L_x_596:
[----:B------:R-:W-:Y:S05]  /*1700*/  BSYNC B0 ;  /* 0x0000000000007941 */ /* 0x000fea0003800000 */
.L_x_595:
        /* <DEDUP_REMOVED lines=21> */
.L_x_598:
[----:B------:R-:W-:Y:S05]  /*1860*/  BSYNC B0 ;  /* 0x0000000000007941 */ /* 0x000fea0003800000 */
.L_x_597:
        /* <DEDUP_REMOVED lines=21> */
.L_x_600:
[----:B------:R-:W-:Y:S05]  /*19c0*/  BSYNC B0 ;  /* 0x0000000000007941 */ /* 0x000fea0003800000 */
.L_x_599:
[----:B------:R-:W-:Y:S01]  /*19d0*/  @!P0 VIADD R7, R7, 0x80 ;  /* 0x0000008007078836 */ /* 0x000fe20000000000 */
[----:B------:R0:W-:Y:S01]  /*19e0*/  @!P0 STG.E.U16 desc[UR6][R2.64], R10 ;  /* 0x0000000a02008986 */ /* 0x0001e2000c101506 */
[----:B------:R-:W-:Y:S04]  /*19f0*/  BSSY B0, `(.L_x_601) ;  /* 0x000002d000007945 */ /* 0x000fe80003800000 */
[----:B------:R-:W-:Y:S01]  /*1a00*/  BSSY B1, `(.L_x_602) ;  /* 0x0000025000017945 */ /* 0x000fe20003800000 */
[----:B------:R-:W-:-:S13]  /*1a10*/  ISETP.GE.AND P0, PT, R7, R8, PT ;  /* 0x000000080700720c */ /* 0x000fda0003f06270 */
[----:B0-----:R-:W-:Y:S05]  /*1a20*/  @P0 BRA `(.L_x_603) ;  /* 0x0000000000300947 */ /* 0x001fea0003800000 */
[----:B------:R-:W0:Y:S01]  /*1a30*/  LDC.64 R2, c[0x0][0x218] ;  /* 0x00008600ff027b82 */ /* 0x000e220000000a00 */
[----:B-----5:R-:W-:Y:S02]  /*1a40*/  IMAD.IADD R15, R0, 0x1, R7 ;  /* 0x00000001000f7824 */ /* 0x020fe400078e0207 */
[----:B------:R-:W-:-:S05]  /*1a50*/  VIADD R7, R7, 0x80 ;  /* 0x0000008007077836 */ /* 0x000fca0000000000 */
[----:B------:R-:W-:Y:S01]  /*1a60*/  ISETP.GE.AND P0, PT, R7, R8, PT ;  /* 0x000000080700720c */ /* 0x000fe20003f06270 */
[----:B0-----:R-:W-:-:S05]  /*1a70*/  IMAD.WIDE.U32 R2, R15, 0x2, R2 ;  /* 0x000000020f027825 */ /* 0x001fca00078e0002 */
[----:B------:R0:W-:Y:S07]  /*1a80*/  STG.E.U16 desc[UR6][R2.64], R11 ;  /* 0x0000000b02007986 */ /* 0x0001ee000c101506 */
[----:B------:R-:W-:Y:S05]  /*1a90*/  @P0 BRA `(.L_x_604) ;  /* 0x0000000000300947 */ /* 0x000fea0003800000 */
[----:B0-----:R-:W0:Y:S01]  /*1aa0*/  LDC.64 R2, c[0x0][0x218] ;  /* 0x00008600ff027b82 */ /* 0x001e220000000a00 */
[----:B------:R-:W-:Y:S01]  /*1ab0*/  IADD3 R11, R0, R7, RZ ;  /* 0x00000007000b7210 */ /* 0x000fe20007ffe0ff */
[----:B------:R-:W-:-:S04]  /*1ac0*/  VIADD R7, R7, 0x80 ;  /* 0x0000008007077836 */ /* 0x000fc80000000000 */
[----:B0-----:R-:W-:-:S05]  /*1ad0*/  IMAD.WIDE.U32 R2, R11, 0x2, R2 ;  /* 0x000000020b027825 */ /* 0x001fca00078e0002 */
[----:B------:R0:W-:Y:S02]  /*1ae0*/  STG.E.U16 desc[UR6][R2.64], R12 ;  /* 0x0000000c02007986 */ /* 0x0001e4000c101506 */
.L_x_603:
[----:B------:R-:W-:-:S13]  /*1af0*/  ISETP.GE.AND P0, PT, R7, R8, PT ;  /* 0x000000080700720c */ /* 0x000fda0003f06270 */
[----:B------:R-:W-:Y:S05]  /*1b00*/  @P0 BRA `(.L_x_605) ;  /* 0x0000000000300947 */ /* 0x000fea0003800000 */
[----:B0-----:R-:W0:Y:S01]  /*1b10*/  LDC.64 R2, c[0x0][0x218] ;  /* 0x00008600ff027b82 */ /* 0x001e220000000a00 */
[----:B------:R-:W-:Y:S02]  /*1b20*/  IMAD.IADD R11, R0, 0x1, R7 ;  /* 0x00000001000b7824 */ /* 0x000fe400078e0207 */
[----:B------:R-:W-:Y:S02]  /*1b30*/  VIADD R7, R7, 0x80 ;  /* 0x0000008007077836 */ /* 0x000fe40000000000 */
[----:B0-----:R-:W-:-:S05]  /*1b40*/  IMAD.WIDE.U32 R2, R11, 0x2, R2 ;  /* 0x000000020b027825 */ /* 0x001fca00078e0002 */
[----:B------:R1:W-:Y:S02]  /*1b50*/  STG.E.U16 desc[UR6][R2.64], R13 ;  /* 0x0000000d02007986 */ /* 0x0003e4000c101506 */
.L_x_604:
[----:B------:R-:W-:-:S13]  /*1b60*/  ISETP.GE.AND P0, PT, R7, R8, PT ;  /* 0x000000080700720c */ /* 0x000fda0003f06270 */
[----:B------:R-:W-:Y:S05]  /*1b70*/  @P0 BRA `(.L_x_606) ;  /* 0x0000000000340947 */ /* 0x000fea0003800000 */
[----:B01----:R-:W0:Y:S01]  /*1b80*/  LDC.64 R2, c[0x0][0x218] ;  /* 0x00008600ff027b82 */ /* 0x003e220000000a00 */
[----:B------:R-:W-:Y:S02]  /*1b90*/  IMAD.IADD R11, R0, 0x1, R7 ;  /* 0x00000001000b7824 */ /* 0x000fe400078e0207 */
[----:B------:R-:W-:Y:S02]  /*1ba0*/  VIADD R7, R7, 0x80 ;  /* 0x0000008007077836 */ /* 0x000fe40000000000 */
[----:B0-----:R-:W-:-:S05]  /*1bb0*/  IMAD.WIDE.U32 R2, R11, 0x2, R2 ;  /* 0x000000020b027825 */ /* 0x001fca00078e0002 */
[----:B------:R1:W-:Y:S02]  /*1bc0*/  STG.E.U16 desc[UR6][R2.64], R5 ;  /* 0x0000000502007986 */ /* 0x0003e4000c101506 */
.L_x_605:
[----:B------:R-:W-:-:S13]  /*1bd0*/  ISETP.GE.AND P0, PT, R7, R8, PT ;  /* 0x000000080700720c */ /* 0x000fda0003f06270 */
[----:B------:R-:W-:Y:S05]  /*1be0*/  @P0 BREAK B1 ;  /* 0x0000000000010942 */ /* 0x000fea0003800000 */
[----:B------:R-:W-:Y:S05]  /*1bf0*/  @P0 BRA `(.L_x_607) ;  /* 0x0000000000300947 */ /* 0x000fea0003800000 */
[----:B01----:R-:W0:Y:S01]  /*1c00*/  LDC.64 R2, c[0x0][0x218] ;  /* 0x00008600ff027b82 */ /* 0x003e220000000a00 */
[----:B------:R-:W-:Y:S02]  /*1c10*/  IMAD.IADD R5, R0, 0x1, R7 ;  /* 0x0000000100057824 */ /* 0x000fe400078e0207 */
[----:B------:R-:W-:Y:S02]  /*1c20*/  VIADD R7, R7, 0x80 ;  /* 0x0000008007077836 */ /* 0x000fe40000000000 */
[----:B0-----:R-:W-:-:S05]  /*1c30*/  IMAD.WIDE.U32 R2, R5, 0x2, R2 ;  /* 0x0000000205027825 */ /* 0x001fca00078e0002 */
[----:B------:R2:W-:Y:S02]  /*1c40*/  STG.E.U16 desc[UR6][R2.64], R4 ;  /* 0x0000000402007986 */ /* 0x0005e4000c101506 */
.L_x_606:
[----:B------:R-:W-:Y:S05]  /*1c50*/  BSYNC B1 ;  /* 0x0000000000017941 */ /* 0x000fea0003800000 */
.L_x_602:
[----:B------:R-:W-:-:S13]  /*1c60*/  ISETP.GE.AND P0, PT, R7, R8, PT ;  /* 0x000000080700720c */ /* 0x000fda0003f06270 */
[----:B012---:R-:W0:Y:S01]  /*1c70*/  @!P0 LDC.64 R2, c[0x0][0x218] ;  /* 0x00008600ff028b82 */ /* 0x007e220000000a00 */
[----:B------:R-:W-:Y:S02]  /*1c80*/  @!P0 IMAD.IADD R5, R0, 0x1, R7 ;  /* 0x0000000100058824 */ /* 0x000fe400078e0207 */
[----:B------:R-:W-:Y:S02]  /*1c90*/  @!P0 VIADD R7, R7, 0x80 ;  /* 0x0000008007078836 */ /* 0x000fe40000000000 */
[----:B0-----:R-:W-:-:S05]  /*1ca0*/  @!P0 IMAD.WIDE.U32 R2, R5, 0x2, R2 ;  /* 0x0000000205028825 */ /* 0x001fca00078e0002 */
[----:B-----5:R2:W-:Y:S02]  /*1cb0*/  @!P0 STG.E.U16 desc[UR6][R2.64], R9 ;  /* 0x0000000902008986 */ /* 0x0205e4000c101506 */
.L_x_607:
[----:B------:R-:W-:Y:S05]  /*1cc0*/  BSYNC B0 ;  /* 0x0000000000007941 */ /* 0x000fea0003800000 */
.L_x_601:
[----:B------:R-:W-:Y:S05]  /*1cd0*/  WARPSYNC.ALL ;  /* 0x0000000000007948 */ /* 0x000fea0003800000 */
[----:B------:R-:W-:-:S13]  /*1ce0*/  ISETP.GE.AND P0, PT, R7, R8, PT ;  /* 0x000000080700720c */ /* 0x000fda0003f06270 */
[----:B------:R-:W-:Y:S05]  /*1cf0*/  @P0 EXIT ;  /* 0x000000000000094d */ /* 0x000fea0003800000 */
[----:B012---:R-:W0:Y:S01]  /*1d00*/  LDC.64 R2, c[0x0][0x218] ;  /* 0x00008600ff027b82 */ /* 0x007e220000000a00 */
[----:B------:R-:W-:-:S04]  /*1d10*/  IMAD.IADD R7, R0, 0x1, R7 ;  /* 0x0000000100077824 */ /* 0x000fc800078e0207 */
[----:B0-----:R-:W-:-:S05]  /*1d20*/  IMAD.WIDE.U32 R2, R7, 0x2, R2 ;  /* 0x0000000207027825 */ /* 0x001fca00078e0002 */
[----:B-----5:R-:W-:Y:S01]  /*1d30*/  STG.E.U16 desc[UR6][R2.64], R6 ;  /* 0x0000000602007986 */ /* 0x020fe2000c101506 */
[----:B------:R-:W-:Y:S05]  /*1d40*/  EXIT ;  /* 0x000000000000794d */ /* 0x000fea0003800000 */
.L_x_608:
        /* <DEDUP_REMOVED lines=11> */
.L_x_19764:


//--------------------- .text._ZN2at6native29vectorized_elementwise_kernelILi4ENS0_13AUnaryFunctorIN3c108BFloat16ES4_S4_ZZZNS0_17hypot_kernel_cudaERNS_18TensorIteratorBaseEENKUlvE_clEvENKUlvE2_clEvEUlS4_S4_E_EESt5arrayIPcLm2EEEEviT0_T1_ --------------------------
	.section	.text._ZN2at6native29vectorized_elementwise_kernelILi4ENS0_13AUnaryFunctorIN3c108BFloat16ES4_S4_ZZZNS0_17hypot_kernel_cudaERNS_18TensorIteratorBaseEENKUlvE_clEvENKUlvE2_clEvEUlS4_S4_E_EESt5arrayIPcLm2EEEEviT0_T1_,"ax",@progbits
	.align	128
        .global         _ZN2at6native29vectorized_elementwise_kernelILi4ENS0_13AUnaryFunctorIN3c108BFloat16ES4_S4_ZZZNS0_17hypot_kernel_cudaERNS_18TensorIteratorBaseEENKUlvE_clEvENKUlvE2_clEvEUlS4_S4_E_EESt5arrayIPcLm2EEEEviT0_T1_
        .type           _ZN2at6native29vectorized_elementwise_kernelILi4ENS0_13AUnaryFunctorIN3c108BFloat16ES4_S4_ZZZNS0_17hypot_kernel_cudaERNS_18TensorIteratorBaseEENKUlvE_clEvENKUlvE2_clEvEUlS4_S4_E_EESt5arrayIPcLm2EEEEviT0_T1_,@function
        .size           _ZN2at6native29vectorized_elementwise_kernelILi4ENS0_13AUnaryFunctorIN3c108BFloat16ES4_S4_ZZZNS0_17hypot_kernel_cudaERNS_18TensorIteratorBaseEENKUlvE_clEvENKUlvE2_clEvEUlS4_S4_E_EESt5arrayIPcLm2EEEEviT0_T1_,(.L_x_19765 - _ZN2at6native29vectorized_elementwise_kernelILi4ENS0_13AUnaryFunctorIN3c108BFloat16ES4_S4_ZZZNS0_17hypot_kernel_cudaERNS_18TensorIteratorBaseEENKUlvE_clEvENKUlvE2_clEvEUlS4_S4_E_EESt5arrayIPcLm2EEEEviT0_T1_)
        .other          _ZN2at6native29vectorized_elementwise_kernelILi4ENS0_13AUnaryFunctorIN3c108BFloat16ES4_S4_ZZZNS0_17hypot_kernel_cudaERNS_18TensorIteratorBaseEENKUlvE_clEvENKUlvE2_clEvEUlS4_S4_E_EESt5arrayIPcLm2EEEEviT0_T1_,@"STO_CUDA_ENTRY STV_DEFAULT"
_ZN2at6native29vectorized_elementwise_kernelILi4ENS0_13AUnaryFunctorIN3c108BFloat16ES4_S4_ZZZNS0_17hypot_kernel_cudaERNS_18TensorIteratorBaseEENKUlvE_clEvENKUlvE2_clEvEUlS4_S4_E_EESt5arrayIPcLm2EEEEviT0_T1_:
.text._ZN2at6native29vectorized_elementwise_kernelILi4ENS0_13AUnaryFunctorIN3c108BFloat16ES4_S4_ZZZNS0_17hypot_kernel_cudaERNS_18TensorIteratorBaseEENKUlvE_clEvENKUlvE2_clEvEUlS4_S4_E_EESt5arrayIPcLm2EEEEviT0_T1_:
        /* <DEDUP_REMOVED lines=13> */
[----:B------:R-:W2:Y:S04]  /*00d0*/  LDG.E.64 R16, desc[UR6][R6.64] ;  /* 0x0000000606107981 */ /* 0x000ea8000c1e1b00 */
[----:B------:R0:W3:Y:S01]  /*00e0*/  LDG.E.64 R2, desc[UR6][R6.64+0x400] ;  /* 0x0004000606027981 */ /* 0x0000e2000c1e1b00 */
[----:B------:R-:W-:-:S06]  /*00f0*/  USHF.L.U32 UR5, UR4, 0x10, URZ ;  /* 0x0000001004057899 */ /* 0x000fcc000800063f */
[----:B------:R-:W-:Y:S01]  /*0100*/  FADD.FTZ R15, -RZ, |UR5| ;  /* 0x40000005ff0f7e21 */ /* 0x000fe20008010100 */
[----:B--2---:R-:W-:Y:S01]  /*0110*/  IMAD.U32 R4, R16, 0x10000, RZ ;  /* 0x0001000010047824 */ /* 0x004fe200078e00ff */
[C---:B------:R-:W-:Y:S01]  /*0120*/  PRMT R8, R17.reuse, 0x7632, R8 ;  /* 0x0000763211087816 */ /* 0x040fe20000000008 */
[----:B------:R-:W-:Y:S02]  /*0130*/  IMAD.U32 R11, R17, 0x10000, RZ ;  /* 0x00010000110b7824 */ /* 0x000fe400078e00ff */
[----:B------:R-:W-:Y:S01]  /*0140*/  FADD.FTZ R12, |R4|, -RZ ;  /* 0x800000ff040c7221 */ /* 0x000fe20000010200 */
[----:B------:R-:W-:Y:S01]  /*0150*/  PRMT R4, R16, 0x7632, R4 ;  /* 0x0000763210047816 */ /* 0x000fe20000000004 */
[----:B------:R-:W-:Y:S01]  /*0160*/  FADD.FTZ R14, |R11|, -RZ ;  /* 0x800000ff0b0e7221 */ /* 0x000fe20000010200 */
[----:B------:R-:W-:Y:S02]  /*0170*/  IMAD.U32 R18, R8, 0x10000, RZ ;  /* 0x0001000008127824 */ /* 0x000fe400078e00ff */
[CC--:B------:R-:W-:Y:S01]  /*0180*/  VIMNMX R9, R15.reuse, R12.reuse, !PT ;  /* 0x0000000c0f097248 */ /* 0x0c0fe20007fe0100 */
[----:B0-----:R-:W-:Y:S01]  /*0190*/  IMAD.U32 R6, R4, 0x10000, RZ ;  /* 0x0001000004067824 */ /* 0x001fe200078e00ff */
[----:B------:R-:W-:Y:S01]  /*01a0*/  VIMNMX R12, R15, R12, PT ;  /* 0x0000000c0f0c7248 */ /* 0x000fe20003fe0100 */
[----:B------:R-:W-:Y:S01]  /*01b0*/  FADD.FTZ R24, |R18|, -RZ ;  /* 0x800000ff12187221 */ /* 0x000fe20000010200 */
[----:B------:R-:W-:Y:S01]  /*01c0*/  LOP3.LUT R10, R9, 0xfe000000, RZ, 0xc0, !PT ;  /* 0xfe000000090a7812 */ /* 0x000fe200078ec0ff */
[----:B------:R-:W-:Y:S01]  /*01d0*/  FADD.FTZ R16, |R6|, -RZ ;  /* 0x800000ff06107221 */ /* 0x000fe20000010200 */
[----:B------:R-:W-:-:S02]  /*01e0*/  VIMNMX R7, R15, R14, !PT ;  /* 0x0000000e0f077248 */ /* 0x000fc40007fe0100 */
[----:B------:R-:W-:Y:S02]  /*01f0*/  IADD3 R4, -R10, 0x7e800000, RZ ;  /* 0x7e8000000a047810 */ /* 0x000fe40007ffe1ff */
[----:B------:R-:W-:Y:S02]  /*0200*/  LOP3.LUT R11, R7, 0xfe000000, RZ, 0xc0, !PT ;  /* 0xfe000000070b7812 */ /* 0x000fe400078ec0ff */
[----:B------:R-:W-:Y:S01]  /*0210*/  VIMNMX R13, R15, R14, PT ;  /* 0x0000000e0f0d7248 */ /* 0x000fe20003fe0100 */
[-C--:B------:R-:W-:Y:S01]  /*0220*/  FMUL.FTZ R6, R12, R4.reuse ;  /* 0x000000040c067220 */ /* 0x080fe20000410000 */
[----:B------:R-:W-:Y:S01]  /*0230*/  FMUL.FTZ R8, R9, R4 ;  /* 0x0000000409087220 */ /* 0x000fe20000410000 */
[----:B------:R-:W-:Y:S02]  /*0240*/  IADD3 R14, -R11, 0x7e800000, RZ ;  /* 0x7e8000000b0e7810 */ /* 0x000fe40007ffe1ff */
[----:B------:R-:W-:Y:S01]  /*0250*/  FMUL.FTZ R17, R6, R6 ;  /* 0x0000000606117220 */ /* 0x000fe20000410000 */
[----:B------:R-:W-:-:S02]  /*0260*/  VIMNMX R6, R15, R24, !PT ;  /* 0x000000180f067248 */ /* 0x000fc40007fe0100 */
[----:B------:R-:W-:Y:S01]  /*0270*/  VIMNMX R4, R15, R16, !PT ;  /* 0x000000100f047248 */ /* 0x000fe20007fe0100 */
[----:B------:R-:W-:Y:S01]  /*0280*/  FFMA.FTZ R18, R8, R8, R17 ;  /* 0x0000000808127223 */ /* 0x000fe20000010011 */
[-C--:B------:R-:W-:Y:S01]  /*0290*/  FMUL.FTZ R8, R13, R14.reuse ;  /* 0x0000000e0d087220 */ /* 0x080fe20000410000 */
[----:B------:R-:W-:Y:S01]  /*02a0*/  FMUL.FTZ R20, R7, R14 ;  /* 0x0000000e07147220 */ /* 0x000fe20000410000 */
[----:B------:R-:W-:Y:S02]  /*02b0*/  LOP3.LUT R14, R6, 0xfe000000, RZ, 0xc0, !PT ;  /* 0xfe000000060e7812 */ /* 0x000fe400078ec0ff */
[----:B------:R-:W-:Y:S01]  /*02c0*/  LOP3.LUT R17, R4, 0xfe000000, RZ, 0xc0, !PT ;  /* 0xfe00000004117812 */ /* 0x000fe200078ec0ff */
[----:B------:R-:W-:Y:S01]  /*02d0*/  FMUL.FTZ R21, R8, R8 ;  /* 0x0000000808157220 */ /* 0x000fe20000410000 */
[C---:B------:R-:W-:Y:S01]  /*02e0*/  VIMNMX R8, R15.reuse, R24, PT ;  /* 0x000000180f087248 */ /* 0x040fe20003fe0100 */
[----:B------:R-:W0:Y:S01]  /*02f0*/  MUFU.SQRT R18, R18 ;  /* 0x0000001200127308 */ /* 0x000e220000002000 */
[----:B------:R-:W-:Y:S01]  /*0300*/  IADD3 R23, -R14, 0x7e800000, RZ ;  /* 0x7e8000000e177810 */ /* 0x000fe20007ffe1ff */
[----:B------:R-:W-:Y:S01]  /*0310*/  FFMA.FTZ R22, R20, R20, R21 ;  /* 0x0000001414167223 */ /* 0x000fe20000010015 */
[----:B------:R-:W-:-:S02]  /*0320*/  VIMNMX R16, R15, R16, PT ;  /* 0x000000100f107248 */ /* 0x000fc40003fe0100 */
[----:B------:R-:W-:Y:S01]  /*0330*/  IADD3 R19, -R17, 0x7e800000, RZ ;  /* 0x7e80000011137810 */ /* 0x000fe20007ffe1ff */
[-C--:B------:R-:W-:Y:S01]  /*0340*/  FMUL.FTZ R24, R8, R23.reuse ;  /* 0x0000001708187220 */ /* 0x080fe20000410000 */
[----:B------:R-:W-:Y:S01]  /*0350*/  FMUL.FTZ R23, R6, R23 ;  /* 0x0000001706177220 */ /* 0x000fe20000410000 */
[----:B------:R-:W-:Y:S02]  /*0360*/  FSETP.NEU.FTZ.AND P2, PT, R12, RZ, PT ;  /* 0x000000ff0c00720b */ /* 0x000fe40003f5d000 */
[-C--:B------:R-:W-:Y:S01]  /*0370*/  FMUL.FTZ R20, R16, R19.reuse ;  /* 0x0000001310147220 */ /* 0x080fe20000410000 */
[----:B------:R-:W-:Y:S01]  /*0380*/  FMUL.FTZ R24, R24, R24 ;  /* 0x0000001818187220 */ /* 0x000fe20000410000 */
[----:B------:R-:W-:Y:S01]  /*0390*/  FMUL.FTZ R21, R4, R19 ;  /* 0x0000001304157220 */ /* 0x000fe20000410000 */
[----:B------:R-:W-:Y:S01]  /*03a0*/  FSETP.NEU.FTZ.AND P1, PT, R12, +INF , PT ;  /* 0x7f8000000c00780b */ /* 0x000fe20003f3d000 */
[----:B------:R-:W-:Y:S01]  /*03b0*/  FMUL.FTZ R20, R20, R20 ;  /* 0x0000001414147220 */ /* 0x000fe20000410000 */
[----:B------:R-:W-:Y:S01]  /*03c0*/  FFMA.FTZ R24, R23, R23, R24 ;  /* 0x0000001717187223 */ /* 0x000fe20000010018 */
[----:B------:R-:W1:Y:S01]  /*03d0*/  MUFU.SQRT R19, R22 ;  /* 0x0000001600137308 */ /* 0x000e620000002000 */
[----:B------:R-:W-:Y:S01]  /*03e0*/  FSETP.NEU.FTZ.AND P5, PT, R13, RZ, PT ;  /* 0x000000ff0d00720b */ /* 0x000fe20003fbd000 */
[----:B------:R-:W-:Y:S01]  /*03f0*/  FFMA.FTZ R20, R21, R21, R20 ;  /* 0x0000001515147223 */ /* 0x000fe20000010014 */
[----:B------:R-:W-:-:S02]  /*0400*/  FSETP.NEU.FTZ.AND P0, PT, R13, +INF , PT ;  /* 0x7f8000000d00780b */ /* 0x000fc40003f1d000 */
[----:B------:R-:W-:Y:S02]  /*0410*/  LOP3.LUT R13, R10, 0x800000, RZ, 0xfc, !PT ;  /* 0x008000000a0d7812 */ /* 0x000fe400078efcff */
[----:B------:R-:W-:Y:S01]  /*0420*/  FSETP.NEU.FTZ.AND P6, PT, R8, RZ, PT ;  /* 0x000000ff0800720b */ /* 0x000fe20003fdd000 */
[----:B------:R-:W2:Y:S01]  /*0430*/  MUFU.SQRT R12, R24 ;  /* 0x00000018000c7308 */ /* 0x000ea20000002000 */
[----:B------:R-:W-:Y:S01]  /*0440*/  FSETP.NEU.FTZ.AND P4, PT, R16, RZ, PT ;  /* 0x000000ff1000720b */ /* 0x000fe20003f9d000 */
[----:B0-----:R-:W-:Y:S01]  /*0450*/  @P2 FMUL.FTZ R9, R18, R13 ;  /* 0x0000000d12092220 */ /* 0x001fe20000410000 */
[----:B---3--:R-:W-:Y:S01]  /*0460*/  IMAD.U32 R13, R2, 0x10000, RZ ;  /* 0x00010000020d7824 */ /* 0x008fe200078e00ff */
[----:B------:R-:W-:Y:S02]  /*0470*/  LOP3.LUT R10, R11, 0x800000, RZ, 0xfc, !PT ;  /* 0x008000000b0a7812 */ /* 0x000fe400078efcff */
[----:B------:R-:W-:Y:S01]  /*0480*/  LOP3.LUT R11, R14, 0x800000, RZ, 0xfc, !PT ;  /* 0x008000000e0b7812 */ /* 0x000fe200078efcff */
[----:B------:R-:W-:Y:S01]  /*0490*/  FADD.FTZ R18, |R13|, -RZ ;  /* 0x800000ff0d127221 */ /* 0x000fe20000010200 */
[----:B------:R-:W0:Y:S01]  /*04a0*/  MUFU.SQRT R20, R20 ;  /* 0x0000001400147308 */ /* 0x000e220000002000 */
[----:B------:R-:W-:Y:S01]  /*04b0*/  PRMT R2, R2, 0x7632, R2 ;  /* 0x0000763202027816 */ /* 0x000fe20000000002 */
[----:B-1----:R-:W-:Y:S01]  /*04c0*/  @P5 FMUL.FTZ R7, R19, R10 ;  /* 0x0000000a13075220 */ /* 0x002fe20000410000 */
[----:B------:R-:W-:-:S02]  /*04d0*/  LOP3.LUT R17, R17, 0x800000, RZ, 0xfc, !PT ;  /* 0x0080000011117812 */ /* 0x000fc400078efcff */
[C---:B------:R-:W-:Y:S01]  /*04e0*/  PRMT R10, R3.reuse, 0x7632, R10 ;  /* 0x00007632030a7816 */ /* 0x040fe2000000000a */
[----:B------:R-:W-:Y:S01]  /*04f0*/  IMAD.U32 R3, R3, 0x10000, RZ ;  /* 0x0001000003037824 */ /* 0x000fe200078e00ff */
[----:B------:R-:W-:Y:S01]  /*0500*/  FSETP.NEU.FTZ.AND P3, PT, R16, +INF , PT ;  /* 0x7f8000001000780b */ /* 0x000fe20003f7d000 */
[----:B------:R-:W-:Y:S02]  /*0510*/  IMAD.U32 R2, R2, 0x10000, RZ ;  /* 0x0001000002027824 */ /* 0x000fe400078e00ff */
[----:B--2---:R-:W-:Y:S01]  /*0520*/  @P6 FMUL.FTZ R6, R12, R11 ;  /* 0x0000000b0c066220 */ /* 0x004fe20000410000 */
[CC--:B------:R-:W-:Y:S01]  /*0530*/  VIMNMX R12, R15.reuse, R18.reuse, !PT ;  /* 0x000000120f0c7248 */ /* 0x0c0fe20007fe0100 */
[----:B------:R-:W-:Y:S02]  /*0540*/  IMAD.U32 R10, R10, 0x10000, RZ ;  /* 0x000100000a0a7824 */ /* 0x000fe400078e00ff */
[----:B------:R-:W-:Y:S01]  /*0550*/  FADD.FTZ R2, |R2|, -RZ ;  /* 0x800000ff02027221 */ /* 0x000fe20000010200 */
[----:B------:R-:W-:-:S02]  /*0560*/  VIMNMX R18, R15, R18, PT ;  /* 0x000000120f127248 */ /* 0x000fc40003fe0100 */
[----:B------:R-:W-:Y:S01]  /*0570*/  LOP3.LUT R19, R12, 0xfe000000, RZ, 0xc0, !PT ;  /* 0xfe0000000c137812 */ /* 0x000fe200078ec0ff */
[----:B------:R-:W-:Y:S01]  /*0580*/  FADD.FTZ R16, |R10|, -RZ ;  /* 0x800000ff0a107221 */ /* 0x000fe20000010200 */
[----:B0-----:R-:W-:Y:S01]  /*0590*/  @P4 FMUL.FTZ R4, R20, R17 ;  /* 0x0000001114044220 */ /* 0x001fe20000410000 */
[----:B------:R-:W-:Y:S01]  /*05a0*/  FADD.FTZ R20, |R3|, -RZ ;  /* 0x800000ff03147221 */ /* 0x000fe20000010200 */
[----:B------:R-:W-:Y:S02]  /*05b0*/  IADD3 R3, -R19, 0x7e800000, RZ ;  /* 0x7e80000013037810 */ /* 0x000fe40007ffe1ff */
[C---:B------:R-:W-:Y:S02]  /*05c0*/  VIMNMX R11, R15.reuse, R2, !PT ;  /* 0x000000020f0b7248 */ /* 0x040fe40007fe0100 */
[C---:B------:R-:W-:Y:S02]  /*05d0*/  VIMNMX R10, R15.reuse, R20, !PT ;  /* 0x000000140f0a7248 */ /* 0x040fe40007fe0100 */
[----:B------:R-:W-:Y:S01]  /*05e0*/  VIMNMX R14, R15, R2, PT ;  /* 0x000000020f0e7248 */ /* 0x000fe20003fe0100 */
[-C--:B------:R-:W-:Y:S01]  /*05f0*/  FMUL.FTZ R2, R18, R3.reuse ;  /* 0x0000000312027220 */ /* 0x080fe20000410000 */
[----:B------:R-:W-:Y:S01]  /*0600*/  LOP3.LUT R21, R10, 0xfe000000, RZ, 0xc0, !PT ;  /* 0xfe0000000a157812 */ /* 0x000fe200078ec0ff */
[----:B------:R-:W-:Y:S01]  /*0610*/  FMUL.FTZ R3, R12, R3 ;  /* 0x000000030c037220 */ /* 0x000fe20000410000 */
[----:B------:R-:W-:Y:S01]  /*0620*/  LOP3.LUT R22, R11, 0xfe000000, RZ, 0xc0, !PT ;  /* 0xfe0000000b167812 */ /* 0x000fe200078ec0ff */
[----:B------:R-:W-:Y:S01]  /*0630*/  FMUL.FTZ R2, R2, R2 ;  /* 0x0000000202027220 */ /* 0x000fe20000410000 */
[----:B------:R-:W-:-:S02]  /*0640*/  VIMNMX R20, R15, R20, PT ;  /* 0x000000140f147248 */ /* 0x000fc40003fe0100 */
[----:B------:R-:W-:Y:S01]  /*0650*/  IADD3 R23, -R21, 0x7e800000, RZ ;  /* 0x7e80000015177810 */ /* 0x000fe20007ffe1ff */
[----:B------:R-:W-:Y:S01]  /*0660*/  FFMA.FTZ R24, R3, R3, R2 ;  /* 0x0000000303187223 */ /* 0x000fe20000010002 */
[----:B------:R-:W-:Y:S02]  /*0670*/  IADD3 R17, -R22, 0x7e800000, RZ ;  /* 0x7e80000016117810 */ /* 0x000fe40007ffe1ff */
[CC--:B------:R-:W-:Y:S01]  /*0680*/  VIMNMX R13, R15.reuse, R16.reuse, !PT ;  /* 0x000000100f0d7248 */ /* 0x0c0fe20007fe0100 */
[----:B------:R-:W-:Y:S01]  /*0690*/  FMUL.FTZ R3, R20, R23 ;  /* 0x0000001714037220 */ /* 0x000fe20000410000 */
[----:B------:R-:W-:Y:S01]  /*06a0*/  VIMNMX R16, R15, R16, PT ;  /* 0x000000100f107248 */ /* 0x000fe20003fe0100 */
[----:B------:R-:W-:Y:S01]  /*06b0*/  FMUL.FTZ R2, R14, R17 ;  /* 0x000000110e027220 */ /* 0x000fe20000410000 */
[----:B------:R-:W-:Y:S01]  /*06c0*/  LOP3.LUT R15, R13, 0xfe000000, RZ, 0xc0, !PT ;  /* 0xfe0000000d0f7812 */ /* 0x000fe200078ec0ff */
[----:B------:R-:W-:Y:S01]  /*06d0*/  FMUL.FTZ R23, R10, R23 ;  /* 0x000000170a177220 */ /* 0x000fe20000410000 */
[----:B------:R-:W-:Y:S01]  /*06e0*/  FMUL.FTZ R26, R3, R3 ;  /* 0x00000003031a7220 */ /* 0x000fe20000410000 */
[----:B------:R-:W-:Y:S01]  /*06f0*/  FMUL.FTZ R17, R11, R17 ;  /* 0x000000110b117220 */ /* 0x000fe20000410000 */
[----:B------:R-:W-:Y:S01]  /*0700*/  FMUL.FTZ R2, R2, R2 ;  /* 0x0000000202027220 */ /* 0x000fe20000410000 */
[----:B------:R-:W-:Y:S01]  /*0710*/  IADD3 R3, -R15, 0x7e800000, RZ ;  /* 0x7e8000000f037810 */ /* 0x000fe20007ffe1ff */
[----:B------:R-:W-:Y:S01]  /*0720*/  FFMA.FTZ R26, R23, R23, R26 ;  /* 0x00000017171a7223 */ /* 0x000fe2000001001a */
[----:B------:R-:W-:Y:S01]  /*0730*/  FSETP.NEU.FTZ.AND P2, PT, R8, +INF , PT ;  /* 0x7f8000000800780b */ /* 0x000fe20003f5d000 */
[----:B------:R-:W-:Y:S01]  /*0740*/  FFMA.FTZ R23, R17, R17, R2 ;  /* 0x0000001111177223 */ /* 0x000fe20000010002 */
[----:B------:R-:W0:Y:S01]  /*0750*/  MUFU.SQRT R24, R24 ;  /* 0x0000001800187308 */ /* 0x000e220000002000 */
[-C--:B------:R-:W-:Y:S01]  /*0760*/  FMUL.FTZ R2, R16, R3.reuse ;  /* 0x0000000310027220 */ /* 0x080fe20000410000 */
[----:B------:R-:W-:Y:S01]  /*0770*/  FMUL.FTZ R25, R13, R3 ;  /* 0x000000030d197220 */ /* 0x000fe20000410000 */
[----:B------:R-:W-:-:S02]  /*0780*/  FSEL R9, R9, +INF , P1 ;  /* 0x7f80000009097808 */ /* 0x000fc40000800000 */
[----:B------:R-:W-:Y:S01]  /*0790*/  FMUL.FTZ R28, R2, R2 ;  /* 0x00000002021c7220 */ /* 0x000fe20000410000 */
[----:B------:R-:W-:Y:S01]  /*07a0*/  FSEL R7, R7, +INF , P0 ;  /* 0x7f80000007077808 */ /* 0x000fe20000000000 */
[----:B------:R-:W1:Y:S01]  /*07b0*/  LDC.64 R2, c[0x0][0x218] ;  /* 0x00008600ff027b82 */ /* 0x000e620000000a00 */
[----:B------:R-:W2:Y:S01]  /*07c0*/  MUFU.SQRT R17, R26 ;  /* 0x0000001a00117308 */ /* 0x000ea20000002000 */
[----:B------:R-:W-:Y:S01]  /*07d0*/  FFMA.FTZ R28, R25, R25, R28 ;  /* 0x00000019191c7223 */ /* 0x000fe2000001001c */
[----:B------:R-:W-:Y:S02]  /*07e0*/  FSETP.NEU.FTZ.AND P6, PT, R18, RZ, PT ;  /* 0x000000ff1200720b */ /* 0x000fe40003fdd000 */
[----:B------:R-:W-:Y:S02]  /*07f0*/  FSETP.NEU.FTZ.AND P5, PT, R14, RZ, PT ;  /* 0x000000ff0e00720b */ /* 0x000fe40003fbd000 */
[----:B------:R-:W-:Y:S02]  /*0800*/  FSETP.NEU.FTZ.AND P1, PT, R20, RZ, PT ;  /* 0x000000ff1400720b */ /* 0x000fe40003f3d000 */
[----:B------:R-:W3:Y:S01]  /*0810*/  MUFU.SQRT R23, R23 ;  /* 0x0000001700177308 */ /* 0x000ee20000002000 */
[----:B------:R-:W-:-:S02]  /*0820*/  FSETP.NEU.FTZ.AND P0, PT, R16, RZ, PT ;  /* 0x000000ff1000720b */ /* 0x000fc40003f1d000 */
[----:B------:R-:W-:Y:S02]  /*0830*/  FSETP.NEU.FTZ.AND P4, PT, R18, +INF , PT ;  /* 0x7f8000001200780b */ /* 0x000fe40003f9d000 */
[----:B------:R-:W-:Y:S02]  /*0840*/  LOP3.LUT R19, R19, 0x800000, RZ, 0xfc, !PT ;  /* 0x0080000013137812 */ /* 0x000fe400078efcff */
[----:B------:R-:W-:Y:S01]  /*0850*/  LOP3.LUT R22, R22, 0x800000, RZ, 0xfc, !PT ;  /* 0x0080000016167812 */ /* 0x000fe200078efcff */
[----:B------:R-:W4:Y:S01]  /*0860*/  MUFU.SQRT R8, R28 ;  /* 0x0000001c00087308 */ /* 0x000f220000002000 */
[----:B------:R-:W-:Y:S01]  /*0870*/  LOP3.LUT R18, R21, 0x800000, RZ, 0xfc, !PT ;  /* 0x0080000015127812 */ /* 0x000fe200078efcff */
[----:B0-----:R-:W-:Y:S01]  /*0880*/  @P6 FMUL.FTZ R12, R24, R19 ;  /* 0x00000013180c6220 */ /* 0x001fe20000410000 */
[----:B------:R-:W-:Y:S02]  /*0890*/  LOP3.LUT R15, R15, 0x800000, RZ, 0xfc, !PT ;  /* 0x008000000f0f7812 */ /* 0x000fe400078efcff */
[----:B------:R-:W-:Y:S01]  /*08a0*/  FSETP.NEU.FTZ.AND P6, PT, R20, +INF , PT ;  /* 0x7f8000001400780b */ /* 0x000fe20003fdd000 */
[----:B--2---:R-:W-:Y:S01]  /*08b0*/  @P1 FMUL.FTZ R10, R17, R18 ;  /* 0x00000012110a1220 */ /* 0x004fe20000410000 */
[----:B------:R-:W-:Y:S01]  /*08c0*/  FSETP.NEU.FTZ.AND P1, PT, R16, +INF , PT ;  /* 0x7f8000001000780b */ /* 0x000fe20003f3d000 */
[----:B-1----:R-:W-:-:S04]  /*08d0*/  IMAD.WIDE.U32 R2, R0, 0x2, R2 ;  /* 0x0000000200027825 */ /* 0x002fc800078e0002 */
[----:B---3--:R-:W-:Y:S01]  /*08e0*/  @P5 FMUL.FTZ R11, R23, R22 ;  /* 0x00000016170b5220 */ /* 0x008fe20000410000 */
[----:B------:R-:W-:Y:S02]  /*08f0*/  FSETP.NEU.FTZ.AND P5, PT, R14, +INF , PT ;  /* 0x7f8000000e00780b */ /* 0x000fe40003fbd000 */
[----:B------:R-:W-:Y:S02]  /*0900*/  FSEL R12, R12, +INF , P4 ;  /* 0x7f8000000c0c7808 */ /* 0x000fe40002000000 */
[----:B------:R-:W-:Y:S01]  /*0910*/  FSEL R10, R10, +INF , P6 ;  /* 0x7f8000000a0a7808 */ /* 0x000fe20003000000 */
[----:B------:R-:W-:Y:S01]  /*0920*/  IMAD.WIDE R2, R5, 0x8, R2 ;  /* 0x0000000805027825 */ /* 0x000fe200078e0202 */
[----:B------:R-:W-:-:S03]  /*0930*/  FSEL R4, R4, +INF , P3 ;  /* 0x7f80000004047808 */ /* 0x000fc60001800000 */
[----:B----4-:R-:W-:Y:S01]  /*0940*/  @P0 FMUL.FTZ R13, R8, R15 ;  /* 0x0000000f080d0220 */ /* 0x010fe20000410000 */
[----:B------:R-:W-:Y:S02]  /*0950*/  FSEL R6, R6, +INF , P2 ;  /* 0x7f80000006067808 */ /* 0x000fe40001000000 */
[----:B------:R-:W-:Y:S02]  /*0960*/  FSEL R11, R11, +INF , P5 ;  /* 0x7f8000000b0b7808 */ /* 0x000fe40002800000 */
[----:B------:R-:W-:Y:S02]  /*0970*/  FSEL R13, R13, +INF , P1 ;  /* 0x7f8000000d0d7808 */ /* 0x000fe40000800000 */
[----:B------:R-:W-:Y:S02]  /*0980*/  F2FP.BF16.F32.PACK_AB R4, R4, R9 ;  /* 0x000000090404723e */ /* 0x000fe400000010ff */
[----:B------:R-:W-:Y:S02]  /*0990*/  F2FP.BF16.F32.PACK_AB R5, R6, R7 ;  /* 0x000000070605723e */ /* 0x000fe400000010ff */
[----:B------:R-:W-:-:S02]  /*09a0*/  F2FP.BF16.F32.PACK_AB R12, R11, R12 ;  /* 0x0000000c0b0c723e */ /* 0x000fc400000010ff */
[----:B------:R-:W-:Y:S01]  /*09b0*/  F2FP.BF16.F32.PACK_AB R13, R13, R10 ;  /* 0x0000000a0d0d723e */ /* 0x000fe200000010ff */
[----:B------:R-:W-:Y:S04]  /*09c0*/  STG.E.64 desc[UR6][R2.64], R4 ;  /* 0x0000000402007986 */ /* 0x000fe8000c101b06 */
[----:B------:R-:W-:Y:S01]  /*09d0*/  STG.E.64 desc[UR6][R2.64+0x400], R12 ;  /* 0x0004000c02007986 */ /* 0x000fe2000c101b06 */
[----:B------:R-:W-:Y:S05]  /*09e0*/  EXIT ;  /* 0x000000000000794d */ /* 0x000fea0003800000 */
.L_x_609:
        /* <DEDUP_REMOVED lines=90> */
.L_x_611:
[----:B------:R-:W-:Y:S05]  /*0f90*/  BSYNC B0 ;  /* 0x0000000000007941 */ /* 0x000fea0003800000 */
.L_x_610:
        /* <DEDUP_REMOVED lines=23> */
.L_x_613:
[----:B------:R-:W-:Y:S05]  /*1110*/  BSYNC B0 ;  /* 0x0000000000007941 */ /* 0x000fea0003800000 */
.L_x_612:
        /* <DEDUP_REMOVED lines=24> */
.L_x_615:
[----:B------:R-:W-:Y:S05]  /*12a0*/  BSYNC B0 ;  /* 0x0000000000007941 */ /* 0x000fea0003800000 */
.L_x_614:
        /* <DEDUP_REMOVED lines=21> */
.L_x_617:
[----:B------:R-:W-:Y:S05]  /*1400*/  BSYNC B0 ;  /* 0x0000000000007941 */ /* 0x000fea0003800000 */
.L_x_616:
        /* <DEDUP_REMOVED lines=21> */
.L_x_619:
[----:B------:R-:W-:Y:S05]  /*1560*/  BSYNC B0 ;  /* 0x0000000000007941 */ /* 0x000fea0003800000 */
.L_x_618:
        /* <DEDUP_REMOVED lines=21> */
.L_x_621:
[----:B------:R-:W-:Y:S05]  /*16c0*/  BSYNC B0 ;  /* 0x0000000000007941 */ /* 0x000fea0003800000 */
.L_x_620:
        /* <DEDUP_REMOVED lines=21> */
.L_x_623:
[----:B------:R-:W-:Y:S05]  /*1820*/  BSYNC B0 ;  /* 0x0000000000007941 */ /* 0x000fea0003800000 */
.L_x_622:
        /* <DEDUP_REMOVED lines=21> */
.L_x_625:
[----:B------:R-:W-:Y:S05]  /*1980*/  BSYNC B0 ;  /* 0x0000000000007941 */ /* 0x000fea0003800000 */
.L_x_624:
        /* <DEDUP_REMOVED lines=18> */
.L_x_628:
[----:B------:R-:W-:-:S13]  /*1ab0*/  ISETP.GE.AND P0, PT, R7, R8, PT ;  /* 0x000000080700720c */ /* 0x000fda0003f06270 */
[----:B------:R-:W-:Y:S05]  /*1ac0*/  @P0 BRA `(.L_x_630) ;  /* 0x0000000000300947 */ /* 0x000fea0003800000 */
[----:B0-----:R-:W0:Y:S01]  /*1ad0*/  LDC.64 R2, c[0x0][0x218] ;  /* 0x00008600ff027b82 */ /* 0x001e220000000a00 */
[----:B------:R-:W-:Y:S02]  /*1ae0*/  IMAD.IADD R11, R0, 0x1, R7 ;  /* 0x00000001000b7824 */ /* 0x000fe400078e0207 */
[----:B------:R-:W-:Y:S02]  /*1af0*/  VIADD R7, R7, 0x80 ;  /* 0x0000008007077836 */ /* 0x000fe40000000000 */
[----:B0-----:R-:W-:-:S05]  /*1b00*/  IMAD.WIDE.U32 R2, R11, 0x2, R2 ;  /* 0x000000020b027825 */ /* 0x001fca00078e0002 */
[----:B------:R1:W-:Y:S02]  /*1b10*/  STG.E.U16 desc[UR6][R2.64], R13 ;  /* 0x0000000d02007986 */ /* 0x0003e4000c101506 */
.L_x_629:
[----:B------:R-:W-:-:S13]  /*1b20*/  ISETP.GE.AND P0, PT, R7, R8, PT ;  /* 0x000000080700720c */ /* 0x000fda0003f06270 */
[----:B------:R-:W-:Y:S05]  /*1b30*/  @P0 BRA `(.L_x_631) ;  /* 0x0000000000340947 */ /* 0x000fea0003800000 */
[----:B01----:R-:W0:Y:S01]  /*1b40*/  LDC.64 R2, c[0x0][0x218] ;  /* 0x00008600ff027b82 */ /* 0x003e220000000a00 */
[----:B------:R-:W-:Y:S02]  /*1b50*/  IMAD.IADD R11, R0, 0x1, R7 ;  /* 0x00000001000b7824 */ /* 0x000fe400078e0207 */
[----:B------:R-:W-:Y:S02]  /*1b60*/  VIADD R7, R7, 0x80 ;  /* 0x0000008007077836 */ /* 0x000fe40000000000 */
[----:B0-----:R-:W-:-:S05]  /*1b70*/  IMAD.WIDE.U32 R2, R11, 0x2, R2 ;  /* 0x000000020b027825 */ /* 0x001fca00078e0002 */
[----:B------:R1:W-:Y:S02]  /*1b80*/  STG.E.U16 desc[UR6][R2.64], R5 ;  /* 0x0000000502007986 */ /* 0x0003e4000c101506 */
.L_x_630:
        /* <DEDUP_REMOVED lines=8> */
.L_x_631:
[----:B------:R-:W-:Y:S05]  /*1c10*/  BSYNC B1 ;  /* 0x0000000000017941 */ /* 0x000fea0003800000 */
.L_x_627:
[----:B------:R-:W-:-:S13]  /*1c20*/  ISETP.GE.AND P0, PT, R7, R8, PT ;  /* 0x000000080700720c */ /* 0x000fda0003f06270 */
[----:B012---:R-:W0:Y:S01]  /*1c30*/  @!P0 LDC.64 R2, c[0x0][0x218] ;  /* 0x00008600ff028b82 */ /* 0x007e220000000a00 */
[----:B------:R-:W-:Y:S02]  /*1c40*/  @!P0 IMAD.IADD R5, R0, 0x1, R7 ;  /* 0x0000000100058824 */ /* 0x000fe400078e0207 */
[----:B------:R-:W-:Y:S02]  /*1c50*/  @!P0 VIADD R7, R7, 0x80 ;  /* 0x0000008007078836 */ /* 0x000fe40000000000 */
[----:B0-----:R-:W-:-:S05]  /*1c60*/  @!P0 IMAD.WIDE.U32 R2, R5, 0x2, R2 ;  /* 0x0000000205028825 */ /* 0x001fca00078e0002 */
[----:B-----5:R2:W-:Y:S02]  /*1c70*/  @!P0 STG.E.U16 desc[UR6][R2.64], R9 ;  /* 0x0000000902008986 */ /* 0x0205e4000c101506 */
.L_x_632:
[----:B------:R-:W-:Y:S05]  /*1c80*/  BSYNC B0 ;  /* 0x0000000000007941 */ /* 0x000fea0003800000 */
.L_x_626:
        /* <DEDUP_REMOVED lines=8> */
.L_x_633:
        /* <DEDUP_REMOVED lines=15> */
.L_x_19765:


//--------------------- .text._ZN2at6native29vectorized_elementwise_kernelILi8ENS0_13AUnaryFunctorIN3c108BFloat16ES4_S4_ZZZNS0_17hypot_kernel_cudaERNS_18TensorIteratorBaseEENKUlvE_clEvENKUlvE2_clEvEUlS4_S4_E_EESt5arrayIPcLm2EEEEviT0_T1_ --------------------------
	.section	.text._ZN2at6native29vectorized_elementwise_kernelILi8ENS0_13AUnaryFunctorIN3c108BFloat16ES4_S4_ZZZNS0_17hypot_kernel_cudaERNS_18TensorIteratorBaseEENKUlvE_clEvENKUlvE2_clEvEUlS4_S4_E_EESt5arrayIPcLm2EEEEviT0_T1_,"ax",@progbits
	.align	128
        .global         _ZN2at6native29vectorized_elementwise_kernelILi8ENS0_13AUnaryFunctorIN3c108BFloat16ES4_S4_ZZZNS0_17hypot_kernel_cudaERNS_18TensorIteratorBaseEENKUlvE_clEvENKUlvE2_clEvEUlS4_S4_E_EESt5arrayIPcLm2EEEEviT0_T1_
        .type           _ZN2at6native29vectorized_elementwise_kernelILi8ENS0_13AUnaryFunctorIN3c108BFloat16ES4_S4_ZZZNS0_17hypot_kernel_cudaERNS_18TensorIteratorBaseEENKUlvE_clEvENKUlvE2_clEvEUlS4_S4_E_EESt5arrayIPcLm2EEEEviT0_T1_,@function
        .size           _ZN2at6native29vectorized_elementwise_kernelILi8ENS0_13AUnaryFunctorIN3c108BFloat16ES4_S4_ZZZNS0_17hypot_kernel_cudaERNS_18TensorIteratorBaseEENKUlvE_clEvENKUlvE2_clEvEUlS4_S4_E_EESt5arrayIPcLm2EEEEviT0_T1_,(.L_x_19766 - _ZN2at6native29vectorized_elementwise_kernelILi8ENS0_13AUnaryFunctorIN3c108BFloat16ES4_S4_ZZZNS0_17hypot_kernel_cudaERNS_18TensorIteratorBaseEENKUlvE_clEvENKUlvE2_clEvEUlS4_S4_E_EESt5arrayIPcLm2EEEEviT0_T1_)
        .other          _ZN2at6native29vectorized_elementwise_kernelILi8ENS0_13AUnaryFunctorIN3c108BFloat16ES4_S4_ZZZNS0_17hypot_kernel_cudaERNS_18TensorIteratorBaseEENKUlvE_clEvENKUlvE2_clEvEUlS4_S4_E_EESt5arrayIPcLm2EEEEviT0_T1_,@"STO_CUDA_ENTRY STV_DEFAULT"
_ZN2at6native29vectorized_elementwise_kernelILi8ENS0_13AUnaryFunctorIN3c108BFloat16ES4_S4_ZZZNS0_17hypot_kernel_cudaERNS_18TensorIteratorBaseEENKUlvE_clEvENKUlvE2_clEvEUlS4_S4_E_EESt5arrayIPcLm2EEEEviT0_T1_:
.text._ZN2at6native29vectorized_elementwise_kernelILi8ENS0_13AUnaryFunctorIN3c108BFloat16ES4_S4_ZZZNS0_17hypot_kernel_cudaERNS_18TensorIteratorBaseEENKUlvE_clEvENKUlvE2_clEvEUlS4_S4_E_EESt5arrayIPcLm2EEEEviT0_T1_:
        /* <DEDUP_REMOVED lines=12> */
[----:B0-----:R-:W-:-:S06]  /*00c0*/  IMAD.WIDE.U32 R8, R4, 0x10, R2 ;  /* 0x0000001004087825 */ /* 0x001fcc00078e0002 */
[----:B------:R-:W2:Y:S01]  /*00d0*/  LDG.E.128 R8, desc[UR6][R8.64] ;  /* 0x0000000608087981 */ /* 0x000ea2000c1e1d00 */
[----:B------:R-:W-:-:S06]  /*00e0*/  USHF.L.U32 UR5, UR4, 0x10, URZ ;  /* 0x0000001004057899 */ /* 0x000fcc000800063f */
[----:B------:R-:W-:Y:S01]  /*00f0*/  FADD.FTZ R17, -RZ, |UR5| ;  /* 0x40000005ff117e21 */ /* 0x000fe20008010100 */
[C---:B--2---:R-:W-:Y:S01]  /*0100*/  IMAD.U32 R2, R8.reuse, 0x10000, RZ ;  /* 0x0001000008027824 */ /* 0x044fe200078e00ff */
[----:B------:R-:W-:Y:S01]  /*0110*/  PRMT R8, R8, 0x7632, R8 ;  /* 0x0000763208087816 */ /* 0x000fe20000000008 */
[C---:B------:R-:W-:Y:S01]  /*0120*/  IMAD.U32 R12, R9.reuse, 0x10000, RZ ;  /* 0x00010000090c7824 */ /* 0x040fe200078e00ff */
[----:B------:R-:W-:Y:S01]  /*0130*/  PRMT R9, R9, 0x7632, R9 ;  /* 0x0000763209097816 */ /* 0x000fe20000000009 */
[----:B------:R-:W-:Y:S01]  /*0140*/  FADD.FTZ R2, |R2|, -RZ ;  /* 0x800000ff02027221 */ /* 0x000fe20000010200 */
[----:B------:R-:W-:Y:S02]  /*0150*/  IMAD.U32 R20, R10, 0x10000, RZ ;  /* 0x000100000a147824 */ /* 0x000fe400078e00ff */
[----:B------:R-:W-:Y:S01]  /*0160*/  FADD.FTZ R14, |R12|, -RZ ;  /* 0x800000ff0c0e7221 */ /* 0x000fe20000010200 */
[----:B------:R-:W-:Y:S01]  /*0170*/  IMAD.U32 R8, R8, 0x10000, RZ ;  /* 0x0001000008087824 */ /* 0x000fe200078e00ff */
[-C--:B------:R-:W-:Y:S01]  /*0180*/  VIMNMX R6, R17, R2.reuse, !PT ;  /* 0x0000000211067248 */ /* 0x080fe20007fe0100 */
[----:B------:R-:W-:Y:S01]  /*0190*/  IMAD.U32 R9, R9, 0x10000, RZ ;  /* 0x0001000009097824 */ /* 0x000fe200078e00ff */
[----:B------:R-:W-:Y:S01]  /*01a0*/  VIMNMX R2, R17, R2, PT ;  /* 0x0000000211027248 */ /* 0x000fe20003fe0100 */
[----:B------:R-:W-:Y:S01]  /*01b0*/  FADD.FTZ R20, |R20|, -RZ ;  /* 0x800000ff14147221 */ /* 0x000fe20000010200 */
[----:B------:R-:W-:-:S02]  /*01c0*/  LOP3.LUT R7, R6, 0xfe000000, RZ, 0xc0, !PT ;  /* 0xfe00000006077812 */ /* 0x000fc400078ec0ff */
[C---:B------:R-:W-:Y:S02]  /*01d0*/  FSETP.NEU.FTZ.AND P1, PT, R2.reuse, RZ, PT ;  /* 0x000000ff0200720b */ /* 0x040fe40003f3d000 */
[----:B------:R-:W-:Y:S02]  /*01e0*/  IADD3 R3, -R7, 0x7e800000, RZ ;  /* 0x7e80000007037810 */ /* 0x000fe40007ffe1ff */
[C---:B------:R-:W-:Y:S02]  /*01f0*/  VIMNMX R15, R17.reuse, R14, PT ;  /* 0x0000000e110f7248 */ /* 0x040fe40003fe0100 */
[C---:B------:R-:W-:Y:S01]  /*0200*/  FSETP.NEU.FTZ.AND P2, PT, R2.reuse, +INF , PT ;  /* 0x7f8000000200780b */ /* 0x040fe20003f5d000 */
[-C--:B------:R-:W-:Y:S01]  /*0210*/  FMUL.FTZ R5, R2, R3.reuse ;  /* 0x0000000302057220 */ /* 0x080fe20000410000 */
[----:B------:R-:W-:Y:S01]  /*0220*/  FMUL.FTZ R3, R6, R3 ;  /* 0x0000000306037220 */ /* 0x000fe20000410000 */
[----:B------:R-:W-:Y:S02]  /*0230*/  VIMNMX R2, R17, R20, PT ;  /* 0x0000001411027248 */ /* 0x000fe40003fe0100 */
[----:B------:R-:W-:Y:S01]  /*0240*/  FMUL.FTZ R12, R5, R5 ;  /* 0x00000005050c7220 */ /* 0x000fe20000410000 */
[----:B------:R-:W-:-:S02]  /*0250*/  VIMNMX R5, R17, R14, !PT ;  /* 0x0000000e11057248 */ /* 0x000fc40007fe0100 */
[----:B------:R-:W-:Y:S01]  /*0260*/  LOP3.LUT R14, R7, 0x800000, RZ, 0xfc, !PT ;  /* 0x00800000070e7812 */ /* 0x000fe200078efcff */
[--C-:B------:R-:W-:Y:S01]  /*0270*/  FFMA.FTZ R13, R3, R3, R12.reuse ;  /* 0x00000003030d7223 */ /* 0x100fe2000001000c */
[----:B------:R-:W-:Y:S02]  /*0280*/  LOP3.LUT R3, R5, 0xfe000000, RZ, 0xc0, !PT ;  /* 0xfe00000005037812 */ /* 0x000fe400078ec0ff */
[----:B------:R-:W-:Y:S02]  /*0290*/  PRMT R12, R10, 0x7632, R12 ;  /* 0x000076320a0c7816 */ /* 0x000fe4000000000c */
[----:B------:R-:W-:Y:S01]  /*02a0*/  IADD3 R16, -R3, 0x7e800000, RZ ;  /* 0x7e80000003107810 */ /* 0x000fe20007ffe1ff */
[----:B------:R-:W0:Y:S01]  /*02b0*/  MUFU.SQRT R13, R13 ;  /* 0x0000000d000d7308 */ /* 0x000e220000002000 */
[C---:B------:R-:W-:Y:S01]  /*02c0*/  PRMT R10, R11.reuse, 0x7632, R10 ;  /* 0x000076320b0a7816 */ /* 0x040fe2000000000a */
[----:B------:R-:W-:Y:S01]  /*02d0*/  IMAD.U32 R11, R11, 0x10000, RZ ;  /* 0x000100000b0b7824 */ /* 0x000fe200078e00ff */
[----:B------:R-:W-:Y:S01]  /*02e0*/  VIMNMX R7, R17, R20, !PT ;  /* 0x0000001411077248 */ /* 0x000fe20007fe0100 */
[-C--:B------:R-:W-:Y:S01]  /*02f0*/  FMUL.FTZ R18, R15, R16.reuse ;  /* 0x000000100f127220 */ /* 0x080fe20000410000 */
[----:B------:R-:W-:Y:S01]  /*0300*/  FMUL.FTZ R16, R5, R16 ;  /* 0x0000001005107220 */ /* 0x000fe20000410000 */
[----:B------:R-:W-:Y:S01]  /*0310*/  IMAD.U32 R12, R12, 0x10000, RZ ;  /* 0x000100000c0c7824 */ /* 0x000fe200078e00ff */
[----:B------:R-:W-:Y:S01]  /*0320*/  FSETP.NEU.FTZ.AND P3, PT, R15, RZ, PT ;  /* 0x000000ff0f00720b */ /* 0x000fe20003f7d000 */
[----:B------:R-:W-:Y:S01]  /*0330*/  FMUL.FTZ R19, R18, R18 ;  /* 0x0000001212137220 */ /* 0x000fe20000410000 */
[----:B------:R-:W-:-:S02]  /*0340*/  IMAD.U32 R10, R10, 0x10000, RZ ;  /* 0x000100000a0a7824 */ /* 0x000fc400078e00ff */
[----:B------:R-:W-:Y:S01]  /*0350*/  FADD.FTZ R18, |R11|, -RZ ;  /* 0x800000ff0b127221 */ /* 0x000fe20000010200 */
[----:B------:R-:W-:Y:S01]  /*0360*/  FADD.FTZ R12, |R12|, -RZ ;  /* 0x800000ff0c0c7221 */ /* 0x000fe20000010200 */
[----:B------:R-:W-:Y:S01]  /*0370*/  FFMA.FTZ R19, R16, R16, R19 ;  /* 0x0000001010137223 */ /* 0x000fe20000010013 */
[----:B------:R-:W-:Y:S01]  /*0380*/  FADD.FTZ R16, |R9|, -RZ ;  /* 0x800000ff09107221 */ /* 0x000fe20000010200 */
[----:B------:R-:W-:Y:S01]  /*0390*/  FADD.FTZ R22, |R10|, -RZ ;  /* 0x800000ff0a167221 */ /* 0x000fe20000010200 */
[----:B------:R-:W-:Y:S01]  /*03a0*/  FSETP.NEU.FTZ.AND P0, PT, R15, +INF , PT ;  /* 0x7f8000000f00780b */ /* 0x000fe20003f1d000 */
[----:B0-----:R-:W-:Y:S01]  /*03b0*/  @P1 FMUL.FTZ R6, R13, R14 ;  /* 0x0000000e0d061220 */ /* 0x001fe20000410000 */
[----:B------:R-:W-:Y:S01]  /*03c0*/  FADD.FTZ R14, |R8|, -RZ ;  /* 0x800000ff080e7221 */ /* 0x000fe20000010200 */
[C---:B------:R-:W-:Y:S01]  /*03d0*/  VIMNMX R9, R17.reuse, R16, !PT ;  /* 0x0000001011097248 */ /* 0x040fe20007fe0100 */
[----:B------:R-:W0:Y:S01]  /*03e0*/  MUFU.SQRT R19, R19 ;  /* 0x0000001300137308 */ /* 0x000e220000002000 */
[----:B------:R-:W-:-:S02]  /*03f0*/  VIMNMX R15, R17, R18, PT ;  /* 0x00000012110f7248 */ /* 0x000fc40003fe0100 */
[CC--:B------:R-:W-:Y:S02]  /*0400*/  VIMNMX R8, R17.reuse, R14.reuse, !PT ;  /* 0x0000000e11087248 */ /* 0x0c0fe40007fe0100 */
[----:B------:R-:W-:Y:S02]  /*0410*/  VIMNMX R14, R17, R14, PT ;  /* 0x0000000e110e7248 */ /* 0x000fe40003fe0100 */
[----:B------:R-:W-:Y:S02]  /*0420*/  LOP3.LUT R21, R8, 0xfe000000, RZ, 0xc0, !PT ;  /* 0xfe00000008157812 */ /* 0x000fe400078ec0ff */
[----:B------:R-:W-:Y:S02]  /*0430*/  LOP3.LUT R20, R9, 0xfe000000, RZ, 0xc0, !PT ;  /* 0xfe00000009147812 */ /* 0x000fe400078ec0ff */
[----:B------:R-:W-:Y:S02]  /*0440*/  IADD3 R23, -R21, 0x7e800000, RZ ;  /* 0x7e80000015177810 */ /* 0x000fe40007ffe1ff */
[----:B------:R-:W-:-:S02]  /*0450*/  VIMNMX R10, R17, R18, !PT ;  /* 0x00000012110a7248 */ /* 0x000fc40007fe0100 */
[C---:B------:R-:W-:Y:S01]  /*0460*/  VIMNMX R16, R17.reuse, R16, PT ;  /* 0x0000001011107248 */ /* 0x040fe20003fe0100 */
[-C--:B------:R-:W-:Y:S01]  /*0470*/  FMUL.FTZ R24, R14, R23.reuse ;  /* 0x000000170e187220 */ /* 0x080fe20000410000 */
[----:B------:R-:W-:Y:S01]  /*0480*/  FMUL.FTZ R23, R8, R23 ;  /* 0x0000001708177220 */ /* 0x000fe20000410000 */
[C---:B------:R-:W-:Y:S02]  /*0490*/  VIMNMX R11, R17.reuse, R12, PT ;  /* 0x0000000c110b7248 */ /* 0x040fe40003fe0100 */
[----:B------:R-:W-:Y:S01]  /*04a0*/  FMUL.FTZ R24, R24, R24 ;  /* 0x0000001818187220 */ /* 0x000fe20000410000 */
[----:B------:R-:W-:Y:S02]  /*04b0*/  IADD3 R18, -R20, 0x7e800000, RZ ;  /* 0x7e80000014127810 */ /* 0x000fe40007ffe1ff */
[C---:B------:R-:W-:Y:S02]  /*04c0*/  VIMNMX R12, R17.reuse, R12, !PT ;  /* 0x0000000c110c7248 */ /* 0x040fe40007fe0100 */
[C---:B------:R-:W-:Y:S01]  /*04d0*/  VIMNMX R13, R17.reuse, R22, PT ;  /* 0x00000016110d7248 */ /* 0x040fe20003fe0100 */
[----:B------:R-:W-:Y:S01]  /*04e0*/  FMUL.FTZ R25, R16, R18 ;  /* 0x0000001210197220 */ /* 0x000fe20000410000 */
[----:B------:R-:W-:Y:S01]  /*04f0*/  VIMNMX R17, R17, R22, !PT ;  /* 0x0000001611117248 */ /* 0x000fe20007fe0100 */
[----:B------:R-:W-:Y:S01]  /*0500*/  FFMA.FTZ R22, R23, R23, R24 ;  /* 0x0000001717167223 */ /* 0x000fe20000010018 */
[----:B------:R-:W-:Y:S01]  /*0510*/  FMUL.FTZ R23, R9, R18 ;  /* 0x0000001209177220 */ /* 0x000fe20000410000 */
[----:B------:R-:W-:Y:S01]  /*0520*/  FMUL.FTZ R26, R25, R25 ;  /* 0x00000019191a7220 */ /* 0x000fe20000410000 */
[----:B------:R-:W-:-:S02]  /*0530*/  LOP3.LUT R24, R3, 0x800000, RZ, 0xfc, !PT ;  /* 0x0080000003187812 */ /* 0x000fc400078efcff */
[----:B------:R-:W-:Y:S01]  /*0540*/  FSETP.NEU.FTZ.AND P1, PT, R14, RZ, PT ;  /* 0x000000ff0e00720b */ /* 0x000fe20003f3d000 */
[----:B------:R-:W1:Y:S01]  /*0550*/  MUFU.SQRT R22, R22 ;  /* 0x0000001600167308 */ /* 0x000e620000002000 */
[----:B------:R-:W-:Y:S01]  /*0560*/  FFMA.FTZ R3, R23, R23, R26 ;  /* 0x0000001717037223 */ /* 0x000fe2000001001a */
[----:B0-----:R-:W-:Y:S01]  /*0570*/  @P3 FMUL.FTZ R5, R19, R24 ;  /* 0x0000001813053220 */ /* 0x001fe20000410000 */
[----:B------:R-:W-:Y:S02]  /*0580*/  LOP3.LUT R18, R7, 0xfe000000, RZ, 0xc0, !PT ;  /* 0xfe00000007127812 */ /* 0x000fe400078ec0ff */
[----:B------:R-:W-:Y:S02]  /*0590*/  LOP3.LUT R19, R10, 0xfe000000, RZ, 0xc0, !PT ;  /* 0xfe0000000a137812 */ /* 0x000fe400078ec0ff */
[----:B------:R-:W-:Y:S01]  /*05a0*/  LOP3.LUT R21, R21, 0x800000, RZ, 0xfc, !PT ;  /* 0x0080000015157812 */ /* 0x000fe200078efcff */
[----:B------:R-:W0:Y:S01]  /*05b0*/  MUFU.SQRT R3, R3 ;  /* 0x0000000300037308 */ /* 0x000e220000002000 */
[----:B------:R-:W-:-:S02]  /*05c0*/  IADD3 R23, -R18, 0x7e800000, RZ ;  /* 0x7e80000012177810 */ /* 0x000fc40007ffe1ff */
[----:B------:R-:W-:Y:S02]  /*05d0*/  IADD3 R25, -R19, 0x7e800000, RZ ;  /* 0x7e80000013197810 */ /* 0x000fe40007ffe1ff */
[----:B------:R-:W-:Y:S01]  /*05e0*/  FSETP.NEU.FTZ.AND P3, PT, R16, RZ, PT ;  /* 0x000000ff1000720b */ /* 0x000fe20003f7d000 */
[-C--:B------:R-:W-:Y:S01]  /*05f0*/  FMUL.FTZ R24, R2, R23.reuse ;  /* 0x0000001702187220 */ /* 0x080fe20000410000 */
[----:B------:R-:W-:Y:S01]  /*0600*/  FMUL.FTZ R23, R7, R23 ;  /* 0x0000001707177220 */ /* 0x000fe20000410000 */
[----:B------:R-:W-:Y:S01]  /*0610*/  LOP3.LUT R20, R20, 0x800000, RZ, 0xfc, !PT ;  /* 0x0080000014147812 */ /* 0x000fe200078efcff */
[----:B-1----:R-:W-:Y:S01]  /*0620*/  @P1 FMUL.FTZ R8, R22, R21 ;  /* 0x0000001516081220 */ /* 0x002fe20000410000 */
[----:B------:R-:W-:Y:S01]  /*0630*/  FMUL.FTZ R22, R15, R25 ;  /* 0x000000190f167220 */ /* 0x000fe20000410000 */
[----:B------:R-:W-:Y:S01]  /*0640*/  LOP3.LUT R21, R12, 0xfe000000, RZ, 0xc0, !PT ;  /* 0xfe0000000c157812 */ /* 0x000fe200078ec0ff */
[----:B------:R-:W-:Y:S01]  /*0650*/  FMUL.FTZ R24, R24, R24 ;  /* 0x0000001818187220 */ /* 0x000fe20000410000 */
[----:B------:R-:W-:Y:S01]  /*0660*/  FSETP.NEU.FTZ.AND P6, PT, R2, RZ, PT ;  /* 0x000000ff0200720b */ /* 0x000fe20003fdd000 */
[----:B------:R-:W-:Y:S01]  /*0670*/  FMUL.FTZ R26, R22, R22 ;  /* 0x00000016161a7220 */ /* 0x000fe20000410000 */
[----:B------:R-:W-:Y:S01]  /*0680*/  IADD3 R22, -R21, 0x7e800000, RZ ;  /* 0x7e80000015167810 */ /* 0x000fe20007ffe1ff */
[----:B------:R-:W-:Y:S01]  /*0690*/  FFMA.FTZ R24, R23, R23, R24 ;  /* 0x0000001717187223 */ /* 0x000fe20000010018 */
[----:B------:R-:W-:Y:S01]  /*06a0*/  FMUL.FTZ R23, R10, R25 ;  /* 0x000000190a177220 */ /* 0x000fe20000410000 */
[----:B0-----:R-:W-:Y:S01]  /*06b0*/  @P3 FMUL.FTZ R9, R3, R20 ;  /* 0x0000001403093220 */ /* 0x001fe20000410000 */
[----:B------:R-:W-:Y:S01]  /*06c0*/  LOP3.LUT R20, R17, 0xfe000000, RZ, 0xc0, !PT ;  /* 0xfe00000011147812 */ /* 0x000fe200078ec0ff */
[-C--:B------:R-:W-:Y:S01]  /*06d0*/  FMUL.FTZ R3, R11, R22.reuse ;  /* 0x000000160b037220 */ /* 0x080fe20000410000 */
[----:B------:R-:W-:Y:S01]  /*06e0*/  FFMA.FTZ R23, R23, R23, R26 ;  /* 0x0000001717177223 */ /* 0x000fe2000001001a */
[----:B------:R-:W-:Y:S01]  /*06f0*/  FMUL.FTZ R25, R12, R22 ;  /* 0x000000160c197220 */ /* 0x000fe20000410000 */
[----:B------:R-:W-:Y:S01]  /*0700*/  IADD3 R26, -R20, 0x7e800000, RZ ;  /* 0x7e800000141a7810 */ /* 0x000fe20007ffe1ff */
[----:B------:R-:W-:Y:S01]  /*0710*/  FMUL.FTZ R28, R3, R3 ;  /* 0x00000003031c7220 */ /* 0x000fe20000410000 */
[----:B------:R-:W-:Y:S01]  /*0720*/  FSETP.NEU.FTZ.AND P4, PT, R2, +INF , PT ;  /* 0x7f8000000200780b */ /* 0x000fe20003f9d000 */
[----:B------:R-:W0:Y:S01]  /*0730*/  MUFU.SQRT R22, R24 ;  /* 0x0000001800167308 */ /* 0x000e220000002000 */
[----:B------:R-:W1:Y:S01]  /*0740*/  LDC.64 R2, c[0x0][0x218] ;  /* 0x00008600ff027b82 */ /* 0x000e620000000a00 */
[----:B------:R-:W-:Y:S01]  /*0750*/  FFMA.FTZ R28, R25, R25, R28 ;  /* 0x00000019191c7223 */ /* 0x000fe2000001001c */
[-C--:B------:R-:W-:Y:S01]  /*0760*/  FMUL.FTZ R25, R13, R26.reuse ;  /* 0x0000001a0d197220 */ /* 0x080fe20000410000 */
[----:B------:R-:W-:Y:S01]  /*0770*/  FMUL.FTZ R26, R17, R26 ;  /* 0x0000001a111a7220 */ /* 0x000fe20000410000 */
[----:B------:R-:W-:-:S02]  /*0780*/  FSETP.NEU.FTZ.AND P1, PT, R15, RZ, PT ;  /* 0x000000ff0f00720b */ /* 0x000fc40003f3d000 */
[----:B------:R-:W-:Y:S01]  /*0790*/  FMUL.FTZ R25, R25, R25 ;  /* 0x0000001919197220 */ /* 0x000fe20000410000 */
[----:B------:R-:W-:Y:S01]  /*07a0*/  FSETP.NEU.FTZ.AND P3, PT, R15, +INF , PT ;  /* 0x7f8000000f00780b */ /* 0x000fe20003f7d000 */
[----:B------:R-:W2:Y:S01]  /*07b0*/  MUFU.SQRT R23, R23 ;  /* 0x0000001700177308 */ /* 0x000ea20000002000 */
[----:B------:R-:W-:Y:S01]  /*07c0*/  FSEL R5, R5, +INF , P0 ;  /* 0x7f80000005057808 */ /* 0x000fe20000000000 */
[----:B------:R-:W-:Y:S01]  /*07d0*/  FFMA.FTZ R26, R26, R26, R25 ;  /* 0x0000001a1a1a7223 */ /* 0x000fe20000010019 */
[----:B------:R-:W-:Y:S02]  /*07e0*/  FSETP.NEU.FTZ.AND P5, PT, R11, RZ, PT ;  /* 0x000000ff0b00720b */ /* 0x000fe40003fbd000 */
[----:B------:R-:W-:Y:S02]  /*07f0*/  FSETP.NEU.FTZ.AND P0, PT, R13, RZ, PT ;  /* 0x000000ff0d00720b */ /* 0x000fe40003f1d000 */
[----:B------:R-:W-:Y:S01]  /*0800*/  FSEL R6, R6, +INF , P2 ;  /* 0x7f80000006067808 */ /* 0x000fe20001000000 */
[----:B------:R-:W3:Y:S01]  /*0810*/  MUFU.SQRT R24, R28 ;  /* 0x0000001c00187308 */ /* 0x000ee20000002000 */
[----:B------:R-:W-:-:S02]  /*0820*/  LOP3.LUT R25, R18, 0x800000, RZ, 0xfc, !PT ;  /* 0x0080000012197812 */ /* 0x000fc400078efcff */
[----:B------:R-:W-:Y:S02]  /*0830*/  FSETP.NEU.FTZ.AND P2, PT, R14, +INF , PT ;  /* 0x7f8000000e00780b */ /* 0x000fe40003f5d000 */
[----:B------:R-:W-:Y:S01]  /*0840*/  LOP3.LUT R21, R21, 0x800000, RZ, 0xfc, !PT ;  /* 0x0080000015157812 */ /* 0x000fe200078efcff */
[----:B0-----:R-:W-:Y:S01]  /*0850*/  @P6 FMUL.FTZ R7, R22, R25 ;  /* 0x0000001916076220 */ /* 0x001fe20000410000 */
[----:B------:R-:W-:Y:S01]  /*0860*/  LOP3.LUT R14, R19, 0x800000, RZ, 0xfc, !PT ;  /* 0x00800000130e7812 */ /* 0x000fe200078efcff */
[----:B------:R-:W0:Y:S01]  /*0870*/  MUFU.SQRT R15, R26 ;  /* 0x0000001a000f7308 */ /* 0x000e220000002000 */
[----:B------:R-:W-:Y:S01]  /*0880*/  LOP3.LUT R20, R20, 0x800000, RZ, 0xfc, !PT ;  /* 0x0080000014147812 */ /* 0x000fe200078efcff */
[----:B-1----:R-:W-:Y:S01]  /*0890*/  IMAD.WIDE.U32 R2, R0, 0x2, R2 ;  /* 0x0000000200027825 */ /* 0x002fe200078e0002 */
[----:B------:R-:W-:-:S03]  /*08a0*/  FSETP.NEU.FTZ.AND P6, PT, R16, +INF , PT ;  /* 0x7f8000001000780b */ /* 0x000fc60003fdd000 */
[----:B--2---:R-:W-:Y:S01]  /*08b0*/  @P1 FMUL.FTZ R10, R23, R14 ;  /* 0x0000000e170a1220 */ /* 0x004fe20000410000 */
[----:B------:R-:W-:Y:S02]  /*08c0*/  FSETP.NEU.FTZ.AND P1, PT, R13, +INF , PT ;  /* 0x7f8000000d00780b */ /* 0x000fe40003f3d000 */
[----:B------:R-:W-:Y:S01]  /*08d0*/  FSEL R0, R9, +INF , P6 ;  /* 0x7f80000009007808 */ /* 0x000fe20003000000 */
[----:B------:R-:W-:-:S04]  /*08e0*/  IMAD.WIDE R2, R4, 0x10, R2 ;  /* 0x0000001004027825 */ /* 0x000fc800078e0202 */
[----:B---3--:R-:W-:Y:S01]  /*08f0*/  @P5 FMUL.FTZ R12, R24, R21 ;  /* 0x00000015180c5220 */ /* 0x008fe20000410000 */
[----:B------:R-:W-:Y:S02]  /*0900*/  FSETP.NEU.FTZ.AND P5, PT, R11, +INF , PT ;  /* 0x7f8000000b00780b */ /* 0x000fe40003fbd000 */
[----:B------:R-:W-:Y:S02]  /*0910*/  FSEL R11, R7, +INF , P4 ;  /* 0x7f800000070b7808 */ /* 0x000fe40002000000 */
[----:B------:R-:W-:Y:S02]  /*0920*/  FSEL R7, R8, +INF , P2 ;  /* 0x7f80000008077808 */ /* 0x000fe40001000000 */
[----:B------:R-:W-:Y:S01]  /*0930*/  FSEL R10, R10, +INF , P3 ;  /* 0x7f8000000a0a7808 */ /* 0x000fe20001800000 */
[----:B0-----:R-:W-:Y:S01]  /*0940*/  @P0 FMUL.FTZ R17, R15, R20 ;  /* 0x000000140f110220 */ /* 0x001fe20000410000 */
[----:B------:R-:W-:Y:S02]  /*0950*/  FSEL R12, R12, +INF , P5 ;  /* 0x7f8000000c0c7808 */ /* 0x000fe40002800000 */
[----:B------:R-:W-:-:S02]  /*0960*/  F2FP.BF16.F32.PACK_AB R4, R7, R6 ;  /* 0x000000060704723e */ /* 0x000fc400000010ff */
[----:B------:R-:W-:Y:S02]  /*0970*/  FSEL R17, R17, +INF , P1 ;  /* 0x7f80000011117808 */ /* 0x000fe40000800000 */
[----:B------:R-:W-:Y:S02]  /*0980*/  F2FP.BF16.F32.PACK_AB R5, R0, R5 ;  /* 0x000000050005723e */ /* 0x000fe400000010ff */
[----:B------:R-:W-:Y:S02]  /*0990*/  F2FP.BF16.F32.PACK_AB R6, R12, R11 ;  /* 0x0000000b0c06723e */ /* 0x000fe400000010ff */
[----:B------:R-:W-:-:S05]  /*09a0*/  F2FP.BF16.F32.PACK_AB R7, R17, R10 ;  /* 0x0000000a1107723e */ /* 0x000fca00000010ff */
[----:B------:R-:W-:Y:S01]  /*09b0*/  STG.E.128 desc[UR6][R2.64], R4 ;  /* 0x0000000402007986 */ /* 0x000fe2000c101d06 */
[----:B------:R-:W-:Y:S05]  /*09c0*/  EXIT ;  /* 0x000000000000794d */ /* 0x000fea0003800000 */
.L_x_634:
        /* <DEDUP_REMOVED lines=90> */
.L_x_636:
[----:B------:R-:W-:Y:S05]  /*0f70*/  BSYNC B0 ;  /* 0x0000000000007941 */ /* 0x000fea0003800000 */
.L_x_635:
        /* <DEDUP_REMOVED lines=23> */
.L_x_638:
[----:B------:R-:W-:Y:S05]  /*10f0*/  BSYNC B0 ;  /* 0x0000000000007941 */ /* 0x000fea0003800000 */
.L_x_637:
        /* <DEDUP_REMOVED lines=24> */
.L_x_640:
[----:B------:R-:W-:Y:S05]  /*1280*/  BSYNC B0 ;  /* 0x0000000000007941 */ /* 0x000fea0003800000 */
.L_x_639:
        /* <DEDUP_REMOVED lines=21> */
.L_x_642:
[----:B------:R-:W-:Y:S05]  /*13e0*/  BSYNC B0 ;  /* 0x0000000000007941 */ /* 0x000fea0003800000 */
.L_x_641:
        /* <DEDUP_REMOVED lines=21> */
.L_x_644:
[----:B------:R-:W-:Y:S05]  /*1540*/  BSYNC B0 ;  /* 0x0000000000007941 */ /* 0x000fea0003800000 */
.L_x_643:
        /* <DEDUP_REMOVED lines=21> */
.L_x_646:
[----:B------:R-:W-:Y:S05]  /*16a0*/  BSYNC B0 ;  /* 0x0000000000007941 */ /* 0x000fea0003800000 */
.L_x_645:
        /* <DEDUP_REMOVED lines=21> */
.L_x_648:
[----:B------:R-:W-:Y:S05]  /*1800*/  BSYNC B0 ;  /* 0x0000000000007941 */ /* 0x000fea0003800000 */
.L_x_647:
        /* <DEDUP_REMOVED lines=21> */
.L_x_650:
[----:B------:R-:W-:Y:S05]  /*1960*/  BSYNC B0 ;  /* 0x0000000000007941 */ /* 0x000fea0003800000 */
.L_x_649:
        /* <DEDUP_REMOVED lines=18> */
.L_x_653:
[----:B------:R-:W-:-:S13]  /*1a90*/  ISETP.GE.AND P0, PT, R7, R8, PT ;  /* 0x000000080700720c */ /* 0x000fda0003f06270 */
[----:B------:R-:W-:Y:S05]  /*1aa0*/  @P0 BRA `(.L_x_655) ;  /* 0x0000000000300947 */ /* 0x000fea0003800000 */
[----:B0-----:R-:W0:Y:S01]  /*1ab0*/  LDC.64 R2, c[0x0][0x218] ;  /* 0x00008600ff027b82 */ /* 0x001e220000000a00 */
[----:B------:R-:W-:Y:S02]  /*1ac0*/  IMAD.IADD R11, R0, 0x1, R7 ;  /* 0x00000001000b7824 */ /* 0x000fe400078e0207 */
[----:B------:R-:W-:Y:S02]  /*1ad0*/  VIADD R7, R7, 0x80 ;  /* 0x0000008007077836 */ /* 0x000fe40000000000 */
[----:B0-----:R-:W-:-:S05]  /*1ae0*/  IMAD.WIDE.U32 R2, R11, 0x2, R2 ;  /* 0x000000020b027825 */ /* 0x001fca00078e0002 */
[----:B------:R1:W-:Y:S02]  /*1af0*/  STG.E.U16 desc[UR6][R2.64], R13 ;  /* 0x0000000d02007986 */ /* 0x0003e4000c101506 */
.L_x_654:
[----:B------:R-:W-:-:S13]  /*1b00*/  ISETP.GE.AND P0, PT, R7, R8, PT ;  /* 0x000000080700720c */ /* 0x000fda0003f06270 */
[----:B------:R-:W-:Y:S05]  /*1b10*/  @P0 BRA `(.L_x_656) ;  /* 0x0000000000340947 */ /* 0x000fea0003800000 */
[----:B01----:R-:W0:Y:S01]  /*1b20*/  LDC.64 R2, c[0x0][0x218] ;  /* 0x00008600ff027b82 */ /* 0x003e220000000a00 */
[----:B------:R-:W-:Y:S02]  /*1b30*/  IMAD.IADD R11, R0, 0x1, R7 ;  /* 0x00000001000b7824 */ /* 0x000fe400078e0207 */
[----:B------:R-:W-:Y:S02]  /*1b40*/  VIADD R7, R7, 0x80 ;  /* 0x0000008007077836 */ /* 0x000fe40000000000 */
[----:B0-----:R-:W-:-:S05]  /*1b50*/  IMAD.WIDE.U32 R2, R11, 0x2, R2 ;  /* 0x000000020b027825 */ /* 0x001fca00078e0002 */
[----:B------:R1:W-:Y:S02]  /*1b60*/  STG.E.U16 desc[UR6][R2.64], R5 ;  /* 0x0000000502007986 */ /* 0x0003e4000c101506 */
.L_x_655:
        /* <DEDUP_REMOVED lines=8> */
.L_x_656:
[----:B------:R-:W-:Y:S05]  /*1bf0*/  BSYNC B1 ;  /* 0x0000000000017941 */ /* 0x000fea0003800000 */
.L_x_652:
[----:B------:R-:W-:-:S13]  /*1c00*/  ISETP.GE.AND P0, PT, R7, R8, PT ;  /* 0x000000080700720c */ /* 0x000fda0003f06270 */
[----:B012---:R-:W0:Y:S01]  /*1c10*/  @!P0 LDC.64 R2, c[0x0][0x218] ;  /* 0x00008600ff028b82 */ /* 0x007e220000000a00 */
[----:B------:R-:W-:Y:S02]  /*1c20*/  @!P0 IMAD.IADD R5, R0, 0x1, R7 ;  /* 0x0000000100058824 */ /* 0x000fe400078e0207 */
[----:B------:R-:W-:Y:S02]  /*1c30*/  @!P0 VIADD R7, R7, 0x80 ;  /* 0x0000008007078836 */ /* 0x000fe40000000000 */
[----:B0-----:R-:W-:-:S05]  /*1c40*/  @!P0 IMAD.WIDE.U32 R2, R5, 0x2, R2 ;  /* 0x0000000205028825 */ /* 0x001fca00078e0002 */
[----:B-----5:R2:W-:Y:S02]  /*1c50*/  @!P0 STG.E.U16 desc[UR6][R2.64], R9 ;  /* 0x0000000902008986 */ /* 0x0205e4000c101506 */
.L_x_657:
[----:B------:R-:W-:Y:S05]  /*1c60*/  BSYNC B0 ;  /* 0x0000000000007941 */ /* 0x000fea0003800000 */
.L_x_651:
        /* <DEDUP_REMOVED lines=8> */
.L_x_658:
        /* <DEDUP_REMOVED lines=9> */
.L_x_19766:


//--------------------- .text._ZN2at6native18elementwise_kernelILi128ELi4EZNS0_15gpu_kernel_implINS0_13BinaryFunctorIN3c108BFloat16ES5_S5_ZZZNS0_17hypot_kernel_cudaERNS_18TensorIteratorBaseEENKUlvE_clEvENKUlvE2_clEvEUlS5_S5_E_EEEEvS7_RKT_EUliE_EEviT1_ --------------------------
	.section	.text._ZN2at6native18elementwise_kernelILi128ELi4EZNS0_15gpu_kernel_implINS0_13BinaryFunctorIN3c108BFloat16ES5_S5_ZZZNS0_17hypot_kernel_cudaERNS_18TensorIteratorBaseEENKUlvE_clEvENKUlvE2_clEvEUlS5_S5_E_EEEEvS7_RKT_EUliE_EEviT1_,"ax",@progbits
	.align	128
        .global         _ZN2at6native18elementwise_kernelILi128ELi4EZNS0_15gpu_kernel_implINS0_13BinaryFunctorIN3c108BFloat16ES5_S5_ZZZNS0_17hypot_kernel_cudaERNS_18TensorIteratorBaseEENKUlvE_clEvENKUlvE2_clEvEUlS5_S5_E_EEEEvS7_RKT_EUliE_EEviT1_
        .type           _ZN2at6native18elementwise_kernelILi128ELi4EZNS0_15gpu_kernel_implINS0_13BinaryFunctorIN3c108BFloat16ES5_S5_ZZZNS0_17hypot_kernel_cudaERNS_18TensorIteratorBaseEENKUlvE_clEvENKUlvE2_clEvEUlS5_S5_E_EEEEvS7_RKT_EUliE_EEviT1_,@function
        .size           _ZN2at6native18elementwise_kernelILi128ELi4EZNS0_15gpu_kernel_implINS0_13BinaryFunctorIN3c108BFloat16ES5_S5_ZZZNS0_17hypot_kernel_cudaERNS_18TensorIteratorBaseEENKUlvE_clEvENKUlvE2_clEvEUlS5_S5_E_EEEEvS7_RKT_EUliE_EEviT1_,(.L_x_19767 - _ZN2at6native18elementwise_kernelILi128ELi4EZNS0_15gpu_kernel_implINS0_13BinaryFunctorIN3c108BFloat16ES5_S5_ZZZNS0_17hypot_kernel_cudaERNS_18TensorIteratorBaseEENKUlvE_clEvENKUlvE2_clEvEUlS5_S5_E_EEEEvS7_RKT_EUliE_EEviT1_)
        .other          _ZN2at6native18elementwise_kernelILi128ELi4EZNS0_15gpu_kernel_implINS0_13BinaryFunctorIN3c108BFloat16ES5_S5_ZZZNS0_17hypot_kernel_cudaERNS_18TensorIteratorBaseEENKUlvE_clEvENKUlvE2_clEvEUlS5_S5_E_EEEEvS7_RKT_EUliE_EEviT1_,@"STO_CUDA_ENTRY STV_DEFAULT"
_ZN2at6native18elementwise_kernelILi128ELi4EZNS0_15gpu_kernel_implINS0_13BinaryFunctorIN3c108BFloat16ES5_S5_ZZZNS0_17hypot_kernel_cudaERNS_18TensorIteratorBaseEENKUlvE_clEvENKUlvE2_clEvEUlS5_S5_E_EEEEvS7_RKT_EUliE_EEviT1_:
.text._ZN2at6native18elementwise_kernelILi128ELi4EZNS0_15gpu_kernel_implINS0_13BinaryFunctorIN3c108BFloat16ES5_S5_ZZZNS0_17hypot_kernel_cudaERNS_18TensorIteratorBaseEENKUlvE_clEvENKUlvE2_clEvEUlS5_S5_E_EEEEvS7_RKT_EUliE_EEviT1_:
        /* <DEDUP_REMOVED lines=19> */
[----:B------:R-:W-:Y:S01]  /*0130*/  ULDC UR6, c[0x0][0x350] ;  /* 0x0000d40000067ab9 */ /* 0x000fe20000000800 */
[----:B------:R-:W-:Y:S01]  /*0140*/  IMAD.HI.U32 R4, R19, UR4, R2 ;  /* 0x0000000413047c27 */ /* 0x000fe2000f8e0002 */
[----:B------:R-:W-:-:S04]  /*0150*/  ULDC UR4, c[0x0][0x21c] ;  /* 0x0000870000047ab9 */ /* 0x000fc80000000800 */
[----:B------:R-:W-:-:S05]  /*0160*/  SHF.R.U32.HI R5, RZ, UR5, R4 ;  /* 0x00000005ff057c19 */ /* 0x000fca0008011604 */
[----:B------:R-:W-:-:S04]  /*0170*/  IMAD.MOV R0, RZ, RZ, -R5 ;  /* 0x000000ffff007224 */ /* 0x000fc800078e0a05 */
[----:B------:R-:W-:Y:S01]  /*0180*/  IMAD R19, R0, UR4, R19 ;  /* 0x0000000400137c24 */ /* 0x000fe2000f8e0213 */
[----:B------:R-:W-:-:S03]  /*0190*/  ULDC.64 UR4, c[0x0][0x348] ;  /* 0x0000d20000047ab9 */ /* 0x000fc60000000a00 */
[C---:B------:R-:W-:Y:S02]  /*01a0*/  IMAD R16, R19.reuse, UR4, RZ ;  /* 0x0000000413107c24 */ /* 0x040fe4000f8e02ff */
        /* <DEDUP_REMOVED lines=9> */
[----:B------:R-:W-:-:S04]  /*0240*/  ULDC UR7, c[0x0][0x354] ;  /* 0x0000d50000077ab9 */ /* 0x000fc80000000800 */
[----:B------:R-:W-:-:S04]  /*0250*/  IMAD.MOV R4, RZ, RZ, -R3 ;  /* 0x000000ffff047224 */ /* 0x000fc800078e0a03 */
[----:B------:R-:W-:Y:S01]  /*0260*/  IMAD R4, R4, UR8, R5 ;  /* 0x0000000804047c24 */ /* 0x000fe2000f8e0205 */
[----:B------:R-:W-:-:S03]  /*0270*/  ULDC.64 UR8, c[0x0][0x358] ;  /* 0x0000d60000087ab9 */ /* 0x000fc60000000a00 */
[C---:B------:R-:W-:Y:S02]  /*0280*/  IMAD R16, R4.reuse, UR7, RZ ;  /* 0x0000000704107c24 */ /* 0x040fe4000f8e02ff */
[C---:B------:R-:W-:Y:S02]  /*0290*/  IMAD R0, R4.reuse, UR8, RZ ;  /* 0x0000000804007c24 */ /* 0x040fe4000f8e02ff */
[----:B------:R-:W-:Y:S02]  /*02a0*/  IMAD R4, R4, UR9, RZ ;  /* 0x0000000904047c24 */ /* 0x000fe4000f8e02ff */
[C---:B------:R-:W-:Y:S02]  /*02b0*/  IMAD R16, R19.reuse, UR4, R16 ;  /* 0x0000000413107c24 */ /* 0x040fe4000f8e0210 */
[C---:B------:R-:W-:Y:S02]  /*02c0*/  IMAD R0, R19.reuse, UR5, R0 ;  /* 0x0000000513007c24 */ /* 0x040fe4000f8e0200 */
[----:B------:R-:W-:Y:S01]  /*02d0*/  IMAD R22, R19, UR6, R4 ;  /* 0x0000000613167c24 */ /* 0x000fe2000f8e0204 */
[----:B------:R-:W-:Y:S06]  /*02e0*/  @!P0 BRA `(.L_x_661) ;  /* 0x0000001400008947 */ /* 0x000fec0003800000 */
[----:B------:R-:W-:Y:S01]  /*02f0*/  IMAD.MOV.U32 R2, RZ, RZ, RZ ;  /* 0x000000ffff027224 */ /* 0x000fe200078e00ff */
[----:B------:R-:W-:Y:S01]  /*0300*/  ULDC.64 UR4, c[0x0][0x238] ;  /* 0x00008e0000047ab9 */ /* 0x000fe20000000a00 */
        /* <DEDUP_REMOVED lines=8> */
[C---:B------:R-:W-:Y:S02]  /*0390*/  IMAD R16, R3.reuse, UR4, R16 ;  /* 0x0000000403107c24 */ /* 0x040fe4000f8e0210 */
        /* <DEDUP_REMOVED lines=299> */
[----:B------:R-:W-:Y:S02]  /*1650*/  ULDC UR6, c[0x0][0x470] ;  /* 0x00011c0000067ab9 */ /* 0x000fe40000000800 */
        /* <DEDUP_REMOVED lines=8> */
[----:B------:R-:W-:-:S07]  /*16e0*/  IMAD R22, R3, UR6, R22 ;  /* 0x0000000603167c24 */ /* 0x000fce000f8e0216 */
.L_x_661:
        /* <DEDUP_REMOVED lines=23> */
.L_x_665:
[----:B------:R-:W2:Y:S02]  /*1860*/  LDG.E.U8 R2, desc[UR36][R2.64] ;  /* 0x0000002402027981 */ /* 0x000ea4000c1e1100 */
[----:B--2---:R-:W-:-:S04]  /*1870*/  I2FP.F32.U32 R0, R2 ;  /* 0x0000000200007245 */ /* 0x004fc80000201000 */
[----:B------:R-:W-:-:S04]  /*1880*/  F2FP.BF16.F32.PACK_AB R0, RZ, R0 ;  /* 0x00000000ff00723e */ /* 0x000fc800000010ff */
[----:B------:R-:W-:Y:S01]  /*1890*/  PRMT R19, R0, 0x7610, R19 ;  /* 0x0000761000137816 */ /* 0x000fe20000000013 */
[----:B------:R-:W-:Y:S06]  /*18a0*/  BRA `(.L_x_667) ;  /* 0x0000000c00c87947 */ /* 0x000fec0003800000 */
.L_x_664:
        /* <DEDUP_REMOVED lines=11> */
.L_x_669:
[----:B------:R-:W2:Y:S02]  /*1960*/  LDG.E R2, desc[UR36][R2.64] ;  /* 0x0000002402027981 */ /* 0x000ea4000c1e1900 */
[----:B--2---:R-:W-:-:S04]  /*1970*/  I2FP.F32.S32 R0, R2 ;  /* 0x0000000200007245 */ /* 0x004fc80000201400 */
[----:B------:R-:W-:-:S04]  /*1980*/  F2FP.BF16.F32.PACK_AB R0, RZ, R0 ;  /* 0x00000000ff00723e */ /* 0x000fc800000010ff */
[----:B------:R-:W-:Y:S01]  /*1990*/  PRMT R19, R0, 0x7610, R19 ;  /* 0x0000761000137816 */ /* 0x000fe20000000013 */
[----:B------:R-:W-:Y:S06]  /*19a0*/  BRA `(.L_x_667) ;  /* 0x0000000c00887947 */ /* 0x000fec0003800000 */
.L_x_668:
[----:B------:R-:W2:Y:S02]  /*19b0*/  LDG.E.U16 R2, desc[UR36][R2.64] ;  /* 0x0000002402027981 */ /* 0x000ea4000c1e1500 */
[----:B--2---:R-:W0:Y:S02]  /*19c0*/  I2F.S16 R0, R2 ;  /* 0x0000000200007306 */ /* 0x004e240000101400 */
[----:B0-----:R-:W-:-:S04]  /*19d0*/  F2FP.BF16.F32.PACK_AB R0, RZ, R0 ;  /* 0x00000000ff00723e */ /* 0x001fc800000010ff */
[----:B------:R-:W-:Y:S01]  /*19e0*/  PRMT R19, R0, 0x7610, R19 ;  /* 0x0000761000137816 */ /* 0x000fe20000000013 */
[----:B------:R-:W-:Y:S06]  /*19f0*/  BRA `(.L_x_667) ;  /* 0x0000000c00747947 */ /* 0x000fec0003800000 */
.L_x_663:
        /* <DEDUP_REMOVED lines=9> */
.L_x_671:
[----:B------:R-:W2:Y:S02]  /*1a90*/  LDG.E.U16 R0, desc[UR36][R2.64] ;  /* 0x0000002402007981 */ /* 0x000ea4000c1e1500 */
[----:B--2---:R-:W-:-:S05]  /*1aa0*/  HADD2.F32 R0, -RZ, R0.H0_H0 ;  /* 0x20000000ff007230 */ /* 0x004fca0000004100 */
[----:B------:R-:W-:-:S04]  /*1ab0*/  F2FP.BF16.F32.PACK_AB R0, RZ, R0 ;  /* 0x00000000ff00723e */ /* 0x000fc800000010ff */
[----:B------:R-:W-:Y:S01]  /*1ac0*/  PRMT R19, R0, 0x7610, R19 ;  /* 0x0000761000137816 */ /* 0x000fe20000000013 */
[----:B------:R-:W-:Y:S06]  /*1ad0*/  BRA `(.L_x_667) ;  /* 0x0000000c003c7947 */ /* 0x000fec0003800000 */
.L_x_670:
        /* <DEDUP_REMOVED lines=9> */
.L_x_673:
[----:B------:R-:W2:Y:S02]  /*1b70*/  LDG.E.U16 R2, desc[UR36][R2.64] ;  /* 0x0000002402027981 */ /* 0x000ea4000c1e1500 */
[----:B--2---:R-:W-:-:S05]  /*1b80*/  HADD2.F32 R0, -RZ, R2.H0_H0 ;  /* 0x20000002ff007230 */ /* 0x004fca0000004100 */
[----:B------:R-:W-:-:S04]  /*1b90*/  F2FP.BF16.F32.PACK_AB R0, RZ, R0 ;  /* 0x00000000ff00723e */ /* 0x000fc800000010ff */
[----:B------:R-:W-:Y:S01]  /*1ba0*/  PRMT R19, R0, 0x7610, R19 ;  /* 0x0000761000137816 */ /* 0x000fe20000000013 */
[----:B------:R-:W-:Y:S06]  /*1bb0*/  BRA `(.L_x_667) ;  /* 0x0000000c00047947 */ /* 0x000fec0003800000 */
.L_x_672:
        /* <DEDUP_REMOVED lines=9> */
.L_x_662:
        /* <DEDUP_REMOVED lines=14> */
.L_x_676:
        /* <DEDUP_REMOVED lines=9> */
.L_x_675:
        /* <DEDUP_REMOVED lines=28> */
.L_x_678:
        /* <DEDUP_REMOVED lines=15> */
.L_x_677:
[----:B------:R0:W5:Y:S01]  /*2070*/  LDG.E.U16 R19, desc[UR36][R2.64] ;  /* 0x0000002402137981 */ /* 0x000162000c1e1500 */
[----:B------:R-:W-:Y:S05]  /*2080*/  BRA `(.L_x_667) ;  /* 0x0000000400d07947 */ /* 0x000fea0003800000 */
.L_x_674:
        /* <DEDUP_REMOVED lines=13> */
.L_x_681:
        /* <DEDUP_REMOVED lines=21> */
.L_x_685:
[----:B------:R-:W-:Y:S05]  /*22b0*/  BSYNC B1 ;  /* 0x0000000000017941 */ /* 0x000fea0003800000 */
.L_x_684:
[----:B------:R-:W-:Y:S01]  /*22c0*/  LEA R3, R0, 0x3b800000, 0x17 ;  /* 0x3b80000000037811 */ /* 0x000fe200078eb8ff */
[----:B------:R-:W-:-:S05]  /*22d0*/  IMAD.SHL.U32 R0, R2, 0x100000, RZ ;  /* 0x0010000002007824 */ /* 0x000fca00078e00ff */
[----:B------:R-:W-:-:S07]  /*22e0*/  LOP3.LUT R0, R3, R0, R4, 0xfe, !PT ;  /* 0x0000000003007212 */ /* 0x000fce00078efe04 */
.L_x_683:
[----:B------:R-:W-:Y:S05]  /*22f0*/  BSYNC B0 ;  /* 0x0000000000007941 */ /* 0x000fea0003800000 */
.L_x_682:
[----:B------:R-:W-:-:S04]  /*2300*/  F2FP.BF16.F32.PACK_AB R0, RZ, R0 ;  /* 0x00000000ff00723e */ /* 0x000fc800000010ff */
[----:B------:R-:W-:Y:S01]  /*2310*/  PRMT R19, R0, 0x7610, R19 ;  /* 0x0000761000137816 */ /* 0x000fe20000000013 */
[----:B------:R-:W-:Y:S06]  /*2320*/  BRA `(.L_x_667) ;  /* 0x0000000400287947 */ /* 0x000fec0003800000 */
.L_x_680:
        /* <DEDUP_REMOVED lines=21> */
.L_x_689:
[----:B------:R-:W-:Y:S05]  /*2480*/  BSYNC B1 ;  /* 0x0000000000017941 */ /* 0x000fea0003800000 */
.L_x_688:
[----:B------:R-:W-:Y:S01]  /*2490*/  LEA R3, R0, 0x37800000, 0x17 ;  /* 0x3780000000037811 */ /* 0x000fe200078eb8ff */
[----:B------:R-:W-:-:S05]  /*24a0*/  IMAD.SHL.U32 R0, R2, 0x200000, RZ ;  /* 0x0020000002007824 */ /* 0x000fca00078e00ff */
[----:B------:R-:W-:-:S07]  /*24b0*/  LOP3.LUT R0, R3, R0, R4, 0xfe, !PT ;  /* 0x0000000003007212 */ /* 0x000fce00078efe04 */
.L_x_687:
[----:B------:R-:W-:Y:S05]  /*24c0*/  BSYNC B0 ;  /* 0x0000000000007941 */ /* 0x000fea0003800000 */
.L_x_686:
[----:B------:R-:W-:-:S04]  /*24d0*/  F2FP.BF16.F32.PACK_AB R0, RZ, R0 ;  /* 0x00000000ff00723e */ /* 0x000fc800000010ff */
[----:B------:R-:W-:Y:S01]  /*24e0*/  PRMT R19, R0, 0x7610, R19 ;  /* 0x0000761000137816 */ /* 0x000fe20000000013 */
[----:B------:R-:W-:Y:S06]  /*24f0*/  BRA `(.L_x_667) ;  /* 0x0000000000b47947 */ /* 0x000fec0003800000 */
.L_x_679:
        /* <DEDUP_REMOVED lines=14> */
.L_x_693:
[----:B------:R-:W-:Y:S05]  /*25e0*/  BSYNC B0 ;  /* 0x0000000000007941 */ /* 0x000fea0003800000 */
.L_x_692:
[----:B------:R-:W-:-:S04]  /*25f0*/  F2FP.BF16.F32.PACK_AB R0, RZ, R0 ;  /* 0x00000000ff00723e */ /* 0x000fc800000010ff */
[----:B------:R-:W-:Y:S01]  /*2600*/  PRMT R19, R0, 0x7610, R19 ;  /* 0x0000761000137816 */ /* 0x000fe20000000013 */
[----:B------:R-:W-:Y:S06]  /*2610*/  BRA `(.L_x_667) ;  /* 0x00000000006c7947 */ /* 0x000fec0003800000 */
.L_x_666:
        /* <DEDUP_REMOVED lines=16> */
.L_x_694:
[----:B------:R-:W-:Y:S01]  /*2720*/  PRMT R19, RZ, 0x7610, R19 ;  /* 0x00007610ff137816 */ /* 0x000fe20000000013 */
[----:B------:R-:W-:Y:S06]  /*2730*/  BRA `(.L_x_667) ;  /* 0x0000000000247947 */ /* 0x000fec0003800000 */
.L_x_691:
[----:B------:R-:W2:Y:S02]  /*2740*/  LDG.E.64 R2, desc[UR36][R2.64] ;  /* 0x0000002402027981 */ /* 0x000ea4000c1e1b00 */
[----:B--2---:R-:W0:Y:S02]  /*2750*/  I2F.U64 R0, R2 ;  /* 0x0000000200007312 */ /* 0x004e240000301000 */
[----:B0-----:R-:W-:-:S04]  /*2760*/  F2FP.BF16.F32.PACK_AB R0, RZ, R0 ;  /* 0x00000000ff00723e */ /* 0x001fc800000010ff */
[----:B------:R-:W-:Y:S01]  /*2770*/  PRMT R19, R0, 0x7610, R19 ;  /* 0x0000761000137816 */ /* 0x000fe20000000013 */
[----:B------:R-:W-:Y:S06]  /*2780*/  BRA `(.L_x_667) ;  /* 0x0000000000107947 */ /* 0x000fec0003800000 */
.L_x_690:
[----:B------:R-:W2:Y:S02]  /*2790*/  LDG.E R2, desc[UR36][R2.64] ;  /* 0x0000002402027981 */ /* 0x000ea4000c1e1900 */
[----:B--2---:R-:W-:-:S04]  /*27a0*/  I2FP.F32.U32 R0, R2 ;  /* 0x0000000200007245 */ /* 0x004fc80000201000 */
[----:B------:R-:W-:-:S04]  /*27b0*/  F2FP.BF16.F32.PACK_AB R0, RZ, R0 ;  /* 0x00000000ff00723e */ /* 0x000fc800000010ff */
[----:B------:R-:W-:-:S07]  /*27c0*/  PRMT R19, R0, 0x7610, R19 ;  /* 0x0000761000137816 */ /* 0x000fce0000000013 */
.L_x_667:
[----:B------:R-:W1:Y:S01]  /*27d0*/  LDC.U8 R4, c[0x0][0x493] ;  /* 0x000124c0ff047b82 */ /* 0x000e620000000000 */
[----:B------:R-:W-:Y:S02]  /*27e0*/  ULDC.64 UR4, c[0x0][0x488] ;  /* 0x0001220000047ab9 */ /* 0x000fe40000000a00 */
[----:B0-----:R-:W-:-:S05]  /*27f0*/  IADD3 R2, P1, R22, UR4, RZ ;  /* 0x0000000416027c10 */ /* 0x001fca000ff3e0ff */
[----:B------:R-:W-:Y:S01]  /*2800*/  IMAD.X R3, RZ, RZ, UR5, P1 ;  /* 0x00000005ff037e24 */ /* 0x000fe200088e06ff */
[----:B-1----:R-:W-:-:S04]  /*2810*/  PRMT R0, R4, 0x9910, RZ ;  /* 0x0000991004007816 */ /* 0x002fc800000000ff */
        /* <DEDUP_REMOVED lines=14> */
.L_x_698:
[----:B------:R-:W2:Y:S02]  /*2900*/  LDG.E.U8 R2, desc[UR36][R2.64] ;  /* 0x0000002402027981 */ /* 0x000ea4000c1e1100 */
[----:B--2---:R-:W-:-:S04]  /*2910*/  I2FP.F32.U32 R0, R2 ;  /* 0x0000000200007245 */ /* 0x004fc80000201000 */
[----:B------:R-:W-:Y:S01]  /*2920*/  F2FP.BF16.F32.PACK_AB R0, RZ, R0 ;  /* 0x00000000ff00723e */ /* 0x000fe200000010ff */
[----:B------:R-:W-:Y:S06]  /*2930*/  BRA `(.L_x_700) ;  /* 0x0000000c00907947 */ /* 0x000fec0003800000 */
.L_x_697:
        /* <DEDUP_REMOVED lines=10> */
.L_x_702:
[----:B------:R-:W2:Y:S02]  /*29e0*/  LDG.E R2, desc[UR36][R2.64] ;  /* 0x0000002402027981 */ /* 0x000ea4000c1e1900 */
[----:B--2---:R-:W-:-:S04]  /*29f0*/  I2FP.F32.S32 R0, R2 ;  /* 0x0000000200007245 */ /* 0x004fc80000201400 */
[----:B------:R-:W-:Y:S01]  /*2a00*/  F2FP.BF16.F32.PACK_AB R0, RZ, R0 ;  /* 0x00000000ff00723e */ /* 0x000fe200000010ff */
[----:B------:R-:W-:Y:S06]  /*2a10*/  BRA `(.L_x_700) ;  /* 0x0000000c00587947 */ /* 0x000fec0003800000 */
.L_x_701:
[----:B------:R-:W2:Y:S02]  /*2a20*/  LDG.E.U16 R2, desc[UR36][R2.64] ;  /* 0x0000002402027981 */ /* 0x000ea4000c1e1500 */
[----:B--2---:R-:W0:Y:S02]  /*2a30*/  I2F.S16 R0, R2 ;  /* 0x0000000200007306 */ /* 0x004e240000101400 */
[----:B0-----:R-:W-:Y:S01]  /*2a40*/  F2FP.BF16.F32.PACK_AB R0, RZ, R0 ;  /* 0x00000000ff00723e */ /* 0x001fe200000010ff */
[----:B------:R-:W-:Y:S06]  /*2a50*/  BRA `(.L_x_700) ;  /* 0x0000000c00487947 */ /* 0x000fec0003800000 */
.L_x_696:
        /* <DEDUP_REMOVED lines=9> */
.L_x_704:
[----:B------:R-:W2:Y:S02]  /*2af0*/  LDG.E.U16 R0, desc[UR36][R2.64] ;  /* 0x0000002402007981 */ /* 0x000ea4000c1e1500 */
[----:B--2---:R-:W-:-:S05]  /*2b00*/  HADD2.F32 R0, -RZ, R0.H0_H0 ;  /* 0x20000000ff007230 */ /* 0x004fca0000004100 */
[----:B------:R-:W-:Y:S01]  /*2b10*/  F2FP.BF16.F32.PACK_AB R0, RZ, R0 ;  /* 0x00000000ff00723e */ /* 0x000fe200000010ff */
[----:B------:R-:W-:Y:S06]  /*2b20*/  BRA `(.L_x_700) ;  /* 0x0000000c00147947 */ /* 0x000fec0003800000 */
.L_x_703:
        /* <DEDUP_REMOVED lines=9> */
.L_x_706:
[----:B------:R-:W2:Y:S02]  /*2bc0*/  LDG.E.U16 R2, desc[UR36][R2.64] ;  /* 0x0000002402027981 */ /* 0x000ea4000c1e1500 */
[----:B--2---:R-:W-:-:S05]  /*2bd0*/  HADD2.F32 R0, -RZ, R2.H0_H0 ;  /* 0x20000002ff007230 */ /* 0x004fca0000004100 */
[----:B------:R-:W-:Y:S01]  /*2be0*/  F2FP.BF16.F32.PACK_AB R0, RZ, R0 ;  /* 0x00000000ff00723e */ /* 0x000fe200000010ff */
[----:B------:R-:W-:Y:S06]  /*2bf0*/  BRA `(.L_x_700) ;  /* 0x0000000800e07947 */ /* 0x000fec0003800000 */
.L_x_705:
        /* <DEDUP_REMOVED lines=8> */
.L_x_695:
        /* <DEDUP_REMOVED lines=13> */
.L_x_709:
        /* <DEDUP_REMOVED lines=8> */
.L_x_708:
        /* <DEDUP_REMOVED lines=28> */
.L_x_711:
        /* <DEDUP_REMOVED lines=15> */
.L_x_710:
[----:B------:R0:W5:Y:S01]  /*3080*/  LDG.E.U16 R0, desc[UR36][R2.64] ;  /* 0x0000002402007981 */ /* 0x000162000c1e1500 */
[----:B------:R-:W-:Y:S05]  /*3090*/  BRA `(.L_x_700) ;  /* 0x0000000400b87947 */ /* 0x000fea0003800000 */
.L_x_707:
        /* <DEDUP_REMOVED lines=12> */
.L_x_714:
        /* <DEDUP_REMOVED lines=21> */
.L_x_718:
[----:B------:R-:W-:Y:S05]  /*32b0*/  BSYNC B1 ;  /* 0x0000000000017941 */ /* 0x000fea0003800000 */
.L_x_717:
[----:B------:R-:W-:Y:S01]  /*32c0*/  LEA R3, R0, 0x3b800000, 0x17 ;  /* 0x3b80000000037811 */ /* 0x000fe200078eb8ff */
[----:B------:R-:W-:-:S05]  /*32d0*/  IMAD.SHL.U32 R0, R2, 0x100000, RZ ;  /* 0x0010000002007824 */ /* 0x000fca00078e00ff */
[----:B------:R-:W-:-:S07]  /*32e0*/  LOP3.LUT R0, R3, R0, R4, 0xfe, !PT ;  /* 0x0000000003007212 */ /* 0x000fce00078efe04 */
.L_x_716:
[----:B------:R-:W-:Y:S05]  /*32f0*/  BSYNC B0 ;  /* 0x0000000000007941 */ /* 0x000fea0003800000 */
.L_x_715:
[----:B------:R-:W-:Y:S01]  /*3300*/  F2FP.BF16.F32.PACK_AB R0, RZ, R0 ;  /* 0x00000000ff00723e */ /* 0x000fe200000010ff */
[----:B------:R-:W-:Y:S06]  /*3310*/  BRA `(.L_x_700) ;  /* 0x0000000400187947 */ /* 0x000fec0003800000 */
.L_x_713:
        /* <DEDUP_REMOVED lines=21> */
.L_x_722:
[----:B------:R-:W-:Y:S05]  /*3470*/  BSYNC B1 ;  /* 0x0000000000017941 */ /* 0x000fea0003800000 */
.L_x_721:
[----:B------:R-:W-:Y:S01]  /*3480*/  LEA R3, R0, 0x37800000, 0x17 ;  /* 0x3780000000037811 */ /* 0x000fe200078eb8ff */
[----:B------:R-:W-:-:S05]  /*3490*/  IMAD.SHL.U32 R0, R2, 0x200000, RZ ;  /* 0x0020000002007824 */ /* 0x000fca00078e00ff */
[----:B------:R-:W-:-:S07]  /*34a0*/  LOP3.LUT R0, R3, R0, R4, 0xfe, !PT ;  /* 0x0000000003007212 */ /* 0x000fce00078efe04 */
.L_x_720:
[----:B------:R-:W-:Y:S05]  /*34b0*/  BSYNC B0 ;  /* 0x0000000000007941 */ /* 0x000fea0003800000 */
.L_x_719:
[----:B------:R-:W-:Y:S01]  /*34c0*/  F2FP.BF16.F32.PACK_AB R0, RZ, R0 ;  /* 0x00000000ff00723e */ /* 0x000fe200000010ff */
[----:B------:R-:W-:Y:S06]  /*34d0*/  BRA `(.L_x_700) ;  /* 0x0000000000a87947 */ /* 0x000fec0003800000 */
.L_x_712:
        /* <DEDUP_REMOVED lines=14> */
.L_x_726:
[----:B------:R-:W-:Y:S05]  /*35c0*/  BSYNC B0 ;  /* 0x0000000000007941 */ /* 0x000fea0003800000 */
.L_x_725:
[----:B------:R-:W-:Y:S01]  /*35d0*/  F2FP.BF16.F32.PACK_AB R0, RZ, R0 ;  /* 0x00000000ff00723e */ /* 0x000fe200000010ff */
[----:B------:R-:W-:Y:S06]  /*35e0*/  BRA `(.L_x_700) ;  /* 0x0000000000647947 */ /* 0x000fec0003800000 */
.L_x_699:
        /* <DEDUP_REMOVED lines=16> */
.L_x_727:
[----:B------:R-:W-:Y:S01]  /*36f0*/  PRMT R0, RZ, 0x7610, R0 ;  /* 0x00007610ff007816 */ /* 0x000fe20000000000 */
[----:B------:R-:W-:Y:S06]  /*3700*/  BRA `(.L_x_700) ;  /* 0x00000000001c7947 */ /* 0x000fec0003800000 */
.L_x_724:
[----:B------:R-:W2:Y:S02]  /*3710*/  LDG.E.64 R2, desc[UR36][R2.64] ;  /* 0x0000002402027981 */ /* 0x000ea4000c1e1b00 */
[----:B--2---:R-:W0:Y:S02]  /*3720*/  I2F.U64 R0, R2 ;  /* 0x0000000200007312 */ /* 0x004e240000301000 */
[----:B0-----:R-:W-:Y:S01]  /*3730*/  F2FP.BF16.F32.PACK_AB R0, RZ, R0 ;  /* 0x00000000ff00723e */ /* 0x001fe200000010ff */
[----:B------:R-:W-:Y:S06]  /*3740*/  BRA `(.L_x_700) ;  /* 0x00000000000c7947 */ /* 0x000fec0003800000 */
.L_x_723:
[----:B------:R-:W2:Y:S02]  /*3750*/  LDG.E R2, desc[UR36][R2.64] ;  /* 0x0000002402027981 */ /* 0x000ea4000c1e1900 */
[----:B--2---:R-:W-:-:S04]  /*3760*/  I2FP.F32.U32 R0, R2 ;  /* 0x0000000200007245 */ /* 0x004fc80000201000 */
[----:B------:R-:W-:-:S07]  /*3770*/  F2FP.BF16.F32.PACK_AB R0, RZ, R0 ;  /* 0x00000000ff00723e */ /* 0x000fce00000010ff */
.L_x_700:
[----:B-----5:R-:W-:Y:S01]  /*3780*/  IMAD.U32 R19, R19, 0x10000, RZ ;  /* 0x0001000013137824 */ /* 0x020fe200078e00ff */
[----:B------:R-:W1:Y:S01]  /*3790*/  LDC.U8 R6, c[0x0][0x491] ;  /* 0x00012440ff067b82 */ /* 0x000e620000000000 */
[----:B------:R-:W-:Y:S02]  /*37a0*/  IMAD.U32 R0, R0, 0x10000, RZ ;  /* 0x0001000000007824 */ /* 0x000fe400078e00ff */
[----:B------:R-:W-:Y:S02]  /*37b0*/  FADD.FTZ R19, |R19|, -RZ ;  /* 0x800000ff13137221 */ /* 0x000fe40000010200 */
[----:B------:R-:W-:-:S05]  /*37c0*/  FADD.FTZ R0, |R0|, -RZ ;  /* 0x800000ff00007221 */ /* 0x000fca0000010200 */
        /* <DEDUP_REMOVED lines=30> */
.L_x_731:
[----:B-1----:R-:W-:-:S06]  /*39b0*/  IMAD.U32 R3, R3, 0x10000, RZ ;  /* 0x0001000003037824 */ /* 0x002fcc00078e00ff */
[----:B------:R-:W0:Y:S02]  /*39c0*/  F2I.S64.TRUNC R2, R3 ;  /* 0x0000000300027311 */ /* 0x000e24000020d900 */
[----:B0-----:R1:W-:Y:S01]  /*39d0*/  STG.E.U8 desc[UR36][R16.64], R2 ;  /* 0x0000000210007986 */ /* 0x0013e2000c101124 */
[----:B------:R-:W-:Y:S05]  /*39e0*/  BRA `(.L_x_733) ;  /* 0x0000000c00847947 */ /* 0x000fea0003800000 */
.L_x_730:
        /* <DEDUP_REMOVED lines=10> */
.L_x_735:
[----:B-1----:R-:W-:-:S06]  /*3a90*/  IMAD.U32 R3, R3, 0x10000, RZ ;  /* 0x0001000003037824 */ /* 0x002fcc00078e00ff */
[----:B------:R-:W0:Y:S02]  /*3aa0*/  F2I.FTZ.TRUNC.NTZ R3, R3 ;  /* 0x0000000300037305 */ /* 0x000e24000021f100 */
[----:B0-----:R3:W-:Y:S01]  /*3ab0*/  STG.E desc[UR36][R16.64], R3 ;  /* 0x0000000310007986 */ /* 0x0017e2000c101924 */
[----:B------:R-:W-:Y:S05]  /*3ac0*/  BRA `(.L_x_733) ;  /* 0x0000000c004c7947 */ /* 0x000fea0003800000 */
.L_x_734:
[----:B-1----:R-:W-:-:S06]  /*3ad0*/  IMAD.U32 R3, R3, 0x10000, RZ ;  /* 0x0001000003037824 */ /* 0x002fcc00078e00ff */
[----:B------:R-:W0:Y:S02]  /*3ae0*/  F2I.FTZ.TRUNC.NTZ R3, R3 ;  /* 0x0000000300037305 */ /* 0x000e24000021f100 */
[----:B0-----:R2:W-:Y:S01]  /*3af0*/  STG.E.U16 desc[UR36][R16.64], R3 ;  /* 0x0000000310007986 */ /* 0x0015e2000c101524 */
[----:B------:R-:W-:Y:S05]  /*3b00*/  BRA `(.L_x_733) ;  /* 0x0000000c003c7947 */ /* 0x000fea0003800000 */
.L_x_729:
        /* <DEDUP_REMOVED lines=9> */
.L_x_737:
[----:B-1----:R-:W-:-:S05]  /*3ba0*/  IMAD.U32 R0, R3, 0x10000, RZ ;  /* 0x0001000003007824 */ /* 0x002fca00078e00ff */
[----:B------:R-:W-:-:S05]  /*3bb0*/  F2FP.F16.F32.PACK_AB R0, RZ, R0 ;  /* 0x00000000ff00723e */ /* 0x000fca00000000ff */
[----:B------:R0:W-:Y:S01]  /*3bc0*/  STG.E.U16 desc[UR36][R16.64], R0 ;  /* 0x0000000010007986 */ /* 0x0001e2000c101524 */
[----:B------:R-:W-:Y:S05]  /*3bd0*/  BRA `(.L_x_733) ;  /* 0x0000000c00087947 */ /* 0x000fea0003800000 */
.L_x_736:
        /* <DEDUP_REMOVED lines=10> */
.L_x_739:
[----:B-1----:R-:W-:-:S05]  /*3c80*/  IMAD.U32 R3, R3, 0x10000, RZ ;  /* 0x0001000003037824 */ /* 0x002fca00078e00ff */
[----:B------:R-:W-:-:S04]  /*3c90*/  F2FP.F16.F32.PACK_AB R3, RZ, R3 ;  /* 0x00000003ff03723e */ /* 0x000fc800000000ff */
[----:B------:R-:W-:-:S05]  /*3ca0*/  PRMT R3, R3, 0x5410, RZ ;  /* 0x0000541003037816 */ /* 0x000fca00000000ff */
[----:B------:R0:W-:Y:S01]  /*3cb0*/  STG.E desc[UR36][R16.64], R3 ;  /* 0x0000000310007986 */ /* 0x0001e2000c101924 */
[----:B------:R-:W-:Y:S05]  /*3cc0*/  BRA `(.L_x_733) ;  /* 0x0000000800cc7947 */ /* 0x000fea0003800000 */
.L_x_738:
[----:B-1----:R-:W-:-:S04]  /*3cd0*/  IMAD.U32 R2, R3, 0x10000, RZ ;  /* 0x0001000003027824 */ /* 0x002fc800078e00ff */
[----:B------:R-:W-:-:S06]  /*3ce0*/  FMUL.FTZ R2, R2, 1 ;  /* 0x3f80000002027820 */ /* 0x000fcc0000410000 */
[----:B------:R-:W0:Y:S02]  /*3cf0*/  F2F.F64.F32 R2, R2 ;  /* 0x0000000200027310 */ /* 0x000e240000201800 */
[----:B0-----:R0:W-:Y:S01]  /*3d00*/  STG.E.64 desc[UR36][R16.64], R2 ;  /* 0x0000000210007986 */ /* 0x0011e2000c101b24 */
[----:B------:R-:W-:Y:S05]  /*3d10*/  BRA `(.L_x_733) ;  /* 0x0000000800b87947 */ /* 0x000fea0003800000 */
.L_x_728:
        /* <DEDUP_REMOVED lines=13> */
.L_x_742:
[----:B-1----:R-:W-:Y:S01]  /*3df0*/  IMAD.U32 R3, R3, 0x10000, RZ ;  /* 0x0001000003037824 */ /* 0x002fe200078e00ff */
[----:B------:R-:W-:-:S03]  /*3e00*/  CS2R R6, SRZ ;  /* 0x0000000000067805 */ /* 0x000fc6000001ff00 */
[----:B------:R-:W-:-:S04]  /*3e10*/  FMUL.FTZ R3, R3, 1 ;  /* 0x3f80000003037820 */ /* 0x000fc80000410000 */
[----:B------:R-:W0:Y:S02]  /*3e20*/  F2F.F64.F32 R4, R3 ;  /* 0x0000000300047310 */ /* 0x000e240000201800 */
[----:B0-----:R0:W-:Y:S01]  /*3e30*/  STG.E.128 desc[UR36][R16.64], R4 ;  /* 0x0000000410007986 */ /* 0x0011e2000c101d24 */
[----:B------:R-:W-:Y:S05]  /*3e40*/  BRA `(.L_x_733) ;  /* 0x00000008006c7947 */ /* 0x000fea0003800000 */
.L_x_741:
        /* <DEDUP_REMOVED lines=21> */
.L_x_746:
[----:B------:R-:W-:Y:S05]  /*3fa0*/  BSYNC B0 ;  /* 0x0000000000007941 */ /* 0x000fea0003800000 */
.L_x_745:
[----:B------:R-:W-:-:S05]  /*3fb0*/  LOP3.LUT R3, R0, R3, RZ, 0xfc, !PT ;  /* 0x0000000300037212 */ /* 0x000fca00078efcff */
[----:B------:R0:W-:Y:S01]  /*3fc0*/  STG.E.U8 desc[UR36][R16.64], R3 ;  /* 0x0000000310007986 */ /* 0x0001e2000c101124 */
[----:B------:R-:W-:Y:S05]  /*3fd0*/  BRA `(.L_x_733) ;  /* 0x0000000800087947 */ /* 0x000fea0003800000 */
.L_x_744:
        /* <DEDUP_REMOVED lines=13> */
.L_x_748:
[----:B------:R-:W-:Y:S01]  /*40b0*/  IMAD.MOV.U32 R0, RZ, RZ, 0x7f ;  /* 0x0000007fff007424 */ /* 0x000fe200078e00ff */
[----:B------:R-:W-:-:S04]  /*40c0*/  ISETP.GT.U32.AND P0, PT, R2, 0x7f800000, PT ;  /* 0x7f8000000200780c */ /* 0x000fc80003f04070 */
[----:B------:R-:W-:-:S09]  /*40d0*/  SEL R0, R0, 0x7c, P0 ;  /* 0x0000007c00007807 */ /* 0x000fd20000000000 */
.L_x_749:
[----:B------:R-:W-:Y:S05]  /*40e0*/  BSYNC B0 ;  /* 0x0000000000007941 */ /* 0x000fea0003800000 */
.L_x_747:
[----:B------:R-:W-:-:S04]  /*40f0*/  LOP3.LUT R2, R3, 0x80000000, RZ, 0xc0, !PT ;  /* 0x8000000003027812 */ /* 0x000fc800078ec0ff */
[----:B------:R-:W-:-:S04]  /*4100*/  SHF.R.U32.HI R3, RZ, 0x18, R2 ;  /* 0x00000018ff037819 */ /* 0x000fc80000011602 */
[----:B------:R-:W-:-:S05]  /*4110*/  LOP3.LUT R3, R0, R3, RZ, 0xfc, !PT ;  /* 0x0000000300037212 */ /* 0x000fca00078efcff */
[----:B------:R0:W-:Y:S01]  /*4120*/  STG.E.U8 desc[UR36][R16.64], R3 ;  /* 0x0000000310007986 */ /* 0x0001e2000c101124 */
[----:B------:R-:W-:Y:S05]  /*4130*/  BRA `(.L_x_733) ;  /* 0x0000000400b07947 */ /* 0x000fea0003800000 */
.L_x_743:
[----:B-1----:R0:W-:Y:S01]  /*4140*/  STG.E.U16 desc[UR36][R16.64], R3 ;  /* 0x0000000310007986 */ /* 0x0021e2000c101524 */
[----:B------:R-:W-:Y:S05]  /*4150*/  BRA `(.L_x_733) ;  /* 0x0000000400a87947 */ /* 0x000fea0003800000 */
.L_x_740:
        /* <DEDUP_REMOVED lines=12> */
.L_x_752:
        /* <DEDUP_REMOVED lines=17> */
.L_x_755:
[----:B------:R-:W-:-:S04]  /*4330*/  LOP3.LUT R2, R3, 0x80000000, RZ, 0xc0, !PT ;  /* 0x8000000003027812 */ /* 0x000fc800078ec0ff */
[----:B------:R-:W-:-:S04]  /*4340*/  SHF.R.U32.HI R3, RZ, 0x18, R2 ;  /* 0x00000018ff037819 */ /* 0x000fc80000011602 */
[----:B------:R-:W-:-:S04]  /*4350*/  LOP3.LUT R0, R0, R3, RZ, 0xfc, !PT ;  /* 0x0000000300007212 */ /* 0x000fc800078efcff */
[----:B------:R-:W-:-:S07]  /*4360*/  PRMT R8, R0, 0x7610, R8 ;  /* 0x0000761000087816 */ /* 0x000fce0000000008 */
.L_x_754:
[----:B------:R-:W-:Y:S05]  /*4370*/  BSYNC B0 ;  /* 0x0000000000007941 */ /* 0x000fea0003800000 */
.L_x_753:
[----:B------:R0:W-:Y:S01]  /*4380*/  STG.E.U8 desc[UR36][R16.64], R8 ;  /* 0x0000000810007986 */ /* 0x0001e2000c101124 */
[----:B------:R-:W-:Y:S05]  /*4390*/  BRA `(.L_x_733) ;  /* 0x0000000400187947 */ /* 0x000fea0003800000 */
.L_x_751:
        /* <DEDUP_REMOVED lines=17> */
.L_x_758:
[----:B------:R-:W-:-:S04]  /*44b0*/  LOP3.LUT R2, R3, 0x80000000, RZ, 0xc0, !PT ;  /* 0x8000000003027812 */ /* 0x000fc800078ec0ff */
[----:B------:R-:W-:-:S04]  /*44c0*/  SHF.R.U32.HI R3, RZ, 0x18, R2 ;  /* 0x00000018ff037819 */ /* 0x000fc80000011602 */
[----:B------:R-:W-:-:S04]  /*44d0*/  LOP3.LUT R0, R0, R3, RZ, 0xfc, !PT ;  /* 0x0000000300007212 */ /* 0x000fc800078efcff */
[----:B------:R-:W-:-:S07]  /*44e0*/  PRMT R8, R0, 0x7610, R8 ;  /* 0x0000761000087816 */ /* 0x000fce0000000008 */
.L_x_757:
[----:B------:R-:W-:Y:S05]  /*44f0*/  BSYNC B0 ;  /* 0x0000000000007941 */ /* 0x000fea0003800000 */
.L_x_756:
[----:B------:R0:W-:Y:S01]  /*4500*/  STG.E.U8 desc[UR36][R16.64], R8 ;  /* 0x0000000810007986 */ /* 0x0001e2000c101124 */
[----:B------:R-:W-:Y:S05]  /*4510*/  BRA `(.L_x_733) ;  /* 0x0000000000b87947 */ /* 0x000fea0003800000 */
.L_x_750:
        /* <DEDUP_REMOVED lines=22> */
.L_x_732:
        /* <DEDUP_REMOVED lines=16> */
.L_x_761:
[----:B------:R-:W-:Y:S05]  /*4780*/  BRA `(.L_x_733) ;  /* 0x00000000001c7947 */ /* 0x000fea0003800000 */
.L_x_760:
[----:B-1----:R-:W-:-:S06]  /*4790*/  IMAD.U32 R3, R3, 0x10000, RZ ;  /* 0x0001000003037824 */ /* 0x002fcc00078e00ff */
[----:B------:R-:W0:Y:S02]  /*47a0*/  F2I.U64.TRUNC R2, R3 ;  /* 0x0000000300027311 */ /* 0x000e24000020d800 */
[----:B0-----:R0:W-:Y:S01]  /*47b0*/  STG.E.64 desc[UR36][R16.64], R2 ;  /* 0x0000000210007986 */ /* 0x0011e2000c101b24 */
[----:B------:R-:W-:Y:S05]  /*47c0*/  BRA `(.L_x_733) ;  /* 0x00000000000c7947 */ /* 0x000fea0003800000 */
.L_x_759:
[----:B-1----:R-:W-:-:S06]  /*47d0*/  IMAD.U32 R3, R3, 0x10000, RZ ;  /* 0x0001000003037824 */ /* 0x002fcc00078e00ff */
[----:B------:R-:W0:Y:S02]  /*47e0*/  F2I.FTZ.U32.TRUNC.NTZ R3, R3 ;  /* 0x0000000300037305 */ /* 0x000e24000021f000 */
[----:B0-----:R0:W-:Y:S02]  /*47f0*/  STG.E desc[UR36][R16.64], R3 ;  /* 0x0000000310007986 */ /* 0x0011e4000c101924 */
.L_x_733:
[----:B------:R-:W-:-:S04]  /*4800*/  IMAD R18, R18, 0x200, R23 ;  /* 0x0000020012127824 */ /* 0x000fc800078e0217 */
[----:B------:R-:W-:-:S07]  /*4810*/  VIADD R19, R18, 0x80 ;  /* 0x0000008012137836 */ /* 0x000fce0000000000 */
.L_x_660:
[----:B------:R-:W-:Y:S05]  /*4820*/  BSYNC B6 ;  /* 0x0000000000067941 */ /* 0x000fea0003800000 */
.L_x_659:
[----:B------:R-:W-:Y:S01]  /*4830*/  ULDC UR4, c[0x0][0x210] ;  /* 0x0000840000047ab9 */ /* 0x000fe20000000800 */
[----:B------:R-:W-:Y:S01]  /*4840*/  BSSY B6, `(.L_x_762) ;  /* 0x0000477000067945 */ /* 0x000fe20003800000 */
[----:B------:R-:W-:-:S13]  /*4850*/  ISETP.GE.AND P0, PT, R19, UR4, PT ;  /* 0x0000000413007c0c */ /* 0x000fda000bf06270 */
[----:B------:R-:W-:Y:S05]  /*4860*/  @P0 BRA `(.L_x_763) ;  /* 0x0000004400d00947 */ /* 0x000fea0003800000 */
[----:B0-----:R-:W0:Y:S01]  /*4870*/  LDC R6, c[0x0][0x218] ;  /* 0x00008600ff067b82 */ /* 0x001e220000000800 */
[----:B------:R-:W-:Y:S02]  /*4880*/  IMAD.MOV.U32 R18, RZ, RZ, RZ ;  /* 0x000000ffff127224 */ /* 0x000fe400078e00ff */
[----:B------:R-:W-:Y:S02]  /*4890*/  IMAD.MOV.U32 R0, RZ, RZ, RZ ;  /* 0x000000ffff007224 */ /* 0x000fe400078e00ff */
[----:B-1234-:R-:W-:Y:S01]  /*48a0*/  IMAD.MOV.U32 R16, RZ, RZ, RZ ;  /* 0x000000ffff107224 */ /* 0x01efe200078e00ff */
[----:B0-----:R-:W-:-:S13]  /*48b0*/  ISETP.NE.AND P0, PT, R6, RZ, PT ;  /* 0x000000ff0600720c */ /* 0x001fda0003f05270 */
[----:B------:R-:W-:Y:S05]  /*48c0*/  @!P0 BRA `(.L_x_764) ;  /* 0x0000001400708947 */ /* 0x000fea0003800000 */
        /* <DEDUP_REMOVED lines=348> */
.L_x_764:
        /* <DEDUP_REMOVED lines=23> */
.L_x_768:
[----:B------:R-:W2:Y:S02]  /*6000*/  LDG.E.U8 R2, desc[UR36][R2.64] ;  /* 0x0000002402027981 */ /* 0x000ea4000c1e1100 */
[----:B--2---:R-:W-:-:S04]  /*6010*/  I2FP.F32.U32 R0, R2 ;  /* 0x0000000200007245 */ /* 0x004fc80000201000 */
[----:B------:R-:W-:-:S04]  /*6020*/  F2FP.BF16.F32.PACK_AB R0, RZ, R0 ;  /* 0x00000000ff00723e */ /* 0x000fc800000010ff */
[----:B------:R-:W-:Y:S01]  /*6030*/  PRMT R22, R0, 0x7610, R22 ;  /* 0x0000761000167816 */ /* 0x000fe20000000016 */
[----:B------:R-:W-:Y:S06]  /*6040*/  BRA `(.L_x_770) ;  /* 0x0000000c00c87947 */ /* 0x000fec0003800000 */
.L_x_767:
        /* <DEDUP_REMOVED lines=11> */
.L_x_772:
[----:B------:R-:W2:Y:S02]  /*6100*/  LDG.E R2, desc[UR36][R2.64] ;  /* 0x0000002402027981 */ /* 0x000ea4000c1e1900 */
[----:B--2---:R-:W-:-:S04]  /*6110*/  I2FP.F32.S32 R0, R2 ;  /* 0x0000000200007245 */ /* 0x004fc80000201400 */
[----:B------:R-:W-:-:S04]  /*6120*/  F2FP.BF16.F32.PACK_AB R0, RZ, R0 ;  /* 0x00000000ff00723e */ /* 0x000fc800000010ff */
[----:B------:R-:W-:Y:S01]  /*6130*/  PRMT R22, R0, 0x7610, R22 ;  /* 0x0000761000167816 */ /* 0x000fe20000000016 */
[----:B------:R-:W-:Y:S06]  /*6140*/  BRA `(.L_x_770) ;  /* 0x0000000c00887947 */ /* 0x000fec0003800000 */
.L_x_771:
[----:B------:R-:W2:Y:S02]  /*6150*/  LDG.E.U16 R2, desc[UR36][R2.64] ;  /* 0x0000002402027981 */ /* 0x000ea4000c1e1500 */
[----:B--2---:R-:W0:Y:S02]  /*6160*/  I2F.S16 R0, R2 ;  /* 0x0000000200007306 */ /* 0x004e240000101400 */
[----:B0-----:R-:W-:-:S04]  /*6170*/  F2FP.BF16.F32.PACK_AB R0, RZ, R0 ;  /* 0x00000000ff00723e */ /* 0x001fc800000010ff */
[----:B------:R-:W-:Y:S01]  /*6180*/  PRMT R22, R0, 0x7610, R22 ;  /* 0x0000761000167816 */ /* 0x000fe20000000016 */
[----:B------:R-:W-:Y:S06]  /*6190*/  BRA `(.L_x_770) ;  /* 0x0000000c00747947 */ /* 0x000fec0003800000 */
.L_x_766:
        /* <DEDUP_REMOVED lines=9> */
.L_x_774:
[----:B------:R-:W2:Y:S02]  /*6230*/  LDG.E.U16 R0, desc[UR36][R2.64] ;  /* 0x0000002402007981 */ /* 0x000ea4000c1e1500 */
[----:B--2---:R-:W-:-:S05]  /*6240*/  HADD2.F32 R0, -RZ, R0.H0_H0 ;  /* 0x20000000ff007230 */ /* 0x004fca0000004100 */
[----:B------:R-:W-:-:S04]  /*6250*/  F2FP.BF16.F32.PACK_AB R0, RZ, R0 ;  /* 0x00000000ff00723e */ /* 0x000fc800000010ff */
[----:B------:R-:W-:Y:S01]  /*6260*/  PRMT R22, R0, 0x7610, R22 ;  /* 0x0000761000167816 */ /* 0x000fe20000000016 */
[----:B------:R-:W-:Y:S06]  /*6270*/  BRA `(.L_x_770) ;  /* 0x0000000c003c7947 */ /* 0x000fec0003800000 */
.L_x_773:
        /* <DEDUP_REMOVED lines=9> */
.L_x_776:
[----:B------:R-:W2:Y:S02]  /*6310*/  LDG.E.U16 R2, desc[UR36][R2.64] ;  /* 0x0000002402027981 */ /* 0x000ea4000c1e1500 */
[----:B--2---:R-:W-:-:S05]  /*6320*/  HADD2.F32 R0, -RZ, R2.H0_H0 ;  /* 0x20000002ff007230 */ /* 0x004fca0000004100 */
[----:B------:R-:W-:-:S04]  /*6330*/  F2FP.BF16.F32.PACK_AB R0, RZ, R0 ;  /* 0x00000000ff00723e */ /* 0x000fc800000010ff */
[----:B------:R-:W-:Y:S01]  /*6340*/  PRMT R22, R0, 0x7610, R22 ;  /* 0x0000761000167816 */ /* 0x000fe20000000016 */
[----:B------:R-:W-:Y:S06]  /*6350*/  BRA `(.L_x_770) ;  /* 0x0000000c00047947 */ /* 0x000fec0003800000 */
.L_x_775:
        /* <DEDUP_REMOVED lines=9> */
.L_x_765:
        /* <DEDUP_REMOVED lines=14> */
.L_x_779:
        /* <DEDUP_REMOVED lines=9> */
.L_x_778:
        /* <DEDUP_REMOVED lines=28> */
.L_x_781:
        /* <DEDUP_REMOVED lines=15> */
.L_x_780:
[----:B------:R0:W5:Y:S01]  /*6810*/  LDG.E.U16 R22, desc[UR36][R2.64] ;  /* 0x0000002402167981 */ /* 0x000162000c1e1500 */
[----:B------:R-:W-:Y:S05]  /*6820*/  BRA `(.L_x_770) ;  /* 0x0000000400d07947 */ /* 0x000fea0003800000 */
.L_x_777:
        /* <DEDUP_REMOVED lines=13> */
.L_x_784:
        /* <DEDUP_REMOVED lines=21> */
.L_x_788:
[----:B------:R-:W-:Y:S05]  /*6a50*/  BSYNC B1 ;  /* 0x0000000000017941 */ /* 0x000fea0003800000 */
.L_x_787:
[----:B------:R-:W-:Y:S01]  /*6a60*/  LEA R3, R0, 0x3b800000, 0x17 ;  /* 0x3b80000000037811 */ /* 0x000fe200078eb8ff */
[----:B------:R-:W-:-:S05]  /*6a70*/  IMAD.SHL.U32 R0, R2, 0x100000, RZ ;  /* 0x0010000002007824 */ /* 0x000fca00078e00ff */
[----:B------:R-:W-:-:S07]  /*6a80*/  LOP3.LUT R0, R3, R0, R4, 0xfe, !PT ;  /* 0x0000000003007212 */ /* 0x000fce00078efe04 */
.L_x_786:
[----:B------:R-:W-:Y:S05]  /*6a90*/  BSYNC B0 ;  /* 0x0000000000007941 */ /* 0x000fea0003800000 */
.L_x_785:
[----:B------:R-:W-:-:S04]  /*6aa0*/  F2FP.BF16.F32.PACK_AB R0, RZ, R0 ;  /* 0x00000000ff00723e */ /* 0x000fc800000010ff */
[----:B------:R-:W-:Y:S01]  /*6ab0*/  PRMT R22, R0, 0x7610, R22 ;  /* 0x0000761000167816 */ /* 0x000fe20000000016 */
[----:B------:R-:W-:Y:S06]  /*6ac0*/  BRA `(.L_x_770) ;  /* 0x0000000400287947 */ /* 0x000fec0003800000 */
.L_x_783:
        /* <DEDUP_REMOVED lines=21> */
.L_x_792:
[----:B------:R-:W-:Y:S05]  /*6c20*/  BSYNC B1 ;  /* 0x0000000000017941 */ /* 0x000fea0003800000 */
.L_x_791:
[----:B------:R-:W-:Y:S01]  /*6c30*/  LEA R3, R0, 0x37800000, 0x17 ;  /* 0x3780000000037811 */ /* 0x000fe200078eb8ff */
[----:B------:R-:W-:-:S05]  /*6c40*/  IMAD.SHL.U32 R0, R2, 0x200000, RZ ;  /* 0x0020000002007824 */ /* 0x000fca00078e00ff */
[----:B------:R-:W-:-:S07]  /*6c50*/  LOP3.LUT R0, R3, R0, R4, 0xfe, !PT ;  /* 0x0000000003007212 */ /* 0x000fce00078efe04 */
.L_x_790:
[----:B------:R-:W-:Y:S05]  /*6c60*/  BSYNC B0 ;  /* 0x0000000000007941 */ /* 0x000fea0003800000 */
.L_x_789:
[----:B------:R-:W-:-:S04]  /*6c70*/  F2FP.BF16.F32.PACK_AB R0, RZ, R0 ;  /* 0x00000000ff00723e */ /* 0x000fc800000010ff */
[----:B------:R-:W-:Y:S01]  /*6c80*/  PRMT R22, R0, 0x7610, R22 ;  /* 0x0000761000167816 */ /* 0x000fe20000000016 */
[----:B------:R-:W-:Y:S06]  /*6c90*/  BRA `(.L_x_770) ;  /* 0x0000000000b47947 */ /* 0x000fec0003800000 */
.L_x_782:
        /* <DEDUP_REMOVED lines=14> */
.L_x_796:
[----:B------:R-:W-:Y:S05]  /*6d80*/  BSYNC B0 ;  /* 0x0000000000007941 */ /* 0x000fea0003800000 */
.L_x_795:
[----:B------:R-:W-:-:S04]  /*6d90*/  F2FP.BF16.F32.PACK_AB R0, RZ, R0 ;  /* 0x00000000ff00723e */ /* 0x000fc800000010ff */
[----:B------:R-:W-:Y:S01]  /*6da0*/  PRMT R22, R0, 0x7610, R22 ;  /* 0x0000761000167816 */ /* 0x000fe20000000016 */
[----:B------:R-:W-:Y:S06]  /*6db0*/  BRA `(.L_x_770) ;  /* 0x00000000006c7947 */ /* 0x000fec0003800000 */
.L_x_769:
        /* <DEDUP_REMOVED lines=16> */
.L_x_797:
[----:B------:R-:W-:Y:S01]  /*6ec0*/  PRMT R22, RZ, 0x7610, R22 ;  /* 0x00007610ff167816 */ /* 0x000fe20000000016 */
[----:B------:R-:W-:Y:S06]  /*6ed0*/  BRA `(.L_x_770) ;  /* 0x0000000000247947 */ /* 0x000fec0003800000 */
.L_x_794:
[----:B------:R-:W2:Y:S02]  /*6ee0*/  LDG.E.64 R2, desc[UR36][R2.64] ;  /* 0x0000002402027981 */ /* 0x000ea4000c1e1b00 */
[----:B--2---:R-:W0:Y:S02]  /*6ef0*/  I2F.U64 R0, R2 ;  /* 0x0000000200007312 */ /* 0x004e240000301000 */
[----:B0-----:R-:W-:-:S04]  /*6f00*/  F2FP.BF16.F32.PACK_AB R0, RZ, R0 ;  /* 0x00000000ff00723e */ /* 0x001fc800000010ff */
[----:B------:R-:W-:Y:S01]  /*6f10*/  PRMT R22, R0, 0x7610, R22 ;  /* 0x0000761000167816 */ /* 0x000fe20000000016 */
[----:B------:R-:W-:Y:S06]  /*6f20*/  BRA `(.L_x_770) ;  /* 0x0000000000107947 */ /* 0x000fec0003800000 */
.L_x_793:
[----:B------:R-:W2:Y:S02]  /*6f30*/  LDG.E R2, desc[UR36][R2.64] ;  /* 0x0000002402027981 */ /* 0x000ea4000c1e1900 */
[----:B--2---:R-:W-:-:S04]  /*6f40*/  I2FP.F32.U32 R0, R2 ;  /* 0x0000000200007245 */ /* 0x004fc80000201000 */
[----:B------:R-:W-:-:S04]  /*6f50*/  F2FP.BF16.F32.PACK_AB R0, RZ, R0 ;  /* 0x00000000ff00723e */ /* 0x000fc800000010ff */
[----:B------:R-:W-:-:S07]  /*6f60*/  PRMT R22, R0, 0x7610, R22 ;  /* 0x0000761000167816 */ /* 0x000fce0000000016 */
.L_x_770:
        /* <DEDUP_REMOVED lines=19> */
.L_x_801:
[----:B------:R-:W2:Y:S02]  /*70a0*/  LDG.E.U8 R2, desc[UR36][R2.64] ;  /* 0x0000002402027981 */ /* 0x000ea4000c1e1100 */
[----:B--2---:R-:W-:-:S04]  /*70b0*/  I2FP.F32.U32 R0, R2 ;  /* 0x0000000200007245 */ /* 0x004fc80000201000 */
[----:B------:R-:W-:Y:S01]  /*70c0*/  F2FP.BF16.F32.PACK_AB R0, RZ, R0 ;  /* 0x00000000ff00723e */ /* 0x000fe200000010ff */
[----:B------:R-:W-:Y:S06]  /*70d0*/  BRA `(.L_x_803) ;  /* 0x0000000c00907947 */ /* 0x000fec0003800000 */
.L_x_800:
        /* <DEDUP_REMOVED lines=10> */
.L_x_805:
[----:B------:R-:W2:Y:S02]  /*7180*/  LDG.E R2, desc[UR36][R2.64] ;  /* 0x0000002402027981 */ /* 0x000ea4000c1e1900 */
[----:B--2---:R-:W-:-:S04]  /*7190*/  I2FP.F32.S32 R0, R2 ;  /* 0x0000000200007245 */ /* 0x004fc80000201400 */
[----:B------:R-:W-:Y:S01]  /*71a0*/  F2FP.BF16.F32.PACK_AB R0, RZ, R0 ;  /* 0x00000000ff00723e */ /* 0x000fe200000010ff */
[----:B------:R-:W-:Y:S06]  /*71b0*/  BRA `(.L_x_803) ;  /* 0x0000000c00587947 */ /* 0x000fec0003800000 */
.L_x_804:
[----:B------:R-:W2:Y:S02]  /*71c0*/  LDG.E.U16 R2, desc[UR36][R2.64] ;  /* 0x0000002402027981 */ /* 0x000ea4000c1e1500 */
[----:B--2---:R-:W0:Y:S02]  /*71d0*/  I2F.S16 R0, R2 ;  /* 0x0000000200007306 */ /* 0x004e240000101400 */
[----:B0-----:R-:W-:Y:S01]  /*71e0*/  F2FP.BF16.F32.PACK_AB R0, RZ, R0 ;  /* 0x00000000ff00723e */ /* 0x001fe200000010ff */
[----:B------:R-:W-:Y:S06]  /*71f0*/  BRA `(.L_x_803) ;  /* 0x0000000c00487947 */ /* 0x000fec0003800000 */
.L_x_799:
        /* <DEDUP_REMOVED lines=9> */
.L_x_807:
[----:B------:R-:W2:Y:S02]  /*7290*/  LDG.E.U16 R0, desc[UR36][R2.64] ;  /* 0x0000002402007981 */ /* 0x000ea4000c1e1500 */
[----:B--2---:R-:W-:-:S05]  /*72a0*/  HADD2.F32 R0, -RZ, R0.H0_H0 ;  /* 0x20000000ff007230 */ /* 0x004fca0000004100 */
[----:B------:R-:W-:Y:S01]  /*72b0*/  F2FP.BF16.F32.PACK_AB R0, RZ, R0 ;  /* 0x00000000ff00723e */ /* 0x000fe200000010ff */
[----:B------:R-:W-:Y:S06]  /*72c0*/  BRA `(.L_x_803) ;  /* 0x0000000c00147947 */ /* 0x000fec0003800000 */
.L_x_806:
        /* <DEDUP_REMOVED lines=9> */
.L_x_809:
[----:B------:R-:W2:Y:S02]  /*7360*/  LDG.E.U16 R2, desc[UR36][R2.64] ;  /* 0x0000002402027981 */ /* 0x000ea4000c1e1500 */
[----:B--2---:R-:W-:-:S05]  /*7370*/  HADD2.F32 R0, -RZ, R2.H0_H0 ;  /* 0x20000002ff007230 */ /* 0x004fca0000004100 */
[----:B------:R-:W-:Y:S01]  /*7380*/  F2FP.BF16.F32.PACK_AB R0, RZ, R0 ;  /* 0x00000000ff00723e */ /* 0x000fe200000010ff */
[----:B------:R-:W-:Y:S06]  /*7390*/  BRA `(.L_x_803) ;  /* 0x0000000800e07947 */ /* 0x000fec0003800000 */
.L_x_808:
        /* <DEDUP_REMOVED lines=8> */
.L_x_798:
        /* <DEDUP_REMOVED lines=13> */
.L_x_812:
        /* <DEDUP_REMOVED lines=8> */
.L_x_811:
        /* <DEDUP_REMOVED lines=28> */
.L_x_814:
        /* <DEDUP_REMOVED lines=15> */
.L_x_813:
[----:B------:R0:W5:Y:S01]  /*7820*/  LDG.E.U16 R0, desc[UR36][R2.64] ;  /* 0x0000002402007981 */ /* 0x000162000c1e1500 */
[----:B------:R-:W-:Y:S05]  /*7830*/  BRA `(.L_x_803) ;  /* 0x0000000400b87947 */ /* 0x000fea0003800000 */
.L_x_810:
        /* <DEDUP_REMOVED lines=12> */
.L_x_817:
        /* <DEDUP_REMOVED lines=21> */
.L_x_821:
[----:B------:R-:W-:Y:S05]  /*7a50*/  BSYNC B1 ;  /* 0x0000000000017941 */ /* 0x000fea0003800000 */
.L_x_820:
[----:B------:R-:W-:Y:S01]  /*7a60*/  LEA R3, R0, 0x3b800000, 0x17 ;  /* 0x3b80000000037811 */ /* 0x000fe200078eb8ff */
[----:B------:R-:W-:-:S05]  /*7a70*/  IMAD.SHL.U32 R0, R2, 0x100000, RZ ;  /* 0x0010000002007824 */ /* 0x000fca00078e00ff */
[----:B------:R-:W-:-:S07]  /*7a80*/  LOP3.LUT R0, R3, R0, R4, 0xfe, !PT ;  /* 0x0000000003007212 */ /* 0x000fce00078efe04 */
.L_x_819:
[----:B------:R-:W-:Y:S05]  /*7a90*/  BSYNC B0 ;  /* 0x0000000000007941 */ /* 0x000fea0003800000 */
.L_x_818:
[----:B------:R-:W-:Y:S01]  /*7aa0*/  F2FP.BF16.F32.PACK_AB R0, RZ, R0 ;  /* 0x00000000ff00723e */ /* 0x000fe200000010ff */
[----:B------:R-:W-:Y:S06]  /*7ab0*/  BRA `(.L_x_803) ;  /* 0x0000000400187947 */ /* 0x000fec0003800000 */
.L_x_816:
        /* <DEDUP_REMOVED lines=21> */
.L_x_825:
[----:B------:R-:W-:Y:S05]  /*7c10*/  BSYNC B1 ;  /* 0x0000000000017941 */ /* 0x000fea0003800000 */
.L_x_824:
[----:B------:R-:W-:Y:S01]  /*7c20*/  LEA R3, R0, 0x37800000, 0x17 ;  /* 0x3780000000037811 */ /* 0x000fe200078eb8ff */
[----:B------:R-:W-:-:S05]  /*7c30*/  IMAD.SHL.U32 R0, R2, 0x200000, RZ ;  /* 0x0020000002007824 */ /* 0x000fca00078e00ff */
[----:B------:R-:W-:-:S07]  /*7c40*/  LOP3.LUT R0, R3, R0, R4, 0xfe, !PT ;  /* 0x0000000003007212 */ /* 0x000fce00078efe04 */
.L_x_823:
[----:B------:R-:W-:Y:S05]  /*7c50*/  BSYNC B0 ;  /* 0x0000000000007941 */ /* 0x000fea0003800000 */
.L_x_822:
[----:B------:R-:W-:Y:S01]  /*7c60*/  F2FP.BF16.F32.PACK_AB R0, RZ, R0 ;  /* 0x00000000ff00723e */ /* 0x000fe200000010ff */
[----:B------:R-:W-:Y:S06]  /*7c70*/  BRA `(.L_x_803) ;  /* 0x0000000000a87947 */ /* 0x000fec0003800000 */
.L_x_815:
        /* <DEDUP_REMOVED lines=14> */
.L_x_829:
[----:B------:R-:W-:Y:S05]  /*7d60*/  BSYNC B0 ;  /* 0x0000000000007941 */ /* 0x000fea0003800000 */
.L_x_828:
[----:B------:R-:W-:Y:S01]  /*7d70*/  F2FP.BF16.F32.PACK_AB R0, RZ, R0 ;  /* 0x00000000ff00723e */ /* 0x000fe200000010ff */
[----:B------:R-:W-:Y:S06]  /*7d80*/  BRA `(.L_x_803) ;  /* 0x0000000000647947 */ /* 0x000fec0003800000 */
.L_x_802:
        /* <DEDUP_REMOVED lines=16> */
.L_x_830:
[----:B------:R-:W-:Y:S01]  /*7e90*/  PRMT R0, RZ, 0x7610, R0 ;  /* 0x00007610ff007816 */ /* 0x000fe20000000000 */
[----:B------:R-:W-:Y:S06]  /*7ea0*/  BRA `(.L_x_803) ;  /* 0x00000000001c7947 */ /* 0x000fec0003800000 */
.L_x_827:
[----:B------:R-:W2:Y:S02]  /*7eb0*/  LDG.E.64 R2, desc[UR36][R2.64] ;  /* 0x0000002402027981 */ /* 0x000ea4000c1e1b00 */
[----:B--2---:R-:W0:Y:S02]  /*7ec0*/  I2F.U64 R0, R2 ;  /* 0x0000000200007312 */ /* 0x004e240000301000 */
[----:B0-----:R-:W-:Y:S01]  /*7ed0*/  F2FP.BF16.F32.PACK_AB R0, RZ, R0 ;  /* 0x00000000ff00723e */ /* 0x001fe200000010ff */
[----:B------:R-:W-:Y:S06]  /*7ee0*/  BRA `(.L_x_803) ;  /* 0x00000000000c7947 */ /* 0x000fec0003800000 */
.L_x_826:
[----:B------:R-:W2:Y:S02]  /*7ef0*/  LDG.E R2, desc[UR36][R2.64] ;  /* 0x0000002402027981 */ /* 0x000ea4000c1e1900 */
[----:B--2---:R-:W-:-:S04]  /*7f00*/  I2FP.F32.U32 R0, R2 ;  /* 0x0000000200007245 */ /* 0x004fc80000201000 */
[----:B------:R-:W-:-:S07]  /*7f10*/  F2FP.BF16.F32.PACK_AB R0, RZ, R0 ;  /* 0x00000000ff00723e */ /* 0x000fce00000010ff */
.L_x_803:
[----:B-----5:R-:W-:Y:S01]  /*7f20*/  IMAD.U32 R22, R22, 0x10000, RZ ;  /* 0x0001000016167824 */ /* 0x020fe200078e00ff */
[----:B------:R-:W1:Y:S01]  /*7f30*/  LDC.U8 R6, c[0x0][0x491] ;  /* 0x00012440ff067b82 */ /* 0x000e620000000000 */
[----:B------:R-:W-:Y:S02]  /*7f40*/  IMAD.U32 R0, R0, 0x10000, RZ ;  /* 0x0001000000007824 */ /* 0x000fe400078e00ff */
[----:B------:R-:W-:Y:S02]  /*7f50*/  FADD.FTZ R22, |R22|, -RZ ;  /* 0x800000ff16167221 */ /* 0x000fe40000010200 */
[----:B0-----:R-:W-:-:S05]  /*7f60*/  FADD.FTZ R3, |R0|, -RZ ;  /* 0x800000ff00037221 */ /* 0x001fca0000010200 */
        /* <DEDUP_REMOVED lines=30> */
.L_x_834:
[----:B-1----:R-:W-:-:S06]  /*8150*/  IMAD.U32 R3, R3, 0x10000, RZ ;  /* 0x0001000003037824 */ /* 0x002fcc00078e00ff */
[----:B------:R-:W0:Y:S02]  /*8160*/  F2I.S64.TRUNC R2, R3 ;  /* 0x0000000300027311 */ /* 0x000e24000020d900 */
[----:B0-----:R0:W-:Y:S01]  /*8170*/  STG.E.U8 desc[UR36][R16.64], R2 ;  /* 0x0000000210007986 */ /* 0x0011e2000c101124 */
[----:B------:R-:W-:Y:S05]  /*8180*/  BRA `(.L_x_836) ;  /* 0x0000000c00847947 */ /* 0x000fea0003800000 */
.L_x_833:
        /* <DEDUP_REMOVED lines=10> */
.L_x_838:
[----:B-1----:R-:W-:-:S06]  /*8230*/  IMAD.U32 R3, R3, 0x10000, RZ ;  /* 0x0001000003037824 */ /* 0x002fcc00078e00ff */
[----:B------:R-:W0:Y:S02]  /*8240*/  F2I.FTZ.TRUNC.NTZ R3, R3 ;  /* 0x0000000300037305 */ /* 0x000e24000021f100 */
[----:B0-----:R3:W-:Y:S01]  /*8250*/  STG.E desc[UR36][R16.64], R3 ;  /* 0x0000000310007986 */ /* 0x0017e2000c101924 */
[----:B------:R-:W-:Y:S05]  /*8260*/  BRA `(.L_x_836) ;  /* 0x0000000c004c7947 */ /* 0x000fea0003800000 */
.L_x_837:
[----:B-1----:R-:W-:-:S06]  /*8270*/  IMAD.U32 R3, R3, 0x10000, RZ ;  /* 0x0001000003037824 */ /* 0x002fcc00078e00ff */
[----:B------:R-:W0:Y:S02]  /*8280*/  F2I.FTZ.TRUNC.NTZ R3, R3 ;  /* 0x0000000300037305 */ /* 0x000e24000021f100 */
[----:B0-----:R2:W-:Y:S01]  /*8290*/  STG.E.U16 desc[UR36][R16.64], R3 ;  /* 0x0000000310007986 */ /* 0x0015e2000c101524 */
[----:B------:R-:W-:Y:S05]  /*82a0*/  BRA `(.L_x_836) ;  /* 0x0000000c003c7947 */ /* 0x000fea0003800000 */
.L_x_832:
        /* <DEDUP_REMOVED lines=9> */
.L_x_840:
[----:B-1----:R-:W-:-:S05]  /*8340*/  IMAD.U32 R0, R3, 0x10000, RZ ;  /* 0x0001000003007824 */ /* 0x002fca00078e00ff */
[----:B------:R-:W-:-:S05]  /*8350*/  F2FP.F16.F32.PACK_AB R0, RZ, R0 ;  /* 0x00000000ff00723e */ /* 0x000fca00000000ff */
[----:B------:R0:W-:Y:S01]  /*8360*/  STG.E.U16 desc[UR36][R16.64], R0 ;  /* 0x0000000010007986 */ /* 0x0001e2000c101524 */
[----:B------:R-:W-:Y:S05]  /*8370*/  BRA `(.L_x_836) ;  /* 0x0000000c00087947 */ /* 0x000fea0003800000 */
.L_x_839:
        /* <DEDUP_REMOVED lines=10> */
.L_x_842:
[----:B-1----:R-:W-:-:S05]  /*8420*/  IMAD.U32 R3, R3, 0x10000, RZ ;  /* 0x0001000003037824 */ /* 0x002fca00078e00ff */
[----:B------:R-:W-:-:S04]  /*8430*/  F2FP.F16.F32.PACK_AB R3, RZ, R3 ;  /* 0x00000003ff03723e */ /* 0x000fc800000000ff */
[----:B------:R-:W-:-:S05]  /*8440*/  PRMT R3, R3, 0x5410, RZ ;  /* 0x0000541003037816 */ /* 0x000fca00000000ff */
[----:B------:R0:W-:Y:S01]  /*8450*/  STG.E desc[UR36][R16.64], R3 ;  /* 0x0000000310007986 */ /* 0x0001e2000c101924 */
[----:B------:R-:W-:Y:S05]  /*8460*/  BRA `(.L_x_836) ;  /* 0x0000000800cc7947 */ /* 0x000fea0003800000 */
.L_x_841:
[----:B-1----:R-:W-:-:S04]  /*8470*/  IMAD.U32 R2, R3, 0x10000, RZ ;  /* 0x0001000003027824 */ /* 0x002fc800078e00ff */
[----:B------:R-:W-:-:S06]  /*8480*/  FMUL.FTZ R2, R2, 1 ;  /* 0x3f80000002027820 */ /* 0x000fcc0000410000 */
[----:B------:R-:W0:Y:S02]  /*8490*/  F2F.F64.F32 R2, R2 ;  /* 0x0000000200027310 */ /* 0x000e240000201800 */
[----:B0-----:R0:W-:Y:S01]  /*84a0*/  STG.E.64 desc[UR36][R16.64], R2 ;  /* 0x0000000210007986 */ /* 0x0011e2000c101b24 */
[----:B------:R-:W-:Y:S05]  /*84b0*/  BRA `(.L_x_836) ;  /* 0x0000000800b87947 */ /* 0x000fea0003800000 */
.L_x_831:
        /* <DEDUP_REMOVED lines=13> */
.L_x_845:
[----:B-1----:R-:W-:Y:S01]  /*8590*/  IMAD.U32 R3, R3, 0x10000, RZ ;  /* 0x0001000003037824 */ /* 0x002fe200078e00ff */
[----:B------:R-:W-:-:S03]  /*85a0*/  CS2R R6, SRZ ;  /* 0x0000000000067805 */ /* 0x000fc6000001ff00 */
[----:B------:R-:W-:-:S04]  /*85b0*/  FMUL.FTZ R3, R3, 1 ;  /* 0x3f80000003037820 */ /* 0x000fc80000410000 */
[----:B------:R-:W0:Y:S02]  /*85c0*/  F2F.F64.F32 R4, R3 ;  /* 0x0000000300047310 */ /* 0x000e240000201800 */
[----:B0-----:R0:W-:Y:S01]  /*85d0*/  STG.E.128 desc[UR36][R16.64], R4 ;  /* 0x0000000410007986 */ /* 0x0011e2000c101d24 */
[----:B------:R-:W-:Y:S05]  /*85e0*/  BRA `(.L_x_836) ;  /* 0x00000008006c7947 */ /* 0x000fea0003800000 */
.L_x_844:
        /* <DEDUP_REMOVED lines=21> */
.L_x_849:
[----:B------:R-:W-:Y:S05]  /*8740*/  BSYNC B0 ;  /* 0x0000000000007941 */ /* 0x000fea0003800000 */
.L_x_848:
[----:B------:R-:W-:-:S05]  /*8750*/  LOP3.LUT R3, R0, R3, RZ, 0xfc, !PT ;  /* 0x0000000300037212 */ /* 0x000fca00078efcff */
[----:B------:R0:W-:Y:S01]  /*8760*/  STG.E.U8 desc[UR36][R16.64], R3 ;  /* 0x0000000310007986 */ /* 0x0001e2000c101124 */
[----:B------:R-:W-:Y:S05]  /*8770*/  BRA `(.L_x_836) ;  /* 0x0000000800087947 */ /* 0x000fea0003800000 */
.L_x_847:
        /* <DEDUP_REMOVED lines=13> */
.L_x_851:
[----:B------:R-:W-:Y:S01]  /*8850*/  IMAD.MOV.U32 R0, RZ, RZ, 0x7f ;  /* 0x0000007fff007424 */ /* 0x000fe200078e00ff */
[----:B------:R-:W-:-:S04]  /*8860*/  ISETP.GT.U32.AND P0, PT, R2, 0x7f800000, PT ;  /* 0x7f8000000200780c */ /* 0x000fc80003f04070 */
[----:B------:R-:W-:-:S09]  /*8870*/  SEL R0, R0, 0x7c, P0 ;  /* 0x0000007c00007807 */ /* 0x000fd20000000000 */
.L_x_852:
[----:B------:R-:W-:Y:S05]  /*8880*/  BSYNC B0 ;  /* 0x0000000000007941 */ /* 0x000fea0003800000 */
.L_x_850:
[----:B------:R-:W-:-:S04]  /*8890*/  LOP3.LUT R2, R3, 0x80000000, RZ, 0xc0, !PT ;  /* 0x8000000003027812 */ /* 0x000fc800078ec0ff */
[----:B------:R-:W-:-:S04]  /*88a0*/  SHF.R.U32.HI R3, RZ, 0x18, R2 ;  /* 0x00000018ff037819 */ /* 0x000fc80000011602 */
[----:B------:R-:W-:-:S05]  /*88b0*/  LOP3.LUT R3, R0, R3, RZ, 0xfc, !PT ;  /* 0x0000000300037212 */ /* 0x000fca00078efcff */
[----:B------:R0:W-:Y:S01]  /*88c0*/  STG.E.U8 desc[UR36][R16.64], R3 ;  /* 0x0000000310007986 */ /* 0x0001e2000c101124 */
[----:B------:R-:W-:Y:S05]  /*88d0*/  BRA `(.L_x_836) ;  /* 0x0000000400b07947 */ /* 0x000fea0003800000 */
.L_x_846:
[----:B-1----:R0:W-:Y:S01]  /*88e0*/  STG.E.U16 desc[UR36][R16.64], R3 ;  /* 0x0000000310007986 */ /* 0x0021e2000c101524 */
[----:B------:R-:W-:Y:S05]  /*88f0*/  BRA `(.L_x_836) ;  /* 0x0000000400a87947 */ /* 0x000fea0003800000 */
.L_x_843:
        /* <DEDUP_REMOVED lines=12> */
.L_x_855:
        /* <DEDUP_REMOVED lines=17> */
.L_x_858:
[----:B------:R-:W-:-:S04]  /*8ad0*/  LOP3.LUT R2, R3, 0x80000000, RZ, 0xc0, !PT ;  /* 0x8000000003027812 */ /* 0x000fc800078ec0ff */
[----:B------:R-:W-:-:S04]  /*8ae0*/  SHF.R.U32.HI R3, RZ, 0x18, R2 ;  /* 0x00000018ff037819 */ /* 0x000fc80000011602 */
[----:B------:R-:W-:-:S04]  /*8af0*/  LOP3.LUT R0, R0, R3, RZ, 0xfc, !PT ;  /* 0x0000000300007212 */ /* 0x000fc800078efcff */
[----:B------:R-:W-:-:S07]  /*8b00*/  PRMT R8, R0, 0x7610, R8 ;  /* 0x0000761000087816 */ /* 0x000fce0000000008 */
.L_x_857:
[----:B------:R-:W-:Y:S05]  /*8b10*/  BSYNC B0 ;  /* 0x0000000000007941 */ /* 0x000fea0003800000 */
.L_x_856:
[----:B------:R0:W-:Y:S01]  /*8b20*/  STG.E.U8 desc[UR36][R16.64], R8 ;  /* 0x0000000810007986 */ /* 0x0001e2000c101124 */
[----:B------:R-:W-:Y:S05]  /*8b30*/  BRA `(.L_x_836) ;  /* 0x0000000400187947 */ /* 0x000fea0003800000 */
.L_x_854:
        /* <DEDUP_REMOVED lines=17> */
.L_x_861:
[----:B------:R-:W-:-:S04]  /*8c50*/  LOP3.LUT R2, R3, 0x80000000, RZ, 0xc0, !PT ;  /* 0x8000000003027812 */ /* 0x000fc800078ec0ff */
[----:B------:R-:W-:-:S04]  /*8c60*/  SHF.R.U32.HI R3, RZ, 0x18, R2 ;  /* 0x00000018ff037819 */ /* 0x000fc80000011602 */
[----:B------:R-:W-:-:S04]  /*8c70*/  LOP3.LUT R0, R0, R3, RZ, 0xfc, !PT ;  /* 0x0000000300007212 */ /* 0x000fc800078efcff */
[----:B------:R-:W-:-:S07]  /*8c80*/  PRMT R8, R0, 0x7610, R8 ;  /* 0x0000761000087816 */ /* 0x000fce0000000008 */
.L_x_860:
[----:B------:R-:W-:Y:S05]  /*8c90*/  BSYNC B0 ;  /* 0x0000000000007941 */ /* 0x000fea0003800000 */
.L_x_859:
[----:B------:R0:W-:Y:S01]  /*8ca0*/  STG.E.U8 desc[UR36][R16.64], R8 ;  /* 0x0000000810007986 */ /* 0x0001e2000c101124 */
[----:B------:R-:W-:Y:S05]  /*8cb0*/  BRA `(.L_x_836) ;  /* 0x0000000000b87947 */ /* 0x000fea0003800000 */
.L_x_853:
        /* <DEDUP_REMOVED lines=22> */
.L_x_835:
        /* <DEDUP_REMOVED lines=16> */
.L_x_864:
[----:B------:R-:W-:Y:S05]  /*8f20*/  BRA `(.L_x_836) ;  /* 0x00000000001c7947 */ /* 0x000fea0003800000 */
.L_x_863:
[----:B-1----:R-:W-:-:S06]  /*8f30*/  IMAD.U32 R3, R3, 0x10000, RZ ;  /* 0x0001000003037824 */ /* 0x002fcc00078e00ff */
[----:B------:R-:W0:Y:S02]  /*8f40*/  F2I.U64.TRUNC R2, R3 ;  /* 0x0000000300027311 */ /* 0x000e24000020d800 */
[----:B0-----:R0:W-:Y:S01]  /*8f50*/  STG.E.64 desc[UR36][R16.64], R2 ;  /* 0x0000000210007986 */ /* 0x0011e2000c101b24 */
[----:B------:R-:W-:Y:S05]  /*8f60*/  BRA `(.L_x_836) ;  /* 0x00000000000c7947 */ /* 0x000fea0003800000 */
.L_x_862:
[----:B-1----:R-:W-:-:S06]  /*8f70*/  IMAD.U32 R3, R3, 0x10000, RZ ;  /* 0x0001000003037824 */ /* 0x002fcc00078e00ff */
[----:B------:R-:W0:Y:S02]  /*8f80*/  F2I.FTZ.U32.TRUNC.NTZ R3, R3 ;  /* 0x0000000300037305 */ /* 0x000e24000021f000 */
[----:B0-----:R0:W-:Y:S02]  /*8f90*/  STG.E desc[UR36][R16.64], R3 ;  /* 0x0000000310007986 */ /* 0x0011e4000c101924 */
.L_x_836:
[----:B------:R-:W-:-:S07]  /*8fa0*/  VIADD R19, R19, 0x80 ;  /* 0x0000008013137836 */ /* 0x000fce0000000000 */
.L_x_763:
[----:B------:R-:W-:Y:S05]  /*8fb0*/  BSYNC B6 ;  /* 0x0000000000067941 */ /* 0x000fea0003800000 */
.L_x_762:
        /* <DEDUP_REMOVED lines=358> */
.L_x_867:
        /* <DEDUP_REMOVED lines=23> */
.L_x_871:
[----:B------:R-:W2:Y:S02]  /*a790*/  LDG.E.U8 R2, desc[UR36][R2.64] ;  /* 0x0000002402027981 */ /* 0x000ea4000c1e1100 */
[----:B--2---:R-:W-:-:S04]  /*a7a0*/  I2FP.F32.U32 R0, R2 ;  /* 0x0000000200007245 */ /* 0x004fc80000201000 */
[----:B------:R-:W-:-:S04]  /*a7b0*/  F2FP.BF16.F32.PACK_AB R0, RZ, R0 ;  /* 0x00000000ff00723e */ /* 0x000fc800000010ff */
[----:B------:R-:W-:Y:S01]  /*a7c0*/  PRMT R22, R0, 0x7610, R22 ;  /* 0x0000761000167816 */ /* 0x000fe20000000016 */
[----:B------:R-:W-:Y:S06]  /*a7d0*/  BRA `(.L_x_873) ;  /* 0x0000000c00c87947 */ /* 0x000fec0003800000 */
.L_x_870:
        /* <DEDUP_REMOVED lines=11> */
.L_x_875:
[----:B------:R-:W2:Y:S02]  /*a890*/  LDG.E R2, desc[UR36][R2.64] ;  /* 0x0000002402027981 */ /* 0x000ea4000c1e1900 */
[----:B--2---:R-:W-:-:S04]  /*a8a0*/  I2FP.F32.S32 R0, R2 ;  /* 0x0000000200007245 */ /* 0x004fc80000201400 */
[----:B------:R-:W-:-:S04]  /*a8b0*/  F2FP.BF16.F32.PACK_AB R0, RZ, R0 ;  /* 0x00000000ff00723e */ /* 0x000fc800000010ff */
[----:B------:R-:W-:Y:S01]  /*a8c0*/  PRMT R22, R0, 0x7610, R22 ;  /* 0x0000761000167816 */ /* 0x000fe20000000016 */
[----:B------:R-:W-:Y:S06]  /*a8d0*/  BRA `(.L_x_873) ;  /* 0x0000000c00887947 */ /* 0x000fec0003800000 */
.L_x_874:
[----:B------:R-:W2:Y:S02]  /*a8e0*/  LDG.E.U16 R2, desc[UR36][R2.64] ;  /* 0x0000002402027981 */ /* 0x000ea4000c1e1500 */
[----:B--2---:R-:W0:Y:S02]  /*a8f0*/  I2F.S16 R0, R2 ;  /* 0x0000000200007306 */ /* 0x004e240000101400 */
[----:B0-----:R-:W-:-:S04]  /*a900*/  F2FP.BF16.F32.PACK_AB R0, RZ, R0 ;  /* 0x00000000ff00723e */ /* 0x001fc800000010ff */
[----:B------:R-:W-:Y:S01]  /*a910*/  PRMT R22, R0, 0x7610, R22 ;  /* 0x0000761000167816 */ /* 0x000fe20000000016 */
[----:B------:R-:W-:Y:S06]  /*a920*/  BRA `(.L_x_873) ;  /* 0x0000000c00747947 */ /* 0x000fec0003800000 */
.L_x_869:
        /* <DEDUP_REMOVED lines=9> */
.L_x_877:
[----:B------:R-:W2:Y:S02]  /*a9c0*/  LDG.E.U16 R0, desc[UR36][R2.64] ;  /* 0x0000002402007981 */ /* 0x000ea4000c1e1500 */
[----:B--2---:R-:W-:-:S05]  /*a9d0*/  HADD2.F32 R0, -RZ, R0.H0_H0 ;  /* 0x20000000ff007230 */ /* 0x004fca0000004100 */
[----:B------:R-:W-:-:S04]  /*a9e0*/  F2FP.BF16.F32.PACK_AB R0, RZ, R0 ;  /* 0x00000000ff00723e */ /* 0x000fc800000010ff */
[----:B------:R-:W-:Y:S01]  /*a9f0*/  PRMT R22, R0, 0x7610, R22 ;  /* 0x0000761000167816 */ /* 0x000fe20000000016 */
[----:B------:R-:W-:Y:S06]  /*aa00*/  BRA `(.L_x_873) ;  /* 0x0000000c003c7947 */ /* 0x000fec0003800000 */
.L_x_876:
        /* <DEDUP_REMOVED lines=9> */
.L_x_879:
[----:B------:R-:W2:Y:S02]  /*aaa0*/  LDG.E.U16 R2, desc[UR36][R2.64] ;  /* 0x0000002402027981 */ /* 0x000ea4000c1e1500 */
[----:B--2---:R-:W-:-:S05]  /*aab0*/  HADD2.F32 R0, -RZ, R2.H0_H0 ;  /* 0x20000002ff007230 */ /* 0x004fca0000004100 */
[----:B------:R-:W-:-:S04]  /*aac0*/  F2FP.BF16.F32.PACK_AB R0, RZ, R0 ;  /* 0x00000000ff00723e */ /* 0x000fc800000010ff */
[----:B------:R-:W-:Y:S01]  /*aad0*/  PRMT R22, R0, 0x7610, R22 ;  /* 0x0000761000167816 */ /* 0x000fe20000000016 */
[----:B------:R-:W-:Y:S06]  /*aae0*/  BRA `(.L_x_873) ;  /* 0x0000000c00047947 */ /* 0x000fec0003800000 */
.L_x_878:
        /* <DEDUP_REMOVED lines=9> */
.L_x_868:
        /* <DEDUP_REMOVED lines=14> */
.L_x_882:
        /* <DEDUP_REMOVED lines=9> */
.L_x_881:
        /* <DEDUP_REMOVED lines=28> */
.L_x_884:
        /* <DEDUP_REMOVED lines=15> */
.L_x_883:
[----:B------:R0:W5:Y:S01]  /*afa0*/  LDG.E.U16 R22, desc[UR36][R2.64] ;  /* 0x0000002402167981 */ /* 0x000162000c1e1500 */
[----:B------:R-:W-:Y:S05]  /*afb0*/  BRA `(.L_x_873) ;  /* 0x0000000400d07947 */ /* 0x000fea0003800000 */
.L_x_880:
        /* <DEDUP_REMOVED lines=13> */
.L_x_887:
        /* <DEDUP_REMOVED lines=21> */
.L_x_891:
[----:B------:R-:W-:Y:S05]  /*b1e0*/  BSYNC B1 ;  /* 0x0000000000017941 */ /* 0x000fea0003800000 */
.L_x_890:
[----:B------:R-:W-:Y:S01]  /*b1f0*/  LEA R3, R0, 0x3b800000, 0x17 ;  /* 0x3b80000000037811 */ /* 0x000fe200078eb8ff */
[----:B------:R-:W-:-:S05]  /*b200*/  IMAD.SHL.U32 R0, R2, 0x100000, RZ ;  /* 0x0010000002007824 */ /* 0x000fca00078e00ff */
[----:B------:R-:W-:-:S07]  /*b210*/  LOP3.LUT R0, R3, R0, R4, 0xfe, !PT ;  /* 0x0000000003007212 */ /* 0x000fce00078efe04 */
.L_x_889:
[----:B------:R-:W-:Y:S05]  /*b220*/  BSYNC B0 ;  /* 0x0000000000007941 */ /* 0x000fea0003800000 */
.L_x_888:
[----:B------:R-:W-:-:S04]  /*b230*/  F2FP.BF16.F32.PACK_AB R0, RZ, R0 ;  /* 0x00000000ff00723e */ /* 0x000fc800000010ff */
[----:B------:R-:W-:Y:S01]  /*b240*/  PRMT R22, R0, 0x7610, R22 ;  /* 0x0000761000167816 */ /* 0x000fe20000000016 */
[----:B------:R-:W-:Y:S06]  /*b250*/  BRA `(.L_x_873) ;  /* 0x0000000400287947 */ /* 0x000fec0003800000 */
.L_x_886:
        /* <DEDUP_REMOVED lines=21> */
.L_x_895:
[----:B------:R-:W-:Y:S05]  /*b3b0*/  BSYNC B1 ;  /* 0x0000000000017941 */ /* 0x000fea0003800000 */
.L_x_894:
[----:B------:R-:W-:Y:S01]  /*b3c0*/  LEA R3, R0, 0x37800000, 0x17 ;  /* 0x3780000000037811 */ /* 0x000fe200078eb8ff */
[----:B------:R-:W-:-:S05]  /*b3d0*/  IMAD.SHL.U32 R0, R2, 0x200000, RZ ;  /* 0x0020000002007824 */ /* 0x000fca00078e00ff */
[----:B------:R-:W-:-:S07]  /*b3e0*/  LOP3.LUT R0, R3, R0, R4, 0xfe, !PT ;  /* 0x0000000003007212 */ /* 0x000fce00078efe04 */
.L_x_893:
[----:B------:R-:W-:Y:S05]  /*b3f0*/  BSYNC B0 ;  /* 0x0000000000007941 */ /* 0x000fea0003800000 */
.L_x_892:
[----:B------:R-:W-:-:S04]  /*b400*/  F2FP.BF16.F32.PACK_AB R0, RZ, R0 ;  /* 0x00000000ff00723e */ /* 0x000fc800000010ff */
[----:B------:R-:W-:Y:S01]  /*b410*/  PRMT R22, R0, 0x7610, R22 ;  /* 0x0000761000167816 */ /* 0x000fe20000000016 */
[----:B------:R-:W-:Y:S06]  /*b420*/  BRA `(.L_x_873) ;  /* 0x0000000000b47947 */ /* 0x000fec0003800000 */
.L_x_885:
        /* <DEDUP_REMOVED lines=14> */
.L_x_899:
[----:B------:R-:W-:Y:S05]  /*b510*/  BSYNC B0 ;  /* 0x0000000000007941 */ /* 0x000fea0003800000 */
.L_x_898:
[----:B------:R-:W-:-:S04]  /*b520*/  F2FP.BF16.F32.PACK_AB R0, RZ, R0 ;  /* 0x00000000ff00723e */ /* 0x000fc800000010ff */
[----:B------:R-:W-:Y:S01]  /*b530*/  PRMT R22, R0, 0x7610, R22 ;  /* 0x0000761000167816 */ /* 0x000fe20000000016 */
[----:B------:R-:W-:Y:S06]  /*b540*/  BRA `(.L_x_873) ;  /* 0x00000000006c7947 */ /* 0x000fec0003800000 */
.L_x_872:
        /* <DEDUP_REMOVED lines=16> */
.L_x_900:
[----:B------:R-:W-:Y:S01]  /*b650*/  PRMT R22, RZ, 0x7610, R22 ;  /* 0x00007610ff167816 */ /* 0x000fe20000000016 */
[----:B------:R-:W-:Y:S06]  /*b660*/  BRA `(.L_x_873) ;  /* 0x0000000000247947 */ /* 0x000fec0003800000 */
.L_x_897:
[----:B------:R-:W2:Y:S02]  /*b670*/  LDG.E.64 R2, desc[UR36][R2.64] ;  /* 0x0000002402027981 */ /* 0x000ea4000c1e1b00 */
[----:B--2---:R-:W0:Y:S02]  /*b680*/  I2F.U64 R0, R2 ;  /* 0x0000000200007312 */ /* 0x004e240000301000 */
[----:B0-----:R-:W-:-:S04]  /*b690*/  F2FP.BF16.F32.PACK_AB R0, RZ, R0 ;  /* 0x00000000ff00723e */ /* 0x001fc800000010ff */
[----:B------:R-:W-:Y:S01]  /*b6a0*/  PRMT R22, R0, 0x7610, R22 ;  /* 0x0000761000167816 */ /* 0x000fe20000000016 */
[----:B------:R-:W-:Y:S06]  /*b6b0*/  BRA `(.L_x_873) ;  /* 0x0000000000107947 */ /* 0x000fec0003800000 */
.L_x_896:
[----:B------:R-:W2:Y:S02]  /*b6c0*/  LDG.E R2, desc[UR36][R2.64] ;  /* 0x0000002402027981 */ /* 0x000ea4000c1e1900 */
[----:B--2---:R-:W-:-:S04]  /*b6d0*/  I2FP.F32.U32 R0, R2 ;  /* 0x0000000200007245 */ /* 0x004fc80000201000 */
[----:B------:R-:W-:-:S04]  /*b6e0*/  F2FP.BF16.F32.PACK_AB R0, RZ, R0 ;  /* 0x00000000ff00723e */ /* 0x000fc800000010ff */
[----:B------:R-:W-:-:S07]  /*b6f0*/  PRMT R22, R0, 0x7610, R22 ;  /* 0x0000761000167816 */ /* 0x000fce0000000016 */
.L_x_873:
        /* <DEDUP_REMOVED lines=19> */
.L_x_904:
[----:B------:R-:W2:Y:S02]  /*b830*/  LDG.E.U8 R2, desc[UR36][R2.64] ;  /* 0x0000002402027981 */ /* 0x000ea4000c1e1100 */
[----:B--2---:R-:W-:-:S04]  /*b840*/  I2FP.F32.U32 R0, R2 ;  /* 0x0000000200007245 */ /* 0x004fc80000201000 */
[----:B------:R-:W-:Y:S01]  /*b850*/  F2FP.BF16.F32.PACK_AB R0, RZ, R0 ;  /* 0x00000000ff00723e */ /* 0x000fe200000010ff */
[----:B------:R-:W-:Y:S06]  /*b860*/  BRA `(.L_x_906) ;  /* 0x0000000c00907947 */ /* 0x000fec0003800000 */
.L_x_903:
        /* <DEDUP_REMOVED lines=10> */
.L_x_908:
[----:B------:R-:W2:Y:S02]  /*b910*/  LDG.E R2, desc[UR36][R2.64] ;  /* 0x0000002402027981 */ /* 0x000ea4000c1e1900 */
[----:B--2---:R-:W-:-:S04]  /*b920*/  I2FP.F32.S32 R0, R2 ;  /* 0x0000000200007245 */ /* 0x004fc80000201400 */
[----:B------:R-:W-:Y:S01]  /*b930*/  F2FP.BF16.F32.PACK_AB R0, RZ, R0 ;  /* 0x00000000ff00723e */ /* 0x000fe200000010ff */
[----:B------:R-:W-:Y:S06]  /*b940*/  BRA `(.L_x_906) ;  /* 0x0000000c00587947 */ /* 0x000fec0003800000 */
.L_x_907:
[----:B------:R-:W2:Y:S02]  /*b950*/  LDG.E.U16 R2, desc[UR36][R2.64] ;  /* 0x0000002402027981 */ /* 0x000ea4000c1e1500 */
[----:B--2---:R-:W0:Y:S02]  /*b960*/  I2F.S16 R0, R2 ;  /* 0x0000000200007306 */ /* 0x004e240000101400 */
[----:B0-----:R-:W-:Y:S01]  /*b970*/  F2FP.BF16.F32.PACK_AB R0, RZ, R0 ;  /* 0x00000000ff00723e */ /* 0x001fe200000010ff */
[----:B------:R-:W-:Y:S06]  /*b980*/  BRA `(.L_x_906) ;  /* 0x0000000c00487947 */ /* 0x000fec0003800000 */
.L_x_902:
        /* <DEDUP_REMOVED lines=9> */
.L_x_910:
[----:B------:R-:W2:Y:S02]  /*ba20*/  LDG.E.U16 R0, desc[UR36][R2.64] ;  /* 0x0000002402007981 */ /* 0x000ea4000c1e1500 */
[----:B--2---:R-:W-:-:S05]  /*ba30*/  HADD2.F32 R0, -RZ, R0.H0_H0 ;  /* 0x20000000ff007230 */ /* 0x004fca0000004100 */
[----:B------:R-:W-:Y:S01]  /*ba40*/  F2FP.BF16.F32.PACK_AB R0, RZ, R0 ;  /* 0x00000000ff00723e */ /* 0x000fe200000010ff */
[----:B------:R-:W-:Y:S06]  /*ba50*/  BRA `(.L_x_906) ;  /* 0x0000000c00147947 */ /* 0x000fec0003800000 */
.L_x_909:
        /* <DEDUP_REMOVED lines=9> */
.L_x_912:
[----:B------:R-:W2:Y:S02]  /*baf0*/  LDG.E.U16 R2, desc[UR36][R2.64] ;  /* 0x0000002402027981 */ /* 0x000ea4000c1e1500 */
[----:B--2---:R-:W-:-:S05]  /*bb00*/  HADD2.F32 R0, -RZ, R2.H0_H0 ;  /* 0x20000002ff007230 */ /* 0x004fca0000004100 */
[----:B------:R-:W-:Y:S01]  /*bb10*/  F2FP.BF16.F32.PACK_AB R0, RZ, R0 ;  /* 0x00000000ff00723e */ /* 0x000fe200000010ff */
[----:B------:R-:W-:Y:S06]  /*bb20*/  BRA `(.L_x_906) ;  /* 0x0000000800e07947 */ /* 0x000fec0003800000 */
.L_x_911:
        /* <DEDUP_REMOVED lines=8> */
.L_x_901:
        /* <DEDUP_REMOVED lines=13> */
.L_x_915:
        /* <DEDUP_REMOVED lines=8> */
.L_x_914:
        /* <DEDUP_REMOVED lines=28> */
.L_x_917:
        /* <DEDUP_REMOVED lines=15> */
.L_x_916:
[----:B------:R0:W5:Y:S01]  /*bfb0*/  LDG.E.U16 R0, desc[UR36][R2.64] ;  /* 0x0000002402007981 */ /* 0x000162000c1e1500 */
[----:B------:R-:W-:Y:S05]  /*bfc0*/  BRA `(.L_x_906) ;  /* 0x0000000400b87947 */ /* 0x000fea0003800000 */
.L_x_913:
        /* <DEDUP_REMOVED lines=12> */
.L_x_920:
        /* <DEDUP_REMOVED lines=21> */
.L_x_924:
[----:B------:R-:W-:Y:S05]  /*c1e0*/  BSYNC B1 ;  /* 0x0000000000017941 */ /* 0x000fea0003800000 */
.L_x_923:
[----:B------:R-:W-:Y:S01]  /*c1f0*/  LEA R3, R0, 0x3b800000, 0x17 ;  /* 0x3b80000000037811 */ /* 0x000fe200078eb8ff */
[----:B------:R-:W-:-:S05]  /*c200*/  IMAD.SHL.U32 R0, R2, 0x100000, RZ ;  /* 0x0010000002007824 */ /* 0x000fca00078e00ff */
[----:B------:R-:W-:-:S07]  /*c210*/  LOP3.LUT R0, R3, R0, R4, 0xfe, !PT ;  /* 0x0000000003007212 */ /* 0x000fce00078efe04 */
.L_x_922:
[----:B------:R-:W-:Y:S05]  /*c220*/  BSYNC B0 ;  /* 0x0000000000007941 */ /* 0x000fea0003800000 */
.L_x_921:
[----:B------:R-:W-:Y:S01]  /*c230*/  F2FP.BF16.F32.PACK_AB R0, RZ, R0 ;  /* 0x00000000ff00723e */ /* 0x000fe200000010ff */
[----:B------:R-:W-:Y:S06]  /*c240*/  BRA `(.L_x_906) ;  /* 0x0000000400187947 */ /* 0x000fec0003800000 */
.L_x_919:
        /* <DEDUP_REMOVED lines=21> */
.L_x_928:
[----:B------:R-:W-:Y:S05]  /*c3a0*/  BSYNC B1 ;  /* 0x0000000000017941 */ /* 0x000fea0003800000 */
.L_x_927:
[----:B------:R-:W-:Y:S01]  /*c3b0*/  LEA R3, R0, 0x37800000, 0x17 ;  /* 0x3780000000037811 */ /* 0x000fe200078eb8ff */
[----:B------:R-:W-:-:S05]  /*c3c0*/  IMAD.SHL.U32 R0, R2, 0x200000, RZ ;  /* 0x0020000002007824 */ /* 0x000fca00078e00ff */
[----:B------:R-:W-:-:S07]  /*c3d0*/  LOP3.LUT R0, R3, R0, R4, 0xfe, !PT ;  /* 0x0000000003007212 */ /* 0x000fce00078efe04 */
.L_x_926:
[----:B------:R-:W-:Y:S05]  /*c3e0*/  BSYNC B0 ;  /* 0x0000000000007941 */ /* 0x000fea0003800000 */
.L_x_925:
[----:B------:R-:W-:Y:S01]  /*c3f0*/  F2FP.BF16.F32.PACK_AB R0, RZ, R0 ;  /* 0x00000000ff00723e */ /* 0x000fe200000010ff */
[----:B------:R-:W-:Y:S06]  /*c400*/  BRA `(.L_x_906) ;  /* 0x0000000000a87947 */ /* 0x000fec0003800000 */
.L_x_918:
        /* <DEDUP_REMOVED lines=14> */
.L_x_932:
[----:B------:R-:W-:Y:S05]  /*c4f0*/  BSYNC B0 ;  /* 0x0000000000007941 */ /* 0x000fea0003800000 */
.L_x_931:
[----:B------:R-:W-:Y:S01]  /*c500*/  F2FP.BF16.F32.PACK_AB R0, RZ, R0 ;  /* 0x00000000ff00723e */ /* 0x000fe200000010ff */
[----:B------:R-:W-:Y:S06]  /*c510*/  BRA `(.L_x_906) ;  /* 0x0000000000647947 */ /* 0x000fec0003800000 */
.L_x_905:
        /* <DEDUP_REMOVED lines=16> */
.L_x_933:
[----:B------:R-:W-:Y:S01]  /*c620*/  PRMT R0, RZ, 0x7610, R0 ;  /* 0x00007610ff007816 */ /* 0x000fe20000000000 */
[----:B------:R-:W-:Y:S06]  /*c630*/  BRA `(.L_x_906) ;  /* 0x00000000001c7947 */ /* 0x000fec0003800000 */
.L_x_930:
[----:B------:R-:W2:Y:S02]  /*c640*/  LDG.E.64 R2, desc[UR36][R2.64] ;  /* 0x0000002402027981 */ /* 0x000ea4000c1e1b00 */
[----:B--2---:R-:W0:Y:S02]  /*c650*/  I2F.U64 R0, R2 ;  /* 0x0000000200007312 */ /* 0x004e240000301000 */
[----:B0-----:R-:W-:Y:S01]  /*c660*/  F2FP.BF16.F32.PACK_AB R0, RZ, R0 ;  /* 0x00000000ff00723e */ /* 0x001fe200000010ff */
[----:B------:R-:W-:Y:S06]  /*c670*/  BRA `(.L_x_906) ;  /* 0x00000000000c7947 */ /* 0x000fec0003800000 */
.L_x_929:
[----:B------:R-:W2:Y:S02]  /*c680*/  LDG.E R2, desc[UR36][R2.64] ;  /* 0x0000002402027981 */ /* 0x000ea4000c1e1900 */
[----:B--2---:R-:W-:-:S04]  /*c690*/  I2FP.F32.U32 R0, R2 ;  /* 0x0000000200007245 */ /* 0x004fc80000201000 */
[----:B------:R-:W-:-:S07]  /*c6a0*/  F2FP.BF16.F32.PACK_AB R0, RZ, R0 ;  /* 0x00000000ff00723e */ /* 0x000fce00000010ff */
.L_x_906:
        /* <DEDUP_REMOVED lines=35> */
.L_x_937:
[----:B-1----:R-:W-:-:S06]  /*c8e0*/  IMAD.U32 R3, R3, 0x10000, RZ ;  /* 0x0001000003037824 */ /* 0x002fcc00078e00ff */
[----:B------:R-:W0:Y:S02]  /*c8f0*/  F2I.S64.TRUNC R2, R3 ;  /* 0x0000000300027311 */ /* 0x000e24000020d900 */
[----:B0-----:R0:W-:Y:S01]  /*c900*/  STG.E.U8 desc[UR36][R16.64], R2 ;  /* 0x0000000210007986 */ /* 0x0011e2000c101124 */
[----:B------:R-:W-:Y:S05]  /*c910*/  BRA `(.L_x_939) ;  /* 0x0000000c00847947 */ /* 0x000fea0003800000 */
.L_x_936:
        /* <DEDUP_REMOVED lines=10> */
.L_x_941:
[----:B-1----:R-:W-:-:S06]  /*c9c0*/  IMAD.U32 R3, R3, 0x10000, RZ ;  /* 0x0001000003037824 */ /* 0x002fcc00078e00ff */
[----:B------:R-:W0:Y:S02]  /*c9d0*/  F2I.FTZ.TRUNC.NTZ R3, R3 ;  /* 0x0000000300037305 */ /* 0x000e24000021f100 */
[----:B0-----:R0:W-:Y:S01]  /*c9e0*/  STG.E desc[UR36][R16.64], R3 ;  /* 0x0000000310007986 */ /* 0x0011e2000c101924 */
[----:B------:R-:W-:Y:S05]  /*c9f0*/  BRA `(.L_x_939) ;  /* 0x0000000c004c7947 */ /* 0x000fea0003800000 */
.L_x_940:
[----:B-1----:R-:W-:-:S06]  /*ca00*/  IMAD.U32 R3, R3, 0x10000, RZ ;  /* 0x0001000003037824 */ /* 0x002fcc00078e00ff */
[----:B------:R-:W0:Y:S02]  /*ca10*/  F2I.FTZ.TRUNC.NTZ R3, R3 ;  /* 0x0000000300037305 */ /* 0x000e24000021f100 */
[----:B0-----:R0:W-:Y:S01]  /*ca20*/  STG.E.U16 desc[UR36][R16.64], R3 ;  /* 0x0000000310007986 */ /* 0x0011e2000c101524 */
[----:B------:R-:W-:Y:S05]  /*ca30*/  BRA `(.L_x_939) ;  /* 0x0000000c003c7947 */ /* 0x000fea0003800000 */
.L_x_935:
        /* <DEDUP_REMOVED lines=9> */
.L_x_943:
[----:B-1----:R-:W-:-:S05]  /*cad0*/  IMAD.U32 R0, R3, 0x10000, RZ ;  /* 0x0001000003007824 */ /* 0x002fca00078e00ff */
[----:B------:R-:W-:-:S05]  /*cae0*/  F2FP.F16.F32.PACK_AB R0, RZ, R0 ;  /* 0x00000000ff00723e */ /* 0x000fca00000000ff */
[----:B------:R0:W-:Y:S01]  /*caf0*/  STG.E.U16 desc[UR36][R16.64], R0 ;  /* 0x0000000010007986 */ /* 0x0001e2000c101524 */
[----:B------:R-:W-:Y:S05]  /*cb00*/  BRA `(.L_x_939) ;  /* 0x0000000c00087947 */ /* 0x000fea0003800000 */
.L_x_942:
        /* <DEDUP_REMOVED lines=10> */
.L_x_945:
[----:B-1----:R-:W-:-:S05]  /*cbb0*/  IMAD.U32 R3, R3, 0x10000, RZ ;  /* 0x0001000003037824 */ /* 0x002fca00078e00ff */
[----:B------:R-:W-:-:S04]  /*cbc0*/  F2FP.F16.F32.PACK_AB R3, RZ, R3 ;  /* 0x00000003ff03723e */ /* 0x000fc800000000ff */
[----:B------:R-:W-:-:S05]  /*cbd0*/  PRMT R3, R3, 0x5410, RZ ;  /* 0x0000541003037816 */ /* 0x000fca00000000ff */
[----:B------:R0:W-:Y:S01]  /*cbe0*/  STG.E desc[UR36][R16.64], R3 ;  /* 0x0000000310007986 */ /* 0x0001e2000c101924 */
[----:B------:R-:W-:Y:S05]  /*cbf0*/  BRA `(.L_x_939) ;  /* 0x0000000800cc7947 */ /* 0x000fea0003800000 */
.L_x_944:
[----:B-1----:R-:W-:-:S04]  /*cc00*/  IMAD.U32 R2, R3, 0x10000, RZ ;  /* 0x0001000003027824 */ /* 0x002fc800078e00ff */
[----:B------:R-:W-:-:S06]  /*cc10*/  FMUL.FTZ R2, R2, 1 ;  /* 0x3f80000002027820 */ /* 0x000fcc0000410000 */
[----:B------:R-:W0:Y:S02]  /*cc20*/  F2F.F64.F32 R2, R2 ;  /* 0x0000000200027310 */ /* 0x000e240000201800 */
[----:B0-----:R0:W-:Y:S01]  /*cc30*/  STG.E.64 desc[UR36][R16.64], R2 ;  /* 0x0000000210007986 */ /* 0x0011e2000c101b24 */
[----:B------:R-:W-:Y:S05]  /*cc40*/  BRA `(.L_x_939) ;  /* 0x0000000800b87947 */ /* 0x000fea0003800000 */
.L_x_934:
        /* <DEDUP_REMOVED lines=13> */
.L_x_948:
[----:B-1----:R-:W-:Y:S01]  /*cd20*/  IMAD.U32 R3, R3, 0x10000, RZ ;  /* 0x0001000003037824 */ /* 0x002fe200078e00ff */
[----:B------:R-:W-:-:S03]  /*cd30*/  CS2R R6, SRZ ;  /* 0x0000000000067805 */ /* 0x000fc6000001ff00 */
[----:B------:R-:W-:-:S04]  /*cd40*/  FMUL.FTZ R3, R3, 1 ;  /* 0x3f80000003037820 */ /* 0x000fc80000410000 */
[----:B------:R-:W0:Y:S02]  /*cd50*/  F2F.F64.F32 R4, R3 ;  /* 0x0000000300047310 */ /* 0x000e240000201800 */
[----:B0-----:R0:W-:Y:S01]  /*cd60*/  STG.E.128 desc[UR36][R16.64], R4 ;  /* 0x0000000410007986 */ /* 0x0011e2000c101d24 */
[----:B------:R-:W-:Y:S05]  /*cd70*/  BRA `(.L_x_939) ;  /* 0x00000008006c7947 */ /* 0x000fea0003800000 */
.L_x_947:
        /* <DEDUP_REMOVED lines=21> */
.L_x_952:
[----:B------:R-:W-:Y:S05]  /*ced0*/  BSYNC B0 ;  /* 0x0000000000007941 */ /* 0x000fea0003800000 */
.L_x_951:
[----:B------:R-:W-:-:S05]  /*cee0*/  LOP3.LUT R3, R0, R3, RZ, 0xfc, !PT ;  /* 0x0000000300037212 */ /* 0x000fca00078efcff */
[----:B------:R0:W-:Y:S01]  /*cef0*/  STG.E.U8 desc[UR36][R16.64], R3 ;  /* 0x0000000310007986 */ /* 0x0001e2000c101124 */
[----:B------:R-:W-:Y:S05]  /*cf00*/  BRA `(.L_x_939) ;  /* 0x0000000800087947 */ /* 0x000fea0003800000 */
.L_x_950:
        /* <DEDUP_REMOVED lines=13> */
.L_x_954:
[----:B------:R-:W-:Y:S01]  /*cfe0*/  IMAD.MOV.U32 R0, RZ, RZ, 0x7f ;  /* 0x0000007fff007424 */ /* 0x000fe200078e00ff */
[----:B------:R-:W-:-:S04]  /*cff0*/  ISETP.GT.U32.AND P0, PT, R2, 0x7f800000, PT ;  /* 0x7f8000000200780c */ /* 0x000fc80003f04070 */
[----:B------:R-:W-:-:S09]  /*d000*/  SEL R0, R0, 0x7c, P0 ;  /* 0x0000007c00007807 */ /* 0x000fd20000000000 */
.L_x_955:
[----:B------:R-:W-:Y:S05]  /*d010*/  BSYNC B0 ;  /* 0x0000000000007941 */ /* 0x000fea0003800000 */
.L_x_953:
[----:B------:R-:W-:-:S04]  /*d020*/  LOP3.LUT R2, R3, 0x80000000, RZ, 0xc0, !PT ;  /* 0x8000000003027812 */ /* 0x000fc800078ec0ff */
[----:B------:R-:W-:-:S04]  /*d030*/  SHF.R.U32.HI R3, RZ, 0x18, R2 ;  /* 0x00000018ff037819 */ /* 0x000fc80000011602 */
[----:B------:R-:W-:-:S05]  /*d040*/  LOP3.LUT R3, R0, R3, RZ, 0xfc, !PT ;  /* 0x0000000300037212 */ /* 0x000fca00078efcff */
[----:B------:R0:W-:Y:S01]  /*d050*/  STG.E.U8 desc[UR36][R16.64], R3 ;  /* 0x0000000310007986 */ /* 0x0001e2000c101124 */
[----:B------:R-:W-:Y:S05]  /*d060*/  BRA `(.L_x_939) ;  /* 0x0000000400b07947 */ /* 0x000fea0003800000 */
.L_x_949:
[----:B-1----:R0:W-:Y:S01]  /*d070*/  STG.E.U16 desc[UR36][R16.64], R3 ;  /* 0x0000000310007986 */ /* 0x0021e2000c101524 */
[----:B------:R-:W-:Y:S05]  /*d080*/  BRA `(.L_x_939) ;  /* 0x0000000400a87947 */ /* 0x000fea0003800000 */
.L_x_946:
        /* <DEDUP_REMOVED lines=12> */
.L_x_958:
        /* <DEDUP_REMOVED lines=17> */
.L_x_961:
[----:B------:R-:W-:-:S04]  /*d260*/  LOP3.LUT R2, R3, 0x80000000, RZ, 0xc0, !PT ;  /* 0x8000000003027812 */ /* 0x000fc800078ec0ff */
[----:B------:R-:W-:-:S04]  /*d270*/  SHF.R.U32.HI R3, RZ, 0x18, R2 ;  /* 0x00000018ff037819 */ /* 0x000fc80000011602 */
[----:B------:R-:W-:-:S04]  /*d280*/  LOP3.LUT R0, R0, R3, RZ, 0xfc, !PT ;  /* 0x0000000300007212 */ /* 0x000fc800078efcff */
[----:B------:R-:W-:-:S07]  /*d290*/  PRMT R8, R0, 0x7610, R8 ;  /* 0x0000761000087816 */ /* 0x000fce0000000008 */
.L_x_960:
[----:B------:R-:W-:Y:S05]  /*d2a0*/  BSYNC B0 ;  /* 0x0000000000007941 */ /* 0x000fea0003800000 */
.L_x_959:
[----:B------:R3:W-:Y:S01]  /*d2b0*/  STG.E.U8 desc[UR36][R16.64], R8 ;  /* 0x0000000810007986 */ /* 0x0007e2000c101124 */
[----:B------:R-:W-:Y:S05]  /*d2c0*/  BRA `(.L_x_939) ;  /* 0x0000000400187947 */ /* 0x000fea0003800000 */
.L_x_957:
        /* <DEDUP_REMOVED lines=17> */
.L_x_964:
[----:B------:R-:W-:-:S04]  /*d3e0*/  LOP3.LUT R2, R3, 0x80000000, RZ, 0xc0, !PT ;  /* 0x8000000003027812 */ /* 0x000fc800078ec0ff */
[----:B------:R-:W-:-:S04]  /*d3f0*/  SHF.R.U32.HI R3, RZ, 0x18, R2 ;  /* 0x00000018ff037819 */ /* 0x000fc80000011602 */
[----:B------:R-:W-:-:S04]  /*d400*/  LOP3.LUT R0, R0, R3, RZ, 0xfc, !PT ;  /* 0x0000000300007212 */ /* 0x000fc800078efcff */
[----:B------:R-:W-:-:S07]  /*d410*/  PRMT R8, R0, 0x7610, R8 ;  /* 0x0000761000087816 */ /* 0x000fce0000000008 */
.L_x_963:
[----:B------:R-:W-:Y:S05]  /*d420*/  BSYNC B0 ;  /* 0x0000000000007941 */ /* 0x000fea0003800000 */
.L_x_962:
[----:B------:R0:W-:Y:S01]  /*d430*/  STG.E.U8 desc[UR36][R16.64], R8 ;  /* 0x0000000810007986 */ /* 0x0001e2000c101124 */
[----:B------:R-:W-:Y:S05]  /*d440*/  BRA `(.L_x_939) ;  /* 0x0000000000b87947 */ /* 0x000fea0003800000 */
.L_x_956:
        /* <DEDUP_REMOVED lines=22> */
.L_x_938:
        /* <DEDUP_REMOVED lines=16> */
.L_x_967:
[----:B------:R-:W-:Y:S05]  /*d6b0*/  BRA `(.L_x_939) ;  /* 0x00000000001c7947 */ /* 0x000fea0003800000 */
.L_x_966:
[----:B-1----:R-:W-:-:S06]  /*d6c0*/  IMAD.U32 R3, R3, 0x10000, RZ ;  /* 0x0001000003037824 */ /* 0x002fcc00078e00ff */
[----:B------:R-:W0:Y:S02]  /*d6d0*/  F2I.U64.TRUNC R2, R3 ;  /* 0x0000000300027311 */ /* 0x000e24000020d800 */
[----:B0-----:R1:W-:Y:S01]  /*d6e0*/  STG.E.64 desc[UR36][R16.64], R2 ;  /* 0x0000000210007986 */ /* 0x0013e2000c101b24 */
[----:B------:R-:W-:Y:S05]  /*d6f0*/  BRA `(.L_x_939) ;  /* 0x00000000000c7947 */ /* 0x000fea0003800000 */
.L_x_965:
[----:B-1----:R-:W-:-:S06]  /*d700*/  IMAD.U32 R3, R3, 0x10000, RZ ;  /* 0x0001000003037824 */ /* 0x002fcc00078e00ff */
[----:B------:R-:W0:Y:S02]  /*d710*/  F2I.FTZ.U32.TRUNC.NTZ R3, R3 ;  /* 0x0000000300037305 */ /* 0x000e24000021f000 */
[----:B0-----:R0:W-:Y:S02]  /*d720*/  STG.E desc[UR36][R16.64], R3 ;  /* 0x0000000310007986 */ /* 0x0011e4000c101924 */
.L_x_939:
[----:B------:R-:W-:-:S07]  /*d730*/  VIADD R19, R19, 0x80 ;  /* 0x0000008013137836 */ /* 0x000fce0000000000 */
.L_x_866:
[----:B------:R-:W-:Y:S05]  /*d740*/  BSYNC B6 ;  /* 0x0000000000067941 */ /* 0x000fea0003800000 */
.L_x_865:
[----:B------:R-:W-:Y:S02]  /*d750*/  ULDC UR4, c[0x0][0x210] ;  /* 0x0000840000047ab9 */ /* 0x000fe40000000800 */
[----:B------:R-:W-:-:S13]  /*d760*/  ISETP.GE.AND P0, PT, R19, UR4, PT ;  /* 0x0000000413007c0c */ /* 0x000fda000bf06270 */
[----:B------:R-:W-:Y:S05]  /*d770*/  @P0 EXIT ;  /* 0x000000000000094d */ /* 0x000fea0003800000 */
        /* <DEDUP_REMOVED lines=354> */
.L_x_968:
        /* <DEDUP_REMOVED lines=23> */
.L_x_972:
[----:B------:R-:W2:Y:S02]  /*ef10*/  LDG.E.U8 R2, desc[UR36][R2.64] ;  /* 0x0000002402027981 */ /* 0x000ea4000c1e1100 */
[----:B--2---:R-:W-:-:S04]  /*ef20*/  I2FP.F32.U32 R0, R2 ;  /* 0x0000000200007245 */ /* 0x004fc80000201000 */
[----:B------:R-:W-:-:S04]  /*ef30*/  F2FP.BF16.F32.PACK_AB R0, RZ, R0 ;  /* 0x00000000ff00723e */ /* 0x000fc800000010ff */
[----:B------:R-:W-:Y:S01]  /*ef40*/  PRMT R19, R0, 0x7610, R19 ;  /* 0x0000761000137816 */ /* 0x000fe20000000013 */
[----:B------:R-:W-:Y:S06]  /*ef50*/  BRA `(.L_x_974) ;  /* 0x0000000c00c87947 */ /* 0x000fec0003800000 */
.L_x_971:
        /* <DEDUP_REMOVED lines=11> */
.L_x_976:
[----:B------:R-:W2:Y:S02]  /*f010*/  LDG.E R2, desc[UR36][R2.64] ;  /* 0x0000002402027981 */ /* 0x000ea4000c1e1900 */
[----:B--2---:R-:W-:-:S04]  /*f020*/  I2FP.F32.S32 R0, R2 ;  /* 0x0000000200007245 */ /* 0x004fc80000201400 */
[----:B------:R-:W-:-:S04]  /*f030*/  F2FP.BF16.F32.PACK_AB R0, RZ, R0 ;  /* 0x00000000ff00723e */ /* 0x000fc800000010ff */
[----:B------:R-:W-:Y:S01]  /*f040*/  PRMT R19, R0, 0x7610, R19 ;  /* 0x0000761000137816 */ /* 0x000fe20000000013 */
[----:B------:R-:W-:Y:S06]  /*f050*/  BRA `(.L_x_974) ;  /* 0x0000000c00887947 */ /* 0x000fec0003800000 */
.L_x_975:
[----:B------:R-:W2:Y:S02]  /*f060*/  LDG.E.U16 R2, desc[UR36][R2.64] ;  /* 0x0000002402027981 */ /* 0x000ea4000c1e1500 */
[----:B--2---:R-:W0:Y:S02]  /*f070*/  I2F.S16 R0, R2 ;  /* 0x0000000200007306 */ /* 0x004e240000101400 */
[----:B0-----:R-:W-:-:S04]  /*f080*/  F2FP.BF16.F32.PACK_AB R0, RZ, R0 ;  /* 0x00000000ff00723e */ /* 0x001fc800000010ff */
[----:B------:R-:W-:Y:S01]  /*f090*/  PRMT R19, R0, 0x7610, R19 ;  /* 0x0000761000137816 */ /* 0x000fe20000000013 */
[----:B------:R-:W-:Y:S06]  /*f0a0*/  BRA `(.L_x_974) ;  /* 0x0000000c00747947 */ /* 0x000fec0003800000 */
.L_x_970:
        /* <DEDUP_REMOVED lines=9> */
.L_x_978:
[----:B------:R-:W2:Y:S02]  /*f140*/  LDG.E.U16 R0, desc[UR36][R2.64] ;  /* 0x0000002402007981 */ /* 0x000ea4000c1e1500 */
[----:B--2---:R-:W-:-:S05]  /*f150*/  HADD2.F32 R0, -RZ, R0.H0_H0 ;  /* 0x20000000ff007230 */ /* 0x004fca0000004100 */
[----:B------:R-:W-:-:S04]  /*f160*/  F2FP.BF16.F32.PACK_AB R0, RZ, R0 ;  /* 0x00000000ff00723e */ /* 0x000fc800000010ff */
[----:B------:R-:W-:Y:S01]  /*f170*/  PRMT R19, R0, 0x7610, R19 ;  /* 0x0000761000137816 */ /* 0x000fe20000000013 */
[----:B------:R-:W-:Y:S06]  /*f180*/  BRA `(.L_x_974) ;  /* 0x0000000c003c7947 */ /* 0x000fec0003800000 */
.L_x_977:
        /* <DEDUP_REMOVED lines=9> */
.L_x_980:
[----:B------:R-:W2:Y:S02]  /*f220*/  LDG.E.U16 R2, desc[UR36][R2.64] ;  /* 0x0000002402027981 */ /* 0x000ea4000c1e1500 */
[----:B--2---:R-:W-:-:S05]  /*f230*/  HADD2.F32 R0, -RZ, R2.H0_H0 ;  /* 0x20000002ff007230 */ /* 0x004fca0000004100 */
[----:B------:R-:W-:-:S04]  /*f240*/  F2FP.BF16.F32.PACK_AB R0, RZ, R0 ;  /* 0x00000000ff00723e */ /* 0x000fc800000010ff */
[----:B------:R-:W-:Y:S01]  /*f250*/  PRMT R19, R0, 0x7610, R19 ;  /* 0x0000761000137816 */ /* 0x000fe20000000013 */
[----:B------:R-:W-:Y:S06]  /*f260*/  BRA `(.L_x_974) ;  /* 0x0000000c00047947 */ /* 0x000fec0003800000 */
.L_x_979:
        /* <DEDUP_REMOVED lines=9> */
.L_x_969:
        /* <DEDUP_REMOVED lines=14> */
.L_x_983:
        /* <DEDUP_REMOVED lines=9> */
.L_x_982:
        /* <DEDUP_REMOVED lines=28> */
.L_x_985:
        /* <DEDUP_REMOVED lines=15> */
.L_x_984:
[----:B------:R0:W5:Y:S01]  /*f720*/  LDG.E.U16 R19, desc[UR36][R2.64] ;  /* 0x0000002402137981 */ /* 0x000162000c1e1500 */
[----:B------:R-:W-:Y:S05]  /*f730*/  BRA `(.L_x_974) ;  /* 0x0000000400d07947 */ /* 0x000fea0003800000 */
.L_x_981:
        /* <DEDUP_REMOVED lines=13> */
.L_x_988:
        /* <DEDUP_REMOVED lines=21> */
.L_x_992:
[----:B------:R-:W-:Y:S05]  /*f960*/  BSYNC B1 ;  /* 0x0000000000017941 */ /* 0x000fea0003800000 */
.L_x_991:
[----:B------:R-:W-:Y:S01]  /*f970*/  LEA R3, R0, 0x3b800000, 0x17 ;  /* 0x3b80000000037811 */ /* 0x000fe200078eb8ff */
[----:B------:R-:W-:-:S05]  /*f980*/  IMAD.SHL.U32 R0, R2, 0x100000, RZ ;  /* 0x0010000002007824 */ /* 0x000fca00078e00ff */
[----:B------:R-:W-:-:S07]  /*f990*/  LOP3.LUT R0, R3, R0, R4, 0xfe, !PT ;  /* 0x0000000003007212 */ /* 0x000fce00078efe04 */
.L_x_990:
[----:B------:R-:W-:Y:S05]  /*f9a0*/  BSYNC B0 ;  /* 0x0000000000007941 */ /* 0x000fea0003800000 */
.L_x_989:
[----:B------:R-:W-:-:S04]  /*f9b0*/  F2FP.BF16.F32.PACK_AB R0, RZ, R0 ;  /* 0x00000000ff00723e */ /* 0x000fc800000010ff */
[----:B------:R-:W-:Y:S01]  /*f9c0*/  PRMT R19, R0, 0x7610, R19 ;  /* 0x0000761000137816 */ /* 0x000fe20000000013 */
[----:B------:R-:W-:Y:S06]  /*f9d0*/  BRA `(.L_x_974) ;  /* 0x0000000400287947 */ /* 0x000fec0003800000 */
.L_x_987:
        /* <DEDUP_REMOVED lines=21> */
.L_x_996:
[----:B------:R-:W-:Y:S05]  /*fb30*/  BSYNC B1 ;  /* 0x0000000000017941 */ /* 0x000fea0003800000 */
.L_x_995:
[----:B------:R-:W-:Y:S01]  /*fb40*/  LEA R3, R0, 0x37800000, 0x17 ;  /* 0x3780000000037811 */ /* 0x000fe200078eb8ff */
[----:B------:R-:W-:-:S05]  /*fb50*/  IMAD.SHL.U32 R0, R2, 0x200000, RZ ;  /* 0x0020000002007824 */ /* 0x000fca00078e00ff */
[----:B------:R-:W-:-:S07]  /*fb60*/  LOP3.LUT R0, R3, R0, R4, 0xfe, !PT ;  /* 0x0000000003007212 */ /* 0x000fce00078efe04 */
.L_x_994:
[----:B------:R-:W-:Y:S05]  /*fb70*/  BSYNC B0 ;  /* 0x0000000000007941 */ /* 0x000fea0003800000 */
.L_x_993:
[----:B------:R-:W-:-:S04]  /*fb80*/  F2FP.BF16.F32.PACK_AB R0, RZ, R0 ;  /* 0x00000000ff00723e */ /* 0x000fc800000010ff */
[----:B------:R-:W-:Y:S01]  /*fb90*/  PRMT R19, R0, 0x7610, R19 ;  /* 0x0000761000137816 */ /* 0x000fe20000000013 */
[----:B------:R-:W-:Y:S06]  /*fba0*/  BRA `(.L_x_974) ;  /* 0x0000000000b47947 */ /* 0x000fec0003800000 */
.L_x_986:
        /* <DEDUP_REMOVED lines=14> */
.L_x_1000:
[----:B------:R-:W-:Y:S05]  /*fc90*/  BSYNC B0 ;  /* 0x0000000000007941 */ /* 0x000fea0003800000 */
.L_x_999:
[----:B------:R-:W-:-:S04]  /*fca0*/  F2FP.BF16.F32.PACK_AB R0, RZ, R0 ;  /* 0x00000000ff00723e */ /* 0x000fc800000010ff */
[----:B------:R-:W-:Y:S01]  /*fcb0*/  PRMT R19, R0, 0x7610, R19 ;  /* 0x0000761000137816 */ /* 0x000fe20000000013 */
[----:B------:R-:W-:Y:S06]  /*fcc0*/  BRA `(.L_x_974) ;  /* 0x00000000006c7947 */ /* 0x000fec0003800000 */
.L_x_973:
        /* <DEDUP_REMOVED lines=16> */
.L_x_1001:
[----:B------:R-:W-:Y:S01]  /*fdd0*/  PRMT R19, RZ, 0x7610, R19 ;  /* 0x00007610ff137816 */ /* 0x000fe20000000013 */
[----:B------:R-:W-:Y:S06]  /*fde0*/  BRA `(.L_x_974) ;  /* 0x0000000000247947 */ /* 0x000fec0003800000 */
.L_x_998:
[----:B------:R-:W2:Y:S02]  /*fdf0*/  LDG.E.64 R2, desc[UR36][R2.64] ;  /* 0x0000002402027981 */ /* 0x000ea4000c1e1b00 */
[----:B--2---:R-:W0:Y:S02]  /*fe00*/  I2F.U64 R0, R2 ;  /* 0x0000000200007312 */ /* 0x004e240000301000 */
[----:B0-----:R-:W-:-:S04]  /*fe10*/  F2FP.BF16.F32.PACK_AB R0, RZ, R0 ;  /* 0x00000000ff00723e */ /* 0x001fc800000010ff */
[----:B------:R-:W-:Y:S01]  /*fe20*/  PRMT R19, R0, 0x7610, R19 ;  /* 0x0000761000137816 */ /* 0x000fe20000000013 */
[----:B------:R-:W-:Y:S06]  /*fe30*/  BRA `(.L_x_974) ;  /* 0x0000000000107947 */ /* 0x000fec0003800000 */
.L_x_997:
[----:B------:R-:W2:Y:S02]  /*fe40*/  LDG.E R2, desc[UR36][R2.64] ;  /* 0x0000002402027981 */ /* 0x000ea4000c1e1900 */
[----:B--2---:R-:W-:-:S04]  /*fe50*/  I2FP.F32.U32 R0, R2 ;  /* 0x0000000200007245 */ /* 0x004fc80000201000 */
[----:B------:R-:W-:-:S04]  /*fe60*/  F2FP.BF16.F32.PACK_AB R0, RZ, R0 ;  /* 0x00000000ff00723e */ /* 0x000fc800000010ff */
[----:B------:R-:W-:-:S07]  /*fe70*/  PRMT R19, R0, 0x7610, R19 ;  /* 0x0000761000137816 */ /* 0x000fce0000000013 */
.L_x_974:
        /* <DEDUP_REMOVED lines=19> */
.L_x_1005:
[----:B------:R-:W2:Y:S02]  /*ffb0*/  LDG.E.U8 R2, desc[UR36][R2.64] ;  /* 0x0000002402027981 */ /* 0x000ea4000c1e1100 */
[----:B--2---:R-:W-:-:S04]  /*ffc0*/  I2FP.F32.U32 R0, R2 ;  /* 0x0000000200007245 */ /* 0x004fc80000201000 */
[----:B------:R-:W-:Y:S01]  /*ffd0*/  F2FP.BF16.F32.PACK_AB R0, RZ, R0 ;  /* 0x00000000ff00723e */ /* 0x000fe200000010ff */
[----:B------:R-:W-:Y:S06]  /*ffe0*/  BRA `(.L_x_1007) ;  /* 0x0000000c00907947 */ /* 0x000fec0003800000 */
.L_x_1004:
        /* <DEDUP_REMOVED lines=10> */
.L_x_1009:
[----:B------:R-:W2:Y:S02]  /*10090*/  LDG.E R2, desc[UR36][R2.64] ;  /* 0x0000002402027981 */ /* 0x000ea4000c1e1900 */
[----:B--2---:R-:W-:-:S04]  /*100a0*/  I2FP.F32.S32 R0, R2 ;  /* 0x0000000200007245 */ /* 0x004fc80000201400 */
[----:B------:R-:W-:Y:S01]  /*100b0*/  F2FP.BF16.F32.PACK_AB R0, RZ, R0 ;  /* 0x00000000ff00723e */ /* 0x000fe200000010ff */
[----:B------:R-:W-:Y:S06]  /*100c0*/  BRA `(.L_x_1007) ;  /* 0x0000000c00587947 */ /* 0x000fec0003800000 */
.L_x_1008:
[----:B------:R-:W2:Y:S02]  /*100d0*/  LDG.E.U16 R2, desc[UR36][R2.64] ;  /* 0x0000002402027981 */ /* 0x000ea4000c1e1500 */
[----:B--2---:R-:W0:Y:S02]  /*100e0*/  I2F.S16 R0, R2 ;  /* 0x0000000200007306 */ /* 0x004e240000101400 */
[----:B0-----:R-:W-:Y:S01]  /*100f0*/  F2FP.BF16.F32.PACK_AB R0, RZ, R0 ;  /* 0x00000000ff00723e */ /* 0x001fe200000010ff */
[----:B------:R-:W-:Y:S06]  /*10100*/  BRA `(.L_x_1007) ;  /* 0x0000000c00487947 */ /* 0x000fec0003800000 */
.L_x_1003:
        /* <DEDUP_REMOVED lines=9> */
.L_x_1011:
[----:B------:R-:W2:Y:S02]  /*101a0*/  LDG.E.U16 R0, desc[UR36][R2.64] ;  /* 0x0000002402007981 */ /* 0x000ea4000c1e1500 */
[----:B--2---:R-:W-:-:S05]  /*101b0*/  HADD2.F32 R0, -RZ, R0.H0_H0 ;  /* 0x20000000ff007230 */ /* 0x004fca0000004100 */
[----:B------:R-:W-:Y:S01]  /*101c0*/  F2FP.BF16.F32.PACK_AB R0, RZ, R0 ;  /* 0x00000000ff00723e */ /* 0x000fe200000010ff */
[----:B------:R-:W-:Y:S06]  /*101d0*/  BRA `(.L_x_1007) ;  /* 0x0000000c00147947 */ /* 0x000fec0003800000 */
.L_x_1010:
        /* <DEDUP_REMOVED lines=9> */
.L_x_1013:
[----:B------:R-:W2:Y:S02]  /*10270*/  LDG.E.U16 R2, desc[UR36][R2.64] ;  /* 0x0000002402027981 */ /* 0x000ea4000c1e1500 */
[----:B--2---:R-:W-:-:S05]  /*10280*/  HADD2.F32 R0, -RZ, R2.H0_H0 ;  /* 0x20000002ff007230 */ /* 0x004fca0000004100 */
[----:B------:R-:W-:Y:S01]  /*10290*/  F2FP.BF16.F32.PACK_AB R0, RZ, R0 ;  /* 0x00000000ff00723e */ /* 0x000fe200000010ff */
[----:B------:R-:W-:Y:S06]  /*102a0*/  BRA `(.L_x_1007) ;  /* 0x0000000800e07947 */ /* 0x000fec0003800000 */
.L_x_1012:
        /* <DEDUP_REMOVED lines=8> */
.L_x_1002:
        /* <DEDUP_REMOVED lines=13> */
.L_x_1016:
        /* <DEDUP_REMOVED lines=8> */
.L_x_1015:
        /* <DEDUP_REMOVED lines=28> */
.L_x_1018:
        /* <DEDUP_REMOVED lines=15> */
.L_x_1017:
[----:B------:R0:W5:Y:S01]  /*10730*/  LDG.E.U16 R0, desc[UR36][R2.64] ;  /* 0x0000002402007981 */ /* 0x000162000c1e1500 */
[----:B------:R-:W-:Y:S05]  /*10740*/  BRA `(.L_x_1007) ;  /* 0x0000000400b87947 */ /* 0x000fea0003800000 */
.L_x_1014:
        /* <DEDUP_REMOVED lines=12> */
.L_x_1021:
        /* <DEDUP_REMOVED lines=21> */
.L_x_1025:
[----:B------:R-:W-:Y:S05]  /*10960*/  BSYNC B1 ;  /* 0x0000000000017941 */ /* 0x000fea0003800000 */
.L_x_1024:
[----:B------:R-:W-:Y:S01]  /*10970*/  LEA R3, R0, 0x3b800000, 0x17 ;  /* 0x3b80000000037811 */ /* 0x000fe200078eb8ff */
[----:B------:R-:W-:-:S05]  /*10980*/  IMAD.SHL.U32 R0, R2, 0x100000, RZ ;  /* 0x0010000002007824 */ /* 0x000fca00078e00ff */
[----:B------:R-:W-:-:S07]  /*10990*/  LOP3.LUT R0, R3, R0, R4, 0xfe, !PT ;  /* 0x0000000003007212 */ /* 0x000fce00078efe04 */
.L_x_1023:
[----:B------:R-:W-:Y:S05]  /*109a0*/  BSYNC B0 ;  /* 0x0000000000007941 */ /* 0x000fea0003800000 */
.L_x_1022:
[----:B------:R-:W-:Y:S01]  /*109b0*/  F2FP.BF16.F32.PACK_AB R0, RZ, R0 ;  /* 0x00000000ff00723e */ /* 0x000fe200000010ff */
[----:B------:R-:W-:Y:S06]  /*109c0*/  BRA `(.L_x_1007) ;  /* 0x0000000400187947 */ /* 0x000fec0003800000 */
.L_x_1020:
        /* <DEDUP_REMOVED lines=21> */
.L_x_1029:
[----:B------:R-:W-:Y:S05]  /*10b20*/  BSYNC B1 ;  /* 0x0000000000017941 */ /* 0x000fea0003800000 */
.L_x_1028:
[----:B------:R-:W-:Y:S01]  /*10b30*/  LEA R3, R0, 0x37800000, 0x17 ;  /* 0x3780000000037811 */ /* 0x000fe200078eb8ff */
[----:B------:R-:W-:-:S05]  /*10b40*/  IMAD.SHL.U32 R0, R2, 0x200000, RZ ;  /* 0x0020000002007824 */ /* 0x000fca00078e00ff */
[----:B------:R-:W-:-:S07]  /*10b50*/  LOP3.LUT R0, R3, R0, R4, 0xfe, !PT ;  /* 0x0000000003007212 */ /* 0x000fce00078efe04 */
.L_x_1027:
[----:B------:R-:W-:Y:S05]  /*10b60*/  BSYNC B0 ;  /* 0x0000000000007941 */ /* 0x000fea0003800000 */
.L_x_1026:
[----:B------:R-:W-:Y:S01]  /*10b70*/  F2FP.BF16.F32.PACK_AB R0, RZ, R0 ;  /* 0x00000000ff00723e */ /* 0x000fe200000010ff */
[----:B------:R-:W-:Y:S06]  /*10b80*/  BRA `(.L_x_1007) ;  /* 0x0000000000a87947 */ /* 0x000fec0003800000 */
.L_x_1019:
        /* <DEDUP_REMOVED lines=14> */
.L_x_1033:
[----:B------:R-:W-:Y:S05]  /*10c70*/  BSYNC B0 ;  /* 0x0000000000007941 */ /* 0x000fea0003800000 */
.L_x_1032:
[----:B------:R-:W-:Y:S01]  /*10c80*/  F2FP.BF16.F32.PACK_AB R0, RZ, R0 ;  /* 0x00000000ff00723e */ /* 0x000fe200000010ff */
[----:B------:R-:W-:Y:S06]  /*10c90*/  BRA `(.L_x_1007) ;  /* 0x0000000000647947 */ /* 0x000fec0003800000 */
.L_x_1006:
        /* <DEDUP_REMOVED lines=16> */
.L_x_1034:
[----:B------:R-:W-:Y:S01]  /*10da0*/  PRMT R0, RZ, 0x7610, R0 ;  /* 0x00007610ff007816 */ /* 0x000fe20000000000 */
[----:B------:R-:W-:Y:S06]  /*10db0*/  BRA `(.L_x_1007) ;  /* 0x00000000001c7947 */ /* 0x000fec0003800000 */
.L_x_1031:
[----:B------:R-:W2:Y:S02]  /*10dc0*/  LDG.E.64 R2, desc[UR36][R2.64] ;  /* 0x0000002402027981 */ /* 0x000ea4000c1e1b00 */
[----:B--2---:R-:W0:Y:S02]  /*10dd0*/  I2F.U64 R0, R2 ;  /* 0x0000000200007312 */ /* 0x004e240000301000 */
[----:B0-----:R-:W-:Y:S01]  /*10de0*/  F2FP.BF16.F32.PACK_AB R0, RZ, R0 ;  /* 0x00000000ff00723e */ /* 0x001fe200000010ff */
[----:B------:R-:W-:Y:S06]  /*10df0*/  BRA `(.L_x_1007) ;  /* 0x00000000000c7947 */ /* 0x000fec0003800000 */
.L_x_1030:
[----:B------:R-:W2:Y:S02]  /*10e00*/  LDG.E R2, desc[UR36][R2.64] ;  /* 0x0000002402027981 */ /* 0x000ea4000c1e1900 */
[----:B--2---:R-:W-:-:S04]  /*10e10*/  I2FP.F32.U32 R0, R2 ;  /* 0x0000000200007245 */ /* 0x004fc80000201000 */
[----:B------:R-:W-:-:S07]  /*10e20*/  F2FP.BF16.F32.PACK_AB R0, RZ, R0 ;  /* 0x00000000ff00723e */ /* 0x000fce00000010ff */
.L_x_1007:
        /* <DEDUP_REMOVED lines=35> */
.L_x_1038:
[----:B-1----:R-:W-:-:S06]  /*11060*/  IMAD.U32 R3, R3, 0x10000, RZ ;  /* 0x0001000003037824 */ /* 0x002fcc00078e00ff */
[----:B------:R-:W0:Y:S02]  /*11070*/  F2I.S64.TRUNC R2, R3 ;  /* 0x0000000300027311 */ /* 0x000e24000020d900 */
[----:B0-----:R-:W-:Y:S01]  /*11080*/  STG.E.U8 desc[UR36][R16.64], R2 ;  /* 0x0000000210007986 */ /* 0x001fe2000c101124 */
[----:B------:R-:W-:Y:S05]  /*11090*/  EXIT ;  /* 0x000000000000794d */ /* 0x000fea0003800000 */
.L_x_1037:
        /* <DEDUP_REMOVED lines=10> */
.L_x_1041:
[----:B-1----:R-:W-:-:S06]  /*11140*/  IMAD.U32 R3, R3, 0x10000, RZ ;  /* 0x0001000003037824 */ /* 0x002fcc00078e00ff */
[----:B------:R-:W0:Y:S02]  /*11150*/  F2I.FTZ.TRUNC.NTZ R3, R3 ;  /* 0x0000000300037305 */ /* 0x000e24000021f100 */
[----:B0-----:R-:W-:Y:S01]  /*11160*/  STG.E desc[UR36][R16.64], R3 ;  /* 0x0000000310007986 */ /* 0x001fe2000c101924 */
[----:B------:R-:W-:Y:S05]  /*11170*/  EXIT ;  /* 0x000000000000794d */ /* 0x000fea0003800000 */
.L_x_1040:
[----:B-1----:R-:W-:-:S06]  /*11180*/  IMAD.U32 R3, R3, 0x10000, RZ ;  /* 0x0001000003037824 */ /* 0x002fcc00078e00ff */
[----:B------:R-:W0:Y:S02]  /*11190*/  F2I.FTZ.TRUNC.NTZ R3, R3 ;  /* 0x0000000300037305 */ /* 0x000e24000021f100 */
[----:B0-----:R-:W-:Y:S01]  /*111a0*/  STG.E.U16 desc[UR36][R16.64], R3 ;  /* 0x0000000310007986 */ /* 0x001fe2000c101524 */
[----:B------:R-:W-:Y:S05]  /*111b0*/  EXIT ;  /* 0x000000000000794d */ /* 0x000fea0003800000 */
.L_x_1036:
        /* <DEDUP_REMOVED lines=9> */
.L_x_1043:
[----:B-1----:R-:W-:-:S05]  /*11250*/  IMAD.U32 R0, R3, 0x10000, RZ ;  /* 0x0001000003007824 */ /* 0x002fca00078e00ff */
[----:B------:R-:W-:-:S05]  /*11260*/  F2FP.F16.F32.PACK_AB R0, RZ, R0 ;  /* 0x00000000ff00723e */ /* 0x000fca00000000ff */
[----:B------:R-:W-:Y:S01]  /*11270*/  STG.E.U16 desc[UR36][R16.64], R0 ;  /* 0x0000000010007986 */ /* 0x000fe2000c101524 */
[----:B------:R-:W-:Y:S05]  /*11280*/  EXIT ;  /* 0x000000000000794d */ /* 0x000fea0003800000 */
.L_x_1042:
        /* <DEDUP_REMOVED lines=10> */
.L_x_1045:
[----:B-1----:R-:W-:-:S05]  /*11330*/  IMAD.U32 R3, R3, 0x10000, RZ ;  /* 0x0001000003037824 */ /* 0x002fca00078e00ff */
[----:B------:R-:W-:-:S04]  /*11340*/  F2FP.F16.F32.PACK_AB R3, RZ, R3 ;  /* 0x00000003ff03723e */ /* 0x000fc800000000ff */
[----:B------:R-:W-:-:S05]  /*11350*/  PRMT R3, R3, 0x5410, RZ ;  /* 0x0000541003037816 */ /* 0x000fca00000000ff */
[----:B------:R-:W-:Y:S01]  /*11360*/  STG.E desc[UR36][R16.64], R3 ;  /* 0x0000000310007986 */ /* 0x000fe2000c101924 */
[----:B------:R-:W-:Y:S05]  /*11370*/  EXIT ;  /* 0x000000000000794d */ /* 0x000fea0003800000 */
.L_x_1044:
[----:B-1----:R-:W-:-:S04]  /*11380*/  IMAD.U32 R2, R3, 0x10000, RZ ;  /* 0x0001000003027824 */ /* 0x002fc800078e00ff */
[----:B------:R-:W-:-:S06]  /*11390*/  FMUL.FTZ R2, R2, 1 ;  /* 0x3f80000002027820 */ /* 0x000fcc0000410000 */
[----:B------:R-:W0:Y:S02]  /*113a0*/  F2F.F64.F32 R2, R2 ;  /* 0x0000000200027310 */ /* 0x000e240000201800 */
[----:B0-----:R-:W-:Y:S01]  /*113b0*/  STG.E.64 desc[UR36][R16.64], R2 ;  /* 0x0000000210007986 */ /* 0x001fe2000c101b24 */
[----:B------:R-:W-:Y:S05]  /*113c0*/  EXIT ;  /* 0x000000000000794d */ /* 0x000fea0003800000 */
.L_x_1035:
        /* <DEDUP_REMOVED lines=13> */
.L_x_1048:
[----:B-1----:R-:W-:Y:S01]  /*114a0*/  IMAD.U32 R3, R3, 0x10000, RZ ;  /* 0x0001000003037824 */ /* 0x002fe200078e00ff */
[----:B------:R-:W-:-:S03]  /*114b0*/  CS2R R6, SRZ ;  /* 0x0000000000067805 */ /* 0x000fc6000001ff00 */
[----:B------:R-:W-:-:S04]  /*114c0*/  FMUL.FTZ R3, R3, 1 ;  /* 0x3f80000003037820 */ /* 0x000fc80000410000 */
[----:B------:R-:W0:Y:S02]  /*114d0*/  F2F.F64.F32 R4, R3 ;  /* 0x0000000300047310 */ /* 0x000e240000201800 */
[----:B0-----:R-:W-:Y:S01]  /*114e0*/  STG.E.128 desc[UR36][R16.64], R4 ;  /* 0x0000000410007986 */ /* 0x001fe2000c101d24 */
[----:B------:R-:W-:Y:S05]  /*114f0*/  EXIT ;  /* 0x000000000000794d */ /* 0x000fea0003800000 */
.L_x_1047:
        /* <DEDUP_REMOVED lines=21> */
.L_x_1052:
[----:B------:R-:W-:Y:S05]  /*11650*/  BSYNC B0 ;  /* 0x0000000000007941 */ /* 0x000fea0003800000 */
.L_x_1051:
[----:B------:R-:W-:-:S05]  /*11660*/  LOP3.LUT R3, R0, R3, RZ, 0xfc, !PT ;  /* 0x0000000300037212 */ /* 0x000fca00078efcff */
[----:B------:R-:W-:Y:S01]  /*11670*/  STG.E.U8 desc[UR36][R16.64], R3 ;  /* 0x0000000310007986 */ /* 0x000fe2000c101124 */
[----:B------:R-:W-:Y:S05]  /*11680*/  EXIT ;  /* 0x000000000000794d */ /* 0x000fea0003800000 */
.L_x_1050:
        /* <DEDUP_REMOVED lines=13> */
.L_x_1054:
[----:B------:R-:W-:Y:S01]  /*11760*/  IMAD.MOV.U32 R0, RZ, RZ, 0x7f ;  /* 0x0000007fff007424 */ /* 0x000fe200078e00ff */
[----:B------:R-:W-:-:S04]  /*11770*/  ISETP.GT.U32.AND P0, PT, R2, 0x7f800000, PT ;  /* 0x7f8000000200780c */ /* 0x000fc80003f04070 */
[----:B------:R-:W-:-:S09]  /*11780*/  SEL R0, R0, 0x7c, P0 ;  /* 0x0000007c00007807 */ /* 0x000fd20000000000 */
.L_x_1055:
[----:B------:R-:W-:Y:S05]  /*11790*/  BSYNC B0 ;  /* 0x0000000000007941 */ /* 0x000fea0003800000 */
.L_x_1053:
[----:B------:R-:W-:-:S04]  /*117a0*/  LOP3.LUT R2, R3, 0x80000000, RZ, 0xc0, !PT ;  /* 0x8000000003027812 */ /* 0x000fc800078ec0ff */
[----:B------:R-:W-:-:S04]  /*117b0*/  SHF.R.U32.HI R3, RZ, 0x18, R2 ;  /* 0x00000018ff037819 */ /* 0x000fc80000011602 */
[----:B------:R-:W-:-:S05]  /*117c0*/  LOP3.LUT R3, R0, R3, RZ, 0xfc, !PT ;  /* 0x0000000300037212 */ /* 0x000fca00078efcff */
[----:B------:R-:W-:Y:S01]  /*117d0*/  STG.E.U8 desc[UR36][R16.64], R3 ;  /* 0x0000000310007986 */ /* 0x000fe2000c101124 */
[----:B------:R-:W-:Y:S05]  /*117e0*/  EXIT ;  /* 0x000000000000794d */ /* 0x000fea0003800000 */
.L_x_1049:
[----:B-1----:R-:W-:Y:S01]  /*117f0*/  STG.E.U16 desc[UR36][R16.64], R3 ;  /* 0x0000000310007986 */ /* 0x002fe2000c101524 */
[----:B------:R-:W-:Y:S05]  /*11800*/  EXIT ;  /* 0x000000000000794d */ /* 0x000fea0003800000 */
.L_x_1046:
        /* <DEDUP_REMOVED lines=12> */
.L_x_1058:
        /* <DEDUP_REMOVED lines=17> */
.L_x_1061:
[----:B------:R-:W-:-:S04]  /*119e0*/  LOP3.LUT R2, R3, 0x80000000, RZ, 0xc0, !PT ;  /* 0x8000000003027812 */ /* 0x000fc800078ec0ff */
[----:B------:R-:W-:-:S04]  /*119f0*/  SHF.R.U32.HI R3, RZ, 0x18, R2 ;  /* 0x00000018ff037819 */ /* 0x000fc80000011602 */
[----:B------:R-:W-:-:S04]  /*11a00*/  LOP3.LUT R0, R0, R3, RZ, 0xfc, !PT ;  /* 0x0000000300007212 */ /* 0x000fc800078efcff */
[----:B------:R-:W-:-:S07]  /*11a10*/  PRMT R8, R0, 0x7610, R8 ;  /* 0x0000761000087816 */ /* 0x000fce0000000008 */
.L_x_1060:
[----:B------:R-:W-:Y:S05]  /*11a20*/  BSYNC B0 ;  /* 0x0000000000007941 */ /* 0x000fea0003800000 */
.L_x_1059:
[----:B------:R-:W-:Y:S01]  /*11a30*/  STG.E.U8 desc[UR36][R16.64], R8 ;  /* 0x0000000810007986 */ /* 0x000fe2000c101124 */
[----:B------:R-:W-:Y:S05]  /*11a40*/  EXIT ;  /* 0x000000000000794d */ /* 0x000fea0003800000 */
.L_x_1057:
        /* <DEDUP_REMOVED lines=17> */
.L_x_1064:
[----:B------:R-:W-:-:S04]  /*11b60*/  LOP3.LUT R2, R3, 0x80000000, RZ, 0xc0, !PT ;  /* 0x8000000003027812 */ /* 0x000fc800078ec0ff */
[----:B------:R-:W-:-:S04]  /*11b70*/  SHF.R.U32.HI R3, RZ, 0x18, R2 ;  /* 0x00000018ff037819 */ /* 0x000fc80000011602 */
[----:B------:R-:W-:-:S04]  /*11b80*/  LOP3.LUT R0, R0, R3, RZ, 0xfc, !PT ;  /* 0x0000000300007212 */ /* 0x000fc800078efcff */
[----:B------:R-:W-:-:S07]  /*11b90*/  PRMT R8, R0, 0x7610, R8 ;  /* 0x0000761000087816 */ /* 0x000fce0000000008 */
.L_x_1063:
[----:B------:R-:W-:Y:S05]  /*11ba0*/  BSYNC B0 ;  /* 0x0000000000007941 */ /* 0x000fea0003800000 */
.L_x_1062:
[----:B------:R-:W-:Y:S01]  /*11bb0*/  STG.E.U8 desc[UR36][R16.64], R8 ;  /* 0x0000000810007986 */ /* 0x000fe2000c101124 */
[----:B------:R-:W-:Y:S05]  /*11bc0*/  EXIT ;  /* 0x000000000000794d */ /* 0x000fea0003800000 */
.L_x_1056:
        /* <DEDUP_REMOVED lines=22> */
.L_x_1039:
        /* <DEDUP_REMOVED lines=16> */
.L_x_1067:
[----:B------:R-:W-:Y:S05]  /*11e30*/  EXIT ;  /* 0x000000000000794d */ /* 0x000fea0003800000 */
.L_x_1066:
[----:B-1----:R-:W-:-:S06]  /*11e40*/  IMAD.U32 R3, R3, 0x10000, RZ ;  /* 0x0001000003037824 */ /* 0x002fcc00078e00ff */
[----:B------:R-:W0:Y:S02]  /*11e50*/  F2I.U64.TRUNC R2, R3 ;  /* 0x0000000300027311 */ /* 0x000e24000020d800 */
[----:B0-----:R-:W-:Y:S01]  /*11e60*/  STG.E.64 desc[UR36][R16.64], R2 ;  /* 0x0000000210007986 */ /* 0x001fe2000c101b24 */
[----:B------:R-:W-:Y:S05]  /*11e70*/  EXIT ;  /* 0x000000000000794d */ /* 0x000fea0003800000 */
.L_x_1065:
[----:B-1----:R-:W-:-:S06]  /*11e80*/  IMAD.U32 R3, R3, 0x10000, RZ ;  /* 0x0001000003037824 */ /* 0x002fcc00078e00ff */
[----:B------:R-:W0:Y:S02]  /*11e90*/  F2I.FTZ.U32.TRUNC.NTZ R3, R3 ;  /* 0x0000000300037305 */ /* 0x000e24000021f000 */
[----:B0-----:R-:W-:Y:S01]  /*11ea0*/  STG.E desc[UR36][R16.64], R3 ;  /* 0x0000000310007986 */ /* 0x001fe2000c101924 */
[----:B------:R-:W-:Y:S05]  /*11eb0*/  EXIT ;  /* 0x000000000000794d */ /* 0x000fea0003800000 */
.L_x_1068:
        /* <DEDUP_REMOVED lines=12> */
.L_x_19767:


//--------------------- .text._ZN2at6native27unrolled_elementwise_kernelINS0_13BinaryFunctorIN3c108BFloat16ES4_S4_ZZZNS0_17hypot_kernel_cudaERNS_18TensorIteratorBaseEENKUlvE_clEvENKUlvE2_clEvEUlS4_S4_E_EESt5arrayIPcLm3EELi4E23TrivialOffsetCalculatorILi2EjESE_ILi1EjENS0_6memory12LoadWithCastILi2EEENSH_13StoreWithCastILi1EEEEEviT_T0_T2_T3_T4_T5_ --------------------------
	.section	.text._ZN2at6native27unrolled_elementwise_kernelINS0_13BinaryFunctorIN3c108BFloat16ES4_S4_ZZZNS0_17hypot_kernel_cudaERNS_18TensorIteratorBaseEENKUlvE_clEvENKUlvE2_clEvEUlS4_S4_E_EESt5arrayIPcLm3EELi4E23TrivialOffsetCalculatorILi2EjESE_ILi1EjENS0_6memory12LoadWithCastILi2EEENSH_13StoreWithCastILi1EEEEEviT_T0_T2_T3_T4_T5_,"ax",@progbits
	.align	128
        .global         _ZN2at6native27unrolled_elementwise_kernelINS0_13BinaryFunctorIN3c108BFloat16ES4_S4_ZZZNS0_17hypot_kernel_cudaERNS_18TensorIteratorBaseEENKUlvE_clEvENKUlvE2_clEvEUlS4_S4_E_EESt5arrayIPcLm3EELi4E23TrivialOffsetCalculatorILi2EjESE_ILi1EjENS0_6memory12LoadWithCastILi2EEENSH_13StoreWithCastILi1EEEEEviT_T0_T2_T3_T4_T5_
        .type           _ZN2at6native27unrolled_elementwise_kernelINS0_13BinaryFunctorIN3c108BFloat16ES4_S4_ZZZNS0_17hypot_kernel_cudaERNS_18TensorIteratorBaseEENKUlvE_clEvENKUlvE2_clEvEUlS4_S4_E_EESt5arrayIPcLm3EELi4E23TrivialOffsetCalculatorILi2EjESE_ILi1EjENS0_6memory12LoadWithCastILi2EEENSH_13StoreWithCastILi1EEEEEviT_T0_T2_T3_T4_T5_,@function
        .size           _ZN2at6native27unrolled_elementwise_kernelINS0_13BinaryFunctorIN3c108BFloat16ES4_S4_ZZZNS0_17hypot_kernel_cudaERNS_18TensorIteratorBaseEENKUlvE_clEvENKUlvE2_clEvEUlS4_S4_E_EESt5arrayIPcLm3EELi4E23TrivialOffsetCalculatorILi2EjESE_ILi1EjENS0_6memory12LoadWithCastILi2EEENSH_13StoreWithCastILi1EEEEEviT_T0_T2_T3_T4_T5_,(.L_x_19768 - _ZN2at6native27unrolled_elementwise_kernelINS0_13BinaryFunctorIN3c108BFloat16ES4_S4_ZZZNS0_17hypot_kernel_cudaERNS_18TensorIteratorBaseEENKUlvE_clEvENKUlvE2_clEvEUlS4_S4_E_EESt5arrayIPcLm3EELi4E23TrivialOffsetCalculatorILi2EjESE_ILi1EjENS0_6memory12LoadWithCastILi2EEENSH_13StoreWithCastILi1EEEEEviT_T0_T2_T3_T4_T5_)
        .other          _ZN2at6native27unrolled_elementwise_kernelINS0_13BinaryFunctorIN3c108BFloat16ES4_S4_ZZZNS0_17hypot_kernel_cudaERNS_18TensorIteratorBaseEENKUlvE_clEvENKUlvE2_clEvEUlS4_S4_E_EESt5arrayIPcLm3EELi4E23TrivialOffsetCalculatorILi2EjESE_ILi1EjENS0_6memory12LoadWithCastILi2EEENSH_13StoreWithCastILi1EEEEEviT_T0_T2_T3_T4_T5_,@"STO_CUDA_ENTRY STV_DEFAULT"
_ZN2at6native27unrolled_elementwise_kernelINS0_13BinaryFunctorIN3c108BFloat16ES4_S4_ZZZNS0_17hypot_kernel_cudaERNS_18TensorIteratorBaseEENKUlvE_clEvENKUlvE2_clEvEUlS4_S4_E_EESt5arrayIPcLm3EELi4E23TrivialOffsetCalculatorILi2EjESE_ILi1EjENS0_6memory12LoadWithCastILi2EEENSH_13StoreWithCastILi1EEEEEviT_T0_T2_T3_T4_T5_:
.text._ZN2at6native27unrolled_elementwise_kernelINS0_13BinaryFunctorIN3c108BFloat16ES4_S4_ZZZNS0_17hypot_kernel_cudaERNS_18TensorIteratorBaseEENKUlvE_clEvENKUlvE2_clEvEUlS4_S4_E_EESt5arrayIPcLm3EELi4E23TrivialOffsetCalculatorILi2EjESE_ILi1EjENS0_6memory12LoadWithCastILi2EEENSH_13StoreWithCastILi1EEEEEviT_T0_T2_T3_T4_T5_:
        /* <DEDUP_REMOVED lines=9> */
[----:B------:R-:W-:-:S07]  /*0090*/  PRMT R26, RZ, 0x7610, R26 ;  /* 0x00007610ff1a7816 */ /* 0x000fce000000001a */
[----:B------:R-:W4:Y:S01]  /*00a0*/  LDC.U8 R18, c[0x0][0x235] ;  /* 0x00008d40ff127b82 */ /* 0x000f220000000000 */
[----:B-1----:R-:W-:-:S05]  /*00b0*/  IMAD R16, R2, -0x200, R3 ;  /* 0xfffffe0002107824 */ /* 0x002fca00078e0203 */
[----:B--2---:R-:W-:-:S13]  /*00c0*/  ISETP.GE.AND P0, PT, R23, R16, PT ;  /* 0x000000101700720c */ /* 0x004fda0003f06270 */
[----:B0--34-:R-:W-:Y:S05]  /*00d0*/  @P0 BRA `(.L_x_1070) ;  /* 0x0000002000680947 */ /* 0x019fea0003800000 */
        /* <DEDUP_REMOVED lines=22> */
.L_x_1074:
[----:B------:R-:W2:Y:S02]  /*0240*/  LDG.E.U8 R4, desc[UR36][R4.64] ;  /* 0x0000002404047981 */ /* 0x000ea4000c1e1100 */
[----:B--2---:R-:W-:-:S04]  /*0250*/  I2FP.F32.U32 R0, R4 ;  /* 0x0000000400007245 */ /* 0x004fc80000201000 */
[----:B------:R-:W-:-:S04]  /*0260*/  F2FP.BF16.F32.PACK_AB R0, RZ, R0 ;  /* 0x00000000ff00723e */ /* 0x000fc800000010ff */
[----:B------:R-:W-:Y:S01]  /*0270*/  PRMT R22, R0, 0x7610, R22 ;  /* 0x0000761000167816 */ /* 0x000fe20000000016 */
[----:B------:R-:W-:Y:S06]  /*0280*/  BRA `(.L_x_1076) ;  /* 0x0000000c00c87947 */ /* 0x000fec0003800000 */
.L_x_1073:
        /* <DEDUP_REMOVED lines=11> */
.L_x_1078:
[----:B------:R-:W2:Y:S02]  /*0340*/  LDG.E R4, desc[UR36][R4.64] ;  /* 0x0000002404047981 */ /* 0x000ea4000c1e1900 */
[----:B--2---:R-:W-:-:S04]  /*0350*/  I2FP.F32.S32 R0, R4 ;  /* 0x0000000400007245 */ /* 0x004fc80000201400 */
[----:B------:R-:W-:-:S04]  /*0360*/  F2FP.BF16.F32.PACK_AB R0, RZ, R0 ;  /* 0x00000000ff00723e */ /* 0x000fc800000010ff */
[----:B------:R-:W-:Y:S01]  /*0370*/  PRMT R22, R0, 0x7610, R22 ;  /* 0x0000761000167816 */ /* 0x000fe20000000016 */
[----:B------:R-:W-:Y:S06]  /*0380*/  BRA `(.L_x_1076) ;  /* 0x0000000c00887947 */ /* 0x000fec0003800000 */
.L_x_1077:
[----:B------:R-:W2:Y:S02]  /*0390*/  LDG.E.U16 R4, desc[UR36][R4.64] ;  /* 0x0000002404047981 */ /* 0x000ea4000c1e1500 */
[----:B--2---:R-:W0:Y:S02]  /*03a0*/  I2F.S16 R0, R4 ;  /* 0x0000000400007306 */ /* 0x004e240000101400 */
[----:B0-----:R-:W-:-:S04]  /*03b0*/  F2FP.BF16.F32.PACK_AB R0, RZ, R0 ;  /* 0x00000000ff00723e */ /* 0x001fc800000010ff */
[----:B------:R-:W-:Y:S01]  /*03c0*/  PRMT R22, R0, 0x7610, R22 ;  /* 0x0000761000167816 */ /* 0x000fe20000000016 */
[----:B------:R-:W-:Y:S06]  /*03d0*/  BRA `(.L_x_1076) ;  /* 0x0000000c00747947 */ /* 0x000fec0003800000 */
.L_x_1072:
        /* <DEDUP_REMOVED lines=9> */
.L_x_1080:
[----:B------:R-:W2:Y:S02]  /*0470*/  LDG.E.U16 R0, desc[UR36][R4.64] ;  /* 0x0000002404007981 */ /* 0x000ea4000c1e1500 */
[----:B--2---:R-:W-:-:S05]  /*0480*/  HADD2.F32 R0, -RZ, R0.H0_H0 ;  /* 0x20000000ff007230 */ /* 0x004fca0000004100 */
[----:B------:R-:W-:-:S04]  /*0490*/  F2FP.BF16.F32.PACK_AB R0, RZ, R0 ;  /* 0x00000000ff00723e */ /* 0x000fc800000010ff */
[----:B------:R-:W-:Y:S01]  /*04a0*/  PRMT R22, R0, 0x7610, R22 ;  /* 0x0000761000167816 */ /* 0x000fe20000000016 */
[----:B------:R-:W-:Y:S06]  /*04b0*/  BRA `(.L_x_1076) ;  /* 0x0000000c003c7947 */ /* 0x000fec0003800000 */
.L_x_1079:
        /* <DEDUP_REMOVED lines=9> */
.L_x_1082:
[----:B------:R-:W2:Y:S02]  /*0550*/  LDG.E.U16 R4, desc[UR36][R4.64] ;  /* 0x0000002404047981 */ /* 0x000ea4000c1e1500 */
[----:B--2---:R-:W-:-:S05]  /*0560*/  HADD2.F32 R0, -RZ, R4.H0_H0 ;  /* 0x20000004ff007230 */ /* 0x004fca0000004100 */
[----:B------:R-:W-:-:S04]  /*0570*/  F2FP.BF16.F32.PACK_AB R0, RZ, R0 ;  /* 0x00000000ff00723e */ /* 0x000fc800000010ff */
[----:B------:R-:W-:Y:S01]  /*0580*/  PRMT R22, R0, 0x7610, R22 ;  /* 0x0000761000167816 */ /* 0x000fe20000000016 */
[----:B------:R-:W-:Y:S06]  /*0590*/  BRA `(.L_x_1076) ;  /* 0x0000000c00047947 */ /* 0x000fec0003800000 */
.L_x_1081:
        /* <DEDUP_REMOVED lines=9> */
.L_x_1071:
        /* <DEDUP_REMOVED lines=14> */
.L_x_1085:
        /* <DEDUP_REMOVED lines=9> */
.L_x_1084:
        /* <DEDUP_REMOVED lines=28> */
.L_x_1087:
        /* <DEDUP_REMOVED lines=15> */
.L_x_1086:
[----:B------:R0:W5:Y:S01]  /*0a50*/  LDG.E.U16 R22, desc[UR36][R4.64] ;  /* 0x0000002404167981 */ /* 0x000162000c1e1500 */
[----:B------:R-:W-:Y:S05]  /*0a60*/  BRA `(.L_x_1076) ;  /* 0x0000000400d07947 */ /* 0x000fea0003800000 */
.L_x_1083:
        /* <DEDUP_REMOVED lines=13> */
.L_x_1090:
        /* <DEDUP_REMOVED lines=21> */
.L_x_1094:
[----:B------:R-:W-:Y:S05]  /*0c90*/  BSYNC B1 ;  /* 0x0000000000017941 */ /* 0x000fea0003800000 */
.L_x_1093:
[----:B------:R-:W-:Y:S01]  /*0ca0*/  LEA R5, R0, 0x3b800000, 0x17 ;  /* 0x3b80000000057811 */ /* 0x000fe200078eb8ff */
[----:B------:R-:W-:-:S05]  /*0cb0*/  IMAD.SHL.U32 R0, R3, 0x100000, RZ ;  /* 0x0010000003007824 */ /* 0x000fca00078e00ff */
[----:B------:R-:W-:-:S07]  /*0cc0*/  LOP3.LUT R0, R5, R0, R6, 0xfe, !PT ;  /* 0x0000000005007212 */ /* 0x000fce00078efe06 */
.L_x_1092:
[----:B------:R-:W-:Y:S05]  /*0cd0*/  BSYNC B0 ;  /* 0x0000000000007941 */ /* 0x000fea0003800000 */
.L_x_1091:
[----:B------:R-:W-:-:S04]  /*0ce0*/  F2FP.BF16.F32.PACK_AB R0, RZ, R0 ;  /* 0x00000000ff00723e */ /* 0x000fc800000010ff */
[----:B------:R-:W-:Y:S01]  /*0cf0*/  PRMT R22, R0, 0x7610, R22 ;  /* 0x0000761000167816 */ /* 0x000fe20000000016 */
[----:B------:R-:W-:Y:S06]  /*0d00*/  BRA `(.L_x_1076) ;  /* 0x0000000400287947 */ /* 0x000fec0003800000 */
.L_x_1089:
        /* <DEDUP_REMOVED lines=21> */
.L_x_1098:
[----:B------:R-:W-:Y:S05]  /*0e60*/  BSYNC B1 ;  /* 0x0000000000017941 */ /* 0x000fea0003800000 */
.L_x_1097:
[----:B------:R-:W-:Y:S01]  /*0e70*/  LEA R5, R0, 0x37800000, 0x17 ;  /* 0x3780000000057811 */ /* 0x000fe200078eb8ff */
[----:B------:R-:W-:-:S05]  /*0e80*/  IMAD.SHL.U32 R0, R3, 0x200000, RZ ;  /* 0x0020000003007824 */ /* 0x000fca00078e00ff */
[----:B------:R-:W-:-:S07]  /*0e90*/  LOP3.LUT R0, R5, R0, R6, 0xfe, !PT ;  /* 0x0000000005007212 */ /* 0x000fce00078efe06 */
.L_x_1096:
[----:B------:R-:W-:Y:S05]  /*0ea0*/  BSYNC B0 ;  /* 0x0000000000007941 */ /* 0x000fea0003800000 */
.L_x_1095:
[----:B------:R-:W-:-:S04]  /*0eb0*/  F2FP.BF16.F32.PACK_AB R0, RZ, R0 ;  /* 0x00000000ff00723e */ /* 0x000fc800000010ff */
[----:B------:R-:W-:Y:S01]  /*0ec0*/  PRMT R22, R0, 0x7610, R22 ;  /* 0x0000761000167816 */ /* 0x000fe20000000016 */
[----:B------:R-:W-:Y:S06]  /*0ed0*/  BRA `(.L_x_1076) ;  /* 0x0000000000b47947 */ /* 0x000fec0003800000 */
.L_x_1088:
        /* <DEDUP_REMOVED lines=14> */
.L_x_1102:
[----:B------:R-:W-:Y:S05]  /*0fc0*/  BSYNC B0 ;  /* 0x0000000000007941 */ /* 0x000fea0003800000 */
.L_x_1101:
[----:B------:R-:W-:-:S04]  /*0fd0*/  F2FP.BF16.F32.PACK_AB R0, RZ, R0 ;  /* 0x00000000ff00723e */ /* 0x000fc800000010ff */
[----:B------:R-:W-:Y:S01]  /*0fe0*/  PRMT R22, R0, 0x7610, R22 ;  /* 0x0000761000167816 */ /* 0x000fe20000000016 */
[----:B------:R-:W-:Y:S06]  /*0ff0*/  BRA `(.L_x_1076) ;  /* 0x00000000006c7947 */ /* 0x000fec0003800000 */
.L_x_1075:
        /* <DEDUP_REMOVED lines=16> */
.L_x_1103:
[----:B------:R-:W-:Y:S01]  /*1100*/  PRMT R22, RZ, 0x7610, R22 ;  /* 0x00007610ff167816 */ /* 0x000fe20000000016 */
[----:B------:R-:W-:Y:S06]  /*1110*/  BRA `(.L_x_1076) ;  /* 0x0000000000247947 */ /* 0x000fec0003800000 */
.L_x_1100:
[----:B------:R-:W2:Y:S02]  /*1120*/  LDG.E.64 R4, desc[UR36][R4.64] ;  /* 0x0000002404047981 */ /* 0x000ea4000c1e1b00 */
[----:B--2---:R-:W0:Y:S02]  /*1130*/  I2F.U64 R0, R4 ;  /* 0x0000000400007312 */ /* 0x004e240000301000 */
[----:B0-----:R-:W-:-:S04]  /*1140*/  F2FP.BF16.F32.PACK_AB R0, RZ, R0 ;  /* 0x00000000ff00723e */ /* 0x001fc800000010ff */
[----:B------:R-:W-:Y:S01]  /*1150*/  PRMT R22, R0, 0x7610, R22 ;  /* 0x0000761000167816 */ /* 0x000fe20000000016 */
[----:B------:R-:W-:Y:S06]  /*1160*/  BRA `(.L_x_1076) ;  /* 0x0000000000107947 */ /* 0x000fec0003800000 */
.L_x_1099:
[----:B------:R-:W2:Y:S02]  /*1170*/  LDG.E R4, desc[UR36][R4.64] ;  /* 0x0000002404047981 */ /* 0x000ea4000c1e1900 */
[----:B--2---:R-:W-:-:S04]  /*1180*/  I2FP.F32.U32 R0, R4 ;  /* 0x0000000400007245 */ /* 0x004fc80000201000 */
[----:B------:R-:W-:-:S04]  /*1190*/  F2FP.BF16.F32.PACK_AB R0, RZ, R0 ;  /* 0x00000000ff00723e */ /* 0x000fc800000010ff */
[----:B------:R-:W-:-:S07]  /*11a0*/  PRMT R22, R0, 0x7610, R22 ;  /* 0x0000761000167816 */ /* 0x000fce0000000016 */
.L_x_1076:
[----:B0-----:R-:W0:Y:S01]  /*11b0*/  LDC.64 R4, c[0x0][0x228] ;  /* 0x00008a00ff047b82 */ /* 0x001e220000000a00 */
[----:B------:R-:W-:Y:S01]  /*11c0*/  PRMT R0, R18, 0x9910, RZ ;  /* 0x0000991012007816 */ /* 0x000fe200000000ff */
[----:B------:R-:W-:Y:S02]  /*11d0*/  ULDC UR4, c[0x0][0x23c] ;  /* 0x00008f0000047ab9 */ /* 0x000fe40000000800 */
[----:B------:R-:W-:Y:S01]  /*11e0*/  IMAD R19, R19, UR4, RZ ;  /* 0x0000000413137c24 */ /* 0x000fe2000f8e02ff */
[----:B------:R-:W-:-:S04]  /*11f0*/  ISETP.GT.AND P0, PT, R0, 0x9, PT ;  /* 0x000000090000780c */ /* 0x000fc80003f04270 */
[----:B0-----:R-:W-:-:S05]  /*1200*/  IADD3 R4, P1, R19, R4, RZ ;  /* 0x0000000413047210 */ /* 0x001fca0007f3e0ff */
[----:B------:R-:W-:-:S04]  /*1210*/  IMAD.X R5, RZ, RZ, R5, P1 ;  /* 0x000000ffff057224 */ /* 0x000fc800008e0605 */
        /* <DEDUP_REMOVED lines=14> */
.L_x_1107:
[----:B------:R-:W2:Y:S02]  /*1300*/  LDG.E.U8 R4, desc[UR36][R4.64] ;  /* 0x0000002404047981 */ /* 0x000ea4000c1e1100 */
[----:B--2---:R-:W-:-:S04]  /*1310*/  I2FP.F32.U32 R0, R4 ;  /* 0x0000000400007245 */ /* 0x004fc80000201000 */
[----:B------:R-:W-:-:S04]  /*1320*/  F2FP.BF16.F32.PACK_AB R0, RZ, R0 ;  /* 0x00000000ff00723e */ /* 0x000fc800000010ff */
[----:B------:R-:W-:Y:S01]  /*1330*/  PRMT R26, R0, 0x7610, R26 ;  /* 0x00007610001a7816 */ /* 0x000fe2000000001a */
[----:B------:R-:W-:Y:S06]  /*1340*/  BRA `(.L_x_1109) ;  /* 0x0000000c00c87947 */ /* 0x000fec0003800000 */
.L_x_1106:
        /* <DEDUP_REMOVED lines=11> */
.L_x_1111:
[----:B------:R-:W2:Y:S02]  /*1400*/  LDG.E R4, desc[UR36][R4.64] ;  /* 0x0000002404047981 */ /* 0x000ea4000c1e1900 */
[----:B--2---:R-:W-:-:S04]  /*1410*/  I2FP.F32.S32 R0, R4 ;  /* 0x0000000400007245 */ /* 0x004fc80000201400 */
[----:B------:R-:W-:-:S04]  /*1420*/  F2FP.BF16.F32.PACK_AB R0, RZ, R0 ;  /* 0x00000000ff00723e */ /* 0x000fc800000010ff */
[----:B------:R-:W-:Y:S01]  /*1430*/  PRMT R26, R0, 0x7610, R26 ;  /* 0x00007610001a7816 */ /* 0x000fe2000000001a */
[----:B------:R-:W-:Y:S06]  /*1440*/  BRA `(.L_x_1109) ;  /* 0x0000000c00887947 */ /* 0x000fec0003800000 */
.L_x_1110:
[----:B------:R-:W2:Y:S02]  /*1450*/  LDG.E.U16 R4, desc[UR36][R4.64] ;  /* 0x0000002404047981 */ /* 0x000ea4000c1e1500 */
[----:B--2---:R-:W0:Y:S02]  /*1460*/  I2F.S16 R0, R4 ;  /* 0x0000000400007306 */ /* 0x004e240000101400 */
[----:B0-----:R-:W-:-:S04]  /*1470*/  F2FP.BF16.F32.PACK_AB R0, RZ, R0 ;  /* 0x00000000ff00723e */ /* 0x001fc800000010ff */
[----:B------:R-:W-:Y:S01]  /*1480*/  PRMT R26, R0, 0x7610, R26 ;  /* 0x00007610001a7816 */ /* 0x000fe2000000001a */
[----:B------:R-:W-:Y:S06]  /*1490*/  BRA `(.L_x_1109) ;  /* 0x0000000c00747947 */ /* 0x000fec0003800000 */
.L_x_1105:
        /* <DEDUP_REMOVED lines=9> */
.L_x_1113:
[----:B------:R-:W2:Y:S02]  /*1530*/  LDG.E.U16 R0, desc[UR36][R4.64] ;  /* 0x0000002404007981 */ /* 0x000ea4000c1e1500 */
[----:B--2---:R-:W-:-:S05]  /*1540*/  HADD2.F32 R0, -RZ, R0.H0_H0 ;  /* 0x20000000ff007230 */ /* 0x004fca0000004100 */
[----:B------:R-:W-:-:S04]  /*1550*/  F2FP.BF16.F32.PACK_AB R0, RZ, R0 ;  /* 0x00000000ff00723e */ /* 0x000fc800000010ff */
[----:B------:R-:W-:Y:S01]  /*1560*/  PRMT R26, R0, 0x7610, R26 ;  /* 0x00007610001a7816 */ /* 0x000fe2000000001a */
[----:B------:R-:W-:Y:S06]  /*1570*/  BRA `(.L_x_1109) ;  /* 0x0000000c003c7947 */ /* 0x000fec0003800000 */
.L_x_1112:
        /* <DEDUP_REMOVED lines=9> */
.L_x_1115:
[----:B------:R-:W2:Y:S02]  /*1610*/  LDG.E.U16 R4, desc[UR36][R4.64] ;  /* 0x0000002404047981 */ /* 0x000ea4000c1e1500 */
[----:B--2---:R-:W-:-:S05]  /*1620*/  HADD2.F32 R0, -RZ, R4.H0_H0 ;  /* 0x20000004ff007230 */ /* 0x004fca0000004100 */
[----:B------:R-:W-:-:S04]  /*1630*/  F2FP.BF16.F32.PACK_AB R0, RZ, R0 ;  /* 0x00000000ff00723e */ /* 0x000fc800000010ff */
[----:B------:R-:W-:Y:S01]  /*1640*/  PRMT R26, R0, 0x7610, R26 ;  /* 0x00007610001a7816 */ /* 0x000fe2000000001a */
[----:B------:R-:W-:Y:S06]  /*1650*/  BRA `(.L_x_1109) ;  /* 0x0000000c00047947 */ /* 0x000fec0003800000 */
.L_x_1114:
        /* <DEDUP_REMOVED lines=9> */
.L_x_1104:
        /* <DEDUP_REMOVED lines=14> */
.L_x_1118:
        /* <DEDUP_REMOVED lines=9> */
.L_x_1117:
        /* <DEDUP_REMOVED lines=28> */
.L_x_1120:
        /* <DEDUP_REMOVED lines=15> */
.L_x_1119:
[----:B------:R0:W5:Y:S01]  /*1b10*/  LDG.E.U16 R26, desc[UR36][R4.64] ;  /* 0x00000024041a7981 */ /* 0x000162000c1e1500 */
[----:B------:R-:W-:Y:S05]  /*1b20*/  BRA `(.L_x_1109) ;  /* 0x0000000400d07947 */ /* 0x000fea0003800000 */
.L_x_1116:
        /* <DEDUP_REMOVED lines=13> */
.L_x_1123:
        /* <DEDUP_REMOVED lines=21> */
.L_x_1127:
[----:B------:R-:W-:Y:S05]  /*1d50*/  BSYNC B1 ;  /* 0x0000000000017941 */ /* 0x000fea0003800000 */
.L_x_1126:
[----:B------:R-:W-:Y:S01]  /*1d60*/  LEA R5, R0, 0x3b800000, 0x17 ;  /* 0x3b80000000057811 */ /* 0x000fe200078eb8ff */
[----:B------:R-:W-:-:S05]  /*1d70*/  IMAD.SHL.U32 R0, R3, 0x100000, RZ ;  /* 0x0010000003007824 */ /* 0x000fca00078e00ff */
[----:B------:R-:W-:-:S07]  /*1d80*/  LOP3.LUT R0, R5, R0, R6, 0xfe, !PT ;  /* 0x0000000005007212 */ /* 0x000fce00078efe06 */
.L_x_1125:
[----:B------:R-:W-:Y:S05]  /*1d90*/  BSYNC B0 ;  /* 0x0000000000007941 */ /* 0x000fea0003800000 */
.L_x_1124:
[----:B------:R-:W-:-:S04]  /*1da0*/  F2FP.BF16.F32.PACK_AB R0, RZ, R0 ;  /* 0x00000000ff00723e */ /* 0x000fc800000010ff */
[----:B------:R-:W-:Y:S01]  /*1db0*/  PRMT R26, R0, 0x7610, R26 ;  /* 0x00007610001a7816 */ /* 0x000fe2000000001a */
[----:B------:R-:W-:Y:S06]  /*1dc0*/  BRA `(.L_x_1109) ;  /* 0x0000000400287947 */ /* 0x000fec0003800000 */
.L_x_1122:
        /* <DEDUP_REMOVED lines=21> */
.L_x_1131:
[----:B------:R-:W-:Y:S05]  /*1f20*/  BSYNC B1 ;  /* 0x0000000000017941 */ /* 0x000fea0003800000 */
.L_x_1130:
[----:B------:R-:W-:Y:S01]  /*1f30*/  LEA R5, R0, 0x37800000, 0x17 ;  /* 0x3780000000057811 */ /* 0x000fe200078eb8ff */
[----:B------:R-:W-:-:S05]  /*1f40*/  IMAD.SHL.U32 R0, R3, 0x200000, RZ ;  /* 0x0020000003007824 */ /* 0x000fca00078e00ff */
[----:B------:R-:W-:-:S07]  /*1f50*/  LOP3.LUT R0, R5, R0, R6, 0xfe, !PT ;  /* 0x0000000005007212 */ /* 0x000fce00078efe06 */
.L_x_1129:
[----:B------:R-:W-:Y:S05]  /*1f60*/  BSYNC B0 ;  /* 0x0000000000007941 */ /* 0x000fea0003800000 */
.L_x_1128:
[----:B------:R-:W-:-:S04]  /*1f70*/  F2FP.BF16.F32.PACK_AB R0, RZ, R0 ;  /* 0x00000000ff00723e */ /* 0x000fc800000010ff */
[----:B------:R-:W-:Y:S01]  /*1f80*/  PRMT R26, R0, 0x7610, R26 ;  /* 0x00007610001a7816 */ /* 0x000fe2000000001a */
[----:B------:R-:W-:Y:S06]  /*1f90*/  BRA `(.L_x_1109) ;  /* 0x0000000000b47947 */ /* 0x000fec0003800000 */
.L_x_1121:
        /* <DEDUP_REMOVED lines=14> */
.L_x_1135:
[----:B------:R-:W-:Y:S05]  /*2080*/  BSYNC B0 ;  /* 0x0000000000007941 */ /* 0x000fea0003800000 */
.L_x_1134:
[----:B------:R-:W-:-:S04]  /*2090*/  F2FP.BF16.F32.PACK_AB R0, RZ, R0 ;  /* 0x00000000ff00723e */ /* 0x000fc800000010ff */
[----:B------:R-:W-:Y:S01]  /*20a0*/  PRMT R26, R0, 0x7610, R26 ;  /* 0x00007610001a7816 */ /* 0x000fe2000000001a */
[----:B------:R-:W-:Y:S06]  /*20b0*/  BRA `(.L_x_1109) ;  /* 0x00000000006c7947 */ /* 0x000fec0003800000 */
.L_x_1108:
        /* <DEDUP_REMOVED lines=16> */
.L_x_1136:
[----:B------:R-:W-:Y:S01]  /*21c0*/  PRMT R26, RZ, 0x7610, R26 ;  /* 0x00007610ff1a7816 */ /* 0x000fe2000000001a */
[----:B------:R-:W-:Y:S06]  /*21d0*/  BRA `(.L_x_1109) ;  /* 0x0000000000247947 */ /* 0x000fec0003800000 */
.L_x_1133:
[----:B------:R-:W2:Y:S02]  /*21e0*/  LDG.E.64 R4, desc[UR36][R4.64] ;  /* 0x0000002404047981 */ /* 0x000ea4000c1e1b00 */
[----:B--2---:R-:W0:Y:S02]  /*21f0*/  I2F.U64 R0, R4 ;  /* 0x0000000400007312 */ /* 0x004e240000301000 */
[----:B0-----:R-:W-:-:S04]  /*2200*/  F2FP.BF16.F32.PACK_AB R0, RZ, R0 ;  /* 0x00000000ff00723e */ /* 0x001fc800000010ff */
[----:B------:R-:W-:Y:S01]  /*2210*/  PRMT R26, R0, 0x7610, R26 ;  /* 0x00007610001a7816 */ /* 0x000fe2000000001a */
[----:B------:R-:W-:Y:S06]  /*2220*/  BRA `(.L_x_1109) ;  /* 0x0000000000107947 */ /* 0x000fec0003800000 */
.L_x_1132:
[----:B------:R-:W2:Y:S02]  /*2230*/  LDG.E R4, desc[UR36][R4.64] ;  /* 0x0000002404047981 */ /* 0x000ea4000c1e1900 */
[----:B--2---:R-:W-:-:S04]  /*2240*/  I2FP.F32.U32 R0, R4 ;  /* 0x0000000400007245 */ /* 0x004fc80000201000 */
[----:B------:R-:W-:-:S04]  /*2250*/  F2FP.BF16.F32.PACK_AB R0, RZ, R0 ;  /* 0x00000000ff00723e */ /* 0x000fc800000010ff */
[----:B------:R-:W-:-:S07]  /*2260*/  PRMT R26, R0, 0x7610, R26 ;  /* 0x00007610001a7816 */ /* 0x000fce000000001a */
.L_x_1109:
[----:B------:R-:W-:-:S07]  /*2270*/  VIADD R23, R23, 0x80 ;  /* 0x0000008017177836 */ /* 0x000fce0000000000 */
.L_x_1070:
[----:B------:R-:W-:Y:S05]  /*2280*/  BSYNC B6 ;  /* 0x0000000000067941 */ /* 0x000fea0003800000 */
.L_x_1069:
[----:B------:R-:W-:Y:S01]  /*2290*/  ISETP.GE.AND P0, PT, R23, R16, PT ;  /* 0x000000101700720c */ /* 0x000fe20003f06270 */
[----:B------:R-:W-:Y:S01]  /*22a0*/  BSSY B6, `(.L_x_1137) ;  /* 0x000021e000067945 */ /* 0x000fe20003800000 */
[----:B------:R-:W-:-:S11]  /*22b0*/  PRMT R27, RZ, 0x7610, R27 ;  /* 0x00007610ff1b7816 */ /* 0x000fd6000000001b */
        /* <DEDUP_REMOVED lines=23> */
.L_x_1142:
[----:B------:R-:W2:Y:S02]  /*2430*/  LDG.E.U8 R4, desc[UR36][R4.64] ;  /* 0x0000002404047981 */ /* 0x000ea4000c1e1100 */
[----:B--2---:R-:W-:-:S04]  /*2440*/  I2FP.F32.U32 R0, R4 ;  /* 0x0000000400007245 */ /* 0x004fc80000201000 */
[----:B------:R-:W-:-:S04]  /*2450*/  F2FP.BF16.F32.PACK_AB R0, RZ, R0 ;  /* 0x00000000ff00723e */ /* 0x000fc800000010ff */
[----:B------:R-:W-:Y:S01]  /*2460*/  PRMT R28, R0, 0x7610, R28 ;  /* 0x00007610001c7816 */ /* 0x000fe2000000001c */
[----:B------:R-:W-:Y:S06]  /*2470*/  BRA `(.L_x_1144) ;  /* 0x0000000c00cc7947 */ /* 0x000fec0003800000 */
.L_x_1141:
        /* <DEDUP_REMOVED lines=11> */
.L_x_1146:
[----:B------:R-:W2:Y:S02]  /*2530*/  LDG.E R4, desc[UR36][R4.64] ;  /* 0x0000002404047981 */ /* 0x000ea4000c1e1900 */
[----:B--2---:R-:W-:-:S04]  /*2540*/  I2FP.F32.S32 R0, R4 ;  /* 0x0000000400007245 */ /* 0x004fc80000201400 */
[----:B------:R-:W-:-:S04]  /*2550*/  F2FP.BF16.F32.PACK_AB R0, RZ, R0 ;  /* 0x00000000ff00723e */ /* 0x000fc800000010ff */
[----:B------:R-:W-:Y:S01]  /*2560*/  PRMT R28, R0, 0x7610, R28 ;  /* 0x00007610001c7816 */ /* 0x000fe2000000001c */
[----:B------:R-:W-:Y:S06]  /*2570*/  BRA `(.L_x_1144) ;  /* 0x0000000c008c7947 */ /* 0x000fec0003800000 */
.L_x_1145:
[----:B------:R-:W2:Y:S02]  /*2580*/  LDG.E.U16 R4, desc[UR36][R4.64] ;  /* 0x0000002404047981 */ /* 0x000ea4000c1e1500 */
[----:B--2---:R-:W0:Y:S02]  /*2590*/  I2F.S16 R0, R4 ;  /* 0x0000000400007306 */ /* 0x004e240000101400 */
[----:B0-----:R-:W-:-:S04]  /*25a0*/  F2FP.BF16.F32.PACK_AB R0, RZ, R0 ;  /* 0x00000000ff00723e */ /* 0x001fc800000010ff */
[----:B------:R-:W-:Y:S01]  /*25b0*/  PRMT R28, R0, 0x7610, R28 ;  /* 0x00007610001c7816 */ /* 0x000fe2000000001c */
[----:B------:R-:W-:Y:S06]  /*25c0*/  BRA `(.L_x_1144) ;  /* 0x0000000c00787947 */ /* 0x000fec0003800000 */
.L_x_1140:
        /* <DEDUP_REMOVED lines=9> */
.L_x_1148:
[----:B------:R-:W2:Y:S02]  /*2660*/  LDG.E.U16 R0, desc[UR36][R4.64] ;  /* 0x0000002404007981 */ /* 0x000ea4000c1e1500 */
[----:B--2---:R-:W-:-:S05]  /*2670*/  HADD2.F32 R0, -RZ, R0.H0_H0 ;  /* 0x20000000ff007230 */ /* 0x004fca0000004100 */
[----:B------:R-:W-:-:S04]  /*2680*/  F2FP.BF16.F32.PACK_AB R0, RZ, R0 ;  /* 0x00000000ff00723e */ /* 0x000fc800000010ff */
[----:B------:R-:W-:Y:S01]  /*2690*/  PRMT R28, R0, 0x7610, R28 ;  /* 0x00007610001c7816 */ /* 0x000fe2000000001c */
[----:B------:R-:W-:Y:S06]  /*26a0*/  BRA `(.L_x_1144) ;  /* 0x0000000c00407947 */ /* 0x000fec0003800000 */
.L_x_1147:
        /* <DEDUP_REMOVED lines=9> */
.L_x_1150:
[----:B------:R-:W2:Y:S02]  /*2740*/  LDG.E.U16 R4, desc[UR36][R4.64] ;  /* 0x0000002404047981 */ /* 0x000ea4000c1e1500 */
[----:B--2---:R-:W-:-:S05]  /*2750*/  HADD2.F32 R0, -RZ, R4.H0_H0 ;  /* 0x20000004ff007230 */ /* 0x004fca0000004100 */
[----:B------:R-:W-:-:S04]  /*2760*/  F2FP.BF16.F32.PACK_AB R0, RZ, R0 ;  /* 0x00000000ff00723e */ /* 0x000fc800000010ff */
[----:B------:R-:W-:Y:S01]  /*2770*/  PRMT R28, R0, 0x7610, R28 ;  /* 0x00007610001c7816 */ /* 0x000fe2000000001c */
[----:B------:R-:W-:Y:S06]  /*2780*/  BRA `(.L_x_1144) ;  /* 0x0000000c00087947 */ /* 0x000fec0003800000 */
.L_x_1149:
        /* <DEDUP_REMOVED lines=9> */
.L_x_1139:
        /* <DEDUP_REMOVED lines=14> */
.L_x_1153:
        /* <DEDUP_REMOVED lines=9> */
.L_x_1152:
        /* <DEDUP_REMOVED lines=28> */
.L_x_1155:
        /* <DEDUP_REMOVED lines=16> */
.L_x_1154:
[----:B------:R0:W5:Y:S01]  /*2c50*/  LDG.E.U16 R28, desc[UR36][R4.64] ;  /* 0x00000024041c7981 */ /* 0x000162000c1e1500 */
[----:B------:R-:W-:Y:S05]  /*2c60*/  BRA `(.L_x_1144) ;  /* 0x0000000400d07947 */ /* 0x000fea0003800000 */
.L_x_1151:
        /* <DEDUP_REMOVED lines=13> */
.L_x_1158:
        /* <DEDUP_REMOVED lines=21> */
.L_x_1162:
[----:B------:R-:W-:Y:S05]  /*2e90*/  BSYNC B1 ;  /* 0x0000000000017941 */ /* 0x000fea0003800000 */
.L_x_1161:
[----:B------:R-:W-:Y:S01]  /*2ea0*/  LEA R5, R0, 0x3b800000, 0x17 ;  /* 0x3b80000000057811 */ /* 0x000fe200078eb8ff */
[----:B------:R-:W-:-:S05]  /*2eb0*/  IMAD.SHL.U32 R0, R3, 0x100000, RZ ;  /* 0x0010000003007824 */ /* 0x000fca00078e00ff */
[----:B------:R-:W-:-:S07]  /*2ec0*/  LOP3.LUT R0, R5, R0, R6, 0xfe, !PT ;  /* 0x0000000005007212 */ /* 0x000fce00078efe06 */
.L_x_1160:
[----:B------:R-:W-:Y:S05]  /*2ed0*/  BSYNC B0 ;  /* 0x0000000000007941 */ /* 0x000fea0003800000 */
.L_x_1159:
[----:B------:R-:W-:-:S04]  /*2ee0*/  F2FP.BF16.F32.PACK_AB R0, RZ, R0 ;  /* 0x00000000ff00723e */ /* 0x000fc800000010ff */
[----:B------:R-:W-:Y:S01]  /*2ef0*/  PRMT R28, R0, 0x7610, R28 ;  /* 0x00007610001c7816 */ /* 0x000fe2000000001c */
[----:B------:R-:W-:Y:S06]  /*2f00*/  BRA `(.L_x_1144) ;  /* 0x0000000400287947 */ /* 0x000fec0003800000 */
.L_x_1157:
        /* <DEDUP_REMOVED lines=21> */
.L_x_1166:
[----:B------:R-:W-:Y:S05]  /*3060*/  BSYNC B1 ;  /* 0x0000000000017941 */ /* 0x000fea0003800000 */
.L_x_1165:
[----:B------:R-:W-:Y:S01]  /*3070*/  LEA R5, R0, 0x37800000, 0x17 ;  /* 0x3780000000057811 */ /* 0x000fe200078eb8ff */
[----:B------:R-:W-:-:S05]  /*3080*/  IMAD.SHL.U32 R0, R3, 0x200000, RZ ;  /* 0x0020000003007824 */ /* 0x000fca00078e00ff */
[----:B------:R-:W-:-:S07]  /*3090*/  LOP3.LUT R0, R5, R0, R6, 0xfe, !PT ;  /* 0x0000000005007212 */ /* 0x000fce00078efe06 */
.L_x_1164:
[----:B------:R-:W-:Y:S05]  /*30a0*/  BSYNC B0 ;  /* 0x0000000000007941 */ /* 0x000fea0003800000 */
.L_x_1163:
[----:B------:R-:W-:-:S04]  /*30b0*/  F2FP.BF16.F32.PACK_AB R0, RZ, R0 ;  /* 0x00000000ff00723e */ /* 0x000fc800000010ff */
[----:B------:R-:W-:Y:S01]  /*30c0*/  PRMT R28, R0, 0x7610, R28 ;  /* 0x00007610001c7816 */ /* 0x000fe2000000001c */
[----:B------:R-:W-:Y:S06]  /*30d0*/  BRA `(.L_x_1144) ;  /* 0x0000000000b47947 */ /* 0x000fec0003800000 */
.L_x_1156:
        /* <DEDUP_REMOVED lines=14> */
.L_x_1170:
[----:B------:R-:W-:Y:S05]  /*31c0*/  BSYNC B0 ;  /* 0x0000000000007941 */ /* 0x000fea0003800000 */
.L_x_1169:
[----:B------:R-:W-:-:S04]  /*31d0*/  F2FP.BF16.F32.PACK_AB R0, RZ, R0 ;  /* 0x00000000ff00723e */ /* 0x000fc800000010ff */
[----:B------:R-:W-:Y:S01]  /*31e0*/  PRMT R28, R0, 0x7610, R28 ;  /* 0x00007610001c7816 */ /* 0x000fe2000000001c */
[----:B------:R-:W-:Y:S06]  /*31f0*/  BRA `(.L_x_1144) ;  /* 0x00000000006c7947 */ /* 0x000fec0003800000 */
.L_x_1143:
        /* <DEDUP_REMOVED lines=16> */
.L_x_1171:
[----:B------:R-:W-:Y:S01]  /*3300*/  PRMT R28, RZ, 0x7610, R28 ;  /* 0x00007610ff1c7816 */ /* 0x000fe2000000001c */
[----:B------:R-:W-:Y:S06]  /*3310*/  BRA `(.L_x_1144) ;  /* 0x0000000000247947 */ /* 0x000fec0003800000 */
.L_x_1168:
[----:B------:R-:W2:Y:S02]  /*3320*/  LDG.E.64 R4, desc[UR36][R4.64] ;  /* 0x0000002404047981 */ /* 0x000ea4000c1e1b00 */
[----:B--2---:R-:W0:Y:S02]  /*3330*/  I2F.U64 R0, R4 ;  /* 0x0000000400007312 */ /* 0x004e240000301000 */
[----:B0-----:R-:W-:-:S04]  /*3340*/  F2FP.BF16.F32.PACK_AB R0, RZ, R0 ;  /* 0x00000000ff00723e */ /* 0x001fc800000010ff */
[----:B------:R-:W-:Y:S01]  /*3350*/  PRMT R28, R0, 0x7610, R28 ;  /* 0x00007610001c7816 */ /* 0x000fe2000000001c */
[----:B------:R-:W-:Y:S06]  /*3360*/  BRA `(.L_x_1144) ;  /* 0x0000000000107947 */ /* 0x000fec0003800000 */
.L_x_1167:
[----:B------:R-:W2:Y:S02]  /*3370*/  LDG.E R4, desc[UR36][R4.64] ;  /* 0x0000002404047981 */ /* 0x000ea4000c1e1900 */
[----:B--2---:R-:W-:-:S04]  /*3380*/  I2FP.F32.U32 R0, R4 ;  /* 0x0000000400007245 */ /* 0x004fc80000201000 */
[----:B------:R-:W-:-:S04]  /*3390*/  F2FP.BF16.F32.PACK_AB R0, RZ, R0 ;  /* 0x00000000ff00723e */ /* 0x000fc800000010ff */
[----:B------:R-:W-:-:S07]  /*33a0*/  PRMT R28, R0, 0x7610, R28 ;  /* 0x00007610001c7816 */ /* 0x000fce000000001c */
.L_x_1144:
        /* <DEDUP_REMOVED lines=21> */
.L_x_1175:
[----:B------:R-:W2:Y:S02]  /*3500*/  LDG.E.U8 R4, desc[UR36][R4.64] ;  /* 0x0000002404047981 */ /* 0x000ea4000c1e1100 */
[----:B--2---:R-:W-:-:S04]  /*3510*/  I2FP.F32.U32 R0, R4 ;  /* 0x0000000400007245 */ /* 0x004fc80000201000 */
[----:B------:R-:W-:-:S04]  /*3520*/  F2FP.BF16.F32.PACK_AB R0, RZ, R0 ;  /* 0x00000000ff00723e */ /* 0x000fc800000010ff */
[----:B------:R-:W-:Y:S01]  /*3530*/  PRMT R27, R0, 0x7610, R27 ;  /* 0x00007610001b7816 */ /* 0x000fe2000000001b */
[----:B------:R-:W-:Y:S06]  /*3540*/  BRA `(.L_x_1177) ;  /* 0x0000000c00c87947 */ /* 0x000fec0003800000 */
.L_x_1174:
        /* <DEDUP_REMOVED lines=11> */
.L_x_1179:
[----:B------:R-:W2:Y:S02]  /*3600*/  LDG.E R4, desc[UR36][R4.64] ;  /* 0x0000002404047981 */ /* 0x000ea4000c1e1900 */
[----:B--2---:R-:W-:-:S04]  /*3610*/  I2FP.F32.S32 R0, R4 ;  /* 0x0000000400007245 */ /* 0x004fc80000201400 */
[----:B------:R-:W-:-:S04]  /*3620*/  F2FP.BF16.F32.PACK_AB R0, RZ, R0 ;  /* 0x00000000ff00723e */ /* 0x000fc800000010ff */
[----:B------:R-:W-:Y:S01]  /*3630*/  PRMT R27, R0, 0x7610, R27 ;  /* 0x00007610001b7816 */ /* 0x000fe2000000001b */
[----:B------:R-:W-:Y:S06]  /*3640*/  BRA `(.L_x_1177) ;  /* 0x0000000c00887947 */ /* 0x000fec0003800000 */
.L_x_1178:
[----:B------:R-:W2:Y:S02]  /*3650*/  LDG.E.U16 R4, desc[UR36][R4.64] ;  /* 0x0000002404047981 */ /* 0x000ea4000c1e1500 */
[----:B--2---:R-:W0:Y:S02]  /*3660*/  I2F.S16 R0, R4 ;  /* 0x0000000400007306 */ /* 0x004e240000101400 */
[----:B0-----:R-:W-:-:S04]  /*3670*/  F2FP.BF16.F32.PACK_AB R0, RZ, R0 ;  /* 0x00000000ff00723e */ /* 0x001fc800000010ff */
[----:B------:R-:W-:Y:S01]  /*3680*/  PRMT R27, R0, 0x7610, R27 ;  /* 0x00007610001b7816 */ /* 0x000fe2000000001b */
[----:B------:R-:W-:Y:S06]  /*3690*/  BRA `(.L_x_1177) ;  /* 0x0000000c00747947 */ /* 0x000fec0003800000 */
.L_x_1173:
        /* <DEDUP_REMOVED lines=9> */
.L_x_1181:
[----:B------:R-:W2:Y:S02]  /*3730*/  LDG.E.U16 R0, desc[UR36][R4.64] ;  /* 0x0000002404007981 */ /* 0x000ea4000c1e1500 */
[----:B--2---:R-:W-:-:S05]  /*3740*/  HADD2.F32 R0, -RZ, R0.H0_H0 ;  /* 0x20000000ff007230 */ /* 0x004fca0000004100 */
[----:B------:R-:W-:-:S04]  /*3750*/  F2FP.BF16.F32.PACK_AB R0, RZ, R0 ;  /* 0x00000000ff00723e */ /* 0x000fc800000010ff */
[----:B------:R-:W-:Y:S01]  /*3760*/  PRMT R27, R0, 0x7610, R27 ;  /* 0x00007610001b7816 */ /* 0x000fe2000000001b */
[----:B------:R-:W-:Y:S06]  /*3770*/  BRA `(.L_x_1177) ;  /* 0x0000000c003c7947 */ /* 0x000fec0003800000 */
.L_x_1180:
        /* <DEDUP_REMOVED lines=9> */
.L_x_1183:
[----:B------:R-:W2:Y:S02]  /*3810*/  LDG.E.U16 R4, desc[UR36][R4.64] ;  /* 0x0000002404047981 */ /* 0x000ea4000c1e1500 */
[----:B--2---:R-:W-:-:S05]  /*3820*/  HADD2.F32 R0, -RZ, R4.H0_H0 ;  /* 0x20000004ff007230 */ /* 0x004fca0000004100 */
[----:B------:R-:W-:-:S04]  /*3830*/  F2FP.BF16.F32.PACK_AB R0, RZ, R0 ;  /* 0x00000000ff00723e */ /* 0x000fc800000010ff */
[----:B------:R-:W-:Y:S01]  /*3840*/  PRMT R27, R0, 0x7610, R27 ;  /* 0x00007610001b7816 */ /* 0x000fe2000000001b */
[----:B------:R-:W-:Y:S06]  /*3850*/  BRA `(.L_x_1177) ;  /* 0x0000000c00047947 */ /* 0x000fec0003800000 */
.L_x_1182:
        /* <DEDUP_REMOVED lines=9> */
.L_x_1172:
        /* <DEDUP_REMOVED lines=14> */
.L_x_1186:
        /* <DEDUP_REMOVED lines=9> */
.L_x_1185:
        /* <DEDUP_REMOVED lines=28> */
.L_x_1188:
        /* <DEDUP_REMOVED lines=15> */
.L_x_1187:
[----:B------:R0:W5:Y:S01]  /*3d10*/  LDG.E.U16 R27, desc[UR36][R4.64] ;  /* 0x00000024041b7981 */ /* 0x000162000c1e1500 */
[----:B------:R-:W-:Y:S05]  /*3d20*/  BRA `(.L_x_1177) ;  /* 0x0000000400d07947 */ /* 0x000fea0003800000 */
.L_x_1184:
        /* <DEDUP_REMOVED lines=13> */
.L_x_1191:
        /* <DEDUP_REMOVED lines=21> */
.L_x_1195:
[----:B------:R-:W-:Y:S05]  /*3f50*/  BSYNC B1 ;  /* 0x0000000000017941 */ /* 0x000fea0003800000 */
.L_x_1194:
[----:B------:R-:W-:Y:S01]  /*3f60*/  LEA R5, R0, 0x3b800000, 0x17 ;  /* 0x3b80000000057811 */ /* 0x000fe200078eb8ff */
[----:B------:R-:W-:-:S05]  /*3f70*/  IMAD.SHL.U32 R0, R3, 0x100000, RZ ;  /* 0x0010000003007824 */ /* 0x000fca00078e00ff */
[----:B------:R-:W-:-:S07]  /*3f80*/  LOP3.LUT R0, R5, R0, R6, 0xfe, !PT ;  /* 0x0000000005007212 */ /* 0x000fce00078efe06 */
.L_x_1193:
[----:B------:R-:W-:Y:S05]  /*3f90*/  BSYNC B0 ;  /* 0x0000000000007941 */ /* 0x000fea0003800000 */
.L_x_1192:
[----:B------:R-:W-:-:S04]  /*3fa0*/  F2FP.BF16.F32.PACK_AB R0, RZ, R0 ;  /* 0x00000000ff00723e */ /* 0x000fc800000010ff */
[----:B------:R-:W-:Y:S01]  /*3fb0*/  PRMT R27, R0, 0x7610, R27 ;  /* 0x00007610001b7816 */ /* 0x000fe2000000001b */
[----:B------:R-:W-:Y:S06]  /*3fc0*/  BRA `(.L_x_1177) ;  /* 0x0000000400287947 */ /* 0x000fec0003800000 */
.L_x_1190:
        /* <DEDUP_REMOVED lines=21> */
.L_x_1199:
[----:B------:R-:W-:Y:S05]  /*4120*/  BSYNC B1 ;  /* 0x0000000000017941 */ /* 0x000fea0003800000 */
.L_x_1198:
[----:B------:R-:W-:Y:S01]  /*4130*/  LEA R5, R0, 0x37800000, 0x17 ;  /* 0x3780000000057811 */ /* 0x000fe200078eb8ff */
[----:B------:R-:W-:-:S05]  /*4140*/  IMAD.SHL.U32 R0, R3, 0x200000, RZ ;  /* 0x0020000003007824 */ /* 0x000fca00078e00ff */
[----:B------:R-:W-:-:S07]  /*4150*/  LOP3.LUT R0, R5, R0, R6, 0xfe, !PT ;  /* 0x0000000005007212 */ /* 0x000fce00078efe06 */
.L_x_1197:
[----:B------:R-:W-:Y:S05]  /*4160*/  BSYNC B0 ;  /* 0x0000000000007941 */ /* 0x000fea0003800000 */
.L_x_1196:
[----:B------:R-:W-:-:S04]  /*4170*/  F2FP.BF16.F32.PACK_AB R0, RZ, R0 ;  /* 0x00000000ff00723e */ /* 0x000fc800000010ff */
[----:B------:R-:W-:Y:S01]  /*4180*/  PRMT R27, R0, 0x7610, R27 ;  /* 0x00007610001b7816 */ /* 0x000fe2000000001b */
[----:B------:R-:W-:Y:S06]  /*4190*/  BRA `(.L_x_1177) ;  /* 0x0000000000b47947 */ /* 0x000fec0003800000 */
.L_x_1189:
        /* <DEDUP_REMOVED lines=14> */
.L_x_1203:
[----:B------:R-:W-:Y:S05]  /*4280*/  BSYNC B0 ;  /* 0x0000000000007941 */ /* 0x000fea0003800000 */
.L_x_1202:
[----:B------:R-:W-:-:S04]  /*4290*/  F2FP.BF16.F32.PACK_AB R0, RZ, R0 ;  /* 0x00000000ff00723e */ /* 0x000fc800000010ff */
[----:B------:R-:W-:Y:S01]  /*42a0*/  PRMT R27, R0, 0x7610, R27 ;  /* 0x00007610001b7816 */ /* 0x000fe2000000001b */
[----:B------:R-:W-:Y:S06]  /*42b0*/  BRA `(.L_x_1177) ;  /* 0x00000000006c7947 */ /* 0x000fec0003800000 */
.L_x_1176:
        /* <DEDUP_REMOVED lines=16> */
.L_x_1204:
[----:B------:R-:W-:Y:S01]  /*43c0*/  PRMT R27, RZ, 0x7610, R27 ;  /* 0x00007610ff1b7816 */ /* 0x000fe2000000001b */
[----:B------:R-:W-:Y:S06]  /*43d0*/  BRA `(.L_x_1177) ;  /* 0x0000000000247947 */ /* 0x000fec0003800000 */
.L_x_1201:
[----:B------:R-:W2:Y:S02]  /*43e0*/  LDG.E.64 R4, desc[UR36][R4.64] ;  /* 0x0000002404047981 */ /* 0x000ea4000c1e1b00 */
[----:B--2---:R-:W0:Y:S02]  /*43f0*/  I2F.U64 R0, R4 ;  /* 0x0000000400007312 */ /* 0x004e240000301000 */
[----:B0-----:R-:W-:-:S04]  /*4400*/  F2FP.BF16.F32.PACK_AB R0, RZ, R0 ;  /* 0x00000000ff00723e */ /* 0x001fc800000010ff */
[----:B------:R-:W-:Y:S01]  /*4410*/  PRMT R27, R0, 0x7610, R27 ;  /* 0x00007610001b7816 */ /* 0x000fe2000000001b */
[----:B------:R-:W-:Y:S06]  /*4420*/  BRA `(.L_x_1177) ;  /* 0x0000000000107947 */ /* 0x000fec0003800000 */
.L_x_1200:
[----:B------:R-:W2:Y:S02]  /*4430*/  LDG.E R4, desc[UR36][R4.64] ;  /* 0x0000002404047981 */ /* 0x000ea4000c1e1900 */
[----:B--2---:R-:W-:-:S04]  /*4440*/  I2FP.F32.U32 R0, R4 ;  /* 0x0000000400007245 */ /* 0x004fc80000201000 */
[----:B------:R-:W-:-:S04]  /*4450*/  F2FP.BF16.F32.PACK_AB R0, RZ, R0 ;  /* 0x00000000ff00723e */ /* 0x000fc800000010ff */
[----:B------:R-:W-:-:S07]  /*4460*/  PRMT R27, R0, 0x7610, R27 ;  /* 0x00007610001b7816 */ /* 0x000fce000000001b */
.L_x_1177:
[----:B------:R-:W-:-:S07]  /*4470*/  VIADD R23, R23, 0x80 ;  /* 0x0000008017177836 */ /* 0x000fce0000000000 */
.L_x_1138:
[----:B------:R-:W-:Y:S05]  /*4480*/  BSYNC B6 ;  /* 0x0000000000067941 */ /* 0x000fea0003800000 */
.L_x_1137:
[----:B------:R-:W-:Y:S01]  /*4490*/  ISETP.GE.AND P0, PT, R23, R16, PT ;  /* 0x000000101700720c */ /* 0x000fe20003f06270 */
[----:B------:R-:W-:Y:S01]  /*44a0*/  BSSY B6, `(.L_x_1205) ;  /* 0x0000220000067945 */ /* 0x000fe20003800000 */
[----:B------:R-:W-:Y:S02]  /*44b0*/  PRMT R19, RZ, 0x7610, R19 ;  /* 0x00007610ff137816 */ /* 0x000fe40000000013 */
[----:B------:R-:W-:Y:S02]  /*44c0*/  PRMT R18, RZ, 0x7610, R18 ;  /* 0x00007610ff127816 */ /* 0x000fe40000000012 */
[----:B------:R-:W-:-:S07]  /*44d0*/  PRMT R24, RZ, 0x7610, R24 ;  /* 0x00007610ff187816 */ /* 0x000fce0000000018 */
        /* <DEDUP_REMOVED lines=23> */
.L_x_1210:
[----:B------:R-:W2:Y:S02]  /*4650*/  LDG.E.U8 R4, desc[UR36][R4.64] ;  /* 0x0000002404047981 */ /* 0x000ea4000c1e1100 */
[----:B--2---:R-:W-:-:S04]  /*4660*/  I2FP.F32.U32 R0, R4 ;  /* 0x0000000400007245 */ /* 0x004fc80000201000 */
[----:B------:R-:W-:-:S04]  /*4670*/  F2FP.BF16.F32.PACK_AB R0, RZ, R0 ;  /* 0x00000000ff00723e */ /* 0x000fc800000010ff */
[----:B------:R-:W-:Y:S01]  /*4680*/  PRMT R18, R0, 0x7610, R18 ;  /* 0x0000761000127816 */ /* 0x000fe20000000012 */
[----:B------:R-:W-:Y:S06]  /*4690*/  BRA `(.L_x_1212) ;  /* 0x0000000c00c87947 */ /* 0x000fec0003800000 */
.L_x_1209:
        /* <DEDUP_REMOVED lines=11> */
.L_x_1214:
[----:B------:R-:W2:Y:S02]  /*4750*/  LDG.E R4, desc[UR36][R4.64] ;  /* 0x0000002404047981 */ /* 0x000ea4000c1e1900 */
[----:B--2---:R-:W-:-:S04]  /*4760*/  I2FP.F32.S32 R0, R4 ;  /* 0x0000000400007245 */ /* 0x004fc80000201400 */
[----:B------:R-:W-:-:S04]  /*4770*/  F2FP.BF16.F32.PACK_AB R0, RZ, R0 ;  /* 0x00000000ff00723e */ /* 0x000fc800000010ff */
[----:B------:R-:W-:Y:S01]  /*4780*/  PRMT R18, R0, 0x7610, R18 ;  /* 0x0000761000127816 */ /* 0x000fe20000000012 */
[----:B------:R-:W-:Y:S06]  /*4790*/  BRA `(.L_x_1212) ;  /* 0x0000000c00887947 */ /* 0x000fec0003800000 */
.L_x_1213:
[----:B------:R-:W2:Y:S02]  /*47a0*/  LDG.E.U16 R4, desc[UR36][R4.64] ;  /* 0x0000002404047981 */ /* 0x000ea4000c1e1500 */
[----:B--2---:R-:W0:Y:S02]  /*47b0*/  I2F.S16 R0, R4 ;  /* 0x0000000400007306 */ /* 0x004e240000101400 */
[----:B0-----:R-:W-:-:S04]  /*47c0*/  F2FP.BF16.F32.PACK_AB R0, RZ, R0 ;  /* 0x00000000ff00723e */ /* 0x001fc800000010ff */
[----:B------:R-:W-:Y:S01]  /*47d0*/  PRMT R18, R0, 0x7610, R18 ;  /* 0x0000761000127816 */ /* 0x000fe20000000012 */
[----:B------:R-:W-:Y:S06]  /*47e0*/  BRA `(.L_x_1212) ;  /* 0x0000000c00747947 */ /* 0x000fec0003800000 */
.L_x_1208:
        /* <DEDUP_REMOVED lines=9> */
.L_x_1216:
[----:B------:R-:W2:Y:S02]  /*4880*/  LDG.E.U16 R0, desc[UR36][R4.64] ;  /* 0x0000002404007981 */ /* 0x000ea4000c1e1500 */
[----:B--2---:R-:W-:-:S05]  /*4890*/  HADD2.F32 R0, -RZ, R0.H0_H0 ;  /* 0x20000000ff007230 */ /* 0x004fca0000004100 */
[----:B------:R-:W-:-:S04]  /*48a0*/  F2FP.BF16.F32.PACK_AB R0, RZ, R0 ;  /* 0x00000000ff00723e */ /* 0x000fc800000010ff */
[----:B------:R-:W-:Y:S01]  /*48b0*/  PRMT R18, R0, 0x7610, R18 ;  /* 0x0000761000127816 */ /* 0x000fe20000000012 */
[----:B------:R-:W-:Y:S06]  /*48c0*/  BRA `(.L_x_1212) ;  /* 0x0000000c003c7947 */ /* 0x000fec0003800000 */
.L_x_1215:
        /* <DEDUP_REMOVED lines=9> */
.L_x_1218:
[----:B------:R-:W2:Y:S02]  /*4960*/  LDG.E.U16 R4, desc[UR36][R4.64] ;  /* 0x0000002404047981 */ /* 0x000ea4000c1e1500 */
[----:B--2---:R-:W-:-:S05]  /*4970*/  HADD2.F32 R0, -RZ, R4.H0_H0 ;  /* 0x20000004ff007230 */ /* 0x004fca0000004100 */
[----:B------:R-:W-:-:S04]  /*4980*/  F2FP.BF16.F32.PACK_AB R0, RZ, R0 ;  /* 0x00000000ff00723e */ /* 0x000fc800000010ff */
[----:B------:R-:W-:Y:S01]  /*4990*/  PRMT R18, R0, 0x7610, R18 ;  /* 0x0000761000127816 */ /* 0x000fe20000000012 */
[----:B------:R-:W-:Y:S06]  /*49a0*/  BRA `(.L_x_1212) ;  /* 0x0000000c00047947 */ /* 0x000fec0003800000 */
.L_x_1217:
        /* <DEDUP_REMOVED lines=9> */
.L_x_1207:
        /* <DEDUP_REMOVED lines=14> */
.L_x_1221:
        /* <DEDUP_REMOVED lines=9> */
.L_x_1220:
        /* <DEDUP_REMOVED lines=28> */
.L_x_1223:
        /* <DEDUP_REMOVED lines=15> */
.L_x_1222:
[----:B------:R0:W5:Y:S01]  /*4e60*/  LDG.E.U16 R18, desc[UR36][R4.64] ;  /* 0x0000002404127981 */ /* 0x000162000c1e1500 */
[----:B------:R-:W-:Y:S05]  /*4e70*/  BRA `(.L_x_1212) ;  /* 0x0000000400d07947 */ /* 0x000fea0003800000 */
.L_x_1219:
        /* <DEDUP_REMOVED lines=13> */
.L_x_1226:
        /* <DEDUP_REMOVED lines=21> */
.L_x_1230:
[----:B------:R-:W-:Y:S05]  /*50a0*/  BSYNC B1 ;  /* 0x0000000000017941 */ /* 0x000fea0003800000 */
.L_x_1229:
[----:B------:R-:W-:Y:S01]  /*50b0*/  LEA R5, R0, 0x3b800000, 0x17 ;  /* 0x3b80000000057811 */ /* 0x000fe200078eb8ff */
[----:B------:R-:W-:-:S05]  /*50c0*/  IMAD.SHL.U32 R0, R3, 0x100000, RZ ;  /* 0x0010000003007824 */ /* 0x000fca00078e00ff */
[----:B------:R-:W-:-:S07]  /*50d0*/  LOP3.LUT R0, R5, R0, R6, 0xfe, !PT ;  /* 0x0000000005007212 */ /* 0x000fce00078efe06 */
.L_x_1228:
[----:B------:R-:W-:Y:S05]  /*50e0*/  BSYNC B0 ;  /* 0x0000000000007941 */ /* 0x000fea0003800000 */
.L_x_1227:
[----:B------:R-:W-:-:S04]  /*50f0*/  F2FP.BF16.F32.PACK_AB R0, RZ, R0 ;  /* 0x00000000ff00723e */ /* 0x000fc800000010ff */
[----:B------:R-:W-:Y:S01]  /*5100*/  PRMT R18, R0, 0x7610, R18 ;  /* 0x0000761000127816 */ /* 0x000fe20000000012 */
[----:B------:R-:W-:Y:S06]  /*5110*/  BRA `(.L_x_1212) ;  /* 0x0000000400287947 */ /* 0x000fec0003800000 */
.L_x_1225:
        /* <DEDUP_REMOVED lines=21> */
.L_x_1234:
[----:B------:R-:W-:Y:S05]  /*5270*/  BSYNC B1 ;  /* 0x0000000000017941 */ /* 0x000fea0003800000 */
.L_x_1233:
[----:B------:R-:W-:Y:S01]  /*5280*/  LEA R5, R0, 0x37800000, 0x17 ;  /* 0x3780000000057811 */ /* 0x000fe200078eb8ff */
[----:B------:R-:W-:-:S05]  /*5290*/  IMAD.SHL.U32 R0, R3, 0x200000, RZ ;  /* 0x0020000003007824 */ /* 0x000fca00078e00ff */
[----:B------:R-:W-:-:S07]  /*52a0*/  LOP3.LUT R0, R5, R0, R6, 0xfe, !PT ;  /* 0x0000000005007212 */ /* 0x000fce00078efe06 */
.L_x_1232:
[----:B------:R-:W-:Y:S05]  /*52b0*/  BSYNC B0 ;  /* 0x0000000000007941 */ /* 0x000fea0003800000 */
.L_x_1231:
[----:B------:R-:W-:-:S04]  /*52c0*/  F2FP.BF16.F32.PACK_AB R0, RZ, R0 ;  /* 0x00000000ff00723e */ /* 0x000fc800000010ff */
[----:B------:R-:W-:Y:S01]  /*52d0*/  PRMT R18, R0, 0x7610, R18 ;  /* 0x0000761000127816 */ /* 0x000fe20000000012 */
[----:B------:R-:W-:Y:S06]  /*52e0*/  BRA `(.L_x_1212) ;  /* 0x0000000000b47947 */ /* 0x000fec0003800000 */
.L_x_1224:
        /* <DEDUP_REMOVED lines=14> */
.L_x_1238:
[----:B------:R-:W-:Y:S05]  /*53d0*/  BSYNC B0 ;  /* 0x0000000000007941 */ /* 0x000fea0003800000 */
.L_x_1237:
[----:B------:R-:W-:-:S04]  /*53e0*/  F2FP.BF16.F32.PACK_AB R0, RZ, R0 ;  /* 0x00000000ff00723e */ /* 0x000fc800000010ff */
[----:B------:R-:W-:Y:S01]  /*53f0*/  PRMT R18, R0, 0x7610, R18 ;  /* 0x0000761000127816 */ /* 0x000fe20000000012 */
[----:B------:R-:W-:Y:S06]  /*5400*/  BRA `(.L_x_1212) ;  /* 0x00000000006c7947 */ /* 0x000fec0003800000 */
.L_x_1211:
        /* <DEDUP_REMOVED lines=16> */
.L_x_1239:
[----:B------:R-:W-:Y:S01]  /*5510*/  PRMT R18, RZ, 0x7610, R18 ;  /* 0x00007610ff127816 */ /* 0x000fe20000000012 */
[----:B------:R-:W-:Y:S06]  /*5520*/  BRA `(.L_x_1212) ;  /* 0x0000000000247947 */ /* 0x000fec0003800000 */
.L_x_1236:
[----:B------:R-:W2:Y:S02]  /*5530*/  LDG.E.64 R4, desc[UR36][R4.64] ;  /* 0x0000002404047981 */ /* 0x000ea4000c1e1b00 */
[----:B--2---:R-:W0:Y:S02]  /*5540*/  I2F.U64 R0, R4 ;  /* 0x0000000400007312 */ /* 0x004e240000301000 */
[----:B0-----:R-:W-:-:S04]  /*5550*/  F2FP.BF16.F32.PACK_AB R0, RZ, R0 ;  /* 0x00000000ff00723e */ /* 0x001fc800000010ff */
[----:B------:R-:W-:Y:S01]  /*5560*/  PRMT R18, R0, 0x7610, R18 ;  /* 0x0000761000127816 */ /* 0x000fe20000000012 */
[----:B------:R-:W-:Y:S06]  /*5570*/  BRA `(.L_x_1212) ;  /* 0x0000000000107947 */ /* 0x000fec0003800000 */
.L_x_1235:
[----:B------:R-:W2:Y:S02]  /*5580*/  LDG.E R4, desc[UR36][R4.64] ;  /* 0x0000002404047981 */ /* 0x000ea4000c1e1900 */
[----:B--2---:R-:W-:-:S04]  /*5590*/  I2FP.F32.U32 R0, R4 ;  /* 0x0000000400007245 */ /* 0x004fc80000201000 */
[----:B------:R-:W-:-:S04]  /*55a0*/  F2FP.BF16.F32.PACK_AB R0, RZ, R0 ;  /* 0x00000000ff00723e */ /* 0x000fc800000010ff */
[----:B------:R-:W-:-:S07]  /*55b0*/  PRMT R18, R0, 0x7610, R18 ;  /* 0x0000761000127816 */ /* 0x000fce0000000012 */
.L_x_1212:
[----:B------:R-:W1:Y:S01]  /*55c0*/  LDC.U8 R6, c[0x0][0x235] ;  /* 0x00008d40ff067b82 */ /* 0x000e620000000000 */
[----:B------:R-:W-:Y:S02]  /*55d0*/  ULDC UR4, c[0x0][0x23c] ;  /* 0x00008f0000047ab9 */ /* 0x000fe40000000800 */
[----:B------:R-:W-:-:S05]  /*55e0*/  IMAD R3, R24, UR4, RZ ;  /* 0x0000000418037c24 */ /* 0x000fca000f8e02ff */
[----:B0-----:R-:W0:Y:S01]  /*55f0*/  LDC.64 R4, c[0x0][0x228] ;  /* 0x00008a00ff047b82 */ /* 0x001e220000000a00 */
[----:B-1----:R-:W-:-:S04]  /*5600*/  PRMT R0, R6, 0x9910, RZ ;  /* 0x0000991006007816 */ /* 0x002fc800000000ff */
        /* <DEDUP_REMOVED lines=17> */
.L_x_1243:
[----:B------:R-:W2:Y:S02]  /*5720*/  LDG.E.U8 R4, desc[UR36][R4.64] ;  /* 0x0000002404047981 */ /* 0x000ea4000c1e1100 */
[----:B--2---:R-:W-:-:S04]  /*5730*/  I2FP.F32.U32 R0, R4 ;  /* 0x0000000400007245 */ /* 0x004fc80000201000 */
[----:B------:R-:W-:-:S04]  /*5740*/  F2FP.BF16.F32.PACK_AB R0, RZ, R0 ;  /* 0x00000000ff00723e */ /* 0x000fc800000010ff */
[----:B------:R-:W-:Y:S01]  /*5750*/  PRMT R24, R0, 0x7610, R24 ;  /* 0x0000761000187816 */ /* 0x000fe20000000018 */
[----:B------:R-:W-:Y:S06]  /*5760*/  BRA `(.L_x_1245) ;  /* 0x0000000c00c87947 */ /* 0x000fec0003800000 */
.L_x_1242:
        /* <DEDUP_REMOVED lines=11> */
.L_x_1247:
[----:B------:R-:W2:Y:S02]  /*5820*/  LDG.E R4, desc[UR36][R4.64] ;  /* 0x0000002404047981 */ /* 0x000ea4000c1e1900 */
[----:B--2---:R-:W-:-:S04]  /*5830*/  I2FP.F32.S32 R0, R4 ;  /* 0x0000000400007245 */ /* 0x004fc80000201400 */
[----:B------:R-:W-:-:S04]  /*5840*/  F2FP.BF16.F32.PACK_AB R0, RZ, R0 ;  /* 0x00000000ff00723e */ /* 0x000fc800000010ff */
[----:B------:R-:W-:Y:S01]  /*5850*/  PRMT R24, R0, 0x7610, R24 ;  /* 0x0000761000187816 */ /* 0x000fe20000000018 */
[----:B------:R-:W-:Y:S06]  /*5860*/  BRA `(.L_x_1245) ;  /* 0x0000000c00887947 */ /* 0x000fec0003800000 */
.L_x_1246:
[----:B------:R-:W2:Y:S02]  /*5870*/  LDG.E.U16 R4, desc[UR36][R4.64] ;  /* 0x0000002404047981 */ /* 0x000ea4000c1e1500 */
[----:B--2---:R-:W0:Y:S02]  /*5880*/  I2F.S16 R0, R4 ;  /* 0x0000000400007306 */ /* 0x004e240000101400 */
[----:B0-----:R-:W-:-:S04]  /*5890*/  F2FP.BF16.F32.PACK_AB R0, RZ, R0 ;  /* 0x00000000ff00723e */ /* 0x001fc800000010ff */
[----:B------:R-:W-:Y:S01]  /*58a0*/  PRMT R24, R0, 0x7610, R24 ;  /* 0x0000761000187816 */ /* 0x000fe20000000018 */
[----:B------:R-:W-:Y:S06]  /*58b0*/  BRA `(.L_x_1245) ;  /* 0x0000000c00747947 */ /* 0x000fec0003800000 */
.L_x_1241:
        /* <DEDUP_REMOVED lines=9> */
.L_x_1249:
[----:B------:R-:W2:Y:S02]  /*5950*/  LDG.E.U16 R0, desc[UR36][R4.64] ;  /* 0x0000002404007981 */ /* 0x000ea4000c1e1500 */
[----:B--2---:R-:W-:-:S05]  /*5960*/  HADD2.F32 R0, -RZ, R0.H0_H0 ;  /* 0x20000000ff007230 */ /* 0x004fca0000004100 */
[----:B------:R-:W-:-:S04]  /*5970*/  F2FP.BF16.F32.PACK_AB R0, RZ, R0 ;  /* 0x00000000ff00723e */ /* 0x000fc800000010ff */
[----:B------:R-:W-:Y:S01]  /*5980*/  PRMT R24, R0, 0x7610, R24 ;  /* 0x0000761000187816 */ /* 0x000fe20000000018 */
[----:B------:R-:W-:Y:S06]  /*5990*/  BRA `(.L_x_1245) ;  /* 0x0000000c003c7947 */ /* 0x000fec0003800000 */
.L_x_1248:
        /* <DEDUP_REMOVED lines=9> */
.L_x_1251:
[----:B------:R-:W2:Y:S02]  /*5a30*/  LDG.E.U16 R4, desc[UR36][R4.64] ;  /* 0x0000002404047981 */ /* 0x000ea4000c1e1500 */
[----:B--2---:R-:W-:-:S05]  /*5a40*/  HADD2.F32 R0, -RZ, R4.H0_H0 ;  /* 0x20000004ff007230 */ /* 0x004fca0000004100 */
[----:B------:R-:W-:-:S04]  /*5a50*/  F2FP.BF16.F32.PACK_AB R0, RZ, R0 ;  /* 0x00000000ff00723e */ /* 0x000fc800000010ff */
[----:B------:R-:W-:Y:S01]  /*5a60*/  PRMT R24, R0, 0x7610, R24 ;  /* 0x0000761000187816 */ /* 0x000fe20000000018 */
[----:B------:R-:W-:Y:S06]  /*5a70*/  BRA `(.L_x_1245) ;  /* 0x0000000c00047947 */ /* 0x000fec0003800000 */
.L_x_1250:
        /* <DEDUP_REMOVED lines=9> */
.L_x_1240:
        /* <DEDUP_REMOVED lines=14> */
.L_x_1254:
        /* <DEDUP_REMOVED lines=9> */
.L_x_1253:
        /* <DEDUP_REMOVED lines=28> */
.L_x_1256:
        /* <DEDUP_REMOVED lines=15> */
.L_x_1255:
[----:B------:R0:W5:Y:S01]  /*5f30*/  LDG.E.U16 R24, desc[UR36][R4.64] ;  /* 0x0000002404187981 */ /* 0x000162000c1e1500 */
[----:B------:R-:W-:Y:S05]  /*5f40*/  BRA `(.L_x_1245) ;  /* 0x0000000400d07947 */ /* 0x000fea0003800000 */
.L_x_1252:
        /* <DEDUP_REMOVED lines=13> */
.L_x_1259:
        /* <DEDUP_REMOVED lines=21> */
.L_x_1263:
[----:B------:R-:W-:Y:S05]  /*6170*/  BSYNC B1 ;  /* 0x0000000000017941 */ /* 0x000fea0003800000 */
.L_x_1262:
[----:B------:R-:W-:Y:S01]  /*6180*/  LEA R5, R0, 0x3b800000, 0x17 ;  /* 0x3b80000000057811 */ /* 0x000fe200078eb8ff */
[----:B------:R-:W-:-:S05]  /*6190*/  IMAD.SHL.U32 R0, R3, 0x100000, RZ ;  /* 0x0010000003007824 */ /* 0x000fca00078e00ff */
[----:B------:R-:W-:-:S07]  /*61a0*/  LOP3.LUT R0, R5, R0, R6, 0xfe, !PT ;  /* 0x0000000005007212 */ /* 0x000fce00078efe06 */
.L_x_1261:
[----:B------:R-:W-:Y:S05]  /*61b0*/  BSYNC B0 ;  /* 0x0000000000007941 */ /* 0x000fea0003800000 */
.L_x_1260:
[----:B------:R-:W-:-:S04]  /*61c0*/  F2FP.BF16.F32.PACK_AB R0, RZ, R0 ;  /* 0x00000000ff00723e */ /* 0x000fc800000010ff */
[----:B------:R-:W-:Y:S01]  /*61d0*/  PRMT R24, R0, 0x7610, R24 ;  /* 0x0000761000187816 */ /* 0x000fe20000000018 */
[----:B------:R-:W-:Y:S06]  /*61e0*/  BRA `(.L_x_1245) ;  /* 0x0000000400287947 */ /* 0x000fec0003800000 */
.L_x_1258:
        /* <DEDUP_REMOVED lines=21> */
.L_x_1267:
[----:B------:R-:W-:Y:S05]  /*6340*/  BSYNC B1 ;  /* 0x0000000000017941 */ /* 0x000fea0003800000 */
.L_x_1266:
[----:B------:R-:W-:Y:S01]  /*6350*/  LEA R5, R0, 0x37800000, 0x17 ;  /* 0x3780000000057811 */ /* 0x000fe200078eb8ff */
[----:B------:R-:W-:-:S05]  /*6360*/  IMAD.SHL.U32 R0, R3, 0x200000, RZ ;  /* 0x0020000003007824 */ /* 0x000fca00078e00ff */
[----:B------:R-:W-:-:S07]  /*6370*/  LOP3.LUT R0, R5, R0, R6, 0xfe, !PT ;  /* 0x0000000005007212 */ /* 0x000fce00078efe06 */
.L_x_1265:
[----:B------:R-:W-:Y:S05]  /*6380*/  BSYNC B0 ;  /* 0x0000000000007941 */ /* 0x000fea0003800000 */
.L_x_1264:
[----:B------:R-:W-:-:S04]  /*6390*/  F2FP.BF16.F32.PACK_AB R0, RZ, R0 ;  /* 0x00000000ff00723e */ /* 0x000fc800000010ff */
[----:B------:R-:W-:Y:S01]  /*63a0*/  PRMT R24, R0, 0x7610, R24 ;  /* 0x0000761000187816 */ /* 0x000fe20000000018 */
[----:B------:R-:W-:Y:S06]  /*63b0*/  BRA `(.L_x_1245) ;  /* 0x0000000000b47947 */ /* 0x000fec0003800000 */
.L_x_1257:
        /* <DEDUP_REMOVED lines=14> */
.L_x_1271:
[----:B------:R-:W-:Y:S05]  /*64a0*/  BSYNC B0 ;  /* 0x0000000000007941 */ /* 0x000fea0003800000 */
.L_x_1270:
[----:B------:R-:W-:-:S04]  /*64b0*/  F2FP.BF16.F32.PACK_AB R0, RZ, R0 ;  /* 0x00000000ff00723e */ /* 0x000fc800000010ff */
[----:B------:R-:W-:Y:S01]  /*64c0*/  PRMT R24, R0, 0x7610, R24 ;  /* 0x0000761000187816 */ /* 0x000fe20000000018 */
[----:B------:R-:W-:Y:S06]  /*64d0*/  BRA `(.L_x_1245) ;  /* 0x00000000006c7947 */ /* 0x000fec0003800000 */
.L_x_1244:
        /* <DEDUP_REMOVED lines=16> */
.L_x_1272:
[----:B------:R-:W-:Y:S01]  /*65e0*/  PRMT R24, RZ, 0x7610, R24 ;  /* 0x00007610ff187816 */ /* 0x000fe20000000018 */
[----:B------:R-:W-:Y:S06]  /*65f0*/  BRA `(.L_x_1245) ;  /* 0x0000000000247947 */ /* 0x000fec0003800000 */
.L_x_1269:
[----:B------:R-:W2:Y:S02]  /*6600*/  LDG.E.64 R4, desc[UR36][R4.64] ;  /* 0x0000002404047981 */ /* 0x000ea4000c1e1b00 */
[----:B--2---:R-:W0:Y:S02]  /*6610*/  I2F.U64 R0, R4 ;  /* 0x0000000400007312 */ /* 0x004e240000301000 */
[----:B0-----:R-:W-:-:S04]  /*6620*/  F2FP.BF16.F32.PACK_AB R0, RZ, R0 ;  /* 0x00000000ff00723e */ /* 0x001fc800000010ff */
[----:B------:R-:W-:Y:S01]  /*6630*/  PRMT R24, R0, 0x7610, R24 ;  /* 0x0000761000187816 */ /* 0x000fe20000000018 */
[----:B------:R-:W-:Y:S06]  /*6640*/  BRA `(.L_x_1245) ;  /* 0x0000000000107947 */ /* 0x000fec0003800000 */
.L_x_1268:
[----:B------:R-:W2:Y:S02]  /*6650*/  LDG.E R4, desc[UR36][R4.64] ;  /* 0x0000002404047981 */ /* 0x000ea4000c1e1900 */
[----:B--2---:R-:W-:-:S04]  /*6660*/  I2FP.F32.U32 R0, R4 ;  /* 0x0000000400007245 */ /* 0x004fc80000201000 */
[----:B------:R-:W-:-:S04]  /*6670*/  F2FP.BF16.F32.PACK_AB R0, RZ, R0 ;  /* 0x00000000ff00723e */ /* 0x000fc800000010ff */
[----:B------:R-:W-:-:S07]  /*6680*/  PRMT R24, R0, 0x7610, R24 ;  /* 0x0000761000187816 */ /* 0x000fce0000000018 */
.L_x_1245:
[----:B------:R-:W-:-:S07]  /*6690*/  VIADD R23, R23, 0x80 ;  /* 0x0000008017177836 */ /* 0x000fce0000000000 */
.L_x_1206:
[----:B------:R-:W-:Y:S05]  /*66a0*/  BSYNC B6 ;  /* 0x0000000000067941 */ /* 0x000fea0003800000 */
.L_x_1205:
        /* <DEDUP_REMOVED lines=26> */
.L_x_1278:
[----:B------:R-:W2:Y:S02]  /*6850*/  LDG.E.U8 R4, desc[UR36][R4.64] ;  /* 0x0000002404047981 */ /* 0x000ea4000c1e1100 */
[----:B--2---:R-:W-:-:S04]  /*6860*/  I2FP.F32.U32 R0, R4 ;  /* 0x0000000400007245 */ /* 0x004fc80000201000 */
[----:B------:R-:W-:-:S04]  /*6870*/  F2FP.BF16.F32.PACK_AB R0, RZ, R0 ;  /* 0x00000000ff00723e */ /* 0x000fc800000010ff */
[----:B------:R-:W-:Y:S01]  /*6880*/  PRMT R19, R0, 0x7610, R19 ;  /* 0x0000761000137816 */ /* 0x000fe20000000013 */
[----:B------:R-:W-:Y:S06]  /*6890*/  BRA `(.L_x_1280) ;  /* 0x0000000c00c87947 */ /* 0x000fec0003800000 */
.L_x_1277:
        /* <DEDUP_REMOVED lines=11> */
.L_x_1282:
[----:B------:R-:W2:Y:S02]  /*6950*/  LDG.E R4, desc[UR36][R4.64] ;  /* 0x0000002404047981 */ /* 0x000ea4000c1e1900 */
[----:B--2---:R-:W-:-:S04]  /*6960*/  I2FP.F32.S32 R0, R4 ;  /* 0x0000000400007245 */ /* 0x004fc80000201400 */
[----:B------:R-:W-:-:S04]  /*6970*/  F2FP.BF16.F32.PACK_AB R0, RZ, R0 ;  /* 0x00000000ff00723e */ /* 0x000fc800000010ff */
[----:B------:R-:W-:Y:S01]  /*6980*/  PRMT R19, R0, 0x7610, R19 ;  /* 0x0000761000137816 */ /* 0x000fe20000000013 */
[----:B------:R-:W-:Y:S06]  /*6990*/  BRA `(.L_x_1280) ;  /* 0x0000000c00887947 */ /* 0x000fec0003800000 */
.L_x_1281:
[----:B------:R-:W2:Y:S02]  /*69a0*/  LDG.E.U16 R4, desc[UR36][R4.64] ;  /* 0x0000002404047981 */ /* 0x000ea4000c1e1500 */
[----:B--2---:R-:W0:Y:S02]  /*69b0*/  I2F.S16 R0, R4 ;  /* 0x0000000400007306 */ /* 0x004e240000101400 */
[----:B0-----:R-:W-:-:S04]  /*69c0*/  F2FP.BF16.F32.PACK_AB R0, RZ, R0 ;  /* 0x00000000ff00723e */ /* 0x001fc800000010ff */
[----:B------:R-:W-:Y:S01]  /*69d0*/  PRMT R19, R0, 0x7610, R19 ;  /* 0x0000761000137816 */ /* 0x000fe20000000013 */
[----:B------:R-:W-:Y:S06]  /*69e0*/  BRA `(.L_x_1280) ;  /* 0x0000000c00747947 */ /* 0x000fec0003800000 */
.L_x_1276:
        /* <DEDUP_REMOVED lines=9> */
.L_x_1284:
[----:B------:R-:W2:Y:S02]  /*6a80*/  LDG.E.U16 R0, desc[UR36][R4.64] ;  /* 0x0000002404007981 */ /* 0x000ea4000c1e1500 */
[----:B--2---:R-:W-:-:S05]  /*6a90*/  HADD2.F32 R0, -RZ, R0.H0_H0 ;  /* 0x20000000ff007230 */ /* 0x004fca0000004100 */
[----:B------:R-:W-:-:S04]  /*6aa0*/  F2FP.BF16.F32.PACK_AB R0, RZ, R0 ;  /* 0x00000000ff00723e */ /* 0x000fc800000010ff */
[----:B------:R-:W-:Y:S01]  /*6ab0*/  PRMT R19, R0, 0x7610, R19 ;  /* 0x0000761000137816 */ /* 0x000fe20000000013 */
[----:B------:R-:W-:Y:S06]  /*6ac0*/  BRA `(.L_x_1280) ;  /* 0x0000000c003c7947 */ /* 0x000fec0003800000 */
.L_x_1283:
        /* <DEDUP_REMOVED lines=9> */
.L_x_1286:
[----:B------:R-:W2:Y:S02]  /*6b60*/  LDG.E.U16 R4, desc[UR36][R4.64] ;  /* 0x0000002404047981 */ /* 0x000ea4000c1e1500 */
[----:B--2---:R-:W-:-:S05]  /*6b70*/  HADD2.F32 R0, -RZ, R4.H0_H0 ;  /* 0x20000004ff007230 */ /* 0x004fca0000004100 */
[----:B------:R-:W-:-:S04]  /*6b80*/  F2FP.BF16.F32.PACK_AB R0, RZ, R0 ;  /* 0x00000000ff00723e */ /* 0x000fc800000010ff */
[----:B------:R-:W-:Y:S01]  /*6b90*/  PRMT R19, R0, 0x7610, R19 ;  /* 0x0000761000137816 */ /* 0x000fe20000000013 */
[----:B------:R-:W-:Y:S06]  /*6ba0*/  BRA `(.L_x_1280) ;  /* 0x0000000c00047947 */ /* 0x000fec0003800000 */
.L_x_1285:
        /* <DEDUP_REMOVED lines=9> */
.L_x_1275:
        /* <DEDUP_REMOVED lines=14> */
.L_x_1289:
        /* <DEDUP_REMOVED lines=9> */
.L_x_1288:
        /* <DEDUP_REMOVED lines=28> */
.L_x_1291:
        /* <DEDUP_REMOVED lines=15> */
.L_x_1290:
[----:B------:R0:W5:Y:S01]  /*7060*/  LDG.E.U16 R19, desc[UR36][R4.64] ;  /* 0x0000002404137981 */ /* 0x000162000c1e1500 */
[----:B------:R-:W-:Y:S05]  /*7070*/  BRA `(.L_x_1280) ;  /* 0x0000000400d07947 */ /* 0x000fea0003800000 */
.L_x_1287:
        /* <DEDUP_REMOVED lines=13> */
.L_x_1294:
        /* <DEDUP_REMOVED lines=21> */
.L_x_1298:
[----:B------:R-:W-:Y:S05]  /*72a0*/  BSYNC B1 ;  /* 0x0000000000017941 */ /* 0x000fea0003800000 */
.L_x_1297:
[----:B------:R-:W-:Y:S01]  /*72b0*/  LEA R5, R0, 0x3b800000, 0x17 ;  /* 0x3b80000000057811 */ /* 0x000fe200078eb8ff */
[----:B------:R-:W-:-:S05]  /*72c0*/  IMAD.SHL.U32 R0, R3, 0x100000, RZ ;  /* 0x0010000003007824 */ /* 0x000fca00078e00ff */
[----:B------:R-:W-:-:S07]  /*72d0*/  LOP3.LUT R0, R5, R0, R6, 0xfe, !PT ;  /* 0x0000000005007212 */ /* 0x000fce00078efe06 */
.L_x_1296:
[----:B------:R-:W-:Y:S05]  /*72e0*/  BSYNC B0 ;  /* 0x0000000000007941 */ /* 0x000fea0003800000 */
.L_x_1295:
[----:B------:R-:W-:-:S04]  /*72f0*/  F2FP.BF16.F32.PACK_AB R0, RZ, R0 ;  /* 0x00000000ff00723e */ /* 0x000fc800000010ff */
[----:B------:R-:W-:Y:S01]  /*7300*/  PRMT R19, R0, 0x7610, R19 ;  /* 0x0000761000137816 */ /* 0x000fe20000000013 */
[----:B------:R-:W-:Y:S06]  /*7310*/  BRA `(.L_x_1280) ;  /* 0x0000000400287947 */ /* 0x000fec0003800000 */
.L_x_1293:
        /* <DEDUP_REMOVED lines=21> */
.L_x_1302:
[----:B------:R-:W-:Y:S05]  /*7470*/  BSYNC B1 ;  /* 0x0000000000017941 */ /* 0x000fea0003800000 */
.L_x_1301:
[----:B------:R-:W-:Y:S01]  /*7480*/  LEA R5, R0, 0x37800000, 0x17 ;  /* 0x3780000000057811 */ /* 0x000fe200078eb8ff */
[----:B------:R-:W-:-:S05]  /*7490*/  IMAD.SHL.U32 R0, R3, 0x200000, RZ ;  /* 0x0020000003007824 */ /* 0x000fca00078e00ff */
[----:B------:R-:W-:-:S07]  /*74a0*/  LOP3.LUT R0, R5, R0, R6, 0xfe, !PT ;  /* 0x0000000005007212 */ /* 0x000fce00078efe06 */
.L_x_1300:
[----:B------:R-:W-:Y:S05]  /*74b0*/  BSYNC B0 ;  /* 0x0000000000007941 */ /* 0x000fea0003800000 */
.L_x_1299:
[----:B------:R-:W-:-:S04]  /*74c0*/  F2FP.BF16.F32.PACK_AB R0, RZ, R0 ;  /* 0x00000000ff00723e */ /* 0x000fc800000010ff */
[----:B------:R-:W-:Y:S01]  /*74d0*/  PRMT R19, R0, 0x7610, R19 ;  /* 0x0000761000137816 */ /* 0x000fe20000000013 */
[----:B------:R-:W-:Y:S06]  /*74e0*/  BRA `(.L_x_1280) ;  /* 0x0000000000b47947 */ /* 0x000fec0003800000 */
.L_x_1292:
        /* <DEDUP_REMOVED lines=14> */
.L_x_1306:
[----:B------:R-:W-:Y:S05]  /*75d0*/  BSYNC B0 ;  /* 0x0000000000007941 */ /* 0x000fea0003800000 */
.L_x_1305:
[----:B------:R-:W-:-:S04]  /*75e0*/  F2FP.BF16.F32.PACK_AB R0, RZ, R0 ;  /* 0x00000000ff00723e */ /* 0x000fc800000010ff */
[----:B------:R-:W-:Y:S01]  /*75f0*/  PRMT R19, R0, 0x7610, R19 ;  /* 0x0000761000137816 */ /* 0x000fe20000000013 */
[----:B------:R-:W-:Y:S06]  /*7600*/  BRA `(.L_x_1280) ;  /* 0x00000000006c7947 */ /* 0x000fec0003800000 */
.L_x_1279:
        /* <DEDUP_REMOVED lines=16> */
.L_x_1307:
[----:B------:R-:W-:Y:S01]  /*7710*/  PRMT R19, RZ, 0x7610, R19 ;  /* 0x00007610ff137816 */ /* 0x000fe20000000013 */
[----:B------:R-:W-:Y:S06]  /*7720*/  BRA `(.L_x_1280) ;  /* 0x0000000000247947 */ /* 0x000fec0003800000 */
.L_x_1304:
[----:B------:R-:W2:Y:S02]  /*7730*/  LDG.E.64 R4, desc[UR36][R4.64] ;  /* 0x0000002404047981 */ /* 0x000ea4000c1e1b00 */
[----:B--2---:R-:W0:Y:S02]  /*7740*/  I2F.U64 R0, R4 ;  /* 0x0000000400007312 */ /* 0x004e240000301000 */
[----:B0-----:R-:W-:-:S04]  /*7750*/  F2FP.BF16.F32.PACK_AB R0, RZ, R0 ;  /* 0x00000000ff00723e */ /* 0x001fc800000010ff */
[----:B------:R-:W-:Y:S01]  /*7760*/  PRMT R19, R0, 0x7610, R19 ;  /* 0x0000761000137816 */ /* 0x000fe20000000013 */
[----:B------:R-:W-:Y:S06]  /*7770*/  BRA `(.L_x_1280) ;  /* 0x0000000000107947 */ /* 0x000fec0003800000 */
.L_x_1303:
[----:B------:R-:W2:Y:S02]  /*7780*/  LDG.E R4, desc[UR36][R4.64] ;  /* 0x0000002404047981 */ /* 0x000ea4000c1e1900 */
[----:B--2---:R-:W-:-:S04]  /*7790*/  I2FP.F32.U32 R0, R4 ;  /* 0x0000000400007245 */ /* 0x004fc80000201000 */
[----:B------:R-:W-:-:S04]  /*77a0*/  F2FP.BF16.F32.PACK_AB R0, RZ, R0 ;  /* 0x00000000ff00723e */ /* 0x000fc800000010ff */
[----:B------:R-:W-:-:S07]  /*77b0*/  PRMT R19, R0, 0x7610, R19 ;  /* 0x0000761000137816 */ /* 0x000fce0000000013 */
.L_x_1280:
        /* <DEDUP_REMOVED lines=21> */
.L_x_1311:
[----:B------:R-:W2:Y:S02]  /*7910*/  LDG.E.U8 R4, desc[UR36][R4.64] ;  /* 0x0000002404047981 */ /* 0x000ea4000c1e1100 */
[----:B--2---:R-:W-:-:S04]  /*7920*/  I2FP.F32.U32 R0, R4 ;  /* 0x0000000400007245 */ /* 0x004fc80000201000 */
[----:B------:R-:W-:Y:S01]  /*7930*/  F2FP.BF16.F32.PACK_AB R0, RZ, R0 ;  /* 0x00000000ff00723e */ /* 0x000fe200000010ff */
[----:B------:R-:W-:Y:S06]  /*7940*/  BRA `(.L_x_1274) ;  /* 0x0000000c008c7947 */ /* 0x000fec0003800000 */
.L_x_1310:
        /* <DEDUP_REMOVED lines=10> */
.L_x_1314:
[----:B------:R-:W2:Y:S02]  /*79f0*/  LDG.E R4, desc[UR36][R4.64] ;  /* 0x0000002404047981 */ /* 0x000ea4000c1e1900 */
[----:B--2---:R-:W-:-:S04]  /*7a00*/  I2FP.F32.S32 R0, R4 ;  /* 0x0000000400007245 */ /* 0x004fc80000201400 */
[----:B------:R-:W-:Y:S01]  /*7a10*/  F2FP.BF16.F32.PACK_AB R0, RZ, R0 ;  /* 0x00000000ff00723e */ /* 0x000fe200000010ff */
[----:B------:R-:W-:Y:S06]  /*7a20*/  BRA `(.L_x_1274) ;  /* 0x0000000c00547947 */ /* 0x000fec0003800000 */
.L_x_1313:
[----:B------:R-:W2:Y:S02]  /*7a30*/  LDG.E.U16 R4, desc[UR36][R4.64] ;  /* 0x0000002404047981 */ /* 0x000ea4000c1e1500 */
[----:B--2---:R-:W0:Y:S02]  /*7a40*/  I2F.S16 R0, R4 ;  /* 0x0000000400007306 */ /* 0x004e240000101400 */
[----:B0-----:R-:W-:Y:S01]  /*7a50*/  F2FP.BF16.F32.PACK_AB R0, RZ, R0 ;  /* 0x00000000ff00723e */ /* 0x001fe200000010ff */
[----:B------:R-:W-:Y:S06]  /*7a60*/  BRA `(.L_x_1274) ;  /* 0x0000000c00447947 */ /* 0x000fec0003800000 */
.L_x_1309:
        /* <DEDUP_REMOVED lines=9> */
.L_x_1316:
[----:B------:R-:W2:Y:S02]  /*7b00*/  LDG.E.U16 R0, desc[UR36][R4.64] ;  /* 0x0000002404007981 */ /* 0x000ea4000c1e1500 */
[----:B--2---:R-:W-:-:S05]  /*7b10*/  HADD2.F32 R0, -RZ, R0.H0_H0 ;  /* 0x20000000ff007230 */ /* 0x004fca0000004100 */
[----:B------:R-:W-:Y:S01]  /*7b20*/  F2FP.BF16.F32.PACK_AB R0, RZ, R0 ;  /* 0x00000000ff00723e */ /* 0x000fe200000010ff */
[----:B------:R-:W-:Y:S06]  /*7b30*/  BRA `(.L_x_1274) ;  /* 0x0000000c00107947 */ /* 0x000fec0003800000 */
.L_x_1315:
        /* <DEDUP_REMOVED lines=9> */
.L_x_1318:
[----:B------:R-:W2:Y:S02]  /*7bd0*/  LDG.E.U16 R4, desc[UR36][R4.64] ;  /* 0x0000002404047981 */ /* 0x000ea4000c1e1500 */
[----:B--2---:R-:W-:-:S05]  /*7be0*/  HADD2.F32 R0, -RZ, R4.H0_H0 ;  /* 0x20000004ff007230 */ /* 0x004fca0000004100 */
[----:B------:R-:W-:Y:S01]  /*7bf0*/  F2FP.BF16.F32.PACK_AB R0, RZ, R0 ;  /* 0x00000000ff00723e */ /* 0x000fe200000010ff */
[----:B------:R-:W-:Y:S06]  /*7c00*/  BRA `(.L_x_1274) ;  /* 0x0000000800dc7947 */ /* 0x000fec0003800000 */
.L_x_1317:
        /* <DEDUP_REMOVED lines=8> */
.L_x_1308:
        /* <DEDUP_REMOVED lines=13> */
.L_x_1321:
        /* <DEDUP_REMOVED lines=8> */
.L_x_1320:
        /* <DEDUP_REMOVED lines=28> */
.L_x_1323:
        /* <DEDUP_REMOVED lines=12> */
[----:B------:R-:W-:Y:S01]  /*8060*/  F2FP.BF16.F32.PACK_AB R0, RZ, R0 ;  /* 0x00000000ff00723e */ /* 0x000fe200000010ff */
[----:B------:R-:W-:Y:S06]  /*8070*/  BRA `(.L_x_1274) ;  /* 0x0000000400c07947 */ /* 0x000fec0003800000 */
.L_x_1322:
[----:B------:R1:W5:Y:S01]  /*8080*/  LDG.E.U16 R0, desc[UR36][R4.64] ;  /* 0x0000002404007981 */ /* 0x000362000c1e1500 */
[----:B------:R-:W-:Y:S05]  /*8090*/  BRA `(.L_x_1274) ;  /* 0x0000000400b87947 */ /* 0x000fea0003800000 */
.L_x_1319:
        /* <DEDUP_REMOVED lines=12> */
.L_x_1326:
        /* <DEDUP_REMOVED lines=21> */
.L_x_1330:
[----:B------:R-:W-:Y:S05]  /*82b0*/  BSYNC B1 ;  /* 0x0000000000017941 */ /* 0x000fea0003800000 */
.L_x_1329:
[----:B------:R-:W-:Y:S01]  /*82c0*/  LEA R5, R0, 0x3b800000, 0x17 ;  /* 0x3b80000000057811 */ /* 0x000fe200078eb8ff */
[----:B------:R-:W-:-:S05]  /*82d0*/  IMAD.SHL.U32 R0, R3, 0x100000, RZ ;  /* 0x0010000003007824 */ /* 0x000fca00078e00ff */
[----:B------:R-:W-:-:S07]  /*82e0*/  LOP3.LUT R0, R5, R0, R6, 0xfe, !PT ;  /* 0x0000000005007212 */ /* 0x000fce00078efe06 */
.L_x_1328:
[----:B------:R-:W-:Y:S05]  /*82f0*/  BSYNC B0 ;  /* 0x0000000000007941 */ /* 0x000fea0003800000 */
.L_x_1327:
[----:B------:R-:W-:Y:S01]  /*8300*/  F2FP.BF16.F32.PACK_AB R0, RZ, R0 ;  /* 0x00000000ff00723e */ /* 0x000fe200000010ff */
[----:B------:R-:W-:Y:S06]  /*8310*/  BRA `(.L_x_1274) ;  /* 0x0000000400187947 */ /* 0x000fec0003800000 */
.L_x_1325:
        /* <DEDUP_REMOVED lines=21> */
.L_x_1334:
[----:B------:R-:W-:Y:S05]  /*8470*/  BSYNC B1 ;  /* 0x0000000000017941 */ /* 0x000fea0003800000 */
.L_x_1333:
[----:B------:R-:W-:Y:S01]  /*8480*/  LEA R5, R0, 0x37800000, 0x17 ;  /* 0x3780000000057811 */ /* 0x000fe200078eb8ff */
[----:B------:R-:W-:-:S05]  /*8490*/  IMAD.SHL.U32 R0, R3, 0x200000, RZ ;  /* 0x0020000003007824 */ /* 0x000fca00078e00ff */
[----:B------:R-:W-:-:S07]  /*84a0*/  LOP3.LUT R0, R5, R0, R6, 0xfe, !PT ;  /* 0x0000000005007212 */ /* 0x000fce00078efe06 */
.L_x_1332:
[----:B------:R-:W-:Y:S05]  /*84b0*/  BSYNC B0 ;  /* 0x0000000000007941 */ /* 0x000fea0003800000 */
.L_x_1331:
[----:B------:R-:W-:Y:S01]  /*84c0*/  F2FP.BF16.F32.PACK_AB R0, RZ, R0 ;  /* 0x00000000ff00723e */ /* 0x000fe200000010ff */
[----:B------:R-:W-:Y:S06]  /*84d0*/  BRA `(.L_x_1274) ;  /* 0x0000000000a87947 */ /* 0x000fec0003800000 */
.L_x_1324:
        /* <DEDUP_REMOVED lines=14> */
.L_x_1338:
[----:B------:R-:W-:Y:S05]  /*85c0*/  BSYNC B0 ;  /* 0x0000000000007941 */ /* 0x000fea0003800000 */
.L_x_1337:
[----:B------:R-:W-:Y:S01]  /*85d0*/  F2FP.BF16.F32.PACK_AB R0, RZ, R0 ;  /* 0x00000000ff00723e */ /* 0x000fe200000010ff */
[----:B------:R-:W-:Y:S06]  /*85e0*/  BRA `(.L_x_1274) ;  /* 0x0000000000647947 */ /* 0x000fec0003800000 */
.L_x_1312:
        /* <DEDUP_REMOVED lines=16> */
.L_x_1339:
[----:B------:R-:W-:Y:S01]  /*86f0*/  PRMT R0, RZ, 0x7610, R0 ;  /* 0x00007610ff007816 */ /* 0x000fe20000000000 */
[----:B------:R-:W-:Y:S06]  /*8700*/  BRA `(.L_x_1274) ;  /* 0x00000000001c7947 */ /* 0x000fec0003800000 */
.L_x_1336:
[----:B------:R-:W2:Y:S02]  /*8710*/  LDG.E.64 R4, desc[UR36][R4.64] ;  /* 0x0000002404047981 */ /* 0x000ea4000c1e1b00 */
[----:B--2---:R-:W0:Y:S02]  /*8720*/  I2F.U64 R0, R4 ;  /* 0x0000000400007312 */ /* 0x004e240000301000 */
[----:B0-----:R-:W-:Y:S01]  /*8730*/  F2FP.BF16.F32.PACK_AB R0, RZ, R0 ;  /* 0x00000000ff00723e */ /* 0x001fe200000010ff */
[----:B------:R-:W-:Y:S06]  /*8740*/  BRA `(.L_x_1274) ;  /* 0x00000000000c7947 */ /* 0x000fec0003800000 */
.L_x_1335:
[----:B------:R-:W2:Y:S02]  /*8750*/  LDG.E R4, desc[UR36][R4.64] ;  /* 0x0000002404047981 */ /* 0x000ea4000c1e1900 */
[----:B--2---:R-:W-:-:S04]  /*8760*/  I2FP.F32.U32 R0, R4 ;  /* 0x0000000400007245 */ /* 0x004fc80000201000 */
[----:B------:R-:W-:-:S07]  /*8770*/  F2FP.BF16.F32.PACK_AB R0, RZ, R0 ;  /* 0x00000000ff00723e */ /* 0x000fce00000010ff */
.L_x_1274:
[----:B------:R-:W-:Y:S05]  /*8780*/  BSYNC B6 ;  /* 0x0000000000067941 */ /* 0x000fea0003800000 */
.L_x_1273:
[----:B------:R-:W2:Y:S01]  /*8790*/  S2R R25, SR_TID.X ;  /* 0x0000000000197919 */ /* 0x000ea20000002100 */
[----:B------:R-:W3:Y:S01]  /*87a0*/  LDC.U8 R17, c[0x0][0x240] ;  /* 0x00009000ff117b82 */ /* 0x000ee20000000000 */
[----:B------:R-:W-:Y:S01]  /*87b0*/  BSSY B0, `(.L_x_1340) ;  /* 0x000001c000007945 */ /* 0x000fe20003800000 */
[CC--:B--2---:R-:W-:Y:S01]  /*87c0*/  ISETP.GE.AND P2, PT, R25.reuse, R16.reuse, PT ;  /* 0x000000101900720c */ /* 0x0c4fe20003f46270 */
[C---:B------:R-:W-:Y:S02]  /*87d0*/  VIADD R3, R25.reuse, 0x100 ;  /* 0x0000010019037836 */ /* 0x040fe40000000000 */
[C---:B01----:R-:W-:Y:S02]  /*87e0*/  VIADD R5, R25.reuse, 0x180 ;  /* 0x0000018019057836 */ /* 0x043fe40000000000 */
[----:B------:R-:W-:Y:S01]  /*87f0*/  VIADD R23, R25, 0x80 ;  /* 0x0000008019177836 */ /* 0x000fe20000000000 */
[-C--:B------:R-:W-:Y:S02]  /*8800*/  ISETP.GE.AND P0, PT, R3, R16.reuse, PT ;  /* 0x000000100300720c */ /* 0x080fe40003f06270 */
[----:B------:R-:W-:-:S02]  /*8810*/  ISETP.GE.AND P1, PT, R5, R16, PT ;  /* 0x000000100500720c */ /* 0x000fc40003f26270 */
[----:B------:R-:W-:-:S03]  /*8820*/  ISETP.GE.AND P3, PT, R23, R16, PT ;  /* 0x000000101700720c */ /* 0x000fc60003f66270 */
[----:B------:R-:W-:Y:S10]  /*8830*/  @P2 BRA `(.L_x_1341) ;  /* 0x00000000004c2947 */ /* 0x000ff40003800000 */
[----:B-----5:R-:W-:Y:S02]  /*8840*/  IMAD.U32 R22, R22, 0x10000, RZ ;  /* 0x0001000016167824 */ /* 0x020fe400078e00ff */
[----:B------:R-:W-:Y:S02]  /*8850*/  IMAD.U32 R26, R26, 0x10000, RZ ;  /* 0x000100001a1a7824 */ /* 0x000fe400078e00ff */
        /* <DEDUP_REMOVED lines=17> */
.L_x_1341:
[----:B------:R-:W-:Y:S05]  /*8970*/  BSYNC B0 ;  /* 0x0000000000007941 */ /* 0x000fea0003800000 */
.L_x_1340:
[----:B------:R-:W-:Y:S04]  /*8980*/  BSSY B0, `(.L_x_1342) ;  /* 0x0000015000007945 */ /* 0x000fe80003800000 */
[----:B------:R-:W-:Y:S05]  /*8990*/  @P3 BRA `(.L_x_1343) ;  /* 0x00000000004c3947 */ /* 0x000fea0003800000 */
        /* <DEDUP_REMOVED lines=17> */
[----:B------:R-:W-:-:S06]  /*8ab0*/  FSEL R22, R4, +INF , P3 ;  /* 0x7f80000004167808 */ /* 0x000fcc0001800000 */
[----:B------:R-:W1:Y:S03]  /*8ac0*/  F2F.BF16.F32 R22, R22 ;  /* 0x0000001600167304 */ /* 0x000e660000202000 */
.L_x_1343:
[----:B------:R-:W-:Y:S05]  /*8ad0*/  BSYNC B0 ;  /* 0x0000000000007941 */ /* 0x000fea0003800000 */
.L_x_1342:
        /* <DEDUP_REMOVED lines=16> */
[----:B------:R-:W2:Y:S02]  /*8be0*/  MUFU.SQRT R8, R8 ;  /* 0x0000000800087308 */ /* 0x000ea40000002000 */
[----:B--2---:R-:W-:Y:S01]  /*8bf0*/  @P0 FMUL.FTZ R4, R8, R7 ;  /* 0x0000000708040220 */ /* 0x004fe20000410000 */
[----:B------:R-:W-:-:S04]  /*8c00*/  FSETP.NEU.FTZ.AND P0, PT, R5, +INF , PT ;  /* 0x7f8000000500780b */ /* 0x000fc80003f1d000 */
[----:B------:R-:W-:-:S06]  /*8c10*/  FSEL R18, R4, +INF , P0 ;  /* 0x7f80000004127808 */ /* 0x000fcc0000000000 */
[----:B------:R-:W2:Y:S03]  /*8c20*/  F2F.BF16.F32 R18, R18 ;  /* 0x0000001200127304 */ /* 0x000ea60000202000 */
.L_x_1345:
[----:B------:R-:W-:Y:S05]  /*8c30*/  BSYNC B0 ;  /* 0x0000000000007941 */ /* 0x000fea0003800000 */
.L_x_1344:
        /* <DEDUP_REMOVED lines=16> */
[----:B------:R-:W4:Y:S02]  /*8d40*/  MUFU.SQRT R6, R6 ;  /* 0x0000000600067308 */ /* 0x000f240000002000 */
[----:B----4-:R-:W-:Y:S01]  /*8d50*/  @P0 FMUL.FTZ R4, R6, R5 ;  /* 0x0000000506040220 */ /* 0x010fe20000410000 */
[----:B------:R-:W-:-:S04]  /*8d60*/  FSETP.NEU.FTZ.AND P0, PT, R0, +INF , PT ;  /* 0x7f8000000000780b */ /* 0x000fc80003f1d000 */
[----:B------:R-:W-:-:S06]  /*8d70*/  FSEL R19, R4, +INF , P0 ;  /* 0x7f80000004137808 */ /* 0x000fcc0000000000 */
[----:B------:R-:W4:Y:S03]  /*8d80*/  F2F.BF16.F32 R19, R19 ;  /* 0x0000001300137304 */ /* 0x000f260000202000 */
.L_x_1347:
[----:B------:R-:W-:Y:S05]  /*8d90*/  BSYNC B0 ;  /* 0x0000000000007941 */ /* 0x000fea0003800000 */
.L_x_1346:
[----:B------:R-:W-:Y:S04]  /*8da0*/  BSSY B6, `(.L_x_1348) ;  /* 0x0000112000067945 */ /* 0x000fe80003800000 */
[----:B------:R-:W-:Y:S05]  /*8db0*/  @P2 BRA `(.L_x_1349) ;  /* 0x0000001000402947 */ /* 0x000fea0003800000 */
[----:B------:R-:W0:Y:S01]  /*8dc0*/  LDC.64 R8, c[0x0][0x218] ;  /* 0x00008600ff087b82 */ /* 0x000e220000000a00 */
[----:B---3-5:R-:W-:Y:S01]  /*8dd0*/  PRMT R0, R17, 0x9910, RZ ;  /* 0x0000991011007816 */ /* 0x028fe200000000ff */
        /* <DEDUP_REMOVED lines=20> */
.L_x_1353:
[----:B------:R-:W-:Y:S02]  /*8f20*/  IMAD.U32 R5, R3, 0x10000, RZ ;  /* 0x0001000003057824 */ /* 0x000fe400078e00ff */
[----:B------:R-:W-:-:S04]  /*8f30*/  IMAD.MOV.U32 R25, RZ, RZ, R23 ;  /* 0x000000ffff197224 */ /* 0x000fc800078e0017 */
[----:B------:R-:W0:Y:S02]  /*8f40*/  F2I.S64.TRUNC R4, R5 ;  /* 0x0000000500047311 */ /* 0x000e24000020d900 */
[----:B0-----:R0:W-:Y:S01]  /*8f50*/  STG.E.U8 desc[UR36][R8.64], R4 ;  /* 0x0000000408007986 */ /* 0x0011e2000c101124 */
[----:B------:R-:W-:Y:S05]  /*8f60*/  BRA `(.L_x_1349) ;  /* 0x0000000c00d47947 */ /* 0x000fea0003800000 */
.L_x_1352:
        /* <DEDUP_REMOVED lines=11> */
.L_x_1356:
[----:B------:R-:W-:Y:S02]  /*9020*/  IMAD.U32 R3, R3, 0x10000, RZ ;  /* 0x0001000003037824 */ /* 0x000fe400078e00ff */
[----:B------:R-:W-:-:S04]  /*9030*/  IMAD.MOV.U32 R25, RZ, RZ, R23 ;  /* 0x000000ffff197224 */ /* 0x000fc800078e0017 */
[----:B------:R-:W0:Y:S02]  /*9040*/  F2I.FTZ.TRUNC.NTZ R3, R3 ;  /* 0x0000000300037305 */ /* 0x000e24000021f100 */
[----:B0-----:R0:W-:Y:S01]  /*9050*/  STG.E desc[UR36][R8.64], R3 ;  /* 0x0000000308007986 */ /* 0x0011e2000c101924 */
[----:B------:R-:W-:Y:S05]  /*9060*/  BRA `(.L_x_1349) ;  /* 0x0000000c00947947 */ /* 0x000fea0003800000 */
.L_x_1355:
[----:B------:R-:W-:Y:S02]  /*9070*/  IMAD.U32 R3, R3, 0x10000, RZ ;  /* 0x0001000003037824 */ /* 0x000fe400078e00ff */
[----:B------:R-:W-:-:S04]  /*9080*/  IMAD.MOV.U32 R25, RZ, RZ, R23 ;  /* 0x000000ffff197224 */ /* 0x000fc800078e0017 */
[----:B------:R-:W0:Y:S02]  /*9090*/  F2I.FTZ.TRUNC.NTZ R3, R3 ;  /* 0x0000000300037305 */ /* 0x000e24000021f100 */
[----:B0-----:R0:W-:Y:S01]  /*90a0*/  STG.E.U16 desc[UR36][R8.64], R3 ;  /* 0x0000000308007986 */ /* 0x0011e2000c101524 */
[----:B------:R-:W-:Y:S05]  /*90b0*/  BRA `(.L_x_1349) ;  /* 0x0000000c00807947 */ /* 0x000fea0003800000 */
.L_x_1351:
        /* <DEDUP_REMOVED lines=10> */
.L_x_1358:
[----:B------:R-:W-:Y:S02]  /*9160*/  IMAD.U32 R0, R3, 0x10000, RZ ;  /* 0x0001000003007824 */ /* 0x000fe400078e00ff */
[----:B------:R-:W-:-:S03]  /*9170*/  IMAD.MOV.U32 R25, RZ, RZ, R23 ;  /* 0x000000ffff197224 */ /* 0x000fc600078e0017 */
[----:B------:R-:W-:-:S05]  /*9180*/  F2FP.F16.F32.PACK_AB R0, RZ, R0 ;  /* 0x00000000ff00723e */ /* 0x000fca00000000ff */
[----:B------:R0:W-:Y:S01]  /*9190*/  STG.E.U16 desc[UR36][R8.64], R0 ;  /* 0x0000000008007986 */ /* 0x0001e2000c101524 */
[----:B------:R-:W-:Y:S05]  /*91a0*/  BRA `(.L_x_1349) ;  /* 0x0000000c00447947 */ /* 0x000fea0003800000 */
.L_x_1357:
        /* <DEDUP_REMOVED lines=11> */
.L_x_1360:
[----:B------:R-:W-:Y:S02]  /*9260*/  IMAD.U32 R3, R3, 0x10000, RZ ;  /* 0x0001000003037824 */ /* 0x000fe400078e00ff */
[----:B------:R-:W-:-:S03]  /*9270*/  IMAD.MOV.U32 R25, RZ, RZ, R23 ;  /* 0x000000ffff197224 */ /* 0x000fc600078e0017 */
[----:B------:R-:W-:-:S04]  /*9280*/  F2FP.F16.F32.PACK_AB R3, RZ, R3 ;  /* 0x00000003ff03723e */ /* 0x000fc800000000ff */
[----:B------:R-:W-:-:S05]  /*9290*/  PRMT R3, R3, 0x5410, RZ ;  /* 0x0000541003037816 */ /* 0x000fca00000000ff */
[----:B------:R0:W-:Y:S01]  /*92a0*/  STG.E desc[UR36][R8.64], R3 ;  /* 0x0000000308007986 */ /* 0x0001e2000c101924 */
[----:B------:R-:W-:Y:S05]  /*92b0*/  BRA `(.L_x_1349) ;  /* 0x0000000c00007947 */ /* 0x000fea0003800000 */
.L_x_1359:
[----:B------:R-:W-:Y:S02]  /*92c0*/  IMAD.U32 R4, R3, 0x10000, RZ ;  /* 0x0001000003047824 */ /* 0x000fe400078e00ff */
[----:B------:R-:W-:Y:S02]  /*92d0*/  IMAD.MOV.U32 R25, RZ, RZ, R23 ;  /* 0x000000ffff197224 */ /* 0x000fe400078e0017 */
[----:B------:R-:W-:-:S06]  /*92e0*/  FMUL.FTZ R4, R4, 1 ;  /* 0x3f80000004047820 */ /* 0x000fcc0000410000 */
[----:B------:R-:W0:Y:S02]  /*92f0*/  F2F.F64.F32 R4, R4 ;  /* 0x0000000400047310 */ /* 0x000e240000201800 */
[----:B0-----:R0:W-:Y:S01]  /*9300*/  STG.E.64 desc[UR36][R8.64], R4 ;  /* 0x0000000408007986 */ /* 0x0011e2000c101b24 */
[----:B------:R-:W-:Y:S05]  /*9310*/  BRA `(.L_x_1349) ;  /* 0x0000000800e87947 */ /* 0x000fea0003800000 */
.L_x_1350:
        /* <DEDUP_REMOVED lines=14> */
.L_x_1363:
[----:B------:R-:W-:Y:S01]  /*9400*/  IMAD.U32 R3, R3, 0x10000, RZ ;  /* 0x0001000003037824 */ /* 0x000fe200078e00ff */
[----:B------:R-:W-:Y:S01]  /*9410*/  CS2R R6, SRZ ;  /* 0x0000000000067805 */ /* 0x000fe2000001ff00 */
[----:B------:R-:W-:Y:S02]  /*9420*/  IMAD.MOV.U32 R25, RZ, RZ, R23 ;  /* 0x000000ffff197224 */ /* 0x000fe400078e0017 */
[----:B------:R-:W-:-:S04]  /*9430*/  FMUL.FTZ R3, R3, 1 ;  /* 0x3f80000003037820 */ /* 0x000fc80000410000 */
[----:B------:R-:W0:Y:S02]  /*9440*/  F2F.F64.F32 R4, R3 ;  /* 0x0000000300047310 */ /* 0x000e240000201800 */
[----:B0-----:R0:W-:Y:S01]  /*9450*/  STG.E.128 desc[UR36][R8.64], R4 ;  /* 0x0000000408007986 */ /* 0x0011e2000c101d24 */
[----:B------:R-:W-:Y:S05]  /*9460*/  BRA `(.L_x_1349) ;  /* 0x0000000800947947 */ /* 0x000fea0003800000 */
.L_x_1362:
        /* <DEDUP_REMOVED lines=21> */
.L_x_1367:
[----:B------:R-:W-:Y:S05]  /*95c0*/  BSYNC B0 ;  /* 0x0000000000007941 */ /* 0x000fea0003800000 */
.L_x_1366:
[----:B------:R-:W-:Y:S01]  /*95d0*/  LOP3.LUT R5, R0, R5, RZ, 0xfc, !PT ;  /* 0x0000000500057212 */ /* 0x000fe200078efcff */
[----:B------:R-:W-:-:S04]  /*95e0*/  IMAD.MOV.U32 R25, RZ, RZ, R23 ;  /* 0x000000ffff197224 */ /* 0x000fc800078e0017 */
[----:B------:R0:W-:Y:S01]  /*95f0*/  STG.E.U8 desc[UR36][R8.64], R5 ;  /* 0x0000000508007986 */ /* 0x0001e2000c101124 */
[----:B------:R-:W-:Y:S05]  /*9600*/  BRA `(.L_x_1349) ;  /* 0x00000008002c7947 */ /* 0x000fea0003800000 */
.L_x_1365:
        /* <DEDUP_REMOVED lines=13> */
.L_x_1369:
[----:B------:R-:W-:Y:S01]  /*96e0*/  IMAD.MOV.U32 R0, RZ, RZ, 0x7f ;  /* 0x0000007fff007424 */ /* 0x000fe200078e00ff */
[----:B------:R-:W-:-:S04]  /*96f0*/  ISETP.GT.U32.AND P0, PT, R3, 0x7f800000, PT ;  /* 0x7f8000000300780c */ /* 0x000fc80003f04070 */
[----:B------:R-:W-:-:S09]  /*9700*/  SEL R0, R0, 0x7c, P0 ;  /* 0x0000007c00007807 */ /* 0x000fd20000000000 */
.L_x_1370:
[----:B------:R-:W-:Y:S05]  /*9710*/  BSYNC B0 ;  /* 0x0000000000007941 */ /* 0x000fea0003800000 */
.L_x_1368:
[----:B------:R-:W-:Y:S01]  /*9720*/  LOP3.LUT R3, R5, 0x80000000, RZ, 0xc0, !PT ;  /* 0x8000000005037812 */ /* 0x000fe200078ec0ff */
[----:B------:R-:W-:-:S03]  /*9730*/  IMAD.MOV.U32 R25, RZ, RZ, R23 ;  /* 0x000000ffff197224 */ /* 0x000fc600078e0017 */
[----:B------:R-:W-:-:S04]  /*9740*/  SHF.R.U32.HI R3, RZ, 0x18, R3 ;  /* 0x00000018ff037819 */ /* 0x000fc80000011603 */
[----:B------:R-:W-:-:S05]  /*9750*/  LOP3.LUT R3, R0, R3, RZ, 0xfc, !PT ;  /* 0x0000000300037212 */ /* 0x000fca00078efcff */
[----:B------:R0:W-:Y:S01]  /*9760*/  STG.E.U8 desc[UR36][R8.64], R3 ;  /* 0x0000000308007986 */ /* 0x0001e2000c101124 */
[----:B------:R-:W-:Y:S05]  /*9770*/  BRA `(.L_x_1349) ;  /* 0x0000000400d07947 */ /* 0x000fea0003800000 */
.L_x_1364:
[----:B------:R0:W-:Y:S01]  /*9780*/  STG.E.U16 desc[UR36][R8.64], R3 ;  /* 0x0000000308007986 */ /* 0x0001e2000c101524 */
[----:B------:R-:W-:Y:S01]  /*9790*/  IMAD.MOV.U32 R25, RZ, RZ, R23 ;  /* 0x000000ffff197224 */ /* 0x000fe200078e0017 */
[----:B------:R-:W-:Y:S06]  /*97a0*/  BRA `(.L_x_1349) ;  /* 0x0000000400c47947 */ /* 0x000fec0003800000 */
.L_x_1361:
        /* <DEDUP_REMOVED lines=13> */
.L_x_1373:
        /* <DEDUP_REMOVED lines=17> */
.L_x_1376:
[----:B------:R-:W-:-:S04]  /*9990*/  LOP3.LUT R3, R5, 0x80000000, RZ, 0xc0, !PT ;  /* 0x8000000005037812 */ /* 0x000fc800078ec0ff */
[----:B------:R-:W-:-:S04]  /*99a0*/  SHF.R.U32.HI R3, RZ, 0x18, R3 ;  /* 0x00000018ff037819 */ /* 0x000fc80000011603 */
[----:B------:R-:W-:-:S04]  /*99b0*/  LOP3.LUT R0, R0, R3, RZ, 0xfc, !PT ;  /* 0x0000000300007212 */ /* 0x000fc800078efcff */
[----:B------:R-:W-:-:S07]  /*99c0*/  PRMT R4, R0, 0x7610, R4 ;  /* 0x0000761000047816 */ /* 0x000fce0000000004 */
.L_x_1375:
[----:B------:R-:W-:Y:S05]  /*99d0*/  BSYNC B0 ;  /* 0x0000000000007941 */ /* 0x000fea0003800000 */
.L_x_1374:
[----:B------:R0:W-:Y:S01]  /*99e0*/  STG.E.U8 desc[UR36][R8.64], R4 ;  /* 0x0000000408007986 */ /* 0x0001e2000c101124 */
[----:B------:R-:W-:Y:S01]  /*99f0*/  IMAD.MOV.U32 R25, RZ, RZ, R23 ;  /* 0x000000ffff197224 */ /* 0x000fe200078e0017 */
[----:B------:R-:W-:Y:S06]  /*9a00*/  BRA `(.L_x_1349) ;  /* 0x00000004002c7947 */ /* 0x000fec0003800000 */
.L_x_1372:
        /* <DEDUP_REMOVED lines=17> */
.L_x_1379:
[----:B------:R-:W-:-:S04]  /*9b20*/  LOP3.LUT R3, R5, 0x80000000, RZ, 0xc0, !PT ;  /* 0x8000000005037812 */ /* 0x000fc800078ec0ff */
[----:B------:R-:W-:-:S04]  /*9b30*/  SHF.R.U32.HI R3, RZ, 0x18, R3 ;  /* 0x00000018ff037819 */ /* 0x000fc80000011603 */
[----:B------:R-:W-:-:S04]  /*9b40*/  LOP3.LUT R0, R0, R3, RZ, 0xfc, !PT ;  /* 0x0000000300007212 */ /* 0x000fc800078efcff */
[----:B------:R-:W-:-:S07]  /*9b50*/  PRMT R4, R0, 0x7610, R4 ;  /* 0x0000761000047816 */ /* 0x000fce0000000004 */
.L_x_1378:
[----:B------:R-:W-:Y:S05]  /*9b60*/  BSYNC B0 ;  /* 0x0000000000007941 */ /* 0x000fea0003800000 */
.L_x_1377:
[----:B------:R0:W-:Y:S01]  /*9b70*/  STG.E.U8 desc[UR36][R8.64], R4 ;  /* 0x0000000408007986 */ /* 0x0001e2000c101124 */
[----:B------:R-:W-:Y:S01]  /*9b80*/  IMAD.MOV.U32 R25, RZ, RZ, R23 ;  /* 0x000000ffff197224 */ /* 0x000fe200078e0017 */
[----:B------:R-:W-:Y:S06]  /*9b90*/  BRA `(.L_x_1349) ;  /* 0x0000000000c87947 */ /* 0x000fec0003800000 */
.L_x_1371:
        /* <DEDUP_REMOVED lines=23> */
.L_x_1354:
        /* <DEDUP_REMOVED lines=15> */
[----:B012-4-:R-:W-:Y:S05]  /*9e00*/  CALL.ABS.NOINC R14 ;  /* 0x000000000e007343 */ /* 0x017fea0003c00000 */
.L_x_1382:
[----:B------:R-:W-:Y:S01]  /*9e10*/  IMAD.MOV.U32 R25, RZ, RZ, R23 ;  /* 0x000000ffff197224 */ /* 0x000fe200078e0017 */
[----:B------:R-:W-:Y:S06]  /*9e20*/  BRA `(.L_x_1349) ;  /* 0x0000000000247947 */ /* 0x000fec0003800000 */
.L_x_1381:
[----:B------:R-:W-:Y:S02]  /*9e30*/  IMAD.U32 R4, R3, 0x10000, RZ ;  /* 0x0001000003047824 */ /* 0x000fe400078e00ff */
[----:B------:R-:W-:-:S04]  /*9e40*/  IMAD.MOV.U32 R25, RZ, RZ, R23 ;  /* 0x000000ffff197224 */ /* 0x000fc800078e0017 */
[----:B------:R-:W0:Y:S02]  /*9e50*/  F2I.U64.TRUNC R4, R4 ;  /* 0x0000000400047311 */ /* 0x000e24000020d800 */
[----:B0-----:R0:W-:Y:S01]  /*9e60*/  STG.E.64 desc[UR36][R8.64], R4 ;  /* 0x0000000408007986 */ /* 0x0011e2000c101b24 */
[----:B------:R-:W-:Y:S05]  /*9e70*/  BRA `(.L_x_1349) ;  /* 0x0000000000107947 */ /* 0x000fea0003800000 */
.L_x_1380:
[----:B------:R-:W-:Y:S02]  /*9e80*/  IMAD.U32 R3, R3, 0x10000, RZ ;  /* 0x0001000003037824 */ /* 0x000fe400078e00ff */
[----:B------:R-:W-:-:S04]  /*9e90*/  IMAD.MOV.U32 R25, RZ, RZ, R23 ;  /* 0x000000ffff197224 */ /* 0x000fc800078e0017 */
[----:B------:R-:W0:Y:S02]  /*9ea0*/  F2I.FTZ.U32.TRUNC.NTZ R3, R3 ;  /* 0x0000000300037305 */ /* 0x000e24000021f000 */
[----:B0-----:R0:W-:Y:S02]  /*9eb0*/  STG.E desc[UR36][R8.64], R3 ;  /* 0x0000000308007986 */ /* 0x0011e4000c101924 */
.L_x_1349:
[----:B------:R-:W-:Y:S05]  /*9ec0*/  BSYNC B6 ;  /* 0x0000000000067941 */ /* 0x000fea0003800000 */
.L_x_1348:
[----:B------:R-:W-:Y:S01]  /*9ed0*/  ISETP.GE.AND P0, PT, R25, R16, PT ;  /* 0x000000101900720c */ /* 0x000fe20003f06270 */
[----:B------:R-:W-:-:S12]  /*9ee0*/  BSSY B6, `(.L_x_1383) ;  /* 0x00001fc000067945 */ /* 0x000fd80003800000 */
[----:B------:R-:W-:Y:S05]  /*9ef0*/  @P0 BRA `(.L_x_1384) ;  /* 0x0000001c00e80947 */ /* 0x000fea0003800000 */
[----:B0-----:R-:W0:Y:S01]  /*9f00*/  LDC.64 R8, c[0x0][0x218] ;  /* 0x00008600ff087b82 */ /* 0x001e220000000a00 */
[----:B-----5:R-:W-:Y:S01]  /*9f10*/  IMAD R0, R2, 0x200, R25 ;  /* 0x0000020002007824 */ /* 0x020fe200078e0219 */
        /* <DEDUP_REMOVED lines=20> */
.L_x_1388:
[----:B-1----:R-:W-:-:S06]  /*a060*/  IMAD.U32 R5, R22, 0x10000, RZ ;  /* 0x0001000016057824 */ /* 0x002fcc00078e00ff */
[----:B------:R-:W0:Y:S02]  /*a070*/  F2I.S64.TRUNC R4, R5 ;  /* 0x0000000500047311 */ /* 0x000e24000020d900 */
[----:B0-----:R0:W-:Y:S01]  /*a080*/  STG.E.U8 desc[UR36][R8.64], R4 ;  /* 0x0000000408007986 */ /* 0x0011e2000c101124 */
[----:B------:R-:W-:Y:S05]  /*a090*/  BRA `(.L_x_1390) ;  /* 0x0000000c00847947 */ /* 0x000fea0003800000 */
.L_x_1387:
        /* <DEDUP_REMOVED lines=10> */
.L_x_1392:
[----:B-1----:R-:W-:-:S04]  /*a140*/  IMAD.U32 R22, R22, 0x10000, RZ ;  /* 0x0001000016167824 */ /* 0x002fc800078e00ff */
[----:B------:R-:W0:Y:S02]  /*a150*/  F2I.FTZ.TRUNC.NTZ R3, R22 ;  /* 0x0000001600037305 */ /* 0x000e24000021f100 */
[----:B0-----:R0:W-:Y:S01]  /*a160*/  STG.E desc[UR36][R8.64], R3 ;  /* 0x0000000308007986 */ /* 0x0011e2000c101924 */
[----:B------:R-:W-:Y:S05]  /*a170*/  BRA `(.L_x_1390) ;  /* 0x0000000c004c7947 */ /* 0x000fea0003800000 */
.L_x_1391:
[----:B-1----:R-:W-:-:S04]  /*a180*/  IMAD.U32 R22, R22, 0x10000, RZ ;  /* 0x0001000016167824 */ /* 0x002fc800078e00ff */
[----:B------:R-:W0:Y:S02]  /*a190*/  F2I.FTZ.TRUNC.NTZ R3, R22 ;  /* 0x0000001600037305 */ /* 0x000e24000021f100 */
[----:B0-----:R0:W-:Y:S01]  /*a1a0*/  STG.E.U16 desc[UR36][R8.64], R3 ;  /* 0x0000000308007986 */ /* 0x0011e2000c101524 */
[----:B------:R-:W-:Y:S05]  /*a1b0*/  BRA `(.L_x_1390) ;  /* 0x0000000c003c7947 */ /* 0x000fea0003800000 */
.L_x_1386:
        /* <DEDUP_REMOVED lines=9> */
.L_x_1394:
[----:B-1----:R-:W-:-:S05]  /*a250*/  IMAD.U32 R0, R22, 0x10000, RZ ;  /* 0x0001000016007824 */ /* 0x002fca00078e00ff */
[----:B------:R-:W-:-:S05]  /*a260*/  F2FP.F16.F32.PACK_AB R0, RZ, R0 ;  /* 0x00000000ff00723e */ /* 0x000fca00000000ff */
[----:B------:R0:W-:Y:S01]  /*a270*/  STG.E.U16 desc[UR36][R8.64], R0 ;  /* 0x0000000008007986 */ /* 0x0001e2000c101524 */
[----:B------:R-:W-:Y:S05]  /*a280*/  BRA `(.L_x_1390) ;  /* 0x0000000c00087947 */ /* 0x000fea0003800000 */
.L_x_1393:
        /* <DEDUP_REMOVED lines=10> */
.L_x_1396:
[----:B-1----:R-:W-:-:S05]  /*a330*/  IMAD.U32 R22, R22, 0x10000, RZ ;  /* 0x0001000016167824 */ /* 0x002fca00078e00ff */
[----:B------:R-:W-:-:S04]  /*a340*/  F2FP.F16.F32.PACK_AB R3, RZ, R22 ;  /* 0x00000016ff03723e */ /* 0x000fc800000000ff */
[----:B------:R-:W-:-:S05]  /*a350*/  PRMT R3, R3, 0x5410, RZ ;  /* 0x0000541003037816 */ /* 0x000fca00000000ff */
[----:B------:R0:W-:Y:S01]  /*a360*/  STG.E desc[UR36][R8.64], R3 ;  /* 0x0000000308007986 */ /* 0x0001e2000c101924 */
[----:B------:R-:W-:Y:S05]  /*a370*/  BRA `(.L_x_1390) ;  /* 0x0000000800cc7947 */ /* 0x000fea0003800000 */
.L_x_1395:
[----:B-1----:R-:W-:-:S04]  /*a380*/  IMAD.U32 R4, R22, 0x10000, RZ ;  /* 0x0001000016047824 */ /* 0x002fc800078e00ff */
[----:B------:R-:W-:-:S06]  /*a390*/  FMUL.FTZ R4, R4, 1 ;  /* 0x3f80000004047820 */ /* 0x000fcc0000410000 */
[----:B------:R-:W0:Y:S02]  /*a3a0*/  F2F.F64.F32 R4, R4 ;  /* 0x0000000400047310 */ /* 0x000e240000201800 */
[----:B0-----:R0:W-:Y:S01]  /*a3b0*/  STG.E.64 desc[UR36][R8.64], R4 ;  /* 0x0000000408007986 */ /* 0x0011e2000c101b24 */
[----:B------:R-:W-:Y:S05]  /*a3c0*/  BRA `(.L_x_1390) ;  /* 0x0000000800b87947 */ /* 0x000fea0003800000 */
.L_x_1385:
        /* <DEDUP_REMOVED lines=13> */
.L_x_1399:
[----:B-1----:R-:W-:Y:S01]  /*a4a0*/  IMAD.U32 R22, R22, 0x10000, RZ ;  /* 0x0001000016167824 */ /* 0x002fe200078e00ff */
[----:B------:R-:W-:-:S03]  /*a4b0*/  CS2R R6, SRZ ;  /* 0x0000000000067805 */ /* 0x000fc6000001ff00 */
[----:B------:R-:W-:-:S06]  /*a4c0*/  FMUL.FTZ R4, R22, 1 ;  /* 0x3f80000016047820 */ /* 0x000fcc0000410000 */
[----:B------:R-:W0:Y:S02]  /*a4d0*/  F2F.F64.F32 R4, R4 ;  /* 0x0000000400047310 */ /* 0x000e240000201800 */
[----:B0-----:R0:W-:Y:S01]  /*a4e0*/  STG.E.128 desc[UR36][R8.64], R4 ;  /* 0x0000000408007986 */ /* 0x0011e2000c101d24 */
[----:B------:R-:W-:Y:S05]  /*a4f0*/  BRA `(.L_x_1390) ;  /* 0x00000008006c7947 */ /* 0x000fea0003800000 */
.L_x_1398:
        /* <DEDUP_REMOVED lines=21> */
.L_x_1403:
[----:B------:R-:W-:Y:S05]  /*a650*/  BSYNC B0 ;  /* 0x0000000000007941 */ /* 0x000fea0003800000 */
.L_x_1402:
[----:B------:R-:W-:-:S05]  /*a660*/  LOP3.LUT R5, R0, R5, RZ, 0xfc, !PT ;  /* 0x0000000500057212 */ /* 0x000fca00078efcff */
[----:B------:R0:W-:Y:S01]  /*a670*/  STG.E.U8 desc[UR36][R8.64], R5 ;  /* 0x0000000508007986 */ /* 0x0001e2000c101124 */
[----:B------:R-:W-:Y:S05]  /*a680*/  BRA `(.L_x_1390) ;  /* 0x0000000800087947 */ /* 0x000fea0003800000 */
.L_x_1401:
        /* <DEDUP_REMOVED lines=13> */
.L_x_1405:
[----:B------:R-:W-:Y:S01]  /*a760*/  IMAD.MOV.U32 R0, RZ, RZ, 0x7f ;  /* 0x0000007fff007424 */ /* 0x000fe200078e00ff */
[----:B------:R-:W-:-:S04]  /*a770*/  ISETP.GT.U32.AND P0, PT, R3, 0x7f800000, PT ;  /* 0x7f8000000300780c */ /* 0x000fc80003f04070 */
[----:B------:R-:W-:-:S09]  /*a780*/  SEL R0, R0, 0x7c, P0 ;  /* 0x0000007c00007807 */ /* 0x000fd20000000000 */
.L_x_1406:
[----:B------:R-:W-:Y:S05]  /*a790*/  BSYNC B0 ;  /* 0x0000000000007941 */ /* 0x000fea0003800000 */
.L_x_1404:
[----:B------:R-:W-:-:S04]  /*a7a0*/  LOP3.LUT R3, R5, 0x80000000, RZ, 0xc0, !PT ;  /* 0x8000000005037812 */ /* 0x000fc800078ec0ff */
[----:B------:R-:W-:-:S04]  /*a7b0*/  SHF.R.U32.HI R3, RZ, 0x18, R3 ;  /* 0x00000018ff037819 */ /* 0x000fc80000011603 */
[----:B------:R-:W-:-:S05]  /*a7c0*/  LOP3.LUT R3, R0, R3, RZ, 0xfc, !PT ;  /* 0x0000000300037212 */ /* 0x000fca00078efcff */
[----:B------:R0:W-:Y:S01]  /*a7d0*/  STG.E.U8 desc[UR36][R8.64], R3 ;  /* 0x0000000308007986 */ /* 0x0001e2000c101124 */
[----:B------:R-:W-:Y:S05]  /*a7e0*/  BRA `(.L_x_1390) ;  /* 0x0000000400b07947 */ /* 0x000fea0003800000 */
.L_x_1400:
[----:B-1----:R3:W-:Y:S01]  /*a7f0*/  STG.E.U16 desc[UR36][R8.64], R22 ;  /* 0x0000001608007986 */ /* 0x0027e2000c101524 */
[----:B------:R-:W-:Y:S05]  /*a800*/  BRA `(.L_x_1390) ;  /* 0x0000000400a87947 */ /* 0x000fea0003800000 */
.L_x_1397:
        /* <DEDUP_REMOVED lines=12> */
.L_x_1409:
        /* <DEDUP_REMOVED lines=17> */
.L_x_1412:
[----:B------:R-:W-:-:S04]  /*a9e0*/  LOP3.LUT R3, R5, 0x80000000, RZ, 0xc0, !PT ;  /* 0x8000000005037812 */ /* 0x000fc800078ec0ff */
[----:B------:R-:W-:-:S04]  /*a9f0*/  SHF.R.U32.HI R3, RZ, 0x18, R3 ;  /* 0x00000018ff037819 */ /* 0x000fc80000011603 */
[----:B------:R-:W-:-:S04]  /*aa00*/  LOP3.LUT R0, R0, R3, RZ, 0xfc, !PT ;  /* 0x0000000300007212 */ /* 0x000fc800078efcff */
[----:B------:R-:W-:-:S07]  /*aa10*/  PRMT R4, R0, 0x7610, R4 ;  /* 0x0000761000047816 */ /* 0x000fce0000000004 */
.L_x_1411:
[----:B------:R-:W-:Y:S05]  /*aa20*/  BSYNC B0 ;  /* 0x0000000000007941 */ /* 0x000fea0003800000 */
.L_x_1410:
[----:B------:R0:W-:Y:S01]  /*aa30*/  STG.E.U8 desc[UR36][R8.64], R4 ;  /* 0x0000000408007986 */ /* 0x0001e2000c101124 */
[----:B------:R-:W-:Y:S05]  /*aa40*/  BRA `(.L_x_1390) ;  /* 0x0000000400187947 */ /* 0x000fea0003800000 */
.L_x_1408:
        /* <DEDUP_REMOVED lines=17> */
.L_x_1415:
[----:B------:R-:W-:-:S04]  /*ab60*/  LOP3.LUT R3, R5, 0x80000000, RZ, 0xc0, !PT ;  /* 0x8000000005037812 */ /* 0x000fc800078ec0ff */
[----:B------:R-:W-:-:S04]  /*ab70*/  SHF.R.U32.HI R3, RZ, 0x18, R3 ;  /* 0x00000018ff037819 */ /* 0x000fc80000011603 */
[----:B------:R-:W-:-:S04]  /*ab80*/  LOP3.LUT R0, R0, R3, RZ, 0xfc, !PT ;  /* 0x0000000300007212 */ /* 0x000fc800078efcff */
[----:B------:R-:W-:-:S07]  /*ab90*/  PRMT R4, R0, 0x7610, R4 ;  /* 0x0000761000047816 */ /* 0x000fce0000000004 */
.L_x_1414:
[----:B------:R-:W-:Y:S05]  /*aba0*/  BSYNC B0 ;  /* 0x0000000000007941 */ /* 0x000fea0003800000 */
.L_x_1413:
[----:B------:R0:W-:Y:S01]  /*abb0*/  STG.E.U8 desc[UR36][R8.64], R4 ;  /* 0x0000000408007986 */ /* 0x0001e2000c101124 */
[----:B------:R-:W-:Y:S05]  /*abc0*/  BRA `(.L_x_1390) ;  /* 0x0000000000b87947 */ /* 0x000fea0003800000 */
.L_x_1407:
        /* <DEDUP_REMOVED lines=22> */
.L_x_1389:
        /* <DEDUP_REMOVED lines=16> */
.L_x_1418:
[----:B------:R-:W-:Y:S05]  /*ae30*/  BRA `(.L_x_1390) ;  /* 0x00000000001c7947 */ /* 0x000fea0003800000 */
.L_x_1417:
[----:B-1----:R-:W-:-:S06]  /*ae40*/  IMAD.U32 R4, R22, 0x10000, RZ ;  /* 0x0001000016047824 */ /* 0x002fcc00078e00ff */
[----:B------:R-:W0:Y:S02]  /*ae50*/  F2I.U64.TRUNC R4, R4 ;  /* 0x0000000400047311 */ /* 0x000e24000020d800 */
[----:B0-----:R0:W-:Y:S01]  /*ae60*/  STG.E.64 desc[UR36][R8.64], R4 ;  /* 0x0000000408007986 */ /* 0x0011e2000c101b24 */
[----:B------:R-:W-:Y:S05]  /*ae70*/  BRA `(.L_x_1390) ;  /* 0x00000000000c7947 */ /* 0x000fea0003800000 */
.L_x_1416:
[----:B-1----:R-:W-:-:S04]  /*ae80*/  IMAD.U32 R22, R22, 0x10000, RZ ;  /* 0x0001000016167824 */ /* 0x002fc800078e00ff */
[----:B------:R-:W0:Y:S02]  /*ae90*/  F2I.FTZ.U32.TRUNC.NTZ R3, R22 ;  /* 0x0000001600037305 */ /* 0x000e24000021f000 */
[----:B0-----:R0:W-:Y:S02]  /*aea0*/  STG.E desc[UR36][R8.64], R3 ;  /* 0x0000000308007986 */ /* 0x0011e4000c101924 */
.L_x_1390:
[----:B------:R-:W-:-:S05]  /*aeb0*/  VIADD R25, R25, 0x80 ;  /* 0x0000008019197836 */ /* 0x000fca0000000000 */
[----:B------:R-:W-:-:S13]  /*aec0*/  ISETP.GE.AND P0, PT, R25, R16, PT ;  /* 0x000000101900720c */ /* 0x000fda0003f06270 */
[----:B------:R-:W-:Y:S05]  /*aed0*/  @P0 BRA `(.L_x_1384) ;  /* 0x0000000c00f00947 */ /* 0x000fea0003800000 */
[----:B01-3--:R-:W0:Y:S01]  /*aee0*/  LDC.64 R8, c[0x0][0x218] ;  /* 0x00008600ff087b82 */ /* 0x00be220000000a00 */
        /* <DEDUP_REMOVED lines=21> */
.L_x_1422:
[----:B--2---:R-:W-:-:S06]  /*b040*/  IMAD.U32 R5, R18, 0x10000, RZ ;  /* 0x0001000012057824 */ /* 0x004fcc00078e00ff */
[----:B------:R-:W0:Y:S02]  /*b050*/  F2I.S64.TRUNC R4, R5 ;  /* 0x0000000500047311 */ /* 0x000e24000020d900 */
[----:B0-----:R0:W-:Y:S01]  /*b060*/  STG.E.U8 desc[UR36][R8.64], R4 ;  /* 0x0000000408007986 */ /* 0x0011e2000c101124 */
[----:B------:R-:W-:Y:S05]  /*b070*/  BRA `(.L_x_1424) ;  /* 0x0000000c00847947 */ /* 0x000fea0003800000 */
.L_x_1421:
        /* <DEDUP_REMOVED lines=10> */
.L_x_1426:
[----:B--2---:R-:W-:-:S04]  /*b120*/  IMAD.U32 R18, R18, 0x10000, RZ ;  /* 0x0001000012127824 */ /* 0x004fc800078e00ff */
[----:B------:R-:W0:Y:S02]  /*b130*/  F2I.FTZ.TRUNC.NTZ R3, R18 ;  /* 0x0000001200037305 */ /* 0x000e24000021f100 */
[----:B0-----:R0:W-:Y:S01]  /*b140*/  STG.E desc[UR36][R8.64], R3 ;  /* 0x0000000308007986 */ /* 0x0011e2000c101924 */
[----:B------:R-:W-:Y:S05]  /*b150*/  BRA `(.L_x_1424) ;  /* 0x0000000c004c7947 */ /* 0x000fea0003800000 */
.L_x_1425:
[----:B--2---:R-:W-:-:S04]  /*b160*/  IMAD.U32 R18, R18, 0x10000, RZ ;  /* 0x0001000012127824 */ /* 0x004fc800078e00ff */
[----:B------:R-:W0:Y:S02]  /*b170*/  F2I.FTZ.TRUNC.NTZ R3, R18 ;  /* 0x0000001200037305 */ /* 0x000e24000021f100 */
[----:B0-----:R0:W-:Y:S01]  /*b180*/  STG.E.U16 desc[UR36][R8.64], R3 ;  /* 0x0000000308007986 */ /* 0x0011e2000c101524 */
[----:B------:R-:W-:Y:S05]  /*b190*/  BRA `(.L_x_1424) ;  /* 0x0000000c003c7947 */ /* 0x000fea0003800000 */
.L_x_1420:
        /* <DEDUP_REMOVED lines=9> */
.L_x_1428:
[----:B--2---:R-:W-:-:S05]  /*b230*/  IMAD.U32 R0, R18, 0x10000, RZ ;  /* 0x0001000012007824 */ /* 0x004fca00078e00ff */
[----:B------:R-:W-:-:S05]  /*b240*/  F2FP.F16.F32.PACK_AB R0, RZ, R0 ;  /* 0x00000000ff00723e */ /* 0x000fca00000000ff */
[----:B------:R0:W-:Y:S01]  /*b250*/  STG.E.U16 desc[UR36][R8.64], R0 ;  /* 0x0000000008007986 */ /* 0x0001e2000c101524 */
[----:B------:R-:W-:Y:S05]  /*b260*/  BRA `(.L_x_1424) ;  /* 0x0000000c00087947 */ /* 0x000fea0003800000 */
.L_x_1427:
        /* <DEDUP_REMOVED lines=10> */
.L_x_1430:
[----:B--2---:R-:W-:-:S05]  /*b310*/  IMAD.U32 R18, R18, 0x10000, RZ ;  /* 0x0001000012127824 */ /* 0x004fca00078e00ff */
[----:B------:R-:W-:-:S04]  /*b320*/  F2FP.F16.F32.PACK_AB R3, RZ, R18 ;  /* 0x00000012ff03723e */ /* 0x000fc800000000ff */
[----:B------:R-:W-:-:S05]  /*b330*/  PRMT R3, R3, 0x5410, RZ ;  /* 0x0000541003037816 */ /* 0x000fca00000000ff */
[----:B------:R2:W-:Y:S01]  /*b340*/  STG.E desc[UR36][R8.64], R3 ;  /* 0x0000000308007986 */ /* 0x0005e2000c101924 */
[----:B------:R-:W-:Y:S05]  /*b350*/  BRA `(.L_x_1424) ;  /* 0x0000000800cc7947 */ /* 0x000fea0003800000 */
.L_x_1429:
[----:B--2---:R-:W-:-:S04]  /*b360*/  IMAD.U32 R4, R18, 0x10000, RZ ;  /* 0x0001000012047824 */ /* 0x004fc800078e00ff */
[----:B------:R-:W-:-:S06]  /*b370*/  FMUL.FTZ R4, R4, 1 ;  /* 0x3f80000004047820 */ /* 0x000fcc0000410000 */
[----:B------:R-:W0:Y:S02]  /*b380*/  F2F.F64.F32 R4, R4 ;  /* 0x0000000400047310 */ /* 0x000e240000201800 */
[----:B0-----:R0:W-:Y:S01]  /*b390*/  STG.E.64 desc[UR36][R8.64], R4 ;  /* 0x0000000408007986 */ /* 0x0011e2000c101b24 */
[----:B------:R-:W-:Y:S05]  /*b3a0*/  BRA `(.L_x_1424) ;  /* 0x0000000800b87947 */ /* 0x000fea0003800000 */
.L_x_1419:
        /* <DEDUP_REMOVED lines=13> */
.L_x_1433:
[----:B--2---:R-:W-:Y:S01]  /*b480*/  IMAD.U32 R18, R18, 0x10000, RZ ;  /* 0x0001000012127824 */ /* 0x004fe200078e00ff */
[----:B------:R-:W-:-:S03]  /*b490*/  CS2R R6, SRZ ;  /* 0x0000000000067805 */ /* 0x000fc6000001ff00 */
[----:B------:R-:W-:-:S06]  /*b4a0*/  FMUL.FTZ R4, R18, 1 ;  /* 0x3f80000012047820 */ /* 0x000fcc0000410000 */
[----:B------:R-:W0:Y:S02]  /*b4b0*/  F2F.F64.F32 R4, R4 ;  /* 0x0000000400047310 */ /* 0x000e240000201800 */
[----:B0-----:R0:W-:Y:S01]  /*b4c0*/  STG.E.128 desc[UR36][R8.64], R4 ;  /* 0x0000000408007986 */ /* 0x0011e2000c101d24 */
[----:B------:R-:W-:Y:S05]  /*b4d0*/  BRA `(.L_x_1424) ;  /* 0x00000008006c7947 */ /* 0x000fea0003800000 */
.L_x_1432:
        /* <DEDUP_REMOVED lines=21> */
.L_x_1437:
[----:B------:R-:W-:Y:S05]  /*b630*/  BSYNC B0 ;  /* 0x0000000000007941 */ /* 0x000fea0003800000 */
.L_x_1436:
[----:B------:R-:W-:-:S05]  /*b640*/  LOP3.LUT R5, R0, R5, RZ, 0xfc, !PT ;  /* 0x0000000500057212 */ /* 0x000fca00078efcff */
[----:B------:R0:W-:Y:S01]  /*b650*/  STG.E.U8 desc[UR36][R8.64], R5 ;  /* 0x0000000508007986 */ /* 0x0001e2000c101124 */
[----:B------:R-:W-:Y:S05]  /*b660*/  BRA `(.L_x_1424) ;  /* 0x0000000800087947 */ /* 0x000fea0003800000 */
.L_x_1435:
        /* <DEDUP_REMOVED lines=13> */
.L_x_1439:
[----:B------:R-:W-:Y:S01]  /*b740*/  IMAD.MOV.U32 R0, RZ, RZ, 0x7f ;  /* 0x0000007fff007424 */ /* 0x000fe200078e00ff */
[----:B------:R-:W-:-:S04]  /*b750*/  ISETP.GT.U32.AND P0, PT, R3, 0x7f800000, PT ;  /* 0x7f8000000300780c */ /* 0x000fc80003f04070 */
[----:B------:R-:W-:-:S09]  /*b760*/  SEL R0, R0, 0x7c, P0 ;  /* 0x0000007c00007807 */ /* 0x000fd20000000000 */
.L_x_1440:
[----:B------:R-:W-:Y:S05]  /*b770*/  BSYNC B0 ;  /* 0x0000000000007941 */ /* 0x000fea0003800000 */
.L_x_1438:
[----:B------:R-:W-:-:S04]  /*b780*/  LOP3.LUT R3, R5, 0x80000000, RZ, 0xc0, !PT ;  /* 0x8000000005037812 */ /* 0x000fc800078ec0ff */
[----:B------:R-:W-:-:S04]  /*b790*/  SHF.R.U32.HI R3, RZ, 0x18, R3 ;  /* 0x00000018ff037819 */ /* 0x000fc80000011603 */
[----:B------:R-:W-:-:S05]  /*b7a0*/  LOP3.LUT R3, R0, R3, RZ, 0xfc, !PT ;  /* 0x0000000300037212 */ /* 0x000fca00078efcff */
[----:B------:R0:W-:Y:S01]  /*b7b0*/  STG.E.U8 desc[UR36][R8.64], R3 ;  /* 0x0000000308007986 */ /* 0x0001e2000c101124 */
[----:B------:R-:W-:Y:S05]  /*b7c0*/  BRA `(.L_x_1424) ;  /* 0x0000000400b07947 */ /* 0x000fea0003800000 */
.L_x_1434:
[----:B--2---:R0:W-:Y:S01]  /*b7d0*/  STG.E.U16 desc[UR36][R8.64], R18 ;  /* 0x0000001208007986 */ /* 0x0041e2000c101524 */
[----:B------:R-:W-:Y:S05]  /*b7e0*/  BRA `(.L_x_1424) ;  /* 0x0000000400a87947 */ /* 0x000fea0003800000 */
.L_x_1431:
        /* <DEDUP_REMOVED lines=12> */
.L_x_1443:
        /* <DEDUP_REMOVED lines=17> */
.L_x_1446:
[----:B------:R-:W-:-:S04]  /*b9c0*/  LOP3.LUT R3, R5, 0x80000000, RZ, 0xc0, !PT ;  /* 0x8000000005037812 */ /* 0x000fc800078ec0ff */
[----:B------:R-:W-:-:S04]  /*b9d0*/  SHF.R.U32.HI R3, RZ, 0x18, R3 ;  /* 0x00000018ff037819 */ /* 0x000fc80000011603 */
[----:B------:R-:W-:-:S04]  /*b9e0*/  LOP3.LUT R0, R0, R3, RZ, 0xfc, !PT ;  /* 0x0000000300007212 */ /* 0x000fc800078efcff */
[----:B------:R-:W-:-:S07]  /*b9f0*/  PRMT R4, R0, 0x7610, R4 ;  /* 0x0000761000047816 */ /* 0x000fce0000000004 */
.L_x_1445:
[----:B------:R-:W-:Y:S05]  /*ba00*/  BSYNC B0 ;  /* 0x0000000000007941 */ /* 0x000fea0003800000 */
.L_x_1444:
[----:B------:R0:W-:Y:S01]  /*ba10*/  STG.E.U8 desc[UR36][R8.64], R4 ;  /* 0x0000000408007986 */ /* 0x0001e2000c101124 */
[----:B------:R-:W-:Y:S05]  /*ba20*/  BRA `(.L_x_1424) ;  /* 0x0000000400187947 */ /* 0x000fea0003800000 */
.L_x_1442:
        /* <DEDUP_REMOVED lines=17> */
.L_x_1449:
[----:B------:R-:W-:-:S04]  /*bb40*/  LOP3.LUT R3, R5, 0x80000000, RZ, 0xc0, !PT ;  /* 0x8000000005037812 */ /* 0x000fc800078ec0ff */
[----:B------:R-:W-:-:S04]  /*bb50*/  SHF.R.U32.HI R3, RZ, 0x18, R3 ;  /* 0x00000018ff037819 */ /* 0x000fc80000011603 */
[----:B------:R-:W-:-:S04]  /*bb60*/  LOP3.LUT R0, R0, R3, RZ, 0xfc, !PT ;  /* 0x0000000300007212 */ /* 0x000fc800078efcff */
[----:B------:R-:W-:-:S07]  /*bb70*/  PRMT R4, R0, 0x7610, R4 ;  /* 0x0000761000047816 */ /* 0x000fce0000000004 */
.L_x_1448:
[----:B------:R-:W-:Y:S05]  /*bb80*/  BSYNC B0 ;  /* 0x0000000000007941 */ /* 0x000fea0003800000 */
.L_x_1447:
[----:B------:R0:W-:Y:S01]  /*bb90*/  STG.E.U8 desc[UR36][R8.64], R4 ;  /* 0x0000000408007986 */ /* 0x0001e2000c101124 */
[----:B------:R-:W-:Y:S05]  /*bba0*/  BRA `(.L_x_1424) ;  /* 0x0000000000b87947 */ /* 0x000fea0003800000 */
.L_x_1441:
        /* <DEDUP_REMOVED lines=22> */
.L_x_1423:
        /* <DEDUP_REMOVED lines=15> */
[----:B0-2-4-:R-:W-:Y:S05]  /*be00*/  CALL.ABS.NOINC R14 ;  /* 0x000000000e007343 */ /* 0x015fea0003c00000 */
.L_x_1452:
[----:B------:R-:W-:Y:S05]  /*be10*/  BRA `(.L_x_1424) ;  /* 0x00000000001c7947 */ /* 0x000fea0003800000 */
.L_x_1451:
[----:B--2---:R-:W-:-:S06]  /*be20*/  IMAD.U32 R4, R18, 0x10000, RZ ;  /* 0x0001000012047824 */ /* 0x004fcc00078e00ff */
[----:B------:R-:W0:Y:S02]  /*be30*/  F2I.U64.TRUNC R4, R4 ;  /* 0x0000000400047311 */ /* 0x000e24000020d800 */
[----:B0-----:R0:W-:Y:S01]  /*be40*/  STG.E.64 desc[UR36][R8.64], R4 ;  /* 0x0000000408007986 */ /* 0x0011e2000c101b24 */
[----:B------:R-:W-:Y:S05]  /*be50*/  BRA `(.L_x_1424) ;  /* 0x00000000000c7947 */ /* 0x000fea0003800000 */
.L_x_1450:
[----:B--2---:R-:W-:-:S04]  /*be60*/  IMAD.U32 R18, R18, 0x10000, RZ ;  /* 0x0001000012127824 */ /* 0x004fc800078e00ff */
[----:B------:R-:W0:Y:S02]  /*be70*/  F2I.FTZ.U32.TRUNC.NTZ R3, R18 ;  /* 0x0000001200037305 */ /* 0x000e24000021f000 */
[----:B0-----:R0:W-:Y:S02]  /*be80*/  STG.E desc[UR36][R8.64], R3 ;  /* 0x0000000308007986 */ /* 0x0011e4000c101924 */
.L_x_1424:
[----:B------:R-:W-:-:S07]  /*be90*/  VIADD R25, R25, 0x80 ;  /* 0x0000008019197836 */ /* 0x000fce0000000000 */
.L_x_1384:
[----:B------:R-:W-:Y:S05]  /*bea0*/  BSYNC B6 ;  /* 0x0000000000067941 */ /* 0x000fea0003800000 */
.L_x_1383:
[----:B------:R-:W-:-:S13]  /*beb0*/  ISETP.GE.AND P0, PT, R25, R16, PT ;  /* 0x000000101900720c */ /* 0x000fda0003f06270 */
[----:B------:R-:W-:Y:S05]  /*bec0*/  @P0 EXIT ;  /* 0x000000000000094d */ /* 0x000fea0003800000 */
[----:B0--3--:R-:W0:Y:S01]  /*bed0*/  LDC.64 R4, c[0x0][0x218] ;  /* 0x00008600ff047b82 */ /* 0x009e220000000a00 */
[----:B-----5:R-:W-:Y:S01]  /*bee0*/  PRMT R0, R17, 0x9910, RZ ;  /* 0x0000991011007816 */ /* 0x020fe200000000ff */
[----:B------:R-:W-:Y:S01]  /*bef0*/  IMAD R2, R2, 0x200, R25 ;  /* 0x0000020002027824 */ /* 0x000fe200078e0219 */
[----:B------:R-:W-:Y:S02]  /*bf00*/  ULDC UR4, c[0x0][0x244] ;  /* 0x0000910000047ab9 */ /* 0x000fe40000000800 */
[----:B------:R-:W-:Y:S01]  /*bf10*/  ISETP.GT.AND P1, PT, R0, 0x9, PT ;  /* 0x000000090000780c */ /* 0x000fe20003f24270 */
[----:B-12---:R-:W-:-:S05]  /*bf20*/  IMAD R3, R2, UR4, RZ ;  /* 0x0000000402037c24 */ /* 0x006fca000f8e02ff */
        /* <DEDUP_REMOVED lines=11> */
[----:B----4-:R-:W-:-:S06]  /*bfe0*/  IMAD.U32 R19, R19, 0x10000, RZ ;  /* 0x0001000013137824 */ /* 0x010fcc00078e00ff */
[----:B------:R-:W0:Y:S02]  /*bff0*/  F2I.FTZ.TRUNC.NTZ R19, R19 ;  /* 0x0000001300137305 */ /* 0x000e24000021f100 */
[----:B0-----:R-:W-:Y:S01]  /*c000*/  STG.E.U8 desc[UR36][R2.64], R19 ;  /* 0x0000001302007986 */ /* 0x001fe2000c101124 */
[----:B------:R-:W-:Y:S05]  /*c010*/  EXIT ;  /* 0x000000000000794d */ /* 0x000fea0003800000 */
.L_x_1456:
[----:B----4-:R-:W-:-:S06]  /*c020*/  IMAD.U32 R5, R19, 0x10000, RZ ;  /* 0x0001000013057824 */ /* 0x010fcc00078e00ff */
[----:B------:R-:W0:Y:S02]  /*c030*/  F2I.S64.TRUNC R4, R5 ;  /* 0x0000000500047311 */ /* 0x000e24000020d900 */
[----:B0-----:R-:W-:Y:S01]  /*c040*/  STG.E.U8 desc[UR36][R2.64], R4 ;  /* 0x0000000402007986 */ /* 0x001fe2000c101124 */
[----:B------:R-:W-:Y:S05]  /*c050*/  EXIT ;  /* 0x000000000000794d */ /* 0x000fea0003800000 */
.L_x_1455:
[----:B------:R-:W-:-:S13]  /*c060*/  ISETP.NE.AND P0, PT, R0, 0x2, PT ;  /* 0x000000020000780c */ /* 0x000fda0003f05270 */
[----:B------:R-:W-:Y:S05]  /*c070*/  @!P0 BRA `(.L_x_1458) ;  /* 0x0000000000308947 */ /* 0x000fea0003800000 */
[----:B------:R-:W-:-:S13]  /*c080*/  ISETP.NE.AND P0, PT, R0, 0x3, PT ;  /* 0x000000030000780c */ /* 0x000fda0003f05270 */
[----:B------:R-:W-:Y:S05]  /*c090*/  @!P0 BRA `(.L_x_1459) ;  /* 0x0000000000188947 */ /* 0x000fea0003800000 */
[----:B------:R-:W-:-:S13]  /*c0a0*/  ISETP.NE.AND P0, PT, R0, 0x4, PT ;  /* 0x000000040000780c */ /* 0x000fda0003f05270 */
[----:B------:R-:W-:Y:S05]  /*c0b0*/  @P0 BRA `(.L_x_1457) ;  /* 0x0000000c000c0947 */ /* 0x000fea0003800000 */
[----:B----4-:R-:W-:-:S06]  /*c0c0*/  IMAD.U32 R4, R19, 0x10000, RZ ;  /* 0x0001000013047824 */ /* 0x010fcc00078e00ff */
[----:B------:R-:W0:Y:S02]  /*c0d0*/  F2I.S64.TRUNC R4, R4 ;  /* 0x0000000400047311 */ /* 0x000e24000020d900 */
[----:B0-----:R-:W-:Y:S01]  /*c0e0*/  STG.E.64 desc[UR36][R2.64], R4 ;  /* 0x0000000402007986 */ /* 0x001fe2000c101b24 */
[----:B------:R-:W-:Y:S05]  /*c0f0*/  EXIT ;  /* 0x000000000000794d */ /* 0x000fea0003800000 */
.L_x_1459:
[----:B----4-:R-:W-:-:S06]  /*c100*/  IMAD.U32 R19, R19, 0x10000, RZ ;  /* 0x0001000013137824 */ /* 0x010fcc00078e00ff */
[----:B------:R-:W0:Y:S02]  /*c110*/  F2I.FTZ.TRUNC.NTZ R19, R19 ;  /* 0x0000001300137305 */ /* 0x000e24000021f100 */
[----:B0-----:R-:W-:Y:S01]  /*c120*/  STG.E desc[UR36][R2.64], R19 ;  /* 0x0000001302007986 */ /* 0x001fe2000c101924 */
[----:B------:R-:W-:Y:S05]  /*c130*/  EXIT ;  /* 0x000000000000794d */ /* 0x000fea0003800000 */
.L_x_1458:
[----:B----4-:R-:W-:-:S06]  /*c140*/  IMAD.U32 R19, R19, 0x10000, RZ ;  /* 0x0001000013137824 */ /* 0x010fcc00078e00ff */
[----:B------:R-:W0:Y:S02]  /*c150*/  F2I.FTZ.TRUNC.NTZ R19, R19 ;  /* 0x0000001300137305 */ /* 0x000e24000021f100 */
[----:B0-----:R-:W-:Y:S01]  /*c160*/  STG.E.U16 desc[UR36][R2.64], R19 ;  /* 0x0000001302007986 */ /* 0x001fe2000c101524 */
[----:B------:R-:W-:Y:S05]  /*c170*/  EXIT ;  /* 0x000000000000794d */ /* 0x000fea0003800000 */
.L_x_1454:
[----:B------:R-:W-:-:S13]  /*c180*/  ISETP.GT.AND P0, PT, R0, 0x6, PT ;  /* 0x000000060000780c */ /* 0x000fda0003f04270 */
[----:B------:R-:W-:Y:S05]  /*c190*/  @P0 BRA `(.L_x_1460) ;  /* 0x00000000002c0947 */ /* 0x000fea0003800000 */
[----:B------:R-:W-:-:S13]  /*c1a0*/  ISETP.NE.AND P0, PT, R0, 0x5, PT ;  /* 0x000000050000780c */ /* 0x000fda0003f05270 */
[----:B------:R-:W-:Y:S05]  /*c1b0*/  @!P0 BRA `(.L_x_1461) ;  /* 0x0000000000148947 */ /* 0x000fea0003800000 */
[----:B------:R-:W-:-:S13]  /*c1c0*/  ISETP.NE.AND P0, PT, R0, 0x6, PT ;  /* 0x000000060000780c */ /* 0x000fda0003f05270 */
[----:B------:R-:W-:Y:S05]  /*c1d0*/  @P0 BRA `(.L_x_1457) ;  /* 0x0000000800c40947 */ /* 0x000fea0003800000 */
[----:B----4-:R-:W-:-:S05]  /*c1e0*/  IMAD.U32 R19, R19, 0x10000, RZ ;  /* 0x0001000013137824 */ /* 0x010fca00078e00ff */
[----:B------:R-:W-:Y:S01]  /*c1f0*/  STG.E desc[UR36][R2.64], R19 ;  /* 0x0000001302007986 */ /* 0x000fe2000c101924 */
[----:B------:R-:W-:Y:S05]  /*c200*/  EXIT ;  /* 0x000000000000794d */ /* 0x000fea0003800000 */
.L_x_1461:
[----:B----4-:R-:W-:-:S05]  /*c210*/  IMAD.U32 R0, R19, 0x10000, RZ ;  /* 0x0001000013007824 */ /* 0x010fca00078e00ff */
[----:B------:R-:W-:-:S05]  /*c220*/  F2FP.F16.F32.PACK_AB R0, RZ, R0 ;  /* 0x00000000ff00723e */ /* 0x000fca00000000ff */
[----:B------:R-:W-:Y:S01]  /*c230*/  STG.E.U16 desc[UR36][R2.64], R0 ;  /* 0x0000000002007986 */ /* 0x000fe2000c101524 */
[----:B------:R-:W-:Y:S05]  /*c240*/  EXIT ;  /* 0x000000000000794d */ /* 0x000fea0003800000 */
.L_x_1460:
[----:B------:R-:W-:-:S13]  /*c250*/  ISETP.NE.AND P0, PT, R0, 0x7, PT ;  /* 0x000000070000780c */ /* 0x000fda0003f05270 */
[----:B------:R-:W-:Y:S05]  /*c260*/  @!P0 BRA `(.L_x_1462) ;  /* 0x0000000000348947 */ /* 0x000fea0003800000 */
[----:B------:R-:W-:-:S13]  /*c270*/  ISETP.NE.AND P0, PT, R0, 0x8, PT ;  /* 0x000000080000780c */ /* 0x000fda0003f05270 */
[----:B------:R-:W-:Y:S05]  /*c280*/  @!P0 BRA `(.L_x_1463) ;  /* 0x0000000000188947 */ /* 0x000fea0003800000 */
[----:B------:R-:W-:-:S13]  /*c290*/  ISETP.NE.AND P0, PT, R0, 0x9, PT ;  /* 0x000000090000780c */ /* 0x000fda0003f05270 */
[----:B------:R-:W-:Y:S05]  /*c2a0*/  @P0 BRA `(.L_x_1457) ;  /* 0x0000000800900947 */ /* 0x000fea0003800000 */
[----:B----4-:R-:W-:Y:S02]  /*c2b0*/  IMAD.U32 R4, R19, 0x10000, RZ ;  /* 0x0001000013047824 */ /* 0x010fe400078e00ff */
[----:B------:R-:W-:-:S05]  /*c2c0*/  IMAD.MOV.U32 R5, RZ, RZ, RZ ;  /* 0x000000ffff057224 */ /* 0x000fca00078e00ff */
[----:B------:R-:W-:Y:S01]  /*c2d0*/  STG.E.64 desc[UR36][R2.64], R4 ;  /* 0x0000000402007986 */ /* 0x000fe2000c101b24 */
[----:B------:R-:W-:Y:S05]  /*c2e0*/  EXIT ;  /* 0x000000000000794d */ /* 0x000fea0003800000 */
.L_x_1463:
[----:B----4-:R-:W-:-:S05]  /*c2f0*/  IMAD.U32 R19, R19, 0x10000, RZ ;  /* 0x0001000013137824 */ /* 0x010fca00078e00ff */
[----:B------:R-:W-:-:S04]  /*c300*/  F2FP.F16.F32.PACK_AB R5, RZ, R19 ;  /* 0x00000013ff05723e */ /* 0x000fc800000000ff */
[----:B------:R-:W-:-:S05]  /*c310*/  PRMT R5, R5, 0x5410, RZ ;  /* 0x0000541005057816 */ /* 0x000fca00000000ff */
[----:B------:R-:W-:Y:S01]  /*c320*/  STG.E desc[UR36][R2.64], R5 ;  /* 0x0000000502007986 */ /* 0x000fe2000c101924 */
[----:B------:R-:W-:Y:S05]  /*c330*/  EXIT ;  /* 0x000000000000794d */ /* 0x000fea0003800000 */
.L_x_1462:
[----:B----4-:R-:W-:-:S04]  /*c340*/  IMAD.U32 R4, R19, 0x10000, RZ ;  /* 0x0001000013047824 */ /* 0x010fc800078e00ff */
[----:B------:R-:W-:-:S06]  /*c350*/  FMUL.FTZ R4, R4, 1 ;  /* 0x3f80000004047820 */ /* 0x000fcc0000410000 */
[----:B------:R-:W0:Y:S02]  /*c360*/  F2F.F64.F32 R4, R4 ;  /* 0x0000000400047310 */ /* 0x000e240000201800 */
[----:B0-----:R-:W-:Y:S01]  /*c370*/  STG.E.64 desc[UR36][R2.64], R4 ;  /* 0x0000000402007986 */ /* 0x001fe2000c101b24 */
[----:B------:R-:W-:Y:S05]  /*c380*/  EXIT ;  /* 0x000000000000794d */ /* 0x000fea0003800000 */
.L_x_1453:
        /* <DEDUP_REMOVED lines=8> */
[----:B----4-:R-:W-:-:S05]  /*c410*/  IMAD.U32 R19, R19, 0x10000, RZ ;  /* 0x0001000013137824 */ /* 0x010fca00078e00ff */
[----:B------:R-:W-:-:S04]  /*c420*/  FSETP.NEU.FTZ.AND P0, PT, R19, RZ, PT ;  /* 0x000000ff1300720b */ /* 0x000fc80003f1d000 */
[----:B------:R-:W-:-:S05]  /*c430*/  SEL R5, RZ, 0x1, !P0 ;  /* 0x00000001ff057807 */ /* 0x000fca0004000000 */
[----:B------:R-:W-:Y:S01]  /*c440*/  STG.E.U8 desc[UR36][R2.64], R5 ;  /* 0x0000000502007986 */ /* 0x000fe2000c101124 */
[----:B------:R-:W-:Y:S05]  /*c450*/  EXIT ;  /* 0x000000000000794d */ /* 0x000fea0003800000 */
.L_x_1466:
[----:B----4-:R-:W-:Y:S01]  /*c460*/  IMAD.U32 R19, R19, 0x10000, RZ ;  /* 0x0001000013137824 */ /* 0x010fe200078e00ff */
[----:B------:R-:W-:-:S03]  /*c470*/  CS2R R6, SRZ ;  /* 0x0000000000067805 */ /* 0x000fc6000001ff00 */
[----:B------:R-:W-:-:S06]  /*c480*/  FMUL.FTZ R4, R19, 1 ;  /* 0x3f80000013047820 */ /* 0x000fcc0000410000 */
[----:B------:R-:W0:Y:S02]  /*c490*/  F2F.F64.F32 R4, R4 ;  /* 0x0000000400047310 */ /* 0x000e240000201800 */
[----:B0-----:R-:W-:Y:S01]  /*c4a0*/  STG.E.128 desc[UR36][R2.64], R4 ;  /* 0x0000000402007986 */ /* 0x001fe2000c101d24 */
[----:B------:R-:W-:Y:S05]  /*c4b0*/  EXIT ;  /* 0x000000000000794d */ /* 0x000fea0003800000 */
.L_x_1465:
[----:B------:R-:W-:-:S13]  /*c4c0*/  ISETP.NE.AND P0, PT, R0, 0xf, PT ;  /* 0x0000000f0000780c */ /* 0x000fda0003f05270 */
[----:B------:R-:W-:Y:S05]  /*c4d0*/  @!P0 BRA `(.L_x_1467) ;  /* 0x0000000000b48947 */ /* 0x000fea0003800000 */
[----:B------:R-:W-:-:S13]  /*c4e0*/  ISETP.NE.AND P0, PT, R0, 0x17, PT ;  /* 0x000000170000780c */ /* 0x000fda0003f05270 */
[----:B------:R-:W-:Y:S05]  /*c4f0*/  @!P0 BRA `(.L_x_1468) ;  /* 0x0000000000548947 */ /* 0x000fea0003800000 */
[----:B------:R-:W-:-:S13]  /*c500*/  ISETP.NE.AND P0, PT, R0, 0x18, PT ;  /* 0x000000180000780c */ /* 0x000fda0003f05270 */
[----:B------:R-:W-:Y:S05]  /*c510*/  @P0 BRA `(.L_x_1457) ;  /* 0x0000000400f40947 */ /* 0x000fea0003800000 */
[----:B----4-:R-:W-:Y:S01]  /*c520*/  IMAD.U32 R19, R19, 0x10000, RZ ;  /* 0x0001000013137824 */ /* 0x010fe200078e00ff */
        /* <DEDUP_REMOVED lines=14> */
.L_x_1470:
[----:B------:R-:W-:Y:S05]  /*c610*/  BSYNC B0 ;  /* 0x0000000000007941 */ /* 0x000fea0003800000 */
.L_x_1469:
[----:B------:R-:W-:-:S05]  /*c620*/  LOP3.LUT R5, R0, R5, RZ, 0xfc, !PT ;  /* 0x0000000500057212 */ /* 0x000fca00078efcff */
[----:B------:R-:W-:Y:S01]  /*c630*/  STG.E.U8 desc[UR36][R2.64], R5 ;  /* 0x0000000502007986 */ /* 0x000fe2000c101124 */
[----:B------:R-:W-:Y:S05]  /*c640*/  EXIT ;  /* 0x000000000000794d */ /* 0x000fea0003800000 */
.L_x_1468:
[----:B----4-:R-:W-:Y:S01]  /*c650*/  IMAD.U32 R19, R19, 0x10000, RZ ;  /* 0x0001000013137824 */ /* 0x010fe200078e00ff */
        /* <DEDUP_REMOVED lines=12> */
.L_x_1472:
[----:B------:R-:W-:Y:S01]  /*c720*/  IMAD.MOV.U32 R0, RZ, RZ, 0x7f ;  /* 0x0000007fff007424 */ /* 0x000fe200078e00ff */
[----:B------:R-:W-:-:S04]  /*c730*/  ISETP.GT.U32.AND P0, PT, R4, 0x7f800000, PT ;  /* 0x7f8000000400780c */ /* 0x000fc80003f04070 */
[----:B------:R-:W-:-:S09]  /*c740*/  SEL R0, R0, 0x7c, P0 ;  /* 0x0000007c00007807 */ /* 0x000fd20000000000 */
.L_x_1473:
[----:B------:R-:W-:Y:S05]  /*c750*/  BSYNC B0 ;  /* 0x0000000000007941 */ /* 0x000fea0003800000 */
.L_x_1471:
[----:B------:R-:W-:-:S04]  /*c760*/  LOP3.LUT R4, R19, 0x80000000, RZ, 0xc0, !PT ;  /* 0x8000000013047812 */ /* 0x000fc800078ec0ff */
[----:B------:R-:W-:-:S04]  /*c770*/  SHF.R.U32.HI R5, RZ, 0x18, R4 ;  /* 0x00000018ff057819 */ /* 0x000fc80000011604 */
[----:B------:R-:W-:-:S05]  /*c780*/  LOP3.LUT R5, R0, R5, RZ, 0xfc, !PT ;  /* 0x0000000500057212 */ /* 0x000fca00078efcff */
[----:B------:R-:W-:Y:S01]  /*c790*/  STG.E.U8 desc[UR36][R2.64], R5 ;  /* 0x0000000502007986 */ /* 0x000fe2000c101124 */
[----:B------:R-:W-:Y:S05]  /*c7a0*/  EXIT ;  /* 0x000000000000794d */ /* 0x000fea0003800000 */
.L_x_1467:
[----:B----4-:R-:W-:Y:S01]  /*c7b0*/  STG.E.U16 desc[UR36][R2.64], R19 ;  /* 0x0000001302007986 */ /* 0x010fe2000c101524 */
[----:B------:R-:W-:Y:S05]  /*c7c0*/  EXIT ;  /* 0x000000000000794d */ /* 0x000fea0003800000 */
.L_x_1464:
        /* <DEDUP_REMOVED lines=8> */
[----:B----4-:R-:W-:-:S06]  /*c850*/  IMAD.U32 R5, R19, 0x10000, RZ ;  /* 0x0001000013057824 */ /* 0x010fcc00078e00ff */
[----:B------:R-:W0:Y:S02]  /*c860*/  F2I.FTZ.U32.TRUNC.NTZ R5, R5 ;  /* 0x0000000500057305 */ /* 0x000e24000021f000 */
[----:B0-----:R-:W-:Y:S01]  /*c870*/  STG.E.U16 desc[UR36][R2.64], R5 ;  /* 0x0000000502007986 */ /* 0x001fe2000c101524 */
[----:B------:R-:W-:Y:S05]  /*c880*/  EXIT ;  /* 0x000000000000794d */ /* 0x000fea0003800000 */
.L_x_1476:
[----:B----4-:R-:W-:Y:S01]  /*c890*/  IMAD.U32 R19, R19, 0x10000, RZ ;  /* 0x0001000013137824 */ /* 0x010fe200078e00ff */
        /* <DEDUP_REMOVED lines=16> */
.L_x_1479:
[----:B------:R-:W-:-:S04]  /*c9a0*/  LOP3.LUT R0, R19, 0x80000000, RZ, 0xc0, !PT ;  /* 0x8000000013007812 */ /* 0x000fc800078ec0ff */
[----:B------:R-:W-:-:S04]  /*c9b0*/  SHF.R.U32.HI R5, RZ, 0x18, R0 ;  /* 0x00000018ff057819 */ /* 0x000fc80000011600 */
[----:B------:R-:W-:-:S04]  /*c9c0*/  LOP3.LUT R4, R4, R5, RZ, 0xfc, !PT ;  /* 0x0000000504047212 */ /* 0x000fc800078efcff */
[----:B------:R-:W-:-:S07]  /*c9d0*/  PRMT R0, R4, 0x7610, R0 ;  /* 0x0000761004007816 */ /* 0x000fce0000000000 */
.L_x_1478:
[----:B------:R-:W-:Y:S05]  /*c9e0*/  BSYNC B0 ;  /* 0x0000000000007941 */ /* 0x000fea0003800000 */
.L_x_1477:
[----:B------:R-:W-:Y:S01]  /*c9f0*/  STG.E.U8 desc[UR36][R2.64], R0 ;  /* 0x0000000002007986 */ /* 0x000fe2000c101124 */
[----:B------:R-:W-:Y:S05]  /*ca00*/  EXIT ;  /* 0x000000000000794d */ /* 0x000fea0003800000 */
.L_x_1475:
        /* <DEDUP_REMOVED lines=17> */
.L_x_1482:
[----:B------:R-:W-:-:S04]  /*cb20*/  LOP3.LUT R0, R19, 0x80000000, RZ, 0xc0, !PT ;  /* 0x8000000013007812 */ /* 0x000fc800078ec0ff */
[----:B------:R-:W-:-:S04]  /*cb30*/  SHF.R.U32.HI R5, RZ, 0x18, R0 ;  /* 0x00000018ff057819 */ /* 0x000fc80000011600 */
[----:B------:R-:W-:-:S04]  /*cb40*/  LOP3.LUT R4, R4, R5, RZ, 0xfc, !PT ;  /* 0x0000000504047212 */ /* 0x000fc800078efcff */
[----:B------:R-:W-:-:S07]  /*cb50*/  PRMT R0, R4, 0x7610, R0 ;  /* 0x0000761004007816 */ /* 0x000fce0000000000 */
.L_x_1481:
[----:B------:R-:W-:Y:S05]  /*cb60*/  BSYNC B0 ;  /* 0x0000000000007941 */ /* 0x000fea0003800000 */
.L_x_1480:
[----:B------:R-:W-:Y:S01]  /*cb70*/  STG.E.U8 desc[UR36][R2.64], R0 ;  /* 0x0000000002007986 */ /* 0x000fe2000c101124 */
[----:B------:R-:W-:Y:S05]  /*cb80*/  EXIT ;  /* 0x000000000000794d */ /* 0x000fea0003800000 */
.L_x_1474:
[----:B------:R-:W-:-:S13]  /*cb90*/  ISETP.NE.AND P0, PT, R0, 0x1c, PT ;  /* 0x0000001c0000780c */ /* 0x000fda0003f05270 */
[----:B------:R-:W-:Y:S05]  /*cba0*/  @!P0 BRA `(.L_x_1483) ;  /* 0x0000000000a48947 */ /* 0x000fea0003800000 */
[----:B------:R-:W-:-:S13]  /*cbb0*/  ISETP.NE.AND P0, PT, R0, 0x1d, PT ;  /* 0x0000001d0000780c */ /* 0x000fda0003f05270 */
[----:B------:R-:W-:Y:S05]  /*cbc0*/  @!P0 BRA `(.L_x_1484) ;  /* 0x00000000008c8947 */ /* 0x000fea0003800000 */
[----:B------:R-:W-:-:S13]  /*cbd0*/  ISETP.NE.AND P0, PT, R0, 0x2c, PT ;  /* 0x0000002c0000780c */ /* 0x000fda0003f05270 */
[----:B------:R-:W-:Y:S05]  /*cbe0*/  @P0 BRA `(.L_x_1457) ;  /* 0x0000000000400947 */ /* 0x000fea0003800000 */
[----:B----4-:R-:W-:Y:S02]  /*cbf0*/  IMAD.U32 R19, R19, 0x10000, RZ ;  /* 0x0001000013137824 */ /* 0x010fe400078e00ff */
        /* <DEDUP_REMOVED lines=15> */
.L_x_1457:
        /* <DEDUP_REMOVED lines=15> */
[----:B-1--4-:R-:W-:Y:S05]  /*cde0*/  CALL.ABS.NOINC R2 ;  /* 0x0000000002007343 */ /* 0x012fea0003c00000 */
.L_x_1485:
[----:B------:R-:W-:Y:S05]  /*cdf0*/  EXIT ;  /* 0x000000000000794d */ /* 0x000fea0003800000 */
.L_x_1484:
[----:B----4-:R-:W-:-:S06]  /*ce00*/  IMAD.U32 R4, R19, 0x10000, RZ ;  /* 0x0001000013047824 */ /* 0x010fcc00078e00ff */
[----:B------:R-:W0:Y:S02]  /*ce10*/  F2I.U64.TRUNC R4, R4 ;  /* 0x0000000400047311 */ /* 0x000e24000020d800 */
[----:B0-----:R-:W-:Y:S01]  /*ce20*/  STG.E.64 desc[UR36][R2.64], R4 ;  /* 0x0000000402007986 */ /* 0x001fe2000c101b24 */
[----:B------:R-:W-:Y:S05]  /*ce30*/  EXIT ;  /* 0x000000000000794d */ /* 0x000fea0003800000 */
.L_x_1483:
[----:B----4-:R-:W-:-:S06]  /*ce40*/  IMAD.U32 R19, R19, 0x10000, RZ ;  /* 0x0001000013137824 */ /* 0x010fcc00078e00ff */
[----:B------:R-:W0:Y:S02]  /*ce50*/  F2I.FTZ.U32.TRUNC.NTZ R19, R19 ;  /* 0x0000001300137305 */ /* 0x000e24000021f000 */
[----:B0-----:R-:W-:Y:S01]  /*ce60*/  STG.E desc[UR36][R2.64], R19 ;  /* 0x0000001302007986 */ /* 0x001fe2000c101924 */
[----:B------:R-:W-:Y:S05]  /*ce70*/  EXIT ;  /* 0x000000000000794d */ /* 0x000fea0003800000 */
.L_x_1486:
        /* <DEDUP_REMOVED lines=16> */
.L_x_19768:


//--------------------- .text._ZN2at6native18elementwise_kernelILi128ELi4EZNS0_22gpu_kernel_impl_nocastINS0_13BinaryFunctorIN3c108BFloat16ES5_S5_ZZZNS0_17hypot_kernel_cudaERNS_18TensorIteratorBaseEENKUlvE_clEvENKUlvE2_clEvEUlS5_S5_E_EEEEvS7_RKT_EUliE_EEviT1_ --------------------------
	.section	.text._ZN2at6native18elementwise_kernelILi128ELi4EZNS0_22gpu_kernel_impl_nocastINS0_13BinaryFunctorIN3c108BFloat16ES5_S5_ZZZNS0_17hypot_kernel_cudaERNS_18TensorIteratorBaseEENKUlvE_clEvENKUlvE2_clEvEUlS5_S5_E_EEEEvS7_RKT_EUliE_EEviT1_,"ax",@progbits
	.align	128
        .global         _ZN2at6native18elementwise_kernelILi128ELi4EZNS0_22gpu_kernel_impl_nocastINS0_13BinaryFunctorIN3c108BFloat16ES5_S5_ZZZNS0_17hypot_kernel_cudaERNS_18TensorIteratorBaseEENKUlvE_clEvENKUlvE2_clEvEUlS5_S5_E_EEEEvS7_RKT_EUliE_EEviT1_
        .type           _ZN2at6native18elementwise_kernelILi128ELi4EZNS0_22gpu_kernel_impl_nocastINS0_13BinaryFunctorIN3c108BFloat16ES5_S5_ZZZNS0_17hypot_kernel_cudaERNS_18TensorIteratorBaseEENKUlvE_clEvENKUlvE2_clEvEUlS5_S5_E_EEEEvS7_RKT_EUliE_EEviT1_,@function
        .size           _ZN2at6native18elementwise_kernelILi128ELi4EZNS0_22gpu_kernel_impl_nocastINS0_13BinaryFunctorIN3c108BFloat16ES5_S5_ZZZNS0_17hypot_kernel_cudaERNS_18TensorIteratorBaseEENKUlvE_clEvENKUlvE2_clEvEUlS5_S5_E_EEEEvS7_RKT_EUliE_EEviT1_,(.L_x_19769 - _ZN2at6native18elementwise_kernelILi128ELi4EZNS0_22gpu_kernel_impl_nocastINS0_13BinaryFunctorIN3c108BFloat16ES5_S5_ZZZNS0_17hypot_kernel_cudaERNS_18TensorIteratorBaseEENKUlvE_clEvENKUlvE2_clEvEUlS5_S5_E_EEEEvS7_RKT_EUliE_EEviT1_)
        .other          _ZN2at6native18elementwise_kernelILi128ELi4EZNS0_22gpu_kernel_impl_nocastINS0_13BinaryFunctorIN3c108BFloat16ES5_S5_ZZZNS0_17hypot_kernel_cudaERNS_18TensorIteratorBaseEENKUlvE_clEvENKUlvE2_clEvEUlS5_S5_E_EEEEvS7_RKT_EUliE_EEviT1_,@"STO_CUDA_ENTRY STV_DEFAULT"
_ZN2at6native18elementwise_kernelILi128ELi4EZNS0_22gpu_kernel_impl_nocastINS0_13BinaryFunctorIN3c108BFloat16ES5_S5_ZZZNS0_17hypot_kernel_cudaERNS_18TensorIteratorBaseEENKUlvE_clEvENKUlvE2_clEvEUlS5_S5_E_EEEEvS7_RKT_EUliE_EEviT1_:
.text._ZN2at6native18elementwise_kernelILi128ELi4EZNS0_22gpu_kernel_impl_nocastINS0_13BinaryFunctorIN3c108BFloat16ES5_S5_ZZZNS0_17hypot_kernel_cudaERNS_18TensorIteratorBaseEENKUlvE_clEvENKUlvE2_clEvEUlS5_S5_E_EEEEvS7_RKT_EUliE_EEviT1_:
[----:B------:R-:W-:Y:S01]  /*0000*/  LDC R1, c[0x0][0x28] ;  /* 0x00000a00ff017b82 */ /* 0x000fe20000000800 */
[----:B------:R-:W0:Y:S01]  /*0010*/  S2R R3, SR_CTAID.X ;  /* 0x0000000000037919 */ /* 0x000e220000002500 */
[----:B------:R-:W-:Y:S01]  /*0020*/  ULDC UR6, c[0x0][0x210] ;  /* 0x0000840000067ab9 */ /* 0x000fe20000000800 */
[----:B------:R-:W-:Y:S01]  /*0030*/  ULDC.64 UR4, c[0x0][0x208] ;  /* 0x0000820000047ab9 */ /* 0x000fe20000000a00 */
[----:B------:R-:W-:Y:S01]  /*0040*/  BSSY B0, `(.L_x_1487) ;  /* 0x0000187000007945 */ /* 0x000fe20003800000 */
[----:B------:R-:W0:Y:S02]  /*0050*/  S2R R0, SR_TID.X ;  /* 0x0000000000007919 */ /* 0x000e240000002100 */
[----:B0-----:R-:W-:-:S04]  /*0060*/  LEA R3, R3, R0, 0x9 ;  /* 0x0000000003037211 */ /* 0x001fc800078e48ff */
[----:B------:R-:W-:-:S13]  /*0070*/  ISETP.GE.AND P0, PT, R3, UR6, PT ;  /* 0x0000000603007c0c */ /* 0x000fda000bf06270 */
[----:B------:R-:W-:Y:S05]  /*0080*/  @P0 BRA `(.L_x_1488) ;  /* 0x0000001800080947 */ /* 0x000fea0003800000 */
[----:B------:R-:W0:Y:S01]  /*0090*/  LDC R10, c[0x0][0x218] ;  /* 0x00008600ff0a7b82 */ /* 0x000e220000000800 */
[----:B------:R-:W-:Y:S01]  /*00a0*/  HFMA2.MMA R0, -RZ, RZ, 0, 0 ;  /* 0x00000000ff007435 */ /* 0x000fe200000001ff */
[----:B------:R-:W-:Y:S01]  /*00b0*/  MOV R2, RZ ;  /* 0x000000ff00027202 */ /* 0x000fe20000000f00 */
[----:B------:R-:W-:Y:S01]  /*00c0*/  HFMA2.MMA R5, -RZ, RZ, 0, 0 ;  /* 0x00000000ff057435 */ /* 0x000fe200000001ff */
[----:B0-----:R-:W-:-:S13]  /*00d0*/  ISETP.NE.AND P0, PT, R10, RZ, PT ;  /* 0x000000ff0a00720c */ /* 0x001fda0003f05270 */
[----:B------:R-:W-:Y:S05]  /*00e0*/  @!P0 BRA `(.L_x_1489) ;  /* 0x0000001400708947 */ /* 0x000fea0003800000 */
[----:B------:R-:W-:Y:S01]  /*00f0*/  MOV R4, RZ ;  /* 0x000000ff00047202 */ /* 0x000fe20000000f00 */
[----:B------:R-:W-:Y:S01]  /*0100*/  ULDC.64 UR8, c[0x0][0x220] ;  /* 0x0000880000087ab9 */ /* 0x000fe20000000a00 */
[----:B------:R-:W-:Y:S01]  /*0110*/  MOV R5, R3 ;  /* 0x0000000300057202 */ /* 0x000fe20000000f00 */
[----:B------:R-:W-:Y:S01]  /*0120*/  ULDC UR7, c[0x0][0x21c] ;  /* 0x0000870000077ab9 */ /* 0x000fe20000000800 */
[----:B------:R-:W-:Y:S01]  /*0130*/  ISETP.NE.AND P0, PT, R10, 0x1, PT ;  /* 0x000000010a00780c */ /* 0x000fe20003f05270 */
[----:B------:R-:W-:-:S05]  /*0140*/  IMAD.HI.U32 R6, R3, UR8, R4 ;  /* 0x0000000803067c27 */ /* 0x000fca000f8e0004 */
[----:B------:R-:W-:Y:S01]  /*0150*/  SHF.R.U32.HI R7, RZ, UR9, R6 ;  /* 0x00000009ff077c19 */ /* 0x000fe20008011606 */
[----:B------:R-:W-:-:S03]  /*0160*/  ULDC.64 UR8, c[0x0][0x348] ;  /* 0x0000d20000087ab9 */ /* 0x000fc60000000a00 */
[----:B------:R-:W-:-:S05]  /*0170*/  IADD3 R0, -R7, RZ, RZ ;  /* 0x000000ff07007210 */ /* 0x000fca0007ffe1ff */
[----:B------:R-:W-:Y:S01]  /*0180*/  IMAD R0, R0, UR7, R3 ;  /* 0x0000000700007c24 */ /* 0x000fe2000f8e0203 */
[----:B------:R-:W-:-:S03]  /*0190*/  ULDC UR7, c[0x0][0x350] ;  /* 0x0000d40000077ab9 */ /* 0x000fc60000000800 */
[C---:B------:R-:W-:Y:S02]  /*01a0*/  IMAD R5, R0.reuse, UR8, RZ ;  /* 0x0000000800057c24 */ /* 0x040fe4000f8e02ff */
        /* <DEDUP_REMOVED lines=9> */
[----:B------:R-:W-:-:S03]  /*0240*/  ULDC UR7, c[0x0][0x354] ;  /* 0x0000d50000077ab9 */ /* 0x000fc60000000800 */
[----:B------:R-:W-:-:S05]  /*0250*/  IADD3 R6, -R9, RZ, RZ ;  /* 0x000000ff09067210 */ /* 0x000fca0007ffe1ff */
[----:B------:R-:W-:Y:S01]  /*0260*/  IMAD R7, R6, UR8, R7 ;  /* 0x0000000806077c24 */ /* 0x000fe2000f8e0207 */
[----:B------:R-:W-:-:S03]  /*0270*/  ULDC.64 UR8, c[0x0][0x358] ;  /* 0x0000d60000087ab9 */ /* 0x000fc60000000a00 */
[C---:B------:R-:W-:Y:S02]  /*0280*/  IMAD R5, R7.reuse, UR7, R5 ;  /* 0x0000000707057c24 */ /* 0x040fe4000f8e0205 */
        /* <DEDUP_REMOVED lines=11> */
[----:B------:R-:W-:Y:S01]  /*0340*/  IMAD R9, R8, UR7, R9 ;  /* 0x0000000708097c24 */ /* 0x000fe2000f8e0209 */
[----:B------:R-:W-:-:S03]  /*0350*/  ULDC UR7, c[0x0][0x368] ;  /* 0x0000da0000077ab9 */ /* 0x000fc60000000800 */
[C---:B------:R-:W-:Y:S02]  /*0360*/  IMAD R5, R9.reuse, UR8, R5 ;  /* 0x0000000809057c24 */ /* 0x040fe4000f8e0205 */
        /* <DEDUP_REMOVED lines=290> */
[----:B------:R-:W-:Y:S01]  /*1590*/  ULDC UR7, c[0x0][0x45c] ;  /* 0x0001170000077ab9 */ /* 0x000fe20000000800 */
[----:B------:R-:W-:Y:S02]  /*15a0*/  @P0 MOV R10, RZ ;  /* 0x000000ff000a0202 */ /* 0x000fe40000000f00 */
[----:B------:R-:W-:Y:S01]  /*15b0*/  IADD3 R6, -R11, RZ, RZ ;  /* 0x000000ff0b067210 */ /* 0x000fe20007ffe1ff */
[----:B------:R-:W1:Y:S04]  /*15c0*/  @P0 LDC R15, c[0x0][0x33c] ;  /* 0x0000cf00ff0f0b82 */ /* 0x000e680000000800 */
[----:B------:R-:W-:Y:S01]  /*15d0*/  IMAD R7, R6, UR8, R7 ;  /* 0x0000000806077c24 */ /* 0x000fe2000f8e0207 */
[----:B------:R-:W-:-:S03]  /*15e0*/  ULDC.64 UR8, c[0x0][0x460] ;  /* 0x0001180000087ab9 */ /* 0x000fc60000000a00 */
[----:B------:R-:W2:Y:S01]  /*15f0*/  @P0 LDC.64 R8, c[0x0][0x468] ;  /* 0x00011a00ff080b82 */ /* 0x000ea20000000a00 */
[C---:B------:R-:W-:Y:S02]  /*1600*/  IMAD R5, R7.reuse, UR7, R5 ;  /* 0x0000000707057c24 */ /* 0x040fe4000f8e0205 */
[C---:B------:R-:W-:Y:S02]  /*1610*/  IMAD R2, R7.reuse, UR8, R2 ;  /* 0x0000000807027c24 */ /* 0x040fe4000f8e0202 */
[----:B------:R-:W-:-:S03]  /*1620*/  IMAD R0, R7, UR9, R0 ;  /* 0x0000000907007c24 */ /* 0x000fc6000f8e0200 */
[----:B------:R-:W3:Y:S01]  /*1630*/  @P0 LDC R14, c[0x0][0x470] ;  /* 0x00011c00ff0e0b82 */ /* 0x000ee20000000800 */
[----:B0-----:R-:W-:-:S05]  /*1640*/  @P0 IMAD.HI.U32 R4, R11, R12, R10 ;  /* 0x0000000c0b040227 */ /* 0x001fca00078e000a */
[----:B------:R-:W-:-:S04]  /*1650*/  @P0 SHF.R.U32.HI R4, RZ, R13, R4 ;  /* 0x0000000dff040219 */ /* 0x000fc80000011604 */
[----:B------:R-:W-:-:S05]  /*1660*/  @P0 IADD3 R10, -R4, RZ, RZ ;  /* 0x000000ff040a0210 */ /* 0x000fca0007ffe1ff */
[----:B-1----:R-:W-:-:S04]  /*1670*/  @P0 IMAD R11, R10, R15, R11 ;  /* 0x0000000f0a0b0224 */ /* 0x002fc800078e020b */
[C---:B--2---:R-:W-:Y:S02]  /*1680*/  @P0 IMAD R5, R11.reuse, R8, R5 ;  /* 0x000000080b050224 */ /* 0x044fe400078e0205 */
[C---:B------:R-:W-:Y:S02]  /*1690*/  @P0 IMAD R2, R11.reuse, R9, R2 ;  /* 0x000000090b020224 */ /* 0x040fe400078e0202 */
[----:B---3--:R-:W-:-:S07]  /*16a0*/  @P0 IMAD R0, R11, R14, R0 ;  /* 0x0000000e0b000224 */ /* 0x008fce00078e0200 */
.L_x_1489:
[----:B------:R-:W-:Y:S01]  /*16b0*/  ULDC.64 UR8, c[0x0][0x480] ;  /* 0x0001200000087ab9 */ /* 0x000fe20000000a00 */
[----:B------:R-:W-:Y:S01]  /*16c0*/  ULDC.64 UR10, c[0x0][0x488] ;  /* 0x00012200000a7ab9 */ /* 0x000fe20000000a00 */
[----:B------:R-:W-:Y:S02]  /*16d0*/  IADD3 R6, P0, R2, UR8, RZ ;  /* 0x0000000802067c10 */ /* 0x000fe4000ff1e0ff */
[----:B------:R-:W-:Y:S02]  /*16e0*/  IADD3 R8, P1, R0, UR10, RZ ;  /* 0x0000000a00087c10 */ /* 0x000fe4000ff3e0ff */
[----:B------:R-:W-:Y:S01]  /*16f0*/  IADD3.X R7, RZ, UR9, RZ, P0, !PT ;  /* 0x00000009ff077c10 */ /* 0x000fe200087fe4ff */
[----:B------:R-:W-:Y:S01]  /*1700*/  ULDC.64 UR8, c[0x0][0x478] ;  /* 0x00011e0000087ab9 */ /* 0x000fe20000000a00 */
[----:B------:R-:W-:-:S03]  /*1710*/  IADD3.X R9, RZ, UR11, RZ, P1, !PT ;  /* 0x0000000bff097c10 */ /* 0x000fc60008ffe4ff */
[----:B------:R-:W2:Y:S04]  /*1720*/  LDG.E.U16 R6, desc[UR4][R6.64] ;  /* 0x0000000406067981 */ /* 0x000ea8000c1e1500 */
[----:B------:R-:W3:Y:S01]  /*1730*/  LDG.E.U16 R8, desc[UR4][R8.64] ;  /* 0x0000000408087981 */ /* 0x000ee2000c1e1500 */
[----:B------:R-:W-:Y:S02]  /*1740*/  IADD3 R3, R3, 0x80, RZ ;  /* 0x0000008003037810 */ /* 0x000fe40007ffe0ff */
[----:B--2---:R-:W-:Y:S02]  /*1750*/  SHF.L.U32 R0, R6, 0x10, RZ ;  /* 0x0000001006007819 */ /* 0x004fe400000006ff */
[----:B---3--:R-:W-:-:S03]  /*1760*/  SHF.L.U32 R2, R8, 0x10, RZ ;  /* 0x0000001008027819 */ /* 0x008fc600000006ff */
        /* <DEDUP_REMOVED lines=20> */
.L_x_1488:
[----:B------:R-:W-:Y:S05]  /*18b0*/  BSYNC B0 ;  /* 0x0000000000007941 */ /* 0x000fea0003800000 */
.L_x_1487:
[----:B------:R-:W-:Y:S01]  /*18c0*/  ISETP.GE.AND P0, PT, R3, UR6, PT ;  /* 0x0000000603007c0c */ /* 0x000fe2000bf06270 */
[----:B------:R-:W-:-:S12]  /*18d0*/  BSSY B0, `(.L_x_1490) ;  /* 0x0000306000007945 */ /* 0x000fd80003800000 */
[----:B------:R-:W-:Y:S05]  /*18e0*/  @P0 BRA `(.L_x_1491) ;  /* 0x0000003000100947 */ /* 0x000fea0003800000 */
[----:B0-----:R-:W0:Y:S01]  /*18f0*/  LDC R4, c[0x0][0x218] ;  /* 0x00008600ff047b82 */ /* 0x001e220000000800 */
[----:B------:R-:W-:Y:S01]  /*1900*/  HFMA2.MMA R0, -RZ, RZ, 0, 0 ;  /* 0x00000000ff007435 */ /* 0x000fe200000001ff */
[----:B------:R-:W-:Y:S01]  /*1910*/  MOV R2, RZ ;  /* 0x000000ff00027202 */ /* 0x000fe20000000f00 */
[----:B------:R-:W-:Y:S01]  /*1920*/  HFMA2.MMA R5, -RZ, RZ, 0, 0 ;  /* 0x00000000ff057435 */ /* 0x000fe200000001ff */
[----:B0-----:R-:W-:-:S13]  /*1930*/  ISETP.NE.AND P0, PT, R4, RZ, PT ;  /* 0x000000ff0400720c */ /* 0x001fda0003f05270 */
[----:B------:R-:W-:Y:S05]  /*1940*/  @!P0 BRA `(.L_x_1492) ;  /* 0x00000014006c8947 */ /* 0x000fea0003800000 */
        /* <DEDUP_REMOVED lines=347> */
.L_x_1492:
        /* <DEDUP_REMOVED lines=34> */
[----:B-1----:R-:W0:Y:S01]  /*3120*/  LDC R4, c[0x0][0x218] ;  /* 0x00008600ff047b82 */ /* 0x002e220000000800 */
        /* <DEDUP_REMOVED lines=352> */
.L_x_1493:
        /* <DEDUP_REMOVED lines=32> */
.L_x_1491:
[----:B------:R-:W-:Y:S05]  /*4930*/  BSYNC B0 ;  /* 0x0000000000007941 */ /* 0x000fea0003800000 */
.L_x_1490:
[----:B------:R-:W-:-:S13]  /*4940*/  ISETP.GE.AND P0, PT, R3, UR6, PT ;  /* 0x0000000603007c0c */ /* 0x000fda000bf06270 */
[----:B------:R-:W-:Y:S05]  /*4950*/  @P0 EXIT ;  /* 0x000000000000094d */ /* 0x000fea0003800000 */
[----:B012---:R-:W0:Y:S01]  /*4960*/  LDC R4, c[0x0][0x218] ;  /* 0x00008600ff047b82 */ /* 0x007e220000000800 */
        /* <DEDUP_REMOVED lines=9> */
[----:B------:R-:W-:Y:S01]  /*4a00*/  IMAD.HI.U32 R6, R3, UR6, R2 ;  /* 0x0000000603067c27 */ /* 0x000fe2000f8e0002 */
[----:B------:R-:W-:-:S04]  /*4a10*/  ULDC UR6, c[0x0][0x21c] ;  /* 0x0000870000067ab9 */ /* 0x000fc80000000800 */
[----:B------:R-:W-:-:S04]  /*4a20*/  SHF.R.U32.HI R7, RZ, UR7, R6 ;  /* 0x00000007ff077c19 */ /* 0x000fc80008011606 */
[----:B------:R-:W-:-:S05]  /*4a30*/  IADD3 R0, -R7, RZ, RZ ;  /* 0x000000ff07007210 */ /* 0x000fca0007ffe1ff */
[----:B------:R-:W-:Y:S01]  /*4a40*/  IMAD R0, R0, UR6, R3 ;  /* 0x0000000600007c24 */ /* 0x000fe2000f8e0203 */
[----:B------:R-:W-:-:S03]  /*4a50*/  ULDC.64 UR6, c[0x0][0x348] ;  /* 0x0000d20000067ab9 */ /* 0x000fc60000000a00 */
        /* <DEDUP_REMOVED lines=22> */
[----:B------:R-:W-:Y:S01]  /*4bc0*/  IMAD.HI.U32 R6, R9, UR6, R8 ;  /* 0x0000000609067c27 */ /* 0x000fe2000f8e0008 */
[----:B------:R-:W-:-:S04]  /*4bd0*/  ULDC UR6, c[0x0][0x234] ;  /* 0x00008d0000067ab9 */ /* 0x000fc80000000800 */
[----:B------:R-:W-:-:S04]  /*4be0*/  SHF.R.U32.HI R7, RZ, UR7, R6 ;  /* 0x00000007ff077c19 */ /* 0x000fc80008011606 */
        /* <DEDUP_REMOVED lines=312> */
.L_x_1494:
        /* <DEDUP_REMOVED lines=32> */
.L_x_1495:
        /* <DEDUP_REMOVED lines=9> */
.L_x_19769:


//--------------------- .text._ZN2at6native27unrolled_elementwise_kernelINS0_13BinaryFunctorIN3c108BFloat16ES4_S4_ZZZNS0_17hypot_kernel_cudaERNS_18TensorIteratorBaseEENKUlvE_clEvENKUlvE2_clEvEUlS4_S4_E_EESt5arrayIPcLm3EELi4E23TrivialOffsetCalculatorILi2EjESE_ILi1EjENS0_6memory15LoadWithoutCastENSH_16StoreWithoutCastEEEviT_T0_T2_T3_T4_T5_ --------------------------
	.section	.text._ZN2at6native27unrolled_elementwise_kernelINS0_13BinaryFunctorIN3c108BFloat16ES4_S4_ZZZNS0_17hypot_kernel_cudaERNS_18TensorIteratorBaseEENKUlvE_clEvENKUlvE2_clEvEUlS4_S4_E_EESt5arrayIPcLm3EELi4E23TrivialOffsetCalculatorILi2EjESE_ILi1EjENS0_6memory15LoadWithoutCastENSH_16StoreWithoutCastEEEviT_T0_T2_T3_T4_T5_,"ax",@progbits
	.align	128
        .global         _ZN2at6native27unrolled_elementwise_kernelINS0_13BinaryFunctorIN3c108BFloat16ES4_S4_ZZZNS0_17hypot_kernel_cudaERNS_18TensorIteratorBaseEENKUlvE_clEvENKUlvE2_clEvEUlS4_S4_E_EESt5arrayIPcLm3EELi4E23TrivialOffsetCalculatorILi2EjESE_ILi1EjENS0_6memory15LoadWithoutCastENSH_16StoreWithoutCastEEEviT_T0_T2_T3_T4_T5_
        .type           _ZN2at6native27unrolled_elementwise_kernelINS0_13BinaryFunctorIN3c108BFloat16ES4_S4_ZZZNS0_17hypot_kernel_cudaERNS_18TensorIteratorBaseEENKUlvE_clEvENKUlvE2_clEvEUlS4_S4_E_EESt5arrayIPcLm3EELi4E23TrivialOffsetCalculatorILi2EjESE_ILi1EjENS0_6memory15LoadWithoutCastENSH_16StoreWithoutCastEEEviT_T0_T2_T3_T4_T5_,@function
        .size           _ZN2at6native27unrolled_elementwise_kernelINS0_13BinaryFunctorIN3c108BFloat16ES4_S4_ZZZNS0_17hypot_kernel_cudaERNS_18TensorIteratorBaseEENKUlvE_clEvENKUlvE2_clEvEUlS4_S4_E_EESt5arrayIPcLm3EELi4E23TrivialOffsetCalculatorILi2EjESE_ILi1EjENS0_6memory15LoadWithoutCastENSH_16StoreWithoutCastEEEviT_T0_T2_T3_T4_T5_,(.L_x_19770 - _ZN2at6native27unrolled_elementwise_kernelINS0_13BinaryFunctorIN3c108BFloat16ES4_S4_ZZZNS0_17hypot_kernel_cudaERNS_18TensorIteratorBaseEENKUlvE_clEvENKUlvE2_clEvEUlS4_S4_E_EESt5arrayIPcLm3EELi4E23TrivialOffsetCalculatorILi2EjESE_ILi1EjENS0_6memory15LoadWithoutCastENSH_16StoreWithoutCastEEEviT_T0_T2_T3_T4_T5_)
        .other          _ZN2at6native27unrolled_elementwise_kernelINS0_13BinaryFunctorIN3c108BFloat16ES4_S4_ZZZNS0_17hypot_kernel_cudaERNS_18TensorIteratorBaseEENKUlvE_clEvENKUlvE2_clEvEUlS4_S4_E_EESt5arrayIPcLm3EELi4E23TrivialOffsetCalculatorILi2EjESE_ILi1EjENS0_6memory15LoadWithoutCastENSH_16StoreWithoutCastEEEviT_T0_T2_T3_T4_T5_,@"STO_CUDA_ENTRY STV_DEFAULT"
_ZN2at6native27unrolled_elementwise_kernelINS0_13BinaryFunctorIN3c108BFloat16ES4_S4_ZZZNS0_17hypot_kernel_cudaERNS_18TensorIteratorBaseEENKUlvE_clEvENKUlvE2_clEvEUlS4_S4_E_EESt5arrayIPcLm3EELi4E23TrivialOffsetCalculatorILi2EjESE_ILi1EjENS0_6memory15LoadWithoutCastENSH_16StoreWithoutCastEEEviT_T0_T2_T3_T4_T5_:
.text._ZN2at6native27unrolled_elementwise_kernelINS0_13BinaryFunctorIN3c108BFloat16ES4_S4_ZZZNS0_17hypot_kernel_cudaERNS_18TensorIteratorBaseEENKUlvE_clEvENKUlvE2_clEvEUlS4_S4_E_EESt5arrayIPcLm3EELi4E23TrivialOffsetCalculatorILi2EjESE_ILi1EjENS0_6memory15LoadWithoutCastENSH_16StoreWithoutCastEEEviT_T0_T2_T3_T4_T5_:
[----:B------:R-:W-:Y:S01]  /*0000*/  LDC R1, c[0x0][0x28] ;  /* 0x00000a00ff017b82 */ /* 0x000fe20000000800 */
[----:B------:R-:W0:Y:S07]  /*0010*/  S2R R0, SR_CTAID.X ;  /* 0x0000000000007919 */ /* 0x000e2e0000002500 */
[----:B------:R-:W0:Y:S01]  /*0020*/  LDC R3, c[0x0][0x210] ;  /* 0x00008400ff037b82 */ /* 0x000e220000000800 */
[----:B------:R-:W-:Y:S01]  /*0030*/  PRMT R13, RZ, 0x7610, R13 ;  /* 0x00007610ff0d7816 */ /* 0x000fe2000000000d */
[----:B------:R-:W-:Y:S01]  /*0040*/  ULDC.64 UR4, c[0x0][0x208] ;  /* 0x0000820000047ab9 */ /* 0x000fe20000000a00 */
[----:B------:R-:W1:Y:S01]  /*0050*/  S2R R15, SR_TID.X ;  /* 0x00000000000f7919 */ /* 0x000e620000002100 */
[----:B0-----:R-:W-:-:S02]  /*0060*/  IMAD R12, R0, -0x200, R3 ;  /* 0xfffffe00000c7824 */ /* 0x001fc400078e0203 */
[----:B-1----:R-:W-:-:S03]  /*0070*/  IMAD.MOV.U32 R17, RZ, RZ, R15 ;  /* 0x000000ffff117224 */ /* 0x002fc600078e000f */
[----:B------:R-:W-:-:S13]  /*0080*/  ISETP.GE.AND P0, PT, R15, R12, PT ;  /* 0x0000000c0f00720c */ /* 0x000fda0003f06270 */
[----:B------:R-:W-:Y:S01]  /*0090*/  @!P0 IMAD R14, R0, 0x200, R17 ;  /* 0x00000200000e8824 */ /* 0x000fe200078e0211 */
[----:B------:R-:W0:Y:S01]  /*00a0*/  @!P0 LDC.64 R24, c[0x0][0x228] ;  /* 0x00008a00ff188b82 */ /* 0x000e220000000a00 */
[----:B------:R-:W-:-:S05]  /*00b0*/  @!P0 VIADD R17, R17, 0x80 ;  /* 0x0000008011118836 */ /* 0x000fca0000000000 */
[----:B------:R-:W-:-:S13]  /*00c0*/  ISETP.GE.AND P1, PT, R17, R12, PT ;  /* 0x0000000c1100720c */ /* 0x000fda0003f26270 */
[----:B------:R-:W1:Y:S01]  /*00d0*/  @!P1 LDC.64 R22, c[0x0][0x220] ;  /* 0x00008800ff169b82 */ /* 0x000e620000000a00 */
[----:B------:R-:W-:Y:S01]  /*00e0*/  @!P1 LEA R19, R0, R17, 0x9 ;  /* 0x0000001100139211 */ /* 0x000fe200078e48ff */
[----:B------:R-:W-:-:S05]  /*00f0*/  @!P1 VIADD R17, R17, 0x80 ;  /* 0x0000008011119836 */ /* 0x000fca0000000000 */
[----:B------:R-:W-:Y:S01]  /*0100*/  ISETP.GE.AND P3, PT, R17, R12, PT ;  /* 0x0000000c1100720c */ /* 0x000fe20003f66270 */
[----:B0-----:R-:W-:Y:S01]  /*0110*/  @!P0 IMAD.WIDE.U32 R24, R14, 0x2, R24 ;  /* 0x000000020e188825 */ /* 0x001fe200078e0018 */
[----:B------:R-:W0:Y:S11]  /*0120*/  @!P1 LDC.64 R2, c[0x0][0x228] ;  /* 0x00008a00ff029b82 */ /* 0x000e360000000a00 */
[----:B------:R-:W2:Y:S01]  /*0130*/  @!P3 LDC.64 R4, c[0x0][0x220] ;  /* 0x00008800ff04bb82 */ /* 0x000ea20000000a00 */
[----:B------:R-:W-:-:S02]  /*0140*/  @!P3 IMAD R21, R0, 0x200, R17 ;  /* 0x000002000015b824 */ /* 0x000fc400078e0211 */
[----:B------:R-:W-:Y:S02]  /*0150*/  @!P3 VIADD R17, R17, 0x80 ;  /* 0x000000801111b836 */ /* 0x000fe40000000000 */
[----:B-1----:R-:W-:-:S03]  /*0160*/  @!P1 IMAD.WIDE.U32 R22, R19, 0x2, R22 ;  /* 0x0000000213169825 */ /* 0x002fc600078e0016 */
[----:B------:R-:W1:Y:S01]  /*0170*/  @!P3 LDC.64 R6, c[0x0][0x228] ;  /* 0x00008a00ff06bb82 */ /* 0x000e620000000a00 */
[----:B------:R-:W-:Y:S01]  /*0180*/  ISETP.GE.AND P2, PT, R17, R12, PT ;  /* 0x0000000c1100720c */ /* 0x000fe20003f46270 */
[----:B------:R3:W5:Y:S06]  /*0190*/  @!P1 LDG.E.U16 R13, desc[UR4][R22.64] ;  /* 0x00000004160d9981 */ /* 0x00076c000c1e1500 */
[----:B---3--:R-:W3:Y:S01]  /*01a0*/  @!P0 LDC.64 R22, c[0x0][0x220] ;  /* 0x00008800ff168b82 */ /* 0x008ee20000000a00 */
[----:B------:R-:W-:Y:S01]  /*01b0*/  PRMT R18, RZ, 0x7610, R18 ;  /* 0x00007610ff127816 */ /* 0x000fe20000000012 */
[----:B0-----:R-:W-:-:S04]  /*01c0*/  @!P1 IMAD.WIDE.U32 R2, R19, 0x2, R2 ;  /* 0x0000000213029825 */ /* 0x001fc800078e0002 */
[----:B------:R-:W-:Y:S01]  /*01d0*/  @!P2 LEA R17, R0, R17, 0x9 ;  /* 0x000000110011a211 */ /* 0x000fe200078e48ff */
[C---:B--2---:R-:W-:Y:S01]  /*01e0*/  @!P3 IMAD.WIDE.U32 R4, R21.reuse, 0x2, R4 ;  /* 0x000000021504b825 */ /* 0x044fe200078e0004 */
[----:B------:R0:W5:Y:S01]  /*01f0*/  @!P1 LDG.E.U16 R18, desc[UR4][R2.64] ;  /* 0x0000000402129981 */ /* 0x000162000c1e1500 */
[----:B------:R-:W2:Y:S02]  /*0200*/  @!P2 LDC.64 R10, c[0x0][0x228] ;  /* 0x00008a00ff0aab82 */ /* 0x000ea40000000a00 */
[----:B-1----:R-:W-:Y:S01]  /*0210*/  @!P3 IMAD.WIDE.U32 R6, R21, 0x2, R6 ;  /* 0x000000021506b825 */ /* 0x002fe200078e0006 */
[----:B------:R-:W-:-:S05]  /*0220*/  PRMT R21, RZ, 0x7610, R21 ;  /* 0x00007610ff157816 */ /* 0x000fca0000000015 */
[----:B------:R-:W1:Y:S01]  /*0230*/  @!P2 LDC.64 R8, c[0x0][0x220] ;  /* 0x00008800ff08ab82 */ /* 0x000e620000000a00 */
[----:B------:R-:W5:Y:S01]  /*0240*/  @!P0 LDG.E.U16 R21, desc[UR4][R24.64] ;  /* 0x0000000418158981 */ /* 0x000f62000c1e1500 */
[----:B---3--:R-:W-:Y:S01]  /*0250*/  @!P0 IMAD.WIDE.U32 R22, R14, 0x2, R22 ;  /* 0x000000020e168825 */ /* 0x008fe200078e0016 */
[----:B------:R-:W-:-:S05]  /*0260*/  PRMT R14, RZ, 0x7610, R14 ;  /* 0x00007610ff0e7816 */ /* 0x000fca000000000e */
[----:B0-----:R-:W0:Y:S01]  /*0270*/  @!P0 LDC.64 R2, c[0x0][0x218] ;  /* 0x00008600ff028b82 */ /* 0x001e220000000a00 */
[----:B------:R-:W5:Y:S01]  /*0280*/  @!P0 LDG.E.U16 R14, desc[UR4][R22.64] ;  /* 0x00000004160e8981 */ /* 0x000f62000c1e1500 */
[----:B------:R-:W-:Y:S02]  /*0290*/  PRMT R19, RZ, 0x7610, R19 ;  /* 0x00007610ff137816 */ /* 0x000fe40000000013 */
[----:B------:R-:W-:Y:S01]  /*02a0*/  PRMT R20, RZ, 0x7610, R20 ;  /* 0x00007610ff147816 */ /* 0x000fe20000000014 */
[C---:B--2---:R-:W-:Y:S01]  /*02b0*/  @!P2 IMAD.WIDE.U32 R10, R17.reuse, 0x2, R10 ;  /* 0x00000002110aa825 */ /* 0x044fe200078e000a */
[----:B------:R-:W-:Y:S02]  /*02c0*/  PRMT R16, RZ, 0x7610, R16 ;  /* 0x00007610ff107816 */ /* 0x000fe40000000010 */
[----:B------:R2:W5:Y:S01]  /*02d0*/  @!P3 LDG.E.U16 R19, desc[UR4][R4.64] ;  /* 0x000000040413b981 */ /* 0x000562000c1e1500 */
[----:B-1----:R-:W-:Y:S01]  /*02e0*/  @!P2 IMAD.WIDE.U32 R8, R17, 0x2, R8 ;  /* 0x000000021108a825 */ /* 0x002fe200078e0008 */
[----:B------:R-:W-:-:S02]  /*02f0*/  PRMT R17, RZ, 0x7610, R17 ;  /* 0x00007610ff117816 */ /* 0x000fc40000000011 */
[----:B------:R1:W5:Y:S04]  /*0300*/  @!P3 LDG.E.U16 R20, desc[UR4][R6.64] ;  /* 0x000000040614b981 */ /* 0x000368000c1e1500 */
[----:B------:R3:W5:Y:S01]  /*0310*/  @!P2 LDG.E.U16 R16, desc[UR4][R10.64] ;  /* 0x000000040a10a981 */ /* 0x000762000c1e1500 */
[----:B--2---:R-:W-:-:S03]  /*0320*/  IMAD.MOV.U32 R5, RZ, RZ, R15 ;  /* 0x000000ffff057224 */ /* 0x004fc600078e000f */
[----:B------:R2:W5:Y:S02]  /*0330*/  @!P2 LDG.E.U16 R17, desc[UR4][R8.64] ;  /* 0x000000040811a981 */ /* 0x000564000c1e1500 */
[C---:B-1----:R-:W-:Y:S01]  /*0340*/  IADD3 R7, R5.reuse, 0x100, RZ ;  /* 0x0000010005077810 */ /* 0x042fe20007ffe0ff */
[----:B---3--:R-:W-:-:S03]  /*0350*/  VIADD R11, R5, 0x80 ;  /* 0x00000080050b7836 */ /* 0x008fc60000000000 */
[-C--:B------:R-:W-:Y:S02]  /*0360*/  ISETP.GE.AND P2, PT, R7, R12.reuse, PT ;  /* 0x0000000c0700720c */ /* 0x080fe40003f46270 */
[----:B------:R-:W-:Y:S01]  /*0370*/  @!P0 LEA R7, R0, R15, 0x9 ;  /* 0x0000000f00078211 */ /* 0x000fe200078e48ff */
[----:B--2---:R-:W-:Y:S02]  /*0380*/  VIADD R9, R5, 0x180 ;  /* 0x0000018005097836 */ /* 0x004fe40000000000 */
[----:B------:R-:W-:Y:S01]  /*0390*/  @!P0 IMAD.MOV.U32 R5, RZ, RZ, R11 ;  /* 0x000000ffff058224 */ /* 0x000fe200078e000b */
[----:B------:R-:W-:Y:S01]  /*03a0*/  BSSY B0, `(.L_x_1496) ;  /* 0x0000019000007945 */ /* 0x000fe20003800000 */
[-C--:B------:R-:W-:Y:S01]  /*03b0*/  ISETP.GE.AND P1, PT, R11, R12.reuse, PT ;  /* 0x0000000c0b00720c */ /* 0x080fe20003f26270 */
[----:B0-----:R-:W-:Y:S01]  /*03c0*/  @!P0 IMAD.WIDE.U32 R2, R7, 0x2, R2 ;  /* 0x0000000207028825 */ /* 0x001fe200078e0002 */
[-C--:B------:R-:W-:Y:S02]  /*03d0*/  ISETP.GE.AND P3, PT, R9, R12.reuse, PT ;  /* 0x0000000c0900720c */ /* 0x080fe40003f66270 */
[----:B------:R-:W-:Y:S01]  /*03e0*/  ISETP.GE.AND P4, PT, R5, R12, PT ;  /* 0x0000000c0500720c */ /* 0x000fe20003f86270 */
[----:B------:R-:W-:-:S12]  /*03f0*/  @P0 BRA `(.L_x_1497) ;  /* 0x00000000004c0947 */ /* 0x000fd80003800000 */
        /* <DEDUP_REMOVED lines=19> */
.L_x_1497:
[----:B------:R-:W-:Y:S05]  /*0530*/  BSYNC B0 ;  /* 0x0000000000007941 */ /* 0x000fea0003800000 */
.L_x_1496:
[----:B------:R-:W-:Y:S04]  /*0540*/  BSSY B0, `(.L_x_1498) ;  /* 0x0000015000007945 */ /* 0x000fe80003800000 */
[----:B------:R-:W-:Y:S05]  /*0550*/  @P1 BRA `(.L_x_1499) ;  /* 0x00000000004c1947 */ /* 0x000fea0003800000 */
[----:B-----5:R-:W-:Y:S01]  /*0560*/  SHF.L.U32 R13, R13, 0x10, RZ ;  /* 0x000000100d0d7819 */ /* 0x020fe200000006ff */
[----:B------:R-:W-:-:S04]  /*0570*/  IMAD.U32 R18, R18, 0x10000, RZ ;  /* 0x0001000012127824 */ /* 0x000fc800078e00ff */
[----:B------:R-:W-:Y:S01]  /*0580*/  FADD.FTZ R13, |R13|, -RZ ;  /* 0x800000ff0d0d7221 */ /* 0x000fe20000010200 */
        /* <DEDUP_REMOVED lines=16> */
.L_x_1499:
[----:B------:R-:W-:Y:S05]  /*0690*/  BSYNC B0 ;  /* 0x0000000000007941 */ /* 0x000fea0003800000 */
.L_x_1498:
        /* <DEDUP_REMOVED lines=21> */
.L_x_1501:
[----:B------:R-:W-:Y:S05]  /*07f0*/  BSYNC B0 ;  /* 0x0000000000007941 */ /* 0x000fea0003800000 */
.L_x_1500:
        /* <DEDUP_REMOVED lines=21> */
.L_x_1503:
[----:B------:R-:W-:Y:S05]  /*0950*/  BSYNC B0 ;  /* 0x0000000000007941 */ /* 0x000fea0003800000 */
.L_x_1502:
[----:B------:R0:W-:Y:S01]  /*0960*/  @!P0 STG.E.U16 desc[UR4][R2.64], R4 ;  /* 0x0000000402008986 */ /* 0x0001e2000c101504 */
[----:B------:R-:W-:Y:S04]  /*0970*/  BSSY B0, `(.L_x_1504) ;  /* 0x000000c000007945 */ /* 0x000fe80003800000 */
[----:B------:R-:W-:Y:S05]  /*0980*/  @P4 BRA `(.L_x_1505) ;  /* 0x0000000000284947 */ /* 0x000fea0003800000 */
[----:B------:R-:W1:Y:S01]  /*0990*/  LDC.64 R8, c[0x0][0x218] ;  /* 0x00008600ff087b82 */ /* 0x000e620000000a00 */
[----:B0-----:R-:W-:Y:S01]  /*09a0*/  LEA R3, R0, R5, 0x9 ;  /* 0x0000000500037211 */ /* 0x001fe200078e48ff */
[----:B------:R-:W-:-:S05]  /*09b0*/  VIADD R5, R5, 0x80 ;  /* 0x0000008005057836 */ /* 0x000fca0000000000 */
[----:B------:R-:W-:-:S13]  /*09c0*/  ISETP.GE.AND P0, PT, R5, R12, PT ;  /* 0x0000000c0500720c */ /* 0x000fda0003f06270 */
[----:B-----5:R-:W-:Y:S01]  /*09d0*/  @!P0 IMAD R13, R0, 0x200, R5 ;  /* 0x00000200000d8824 */ /* 0x020fe200078e0205 */
[----:B------:R-:W-:Y:S01]  /*09e0*/  @!P0 IADD3 R5, R5, 0x80, RZ ;  /* 0x0000008005058810 */ /* 0x000fe20007ffe0ff */
[----:B-1----:R-:W-:-:S04]  /*09f0*/  IMAD.WIDE.U32 R2, R3, 0x2, R8 ;  /* 0x0000000203027825 */ /* 0x002fc800078e0008 */
[----:B------:R-:W-:Y:S01]  /*0a00*/  @!P0 IMAD.WIDE.U32 R8, R13, 0x2, R8 ;  /* 0x000000020d088825 */ /* 0x000fe200078e0008 */
[----:B------:R1:W-:Y:S04]  /*0a10*/  STG.E.U16 desc[UR4][R2.64], R6 ;  /* 0x0000000602007986 */ /* 0x0003e8000c101504 */
[----:B------:R1:W-:Y:S02]  /*0a20*/  @!P0 STG.E.U16 desc[UR4][R8.64], R7 ;  /* 0x0000000708008986 */ /* 0x0003e4000c101504 */
.L_x_1505:
[----:B------:R-:W-:Y:S05]  /*0a30*/  BSYNC B0 ;  /* 0x0000000000007941 */ /* 0x000fea0003800000 */
.L_x_1504:
[----:B------:R-:W-:-:S13]  /*0a40*/  ISETP.GE.AND P0, PT, R5, R12, PT ;  /* 0x0000000c0500720c */ /* 0x000fda0003f06270 */
[----:B------:R-:W-:Y:S05]  /*0a50*/  @P0 EXIT ;  /* 0x000000000000094d */ /* 0x000fea0003800000 */
[----:B01----:R-:W0:Y:S01]  /*0a60*/  LDC.64 R2, c[0x0][0x218] ;  /* 0x00008600ff027b82 */ /* 0x003e220000000a00 */
[----:B------:R-:W-:-:S04]  /*0a70*/  IMAD R5, R0, 0x200, R5 ;  /* 0x0000020000057824 */ /* 0x000fc800078e0205 */
[----:B0-----:R-:W-:-:S05]  /*0a80*/  IMAD.WIDE.U32 R2, R5, 0x2, R2 ;  /* 0x0000000205027825 */ /* 0x001fca00078e0002 */
[----:B------:R-:W-:Y:S01]  /*0a90*/  STG.E.U16 desc[UR4][R2.64], R11 ;  /* 0x0000000b02007986 */ /* 0x000fe2000c101504 */
[----:B------:R-:W-:Y:S05]  /*0aa0*/  EXIT ;  /* 0x000000000000794d */ /* 0x000fea0003800000 */
.L_x_1506:
        /* <DEDUP_REMOVED lines=13> */
.L_x_19770:


//--------------------- .text._ZN2at6native29vectorized_elementwise_kernelILi2ENS0_13BinaryFunctorIN3c108BFloat16ES4_S4_ZZZNS0_17hypot_kernel_cudaERNS_18TensorIteratorBaseEENKUlvE_clEvENKUlvE2_clEvEUlS4_S4_E_EESt5arrayIPcLm3EEEEviT0_T1_ --------------------------
	.section	.text._ZN2at6native29vectorized_elementwise_kernelILi2ENS0_13BinaryFunctorIN3c108BFloat16ES4_S4_ZZZNS0_17hypot_kernel_cudaERNS_18TensorIteratorBaseEENKUlvE_clEvENKUlvE2_clEvEUlS4_S4_E_EESt5arrayIPcLm3EEEEviT0_T1_,"ax",@progbits
	.align	128
        .global         _ZN2at6native29vectorized_elementwise_kernelILi2ENS0_13BinaryFunctorIN3c108BFloat16ES4_S4_ZZZNS0_17hypot_kernel_cudaERNS_18TensorIteratorBaseEENKUlvE_clEvENKUlvE2_clEvEUlS4_S4_E_EESt5arrayIPcLm3EEEEviT0_T1_
        .type           _ZN2at6native29vectorized_elementwise_kernelILi2ENS0_13BinaryFunctorIN3c108BFloat16ES4_S4_ZZZNS0_17hypot_kernel_cudaERNS_18TensorIteratorBaseEENKUlvE_clEvENKUlvE2_clEvEUlS4_S4_E_EESt5arrayIPcLm3EEEEviT0_T1_,@function
        .size           _ZN2at6native29vectorized_elementwise_kernelILi2ENS0_13BinaryFunctorIN3c108BFloat16ES4_S4_ZZZNS0_17hypot_kernel_cudaERNS_18TensorIteratorBaseEENKUlvE_clEvENKUlvE2_clEvEUlS4_S4_E_EESt5arrayIPcLm3EEEEviT0_T1_,(.L_x_19771 - _ZN2at6native29vectorized_elementwise_kernelILi2ENS0_13BinaryFunctorIN3c108BFloat16ES4_S4_ZZZNS0_17hypot_kernel_cudaERNS_18TensorIteratorBaseEENKUlvE_clEvENKUlvE2_clEvEUlS4_S4_E_EESt5arrayIPcLm3EEEEviT0_T1_)
        .other          _ZN2at6native29vectorized_elementwise_kernelILi2ENS0_13BinaryFunctorIN3c108BFloat16ES4_S4_ZZZNS0_17hypot_kernel_cudaERNS_18TensorIteratorBaseEENKUlvE_clEvENKUlvE2_clEvEUlS4_S4_E_EESt5arrayIPcLm3EEEEviT0_T1_,@"STO_CUDA_ENTRY STV_DEFAULT"
_ZN2at6native29vectorized_elementwise_kernelILi2ENS0_13BinaryFunctorIN3c108BFloat16ES4_S4_ZZZNS0_17hypot_kernel_cudaERNS_18TensorIteratorBaseEENKUlvE_clEvENKUlvE2_clEvEUlS4_S4_E_EESt5arrayIPcLm3EEEEviT0_T1_:
.text._ZN2at6native29vectorized_elementwise_kernelILi2ENS0_13BinaryFunctorIN3c108BFloat16ES4_S4_ZZZNS0_17hypot_kernel_cudaERNS_18TensorIteratorBaseEENKUlvE_clEvENKUlvE2_clEvEUlS4_S4_E_EESt5arrayIPcLm3EEEEviT0_T1_:
[----:B------:R-:W-:Y:S01]  /*0000*/  LDC R1, c[0x0][0x28] ;  /* 0x00000a00ff017b82 */ /* 0x000fe20000000800 */
[----:B------:R-:W0:Y:S01]  /*0010*/  S2R R0, SR_CTAID.X ;  /* 0x0000000000007919 */ /* 0x000e220000002500 */
[----:B------:R-:W-:Y:S01]  /*0020*/  ULDC UR4, c[0x0][0x210] ;  /* 0x0000840000047ab9 */ /* 0x000fe20000000800 */
[----:B0-----:R-:W-:-:S05]  /*0030*/  IMAD.SHL.U32 R0, R0, 0x400, RZ ;  /* 0x0000040000007824 */ /* 0x001fca00078e00ff */
[----:B------:R-:W-:Y:S01]  /*0040*/  IADD3 R2, -R0, UR4, RZ ;  /* 0x0000000400027c10 */ /* 0x000fe2000fffe1ff */
[----:B------:R-:W-:-:S03]  /*0050*/  ULDC.64 UR4, c[0x0][0x208] ;  /* 0x0000820000047ab9 */ /* 0x000fc60000000a00 */
[----:B------:R-:W-:-:S13]  /*0060*/  ISETP.GE.U32.AND P0, PT, R2, 0x400, PT ;  /* 0x000004000200780c */ /* 0x000fda0003f06070 */
[----:B------:R-:W-:Y:S05]  /*0070*/  @!P0 BRA `(.L_x_1507) ;  /* 0x0000000800cc8947 */ /* 0x000fea0003800000 */
[----:B------:R-:W0:Y:S01]  /*0080*/  S2R R5, SR_TID.X ;  /* 0x0000000000057919 */ /* 0x000e220000002100 */
[----:B------:R-:W1:Y:S08]  /*0090*/  LDC.64 R2, c[0x0][0x220] ;  /* 0x00008800ff027b82 */ /* 0x000e700000000a00 */
[----:B------:R-:W2:Y:S01]  /*00a0*/  LDC.64 R6, c[0x0][0x228] ;  /* 0x00008a00ff067b82 */ /* 0x000ea20000000a00 */
[----:B-1----:R-:W-:-:S04]  /*00b0*/  IMAD.WIDE R2, R0, 0x2, R2 ;  /* 0x0000000200027825 */ /* 0x002fc800078e0202 */
[----:B0-----:R-:W-:-:S04]  /*00c0*/  IMAD.WIDE.U32 R8, R5, 0x4, R2 ;  /* 0x0000000405087825 */ /* 0x001fc800078e0002 */
[----:B--2---:R-:W-:Y:S01]  /*00d0*/  IMAD.WIDE R6, R0, 0x2, R6 ;  /* 0x0000000200067825 */ /* 0x004fe200078e0206 */
[----:B------:R-:W2:Y:S04]  /*00e0*/  LDG.E R15, desc[UR4][R8.64] ;  /* 0x00000004080f7981 */ /* 0x000ea8000c1e1900 */
[----:B------:R-:W3:Y:S01]  /*00f0*/  LDG.E R10, desc[UR4][R8.64+0x400] ;  /* 0x00040004080a7981 */ /* 0x000ee2000c1e1900 */
[----:B------:R-:W-:-:S03]  /*0100*/  IMAD.WIDE.U32 R12, R5, 0x4, R6 ;  /* 0x00000004050c7825 */ /* 0x000fc600078e0006 */
[----:B------:R-:W4:Y:S04]  /*0110*/  LDG.E R6, desc[UR4][R8.64+0x200] ;  /* 0x0002000408067981 */ /* 0x000f28000c1e1900 */
[----:B------:R-:W5:Y:S04]  /*0120*/  LDG.E R16, desc[UR4][R12.64] ;  /* 0x000000040c107981 */ /* 0x000f68000c1e1900 */
[----:B------:R-:W3:Y:S04]  /*0130*/  LDG.E R4, desc[UR4][R12.64+0x200] ;  /* 0x000200040c047981 */ /* 0x000ee8000c1e1900 */
[----:B------:R-:W4:Y:S04]  /*0140*/  LDG.E R11, desc[UR4][R12.64+0x400] ;  /* 0x000400040c0b7981 */ /* 0x000f28000c1e1900 */
[----:B------:R-:W4:Y:S04]  /*0150*/  LDG.E R3, desc[UR4][R8.64+0x600] ;  /* 0x0006000408037981 */ /* 0x000f28000c1e1900 */
[----:B------:R0:W4:Y:S01]  /*0160*/  LDG.E R2, desc[UR4][R12.64+0x600] ;  /* 0x000600040c027981 */ /* 0x000122000c1e1900 */
[C---:B--2---:R-:W-:Y:S01]  /*0170*/  PRMT R7, R15.reuse, 0x7632, R7 ;  /* 0x000076320f077816 */ /* 0x044fe20000000007 */
[----:B------:R-:W-:-:S04]  /*0180*/  IMAD.U32 R15, R15, 0x10000, RZ ;  /* 0x000100000f0f7824 */ /* 0x000fc800078e00ff */
[----:B------:R-:W-:Y:S01]  /*0190*/  FADD.FTZ R15, |R15|, -RZ ;  /* 0x800000ff0f0f7221 */ /* 0x000fe20000010200 */
[C---:B-----5:R-:W-:Y:S01]  /*01a0*/  PRMT R14, R16.reuse, 0x7632, R14 ;  /* 0x00007632100e7816 */ /* 0x060fe2000000000e */
[----:B------:R-:W-:Y:S02]  /*01b0*/  IMAD.U32 R16, R16, 0x10000, RZ ;  /* 0x0001000010107824 */ /* 0x000fe400078e00ff */
[----:B------:R-:W-:Y:S02]  /*01c0*/  IMAD.U32 R7, R7, 0x10000, RZ ;  /* 0x0001000007077824 */ /* 0x000fe400078e00ff */
[----:B------:R-:W-:Y:S01]  /*01d0*/  FADD.FTZ R16, |R16|, -RZ ;  /* 0x800000ff10107221 */ /* 0x000fe20000010200 */
[----:B------:R-:W-:Y:S02]  /*01e0*/  IMAD.U32 R14, R14, 0x10000, RZ ;  /* 0x000100000e0e7824 */ /* 0x000fe400078e00ff */
[----:B------:R-:W-:Y:S02]  /*01f0*/  FADD.FTZ R7, |R7|, -RZ ;  /* 0x800000ff07077221 */ /* 0x000fe40000010200 */
[CC--:B0-----:R-:W-:Y:S01]  /*0200*/  VIMNMX R12, R15.reuse, R16.reuse, !PT ;  /* 0x000000100f0c7248 */ /* 0x0c1fe20007fe0100 */
[----:B------:R-:W-:Y:S01]  /*0210*/  FADD.FTZ R8, |R14|, -RZ ;  /* 0x800000ff0e087221 */ /* 0x000fe20000010200 */
[----:B------:R-:W-:-:S02]  /*0220*/  VIMNMX R9, R15, R16, PT ;  /* 0x000000100f097248 */ /* 0x000fc40003fe0100 */
[----:B------:R-:W-:Y:S01]  /*0230*/  LOP3.LUT R13, R12, 0xfe000000, RZ, 0xc0, !PT ;  /* 0xfe0000000c0d7812 */ /* 0x000fe200078ec0ff */
[----:B---3--:R-:W-:Y:S01]  /*0240*/  IMAD.U32 R16, R4, 0x10000, RZ ;  /* 0x0001000004107824 */ /* 0x008fe200078e00ff */
[CC--:B------:R-:W-:Y:S02]  /*0250*/  VIMNMX R14, R7.reuse, R8.reuse, PT ;  /* 0x00000008070e7248 */ /* 0x0c0fe40003fe0100 */
[----:B------:R-:W-:Y:S02]  /*0260*/  VIMNMX R15, R7, R8, !PT ;  /* 0x00000008070f7248 */ /* 0x000fe40007fe0100 */
[C---:B----4-:R-:W-:Y:S02]  /*0270*/  PRMT R7, R6.reuse, 0x7632, R7 ;  /* 0x0000763206077816 */ /* 0x050fe40000000007 */
[----:B------:R-:W-:Y:S02]  /*0280*/  SHF.L.U32 R8, R6, 0x10, RZ ;  /* 0x0000001006087819 */ /* 0x000fe400000006ff */
[----:B------:R-:W-:-:S02]  /*0290*/  PRMT R4, R4, 0x7632, R4 ;  /* 0x0000763204047816 */ /* 0x000fc40000000004 */
[----:B------:R-:W-:Y:S01]  /*02a0*/  IADD3 R6, -R13, 0x7e800000, RZ ;  /* 0x7e8000000d067810 */ /* 0x000fe20007ffe1ff */
[----:B------:R-:W-:Y:S02]  /*02b0*/  IMAD.U32 R7, R7, 0x10000, RZ ;  /* 0x0001000007077824 */ /* 0x000fe400078e00ff */
[----:B------:R-:W-:Y:S01]  /*02c0*/  FADD.FTZ R22, |R16|, -RZ ;  /* 0x800000ff10167221 */ /* 0x000fe20000010200 */
[----:B------:R-:W-:Y:S02]  /*02d0*/  IMAD.U32 R19, R4, 0x10000, RZ ;  /* 0x0001000004137824 */ /* 0x000fe400078e00ff */
[----:B------:R-:W-:Y:S01]  /*02e0*/  FADD.FTZ R21, |R8|, -RZ ;  /* 0x800000ff08157221 */ /* 0x000fe20000010200 */
[-C--:B------:R-:W-:Y:S01]  /*02f0*/  FMUL.FTZ R4, R9, R6.reuse ;  /* 0x0000000609047220 */ /* 0x080fe20000410000 */
[----:B------:R-:W-:Y:S01]  /*0300*/  LOP3.LUT R16, R15, 0xfe000000, RZ, 0xc0, !PT ;  /* 0xfe0000000f107812 */ /* 0x000fe200078ec0ff */
[----:B------:R-:W-:Y:S01]  /*0310*/  FADD.FTZ R8, |R7|, -RZ ;  /* 0x800000ff07087221 */ /* 0x000fe20000010200 */
[----:B------:R-:W-:Y:S01]  /*0320*/  FMUL.FTZ R6, R12, R6 ;  /* 0x000000060c067220 */ /* 0x000fe20000410000 */
[----:B------:R-:W-:Y:S01]  /*0330*/  FMUL.FTZ R7, R4, R4 ;  /* 0x0000000404077220 */ /* 0x000fe20000410000 */
[----:B------:R-:W-:Y:S01]  /*0340*/  IADD3 R18, -R16, 0x7e800000, RZ ;  /* 0x7e80000010127810 */ /* 0x000fe20007ffe1ff */
[----:B------:R-:W-:Y:S01]  /*0350*/  FADD.FTZ R19, |R19|, -RZ ;  /* 0x800000ff13137221 */ /* 0x000fe20000010200 */
[C---:B------:R-:W-:Y:S01]  /*0360*/  VIMNMX R4, R21.reuse, R22, !PT ;  /* 0x0000001615047248 */ /* 0x040fe20007fe0100 */
[----:B------:R-:W-:Y:S01]  /*0370*/  FFMA.FTZ R20, R6, R6, R7 ;  /* 0x0000000606147223 */ /* 0x000fe20000010007 */
[----:B------:R-:W-:Y:S01]  /*0380*/  VIMNMX R7, R21, R22, PT ;  /* 0x0000001615077248 */ /* 0x000fe20003fe0100 */
[----:B------:R-:W-:Y:S01]  /*0390*/  FMUL.FTZ R22, R14, R18 ;  /* 0x000000120e167220 */ /* 0x000fe20000410000 */
[----:B------:R-:W-:-:S02]  /*03a0*/  LOP3.LUT R17, R4, 0xfe000000, RZ, 0xc0, !PT ;  /* 0xfe00000004117812 */ /* 0x000fc400078ec0ff */
[-C--:B------:R-:W-:Y:S01]  /*03b0*/  VIMNMX R6, R8, R19.reuse, !PT ;  /* 0x0000001308067248 */ /* 0x080fe20007fe0100 */
[----:B------:R-:W-:Y:S01]  /*03c0*/  FMUL.FTZ R23, R15, R18 ;  /* 0x000000120f177220 */ /* 0x000fe20000410000 */
[----:B------:R-:W-:Y:S01]  /*03d0*/  IADD3 R21, -R17, 0x7e800000, RZ ;  /* 0x7e80000011157810 */ /* 0x000fe20007ffe1ff */
[----:B------:R-:W-:Y:S01]  /*03e0*/  FMUL.FTZ R22, R22, R22 ;  /* 0x0000001616167220 */ /* 0x000fe20000410000 */
[----:B------:R-:W-:Y:S02]  /*03f0*/  LOP3.LUT R18, R6, 0xfe000000, RZ, 0xc0, !PT ;  /* 0xfe00000006127812 */ /* 0x000fe400078ec0ff */
[----:B------:R-:W-:Y:S01]  /*0400*/  VIMNMX R8, R8, R19, PT ;  /* 0x0000001308087248 */ /* 0x000fe20003fe0100 */
[----:B------:R-:W-:Y:S01]  /*0410*/  FFMA.FTZ R22, R23, R23, R22 ;  /* 0x0000001717167223 */ /* 0x000fe20000010016 */
[-C--:B------:R-:W-:Y:S01]  /*0420*/  FMUL.FTZ R23, R7, R21.reuse ;  /* 0x0000001507177220 */ /* 0x080fe20000410000 */
[----:B------:R-:W-:Y:S01]  /*0430*/  IADD3 R25, -R18, 0x7e800000, RZ ;  /* 0x7e80000012197810 */ /* 0x000fe20007ffe1ff */
[----:B------:R-:W-:-:S02]  /*0440*/  FMUL.FTZ R21, R4, R21 ;  /* 0x0000001504157220 */ /* 0x000fc40000410000 */
[----:B------:R-:W-:Y:S02]  /*0450*/  FMUL.FTZ R24, R23, R23 ;  /* 0x0000001717187220 */ /* 0x000fe40000410000 */
[----:B------:R-:W-:Y:S01]  /*0460*/  FMUL.FTZ R23, R8, R25 ;  /* 0x0000001908177220 */ /* 0x000fe20000410000 */
[----:B------:R-:W0:Y:S01]  /*0470*/  MUFU.SQRT R20, R20 ;  /* 0x0000001400147308 */ /* 0x000e220000002000 */
[----:B------:R-:W-:Y:S01]  /*0480*/  FFMA.FTZ R21, R21, R21, R24 ;  /* 0x0000001515157223 */ /* 0x000fe20000010018 */
[----:B------:R-:W-:Y:S01]  /*0490*/  FMUL.FTZ R25, R6, R25 ;  /* 0x0000001906197220 */ /* 0x000fe20000410000 */
[----:B------:R-:W-:Y:S01]  /*04a0*/  FMUL.FTZ R24, R23, R23 ;  /* 0x0000001717187220 */ /* 0x000fe20000410000 */
[----:B------:R-:W-:-:S04]  /*04b0*/  FSETP.NEU.FTZ.AND P0, PT, R9, RZ, PT ;  /* 0x000000ff0900720b */ /* 0x000fc80003f1d000 */
[----:B------:R-:W1:Y:S01]  /*04c0*/  MUFU.SQRT R19, R22 ;  /* 0x0000001600137308 */ /* 0x000e620000002000 */
[----:B------:R-:W-:Y:S01]  /*04d0*/  FFMA.FTZ R24, R25, R25, R24 ;  /* 0x0000001919187223 */ /* 0x000fe20000010018 */
[----:B------:R-:W-:Y:S02]  /*04e0*/  FSETP.NEU.FTZ.AND P2, PT, R14, RZ, PT ;  /* 0x000000ff0e00720b */ /* 0x000fe40003f5d000 */
[----:B------:R-:W-:-:S04]  /*04f0*/  LOP3.LUT R13, R13, 0x800000, RZ, 0xfc, !PT ;  /* 0x008000000d0d7812 */ /* 0x000fc800078efcff */
[----:B------:R-:W2:Y:S01]  /*0500*/  MUFU.SQRT R24, R24 ;  /* 0x0000001800187308 */ /* 0x000ea20000002000 */
[----:B------:R-:W-:Y:S02]  /*0510*/  LOP3.LUT R16, R16, 0x800000, RZ, 0xfc, !PT ;  /* 0x0080000010107812 */ /* 0x000fe400078efcff */
[----:B------:R-:W-:Y:S01]  /*0520*/  FSETP.NEU.FTZ.AND P4, PT, R8, RZ, PT ;  /* 0x000000ff0800720b */ /* 0x000fe20003f9d000 */
[----:B0-----:R-:W-:Y:S01]  /*0530*/  @P0 FMUL.FTZ R12, R20, R13 ;  /* 0x0000000d140c0220 */ /* 0x001fe20000410000 */
[----:B------:R-:W-:-:S03]  /*0540*/  FSETP.NEU.FTZ.AND P1, PT, R9, +INF , PT ;  /* 0x7f8000000900780b */ /* 0x000fc60003f3d000 */
[----:B------:R-:W0:Y:S01]  /*0550*/  MUFU.SQRT R21, R21 ;  /* 0x0000001500157308 */ /* 0x000e220000002000 */
[----:B-1----:R-:W-:Y:S01]  /*0560*/  @P2 FMUL.FTZ R15, R19, R16 ;  /* 0x00000010130f2220 */ /* 0x002fe20000410000 */
[----:B------:R-:W-:Y:S02]  /*0570*/  FSETP.NEU.FTZ.AND P0, PT, R14, +INF , PT ;  /* 0x7f8000000e00780b */ /* 0x000fe40003f1d000 */
[----:B------:R-:W-:Y:S02]  /*0580*/  FSETP.NEU.FTZ.AND P3, PT, R7, RZ, PT ;  /* 0x000000ff0700720b */ /* 0x000fe40003f7d000 */
[----:B------:R-:W-:Y:S02]  /*0590*/  FSEL R9, R12, +INF , P1 ;  /* 0x7f8000000c097808 */ /* 0x000fe40000800000 */
[----:B------:R-:W-:Y:S02]  /*05a0*/  LOP3.LUT R13, R18, 0x800000, RZ, 0xfc, !PT ;  /* 0x00800000120d7812 */ /* 0x000fe400078efcff */
[----:B------:R-:W-:-:S02]  /*05b0*/  FSEL R12, R15, +INF , P0 ;  /* 0x7f8000000f0c7808 */ /* 0x000fc40000000000 */
[----:B------:R-:W-:Y:S01]  /*05c0*/  LOP3.LUT R14, R17, 0x800000, RZ, 0xfc, !PT ;  /* 0x00800000110e7812 */ /* 0x000fe200078efcff */
[----:B--2---:R-:W-:Y:S01]  /*05d0*/  @P4 FMUL.FTZ R6, R24, R13 ;  /* 0x0000000d18064220 */ /* 0x004fe20000410000 */
[----:B------:R-:W-:Y:S01]  /*05e0*/  F2FP.BF16.F32.PACK_AB R9, R12, R9 ;  /* 0x000000090c09723e */ /* 0x000fe200000010ff */
[C---:B------:R-:W-:Y:S01]  /*05f0*/  IMAD.U32 R13, R10.reuse, 0x10000, RZ ;  /* 0x000100000a0d7824 */ /* 0x040fe200078e00ff */
[----:B------:R-:W-:Y:S02]  /*0600*/  PRMT R12, R10, 0x7632, R12 ;  /* 0x000076320a0c7816 */ /* 0x000fe4000000000c */
[C---:B------:R-:W-:Y:S01]  /*0610*/  PRMT R10, R11.reuse, 0x7632, R10 ;  /* 0x000076320b0a7816 */ /* 0x040fe2000000000a */
[----:B------:R-:W-:Y:S02]  /*0620*/  IMAD.U32 R11, R11, 0x10000, RZ ;  /* 0x000100000b0b7824 */ /* 0x000fe400078e00ff */
[----:B0-----:R-:W-:Y:S01]  /*0630*/  @P3 FMUL.FTZ R4, R21, R14 ;  /* 0x0000000e15043220 */ /* 0x001fe20000410000 */
[----:B------:R-:W-:Y:S01]  /*0640*/  FADD.FTZ R13, |R13|, -RZ ;  /* 0x800000ff0d0d7221 */ /* 0x000fe20000010200 */
[----:B------:R-:W-:-:S02]  /*0650*/  IMAD.U32 R14, R10, 0x10000, RZ ;  /* 0x000100000a0e7824 */ /* 0x000fc400078e00ff */
[----:B------:R-:W-:Y:S01]  /*0660*/  FADD.FTZ R10, |R11|, -RZ ;  /* 0x800000ff0b0a7221 */ /* 0x000fe20000010200 */
[----:B------:R-:W-:Y:S01]  /*0670*/  SHF.L.U32 R16, R3, 0x10, RZ ;  /* 0x0000001003107819 */ /* 0x000fe200000006ff */
[----:B------:R-:W-:Y:S02]  /*0680*/  IMAD.U32 R12, R12, 0x10000, RZ ;  /* 0x000100000c0c7824 */ /* 0x000fe400078e00ff */
[----:B------:R-:W-:Y:S01]  /*0690*/  IMAD.U32 R17, R2, 0x10000, RZ ;  /* 0x0001000002117824 */ /* 0x000fe200078e00ff */
[----:B------:R-:W-:Y:S01]  /*06a0*/  VIMNMX R11, R13, R10, !PT ;  /* 0x0000000a0d0b7248 */ /* 0x000fe20007fe0100 */
[----:B------:R-:W-:Y:S01]  /*06b0*/  FADD.FTZ R15, |R12|, -RZ ;  /* 0x800000ff0c0f7221 */ /* 0x000fe20000010200 */
[----:B------:R-:W-:Y:S01]  /*06c0*/  FADD.FTZ R14, |R14|, -RZ ;  /* 0x800000ff0e0e7221 */ /* 0x000fe20000010200 */
[----:B------:R-:W-:Y:S01]  /*06d0*/  FADD.FTZ R16, |R16|, -RZ ;  /* 0x800000ff10107221 */ /* 0x000fe20000010200 */
[----:B------:R-:W-:Y:S01]  /*06e0*/  FADD.FTZ R17, |R17|, -RZ ;  /* 0x800000ff11117221 */ /* 0x000fe20000010200 */
[----:B------:R-:W-:-:S02]  /*06f0*/  LOP3.LUT R21, R11, 0xfe000000, RZ, 0xc0, !PT ;  /* 0xfe0000000b157812 */ /* 0x000fc400078ec0ff */
[----:B------:R-:W-:Y:S02]  /*0700*/  VIMNMX R12, R13, R10, PT ;  /* 0x0000000a0d0c7248 */ /* 0x000fe40003fe0100 */
[CC--:B------:R-:W-:Y:S02]  /*0710*/  VIMNMX R13, R15.reuse, R14.reuse, PT ;  /* 0x0000000e0f0d7248 */ /* 0x0c0fe40003fe0100 */
[----:B------:R-:W-:Y:S02]  /*0720*/  VIMNMX R10, R15, R14, !PT ;  /* 0x0000000e0f0a7248 */ /* 0x000fe40007fe0100 */
[----:B------:R-:W-:Y:S02]  /*0730*/  PRMT R3, R3, 0x7632, R3 ;  /* 0x0000763203037816 */ /* 0x000fe40000000003 */
[CC--:B------:R-:W-:Y:S02]  /*0740*/  VIMNMX R15, R16.reuse, R17.reuse, PT ;  /* 0x00000011100f7248 */ /* 0x0c0fe40003fe0100 */
[----:B------:R-:W-:-:S02]  /*0750*/  VIMNMX R14, R16, R17, !PT ;  /* 0x00000011100e7248 */ /* 0x000fc40007fe0100 */
[----:B------:R-:W-:Y:S02]  /*0760*/  IADD3 R16, -R21, 0x7e800000, RZ ;  /* 0x7e80000015107810 */ /* 0x000fe40007ffe1ff */
[----:B------:R-:W-:Y:S02]  /*0770*/  PRMT R2, R2, 0x7632, R2 ;  /* 0x0000763202027816 */ /* 0x000fe40000000002 */
[----:B------:R-:W-:Y:S02]  /*0780*/  SHF.L.U32 R3, R3, 0x10, RZ ;  /* 0x0000001003037819 */ /* 0x000fe400000006ff */
[----:B------:R-:W-:Y:S01]  /*0790*/  LOP3.LUT R18, R10, 0xfe000000, RZ, 0xc0, !PT ;  /* 0xfe0000000a127812 */ /* 0x000fe200078ec0ff */
[-C--:B------:R-:W-:Y:S01]  /*07a0*/  FMUL.FTZ R19, R12, R16.reuse ;  /* 0x000000100c137220 */ /* 0x080fe20000410000 */
[----:B------:R-:W-:Y:S01]  /*07b0*/  LOP3.LUT R17, R14, 0xfe000000, RZ, 0xc0, !PT ;  /* 0xfe0000000e117812 */ /* 0x000fe200078ec0ff */
[----:B------:R-:W-:Y:S01]  /*07c0*/  IMAD.U32 R23, R2, 0x10000, RZ ;  /* 0x0001000002177824 */ /* 0x000fe200078e00ff */
[----:B------:R-:W-:Y:S01]  /*07d0*/  IADD3 R20, -R18, 0x7e800000, RZ ;  /* 0x7e80000012147810 */ /* 0x000fe20007ffe1ff */
[----:B------:R-:W-:Y:S01]  /*07e0*/  FADD.FTZ R2, |R3|, -RZ ;  /* 0x800000ff03027221 */ /* 0x000fe20000010200 */
[----:B------:R-:W-:Y:S01]  /*07f0*/  IADD3 R3, -R17, 0x7e800000, RZ ;  /* 0x7e80000011037810 */ /* 0x000fe20007ffe1ff */
[----:B------:R-:W-:Y:S01]  /*0800*/  FMUL.FTZ R16, R11, R16 ;  /* 0x000000100b107220 */ /* 0x000fe20000410000 */
[----:B------:R-:W-:Y:S01]  /*0810*/  FMUL.FTZ R19, R19, R19 ;  /* 0x0000001313137220 */ /* 0x000fe20000410000 */
[----:B------:R-:W-:Y:S01]  /*0820*/  FADD.FTZ R23, |R23|, -RZ ;  /* 0x800000ff17177221 */ /* 0x000fe20000010200 */
[-C--:B------:R-:W-:Y:S01]  /*0830*/  FMUL.FTZ R22, R13, R20.reuse ;  /* 0x000000140d167220 */ /* 0x080fe20000410000 */
[----:B------:R-:W-:Y:S01]  /*0840*/  FMUL.FTZ R24, R10, R20 ;  /* 0x000000140a187220 */ /* 0x000fe20000410000 */
[----:B------:R-:W-:Y:S01]  /*0850*/  FFMA.FTZ R20, R16, R16, R19 ;  /* 0x0000001010147223 */ /* 0x000fe20000010013 */
[----:B------:R-:W-:Y:S01]  /*0860*/  FMUL.FTZ R19, R15, R3 ;  /* 0x000000030f137220 */ /* 0x000fe20000410000 */
[----:B------:R-:W-:Y:S01]  /*0870*/  VIMNMX R16, R2, R23, !PT ;  /* 0x0000001702107248 */ /* 0x000fe20007fe0100 */
[----:B------:R-:W-:-:S02]  /*0880*/  FMUL.FTZ R25, R22, R22 ;  /* 0x0000001616197220 */ /* 0x000fc40000410000 */
[----:B------:R-:W-:Y:S01]  /*0890*/  FMUL.FTZ R22, R19, R19 ;  /* 0x0000001313167220 */ /* 0x000fe20000410000 */
[----:B------:R-:W-:Y:S01]  /*08a0*/  LOP3.LUT R19, R16, 0xfe000000, RZ, 0xc0, !PT ;  /* 0xfe00000010137812 */ /* 0x000fe200078ec0ff */
[----:B------:R-:W-:Y:S01]  /*08b0*/  FMUL.FTZ R3, R14, R3 ;  /* 0x000000030e037220 */ /* 0x000fe20000410000 */
[----:B------:R-:W-:Y:S01]  /*08c0*/  FFMA.FTZ R24, R24, R24, R25 ;  /* 0x0000001818187223 */ /* 0x000fe20000010019 */
[----:B------:R-:W-:Y:S02]  /*08d0*/  VIMNMX R23, R2, R23, PT ;  /* 0x0000001702177248 */ /* 0x000fe40003fe0100 */
[----:B------:R-:W-:Y:S01]  /*08e0*/  IADD3 R25, -R19, 0x7e800000, RZ ;  /* 0x7e80000013197810 */ /* 0x000fe20007ffe1ff */
[----:B------:R-:W-:Y:S02]  /*08f0*/  FFMA.FTZ R22, R3, R3, R22 ;  /* 0x0000000303167223 */ /* 0x000fe40000010016 */
[----:B------:R-:W0:Y:S02]  /*0900*/  LDC.64 R2, c[0x0][0x218] ;  /* 0x00008600ff027b82 */ /* 0x000e240000000a00 */
[-C--:B------:R-:W-:Y:S01]  /*0910*/  FMUL.FTZ R26, R23, R25.reuse ;  /* 0x00000019171a7220 */ /* 0x080fe20000410000 */
[----:B------:R-:W-:-:S03]  /*0920*/  FMUL.FTZ R25, R16, R25 ;  /* 0x0000001910197220 */ /* 0x000fc60000410000 */
[----:B------:R-:W-:Y:S01]  /*0930*/  FMUL.FTZ R26, R26, R26 ;  /* 0x0000001a1a1a7220 */ /* 0x000fe20000410000 */
[----:B------:R-:W-:-:S03]  /*0940*/  FSETP.NEU.FTZ.AND P4, PT, R7, +INF , PT ;  /* 0x7f8000000700780b */ /* 0x000fc60003f9d000 */
[----:B------:R-:W-:Y:S01]  /*0950*/  FFMA.FTZ R26, R25, R25, R26 ;  /* 0x00000019191a7223 */ /* 0x000fe2000001001a */
[----:B------:R-:W1:Y:S01]  /*0960*/  MUFU.SQRT R20, R20 ;  /* 0x0000001400147308 */ /* 0x000e620000002000 */
[----:B------:R-:W-:Y:S02]  /*0970*/  FSETP.NEU.FTZ.AND P1, PT, R12, RZ, PT ;  /* 0x000000ff0c00720b */ /* 0x000fe40003f3d000 */
[----:B------:R-:W-:-:S05]  /*0980*/  FSETP.NEU.FTZ.AND P6, PT, R13, RZ, PT ;  /* 0x000000ff0d00720b */ /* 0x000fca0003fdd000 */
[----:B------:R-:W-:Y:S01]  /*0990*/  MUFU.SQRT R22, R22 ;  /* 0x0000001600167308 */ /* 0x000fe20000002000 */
[----:B------:R-:W-:Y:S02]  /*09a0*/  FSETP.NEU.FTZ.AND P5, PT, R15, RZ, PT ;  /* 0x000000ff0f00720b */ /* 0x000fe40003fbd000 */
[----:B------:R-:W-:-:S05]  /*09b0*/  FSETP.NEU.FTZ.AND P0, PT, R23, RZ, PT ;  /* 0x000000ff1700720b */ /* 0x000fca0003f1d000 */
[----:B------:R-:W2:Y:S08]  /*09c0*/  MUFU.SQRT R24, R24 ;  /* 0x0000001800187308 */ /* 0x000eb00000002000 */
[----:B------:R-:W3:Y:S01]  /*09d0*/  MUFU.SQRT R7, R26 ;  /* 0x0000001a00077308 */ /* 0x000ee20000002000 */
[----:B0-----:R-:W-:Y:S01]  /*09e0*/  IMAD.WIDE.U32 R2, R0, 0x2, R2 ;  /* 0x0000000200027825 */ /* 0x001fe200078e0002 */
[----:B------:R-:W-:-:S02]  /*09f0*/  LOP3.LUT R21, R21, 0x800000, RZ, 0xfc, !PT ;  /* 0x0080000015157812 */ /* 0x000fc400078efcff */
[----:B------:R-:W-:Y:S02]  /*0a00*/  LOP3.LUT R25, R18, 0x800000, RZ, 0xfc, !PT ;  /* 0x0080000012197812 */ /* 0x000fe400078efcff */
[----:B------:R-:W-:Y:S02]  /*0a10*/  LOP3.LUT R17, R17, 0x800000, RZ, 0xfc, !PT ;  /* 0x0080000011117812 */ /* 0x000fe400078efcff */
[----:B------:R-:W-:Y:S01]  /*0a20*/  LOP3.LUT R0, R19, 0x800000, RZ, 0xfc, !PT ;  /* 0x0080000013007812 */ /* 0x000fe200078efcff */
[----:B-1----:R-:W-:Y:S01]  /*0a30*/  @P1 FMUL.FTZ R11, R20, R21 ;  /* 0x00000015140b1220 */ /* 0x002fe20000410000 */
[----:B--2---:R-:W-:Y:S01]  /*0a40*/  @P6 FMUL.FTZ R10, R24, R25 ;  /* 0x00000019180a6220 */ /* 0x004fe20000410000 */
[----:B------:R-:W-:Y:S01]  /*0a50*/  @P5 FMUL.FTZ R14, R22, R17 ;  /* 0x00000011160e5220 */ /* 0x000fe20000410000 */
[----:B------:R-:W-:Y:S02]  /*0a60*/  FSETP.NEU.FTZ.AND P2, PT, R8, +INF , PT ;  /* 0x7f8000000800780b */ /* 0x000fe40003f5d000 */
[----:B------:R-:W-:-:S02]  /*0a70*/  FSETP.NEU.FTZ.AND P3, PT, R12, +INF , PT ;  /* 0x7f8000000c00780b */ /* 0x000fc40003f7d000 */
[----:B------:R-:W-:Y:S01]  /*0a80*/  FSETP.NEU.FTZ.AND P1, PT, R13, +INF , PT ;  /* 0x7f8000000d00780b */ /* 0x000fe20003f3d000 */
[----:B---3--:R-:W-:Y:S01]  /*0a90*/  @P0 FMUL.FTZ R16, R7, R0 ;  /* 0x0000000007100220 */ /* 0x008fe20000410000 */
[----:B------:R-:W-:Y:S02]  /*0aa0*/  FSETP.NEU.FTZ.AND P6, PT, R15, +INF , PT ;  /* 0x7f8000000f00780b */ /* 0x000fe40003fdd000 */
[----:B------:R-:W-:Y:S02]  /*0ab0*/  FSETP.NEU.FTZ.AND P5, PT, R23, +INF , PT ;  /* 0x7f8000001700780b */ /* 0x000fe40003fbd000 */
[----:B------:R-:W-:Y:S02]  /*0ac0*/  FSEL R4, R4, +INF , P4 ;  /* 0x7f80000004047808 */ /* 0x000fe40002000000 */
[----:B------:R-:W-:Y:S02]  /*0ad0*/  FSEL R11, R11, +INF , P3 ;  /* 0x7f8000000b0b7808 */ /* 0x000fe40001800000 */
[----:B------:R-:W-:-:S02]  /*0ae0*/  FSEL R14, R14, +INF , P6 ;  /* 0x7f8000000e0e7808 */ /* 0x000fc40003000000 */
[----:B------:R-:W-:Y:S02]  /*0af0*/  FSEL R7, R6, +INF , P2 ;  /* 0x7f80000006077808 */ /* 0x000fe40001000000 */
[----:B------:R-:W-:Y:S02]  /*0b00*/  FSEL R10, R10, +INF , P1 ;  /* 0x7f8000000a0a7808 */ /* 0x000fe40000800000 */
[----:B------:R-:W-:Y:S01]  /*0b10*/  FSEL R13, R16, +INF , P5 ;  /* 0x7f800000100d7808 */ /* 0x000fe20002800000 */
[----:B------:R-:W-:Y:S01]  /*0b20*/  IMAD.WIDE R2, R5, 0x4, R2 ;  /* 0x0000000405027825 */ /* 0x000fe200078e0202 */
[----:B------:R-:W-:Y:S02]  /*0b30*/  F2FP.BF16.F32.PACK_AB R7, R7, R4 ;  /* 0x000000040707723e */ /* 0x000fe400000010ff */
[----:B------:R-:W-:Y:S02]  /*0b40*/  F2FP.BF16.F32.PACK_AB R11, R10, R11 ;  /* 0x0000000b0a0b723e */ /* 0x000fe400000010ff */
[----:B------:R-:W-:Y:S01]  /*0b50*/  F2FP.BF16.F32.PACK_AB R13, R13, R14 ;  /* 0x0000000e0d0d723e */ /* 0x000fe200000010ff */
[----:B------:R-:W-:Y:S04]  /*0b60*/  STG.E desc[UR4][R2.64], R9 ;  /* 0x0000000902007986 */ /* 0x000fe8000c101904 */
[----:B------:R-:W-:Y:S04]  /*0b70*/  STG.E desc[UR4][R2.64+0x200], R7 ;  /* 0x0002000702007986 */ /* 0x000fe8000c101904 */
[----:B------:R-:W-:Y:S04]  /*0b80*/  STG.E desc[UR4][R2.64+0x400], R11 ;  /* 0x0004000b02007986 */ /* 0x000fe8000c101904 */
[----:B------:R-:W-:Y:S01]  /*0b90*/  STG.E desc[UR4][R2.64+0x600], R13 ;  /* 0x0006000d02007986 */ /* 0x000fe2000c101904 */
[----:B------:R-:W-:Y:S05]  /*0ba0*/  EXIT ;  /* 0x000000000000794d */ /* 0x000fea0003800000 */
.L_x_1507:
[----:B------:R-:W0:Y:S02]  /*0bb0*/  S2R R3, SR_TID.X ;  /* 0x0000000000037919 */ /* 0x000e240000002100 */
[----:B0-----:R-:W-:Y:S01]  /*0bc0*/  ISETP.GE.AND P0, PT, R3, R2, PT ;  /* 0x000000020300720c */ /* 0x001fe20003f06270 */
[----:B------:R-:W-:-:S12]  /*0bd0*/  IMAD.MOV.U32 R23, RZ, RZ, R3 ;  /* 0x000000ffff177224 */ /* 0x000fd800078e0003 */
[----:B------:R-:W-:Y:S02]  /*0be0*/  @!P0 IMAD.IADD R22, R0, 0x1, R23 ;  /* 0x0000000100168824 */ /* 0x000fe400078e0217 */
[----:B------:R-:W-:-:S05]  /*0bf0*/  @!P0 VIADD R23, R23, 0x80 ;  /* 0x0000008017178836 */ /* 0x000fca0000000000 */
[----:B------:R-:W-:-:S13]  /*0c00*/  ISETP.GE.AND P1, PT, R23, R2, PT ;  /* 0x000000021700720c */ /* 0x000fda0003f26270 */
[----:B------:R-:W-:Y:S01]  /*0c10*/  @!P1 IADD3 R25, R0, R23, RZ ;  /* 0x0000001700199210 */ /* 0x000fe20007ffe0ff */
[----:B------:R-:W-:Y:S01]  /*0c20*/  @!P1 VIADD R23, R23, 0x80 ;  /* 0x0000008017179836 */ /* 0x000fe20000000000 */
[----:B------:R-:W0:Y:S04]  /*0c30*/  @!P1 LDC.64 R20, c[0x0][0x220] ;  /* 0x00008800ff149b82 */ /* 0x000e280000000a00 */
[----:B------:R-:W-:-:S04]  /*0c40*/  ISETP.GE.AND P2, PT, R23, R2, PT ;  /* 0x000000021700720c */ /* 0x000fc80003f46270 */
[----:B------:R-:W1:Y:S09]  /*0c50*/  @!P1 LDC.64 R4, c[0x0][0x228] ;  /* 0x00008a00ff049b82 */ /* 0x000e720000000a00 */
[----:B------:R-:W-:Y:S01]  /*0c60*/  @!P2 IMAD.IADD R7, R0, 0x1, R23 ;  /* 0x000000010007a824 */ /* 0x000fe200078e0217 */
[----:B------:R-:W2:Y:S01]  /*0c70*/  @!P2 LDC.64 R18, c[0x0][0x220] ;  /* 0x00008800ff12ab82 */ /* 0x000ea20000000a00 */
[----:B------:R-:W-:-:S05]  /*0c80*/  @!P2 VIADD R23, R23, 0x80 ;  /* 0x000000801717a836 */ /* 0x000fca0000000000 */
[----:B------:R-:W-:Y:S01]  /*0c90*/  ISETP.GE.AND P3, PT, R23, R2, PT ;  /* 0x000000021700720c */ /* 0x000fe20003f66270 */
[C---:B0-----:R-:W-:Y:S01]  /*0ca0*/  @!P1 IMAD.WIDE.U32 R20, R25.reuse, 0x2, R20 ;  /* 0x0000000219149825 */ /* 0x041fe200078e0014 */
[----:B------:R-:W0:Y:S03]  /*0cb0*/  @!P2 LDC.64 R16, c[0x0][0x228] ;  /* 0x00008a00ff10ab82 */ /* 0x000e260000000a00 */
[--C-:B-1----:R-:W-:Y:S01]  /*0cc0*/  @!P1 IMAD.WIDE.U32 R24, R25, 0x2, R4.reuse ;  /* 0x0000000219189825 */ /* 0x102fe200078e0004 */
[----:B------:R-:W-:Y:S02]  /*0cd0*/  PRMT R4, RZ, 0x7610, R4 ;  /* 0x00007610ff047816 */ /* 0x000fe40000000004 */
[----:B------:R-:W-:-:S05]  /*0ce0*/  PRMT R5, RZ, 0x7610, R5 ;  /* 0x00007610ff057816 */ /* 0x000fca0000000005 */
[----:B------:R-:W-:Y:S01]  /*0cf0*/  @!P3 IMAD.IADD R9, R0, 0x1, R23 ;  /* 0x000000010009b824 */ /* 0x000fe200078e0217 */
[----:B------:R-:W-:Y:S01]  /*0d00*/  @!P3 IADD3 R23, R23, 0x80, RZ ;  /* 0x000000801717b810 */ /* 0x000fe20007ffe0ff */
[----:B------:R-:W5:Y:S01]  /*0d10*/  @!P1 LDG.E.U16 R4, desc[UR4][R20.64] ;  /* 0x0000000414049981 */ /* 0x000f62000c1e1500 */
[----:B------:R-:W-:Y:S01]  /*0d20*/  PRMT R6, RZ, 0x7610, R6 ;  /* 0x00007610ff067816 */ /* 0x000fe20000000006 */
[----:B------:R-:W1:Y:S01]  /*0d30*/  @!P3 LDC.64 R26, c[0x0][0x220] ;  /* 0x00008800ff1abb82 */ /* 0x000e620000000a00 */
[----:B------:R-:W-:Y:S01]  /*0d40*/  ISETP.GE.AND P4, PT, R23, R2, PT ;  /* 0x000000021700720c */ /* 0x000fe20003f86270 */
[----:B------:R3:W5:Y:S01]  /*0d50*/  @!P1 LDG.E.U16 R5, desc[UR4][R24.64] ;  /* 0x0000000418059981 */ /* 0x000762000c1e1500 */
[----:B--2---:R-:W-:-:S05]  /*0d60*/  @!P2 IMAD.WIDE.U32 R18, R7, 0x2, R18 ;  /* 0x000000020712a825 */ /* 0x004fca00078e0012 */
[----:B------:R2:W5:Y:S01]  /*0d70*/  @!P2 LDG.E.U16 R6, desc[UR4][R18.64] ;  /* 0x000000041206a981 */ /* 0x000562000c1e1500 */
[----:B------:R-:W4:Y:S05]  /*0d80*/  @!P3 LDC.64 R14, c[0x0][0x228] ;  /* 0x00008a00ff0ebb82 */ /* 0x000f2a0000000a00 */
[----:B------:R-:W-:Y:S02]  /*0d90*/  @!P4 IMAD.IADD R11, R0, 0x1, R23 ;  /* 0x00000001000bc824 */ /* 0x000fe400078e0217 */
[----:B------:R-:W-:Y:S01]  /*0da0*/  @!P4 VIADD R23, R23, 0x80 ;  /* 0x000000801717c836 */ /* 0x000fe20000000000 */
[----:B------:R-:W1:Y:S04]  /*0db0*/  @!P4 LDC.64 R12, c[0x0][0x220] ;  /* 0x00008800ff0ccb82 */ /* 0x000e680000000a00 */
[----:B------:R-:W-:Y:S01]  /*0dc0*/  ISETP.GE.AND P1, PT, R23, R2, PT ;  /* 0x000000021700720c */ /* 0x000fe20003f26270 */
[----:B0-----:R-:W-:Y:S01]  /*0dd0*/  @!P2 IMAD.WIDE.U32 R16, R7, 0x2, R16 ;  /* 0x000000020710a825 */ /* 0x001fe200078e0010 */
[----:B------:R-:W-:-:S02]  /*0de0*/  PRMT R7, RZ, 0x7610, R7 ;  /* 0x00007610ff077816 */ /* 0x000fc40000000007 */
[----:B---3--:R-:W0:Y:S04]  /*0df0*/  @!P4 LDC.64 R24, c[0x0][0x228] ;  /* 0x00008a00ff18cb82 */ /* 0x008e280000000a00 */
[----:B------:R3:W5:Y:S05]  /*0e00*/  @!P2 LDG.E.U16 R7, desc[UR4][R16.64] ;  /* 0x000000041007a981 */ /* 0x00076a000c1e1500 */
[----:B--2---:R-:W-:Y:S01]  /*0e10*/  @!P1 IMAD.IADD R19, R0, 0x1, R23 ;  /* 0x0000000100139824 */ /* 0x004fe200078e0217 */
[----:B------:R-:W-:Y:S01]  /*0e20*/  PRMT R10, RZ, 0x7610, R10 ;  /* 0x00007610ff0a7816 */ /* 0x000fe2000000000a */
[----:B------:R-:W-:Y:S01]  /*0e30*/  @!P1 VIADD R23, R23, 0x80 ;  /* 0x0000008017179836 */ /* 0x000fe20000000000 */
[----:B------:R-:W2:Y:S04]  /*0e40*/  @!P1 LDC.64 R20, c[0x0][0x220] ;  /* 0x00008800ff149b82 */ /* 0x000ea80000000a00 */
[----:B------:R-:W-:Y:S01]  /*0e50*/  ISETP.GE.AND P2, PT, R23, R2, PT ;  /* 0x000000021700720c */ /* 0x000fe20003f46270 */
[----:B-1----:R-:W-:Y:S01]  /*0e60*/  @!P4 IMAD.WIDE.U32 R12, R11, 0x2, R12 ;  /* 0x000000020b0cc825 */ /* 0x002fe200078e000c */
[----:B------:R-:W-:-:S02]  /*0e70*/  PRMT R8, RZ, 0x7610, R8 ;  /* 0x00007610ff087816 */ /* 0x000fc40000000008 */
[----:B---3--:R-:W1:Y:S02]  /*0e80*/  @!P1 LDC.64 R16, c[0x0][0x228] ;  /* 0x00008a00ff109b82 */ /* 0x008e640000000a00 */
[----:B------:R3:W5:Y:S07]  /*0e90*/  @!P4 LDG.E.U16 R10, desc[UR4][R12.64] ;  /* 0x000000040c0ac981 */ /* 0x00076e000c1e1500 */
[----:B---3--:R-:W3:Y:S01]  /*0ea0*/  @!P2 LDC.64 R12, c[0x0][0x220] ;  /* 0x00008800ff0cab82 */ /* 0x008ee20000000a00 */
[----:B------:R-:W-:-:S04]  /*0eb0*/  @!P3 IMAD.WIDE.U32 R26, R9, 0x2, R26 ;  /* 0x00000002091ab825 */ /* 0x000fc800078e001a */
[----:B0-----:R-:W-:Y:S01]  /*0ec0*/  @!P4 IMAD.WIDE.U32 R24, R11, 0x2, R24 ;  /* 0x000000020b18c825 */ /* 0x001fe200078e0018 */
[----:B------:R-:W-:Y:S01]  /*0ed0*/  PRMT R11, RZ, 0x7610, R11 ;  /* 0x00007610ff0b7816 */ /* 0x000fe2000000000b */
[----:B------:R0:W5:Y:S02]  /*0ee0*/  @!P3 LDG.E.U16 R8, desc[UR4][R26.64] ;  /* 0x000000041a08b981 */ /* 0x000164000c1e1500 */
[----:B----4-:R-:W-:Y:S01]  /*0ef0*/  @!P3 IMAD.WIDE.U32 R14, R9, 0x2, R14 ;  /* 0x00000002090eb825 */ /* 0x010fe200078e000e */
[----:B------:R-:W-:Y:S02]  /*0f00*/  PRMT R9, RZ, 0x7610, R9 ;  /* 0x00007610ff097816 */ /* 0x000fe40000000009 */
[----:B------:R4:W5:Y:S04]  /*0f10*/  @!P4 LDG.E.U16 R11, desc[UR4][R24.64] ;  /* 0x00000004180bc981 */ /* 0x000968000c1e1500 */
[----:B------:R2:W5:Y:S01]  /*0f20*/  @!P3 LDG.E.U16 R9, desc[UR4][R14.64] ;  /* 0x000000040e09b981 */ /* 0x000562000c1e1500 */
[----:B0-----:R-:W-:-:S02]  /*0f30*/  @!P2 IADD3 R27, R0, R23, RZ ;  /* 0x00000017001ba210 */ /* 0x001fc40007ffe0ff */
[----:B----4-:R-:W-:-:S03]  /*0f40*/  PRMT R24, RZ, 0x7610, R24 ;  /* 0x00007610ff187816 */ /* 0x010fc60000000018 */
[----:B---3--:R-:W-:Y:S01]  /*0f50*/  @!P2 IMAD.WIDE.U32 R12, R27, 0x2, R12 ;  /* 0x000000021b0ca825 */ /* 0x008fe200078e000c */
[----:B--2---:R-:W0:Y:S04]  /*0f60*/  @!P2 LDC.64 R14, c[0x0][0x228] ;  /* 0x00008a00ff0eab82 */ /* 0x004e280000000a00 */
[----:B------:R2:W5:Y:S01]  /*0f70*/  @!P2 LDG.E.U16 R24, desc[UR4][R12.64] ;  /* 0x000000040c18a981 */ /* 0x000562000c1e1500 */
[----:B------:R-:W-:Y:S01]  /*0f80*/  @!P1 IMAD.WIDE.U32 R20, R19, 0x2, R20 ;  /* 0x0000000213149825 */ /* 0x000fe200078e0014 */
[----:B------:R-:W-:-:S03]  /*0f90*/  PRMT R18, RZ, 0x7610, R18 ;  /* 0x00007610ff127816 */ /* 0x000fc60000000012 */
[----:B-1----:R-:W-:Y:S01]  /*0fa0*/  @!P1 IMAD.WIDE.U32 R16, R19, 0x2, R16 ;  /* 0x0000000213109825 */ /* 0x002fe200078e0010 */
[----:B--2---:R-:W1:Y:S01]  /*0fb0*/  @!P0 LDC.64 R12, c[0x0][0x220] ;  /* 0x00008800ff0c8b82 */ /* 0x004e620000000a00 */
[----:B------:R-:W-:Y:S02]  /*0fc0*/  PRMT R19, RZ, 0x7610, R19 ;  /* 0x00007610ff137816 */ /* 0x000fe40000000013 */
[----:B------:R-:W-:Y:S01]  /*0fd0*/  @!P2 VIADD R23, R23, 0x80 ;  /* 0x000000801717a836 */ /* 0x000fe20000000000 */
[----:B------:R2:W5:Y:S04]  /*0fe0*/  @!P1 LDG.E.U16 R18, desc[UR4][R20.64] ;  /* 0x0000000414129981 */ /* 0x000568000c1e1500 */
[----:B------:R-:W5:Y:S01]  /*0ff0*/  @!P1 LDG.E.U16 R19, desc[UR4][R16.64] ;  /* 0x0000000410139981 */ /* 0x000f62000c1e1500 */
[----:B------:R-:W-:-:S02]  /*1000*/  ISETP.GE.AND P1, PT, R23, R2, PT ;  /* 0x000000021700720c */ /* 0x000fc40003f26270 */
[----:B------:R-:W-:Y:S01]  /*1010*/  PRMT R25, RZ, 0x7610, R25 ;  /* 0x00007610ff197816 */ /* 0x000fe20000000019 */
[----:B0-----:R-:W-:-:S05]  /*1020*/  @!P2 IMAD.WIDE.U32 R14, R27, 0x2, R14 ;  /* 0x000000021b0ea825 */ /* 0x001fca00078e000e */
[----:B------:R1:W5:Y:S05]  /*1030*/  @!P2 LDG.E.U16 R25, desc[UR4][R14.64] ;  /* 0x000000040e19a981 */ /* 0x00036a000c1e1500 */
[----:B--2---:R-:W0:Y:S01]  /*1040*/  @!P1 LDC.64 R20, c[0x0][0x220] ;  /* 0x00008800ff149b82 */ /* 0x004e220000000a00 */
[----:B-1----:R-:W-:-:S07]  /*1050*/  @!P0 IMAD.WIDE.U32 R14, R22, 0x2, R12 ;  /* 0x00000002160e8825 */ /* 0x002fce00078e000c */
[----:B------:R-:W1:Y:S08]  /*1060*/  @!P1 LDC.64 R16, c[0x0][0x228] ;  /* 0x00008a00ff109b82 */ /* 0x000e700000000a00 */
[----:B------:R-:W2:Y:S01]  /*1070*/  @!P0 LDC.64 R12, c[0x0][0x228] ;  /* 0x00008a00ff0c8b82 */ /* 0x000ea20000000a00 */
[----:B------:R-:W-:Y:S01]  /*1080*/  @!P1 IMAD.IADD R23, R0, 0x1, R23 ;  /* 0x0000000100179824 */ /* 0x000fe200078e0217 */
[----:B------:R-:W-:-:S02]  /*1090*/  PRMT R26, RZ, 0x7610, R26 ;  /* 0x00007610ff1a7816 */ /* 0x000fc4000000001a */
[----:B------:R-:W-:Y:S01]  /*10a0*/  PRMT R27, RZ, 0x7610, R27 ;  /* 0x00007610ff1b7816 */ /* 0x000fe2000000001b */
[----:B0-----:R-:W-:-:S05]  /*10b0*/  @!P1 IMAD.WIDE.U32 R20, R23, 0x2, R20 ;  /* 0x0000000217149825 */ /* 0x001fca00078e0014 */
[----:B------:R0:W5:Y:S01]  /*10c0*/  @!P0 LDG.E.U16 R27, desc[UR4][R14.64] ;  /* 0x000000040e1b8981 */ /* 0x000162000c1e1500 */
[----:B-1----:R-:W-:Y:S01]  /*10d0*/  @!P1 IMAD.WIDE.U32 R16, R23, 0x2, R16 ;  /* 0x0000000217109825 */ /* 0x002fe200078e0010 */
[----:B------:R-:W-:-:S04]  /*10e0*/  PRMT R23, RZ, 0x7610, R23 ;  /* 0x00007610ff177816 */ /* 0x000fc80000000017 */
[----:B------:R0:W5:Y:S01]  /*10f0*/  @!P1 LDG.E.U16 R26, desc[UR4][R16.64] ;  /* 0x00000004101a9981 */ /* 0x000162000c1e1500 */
[----:B--2---:R-:W-:Y:S01]  /*1100*/  @!P0 IMAD.WIDE.U32 R12, R22, 0x2, R12 ;  /* 0x00000002160c8825 */ /* 0x004fe200078e000c */
[----:B------:R-:W-:Y:S02]  /*1110*/  PRMT R22, RZ, 0x7610, R22 ;  /* 0x00007610ff167816 */ /* 0x000fe40000000016 */
[----:B------:R0:W5:Y:S04]  /*1120*/  @!P1 LDG.E.U16 R23, desc[UR4][R20.64] ;  /* 0x0000000414179981 */ /* 0x000168000c1e1500 */
[----:B------:R0:W5:Y:S01]  /*1130*/  @!P0 LDG.E.U16 R22, desc[UR4][R12.64] ;  /* 0x000000040c168981 */ /* 0x000162000c1e1500 */
[----:B------:R-:W-:Y:S04]  /*1140*/  BSSY B0, `(.L_x_1508) ;  /* 0x0000015000007945 */ /* 0x000fe80003800000 */
[----:B------:R-:W-:Y:S05]  /*1150*/  @P0 BRA `(.L_x_1509) ;  /* 0x00000000004c0947 */ /* 0x000fea0003800000 */
[----:B-----5:R-:W-:Y:S02]  /*1160*/  IMAD.U32 R27, R27, 0x10000, RZ ;  /* 0x000100001b1b7824 */ /* 0x020fe400078e00ff */
        /* <DEDUP_REMOVED lines=18> */
.L_x_1509:
[----:B------:R-:W-:Y:S05]  /*1290*/  BSYNC B0 ;  /* 0x0000000000007941 */ /* 0x000fea0003800000 */
.L_x_1508:
[----:B0-----:R-:W-:Y:S01]  /*12a0*/  IADD3 R13, R3, 0x80, RZ ;  /* 0x00000080030d7810 */ /* 0x001fe20007ffe0ff */
[----:B------:R-:W-:Y:S03]  /*12b0*/  BSSY B0, `(.L_x_1510) ;  /* 0x0000016000007945 */ /* 0x000fe60003800000 */
[----:B------:R-:W-:-:S13]  /*12c0*/  ISETP.GE.AND P1, PT, R13, R2, PT ;  /* 0x000000020d00720c */ /* 0x000fda0003f26270 */
        /* <DEDUP_REMOVED lines=20> */
.L_x_1511:
[----:B------:R-:W-:Y:S05]  /*1410*/  BSYNC B0 ;  /* 0x0000000000007941 */ /* 0x000fea0003800000 */
.L_x_1510:
[----:B-----5:R-:W0:Y:S01]  /*1420*/  @!P0 LDC.64 R4, c[0x0][0x218] ;  /* 0x00008600ff048b82 */ /* 0x020e220000000a00 */
[C---:B------:R-:W-:Y:S01]  /*1430*/  VIADD R15, R3.reuse, 0x100 ;  /* 0x00000100030f7836 */ /* 0x040fe20000000000 */
[----:B------:R-:W-:Y:S01]  /*1440*/  BSSY B0, `(.L_x_1512) ;  /* 0x0000022000007945 */ /* 0x000fe20003800000 */
[----:B------:R-:W-:-:S03]  /*1450*/  VIADD R17, R3, 0x180 ;  /* 0x0000018003117836 */ /* 0x000fc60000000000 */
[-C--:B------:R-:W-:Y:S02]  /*1460*/  ISETP.GE.AND P6, PT, R15, R2.reuse, PT ;  /* 0x000000020f00720c */ /* 0x080fe40003fc6270 */
[----:B------:R-:W-:Y:S02]  /*1470*/  IADD3 R15, R3, 0x200, RZ ;  /* 0x00000200030f7810 */ /* 0x000fe40007ffe0ff */
[-C--:B------:R-:W-:Y:S01]  /*1480*/  ISETP.GE.AND P1, PT, R17, R2.reuse, PT ;  /* 0x000000021100720c */ /* 0x080fe20003f26270 */
[----:B------:R-:W-:Y:S01]  /*1490*/  VIADD R17, R3, 0x280 ;  /* 0x0000028003117836 */ /* 0x000fe20000000000 */
[----:B------:R-:W-:Y:S01]  /*14a0*/  ISETP.GE.AND P2, PT, R15, R2, PT ;  /* 0x000000020f00720c */ /* 0x000fe20003f46270 */
[----:B------:R-:W-:-:S03]  /*14b0*/  VIADD R15, R3, 0x300 ;  /* 0x00000300030f7836 */ /* 0x000fc60000000000 */
[-C--:B------:R-:W-:Y:S01]  /*14c0*/  ISETP.GE.AND P3, PT, R17, R2.reuse, PT ;  /* 0x000000021100720c */ /* 0x080fe20003f66270 */
[----:B------:R-:W-:Y:S01]  /*14d0*/  VIADD R17, R3, 0x380 ;  /* 0x0000038003117836 */ /* 0x000fe20000000000 */
[----:B------:R-:W-:Y:S01]  /*14e0*/  ISETP.GE.AND P4, PT, R15, R2, PT ;  /* 0x000000020f00720c */ /* 0x000fe20003f86270 */
[----:B------:R-:W-:-:S03]  /*14f0*/  @!P0 IMAD.IADD R15, R0, 0x1, R3 ;  /* 0x00000001000f8824 */ /* 0x000fc600078e0203 */
[----:B------:R-:W-:Y:S01]  /*1500*/  ISETP.GE.AND P5, PT, R17, R2, PT ;  /* 0x000000021100720c */ /* 0x000fe20003fa6270 */
[----:B0-----:R-:W-:Y:S01]  /*1510*/  @!P0 IMAD.WIDE.U32 R4, R15, 0x2, R4 ;  /* 0x000000020f048825 */ /* 0x001fe200078e0004 */
[----:B------:R-:W-:Y:S11]  /*1520*/  @P6 BRA `(.L_x_1513) ;  /* 0x00000000004c6947 */ /* 0x000ff60003800000 */
[----:B------:R-:W-:Y:S01]  /*1530*/  SHF.L.U32 R6, R6, 0x10, RZ ;  /* 0x0000001006067819 */ /* 0x000fe200000006ff */
        /* <DEDUP_REMOVED lines=18> */
.L_x_1513:
[----:B------:R-:W-:Y:S05]  /*1660*/  BSYNC B0 ;  /* 0x0000000000007941 */ /* 0x000fea0003800000 */
.L_x_1512:
[----:B------:R-:W-:Y:S04]  /*1670*/  BSSY B0, `(.L_x_1514) ;  /* 0x0000015000007945 */ /* 0x000fe80003800000 */
[----:B------:R-:W-:Y:S05]  /*1680*/  @P1 BRA `(.L_x_1515) ;  /* 0x00000000004c1947 */ /* 0x000fea0003800000 */
[----:B------:R-:W-:Y:S02]  /*1690*/  IMAD.U32 R8, R8, 0x10000, RZ ;  /* 0x0001000008087824 */ /* 0x000fe400078e00ff */
        /* <DEDUP_REMOVED lines=18> */
.L_x_1515:
[----:B------:R-:W-:Y:S05]  /*17c0*/  BSYNC B0 ;  /* 0x0000000000007941 */ /* 0x000fea0003800000 */
.L_x_1514:
[----:B------:R-:W-:Y:S04]  /*17d0*/  BSSY B0, `(.L_x_1516) ;  /* 0x0000015000007945 */ /* 0x000fe80003800000 */
[----:B------:R-:W-:Y:S05]  /*17e0*/  @P2 BRA `(.L_x_1517) ;  /* 0x00000000004c2947 */ /* 0x000fea0003800000 */
        /* <DEDUP_REMOVED lines=19> */
.L_x_1517:
[----:B------:R-:W-:Y:S05]  /*1920*/  BSYNC B0 ;  /* 0x0000000000007941 */ /* 0x000fea0003800000 */
.L_x_1516:
        /* <DEDUP_REMOVED lines=21> */
.L_x_1519:
[----:B------:R-:W-:Y:S05]  /*1a80*/  BSYNC B0 ;  /* 0x0000000000007941 */ /* 0x000fea0003800000 */
.L_x_1518:
        /* <DEDUP_REMOVED lines=21> */
.L_x_1521:
[----:B------:R-:W-:Y:S05]  /*1be0*/  BSYNC B0 ;  /* 0x0000000000007941 */ /* 0x000fea0003800000 */
.L_x_1520:
        /* <DEDUP_REMOVED lines=21> */
.L_x_1523:
[----:B------:R-:W-:Y:S05]  /*1d40*/  BSYNC B0 ;  /* 0x0000000000007941 */ /* 0x000fea0003800000 */
.L_x_1522:
[----:B------:R-:W-:Y:S01]  /*1d50*/  @!P0 IMAD.MOV.U32 R3, RZ, RZ, R13 ;  /* 0x000000ffff038224 */ /* 0x000fe200078e000d */
[----:B------:R0:W-:Y:S01]  /*1d60*/  @!P0 STG.E.U16 desc[UR4][R4.64], R12 ;  /* 0x0000000c04008986 */ /* 0x0001e2000c101504 */
[----:B------:R-:W-:Y:S04]  /*1d70*/  BSSY B0, `(.L_x_1524) ;  /* 0x000002d000007945 */ /* 0x000fe80003800000 */
[----:B------:R-:W-:Y:S01]  /*1d80*/  BSSY B1, `(.L_x_1525) ;  /* 0x0000025000017945 */ /* 0x000fe20003800000 */
[----:B------:R-:W-:-:S13]  /*1d90*/  ISETP.GE.AND P0, PT, R3, R2, PT ;  /* 0x000000020300720c */ /* 0x000fda0003f06270 */
[----:B0-----:R-:W-:Y:S05]  /*1da0*/  @P0 BRA `(.L_x_1526) ;  /* 0x0000000000300947 */ /* 0x001fea0003800000 */
[----:B------:R-:W0:Y:S01]  /*1db0*/  LDC.64 R4, c[0x0][0x218] ;  /* 0x00008600ff047b82 */ /* 0x000e220000000a00 */
[----:B------:R-:W-:Y:S02]  /*1dc0*/  IMAD.IADD R13, R0, 0x1, R3 ;  /* 0x00000001000d7824 */ /* 0x000fe400078e0203 */
        /* <DEDUP_REMOVED lines=10> */
.L_x_1526:
[----:B------:R-:W-:-:S13]  /*1e70*/  ISETP.GE.AND P0, PT, R3, R2, PT ;  /* 0x000000020300720c */ /* 0x000fda0003f06270 */
[----:B------:R-:W-:Y:S05]  /*1e80*/  @P0 BRA `(.L_x_1528) ;  /* 0x0000000000300947 */ /* 0x000fea0003800000 */
[----:B0-----:R-:W0:Y:S01]  /*1e90*/  LDC.64 R4, c[0x0][0x218] ;  /* 0x00008600ff047b82 */ /* 0x001e220000000a00 */
[----:B------:R-:W-:Y:S02]  /*1ea0*/  IMAD.IADD R13, R0, 0x1, R3 ;  /* 0x00000001000d7824 */ /* 0x000fe400078e0203 */
[----:B------:R-:W-:Y:S02]  /*1eb0*/  VIADD R3, R3, 0x80 ;  /* 0x0000008003037836 */ /* 0x000fe40000000000 */
[----:B0-----:R-:W-:-:S05]  /*1ec0*/  IMAD.WIDE.U32 R4, R13, 0x2, R4 ;  /* 0x000000020d047825 */ /* 0x001fca00078e0004 */
[----:B------:R1:W-:Y:S02]  /*1ed0*/  STG.E.U16 desc[UR4][R4.64], R7 ;  /* 0x0000000704007986 */ /* 0x0003e4000c101504 */
.L_x_1527:
[----:B------:R-:W-:-:S13]  /*1ee0*/  ISETP.GE.AND P0, PT, R3, R2, PT ;  /* 0x000000020300720c */ /* 0x000fda0003f06270 */
[----:B------:R-:W-:Y:S05]  /*1ef0*/  @P0 BRA `(.L_x_1529) ;  /* 0x0000000000340947 */ /* 0x000fea0003800000 */
[----:B01----:R-:W0:Y:S01]  /*1f00*/  LDC.64 R4, c[0x0][0x218] ;  /* 0x00008600ff047b82 */ /* 0x003e220000000a00 */
[----:B------:R-:W-:Y:S01]  /*1f10*/  IADD3 R7, R0, R3, RZ ;  /* 0x0000000300077210 */ /* 0x000fe20007ffe0ff */
[----:B------:R-:W-:-:S04]  /*1f20*/  VIADD R3, R3, 0x80 ;  /* 0x0000008003037836 */ /* 0x000fc80000000000 */
[----:B0-----:R-:W-:-:S05]  /*1f30*/  IMAD.WIDE.U32 R4, R7, 0x2, R4 ;  /* 0x0000000207047825 */ /* 0x001fca00078e0004 */
[----:B------:R1:W-:Y:S02]  /*1f40*/  STG.E.U16 desc[UR4][R4.64], R8 ;  /* 0x0000000804007986 */ /* 0x0003e4000c101504 */
.L_x_1528:
        /* <DEDUP_REMOVED lines=8> */
.L_x_1529:
[----:B------:R-:W-:Y:S05]  /*1fd0*/  BSYNC B1 ;  /* 0x0000000000017941 */ /* 0x000fea0003800000 */
.L_x_1525:
[----:B------:R-:W-:-:S13]  /*1fe0*/  ISETP.GE.AND P0, PT, R3, R2, PT ;  /* 0x000000020300720c */ /* 0x000fda0003f06270 */
[----:B012---:R-:W0:Y:S01]  /*1ff0*/  @!P0 LDC.64 R4, c[0x0][0x218] ;  /* 0x00008600ff048b82 */ /* 0x007e220000000a00 */
[----:B------:R-:W-:Y:S01]  /*2000*/  @!P0 IADD3 R7, R0, R3, RZ ;  /* 0x0000000300078210 */ /* 0x000fe20007ffe0ff */
[----:B------:R-:W-:-:S04]  /*2010*/  @!P0 VIADD R3, R3, 0x80 ;  /* 0x0000008003038836 */ /* 0x000fc80000000000 */
[----:B0-----:R-:W-:-:S05]  /*2020*/  @!P0 IMAD.WIDE.U32 R4, R7, 0x2, R4 ;  /* 0x0000000207048825 */ /* 0x001fca00078e0004 */
[----:B------:R2:W-:Y:S02]  /*2030*/  @!P0 STG.E.U16 desc[UR4][R4.64], R10 ;  /* 0x0000000a04008986 */ /* 0x0005e4000c101504 */
.L_x_1530:
[----:B------:R-:W-:Y:S05]  /*2040*/  BSYNC B0 ;  /* 0x0000000000007941 */ /* 0x000fea0003800000 */
.L_x_1524:
[----:B------:R-:W-:Y:S05]  /*2050*/  WARPSYNC.ALL ;  /* 0x0000000000007948 */ /* 0x000fea0003800000 */
[----:B------:R-:W-:-:S13]  /*2060*/  ISETP.GE.AND P0, PT, R3, R2, PT ;  /* 0x000000020300720c */ /* 0x000fda0003f06270 */
[----:B------:R-:W-:Y:S05]  /*2070*/  @P0 EXIT ;  /* 0x000000000000094d */ /* 0x000fea0003800000 */
[----:B012---:R-:W0:Y:S01]  /*2080*/  LDC.64 R4, c[0x0][0x218] ;  /* 0x00008600ff047b82 */ /* 0x007e220000000a00 */
[----:B------:R-:W-:-:S04]  /*2090*/  IMAD.IADD R3, R0, 0x1, R3 ;  /* 0x0000000100037824 */ /* 0x000fc800078e0203 */
[----:B0-----:R-:W-:-:S05]  /*20a0*/  IMAD.WIDE.U32 R2, R3, 0x2, R4 ;  /* 0x0000000203027825 */ /* 0x001fca00078e0004 */
[----:B------:R-:W-:Y:S01]  /*20b0*/  STG.E.U16 desc[UR4][R2.64], R11 ;  /* 0x0000000b02007986 */ /* 0x000fe2000c101504 */
[----:B------:R-:W-:Y:S05]  /*20c0*/  EXIT ;  /* 0x000000000000794d */ /* 0x000fea0003800000 */
.L_x_1531:
        /* <DEDUP_REMOVED lines=11> */
.L_x_19771:


//--------------------- .text._ZN2at6native29vectorized_elementwise_kernelILi4ENS0_13BinaryFunctorIN3c108BFloat16ES4_S4_ZZZNS0_17hypot_kernel_cudaERNS_18TensorIteratorBaseEENKUlvE_clEvENKUlvE2_clEvEUlS4_S4_E_EESt5arrayIPcLm3EEEEviT0_T1_ --------------------------
	.section	.text._ZN2at6native29vectorized_elementwise_kernelILi4ENS0_13BinaryFunctorIN3c108BFloat16ES4_S4_ZZZNS0_17hypot_kernel_cudaERNS_18TensorIteratorBaseEENKUlvE_clEvENKUlvE2_clEvEUlS4_S4_E_EESt5arrayIPcLm3EEEEviT0_T1_,"ax",@progbits
	.align	128
        .global         _ZN2at6native29vectorized_elementwise_kernelILi4ENS0_13BinaryFunctorIN3c108BFloat16ES4_S4_ZZZNS0_17hypot_kernel_cudaERNS_18TensorIteratorBaseEENKUlvE_clEvENKUlvE2_clEvEUlS4_S4_E_EESt5arrayIPcLm3EEEEviT0_T1_
        .type           _ZN2at6native29vectorized_elementwise_kernelILi4ENS0_13BinaryFunctorIN3c108BFloat16ES4_S4_ZZZNS0_17hypot_kernel_cudaERNS_18TensorIteratorBaseEENKUlvE_clEvENKUlvE2_clEvEUlS4_S4_E_EESt5arrayIPcLm3EEEEviT0_T1_,@function
        .size           _ZN2at6native29vectorized_elementwise_kernelILi4ENS0_13BinaryFunctorIN3c108BFloat16ES4_S4_ZZZNS0_17hypot_kernel_cudaERNS_18TensorIteratorBaseEENKUlvE_clEvENKUlvE2_clEvEUlS4_S4_E_EESt5arrayIPcLm3EEEEviT0_T1_,(.L_x_19772 - _ZN2at6native29vectorized_elementwise_kernelILi4ENS0_13BinaryFunctorIN3c108BFloat16ES4_S4_ZZZNS0_17hypot_kernel_cudaERNS_18TensorIteratorBaseEENKUlvE_clEvENKUlvE2_clEvEUlS4_S4_E_EESt5arrayIPcLm3EEEEviT0_T1_)
        .other          _ZN2at6native29vectorized_elementwise_kernelILi4ENS0_13BinaryFunctorIN3c108BFloat16ES4_S4_ZZZNS0_17hypot_kernel_cudaERNS_18TensorIteratorBaseEENKUlvE_clEvENKUlvE2_clEvEUlS4_S4_E_EESt5arrayIPcLm3EEEEviT0_T1_,@"STO_CUDA_ENTRY STV_DEFAULT"
_ZN2at6native29vectorized_elementwise_kernelILi4ENS0_13BinaryFunctorIN3c108BFloat16ES4_S4_ZZZNS0_17hypot_kernel_cudaERNS_18TensorIteratorBaseEENKUlvE_clEvENKUlvE2_clEvEUlS4_S4_E_EESt5arrayIPcLm3EEEEviT0_T1_:
.text._ZN2at6native29vectorized_elementwise_kernelILi4ENS0_13BinaryFunctorIN3c108BFloat16ES4_S4_ZZZNS0_17hypot_kernel_cudaERNS_18TensorIteratorBaseEENKUlvE_clEvENKUlvE2_clEvEUlS4_S4_E_EESt5arrayIPcLm3EEEEviT0_T1_:
        /* <DEDUP_REMOVED lines=14> */
[----:B------:R-:W2:Y:S04]  /*00e0*/  LDG.E.64 R8, desc[UR4][R14.64] ;  /* 0x000000040e087981 */ /* 0x000ea8000c1e1b00 */
[----:B------:R0:W3:Y:S01]  /*00f0*/  LDG.E.64 R2, desc[UR4][R14.64+0x400] ;  /* 0x000400040e027981 */ /* 0x0000e2000c1e1b00 */
[----:B------:R-:W-:-:S05]  /*0100*/  IMAD.WIDE.U32 R16, R4, 0x8, R6 ;  /* 0x0000000804107825 */ /* 0x000fca00078e0006 */
[----:B------:R-:W4:Y:S04]  /*0110*/  LDG.E.64 R10, desc[UR4][R16.64] ;  /* 0x00000004100a7981 */ /* 0x000f28000c1e1b00 */
[----:B------:R1:W5:Y:S01]  /*0120*/  LDG.E.64 R6, desc[UR4][R16.64+0x400] ;  /* 0x0004000410067981 */ /* 0x000362000c1e1b00 */
[----:B--2---:R-:W-:-:S04]  /*0130*/  IMAD.U32 R5, R8, 0x10000, RZ ;  /* 0x0001000008057824 */ /* 0x004fc800078e00ff */
[----:B------:R-:W-:Y:S01]  /*0140*/  FADD.FTZ R5, |R5|, -RZ ;  /* 0x800000ff05057221 */ /* 0x000fe20000010200 */
[----:B----4-:R-:W-:-:S04]  /*0150*/  IMAD.U32 R12, R10, 0x10000, RZ ;  /* 0x000100000a0c7824 */ /* 0x010fc800078e00ff */
[----:B------:R-:W-:Y:S01]  /*0160*/  FADD.FTZ R18, |R12|, -RZ ;  /* 0x800000ff0c127221 */ /* 0x000fe20000010200 */
[----:B------:R-:W-:Y:S02]  /*0170*/  IMAD.U32 R13, R9, 0x10000, RZ ;  /* 0x00010000090d7824 */ /* 0x000fe400078e00ff */
[----:B------:R-:W-:Y:S02]  /*0180*/  IMAD.U32 R19, R11, 0x10000, RZ ;  /* 0x000100000b137824 */ /* 0x000fe400078e00ff */
[CC--:B------:R-:W-:Y:S02]  /*0190*/  VIMNMX R12, R5.reuse, R18.reuse, PT ;  /* 0x00000012050c7248 */ /* 0x0c0fe40003fe0100 */
[----:B------:R-:W-:Y:S01]  /*01a0*/  VIMNMX R5, R5, R18, !PT ;  /* 0x0000001205057248 */ /* 0x000fe20007fe0100 */
[----:B------:R-:W-:Y:S01]  /*01b0*/  FADD.FTZ R20, |R13|, -RZ ;  /* 0x800000ff0d147221 */ /* 0x000fe20000010200 */
[----:B------:R-:W-:Y:S01]  /*01c0*/  PRMT R9, R8, 0x7632, R9 ;  /* 0x0000763208097816 */ /* 0x000fe20000000009 */
[----:B------:R-:W-:Y:S01]  /*01d0*/  FADD.FTZ R19, |R19|, -RZ ;  /* 0x800000ff13137221 */ /* 0x000fe20000010200 */
[----:B------:R-:W-:-:S02]  /*01e0*/  PRMT R11, R10, 0x7632, R11 ;  /* 0x000076320a0b7816 */ /* 0x000fc4000000000b */
[----:B0-----:R-:W-:Y:S02]  /*01f0*/  LOP3.LUT R14, R5, 0xfe000000, RZ, 0xc0, !PT ;  /* 0xfe000000050e7812 */ /* 0x001fe400078ec0ff */
[----:B------:R-:W-:Y:S01]  /*0200*/  SHF.L.U32 R15, R9, 0x10, RZ ;  /* 0x00000010090f7819 */ /* 0x000fe200000006ff */
[----:B-1----:R-:W-:Y:S01]  /*0210*/  IMAD.U32 R16, R11, 0x10000, RZ ;  /* 0x000100000b107824 */ /* 0x002fe200078e00ff */
[----:B------:R-:W-:Y:S02]  /*0220*/  PRMT R10, R9, 0x7632, R10 ;  /* 0x00007632090a7816 */ /* 0x000fe4000000000a */
[-C--:B------:R-:W-:Y:S02]  /*0230*/  VIMNMX R8, R20, R19.reuse, !PT ;  /* 0x0000001314087248 */ /* 0x080fe40007fe0100 */
[----:B------:R-:W-:Y:S02]  /*0240*/  PRMT R11, R11, 0x7632, R11 ;  /* 0x000076320b0b7816 */ /* 0x000fe4000000000b */
[----:B------:R-:W-:Y:S01]  /*0250*/  IADD3 R9, -R14, 0x7e800000, RZ ;  /* 0x7e8000000e097810 */ /* 0x000fe20007ffe1ff */
[----:B------:R-:W-:Y:S01]  /*0260*/  FADD.FTZ R17, |R15|, -RZ ;  /* 0x800000ff0f117221 */ /* 0x000fe20000010200 */
[----:B------:R-:W-:Y:S01]  /*0270*/  VIMNMX R13, R20, R19, PT ;  /* 0x00000013140d7248 */ /* 0x000fe20003fe0100 */
[----:B------:R-:W-:Y:S01]  /*0280*/  FADD.FTZ R22, |R16|, -RZ ;  /* 0x800000ff10167221 */ /* 0x000fe20000010200 */
[----:B------:R-:W-:Y:S01]  /*0290*/  LOP3.LUT R15, R8, 0xfe000000, RZ, 0xc0, !PT ;  /* 0xfe000000080f7812 */ /* 0x000fe200078ec0ff */
[----:B------:R-:W-:-:S02]  /*02a0*/  IMAD.U32 R10, R10, 0x10000, RZ ;  /* 0x000100000a0a7824 */ /* 0x000fc400078e00ff */
[-C--:B------:R-:W-:Y:S01]  /*02b0*/  FMUL.FTZ R16, R12, R9.reuse ;  /* 0x000000090c107220 */ /* 0x080fe20000410000 */
[----:B------:R-:W-:Y:S01]  /*02c0*/  IMAD.U32 R20, R11, 0x10000, RZ ;  /* 0x000100000b147824 */ /* 0x000fe200078e00ff */
[----:B------:R-:W-:Y:S01]  /*02d0*/  IADD3 R21, -R15, 0x7e800000, RZ ;  /* 0x7e8000000f157810 */ /* 0x000fe20007ffe1ff */
[----:B------:R-:W-:Y:S01]  /*02e0*/  FADD.FTZ R11, |R10|, -RZ ;  /* 0x800000ff0a0b7221 */ /* 0x000fe20000010200 */
[----:B------:R-:W-:Y:S01]  /*02f0*/  FMUL.FTZ R9, R5, R9 ;  /* 0x0000000905097220 */ /* 0x000fe20000410000 */
[----:B------:R-:W-:Y:S01]  /*0300*/  FMUL.FTZ R18, R16, R16 ;  /* 0x0000001010127220 */ /* 0x000fe20000410000 */
[----:B------:R-:W-:Y:S01]  /*0310*/  FADD.FTZ R20, |R20|, -RZ ;  /* 0x800000ff14147221 */ /* 0x000fe20000010200 */
[CC--:B------:R-:W-:Y:S02]  /*0320*/  VIMNMX R10, R17.reuse, R22.reuse, !PT ;  /* 0x00000016110a7248 */ /* 0x0c0fe40007fe0100 */
[----:B------:R-:W-:Y:S01]  /*0330*/  VIMNMX R16, R17, R22, PT ;  /* 0x0000001611107248 */ /* 0x000fe20003fe0100 */
[----:B------:R-:W-:Y:S01]  /*0340*/  FFMA.FTZ R19, R9, R9, R18 ;  /* 0x0000000909137223 */ /* 0x000fe20000010012 */
[----:B------:R-:W-:Y:S01]  /*0350*/  FMUL.FTZ R17, R13, R21 ;  /* 0x000000150d117220 */ /* 0x000fe20000410000 */
[----:B------:R-:W-:-:S03]  /*0360*/  VIMNMX R9, R11, R20, !PT ;  /* 0x000000140b097248 */ /* 0x000fc60007fe0100 */
[----:B------:R-:W-:Y:S01]  /*0370*/  FMUL.FTZ R23, R17, R17 ;  /* 0x0000001111177220 */ /* 0x000fe20000410000 */
[----:B------:R-:W-:Y:S02]  /*0380*/  LOP3.LUT R17, R9, 0xfe000000, RZ, 0xc0, !PT ;  /* 0xfe00000009117812 */ /* 0x000fe400078ec0ff */
[----:B------:R-:W-:Y:S02]  /*0390*/  VIMNMX R11, R11, R20, PT ;  /* 0x000000140b0b7248 */ /* 0x000fe40003fe0100 */
[----:B------:R-:W-:Y:S02]  /*03a0*/  IADD3 R24, -R17, 0x7e800000, RZ ;  /* 0x7e80000011187810 */ /* 0x000fe40007ffe1ff */
[----:B------:R-:W-:Y:S01]  /*03b0*/  LOP3.LUT R18, R10, 0xfe000000, RZ, 0xc0, !PT ;  /* 0xfe0000000a127812 */ /* 0x000fe200078ec0ff */
[----:B------:R-:W-:Y:S02]  /*03c0*/  FMUL.FTZ R22, R8, R21 ;  /* 0x0000001508167220 */ /* 0x000fe40000410000 */
[-C--:B------:R-:W-:Y:S01]  /*03d0*/  FMUL.FTZ R25, R11, R24.reuse ;  /* 0x000000180b197220 */ /* 0x080fe20000410000 */
[----:B------:R-:W-:Y:S01]  /*03e0*/  IADD3 R21, -R18, 0x7e800000, RZ ;  /* 0x7e80000012157810 */ /* 0x000fe20007ffe1ff */
[----:B------:R-:W-:-:S02]  /*03f0*/  FMUL.FTZ R24, R9, R24 ;  /* 0x0000001809187220 */ /* 0x000fc40000410000 */
[----:B------:R-:W-:Y:S02]  /*0400*/  FMUL.FTZ R25, R25, R25 ;  /* 0x0000001919197220 */ /* 0x000fe40000410000 */
[-C--:B------:R-:W-:Y:S01]  /*0410*/  FMUL.FTZ R20, R16, R21.reuse ;  /* 0x0000001510147220 */ /* 0x080fe20000410000 */
[----:B------:R-:W-:Y:S01]  /*0420*/  FFMA.FTZ R23, R22, R22, R23 ;  /* 0x0000001616177223 */ /* 0x000fe20000010017 */
[----:B------:R-:W-:Y:S01]  /*0430*/  FFMA.FTZ R25, R24, R24, R25 ;  /* 0x0000001818197223 */ /* 0x000fe20000010019 */
[----:B------:R-:W-:Y:S01]  /*0440*/  FMUL.FTZ R21, R10, R21 ;  /* 0x000000150a157220 */ /* 0x000fe20000410000 */
[----:B------:R-:W-:Y:S01]  /*0450*/  FMUL.FTZ R22, R20, R20 ;  /* 0x0000001414167220 */ /* 0x000fe20000410000 */
[----:B------:R-:W-:Y:S01]  /*0460*/  MUFU.SQRT R19, R19 ;  /* 0x0000001300137308 */ /* 0x000fe20000002000 */
[----:B------:R-:W-:Y:S02]  /*0470*/  FSETP.NEU.FTZ.AND P5, PT, R13, RZ, PT ;  /* 0x000000ff0d00720b */ /* 0x000fe40003fbd000 */
[----:B------:R-:W-:-:S05]  /*0480*/  FFMA.FTZ R21, R21, R21, R22 ;  /* 0x0000001515157223 */ /* 0x000fca0000010016 */
[----:B------:R-:W0:Y:S01]  /*0490*/  MUFU.SQRT R20, R23 ;  /* 0x0000001700147308 */ /* 0x000e220000002000 */
[----:B------:R-:W-:Y:S02]  /*04a0*/  FSETP.NEU.FTZ.AND P2, PT, R12, RZ, PT ;  /* 0x000000ff0c00720b */ /* 0x000fe40003f5d000 */
[----:B------:R-:W-:-:S05]  /*04b0*/  FSETP.NEU.FTZ.AND P6, PT, R11, RZ, PT ;  /* 0x000000ff0b00720b */ /* 0x000fca0003fdd000 */
[----:B------:R-:W1:Y:S01]  /*04c0*/  MUFU.SQRT R25, R25 ;  /* 0x0000001900197308 */ /* 0x000e620000002000 */
[----:B------:R-:W-:Y:S01]  /*04d0*/  FSETP.NEU.FTZ.AND P1, PT, R12, +INF , PT ;  /* 0x7f8000000c00780b */ /* 0x000fe20003f3d000 */
[----:B---3--:R-:W-:Y:S01]  /*04e0*/  IMAD.U32 R12, R2, 0x10000, RZ ;  /* 0x00010000020c7824 */ /* 0x008fe200078e00ff */
[----:B------:R-:W-:Y:S02]  /*04f0*/  FSETP.NEU.FTZ.AND P0, PT, R13, +INF , PT ;  /* 0x7f8000000d00780b */ /* 0x000fe40003f1d000 */
[----:B-----5:R-:W-:-:S03]  /*0500*/  SHF.L.U32 R13, R6, 0x10, RZ ;  /* 0x00000010060d7819 */ /* 0x020fc600000006ff */
[----:B------:R-:W2:Y:S01]  /*0510*/  MUFU.SQRT R21, R21 ;  /* 0x0000001500157308 */ /* 0x000ea20000002000 */
[C---:B------:R-:W-:Y:S02]  /*0520*/  FSETP.NEU.FTZ.AND P4, PT, R16.reuse, RZ, PT ;  /* 0x000000ff1000720b */ /* 0x040fe40003f9d000 */
[----:B------:R-:W-:Y:S01]  /*0530*/  FSETP.NEU.FTZ.AND P3, PT, R16, +INF , PT ;  /* 0x7f8000001000780b */ /* 0x000fe20003f7d000 */
[----:B------:R-:W-:Y:S01]  /*0540*/  FADD.FTZ R16, |R12|, -RZ ;  /* 0x800000ff0c107221 */ /* 0x000fe20000010200 */
[----:B------:R-:W-:Y:S02]  /*0550*/  LOP3.LUT R15, R15, 0x800000, RZ, 0xfc, !PT ;  /* 0x008000000f0f7812 */ /* 0x000fe400078efcff */
[----:B------:R-:W-:Y:S02]  /*0560*/  LOP3.LUT R14, R14, 0x800000, RZ, 0xfc, !PT ;  /* 0x008000000e0e7812 */ /* 0x000fe400078efcff */
[----:B------:R-:W-:Y:S01]  /*0570*/  LOP3.LUT R12, R17, 0x800000, RZ, 0xfc, !PT ;  /* 0x00800000110c7812 */ /* 0x000fe200078efcff */
[----:B------:R-:W-:Y:S01]  /*0580*/  FADD.FTZ R17, |R13|, -RZ ;  /* 0x800000ff0d117221 */ /* 0x000fe20000010200 */
[----:B------:R-:W-:Y:S01]  /*0590*/  PRMT R6, R3, 0x7632, R6 ;  /* 0x0000763203067816 */ /* 0x000fe20000000006 */
[----:B0-----:R-:W-:Y:S01]  /*05a0*/  @P5 FMUL.FTZ R8, R20, R15 ;  /* 0x0000000f14085220 */ /* 0x001fe20000410000 */
[----:B------:R-:W-:Y:S01]  /*05b0*/  @P2 FMUL.FTZ R5, R19, R14 ;  /* 0x0000000e13052220 */ /* 0x000fe20000410000 */
[----:B------:R-:W-:Y:S01]  /*05c0*/  PRMT R2, R2, 0x7632, R2 ;  /* 0x0000763202027816 */ /* 0x000fe20000000002 */
[----:B------:R-:W-:-:S02]  /*05d0*/  IMAD.U32 R15, R3, 0x10000, RZ ;  /* 0x00010000030f7824 */ /* 0x000fc400078e00ff */
[----:B-1----:R-:W-:Y:S01]  /*05e0*/  @P6 FMUL.FTZ R9, R25, R12 ;  /* 0x0000000c19096220 */ /* 0x002fe20000410000 */
[----:B------:R-:W-:Y:S02]  /*05f0*/  PRMT R3, R6, 0x7632, R3 ;  /* 0x0000763206037816 */ /* 0x000fe40000000003 */
[C---:B------:R-:W-:Y:S01]  /*0600*/  PRMT R14, R7.reuse, 0x7632, R14 ;  /* 0x00007632070e7816 */ /* 0x040fe2000000000e */
[----:B------:R-:W-:Y:S01]  /*0610*/  IMAD.U32 R7, R7, 0x10000, RZ ;  /* 0x0001000007077824 */ /* 0x000fe200078e00ff */
[-C--:B------:R-:W-:Y:S01]  /*0620*/  VIMNMX R12, R16, R17.reuse, !PT ;  /* 0x00000011100c7248 */ /* 0x080fe20007fe0100 */
[----:B------:R-:W-:Y:S01]  /*0630*/  IMAD.U32 R2, R2, 0x10000, RZ ;  /* 0x0001000002027824 */ /* 0x000fe200078e00ff */
[----:B------:R-:W-:Y:S01]  /*0640*/  LOP3.LUT R18, R18, 0x800000, RZ, 0xfc, !PT ;  /* 0x0080000012127812 */ /* 0x000fe200078efcff */
[----:B------:R-:W-:Y:S01]  /*0650*/  FADD.FTZ R15, |R15|, -RZ ;  /* 0x800000ff0f0f7221 */ /* 0x000fe20000010200 */
[----:B------:R-:W-:Y:S01]  /*0660*/  VIMNMX R13, R16, R17, PT ;  /* 0x00000011100d7248 */ /* 0x000fe20003fe0100 */
[----:B------:R-:W-:-:S02]  /*0670*/  IMAD.U32 R3, R3, 0x10000, RZ ;  /* 0x0001000003037824 */ /* 0x000fc400078e00ff */
[----:B------:R-:W-:Y:S01]  /*0680*/  FADD.FTZ R16, |R7|, -RZ ;  /* 0x800000ff07107221 */ /* 0x000fe20000010200 */
[----:B------:R-:W-:Y:S01]  /*0690*/  LOP3.LUT R22, R12, 0xfe000000, RZ, 0xc0, !PT ;  /* 0xfe0000000c167812 */ /* 0x000fe200078ec0ff */
[----:B--2---:R-:W-:Y:S01]  /*06a0*/  @P4 FMUL.FTZ R10, R21, R18 ;  /* 0x00000012150a4220 */ /* 0x004fe20000410000 */
[----:B------:R-:W-:Y:S01]  /*06b0*/  SHF.L.U32 R17, R6, 0x10, RZ ;  /* 0x0000001006117819 */ /* 0x000fe200000006ff */
[----:B------:R-:W-:Y:S01]  /*06c0*/  FADD.FTZ R7, |R2|, -RZ ;  /* 0x800000ff02077221 */ /* 0x000fe20000010200 */
[----:B------:R-:W-:Y:S02]  /*06d0*/  IMAD.U32 R18, R14, 0x10000, RZ ;  /* 0x000100000e127824 */ /* 0x000fe400078e00ff */
[----:B------:R-:W-:Y:S01]  /*06e0*/  FADD.FTZ R6, |R3|, -RZ ;  /* 0x800000ff03067221 */ /* 0x000fe20000010200 */
[----:B------:R-:W-:Y:S02]  /*06f0*/  IADD3 R2, -R22, 0x7e800000, RZ ;  /* 0x7e80000016027810 */ /* 0x000fe40007ffe1ff */
[----:B------:R-:W-:-:S02]  /*0700*/  VIMNMX R14, R15, R16, !PT ;  /* 0x000000100f0e7248 */ /* 0x000fc40007fe0100 */
[----:B------:R-:W-:Y:S01]  /*0710*/  VIMNMX R19, R15, R16, PT ;  /* 0x000000100f137248 */ /* 0x000fe20003fe0100 */
[----:B------:R-:W-:Y:S01]  /*0720*/  FADD.FTZ R16, |R17|, -RZ ;  /* 0x800000ff11107221 */ /* 0x000fe20000010200 */
[----:B------:R-:W-:Y:S01]  /*0730*/  VIMNMX R17, R7, R6, PT ;  /* 0x0000000607117248 */ /* 0x000fe20003fe0100 */
[----:B------:R-:W-:Y:S01]  /*0740*/  FMUL.FTZ R3, R13, R2 ;  /* 0x000000020d037220 */ /* 0x000fe20000410000 */
[----:B------:R-:W-:Y:S01]  /*0750*/  LOP3.LUT R20, R14, 0xfe000000, RZ, 0xc0, !PT ;  /* 0xfe0000000e147812 */ /* 0x000fe200078ec0ff */
[----:B------:R-:W-:Y:S01]  /*0760*/  FADD.FTZ R15, |R18|, -RZ ;  /* 0x800000ff120f7221 */ /* 0x000fe20000010200 */
[----:B------:R-:W-:Y:S01]  /*0770*/  VIMNMX R7, R7, R6, !PT ;  /* 0x0000000607077248 */ /* 0x000fe20007fe0100 */
[----:B------:R-:W-:Y:S01]  /*0780*/  FMUL.FTZ R2, R12, R2 ;  /* 0x000000020c027220 */ /* 0x000fe20000410000 */
[----:B------:R-:W-:Y:S01]  /*0790*/  FMUL.FTZ R3, R3, R3 ;  /* 0x0000000303037220 */ /* 0x000fe20000410000 */
[----:B------:R-:W-:Y:S02]  /*07a0*/  IADD3 R23, -R20, 0x7e800000, RZ ;  /* 0x7e80000014177810 */ /* 0x000fe40007ffe1ff */
[----:B------:R-:W-:-:S02]  /*07b0*/  LOP3.LUT R21, R7, 0xfe000000, RZ, 0xc0, !PT ;  /* 0xfe00000007157812 */ /* 0x000fc400078ec0ff */
[----:B------:R-:W-:Y:S01]  /*07c0*/  VIMNMX R6, R16, R15, !PT ;  /* 0x0000000f10067248 */ /* 0x000fe20007fe0100 */
[----:B------:R-:W-:Y:S01]  /*07d0*/  FFMA.FTZ R24, R2, R2, R3 ;  /* 0x0000000202187223 */ /* 0x000fe20000010003 */
[----:B------:R-:W-:Y:S01]  /*07e0*/  IADD3 R18, -R21, 0x7e800000, RZ ;  /* 0x7e80000015127810 */ /* 0x000fe20007ffe1ff */
[----:B------:R-:W-:Y:S01]  /*07f0*/  FMUL.FTZ R3, R19, R23 ;  /* 0x0000001713037220 */ /* 0x000fe20000410000 */
[----:B------:R-:W-:Y:S02]  /*0800*/  VIMNMX R16, R16, R15, PT ;  /* 0x0000000f10107248 */ /* 0x000fe40003fe0100 */
[----:B------:R-:W-:Y:S01]  /*0810*/  LOP3.LUT R15, R6, 0xfe000000, RZ, 0xc0, !PT ;  /* 0xfe000000060f7812 */ /* 0x000fe200078ec0ff */
[----:B------:R-:W-:Y:S01]  /*0820*/  FMUL.FTZ R26, R3, R3 ;  /* 0x00000003031a7220 */ /* 0x000fe20000410000 */
[----:B------:R-:W-:Y:S02]  /*0830*/  FMUL.FTZ R2, R17, R18 ;  /* 0x0000001211027220 */ /* 0x000fe40000410000 */
[----:B------:R-:W-:Y:S01]  /*0840*/  IADD3 R3, -R15, 0x7e800000, RZ ;  /* 0x7e8000000f037810 */ /* 0x000fe20007ffe1ff */
[----:B------:R-:W-:Y:S01]  /*0850*/  FMUL.FTZ R25, R14, R23 ;  /* 0x000000170e197220 */ /* 0x000fe20000410000 */
[----:B------:R-:W-:-:S03]  /*0860*/  FMUL.FTZ R23, R2, R2 ;  /* 0x0000000202177220 */ /* 0x000fc60000410000 */
[----:B------:R-:W-:Y:S01]  /*0870*/  FMUL.FTZ R2, R16, R3 ;  /* 0x0000000310027220 */ /* 0x000fe20000410000 */
[----:B------:R-:W-:Y:S01]  /*0880*/  FFMA.FTZ R26, R25, R25, R26 ;  /* 0x00000019191a7223 */ /* 0x000fe2000001001a */
[----:B------:R-:W-:Y:S02]  /*0890*/  FMUL.FTZ R25, R6, R3 ;  /* 0x0000000306197220 */ /* 0x000fe40000410000 */
[----:B------:R-:W-:Y:S02]  /*08a0*/  FMUL.FTZ R28, R2, R2 ;  /* 0x00000002021c7220 */ /* 0x000fe40000410000 */
[----:B------:R-:W0:Y:S01]  /*08b0*/  LDC.64 R2, c[0x0][0x218] ;  /* 0x00008600ff027b82 */ /* 0x000e220000000a00 */
[----:B------:R-:W-:Y:S01]  /*08c0*/  FMUL.FTZ R18, R7, R18 ;  /* 0x0000001207127220 */ /* 0x000fe20000410000 */
[----:B------:R-:W-:-:S03]  /*08d0*/  FFMA.FTZ R28, R25, R25, R28 ;  /* 0x00000019191c7223 */ /* 0x000fc6000001001c */
[----:B------:R-:W-:Y:S01]  /*08e0*/  FFMA.FTZ R23, R18, R18, R23 ;  /* 0x0000001212177223 */ /* 0x000fe20000010017 */
[----:B------:R-:W-:Y:S01]  /*08f0*/  FSETP.NEU.FTZ.AND P2, PT, R11, +INF , PT ;  /* 0x7f8000000b00780b */ /* 0x000fe20003f5d000 */
[----:B------:R-:W1:Y:S01]  /*0900*/  MUFU.SQRT R24, R24 ;  /* 0x0000001800187308 */ /* 0x000e620000002000 */
[----:B------:R-:W-:Y:S02]  /*0910*/  FSEL R5, R5, +INF , P1 ;  /* 0x7f80000005057808 */ /* 0x000fe40000800000 */
[----:B------:R-:W-:-:S05]  /*0920*/  FSEL R8, R8, +INF , P0 ;  /* 0x7f80000008087808 */ /* 0x000fca0000000000 */
[----:B------:R-:W-:Y:S01]  /*0930*/  MUFU.SQRT R18, R26 ;  /* 0x0000001a00127308 */ /* 0x000fe20000002000 */
[----:B------:R-:W-:Y:S02]  /*0940*/  FSETP.NEU.FTZ.AND P6, PT, R13, RZ, PT ;  /* 0x000000ff0d00720b */ /* 0x000fe40003fdd000 */
[----:B------:R-:W-:-:S05]  /*0950*/  FSETP.NEU.FTZ.AND P5, PT, R17, RZ, PT ;  /* 0x000000ff1100720b */ /* 0x000fca0003fbd000 */
[----:B------:R-:W2:Y:S01]  /*0960*/  MUFU.SQRT R23, R23 ;  /* 0x0000001700177308 */ /* 0x000ea20000002000 */
[----:B------:R-:W-:Y:S02]  /*0970*/  FSETP.NEU.FTZ.AND P1, PT, R19, RZ, PT ;  /* 0x000000ff1300720b */ /* 0x000fe40003f3d000 */
[----:B------:R-:W-:-:S05]  /*0980*/  FSETP.NEU.FTZ.AND P0, PT, R16, RZ, PT ;  /* 0x000000ff1000720b */ /* 0x000fca0003f1d000 */
[----:B------:R-:W3:Y:S01]  /*0990*/  MUFU.SQRT R11, R28 ;  /* 0x0000001c000b7308 */ /* 0x000ee20000002000 */
[----:B------:R-:W-:Y:S01]  /*09a0*/  LOP3.LUT R25, R22, 0x800000, RZ, 0xfc, !PT ;  /* 0x0080000016197812 */ /* 0x000fe200078efcff */
[----:B0-----:R-:W-:Y:S01]  /*09b0*/  IMAD.WIDE.U32 R2, R0, 0x2, R2 ;  /* 0x0000000200027825 */ /* 0x001fe200078e0002 */
[----:B------:R-:W-:Y:S02]  /*09c0*/  FSETP.NEU.FTZ.AND P4, PT, R13, +INF , PT ;  /* 0x7f8000000d00780b */ /* 0x000fe40003f9d000 */
[----:B------:R-:W-:Y:S02]  /*09d0*/  LOP3.LUT R22, R21, 0x800000, RZ, 0xfc, !PT ;  /* 0x0080000015167812 */ /* 0x000fe400078efcff */
[----:B------:R-:W-:Y:S02]  /*09e0*/  LOP3.LUT R13, R20, 0x800000, RZ, 0xfc, !PT ;  /* 0x00800000140d7812 */ /* 0x000fe400078efcff */
[----:B------:R-:W-:Y:S01]  /*09f0*/  LOP3.LUT R0, R15, 0x800000, RZ, 0xfc, !PT ;  /* 0x008000000f007812 */ /* 0x000fe200078efcff */
[----:B-1----:R-:W-:Y:S01]  /*0a00*/  @P6 FMUL.FTZ R12, R24, R25 ;  /* 0x00000019180c6220 */ /* 0x002fe20000410000 */
[----:B--2---:R-:W-:Y:S01]  /*0a10*/  @P5 FMUL.FTZ R7, R23, R22 ;  /* 0x0000001617075220 */ /* 0x004fe20000410000 */
[----:B------:R-:W-:Y:S01]  /*0a20*/  @P1 FMUL.FTZ R14, R18, R13 ;  /* 0x0000000d120e1220 */ /* 0x000fe20000410000 */
[----:B------:R-:W-:-:S02]  /*0a30*/  FSETP.NEU.FTZ.AND P6, PT, R19, +INF , PT ;  /* 0x7f8000001300780b */ /* 0x000fc40003fdd000 */
[----:B------:R-:W-:Y:S01]  /*0a40*/  FSETP.NEU.FTZ.AND P5, PT, R17, +INF , PT ;  /* 0x7f8000001100780b */ /* 0x000fe20003fbd000 */
[----:B---3--:R-:W-:Y:S01]  /*0a50*/  @P0 FMUL.FTZ R6, R11, R0 ;  /* 0x000000000b060220 */ /* 0x008fe20000410000 */
[----:B------:R-:W-:Y:S02]  /*0a60*/  FSETP.NEU.FTZ.AND P1, PT, R16, +INF , PT ;  /* 0x7f8000001000780b */ /* 0x000fe40003f3d000 */
[----:B------:R-:W-:Y:S02]  /*0a70*/  FSEL R10, R10, +INF , P3 ;  /* 0x7f8000000a0a7808 */ /* 0x000fe40001800000 */
[----:B------:R-:W-:Y:S02]  /*0a80*/  FSEL R12, R12, +INF , P4 ;  /* 0x7f8000000c0c7808 */ /* 0x000fe40002000000 */
[----:B------:R-:W-:Y:S02]  /*0a90*/  FSEL R14, R14, +INF , P6 ;  /* 0x7f8000000e0e7808 */ /* 0x000fe40003000000 */
[----:B------:R-:W-:-:S02]  /*0aa0*/  FSEL R9, R9, +INF , P2 ;  /* 0x7f80000009097808 */ /* 0x000fc40001000000 */
[----:B------:R-:W-:Y:S02]  /*0ab0*/  FSEL R7, R7, +INF , P5 ;  /* 0x7f80000007077808 */ /* 0x000fe40002800000 */
[----:B------:R-:W-:Y:S01]  /*0ac0*/  FSEL R11, R6, +INF , P1 ;  /* 0x7f800000060b7808 */ /* 0x000fe20000800000 */
[----:B------:R-:W-:Y:S01]  /*0ad0*/  IMAD.WIDE R2, R4, 0x8, R2 ;  /* 0x0000000804027825 */ /* 0x000fe200078e0202 */
[----:B------:R-:W-:Y:S02]  /*0ae0*/  F2FP.BF16.F32.PACK_AB R4, R10, R5 ;  /* 0x000000050a04723e */ /* 0x000fe400000010ff */
[----:B------:R-:W-:Y:S02]  /*0af0*/  F2FP.BF16.F32.PACK_AB R5, R9, R8 ;  /* 0x000000080905723e */ /* 0x000fe400000010ff */
[----:B------:R-:W-:Y:S02]  /*0b00*/  F2FP.BF16.F32.PACK_AB R10, R7, R12 ;  /* 0x0000000c070a723e */ /* 0x000fe400000010ff */
[----:B------:R-:W-:Y:S01]  /*0b10*/  F2FP.BF16.F32.PACK_AB R11, R11, R14 ;  /* 0x0000000e0b0b723e */ /* 0x000fe200000010ff */
[----:B------:R-:W-:Y:S04]  /*0b20*/  STG.E.64 desc[UR4][R2.64], R4 ;  /* 0x0000000402007986 */ /* 0x000fe8000c101b04 */
[----:B------:R-:W-:Y:S01]  /*0b30*/  STG.E.64 desc[UR4][R2.64+0x400], R10 ;  /* 0x0004000a02007986 */ /* 0x000fe2000c101b04 */
[----:B------:R-:W-:Y:S05]  /*0b40*/  EXIT ;  /* 0x000000000000794d */ /* 0x000fea0003800000 */
.L_x_1532:
        /* <DEDUP_REMOVED lines=110> */
.L_x_1534:
[----:B------:R-:W-:Y:S05]  /*1230*/  BSYNC B0 ;  /* 0x0000000000007941 */ /* 0x000fea0003800000 */
.L_x_1533:
        /* <DEDUP_REMOVED lines=23> */
.L_x_1536:
[----:B------:R-:W-:Y:S05]  /*13b0*/  BSYNC B0 ;  /* 0x0000000000007941 */ /* 0x000fea0003800000 */
.L_x_1535:
        /* <DEDUP_REMOVED lines=36> */
.L_x_1538:
[----:B------:R-:W-:Y:S05]  /*1600*/  BSYNC B0 ;  /* 0x0000000000007941 */ /* 0x000fea0003800000 */
.L_x_1537:
        /* <DEDUP_REMOVED lines=21> */
.L_x_1540:
[----:B------:R-:W-:Y:S05]  /*1760*/  BSYNC B0 ;  /* 0x0000000000007941 */ /* 0x000fea0003800000 */
.L_x_1539:
        /* <DEDUP_REMOVED lines=21> */
.L_x_1542:
[----:B------:R-:W-:Y:S05]  /*18c0*/  BSYNC B0 ;  /* 0x0000000000007941 */ /* 0x000fea0003800000 */
.L_x_1541:
        /* <DEDUP_REMOVED lines=21> */
.L_x_1544:
[----:B------:R-:W-:Y:S05]  /*1a20*/  BSYNC B0 ;  /* 0x0000000000007941 */ /* 0x000fea0003800000 */
.L_x_1543:
        /* <DEDUP_REMOVED lines=21> */
.L_x_1546:
[----:B------:R-:W-:Y:S05]  /*1b80*/  BSYNC B0 ;  /* 0x0000000000007941 */ /* 0x000fea0003800000 */
.L_x_1545:
        /* <DEDUP_REMOVED lines=21> */
.L_x_1548:
[----:B------:R-:W-:Y:S05]  /*1ce0*/  BSYNC B0 ;  /* 0x0000000000007941 */ /* 0x000fea0003800000 */
.L_x_1547:
        /* <DEDUP_REMOVED lines=18> */
.L_x_1551:
[----:B------:R-:W-:-:S13]  /*1e10*/  ISETP.GE.AND P0, PT, R3, R2, PT ;  /* 0x000000020300720c */ /* 0x000fda0003f06270 */
[----:B------:R-:W-:Y:S05]  /*1e20*/  @P0 BRA `(.L_x_1553) ;  /* 0x0000000000300947 */ /* 0x000fea0003800000 */
[----:B0-----:R-:W0:Y:S01]  /*1e30*/  LDC.64 R4, c[0x0][0x218] ;  /* 0x00008600ff047b82 */ /* 0x001e220000000a00 */
[----:B------:R-:W-:Y:S02]  /*1e40*/  IMAD.IADD R13, R0, 0x1, R3 ;  /* 0x00000001000d7824 */ /* 0x000fe400078e0203 */
[----:B------:R-:W-:Y:S02]  /*1e50*/  VIADD R3, R3, 0x80 ;  /* 0x0000008003037836 */ /* 0x000fe40000000000 */
[----:B0-----:R-:W-:-:S05]  /*1e60*/  IMAD.WIDE.U32 R4, R13, 0x2, R4 ;  /* 0x000000020d047825 */ /* 0x001fca00078e0004 */
[----:B------:R1:W-:Y:S02]  /*1e70*/  STG.E.U16 desc[UR4][R4.64], R7 ;  /* 0x0000000704007986 */ /* 0x0003e4000c101504 */
.L_x_1552:
[----:B------:R-:W-:-:S13]  /*1e80*/  ISETP.GE.AND P0, PT, R3, R2, PT ;  /* 0x000000020300720c */ /* 0x000fda0003f06270 */
[----:B------:R-:W-:Y:S05]  /*1e90*/  @P0 BRA `(.L_x_1554) ;  /* 0x0000000000340947 */ /* 0x000fea0003800000 */
[----:B01----:R-:W0:Y:S01]  /*1ea0*/  LDC.64 R4, c[0x0][0x218] ;  /* 0x00008600ff047b82 */ /* 0x003e220000000a00 */
[----:B------:R-:W-:Y:S01]  /*1eb0*/  IADD3 R7, R0, R3, RZ ;  /* 0x0000000300077210 */ /* 0x000fe20007ffe0ff */
[----:B------:R-:W-:-:S04]  /*1ec0*/  VIADD R3, R3, 0x80 ;  /* 0x0000008003037836 */ /* 0x000fc80000000000 */
[----:B0-----:R-:W-:-:S05]  /*1ed0*/  IMAD.WIDE.U32 R4, R7, 0x2, R4 ;  /* 0x0000000207047825 */ /* 0x001fca00078e0004 */
[----:B------:R1:W-:Y:S02]  /*1ee0*/  STG.E.U16 desc[UR4][R4.64], R8 ;  /* 0x0000000804007986 */ /* 0x0003e4000c101504 */
.L_x_1553:
        /* <DEDUP_REMOVED lines=8> */
.L_x_1554:
[----:B------:R-:W-:Y:S05]  /*1f70*/  BSYNC B1 ;  /* 0x0000000000017941 */ /* 0x000fea0003800000 */
.L_x_1550:
[----:B------:R-:W-:-:S13]  /*1f80*/  ISETP.GE.AND P0, PT, R3, R2, PT ;  /* 0x000000020300720c */ /* 0x000fda0003f06270 */
[----:B012---:R-:W0:Y:S01]  /*1f90*/  @!P0 LDC.64 R4, c[0x0][0x218] ;  /* 0x00008600ff048b82 */ /* 0x007e220000000a00 */
[----:B------:R-:W-:Y:S01]  /*1fa0*/  @!P0 IADD3 R7, R0, R3, RZ ;  /* 0x0000000300078210 */ /* 0x000fe20007ffe0ff */
[----:B------:R-:W-:-:S04]  /*1fb0*/  @!P0 VIADD R3, R3, 0x80 ;  /* 0x0000008003038836 */ /* 0x000fc80000000000 */
[----:B0-----:R-:W-:-:S05]  /*1fc0*/  @!P0 IMAD.WIDE.U32 R4, R7, 0x2, R4 ;  /* 0x0000000207048825 */ /* 0x001fca00078e0004 */
[----:B------:R2:W-:Y:S02]  /*1fd0*/  @!P0 STG.E.U16 desc[UR4][R4.64], R10 ;  /* 0x0000000a04008986 */ /* 0x0005e4000c101504 */
.L_x_1555:
[----:B------:R-:W-:Y:S05]  /*1fe0*/  BSYNC B0 ;  /* 0x0000000000007941 */ /* 0x000fea0003800000 */
.L_x_1549:
        /* <DEDUP_REMOVED lines=8> */
.L_x_1556:
        /* <DEDUP_REMOVED lines=9> */
.L_x_19772:


//--------------------- .text._ZN2at6native29vectorized_elementwise_kernelILi8ENS0_13BinaryFunctorIN3c108BFloat16ES4_S4_ZZZNS0_17hypot_kernel_cudaERNS_18TensorIteratorBaseEENKUlvE_clEvENKUlvE2_clEvEUlS4_S4_E_EESt5arrayIPcLm3EEEEviT0_T1_ --------------------------
	.section	.text._ZN2at6native29vectorized_elementwise_kernelILi8ENS0_13BinaryFunctorIN3c108BFloat16ES4_S4_ZZZNS0_17hypot_kernel_cudaERNS_18TensorIteratorBaseEENKUlvE_clEvENKUlvE2_clEvEUlS4_S4_E_EESt5arrayIPcLm3EEEEviT0_T1_,"ax",@progbits
	.align	128
        .global         _ZN2at6native29vectorized_elementwise_kernelILi8ENS0_13BinaryFunctorIN3c108BFloat16ES4_S4_ZZZNS0_17hypot_kernel_cudaERNS_18TensorIteratorBaseEENKUlvE_clEvENKUlvE2_clEvEUlS4_S4_E_EESt5arrayIPcLm3EEEEviT0_T1_
        .type           _ZN2at6native29vectorized_elementwise_kernelILi8ENS0_13BinaryFunctorIN3c108BFloat16ES4_S4_ZZZNS0_17hypot_kernel_cudaERNS_18TensorIteratorBaseEENKUlvE_clEvENKUlvE2_clEvEUlS4_S4_E_EESt5arrayIPcLm3EEEEviT0_T1_,@function
        .size           _ZN2at6native29vectorized_elementwise_kernelILi8ENS0_13BinaryFunctorIN3c108BFloat16ES4_S4_ZZZNS0_17hypot_kernel_cudaERNS_18TensorIteratorBaseEENKUlvE_clEvENKUlvE2_clEvEUlS4_S4_E_EESt5arrayIPcLm3EEEEviT0_T1_,(.L_x_19773 - _ZN2at6native29vectorized_elementwise_kernelILi8ENS0_13BinaryFunctorIN3c108BFloat16ES4_S4_ZZZNS0_17hypot_kernel_cudaERNS_18TensorIteratorBaseEENKUlvE_clEvENKUlvE2_clEvEUlS4_S4_E_EESt5arrayIPcLm3EEEEviT0_T1_)
        .other          _ZN2at6native29vectorized_elementwise_kernelILi8ENS0_13BinaryFunctorIN3c108BFloat16ES4_S4_ZZZNS0_17hypot_kernel_cudaERNS_18TensorIteratorBaseEENKUlvE_clEvENKUlvE2_clEvEUlS4_S4_E_EESt5arrayIPcLm3EEEEviT0_T1_,@"STO_CUDA_ENTRY STV_DEFAULT"
_ZN2at6native29vectorized_elementwise_kernelILi8ENS0_13BinaryFunctorIN3c108BFloat16ES4_S4_ZZZNS0_17hypot_kernel_cudaERNS_18TensorIteratorBaseEENKUlvE_clEvENKUlvE2_clEvEUlS4_S4_E_EESt5arrayIPcLm3EEEEviT0_T1_:
.text._ZN2at6native29vectorized_elementwise_kernelILi8ENS0_13BinaryFunctorIN3c108BFloat16ES4_S4_ZZZNS0_17hypot_kernel_cudaERNS_18TensorIteratorBaseEENKUlvE_clEvENKUlvE2_clEvEUlS4_S4_E_EESt5arrayIPcLm3EEEEviT0_T1_:
        /* <DEDUP_REMOVED lines=13> */
[----:B--2---:R-:W-:Y:S02]  /*00d0*/  IMAD.WIDE R2, R0, 0x2, R6 ;  /* 0x0000000200027825 */ /* 0x004fe400078e0206 */
[----:B------:R-:W2:Y:S02]  /*00e0*/  LDG.E.128 R12, desc[UR4][R12.64] ;  /* 0x000000040c0c7981 */ /* 0x000ea4000c1e1d00 */
[----:B------:R-:W-:-:S06]  /*00f0*/  IMAD.WIDE.U32 R8, R4, 0x10, R2 ;  /* 0x0000001004087825 */ /* 0x000fcc00078e0002 */
[----:B------:R-:W3:Y:S01]  /*0100*/  LDG.E.128 R8, desc[UR4][R8.64] ;  /* 0x0000000408087981 */ /* 0x000ee2000c1e1d00 */
[C---:B--2---:R-:W-:Y:S01]  /*0110*/  PRMT R18, R12.reuse, 0x7632, R18 ;  /* 0x000076320c127816 */ /* 0x044fe20000000012 */
[----:B------:R-:W-:Y:S01]  /*0120*/  IMAD.U32 R7, R12, 0x10000, RZ ;  /* 0x000100000c077824 */ /* 0x000fe200078e00ff */
[C---:B------:R-:W-:Y:S01]  /*0130*/  PRMT R3, R15.reuse, 0x7632, R3 ;  /* 0x000076320f037816 */ /* 0x040fe20000000003 */
[----:B------:R-:W-:Y:S01]  /*0140*/  IMAD.U32 R2, R15, 0x10000, RZ ;  /* 0x000100000f027824 */ /* 0x000fe200078e00ff */
[C---:B------:R-:W-:Y:S01]  /*0150*/  PRMT R6, R14.reuse, 0x7632, R6 ;  /* 0x000076320e067816 */ /* 0x040fe20000000006 */
[----:B------:R-:W-:Y:S02]  /*0160*/  IMAD.U32 R17, R13, 0x10000, RZ ;  /* 0x000100000d117824 */ /* 0x000fe400078e00ff */
[----:B------:R-:W-:Y:S01]  /*0170*/  FADD.FTZ R7, |R7|, -RZ ;  /* 0x800000ff07077221 */ /* 0x000fe20000010200 */
[----:B------:R-:W-:Y:S01]  /*0180*/  IMAD.U32 R19, R14, 0x10000, RZ ;  /* 0x000100000e137824 */ /* 0x000fe200078e00ff */
[----:B------:R-:W-:Y:S01]  /*0190*/  PRMT R5, R13, 0x7632, R5 ;  /* 0x000076320d057816 */ /* 0x000fe20000000005 */
[----:B------:R-:W-:Y:S01]  /*01a0*/  FADD.FTZ R17, |R17|, -RZ ;  /* 0x800000ff11117221 */ /* 0x000fe20000010200 */
[----:B---3--:R-:W-:Y:S01]  /*01b0*/  SHF.L.U32 R12, R8, 0x10, RZ ;  /* 0x00000010080c7819 */ /* 0x008fe200000006ff */
[----:B------:R-:W-:Y:S01]  /*01c0*/  IMAD.U32 R21, R11, 0x10000, RZ ;  /* 0x000100000b157824 */ /* 0x000fe200078e00ff */
[C---:B------:R-:W-:Y:S01]  /*01d0*/  PRMT R15, R9.reuse, 0x7632, R15 ;  /* 0x00007632090f7816 */ /* 0x040fe2000000000f */
[----:B------:R-:W-:Y:S01]  /*01e0*/  IMAD.U32 R9, R9, 0x10000, RZ ;  /* 0x0001000009097824 */ /* 0x000fe200078e00ff */
[----:B------:R-:W-:Y:S01]  /*01f0*/  PRMT R20, R10, 0x7632, R20 ;  /* 0x000076320a147816 */ /* 0x000fe20000000014 */
[----:B------:R-:W-:Y:S01]  /*0200*/  FADD.FTZ R12, |R12|, -RZ ;  /* 0x800000ff0c0c7221 */ /* 0x000fe20000010200 */
[----:B------:R-:W-:-:S02]  /*0210*/  IMAD.U32 R10, R10, 0x10000, RZ ;  /* 0x000100000a0a7824 */ /* 0x000fc400078e00ff */
[----:B------:R-:W-:Y:S01]  /*0220*/  FADD.FTZ R14, |R9|, -RZ ;  /* 0x800000ff090e7221 */ /* 0x000fe20000010200 */
[----:B------:R-:W-:Y:S01]  /*0230*/  PRMT R16, R11, 0x7632, R16 ;  /* 0x000076320b107816 */ /* 0x000fe20000000010 */
[----:B------:R-:W-:Y:S01]  /*0240*/  FADD.FTZ R19, |R19|, -RZ ;  /* 0x800000ff13137221 */ /* 0x000fe20000010200 */
[CC--:B------:R-:W-:Y:S01]  /*0250*/  VIMNMX R11, R7.reuse, R12.reuse, !PT ;  /* 0x0000000c070b7248 */ /* 0x0c0fe20007fe0100 */
[----:B------:R-:W-:Y:S01]  /*0260*/  FADD.FTZ R22, |R10|, -RZ ;  /* 0x800000ff0a167221 */ /* 0x000fe20000010200 */
[----:B------:R-:W-:Y:S01]  /*0270*/  PRMT R13, R8, 0x7632, R13 ;  /* 0x00007632080d7816 */ /* 0x000fe2000000000d */
[----:B------:R-:W-:Y:S01]  /*0280*/  IMAD.U32 R18, R18, 0x10000, RZ ;  /* 0x0001000012127824 */ /* 0x000fe200078e00ff */
[----:B------:R-:W-:Y:S01]  /*0290*/  VIMNMX R8, R7, R12, PT ;  /* 0x0000000c07087248 */ /* 0x000fe20003fe0100 */
[----:B------:R-:W-:Y:S01]  /*02a0*/  FADD.FTZ R9, |R2|, -RZ ;  /* 0x800000ff02097221 */ /* 0x000fe20000010200 */
[-C--:B------:R-:W-:Y:S01]  /*02b0*/  VIMNMX R10, R17, R14.reuse, PT ;  /* 0x0000000e110a7248 */ /* 0x080fe20003fe0100 */
[----:B------:R-:W-:Y:S01]  /*02c0*/  FADD.FTZ R24, |R21|, -RZ ;  /* 0x800000ff15187221 */ /* 0x000fe20000010200 */
[----:B------:R-:W-:Y:S01]  /*02d0*/  VIMNMX R12, R17, R14, !PT ;  /* 0x0000000e110c7248 */ /* 0x000fe20007fe0100 */
[----:B------:R-:W-:Y:S01]  /*02e0*/  FADD.FTZ R21, |R18|, -RZ ;  /* 0x800000ff12157221 */ /* 0x000fe20000010200 */
[----:B------:R-:W-:Y:S01]  /*02f0*/  LOP3.LUT R17, R11, 0xfe000000, RZ, 0xc0, !PT ;  /* 0xfe0000000b117812 */ /* 0x000fe200078ec0ff */
[----:B------:R-:W-:Y:S01]  /*0300*/  IMAD.U32 R5, R5, 0x10000, RZ ;  /* 0x0001000005057824 */ /* 0x000fe200078e00ff */
[-C--:B------:R-:W-:Y:S01]  /*0310*/  VIMNMX R2, R19, R22.reuse, PT ;  /* 0x0000001613027248 */ /* 0x080fe20003fe0100 */
[----:B------:R-:W-:Y:S01]  /*0320*/  IMAD.U32 R20, R20, 0x10000, RZ ;  /* 0x0001000014147824 */ /* 0x000fe200078e00ff */
[----:B------:R-:W-:Y:S01]  /*0330*/  IADD3 R14, -R17, 0x7e800000, RZ ;  /* 0x7e800000110e7810 */ /* 0x000fe20007ffe1ff */
[----:B------:R-:W-:Y:S01]  /*0340*/  IMAD.U32 R15, R15, 0x10000, RZ ;  /* 0x000100000f0f7824 */ /* 0x000fe200078e00ff */
[----:B------:R-:W-:-:S02]  /*0350*/  VIMNMX R7, R19, R22, !PT ;  /* 0x0000001613077248 */ /* 0x000fc40007fe0100 */
[----:B------:R-:W-:Y:S01]  /*0360*/  SHF.L.U32 R19, R13, 0x10, RZ ;  /* 0x000000100d137819 */ /* 0x000fe200000006ff */
[CC--:B------:R-:W-:Y:S01]  /*0370*/  FMUL.FTZ R18, R8.reuse, R14.reuse ;  /* 0x0000000e08127220 */ /* 0x0c0fe20000410000 */
[C---:B------:R-:W-:Y:S01]  /*0380*/  FSETP.NEU.FTZ.AND P1, PT, R8.reuse, RZ, PT ;  /* 0x000000ff0800720b */ /* 0x040fe20003f3d000 */
[----:B------:R-:W-:Y:S01]  /*0390*/  FADD.FTZ R23, |R15|, -RZ ;  /* 0x800000ff0f177221 */ /* 0x000fe20000010200 */
[----:B------:R-:W-:Y:S01]  /*03a0*/  FSETP.NEU.FTZ.AND P2, PT, R8, +INF , PT ;  /* 0x7f8000000800780b */ /* 0x000fe20003f5d000 */
[----:B------:R-:W-:Y:S01]  /*03b0*/  FADD.FTZ R22, |R19|, -RZ ;  /* 0x800000ff13167221 */ /* 0x000fe20000010200 */
[----:B------:R-:W-:Y:S01]  /*03c0*/  FMUL.FTZ R19, R11, R14 ;  /* 0x0000000e0b137220 */ /* 0x000fe20000410000 */
[----:B------:R-:W-:Y:S01]  /*03d0*/  FMUL.FTZ R18, R18, R18 ;  /* 0x0000001212127220 */ /* 0x000fe20000410000 */
[----:B------:R-:W-:Y:S02]  /*03e0*/  FSETP.NEU.FTZ.AND P3, PT, R10, RZ, PT ;  /* 0x000000ff0a00720b */ /* 0x000fe40003f7d000 */
[----:B------:R-:W-:Y:S01]  /*03f0*/  VIMNMX R14, R21, R22, PT ;  /* 0x00000016150e7248 */ /* 0x000fe20003fe0100 */
[----:B------:R-:W-:Y:S01]  /*0400*/  FFMA.FTZ R18, R19, R19, R18 ;  /* 0x0000001313127223 */ /* 0x000fe20000010012 */
[----:B------:R-:W-:-:S02]  /*0410*/  LOP3.LUT R19, R12, 0xfe000000, RZ, 0xc0, !PT ;  /* 0xfe0000000c137812 */ /* 0x000fc400078ec0ff */
[----:B------:R-:W-:Y:S01]  /*0420*/  VIMNMX R8, R21, R22, !PT ;  /* 0x0000001615087248 */ /* 0x000fe20007fe0100 */
[----:B------:R-:W-:Y:S01]  /*0430*/  IMAD.U32 R22, R6, 0x10000, RZ ;  /* 0x0001000006167824 */ /* 0x000fe200078e00ff */
[----:B------:R-:W-:Y:S01]  /*0440*/  IADD3 R21, -R19, 0x7e800000, RZ ;  /* 0x7e80000013157810 */ /* 0x000fe20007ffe1ff */
[----:B------:R-:W-:Y:S01]  /*0450*/  FADD.FTZ R6, |R5|, -RZ ;  /* 0x800000ff05067221 */ /* 0x000fe20000010200 */
[----:B------:R-:W-:Y:S01]  /*0460*/  FSETP.NEU.FTZ.AND P0, PT, R10, +INF , PT ;  /* 0x7f8000000a00780b */ /* 0x000fe20003f1d000 */
[----:B------:R-:W-:Y:S01]  /*0470*/  FADD.FTZ R5, |R22|, -RZ ;  /* 0x800000ff16057221 */ /* 0x000fe20000010200 */
[----:B------:R-:W-:Y:S01]  /*0480*/  FADD.FTZ R22, |R20|, -RZ ;  /* 0x800000ff14167221 */ /* 0x000fe20000010200 */
[-C--:B------:R-:W-:Y:S01]  /*0490*/  FMUL.FTZ R10, R10, R21.reuse ;  /* 0x000000150a0a7220 */ /* 0x080fe20000410000 */
[----:B------:R-:W0:Y:S01]  /*04a0*/  MUFU.SQRT R18, R18 ;  /* 0x0000001200127308 */ /* 0x000e220000002000 */
[----:B------:R-:W-:Y:S01]  /*04b0*/  FMUL.FTZ R21, R12, R21 ;  /* 0x000000150c157220 */ /* 0x000fe20000410000 */
[----:B------:R-:W-:Y:S01]  /*04c0*/  VIMNMX R15, R6, R23, PT ;  /* 0x00000017060f7248 */ /* 0x000fe20003fe0100 */
[----:B------:R-:W-:Y:S01]  /*04d0*/  FMUL.FTZ R20, R10, R10 ;  /* 0x0000000a0a147220 */ /* 0x000fe20000410000 */
[----:B------:R-:W-:-:S02]  /*04e0*/  VIMNMX R10, R5, R22, PT ;  /* 0x00000016050a7248 */ /* 0x000fc40003fe0100 */
[----:B------:R-:W-:Y:S01]  /*04f0*/  VIMNMX R5, R5, R22, !PT ;  /* 0x0000001605057248 */ /* 0x000fe20007fe0100 */
[----:B------:R-:W-:Y:S01]  /*0500*/  FFMA.FTZ R21, R21, R21, R20 ;  /* 0x0000001515157223 */ /* 0x000fe20000010014 */
[----:B------:R-:W-:Y:S02]  /*0510*/  LOP3.LUT R20, R8, 0xfe000000, RZ, 0xc0, !PT ;  /* 0xfe00000008147812 */ /* 0x000fe400078ec0ff */
[----:B------:R-:W-:Y:S02]  /*0520*/  VIMNMX R6, R6, R23, !PT ;  /* 0x0000001706067248 */ /* 0x000fe40007fe0100 */
[----:B------:R-:W-:Y:S01]  /*0530*/  SHF.L.U32 R22, R3, 0x10, RZ ;  /* 0x0000001003167819 */ /* 0x000fe200000006ff */
[----:B------:R-:W1:Y:S01]  /*0540*/  MUFU.SQRT R21, R21 ;  /* 0x0000001500157308 */ /* 0x000e620000002000 */
[----:B------:R-:W-:Y:S02]  /*0550*/  IADD3 R23, -R20, 0x7e800000, RZ ;  /* 0x7e80000014177810 */ /* 0x000fe40007ffe1ff */
[----:B------:R-:W-:-:S02]  /*0560*/  VIMNMX R13, R9, R24, PT ;  /* 0x00000018090d7248 */ /* 0x000fc40003fe0100 */
[----:B------:R-:W-:Y:S01]  /*0570*/  VIMNMX R9, R9, R24, !PT ;  /* 0x0000001809097248 */ /* 0x000fe20007fe0100 */
[----:B------:R-:W-:Y:S01]  /*0580*/  IMAD.U32 R24, R16, 0x10000, RZ ;  /* 0x0001000010187824 */ /* 0x000fe200078e00ff */
[----:B------:R-:W-:Y:S01]  /*0590*/  LOP3.LUT R17, R17, 0x800000, RZ, 0xfc, !PT ;  /* 0x0080000011117812 */ /* 0x000fe200078efcff */
[----:B------:R-:W-:Y:S01]  /*05a0*/  FADD.FTZ R16, |R22|, -RZ ;  /* 0x800000ff16107221 */ /* 0x000fe20000010200 */
[----:B------:R-:W-:Y:S01]  /*05b0*/  LOP3.LUT R3, R6, 0xfe000000, RZ, 0xc0, !PT ;  /* 0xfe00000006037812 */ /* 0x000fe200078ec0ff */
[-C--:B------:R-:W-:Y:S01]  /*05c0*/  FMUL.FTZ R22, R14, R23.reuse ;  /* 0x000000170e167220 */ /* 0x080fe20000410000 */
[----:B------:R-:W-:Y:S01]  /*05d0*/  FMUL.FTZ R23, R8, R23 ;  /* 0x0000001708177220 */ /* 0x000fe20000410000 */
[----:B0-----:R-:W-:Y:S01]  /*05e0*/  @P1 FMUL.FTZ R11, R18, R17 ;  /* 0x00000011120b1220 */ /* 0x001fe20000410000 */
[----:B------:R-:W-:Y:S01]  /*05f0*/  IADD3 R18, -R3, 0x7e800000, RZ ;  /* 0x7e80000003127810 */ /* 0x000fe20007ffe1ff */
[----:B------:R-:W-:Y:S01]  /*0600*/  FMUL.FTZ R22, R22, R22 ;  /* 0x0000001616167220 */ /* 0x000fe20000410000 */
[----:B------:R-:W-:Y:S01]  /*0610*/  FADD.FTZ R25, |R24|, -RZ ;  /* 0x800000ff18197221 */ /* 0x000fe20000010200 */
[----:B------:R-:W-:-:S02]  /*0620*/  FSETP.NEU.FTZ.AND P1, PT, R14, RZ, PT ;  /* 0x000000ff0e00720b */ /* 0x000fc40003f3d000 */
[----:B------:R-:W-:Y:S01]  /*0630*/  FFMA.FTZ R22, R23, R23, R22 ;  /* 0x0000001717167223 */ /* 0x000fe20000010016 */
[-C--:B------:R-:W-:Y:S01]  /*0640*/  FMUL.FTZ R24, R15, R18.reuse ;  /* 0x000000120f187220 */ /* 0x080fe20000410000 */
[----:B------:R-:W-:Y:S01]  /*0650*/  FMUL.FTZ R23, R6, R18 ;  /* 0x0000001206177220 */ /* 0x000fe20000410000 */
[----:B------:R-:W-:Y:S02]  /*0660*/  LOP3.LUT R18, R7, 0xfe000000, RZ, 0xc0, !PT ;  /* 0xfe00000007127812 */ /* 0x000fe400078ec0ff */
[----:B------:R-:W-:Y:S01]  /*0670*/  FMUL.FTZ R26, R24, R24 ;  /* 0x00000018181a7220 */ /* 0x000fe20000410000 */
[----:B------:R-:W0:Y:S01]  /*0680*/  MUFU.SQRT R22, R22 ;  /* 0x0000001600167308 */ /* 0x000e220000002000 */
[----:B------:R-:W-:Y:S02]  /*0690*/  LOP3.LUT R24, R19, 0x800000, RZ, 0xfc, !PT ;  /* 0x0080000013187812 */ /* 0x000fe400078efcff */
[----:B------:R-:W-:Y:S01]  /*06a0*/  FFMA.FTZ R26, R23, R23, R26 ;  /* 0x00000017171a7223 */ /* 0x000fe2000001001a */
[----:B------:R-:W-:-:S02]  /*06b0*/  VIMNMX R17, R16, R25, PT ;  /* 0x0000001910117248 */ /* 0x000fc40003fe0100 */
[----:B-1----:R-:W-:Y:S01]  /*06c0*/  @P3 FMUL.FTZ R12, R21, R24 ;  /* 0x00000018150c3220 */ /* 0x002fe20000410000 */
[----:B------:R-:W-:Y:S01]  /*06d0*/  VIMNMX R16, R16, R25, !PT ;  /* 0x0000001910107248 */ /* 0x000fe20007fe0100 */
[----:B------:R-:W1:Y:S01]  /*06e0*/  MUFU.SQRT R21, R26 ;  /* 0x0000001a00157308 */ /* 0x000e620000002000 */
[----:B------:R-:W-:Y:S02]  /*06f0*/  IADD3 R25, -R18, 0x7e800000, RZ ;  /* 0x7e80000012197810 */ /* 0x000fe40007ffe1ff */
[----:B------:R-:W-:Y:S02]  /*0700*/  FSETP.NEU.FTZ.AND P3, PT, R15, RZ, PT ;  /* 0x000000ff0f00720b */ /* 0x000fe40003f7d000 */
[----:B------:R-:W-:Y:S01]  /*0710*/  LOP3.LUT R23, R20, 0x800000, RZ, 0xfc, !PT ;  /* 0x0080000014177812 */ /* 0x000fe200078efcff */
[-C--:B------:R-:W-:Y:S01]  /*0720*/  FMUL.FTZ R24, R2, R25.reuse ;  /* 0x0000001902187220 */ /* 0x080fe20000410000 */
[----:B------:R-:W-:Y:S01]  /*0730*/  LOP3.LUT R20, R5, 0xfe000000, RZ, 0xc0, !PT ;  /* 0xfe00000005147812 */ /* 0x000fe200078ec0ff */
[----:B------:R-:W-:Y:S01]  /*0740*/  FMUL.FTZ R25, R7, R25 ;  /* 0x0000001907197220 */ /* 0x000fe20000410000 */
[----:B------:R-:W-:Y:S01]  /*0750*/  LOP3.LUT R19, R9, 0xfe000000, RZ, 0xc0, !PT ;  /* 0xfe00000009137812 */ /* 0x000fe200078ec0ff */
[----:B0-----:R-:W-:Y:S01]  /*0760*/  @P1 FMUL.FTZ R8, R22, R23 ;  /* 0x0000001716081220 */ /* 0x001fe20000410000 */
[----:B------:R-:W-:Y:S01]  /*0770*/  LOP3.LUT R22, R3, 0x800000, RZ, 0xfc, !PT ;  /* 0x0080000003167812 */ /* 0x000fe200078efcff */
[----:B------:R-:W-:Y:S01]  /*0780*/  FMUL.FTZ R24, R24, R24 ;  /* 0x0000001818187220 */ /* 0x000fe20000410000 */
[----:B------:R-:W-:-:S02]  /*0790*/  IADD3 R3, -R20, 0x7e800000, RZ ;  /* 0x7e80000014037810 */ /* 0x000fc40007ffe1ff */
[----:B------:R-:W-:Y:S01]  /*07a0*/  IADD3 R28, -R19, 0x7e800000, RZ ;  /* 0x7e800000131c7810 */ /* 0x000fe20007ffe1ff */
[----:B------:R-:W-:Y:S01]  /*07b0*/  FFMA.FTZ R24, R25, R25, R24 ;  /* 0x0000001919187223 */ /* 0x000fe20000010018 */
[----:B-1----:R-:W-:Y:S01]  /*07c0*/  @P3 FMUL.FTZ R6, R21, R22 ;  /* 0x0000001615063220 */ /* 0x002fe20000410000 */
[-C--:B------:R-:W-:Y:S01]  /*07d0*/  FMUL.FTZ R25, R10, R3.reuse ;  /* 0x000000030a197220 */ /* 0x080fe20000410000 */
[----:B------:R-:W-:Y:S01]  /*07e0*/  LOP3.LUT R21, R16, 0xfe000000, RZ, 0xc0, !PT ;  /* 0xfe00000010157812 */ /* 0x000fe200078ec0ff */
[----:B------:R-:W-:Y:S01]  /*07f0*/  FMUL.FTZ R3, R5, R3 ;  /* 0x0000000305037220 */ /* 0x000fe20000410000 */
[-C--:B------:R-:W-:Y:S01]  /*0800*/  FMUL.FTZ R23, R13, R28.reuse ;  /* 0x0000001c0d177220 */ /* 0x080fe20000410000 */
[----:B------:R-:W-:Y:S01]  /*0810*/  FMUL.FTZ R26, R25, R25 ;  /* 0x00000019191a7220 */ /* 0x000fe20000410000 */
[----:B------:R-:W-:Y:S01]  /*0820*/  IADD3 R25, -R21, 0x7e800000, RZ ;  /* 0x7e80000015197810 */ /* 0x000fe20007ffe1ff */
[----:B------:R-:W-:Y:S01]  /*0830*/  FMUL.FTZ R28, R9, R28 ;  /* 0x0000001c091c7220 */ /* 0x000fe20000410000 */
[C---:B------:R-:W-:Y:S01]  /*0840*/  FSETP.NEU.FTZ.AND P6, PT, R2.reuse, RZ, PT ;  /* 0x000000ff0200720b */ /* 0x040fe20003fdd000 */
[----:B------:R-:W-:Y:S01]  /*0850*/  FFMA.FTZ R26, R3, R3, R26 ;  /* 0x00000003031a7223 */ /* 0x000fe2000001001a */
[----:B------:R-:W-:Y:S01]  /*0860*/  FSETP.NEU.FTZ.AND P4, PT, R2, +INF , PT ;  /* 0x7f8000000200780b */ /* 0x000fe20003f9d000 */
[----:B------:R-:W-:Y:S01]  /*0870*/  FMUL.FTZ R23, R23, R23 ;  /* 0x0000001717177220 */ /* 0x000fe20000410000 */
[----:B------:R-:W0:Y:S01]  /*0880*/  LDC.64 R2, c[0x0][0x218] ;  /* 0x00008600ff027b82 */ /* 0x000e220000000a00 */
[-C--:B------:R-:W-:Y:S01]  /*0890*/  FMUL.FTZ R27, R17, R25.reuse ;  /* 0x00000019111b7220 */ /* 0x080fe20000410000 */
[----:B------:R-:W-:Y:S01]  /*08a0*/  FMUL.FTZ R25, R16, R25 ;  /* 0x0000001910197220 */ /* 0x000fe20000410000 */
[----:B------:R-:W-:Y:S01]  /*08b0*/  FFMA.FTZ R23, R28, R28, R23 ;  /* 0x0000001c1c177223 */ /* 0x000fe20000010017 */
[----:B------:R-:W1:Y:S01]  /*08c0*/  MUFU.SQRT R22, R24 ;  /* 0x0000001800167308 */ /* 0x000e620000002000 */
[----:B------:R-:W-:Y:S01]  /*08d0*/  FMUL.FTZ R28, R27, R27 ;  /* 0x0000001b1b1c7220 */ /* 0x000fe20000410000 */
[----:B------:R-:W-:-:S02]  /*08e0*/  FSETP.NEU.FTZ.AND P1, PT, R13, RZ, PT ;  /* 0x000000ff0d00720b */ /* 0x000fc40003f3d000 */
[----:B------:R-:W-:Y:S01]  /*08f0*/  FSETP.NEU.FTZ.AND P3, PT, R13, +INF , PT ;  /* 0x7f8000000d00780b */ /* 0x000fe20003f7d000 */
[----:B------:R-:W-:Y:S01]  /*0900*/  FFMA.FTZ R28, R25, R25, R28 ;  /* 0x00000019191c7223 */ /* 0x000fe2000001001c */
[----:B------:R-:W-:Y:S02]  /*0910*/  FSEL R12, R12, +INF , P0 ;  /* 0x7f8000000c0c7808 */ /* 0x000fe40000000000 */
[----:B------:R-:W2:Y:S01]  /*0920*/  MUFU.SQRT R23, R23 ;  /* 0x0000001700177308 */ /* 0x000ea20000002000 */
[----:B------:R-:W-:Y:S02]  /*0930*/  FSETP.NEU.FTZ.AND P5, PT, R10, RZ, PT ;  /* 0x000000ff0a00720b */ /* 0x000fe40003fbd000 */
[----:B------:R-:W-:Y:S02]  /*0940*/  FSETP.NEU.FTZ.AND P0, PT, R17, RZ, PT ;  /* 0x000000ff1100720b */ /* 0x000fe40003f1d000 */
[----:B------:R-:W-:Y:S02]  /*0950*/  LOP3.LUT R25, R18, 0x800000, RZ, 0xfc, !PT ;  /* 0x0080000012197812 */ /* 0x000fe400078efcff */
[----:B------:R-:W-:Y:S01]  /*0960*/  FSEL R11, R11, +INF , P2 ;  /* 0x7f8000000b0b7808 */ /* 0x000fe20001000000 */
[----:B------:R-:W3:Y:S01]  /*0970*/  MUFU.SQRT R24, R26 ;  /* 0x0000001a00187308 */ /* 0x000ee20000002000 */
[----:B------:R-:W-:Y:S01]  /*0980*/  FSETP.NEU.FTZ.AND P2, PT, R14, +INF , PT ;  /* 0x7f8000000e00780b */ /* 0x000fe20003f5d000 */
[----:B-1----:R-:W-:Y:S01]  /*0990*/  @P6 FMUL.FTZ R7, R22, R25 ;  /* 0x0000001916076220 */ /* 0x002fe20000410000 */
[----:B------:R-:W-:Y:S01]  /*09a0*/  LOP3.LUT R14, R19, 0x800000, RZ, 0xfc, !PT ;  /* 0x00800000130e7812 */ /* 0x000fe200078efcff */
[----:B0-----:R-:W-:Y:S01]  /*09b0*/  IMAD.WIDE.U32 R2, R0, 0x2, R2 ;  /* 0x0000000200027825 */ /* 0x001fe200078e0002 */
[----:B------:R-:W-:-:S02]  /*09c0*/  LOP3.LUT R25, R20, 0x800000, RZ, 0xfc, !PT ;  /* 0x0080000014197812 */ /* 0x000fc400078efcff */
[----:B------:R-:W-:Y:S01]  /*09d0*/  LOP3.LUT R0, R21, 0x800000, RZ, 0xfc, !PT ;  /* 0x0080000015007812 */ /* 0x000fe200078efcff */
[----:B------:R-:W0:Y:S01]  /*09e0*/  MUFU.SQRT R13, R28 ;  /* 0x0000001c000d7308 */ /* 0x000e220000002000 */
[----:B--2---:R-:W-:Y:S01]  /*09f0*/  @P1 FMUL.FTZ R9, R23, R14 ;  /* 0x0000000e17091220 */ /* 0x004fe20000410000 */
[----:B------:R-:W-:Y:S01]  /*0a00*/  FSETP.NEU.FTZ.AND P6, PT, R15, +INF , PT ;  /* 0x7f8000000f00780b */ /* 0x000fe20003fdd000 */
[----:B------:R-:W-:Y:S01]  /*0a10*/  IMAD.WIDE R2, R4, 0x10, R2 ;  /* 0x0000001004027825 */ /* 0x000fe200078e0202 */
[----:B------:R-:W-:Y:S02]  /*0a20*/  FSETP.NEU.FTZ.AND P1, PT, R17, +INF , PT ;  /* 0x7f8000001100780b */ /* 0x000fe40003f3d000 */
[----:B------:R-:W-:Y:S01]  /*0a30*/  FSEL R4, R8, +INF , P2 ;  /* 0x7f80000008047808 */ /* 0x000fe20001000000 */
[----:B---3--:R-:W-:Y:S01]  /*0a40*/  @P5 FMUL.FTZ R5, R24, R25 ;  /* 0x0000001918055220 */ /* 0x008fe20000410000 */
[----:B------:R-:W-:Y:S02]  /*0a50*/  FSETP.NEU.FTZ.AND P5, PT, R10, +INF , PT ;  /* 0x7f8000000a00780b */ /* 0x000fe40003fbd000 */
[----:B------:R-:W-:-:S02]  /*0a60*/  FSEL R10, R9, +INF , P3 ;  /* 0x7f800000090a7808 */ /* 0x000fc40001800000 */
[----:B------:R-:W-:Y:S02]  /*0a70*/  FSEL R9, R5, +INF , P5 ;  /* 0x7f80000005097808 */ /* 0x000fe40002800000 */
[----:B------:R-:W-:Y:S01]  /*0a80*/  F2FP.BF16.F32.PACK_AB R4, R4, R11 ;  /* 0x0000000b0404723e */ /* 0x000fe200000010ff */
[----:B0-----:R-:W-:Y:S01]  /*0a90*/  @P0 FMUL.FTZ R16, R13, R0 ;  /* 0x000000000d100220 */ /* 0x001fe20000410000 */
[----:B------:R-:W-:Y:S02]  /*0aa0*/  FSEL R0, R7, +INF , P4 ;  /* 0x7f80000007007808 */ /* 0x000fe40002000000 */
[----:B------:R-:W-:Y:S02]  /*0ab0*/  FSEL R7, R6, +INF , P6 ;  /* 0x7f80000006077808 */ /* 0x000fe40003000000 */
[----:B------:R-:W-:Y:S02]  /*0ac0*/  FSEL R13, R16, +INF , P1 ;  /* 0x7f800000100d7808 */ /* 0x000fe40000800000 */
[----:B------:R-:W-:-:S02]  /*0ad0*/  F2FP.BF16.F32.PACK_AB R5, R7, R12 ;  /* 0x0000000c0705723e */ /* 0x000fc400000010ff */
[----:B------:R-:W-:Y:S02]  /*0ae0*/  F2FP.BF16.F32.PACK_AB R6, R9, R0 ;  /* 0x000000000906723e */ /* 0x000fe400000010ff */
[----:B------:R-:W-:-:S05]  /*0af0*/  F2FP.BF16.F32.PACK_AB R7, R13, R10 ;  /* 0x0000000a0d07723e */ /* 0x000fca00000010ff */
[----:B------:R-:W-:Y:S01]  /*0b00*/  STG.E.128 desc[UR4][R2.64], R4 ;  /* 0x0000000402007986 */ /* 0x000fe2000c101d04 */
[----:B------:R-:W-:Y:S05]  /*0b10*/  EXIT ;  /* 0x000000000000794d */ /* 0x000fea0003800000 */
.L_x_1557:
        /* <DEDUP_REMOVED lines=110> */
.L_x_1559:
[----:B------:R-:W-:Y:S05]  /*1200*/  BSYNC B0 ;  /* 0x0000000000007941 */ /* 0x000fea0003800000 */
.L_x_1558:
        /* <DEDUP_REMOVED lines=23> */
.L_x_1561:
[----:B------:R-:W-:Y:S05]  /*1380*/  BSYNC B0 ;  /* 0x0000000000007941 */ /* 0x000fea0003800000 */
.L_x_1560:
        /* <DEDUP_REMOVED lines=36> */
.L_x_1563:
[----:B------:R-:W-:Y:S05]  /*15d0*/  BSYNC B0 ;  /* 0x0000000000007941 */ /* 0x000fea0003800000 */
.L_x_1562:
        /* <DEDUP_REMOVED lines=21> */
.L_x_1565:
[----:B------:R-:W-:Y:S05]  /*1730*/  BSYNC B0 ;  /* 0x0000000000007941 */ /* 0x000fea0003800000 */
.L_x_1564:
        /* <DEDUP_REMOVED lines=21> */
.L_x_1567:
[----:B------:R-:W-:Y:S05]  /*1890*/  BSYNC B0 ;  /* 0x0000000000007941 */ /* 0x000fea0003800000 */
.L_x_1566:
        /* <DEDUP_REMOVED lines=21> */
.L_x_1569:
[----:B------:R-:W-:Y:S05]  /*19f0*/  BSYNC B0 ;  /* 0x0000000000007941 */ /* 0x000fea0003800000 */
.L_x_1568:
        /* <DEDUP_REMOVED lines=21> */
.L_x_1571:
[----:B------:R-:W-:Y:S05]  /*1b50*/  BSYNC B0 ;  /* 0x0000000000007941 */ /* 0x000fea0003800000 */
.L_x_1570:
        /* <DEDUP_REMOVED lines=21> */
.L_x_1573:
[----:B------:R-:W-:Y:S05]  /*1cb0*/  BSYNC B0 ;  /* 0x0000000000007941 */ /* 0x000fea0003800000 */
.L_x_1572:
        /* <DEDUP_REMOVED lines=18> */
.L_x_1576:
[----:B------:R-:W-:-:S13]  /*1de0*/  ISETP.GE.AND P0, PT, R3, R2, PT ;  /* 0x000000020300720c */ /* 0x000fda0003f06270 */
[----:B------:R-:W-:Y:S05]  /*1df0*/  @P0 BRA `(.L_x_1578) ;  /* 0x0000000000300947 */ /* 0x000fea0003800000 */
[----:B0-----:R-:W0:Y:S01]  /*1e00*/  LDC.64 R4, c[0x0][0x218] ;  /* 0x00008600ff047b82 */ /* 0x001e220000000a00 */
[----:B------:R-:W-:Y:S02]  /*1e10*/  IMAD.IADD R13, R0, 0x1, R3 ;  /* 0x00000001000d7824 */ /* 0x000fe400078e0203 */
[----:B------:R-:W-:Y:S02]  /*1e20*/  VIADD R3, R3, 0x80 ;  /* 0x0000008003037836 */ /* 0x000fe40000000000 */
[----:B0-----:R-:W-:-:S05]  /*1e30*/  IMAD.WIDE.U32 R4, R13, 0x2, R4 ;  /* 0x000000020d047825 */ /* 0x001fca00078e0004 */
[----:B------:R1:W-:Y:S02]  /*1e40*/  STG.E.U16 desc[UR4][R4.64], R7 ;  /* 0x0000000704007986 */ /* 0x0003e4000c101504 */
.L_x_1577:
[----:B------:R-:W-:-:S13]  /*1e50*/  ISETP.GE.AND P0, PT, R3, R2, PT ;  /* 0x000000020300720c */ /* 0x000fda0003f06270 */
[----:B------:R-:W-:Y:S05]  /*1e60*/  @P0 BRA `(.L_x_1579) ;  /* 0x0000000000340947 */ /* 0x000fea0003800000 */
[----:B01----:R-:W0:Y:S01]  /*1e70*/  LDC.64 R4, c[0x0][0x218] ;  /* 0x00008600ff047b82 */ /* 0x003e220000000a00 */
[----:B------:R-:W-:Y:S01]  /*1e80*/  IADD3 R7, R0, R3, RZ ;  /* 0x0000000300077210 */ /* 0x000fe20007ffe0ff */
[----:B------:R-:W-:-:S04]  /*1e90*/  VIADD R3, R3, 0x80 ;  /* 0x0000008003037836 */ /* 0x000fc80000000000 */
[----:B0-----:R-:W-:-:S05]  /*1ea0*/  IMAD.WIDE.U32 R4, R7, 0x2, R4 ;  /* 0x0000000207047825 */ /* 0x001fca00078e0004 */
[----:B------:R1:W-:Y:S02]  /*1eb0*/  STG.E.U16 desc[UR4][R4.64], R8 ;  /* 0x0000000804007986 */ /* 0x0003e4000c101504 */
.L_x_1578:
        /* <DEDUP_REMOVED lines=8> */
.L_x_1579:
[----:B------:R-:W-:Y:S05]  /*1f40*/  BSYNC B1 ;  /* 0x0000000000017941 */ /* 0x000fea0003800000 */
.L_x_1575:
[----:B------:R-:W-:-:S13]  /*1f50*/  ISETP.GE.AND P0, PT, R3, R2, PT ;  /* 0x000000020300720c */ /* 0x000fda0003f06270 */
[----:B012---:R-:W0:Y:S01]  /*1f60*/  @!P0 LDC.64 R4, c[0x0][0x218] ;  /* 0x00008600ff048b82 */ /* 0x007e220000000a00 */
[----:B------:R-:W-:Y:S01]  /*1f70*/  @!P0 IADD3 R7, R0, R3, RZ ;  /* 0x0000000300078210 */ /* 0x000fe20007ffe0ff */
[----:B------:R-:W-:-:S04]  /*1f80*/  @!P0 VIADD R3, R3, 0x80 ;  /* 0x0000008003038836 */ /* 0x000fc80000000000 */
[----:B0-----:R-:W-:-:S05]  /*1f90*/  @!P0 IMAD.WIDE.U32 R4, R7, 0x2, R4 ;  /* 0x0000000207048825 */ /* 0x001fca00078e0004 */
[----:B------:R2:W-:Y:S02]  /*1fa0*/  @!P0 STG.E.U16 desc[UR4][R4.64], R10 ;  /* 0x0000000a04008986 */ /* 0x0005e4000c101504 */
.L_x_1580:
[----:B------:R-:W-:Y:S05]  /*1fb0*/  BSYNC B0 ;  /* 0x0000000000007941 */ /* 0x000fea0003800000 */
.L_x_1574:
        /* <DEDUP_REMOVED lines=8> */
.L_x_1581:
        /* <DEDUP_REMOVED lines=12> */
.L_x_19773:


//--------------------- .text._ZN2at6native18elementwise_kernelILi128ELi4EZNS0_15gpu_kernel_implINS0_13AUnaryFunctorIN3c104HalfES5_S5_ZZZNS0_17hypot_kernel_cudaERNS_18TensorIteratorBaseEENKUlvE_clEvENKUlvE1_clEvEUlS5_S5_E_EEEEvS7_RKT_EUliE_EEviT1_ --------------------------
	.section	.text._ZN2at6native18elementwise_kernelILi128ELi4EZNS0_15gpu_kernel_implINS0_13AUnaryFunctorIN3c104HalfES5_S5_ZZZNS0_17hypot_kernel_cudaERNS_18TensorIteratorBaseEENKUlvE_clEvENKUlvE1_clEvEUlS5_S5_E_EEEEvS7_RKT_EUliE_EEviT1_,"ax",@progbits
	.align	128
        .global         _ZN2at6native18elementwise_kernelILi128ELi4EZNS0_15gpu_kernel_implINS0_13AUnaryFunctorIN3c104HalfES5_S5_ZZZNS0_17hypot_kernel_cudaERNS_18TensorIteratorBaseEENKUlvE_clEvENKUlvE1_clEvEUlS5_S5_E_EEEEvS7_RKT_EUliE_EEviT1_
        .type           _ZN2at6native18elementwise_kernelILi128ELi4EZNS0_15gpu_kernel_implINS0_13AUnaryFunctorIN3c104HalfES5_S5_ZZZNS0_17hypot_kernel_cudaERNS_18TensorIteratorBaseEENKUlvE_clEvENKUlvE1_clEvEUlS5_S5_E_EEEEvS7_RKT_EUliE_EEviT1_,@function
        .size           _ZN2at6native18elementwise_kernelILi128ELi4EZNS0_15gpu_kernel_implINS0_13AUnaryFunctorIN3c104HalfES5_S5_ZZZNS0_17hypot_kernel_cudaERNS_18TensorIteratorBaseEENKUlvE_clEvENKUlvE1_clEvEUlS5_S5_E_EEEEvS7_RKT_EUliE_EEviT1_,(.L_x_19774 - _ZN2at6native18elementwise_kernelILi128ELi4EZNS0_15gpu_kernel_implINS0_13AUnaryFunctorIN3c104HalfES5_S5_ZZZNS0_17hypot_kernel_cudaERNS_18TensorIteratorBaseEENKUlvE_clEvENKUlvE1_clEvEUlS5_S5_E_EEEEvS7_RKT_EUliE_EEviT1_)
        .other          _ZN2at6native18elementwise_kernelILi128ELi4EZNS0_15gpu_kernel_implINS0_13AUnaryFunctorIN3c104HalfES5_S5_ZZZNS0_17hypot_kernel_cudaERNS_18TensorIteratorBaseEENKUlvE_clEvENKUlvE1_clEvEUlS5_S5_E_EEEEvS7_RKT_EUliE_EEviT1_,@"STO_CUDA_ENTRY STV_DEFAULT"
_ZN2at6native18elementwise_kernelILi128ELi4EZNS0_15gpu_kernel_implINS0_13AUnaryFunctorIN3c104HalfES5_S5_ZZZNS0_17hypot_kernel_cudaERNS_18TensorIteratorBaseEENKUlvE_clEvENKUlvE1_clEvEUlS5_S5_E_EEEEvS7_RKT_EUliE_EEviT1_:
.text._ZN2at6native18elementwise_kernelILi128ELi4EZNS0_15gpu_kernel_implINS0_13AUnaryFunctorIN3c104HalfES5_S5_ZZZNS0_17hypot_kernel_cudaERNS_18TensorIteratorBaseEENKUlvE_clEvENKUlvE1_clEvEUlS5_S5_E_EEEEvS7_RKT_EUliE_EEviT1_:
        /* <DEDUP_REMOVED lines=314> */
.L_x_1584:
        /* <DEDUP_REMOVED lines=20> */
[----:B0-----:R-:W-:Y:S01]  /*14e0*/  F2FP.F16.F32.PACK_AB R0, RZ, R0 ;  /* 0x00000000ff00723e */ /* 0x001fe200000000ff */
[----:B------:R-:W-:Y:S06]  /*14f0*/  BRA `(.L_x_1590) ;  /* 0x0000000c00987947 */ /* 0x000fec0003800000 */
.L_x_1588:
[----:B------:R-:W2:Y:S02]  /*1500*/  LDG.E.U8 R2, desc[UR36][R2.64] ;  /* 0x0000002402027981 */ /* 0x000ea4000c1e1100 */
[----:B--2---:R-:W-:-:S04]  /*1510*/  I2FP.F32.U32 R0, R2 ;  /* 0x0000000200007245 */ /* 0x004fc80000201000 */
[----:B------:R-:W-:Y:S01]  /*1520*/  F2FP.F16.F32.PACK_AB R0, RZ, R0 ;  /* 0x00000000ff00723e */ /* 0x000fe200000000ff */
[----:B------:R-:W-:Y:S06]  /*1530*/  BRA `(.L_x_1590) ;  /* 0x0000000c00887947 */ /* 0x000fec0003800000 */
.L_x_1587:
        /* <DEDUP_REMOVED lines=8> */
[----:B0-----:R-:W-:Y:S01]  /*15c0*/  F2FP.F16.F32.PACK_AB R0, RZ, R0 ;  /* 0x00000000ff00723e */ /* 0x001fe200000000ff */
[----:B------:R-:W-:Y:S06]  /*15d0*/  BRA `(.L_x_1590) ;  /* 0x0000000c00607947 */ /* 0x000fec0003800000 */
.L_x_1592:
[----:B------:R-:W2:Y:S02]  /*15e0*/  LDG.E R2, desc[UR36][R2.64] ;  /* 0x0000002402027981 */ /* 0x000ea4000c1e1900 */
[----:B--2---:R-:W-:-:S04]  /*15f0*/  I2FP.F32.S32 R0, R2 ;  /* 0x0000000200007245 */ /* 0x004fc80000201400 */
[----:B------:R-:W-:Y:S01]  /*1600*/  F2FP.F16.F32.PACK_AB R0, RZ, R0 ;  /* 0x00000000ff00723e */ /* 0x000fe200000000ff */
[----:B------:R-:W-:Y:S06]  /*1610*/  BRA `(.L_x_1590) ;  /* 0x0000000c00507947 */ /* 0x000fec0003800000 */
.L_x_1591:
[----:B------:R-:W2:Y:S02]  /*1620*/  LDG.E.U16 R2, desc[UR36][R2.64] ;  /* 0x0000002402027981 */ /* 0x000ea4000c1e1500 */
[----:B--2---:R-:W0:Y:S02]  /*1630*/  I2F.S16 R0, R2 ;  /* 0x0000000200007306 */ /* 0x004e240000101400 */
[----:B0-----:R-:W-:Y:S01]  /*1640*/  F2FP.F16.F32.PACK_AB R0, RZ, R0 ;  /* 0x00000000ff00723e */ /* 0x001fe200000000ff */
[----:B------:R-:W-:Y:S06]  /*1650*/  BRA `(.L_x_1590) ;  /* 0x0000000c00407947 */ /* 0x000fec0003800000 */
.L_x_1586:
[----:B------:R-:W-:-:S13]  /*1660*/  ISETP.GT.AND P0, PT, R4, 0x6, PT ;  /* 0x000000060400780c */ /* 0x000fda0003f04270 */
[----:B------:R-:W-:Y:S05]  /*1670*/  @P0 BRA `(.L_x_1593) ;  /* 0x0000000000240947 */ /* 0x000fea0003800000 */
[----:B------:R-:W-:-:S13]  /*1680*/  ISETP.NE.AND P0, PT, R4, 0x5, PT ;  /* 0x000000050400780c */ /* 0x000fda0003f05270 */
[----:B------:R-:W-:Y:S05]  /*1690*/  @!P0 BRA `(.L_x_1594) ;  /* 0x0000000000148947 */ /* 0x000fea0003800000 */
[----:B------:R-:W-:-:S13]  /*16a0*/  ISETP.NE.AND P0, PT, R4, 0x6, PT ;  /* 0x000000060400780c */ /* 0x000fda0003f05270 */
[----:B------:R-:W-:Y:S05]  /*16b0*/  @P0 BRA `(.L_x_1589) ;  /* 0x0000000800c40947 */ /* 0x000fea0003800000 */
[----:B------:R-:W2:Y:S02]  /*16c0*/  LDG.E R2, desc[UR36][R2.64] ;  /* 0x0000002402027981 */ /* 0x000ea4000c1e1900 */
[----:B--2---:R-:W-:Y:S01]  /*16d0*/  F2FP.F16.F32.PACK_AB R0, RZ, R2 ;  /* 0x00000002ff00723e */ /* 0x004fe200000000ff */
[----:B------:R-:W-:Y:S06]  /*16e0*/  BRA `(.L_x_1590) ;  /* 0x0000000c001c7947 */ /* 0x000fec0003800000 */
.L_x_1594:
[----:B------:R0:W5:Y:S01]  /*16f0*/  LDG.E.U16 R0, desc[UR36][R2.64] ;  /* 0x0000002402007981 */ /* 0x000162000c1e1500 */
[----:B------:R-:W-:Y:S05]  /*1700*/  BRA `(.L_x_1590) ;  /* 0x0000000c00147947 */ /* 0x000fea0003800000 */
.L_x_1593:
[----:B------:R-:W-:-:S13]  /*1710*/  ISETP.NE.AND P0, PT, R4, 0x7, PT ;  /* 0x000000070400780c */ /* 0x000fda0003f05270 */
[----:B------:R-:W-:Y:S05]  /*1720*/  @!P0 BRA `(.L_x_1595) ;  /* 0x0000000000248947 */ /* 0x000fea0003800000 */
[----:B------:R-:W-:-:S13]  /*1730*/  ISETP.NE.AND P0, PT, R4, 0x8, PT ;  /* 0x000000080400780c */ /* 0x000fda0003f05270 */
[----:B------:R-:W-:Y:S05]  /*1740*/  @!P0 BRA `(.L_x_1596) ;  /* 0x0000000000148947 */ /* 0x000fea0003800000 */
[----:B------:R-:W-:-:S13]  /*1750*/  ISETP.NE.AND P0, PT, R4, 0x9, PT ;  /* 0x000000090400780c */ /* 0x000fda0003f05270 */
[----:B------:R-:W-:Y:S05]  /*1760*/  @P0 BRA `(.L_x_1589) ;  /* 0x0000000800980947 */ /* 0x000fea0003800000 */
[----:B------:R-:W2:Y:S02]  /*1770*/  LDG.E R2, desc[UR36][R2.64] ;  /* 0x0000002402027981 */ /* 0x000ea4000c1e1900 */
[----:B--2---:R-:W-:Y:S01]  /*1780*/  F2FP.F16.F32.PACK_AB R0, RZ, R2 ;  /* 0x00000002ff00723e */ /* 0x004fe200000000ff */
[----:B------:R-:W-:Y:S06]  /*1790*/  BRA `(.L_x_1590) ;  /* 0x0000000800f07947 */ /* 0x000fec0003800000 */
.L_x_1596:
[----:B------:R1:W5:Y:S01]  /*17a0*/  LDG.E.U16 R0, desc[UR36][R2.64] ;  /* 0x0000002402007981 */ /* 0x000362000c1e1500 */
[----:B------:R-:W-:Y:S05]  /*17b0*/  BRA `(.L_x_1590) ;  /* 0x0000000800e87947 */ /* 0x000fea0003800000 */
.L_x_1595:
[----:B------:R-:W2:Y:S01]  /*17c0*/  LDG.E.64 R2, desc[UR36][R2.64] ;  /* 0x0000002402027981 */ /* 0x000ea2000c1e1b00 */
[----:B------:R-:W-:Y:S01]  /*17d0*/  UMOV UR4, 0xf0000000 ;  /* 0xf000000000047882 */ /* 0x000fe20000000000 */
[----:B------:R-:W-:Y:S01]  /*17e0*/  UMOV UR5, 0x380fffff ;  /* 0x380fffff00057882 */ /* 0x000fe20000000000 */
[----:B--2---:R-:W0:Y:S01]  /*17f0*/  F2F.F32.F64 R0, R2 ;  /* 0x0000000200007310 */ /* 0x004e220000301000 */
[----:B------:R-:W-:-:S14]  /*1800*/  DSETP.GEU.AND P0, PT, |R2|, UR4, PT ;  /* 0x0000000402007e2a */ /* 0x000fdc000bf0e200 */
[----:B0-----:R-:W-:-:S05]  /*1810*/  @!P0 FMUL R0, R0, 1.175494350822287508e-38 ;  /* 0x0080000000008820 */ /* 0x001fca0000400000 */
[----:B------:R-:W-:Y:S01]  /*1820*/  F2FP.F16.F32.PACK_AB R0, RZ, R0 ;  /* 0x00000000ff00723e */ /* 0x000fe200000000ff */
[----:B------:R-:W-:Y:S06]  /*1830*/  BRA `(.L_x_1590) ;  /* 0x0000000800c87947 */ /* 0x000fec0003800000 */
.L_x_1585:
        /* <DEDUP_REMOVED lines=11> */
[----:B------:R-:W-:Y:S01]  /*18f0*/  F2FP.F16.F32.PACK_AB R0, RZ, R0 ;  /* 0x00000000ff00723e */ /* 0x000fe200000000ff */
[----:B------:R-:W-:Y:S06]  /*1900*/  BRA `(.L_x_1590) ;  /* 0x0000000800947947 */ /* 0x000fec0003800000 */
.L_x_1599:
        /* <DEDUP_REMOVED lines=8> */
.L_x_1598:
        /* <DEDUP_REMOVED lines=25> */
[----:B------:R-:W-:-:S04]  /*1b20*/  F2FP.F16.F32.PACK_AB R5, RZ, R5 ;  /* 0x00000005ff05723e */ /* 0x000fc800000000ff */
[----:B------:R-:W-:Y:S01]  /*1b30*/  PRMT R0, R5, 0x7610, R0 ;  /* 0x0000761005007816 */ /* 0x000fe20000000000 */
[----:B------:R-:W-:Y:S06]  /*1b40*/  BRA `(.L_x_1590) ;  /* 0x0000000800047947 */ /* 0x000fec0003800000 */
.L_x_1601:
        /* <DEDUP_REMOVED lines=12> */
[----:B------:R-:W-:-:S04]  /*1c10*/  F2FP.F16.F32.PACK_AB R4, RZ, R4 ;  /* 0x00000004ff04723e */ /* 0x000fc800000000ff */
[----:B------:R-:W-:Y:S01]  /*1c20*/  PRMT R0, R4, 0x7610, R0 ;  /* 0x0000761004007816 */ /* 0x000fe20000000000 */
[----:B------:R-:W-:Y:S06]  /*1c30*/  BRA `(.L_x_1590) ;  /* 0x0000000400c87947 */ /* 0x000fec0003800000 */
.L_x_1600:
[----:B------:R-:W2:Y:S02]  /*1c40*/  LDG.E.U16 R0, desc[UR36][R2.64] ;  /* 0x0000002402007981 */ /* 0x000ea4000c1e1500 */
[----:B--2---:R-:W-:-:S05]  /*1c50*/  IMAD.U32 R0, R0, 0x10000, RZ ;  /* 0x0001000000007824 */ /* 0x004fca00078e00ff */
[----:B------:R-:W-:Y:S01]  /*1c60*/  F2FP.F16.F32.PACK_AB R0, RZ, R0 ;  /* 0x00000000ff00723e */ /* 0x000fe200000000ff */
[----:B------:R-:W-:Y:S06]  /*1c70*/  BRA `(.L_x_1590) ;  /* 0x0000000400b87947 */ /* 0x000fec0003800000 */
.L_x_1597:
        /* <DEDUP_REMOVED lines=10> */
[----:B------:R-:W-:Y:S01]  /*1d20*/  F2FP.F16.F32.PACK_AB R0, RZ, R0 ;  /* 0x00000000ff00723e */ /* 0x000fe200000000ff */
[----:B------:R-:W-:Y:S06]  /*1d30*/  BRA `(.L_x_1590) ;  /* 0x0000000400887947 */ /* 0x000fec0003800000 */
.L_x_1604:
        /* <DEDUP_REMOVED lines=21> */
.L_x_1608:
[----:B------:R-:W-:Y:S05]  /*1e90*/  BSYNC B1 ;  /* 0x0000000000017941 */ /* 0x000fea0003800000 */
.L_x_1607:
[----:B------:R-:W-:Y:S01]  /*1ea0*/  LEA R3, R0, 0x3b800000, 0x17 ;  /* 0x3b80000000037811 */ /* 0x000fe200078eb8ff */
[----:B------:R-:W-:-:S05]  /*1eb0*/  IMAD.SHL.U32 R0, R2, 0x100000, RZ ;  /* 0x0010000002007824 */ /* 0x000fca00078e00ff */
[----:B------:R-:W-:-:S07]  /*1ec0*/  LOP3.LUT R0, R3, R0, R4, 0xfe, !PT ;  /* 0x0000000003007212 */ /* 0x000fce00078efe04 */
.L_x_1606:
[----:B------:R-:W-:Y:S05]  /*1ed0*/  BSYNC B0 ;  /* 0x0000000000007941 */ /* 0x000fea0003800000 */
.L_x_1605:
[----:B------:R-:W-:Y:S01]  /*1ee0*/  F2FP.F16.F32.PACK_AB R0, RZ, R0 ;  /* 0x00000000ff00723e */ /* 0x000fe200000000ff */
[----:B------:R-:W-:Y:S06]  /*1ef0*/  BRA `(.L_x_1590) ;  /* 0x0000000400187947 */ /* 0x000fec0003800000 */
.L_x_1603:
        /* <DEDUP_REMOVED lines=21> */
.L_x_1612:
[----:B------:R-:W-:Y:S05]  /*2050*/  BSYNC B1 ;  /* 0x0000000000017941 */ /* 0x000fea0003800000 */
.L_x_1611:
[----:B------:R-:W-:Y:S01]  /*2060*/  LEA R3, R0, 0x37800000, 0x17 ;  /* 0x3780000000037811 */ /* 0x000fe200078eb8ff */
[----:B------:R-:W-:-:S05]  /*2070*/  IMAD.SHL.U32 R0, R2, 0x200000, RZ ;  /* 0x0020000002007824 */ /* 0x000fca00078e00ff */
[----:B------:R-:W-:-:S07]  /*2080*/  LOP3.LUT R0, R3, R0, R4, 0xfe, !PT ;  /* 0x0000000003007212 */ /* 0x000fce00078efe04 */
.L_x_1610:
[----:B------:R-:W-:Y:S05]  /*2090*/  BSYNC B0 ;  /* 0x0000000000007941 */ /* 0x000fea0003800000 */
.L_x_1609:
[----:B------:R-:W-:Y:S01]  /*20a0*/  F2FP.F16.F32.PACK_AB R0, RZ, R0 ;  /* 0x00000000ff00723e */ /* 0x000fe200000000ff */
[----:B------:R-:W-:Y:S06]  /*20b0*/  BRA `(.L_x_1590) ;  /* 0x0000000000a87947 */ /* 0x000fec0003800000 */
.L_x_1602:
        /* <DEDUP_REMOVED lines=14> */
.L_x_1616:
[----:B------:R-:W-:Y:S05]  /*21a0*/  BSYNC B0 ;  /* 0x0000000000007941 */ /* 0x000fea0003800000 */
.L_x_1615:
[----:B------:R-:W-:Y:S01]  /*21b0*/  F2FP.F16.F32.PACK_AB R0, RZ, R0 ;  /* 0x00000000ff00723e */ /* 0x000fe200000000ff */
[----:B------:R-:W-:Y:S06]  /*21c0*/  BRA `(.L_x_1590) ;  /* 0x0000000000647947 */ /* 0x000fec0003800000 */
.L_x_1589:
        /* <DEDUP_REMOVED lines=16> */
.L_x_1617:
[----:B------:R-:W-:Y:S01]  /*22d0*/  PRMT R0, RZ, 0x7610, R0 ;  /* 0x00007610ff007816 */ /* 0x000fe20000000000 */
[----:B------:R-:W-:Y:S06]  /*22e0*/  BRA `(.L_x_1590) ;  /* 0x00000000001c7947 */ /* 0x000fec0003800000 */
.L_x_1614:
[----:B------:R-:W2:Y:S02]  /*22f0*/  LDG.E.64 R2, desc[UR36][R2.64] ;  /* 0x0000002402027981 */ /* 0x000ea4000c1e1b00 */
[----:B--2---:R-:W0:Y:S02]  /*2300*/  I2F.U64 R0, R2 ;  /* 0x0000000200007312 */ /* 0x004e240000301000 */
[----:B0-----:R-:W-:Y:S01]  /*2310*/  F2FP.F16.F32.PACK_AB R0, RZ, R0 ;  /* 0x00000000ff00723e */ /* 0x001fe200000000ff */
[----:B------:R-:W-:Y:S06]  /*2320*/  BRA `(.L_x_1590) ;  /* 0x00000000000c7947 */ /* 0x000fec0003800000 */
.L_x_1613:
[----:B------:R-:W2:Y:S02]  /*2330*/  LDG.E R2, desc[UR36][R2.64] ;  /* 0x0000002402027981 */ /* 0x000ea4000c1e1900 */
[----:B--2---:R-:W-:-:S04]  /*2340*/  I2FP.F32.U32 R0, R2 ;  /* 0x0000000200007245 */ /* 0x004fc80000201000 */
[----:B------:R-:W-:-:S07]  /*2350*/  F2FP.F16.F32.PACK_AB R0, RZ, R0 ;  /* 0x00000000ff00723e */ /* 0x000fce00000000ff */
.L_x_1590:
[----:B01----:R-:W0:Y:S01]  /*2360*/  LDC.U16 R3, c[0x0][0x422] ;  /* 0x00010880ff037b82 */ /* 0x003e220000000400 */
[----:B-----5:R-:W-:-:S07]  /*2370*/  HADD2.F32 R2, -RZ, R0.H0_H0 ;  /* 0x20000000ff027230 */ /* 0x020fce0000004100 */
[----:B------:R-:W1:Y:S01]  /*2380*/  LDC.U8 R7, c[0x0][0x424] ;  /* 0x00010900ff077b82 */ /* 0x000e620000000000 */
[----:B0-----:R-:W-:Y:S02]  /*2390*/  HADD2.F32 R0, -RZ, R3.H0_H0 ;  /* 0x20000003ff007230 */ /* 0x001fe40000004100 */
[----:B------:R-:W-:-:S03]  /*23a0*/  FADD.FTZ R3, |R2|, -RZ ;  /* 0x800000ff02037221 */ /* 0x000fc60000010200 */
        /* <DEDUP_REMOVED lines=8> */
[----:B------:R-:W-:Y:S01]  /*2430*/  FMUL.FTZ R6, R5, R5 ;  /* 0x0000000505067220 */ /* 0x000fe20000410000 */
[----:B-1----:R-:W-:-:S03]  /*2440*/  PRMT R5, R7, 0x9910, RZ ;  /* 0x0000991007057816 */ /* 0x002fc600000000ff */
[----:B------:R-:W-:Y:S01]  /*2450*/  FFMA.FTZ R6, R3, R3, R6 ;  /* 0x0000000303067223 */ /* 0x000fe20000010006 */
[----:B------:R-:W-:Y:S01]  /*2460*/  LOP3.LUT R3, R4, 0x800000, RZ, 0xfc, !PT ;  /* 0x0080000004037812 */ /* 0x000fe200078efcff */
[----:B------:R-:W-:-:S04]  /*2470*/  IMAD.MOV.U32 R4, RZ, RZ, R5 ;  /* 0x000000ffff047224 */ /* 0x000fc800078e0005 */
[----:B------:R-:W0:Y:S01]  /*2480*/  MUFU.SQRT R6, R6 ;  /* 0x0000000600067308 */ /* 0x000e220000002000 */
[----:B------:R-:W-:Y:S01]  /*2490*/  ISETP.GT.AND P1, PT, R4, 0x9, PT ;  /* 0x000000090400780c */ /* 0x000fe20003f24270 */
[----:B0-----:R-:W-:Y:S01]  /*24a0*/  @P0 FMUL.FTZ R2, R6, R3 ;  /* 0x0000000306020220 */ /* 0x001fe20000410000 */
[----:B------:R-:W-:-:S04]  /*24b0*/  FSETP.NEU.FTZ.AND P0, PT, R0, +INF , PT ;  /* 0x7f8000000000780b */ /* 0x000fc80003f1d000 */
[----:B------:R-:W-:-:S04]  /*24c0*/  FSEL R2, R2, +INF , P0 ;  /* 0x7f80000002027808 */ /* 0x000fc80000000000 */
[----:B------:R-:W-:-:S03]  /*24d0*/  F2FP.F16.F32.PACK_AB R2, RZ, R2 ;  /* 0x00000002ff02723e */ /* 0x000fc600000000ff */
        /* <DEDUP_REMOVED lines=9> */
[----:B------:R-:W-:-:S04]  /*2570*/  HADD2.F32 R0, -RZ, R2.H0_H0 ;  /* 0x20000002ff007230 */ /* 0x000fc80000004100 */
[----:B------:R-:W0:Y:S02]  /*2580*/  F2I.FTZ.TRUNC.NTZ R3, R0 ;  /* 0x0000000000037305 */ /* 0x000e24000021f100 */
[----:B0-----:R4:W-:Y:S01]  /*2590*/  STG.E.U8 desc[UR36][R16.64], R3 ;  /* 0x0000000310007986 */ /* 0x0019e2000c101124 */
[----:B------:R-:W-:Y:S05]  /*25a0*/  BRA `(.L_x_1623) ;  /* 0x0000000c00947947 */ /* 0x000fea0003800000 */
.L_x_1621:
[----:B------:R-:W-:-:S06]  /*25b0*/  HADD2.F32 R3, -RZ, R2.H0_H0 ;  /* 0x20000002ff037230 */ /* 0x000fcc0000004100 */
[----:B------:R-:W0:Y:S02]  /*25c0*/  F2I.S64.TRUNC R2, R3 ;  /* 0x0000000300027311 */ /* 0x000e24000020d900 */
[----:B0-----:R3:W-:Y:S01]  /*25d0*/  STG.E.U8 desc[UR36][R16.64], R2 ;  /* 0x0000000210007986 */ /* 0x0017e2000c101124 */
[----:B------:R-:W-:Y:S05]  /*25e0*/  BRA `(.L_x_1623) ;  /* 0x0000000c00847947 */ /* 0x000fea0003800000 */
.L_x_1620:
[----:B------:R-:W-:-:S13]  /*25f0*/  ISETP.NE.AND P0, PT, R4, 0x2, PT ;  /* 0x000000020400780c */ /* 0x000fda0003f05270 */
[----:B------:R-:W-:Y:S05]  /*2600*/  @!P0 BRA `(.L_x_1624) ;  /* 0x0000000000308947 */ /* 0x000fea0003800000 */
[----:B------:R-:W-:-:S13]  /*2610*/  ISETP.NE.AND P0, PT, R4, 0x3, PT ;  /* 0x000000030400780c */ /* 0x000fda0003f05270 */
[----:B------:R-:W-:Y:S05]  /*2620*/  @!P0 BRA `(.L_x_1625) ;  /* 0x0000000000188947 */ /* 0x000fea0003800000 */
[----:B------:R-:W-:-:S13]  /*2630*/  ISETP.NE.AND P0, PT, R4, 0x4, PT ;  /* 0x000000040400780c */ /* 0x000fda0003f05270 */
[----:B------:R-:W-:Y:S05]  /*2640*/  @P0 BRA `(.L_x_1622) ;  /* 0x0000000c000c0947 */ /* 0x000fea0003800000 */
[----:B------:R-:W-:-:S06]  /*2650*/  HADD2.F32 R2, -RZ, R2.H0_H0 ;  /* 0x20000002ff027230 */ /* 0x000fcc0000004100 */
[----:B------:R-:W0:Y:S02]  /*2660*/  F2I.S64.TRUNC R2, R2 ;  /* 0x0000000200027311 */ /* 0x000e24000020d900 */
[----:B0-----:R0:W-:Y:S01]  /*2670*/  STG.E.64 desc[UR36][R16.64], R2 ;  /* 0x0000000210007986 */ /* 0x0011e2000c101b24 */
[----:B------:R-:W-:Y:S05]  /*2680*/  BRA `(.L_x_1623) ;  /* 0x0000000c005c7947 */ /* 0x000fea0003800000 */
.L_x_1625:
[----:B------:R-:W-:-:S04]  /*2690*/  HADD2.F32 R2, -RZ, R2.H0_H0 ;  /* 0x20000002ff027230 */ /* 0x000fc80000004100 */
[----:B------:R-:W0:Y:S02]  /*26a0*/  F2I.FTZ.TRUNC.NTZ R3, R2 ;  /* 0x0000000200037305 */ /* 0x000e24000021f100 */
[----:B0-----:R1:W-:Y:S01]  /*26b0*/  STG.E desc[UR36][R16.64], R3 ;  /* 0x0000000310007986 */ /* 0x0013e2000c101924 */
[----:B------:R-:W-:Y:S05]  /*26c0*/  BRA `(.L_x_1623) ;  /* 0x0000000c004c7947 */ /* 0x000fea0003800000 */
.L_x_1624:
[----:B------:R-:W-:-:S04]  /*26d0*/  HADD2.F32 R2, -RZ, R2.H0_H0 ;  /* 0x20000002ff027230 */ /* 0x000fc80000004100 */
[----:B------:R-:W0:Y:S02]  /*26e0*/  F2I.FTZ.TRUNC.NTZ R3, R2 ;  /* 0x0000000200037305 */ /* 0x000e24000021f100 */
[----:B0-----:R2:W-:Y:S01]  /*26f0*/  STG.E.U16 desc[UR36][R16.64], R3 ;  /* 0x0000000310007986 */ /* 0x0015e2000c101524 */
[----:B------:R-:W-:Y:S05]  /*2700*/  BRA `(.L_x_1623) ;  /* 0x0000000c003c7947 */ /* 0x000fea0003800000 */
.L_x_1619:
[----:B------:R-:W-:-:S13]  /*2710*/  ISETP.GT.AND P0, PT, R4, 0x6, PT ;  /* 0x000000060400780c */ /* 0x000fda0003f04270 */
[----:B------:R-:W-:Y:S05]  /*2720*/  @P0 BRA `(.L_x_1626) ;  /* 0x0000000000240947 */ /* 0x000fea0003800000 */
[----:B------:R-:W-:-:S13]  /*2730*/  ISETP.NE.AND P0, PT, R4, 0x5, PT ;  /* 0x000000050400780c */ /* 0x000fda0003f05270 */
[----:B------:R-:W-:Y:S05]  /*2740*/  @!P0 BRA `(.L_x_1627) ;  /* 0x0000000000148947 */ /* 0x000fea0003800000 */
[----:B------:R-:W-:-:S13]  /*2750*/  ISETP.NE.AND P0, PT, R4, 0x6, PT ;  /* 0x000000060400780c */ /* 0x000fda0003f05270 */
[----:B------:R-:W-:Y:S05]  /*2760*/  @P0 BRA `(.L_x_1622) ;  /* 0x0000000800c40947 */ /* 0x000fea0003800000 */
[----:B------:R-:W-:-:S05]  /*2770*/  HADD2.F32 R3, -RZ, R2.H0_H0 ;  /* 0x20000002ff037230 */ /* 0x000fca0000004100 */
[----:B------:R0:W-:Y:S01]  /*2780*/  STG.E desc[UR36][R16.64], R3 ;  /* 0x0000000310007986 */ /* 0x0001e2000c101924 */
[----:B------:R-:W-:Y:S05]  /*2790*/  BRA `(.L_x_1623) ;  /* 0x0000000c00187947 */ /* 0x000fea0003800000 */
.L_x_1627:
[----:B------:R0:W-:Y:S01]  /*27a0*/  STG.E.U16 desc[UR36][R16.64], R2 ;  /* 0x0000000210007986 */ /* 0x0001e2000c101524 */
[----:B------:R-:W-:Y:S05]  /*27b0*/  BRA `(.L_x_1623) ;  /* 0x0000000c00107947 */ /* 0x000fea0003800000 */
.L_x_1626:
[----:B------:R-:W-:-:S13]  /*27c0*/  ISETP.NE.AND P0, PT, R4, 0x7, PT ;  /* 0x000000070400780c */ /* 0x000fda0003f05270 */
[----:B------:R-:W-:Y:S05]  /*27d0*/  @!P0 BRA `(.L_x_1628) ;  /* 0x0000000000348947 */ /* 0x000fea0003800000 */
[----:B------:R-:W-:-:S13]  /*27e0*/  ISETP.NE.AND P0, PT, R4, 0x8, PT ;  /* 0x000000080400780c */ /* 0x000fda0003f05270 */
[----:B------:R-:W-:Y:S05]  /*27f0*/  @!P0 BRA `(.L_x_1629) ;  /* 0x0000000000188947 */ /* 0x000fea0003800000 */
[----:B------:R-:W-:-:S13]  /*2800*/  ISETP.NE.AND P0, PT, R4, 0x9, PT ;  /* 0x000000090400780c */ /* 0x000fda0003f05270 */
[----:B------:R-:W-:Y:S05]  /*2810*/  @P0 BRA `(.L_x_1622) ;  /* 0x0000000800980947 */ /* 0x000fea0003800000 */
[----:B------:R-:W-:Y:S02]  /*2820*/  HADD2.F32 R2, -RZ, R2.H0_H0 ;  /* 0x20000002ff027230 */ /* 0x000fe40000004100 */
[----:B------:R-:W-:-:S05]  /*2830*/  IMAD.MOV.U32 R3, RZ, RZ, RZ ;  /* 0x000000ffff037224 */ /* 0x000fca00078e00ff */
[----:B------:R0:W-:Y:S01]  /*2840*/  STG.E.64 desc[UR36][R16.64], R2 ;  /* 0x0000000210007986 */ /* 0x0001e2000c101b24 */
[----:B------:R-:W-:Y:S05]  /*2850*/  BRA `(.L_x_1623) ;  /* 0x0000000800e87947 */ /* 0x000fea0003800000 */
.L_x_1629:
[----:B------:R-:W-:-:S05]  /*2860*/  HADD2.F32 R0, -RZ, R2.H0_H0 ;  /* 0x20000002ff007230 */ /* 0x000fca0000004100 */
[----:B------:R-:W-:-:S04]  /*2870*/  F2FP.F16.F32.PACK_AB R0, RZ, R0 ;  /* 0x00000000ff00723e */ /* 0x000fc800000000ff */
[----:B------:R-:W-:-:S05]  /*2880*/  PRMT R0, R0, 0x5410, RZ ;  /* 0x0000541000007816 */ /* 0x000fca00000000ff */
[----:B------:R0:W-:Y:S01]  /*2890*/  STG.E desc[UR36][R16.64], R0 ;  /* 0x0000000010007986 */ /* 0x0001e2000c101924 */
[----:B------:R-:W-:Y:S05]  /*28a0*/  BRA `(.L_x_1623) ;  /* 0x0000000800d47947 */ /* 0x000fea0003800000 */
.L_x_1628:
[----:B------:R-:W-:-:S05]  /*28b0*/  HADD2.F32 R2, -RZ, R2.H0_H0 ;  /* 0x20000002ff027230 */ /* 0x000fca0000004100 */
[----:B------:R-:W-:-:S06]  /*28c0*/  FMUL.FTZ R2, R2, 1 ;  /* 0x3f80000002027820 */ /* 0x000fcc0000410000 */
[----:B------:R-:W0:Y:S02]  /*28d0*/  F2F.F64.F32 R2, R2 ;  /* 0x0000000200027310 */ /* 0x000e240000201800 */
[----:B0-----:R0:W-:Y:S01]  /*28e0*/  STG.E.64 desc[UR36][R16.64], R2 ;  /* 0x0000000210007986 */ /* 0x0011e2000c101b24 */
[----:B------:R-:W-:Y:S05]  /*28f0*/  BRA `(.L_x_1623) ;  /* 0x0000000800c07947 */ /* 0x000fea0003800000 */
.L_x_1618:
        /* <DEDUP_REMOVED lines=8> */
[----:B------:R-:W-:-:S05]  /*2980*/  HADD2.F32 R2, -RZ, R2.H0_H0 ;  /* 0x20000002ff027230 */ /* 0x000fca0000004100 */
[----:B------:R-:W-:-:S04]  /*2990*/  FSETP.NEU.FTZ.AND P0, PT, R2, RZ, PT ;  /* 0x000000ff0200720b */ /* 0x000fc80003f1d000 */
[----:B------:R-:W-:-:S05]  /*29a0*/  SEL R3, RZ, 0x1, !P0 ;  /* 0x00000001ff037807 */ /* 0x000fca0004000000 */
[----:B------:R0:W-:Y:S01]  /*29b0*/  STG.E.U8 desc[UR36][R16.64], R3 ;  /* 0x0000000310007986 */ /* 0x0001e2000c101124 */
[----:B------:R-:W-:Y:S05]  /*29c0*/  BRA `(.L_x_1623) ;  /* 0x00000008008c7947 */ /* 0x000fea0003800000 */
.L_x_1632:
[----:B------:R-:W-:Y:S01]  /*29d0*/  HADD2.F32 R2, -RZ, R2.H0_H0 ;  /* 0x20000002ff027230 */ /* 0x000fe20000004100 */
[----:B------:R-:W-:-:S04]  /*29e0*/  CS2R R6, SRZ ;  /* 0x0000000000067805 */ /* 0x000fc8000001ff00 */
[----:B------:R-:W-:-:S04]  /*29f0*/  FMUL.FTZ R2, R2, 1 ;  /* 0x3f80000002027820 */ /* 0x000fc80000410000 */
[----:B------:R-:W0:Y:S02]  /*2a00*/  F2F.F64.F32 R4, R2 ;  /* 0x0000000200047310 */ /* 0x000e240000201800 */
[----:B0-----:R0:W-:Y:S01]  /*2a10*/  STG.E.128 desc[UR36][R16.64], R4 ;  /* 0x0000000410007986 */ /* 0x0011e2000c101d24 */
[----:B------:R-:W-:Y:S05]  /*2a20*/  BRA `(.L_x_1623) ;  /* 0x0000000800747947 */ /* 0x000fea0003800000 */
.L_x_1631:
[----:B------:R-:W-:-:S13]  /*2a30*/  ISETP.NE.AND P0, PT, R4, 0xf, PT ;  /* 0x0000000f0400780c */ /* 0x000fda0003f05270 */
[----:B------:R-:W-:Y:S05]  /*2a40*/  @!P0 BRA `(.L_x_1633) ;  /* 0x0000000000b48947 */ /* 0x000fea0003800000 */
[----:B------:R-:W-:-:S13]  /*2a50*/  ISETP.NE.AND P0, PT, R4, 0x17, PT ;  /* 0x000000170400780c */ /* 0x000fda0003f05270 */
[----:B------:R-:W-:Y:S05]  /*2a60*/  @!P0 BRA `(.L_x_1634) ;  /* 0x0000000000548947 */ /* 0x000fea0003800000 */
[----:B------:R-:W-:-:S13]  /*2a70*/  ISETP.NE.AND P0, PT, R4, 0x18, PT ;  /* 0x000000180400780c */ /* 0x000fda0003f05270 */
[----:B------:R-:W-:Y:S05]  /*2a80*/  @P0 BRA `(.L_x_1622) ;  /* 0x0000000400fc0947 */ /* 0x000fea0003800000 */
[----:B------:R-:W-:Y:S01]  /*2a90*/  HADD2.F32 R5, -RZ, R2.H0_H0 ;  /* 0x20000002ff057230 */ /* 0x000fe20000004100 */
        /* <DEDUP_REMOVED lines=14> */
.L_x_1636:
[----:B------:R-:W-:Y:S05]  /*2b80*/  BSYNC B0 ;  /* 0x0000000000007941 */ /* 0x000fea0003800000 */
.L_x_1635:
[----:B------:R-:W-:-:S05]  /*2b90*/  LOP3.LUT R3, R0, R3, RZ, 0xfc, !PT ;  /* 0x0000000300037212 */ /* 0x000fca00078efcff */
[----:B------:R0:W-:Y:S01]  /*2ba0*/  STG.E.U8 desc[UR36][R16.64], R3 ;  /* 0x0000000310007986 */ /* 0x0001e2000c101124 */
[----:B------:R-:W-:Y:S05]  /*2bb0*/  BRA `(.L_x_1623) ;  /* 0x0000000800107947 */ /* 0x000fea0003800000 */
.L_x_1634:
[----:B------:R-:W-:Y:S01]  /*2bc0*/  HADD2.F32 R3, -RZ, R2.H0_H0 ;  /* 0x20000002ff037230 */ /* 0x000fe20000004100 */
        /* <DEDUP_REMOVED lines=12> */
.L_x_1638:
[----:B------:R-:W-:Y:S01]  /*2c90*/  IMAD.MOV.U32 R0, RZ, RZ, 0x7f ;  /* 0x0000007fff007424 */ /* 0x000fe200078e00ff */
[----:B------:R-:W-:-:S04]  /*2ca0*/  ISETP.GT.U32.AND P0, PT, R2, 0x7f800000, PT ;  /* 0x7f8000000200780c */ /* 0x000fc80003f04070 */
[----:B------:R-:W-:-:S09]  /*2cb0*/  SEL R0, R0, 0x7c, P0 ;  /* 0x0000007c00007807 */ /* 0x000fd20000000000 */
.L_x_1639:
[----:B------:R-:W-:Y:S05]  /*2cc0*/  BSYNC B0 ;  /* 0x0000000000007941 */ /* 0x000fea0003800000 */
.L_x_1637:
[----:B------:R-:W-:-:S04]  /*2cd0*/  LOP3.LUT R2, R3, 0x80000000, RZ, 0xc0, !PT ;  /* 0x8000000003027812 */ /* 0x000fc800078ec0ff */
[----:B------:R-:W-:-:S04]  /*2ce0*/  SHF.R.U32.HI R3, RZ, 0x18, R2 ;  /* 0x00000018ff037819 */ /* 0x000fc80000011602 */
[----:B------:R-:W-:-:S05]  /*2cf0*/  LOP3.LUT R3, R0, R3, RZ, 0xfc, !PT ;  /* 0x0000000300037212 */ /* 0x000fca00078efcff */
[----:B------:R0:W-:Y:S01]  /*2d00*/  STG.E.U8 desc[UR36][R16.64], R3 ;  /* 0x0000000310007986 */ /* 0x0001e2000c101124 */
[----:B------:R-:W-:Y:S05]  /*2d10*/  BRA `(.L_x_1623) ;  /* 0x0000000400b87947 */ /* 0x000fea0003800000 */
.L_x_1633:
[----:B------:R-:W-:-:S05]  /*2d20*/  HADD2.F32 R0, -RZ, R2.H0_H0 ;  /* 0x20000002ff007230 */ /* 0x000fca0000004100 */
[----:B------:R-:W-:-:S05]  /*2d30*/  F2FP.BF16.F32.PACK_AB R0, RZ, R0 ;  /* 0x00000000ff00723e */ /* 0x000fca00000010ff */
[----:B------:R0:W-:Y:S01]  /*2d40*/  STG.E.U16 desc[UR36][R16.64], R0 ;  /* 0x0000000010007986 */ /* 0x0001e2000c101524 */
[----:B------:R-:W-:Y:S05]  /*2d50*/  BRA `(.L_x_1623) ;  /* 0x0000000400a87947 */ /* 0x000fea0003800000 */
.L_x_1630:
        /* <DEDUP_REMOVED lines=8> */
[----:B------:R-:W-:-:S06]  /*2de0*/  HADD2.F32 R3, -RZ, R2.H0_H0 ;  /* 0x20000002ff037230 */ /* 0x000fcc0000004100 */
[----:B------:R-:W0:Y:S02]  /*2df0*/  F2I.FTZ.U32.TRUNC.NTZ R3, R3 ;  /* 0x0000000300037305 */ /* 0x000e24000021f000 */
[----:B0-----:R0:W-:Y:S01]  /*2e00*/  STG.E.U16 desc[UR36][R16.64], R3 ;  /* 0x0000000310007986 */ /* 0x0011e2000c101524 */
[----:B------:R-:W-:Y:S05]  /*2e10*/  BRA `(.L_x_1623) ;  /* 0x0000000400787947 */ /* 0x000fea0003800000 */
.L_x_1642:
[----:B------:R-:W-:Y:S01]  /*2e20*/  HADD2.F32 R3, -RZ, R2.H0_H0 ;  /* 0x20000002ff037230 */ /* 0x000fe20000004100 */
        /* <DEDUP_REMOVED lines=16> */
.L_x_1645:
[----:B------:R-:W-:-:S04]  /*2f30*/  LOP3.LUT R2, R3, 0x80000000, RZ, 0xc0, !PT ;  /* 0x8000000003027812 */ /* 0x000fc800078ec0ff */
[----:B------:R-:W-:-:S04]  /*2f40*/  SHF.R.U32.HI R3, RZ, 0x18, R2 ;  /* 0x00000018ff037819 */ /* 0x000fc80000011602 */
[----:B------:R-:W-:-:S04]  /*2f50*/  LOP3.LUT R0, R0, R3, RZ, 0xfc, !PT ;  /* 0x0000000300007212 */ /* 0x000fc800078efcff */
[----:B------:R-:W-:-:S07]  /*2f60*/  PRMT R8, R0, 0x7610, R8 ;  /* 0x0000761000087816 */ /* 0x000fce0000000008 */
.L_x_1644:
[----:B------:R-:W-:Y:S05]  /*2f70*/  BSYNC B0 ;  /* 0x0000000000007941 */ /* 0x000fea0003800000 */
.L_x_1643:
[----:B------:R0:W-:Y:S01]  /*2f80*/  STG.E.U8 desc[UR36][R16.64], R8 ;  /* 0x0000000810007986 */ /* 0x0001e2000c101124 */
[----:B------:R-:W-:Y:S05]  /*2f90*/  BRA `(.L_x_1623) ;  /* 0x0000000400187947 */ /* 0x000fea0003800000 */
.L_x_1641:
        /* <DEDUP_REMOVED lines=17> */
.L_x_1648:
[----:B------:R-:W-:-:S04]  /*30b0*/  LOP3.LUT R2, R3, 0x80000000, RZ, 0xc0, !PT ;  /* 0x8000000003027812 */ /* 0x000fc800078ec0ff */
[----:B------:R-:W-:-:S04]  /*30c0*/  SHF.R.U32.HI R3, RZ, 0x18, R2 ;  /* 0x00000018ff037819 */ /* 0x000fc80000011602 */
[----:B------:R-:W-:-:S04]  /*30d0*/  LOP3.LUT R0, R0, R3, RZ, 0xfc, !PT ;  /* 0x0000000300007212 */ /* 0x000fc800078efcff */
[----:B------:R-:W-:-:S07]  /*30e0*/  PRMT R8, R0, 0x7610, R8 ;  /* 0x0000761000087816 */ /* 0x000fce0000000008 */
.L_x_1647:
[----:B------:R-:W-:Y:S05]  /*30f0*/  BSYNC B0 ;  /* 0x0000000000007941 */ /* 0x000fea0003800000 */
.L_x_1646:
[----:B------:R0:W-:Y:S01]  /*3100*/  STG.E.U8 desc[UR36][R16.64], R8 ;  /* 0x0000000810007986 */ /* 0x0001e2000c101124 */
[----:B------:R-:W-:Y:S05]  /*3110*/  BRA `(.L_x_1623) ;  /* 0x0000000000b87947 */ /* 0x000fea0003800000 */
.L_x_1640:
[----:B------:R-:W-:-:S13]  /*3120*/  ISETP.NE.AND P0, PT, R4, 0x1c, PT ;  /* 0x0000001c0400780c */ /* 0x000fda0003f05270 */
[----:B------:R-:W-:Y:S05]  /*3130*/  @!P0 BRA `(.L_x_1649) ;  /* 0x0000000000a48947 */ /* 0x000fea0003800000 */
[----:B------:R-:W-:-:S13]  /*3140*/  ISETP.NE.AND P0, PT, R4, 0x1d, PT ;  /* 0x0000001d0400780c */ /* 0x000fda0003f05270 */
[----:B------:R-:W-:Y:S05]  /*3150*/  @!P0 BRA `(.L_x_1650) ;  /* 0x00000000008c8947 */ /* 0x000fea0003800000 */
[----:B------:R-:W-:-:S13]  /*3160*/  ISETP.NE.AND P0, PT, R4, 0x2c, PT ;  /* 0x0000002c0400780c */ /* 0x000fda0003f05270 */
[----:B------:R-:W-:Y:S05]  /*3170*/  @P0 BRA `(.L_x_1622) ;  /* 0x0000000000400947 */ /* 0x000fea0003800000 */
[----:B------:R-:W-:-:S05]  /*3180*/  HADD2.F32 R3, -RZ, R2.H0_H0 ;  /* 0x20000002ff037230 */ /* 0x000fca0000004100 */
        /* <DEDUP_REMOVED lines=15> */
.L_x_1622:
        /* <DEDUP_REMOVED lines=16> */
.L_x_1651:
[----:B------:R-:W-:Y:S05]  /*3380*/  BRA `(.L_x_1623) ;  /* 0x00000000001c7947 */ /* 0x000fea0003800000 */
.L_x_1650:
[----:B------:R-:W-:-:S06]  /*3390*/  HADD2.F32 R2, -RZ, R2.H0_H0 ;  /* 0x20000002ff027230 */ /* 0x000fcc0000004100 */
[----:B------:R-:W0:Y:S02]  /*33a0*/  F2I.U64.TRUNC R2, R2 ;  /* 0x0000000200027311 */ /* 0x000e24000020d800 */
[----:B0-----:R0:W-:Y:S01]  /*33b0*/  STG.E.64 desc[UR36][R16.64], R2 ;  /* 0x0000000210007986 */ /* 0x0011e2000c101b24 */
[----:B------:R-:W-:Y:S05]  /*33c0*/  BRA `(.L_x_1623) ;  /* 0x00000000000c7947 */ /* 0x000fea0003800000 */
.L_x_1649:
[----:B------:R-:W-:-:S04]  /*33d0*/  HADD2.F32 R2, -RZ, R2.H0_H0 ;  /* 0x20000002ff027230 */ /* 0x000fc80000004100 */
[----:B------:R-:W0:Y:S02]  /*33e0*/  F2I.FTZ.U32.TRUNC.NTZ R3, R2 ;  /* 0x0000000200037305 */ /* 0x000e24000021f000 */
[----:B0-----:R0:W-:Y:S02]  /*33f0*/  STG.E desc[UR36][R16.64], R3 ;  /* 0x0000000310007986 */ /* 0x0011e4000c101924 */
.L_x_1623:
[----:B------:R-:W-:-:S04]  /*3400*/  IMAD R18, R23, 0x200, R18 ;  /* 0x0000020017127824 */ /* 0x000fc800078e0212 */
[----:B------:R-:W-:-:S07]  /*3410*/  VIADD R19, R18, 0x80 ;  /* 0x0000008012137836 */ /* 0x000fce0000000000 */
.L_x_1583:
[----:B------:R-:W-:Y:S05]  /*3420*/  BSYNC B6 ;  /* 0x0000000000067941 */ /* 0x000fea0003800000 */
.L_x_1582:
        /* <DEDUP_REMOVED lines=307> */
.L_x_1654:
        /* <DEDUP_REMOVED lines=22> */
.L_x_1658:
[----:B------:R-:W2:Y:S02]  /*48c0*/  LDG.E.U8 R2, desc[UR36][R2.64] ;  /* 0x0000002402027981 */ /* 0x000ea4000c1e1100 */
[----:B--2---:R-:W-:-:S04]  /*48d0*/  I2FP.F32.U32 R0, R2 ;  /* 0x0000000200007245 */ /* 0x004fc80000201000 */
[----:B------:R-:W-:Y:S01]  /*48e0*/  F2FP.F16.F32.PACK_AB R0, RZ, R0 ;  /* 0x00000000ff00723e */ /* 0x000fe200000000ff */
[----:B------:R-:W-:Y:S06]  /*48f0*/  BRA `(.L_x_1660) ;  /* 0x0000000c00887947 */ /* 0x000fec0003800000 */
.L_x_1657:
        /* <DEDUP_REMOVED lines=10> */
.L_x_1662:
[----:B------:R-:W2:Y:S02]  /*49a0*/  LDG.E R2, desc[UR36][R2.64] ;  /* 0x0000002402027981 */ /* 0x000ea4000c1e1900 */
[----:B--2---:R-:W-:-:S04]  /*49b0*/  I2FP.F32.S32 R0, R2 ;  /* 0x0000000200007245 */ /* 0x004fc80000201400 */
[----:B------:R-:W-:Y:S01]  /*49c0*/  F2FP.F16.F32.PACK_AB R0, RZ, R0 ;  /* 0x00000000ff00723e */ /* 0x000fe200000000ff */
[----:B------:R-:W-:Y:S06]  /*49d0*/  BRA `(.L_x_1660) ;  /* 0x0000000c00507947 */ /* 0x000fec0003800000 */
.L_x_1661:
[----:B------:R-:W2:Y:S02]  /*49e0*/  LDG.E.U16 R2, desc[UR36][R2.64] ;  /* 0x0000002402027981 */ /* 0x000ea4000c1e1500 */
[----:B--2---:R-:W0:Y:S02]  /*49f0*/  I2F.S16 R0, R2 ;  /* 0x0000000200007306 */ /* 0x004e240000101400 */
[----:B0-----:R-:W-:Y:S01]  /*4a00*/  F2FP.F16.F32.PACK_AB R0, RZ, R0 ;  /* 0x00000000ff00723e */ /* 0x001fe200000000ff */
[----:B------:R-:W-:Y:S06]  /*4a10*/  BRA `(.L_x_1660) ;  /* 0x0000000c00407947 */ /* 0x000fec0003800000 */
.L_x_1656:
        /* <DEDUP_REMOVED lines=9> */
.L_x_1664:
[----:B------:R0:W5:Y:S01]  /*4ab0*/  LDG.E.U16 R0, desc[UR36][R2.64] ;  /* 0x0000002402007981 */ /* 0x000162000c1e1500 */
[----:B------:R-:W-:Y:S05]  /*4ac0*/  BRA `(.L_x_1660) ;  /* 0x0000000c00147947 */ /* 0x000fea0003800000 */
.L_x_1663:
        /* <DEDUP_REMOVED lines=9> */
.L_x_1666:
[----:B------:R1:W5:Y:S01]  /*4b60*/  LDG.E.U16 R0, desc[UR36][R2.64] ;  /* 0x0000002402007981 */ /* 0x000362000c1e1500 */
[----:B------:R-:W-:Y:S05]  /*4b70*/  BRA `(.L_x_1660) ;  /* 0x0000000800e87947 */ /* 0x000fea0003800000 */
.L_x_1665:
        /* <DEDUP_REMOVED lines=8> */
.L_x_1655:
        /* <DEDUP_REMOVED lines=13> */
.L_x_1669:
        /* <DEDUP_REMOVED lines=8> */
.L_x_1668:
        /* <DEDUP_REMOVED lines=28> */
.L_x_1671:
        /* <DEDUP_REMOVED lines=15> */
.L_x_1670:
[----:B------:R-:W2:Y:S02]  /*5000*/  LDG.E.U16 R0, desc[UR36][R2.64] ;  /* 0x0000002402007981 */ /* 0x000ea4000c1e1500 */
[----:B--2---:R-:W-:-:S05]  /*5010*/  IMAD.U32 R0, R0, 0x10000, RZ ;  /* 0x0001000000007824 */ /* 0x004fca00078e00ff */
[----:B------:R-:W-:Y:S01]  /*5020*/  F2FP.F16.F32.PACK_AB R0, RZ, R0 ;  /* 0x00000000ff00723e */ /* 0x000fe200000000ff */
[----:B------:R-:W-:Y:S06]  /*5030*/  BRA `(.L_x_1660) ;  /* 0x0000000400b87947 */ /* 0x000fec0003800000 */
.L_x_1667:
        /* <DEDUP_REMOVED lines=12> */
.L_x_1674:
        /* <DEDUP_REMOVED lines=21> */
.L_x_1678:
[----:B------:R-:W-:Y:S05]  /*5250*/  BSYNC B1 ;  /* 0x0000000000017941 */ /* 0x000fea0003800000 */
.L_x_1677:
[----:B------:R-:W-:Y:S01]  /*5260*/  LEA R3, R0, 0x3b800000, 0x17 ;  /* 0x3b80000000037811 */ /* 0x000fe200078eb8ff */
[----:B------:R-:W-:-:S05]  /*5270*/  IMAD.SHL.U32 R0, R2, 0x100000, RZ ;  /* 0x0010000002007824 */ /* 0x000fca00078e00ff */
[----:B------:R-:W-:-:S07]  /*5280*/  LOP3.LUT R0, R3, R0, R4, 0xfe, !PT ;  /* 0x0000000003007212 */ /* 0x000fce00078efe04 */
.L_x_1676:
[----:B------:R-:W-:Y:S05]  /*5290*/  BSYNC B0 ;  /* 0x0000000000007941 */ /* 0x000fea0003800000 */
.L_x_1675:
[----:B------:R-:W-:Y:S01]  /*52a0*/  F2FP.F16.F32.PACK_AB R0, RZ, R0 ;  /* 0x00000000ff00723e */ /* 0x000fe200000000ff */
[----:B------:R-:W-:Y:S06]  /*52b0*/  BRA `(.L_x_1660) ;  /* 0x0000000400187947 */ /* 0x000fec0003800000 */
.L_x_1673:
        /* <DEDUP_REMOVED lines=21> */
.L_x_1682:
[----:B------:R-:W-:Y:S05]  /*5410*/  BSYNC B1 ;  /* 0x0000000000017941 */ /* 0x000fea0003800000 */
.L_x_1681:
[----:B------:R-:W-:Y:S01]  /*5420*/  LEA R3, R0, 0x37800000, 0x17 ;  /* 0x3780000000037811 */ /* 0x000fe200078eb8ff */
[----:B------:R-:W-:-:S05]  /*5430*/  IMAD.SHL.U32 R0, R2, 0x200000, RZ ;  /* 0x0020000002007824 */ /* 0x000fca00078e00ff */
[----:B------:R-:W-:-:S07]  /*5440*/  LOP3.LUT R0, R3, R0, R4, 0xfe, !PT ;  /* 0x0000000003007212 */ /* 0x000fce00078efe04 */
.L_x_1680:
[----:B------:R-:W-:Y:S05]  /*5450*/  BSYNC B0 ;  /* 0x0000000000007941 */ /* 0x000fea0003800000 */
.L_x_1679:
[----:B------:R-:W-:Y:S01]  /*5460*/  F2FP.F16.F32.PACK_AB R0, RZ, R0 ;  /* 0x00000000ff00723e */ /* 0x000fe200000000ff */
[----:B------:R-:W-:Y:S06]  /*5470*/  BRA `(.L_x_1660) ;  /* 0x0000000000a87947 */ /* 0x000fec0003800000 */
.L_x_1672:
        /* <DEDUP_REMOVED lines=14> */
.L_x_1686:
[----:B------:R-:W-:Y:S05]  /*5560*/  BSYNC B0 ;  /* 0x0000000000007941 */ /* 0x000fea0003800000 */
.L_x_1685:
[----:B------:R-:W-:Y:S01]  /*5570*/  F2FP.F16.F32.PACK_AB R0, RZ, R0 ;  /* 0x00000000ff00723e */ /* 0x000fe200000000ff */
[----:B------:R-:W-:Y:S06]  /*5580*/  BRA `(.L_x_1660) ;  /* 0x0000000000647947 */ /* 0x000fec0003800000 */
.L_x_1659:
        /* <DEDUP_REMOVED lines=16> */
.L_x_1687:
[----:B------:R-:W-:Y:S01]  /*5690*/  PRMT R0, RZ, 0x7610, R0 ;  /* 0x00007610ff007816 */ /* 0x000fe20000000000 */
[----:B------:R-:W-:Y:S06]  /*56a0*/  BRA `(.L_x_1660) ;  /* 0x00000000001c7947 */ /* 0x000fec0003800000 */
.L_x_1684:
[----:B------:R-:W2:Y:S02]  /*56b0*/  LDG.E.64 R2, desc[UR36][R2.64] ;  /* 0x0000002402027981 */ /* 0x000ea4000c1e1b00 */
[----:B--2---:R-:W0:Y:S02]  /*56c0*/  I2F.U64 R0, R2 ;  /* 0x0000000200007312 */ /* 0x004e240000301000 */
[----:B0-----:R-:W-:Y:S01]  /*56d0*/  F2FP.F16.F32.PACK_AB R0, RZ, R0 ;  /* 0x00000000ff00723e */ /* 0x001fe200000000ff */
[----:B------:R-:W-:Y:S06]  /*56e0*/  BRA `(.L_x_1660) ;  /* 0x00000000000c7947 */ /* 0x000fec0003800000 */
.L_x_1683:
[----:B------:R-:W2:Y:S02]  /*56f0*/  LDG.E R2, desc[UR36][R2.64] ;  /* 0x0000002402027981 */ /* 0x000ea4000c1e1900 */
[----:B--2---:R-:W-:-:S04]  /*5700*/  I2FP.F32.U32 R0, R2 ;  /* 0x0000000200007245 */ /* 0x004fc80000201000 */
[----:B------:R-:W-:-:S07]  /*5710*/  F2FP.F16.F32.PACK_AB R0, RZ, R0 ;  /* 0x00000000ff00723e */ /* 0x000fce00000000ff */
.L_x_1660:
[----:B01----:R-:W0:Y:S01]  /*5720*/  LDC.U16 R2, c[0x0][0x422] ;  /* 0x00010880ff027b82 */ /* 0x003e220000000400 */
[----:B-----5:R-:W-:-:S05]  /*5730*/  HADD2.F32 R0, -RZ, R0.H0_H0 ;  /* 0x20000000ff007230 */ /* 0x020fca0000004100 */
[----:B------:R-:W-:Y:S02]  /*5740*/  FADD.FTZ R0, |R0|, -RZ ;  /* 0x800000ff00007221 */ /* 0x000fe40000010200 */
[----:B------:R-:W1:Y:S01]  /*5750*/  LDC.U8 R6, c[0x0][0x424] ;  /* 0x00010900ff067b82 */ /* 0x000e620000000000 */
[----:B0-----:R-:W-:-:S05]  /*5760*/  HADD2.F32 R2, -RZ, R2.H0_H0 ;  /* 0x20000002ff027230 */ /* 0x001fca0000004100 */
        /* <DEDUP_REMOVED lines=10> */
[----:B------:R-:W-:Y:S01]  /*5810*/  FFMA.FTZ R4, R5, R5, R4 ;  /* 0x0000000505047223 */ /* 0x000fe20000010004 */
[----:B-1----:R-:W-:-:S04]  /*5820*/  PRMT R5, R6, 0x9910, RZ ;  /* 0x0000991006057816 */ /* 0x002fc800000000ff */
[----:B------:R-:W-:Y:S01]  /*5830*/  ISETP.GT.AND P1, PT, R5, 0x9, PT ;  /* 0x000000090500780c */ /* 0x000fe20003f24270 */
[----:B------:R-:W0:Y:S02]  /*5840*/  MUFU.SQRT R4, R4 ;  /* 0x0000000400047308 */ /* 0x000e240000002000 */
[----:B0-----:R-:W-:Y:S01]  /*5850*/  @P0 FMUL.FTZ R2, R4, R3 ;  /* 0x0000000304020220 */ /* 0x001fe20000410000 */
[----:B------:R-:W-:-:S04]  /*5860*/  FSETP.NEU.FTZ.AND P0, PT, R0, +INF , PT ;  /* 0x7f8000000000780b */ /* 0x000fc80003f1d000 */
[----:B------:R-:W-:-:S04]  /*5870*/  FSEL R2, R2, +INF , P0 ;  /* 0x7f80000002027808 */ /* 0x000fc80000000000 */
[----:B------:R-:W-:Y:S01]  /*5880*/  F2FP.F16.F32.PACK_AB R2, RZ, R2 ;  /* 0x00000002ff02723e */ /* 0x000fe200000000ff */
        /* <DEDUP_REMOVED lines=13> */
.L_x_1691:
[----:B------:R-:W-:-:S06]  /*5960*/  HADD2.F32 R3, -RZ, R2.H0_H0 ;  /* 0x20000002ff037230 */ /* 0x000fcc0000004100 */
[----:B------:R-:W0:Y:S02]  /*5970*/  F2I.S64.TRUNC R2, R3 ;  /* 0x0000000300027311 */ /* 0x000e24000020d900 */
[----:B0-----:R0:W-:Y:S01]  /*5980*/  STG.E.U8 desc[UR36][R16.64], R2 ;  /* 0x0000000210007986 */ /* 0x0011e2000c101124 */
[----:B------:R-:W-:Y:S05]  /*5990*/  BRA `(.L_x_1693) ;  /* 0x0000000c00847947 */ /* 0x000fea0003800000 */
.L_x_1690:
        /* <DEDUP_REMOVED lines=10> */
.L_x_1695:
[----:B------:R-:W-:-:S04]  /*5a40*/  HADD2.F32 R2, -RZ, R2.H0_H0 ;  /* 0x20000002ff027230 */ /* 0x000fc80000004100 */
[----:B------:R-:W0:Y:S02]  /*5a50*/  F2I.FTZ.TRUNC.NTZ R3, R2 ;  /* 0x0000000200037305 */ /* 0x000e24000021f100 */
[----:B0-----:R0:W-:Y:S01]  /*5a60*/  STG.E desc[UR36][R16.64], R3 ;  /* 0x0000000310007986 */ /* 0x0011e2000c101924 */
[----:B------:R-:W-:Y:S05]  /*5a70*/  BRA `(.L_x_1693) ;  /* 0x0000000c004c7947 */ /* 0x000fea0003800000 */
.L_x_1694:
[----:B------:R-:W-:-:S04]  /*5a80*/  HADD2.F32 R2, -RZ, R2.H0_H0 ;  /* 0x20000002ff027230 */ /* 0x000fc80000004100 */
[----:B------:R-:W0:Y:S02]  /*5a90*/  F2I.FTZ.TRUNC.NTZ R3, R2 ;  /* 0x0000000200037305 */ /* 0x000e24000021f100 */
[----:B0-----:R0:W-:Y:S01]  /*5aa0*/  STG.E.U16 desc[UR36][R16.64], R3 ;  /* 0x0000000310007986 */ /* 0x0011e2000c101524 */
[----:B------:R-:W-:Y:S05]  /*5ab0*/  BRA `(.L_x_1693) ;  /* 0x0000000c003c7947 */ /* 0x000fea0003800000 */
.L_x_1689:
        /* <DEDUP_REMOVED lines=9> */
.L_x_1697:
[----:B------:R0:W-:Y:S01]  /*5b50*/  STG.E.U16 desc[UR36][R16.64], R2 ;  /* 0x0000000210007986 */ /* 0x0001e2000c101524 */
[----:B------:R-:W-:Y:S05]  /*5b60*/  BRA `(.L_x_1693) ;  /* 0x0000000c00107947 */ /* 0x000fea0003800000 */
.L_x_1696:
        /* <DEDUP_REMOVED lines=10> */
.L_x_1699:
[----:B------:R-:W-:-:S05]  /*5c10*/  HADD2.F32 R0, -RZ, R2.H0_H0 ;  /* 0x20000002ff007230 */ /* 0x000fca0000004100 */
[----:B------:R-:W-:-:S04]  /*5c20*/  F2FP.F16.F32.PACK_AB R0, RZ, R0 ;  /* 0x00000000ff00723e */ /* 0x000fc800000000ff */
[----:B------:R-:W-:-:S05]  /*5c30*/  PRMT R0, R0, 0x5410, RZ ;  /* 0x0000541000007816 */ /* 0x000fca00000000ff */
[----:B------:R0:W-:Y:S01]  /*5c40*/  STG.E desc[UR36][R16.64], R0 ;  /* 0x0000000010007986 */ /* 0x0001e2000c101924 */
[----:B------:R-:W-:Y:S05]  /*5c50*/  BRA `(.L_x_1693) ;  /* 0x0000000800d47947 */ /* 0x000fea0003800000 */
.L_x_1698:
[----:B------:R-:W-:-:S05]  /*5c60*/  HADD2.F32 R2, -RZ, R2.H0_H0 ;  /* 0x20000002ff027230 */ /* 0x000fca0000004100 */
[----:B------:R-:W-:-:S06]  /*5c70*/  FMUL.FTZ R2, R2, 1 ;  /* 0x3f80000002027820 */ /* 0x000fcc0000410000 */
[----:B------:R-:W0:Y:S02]  /*5c80*/  F2F.F64.F32 R2, R2 ;  /* 0x0000000200027310 */ /* 0x000e240000201800 */
[----:B0-----:R0:W-:Y:S01]  /*5c90*/  STG.E.64 desc[UR36][R16.64], R2 ;  /* 0x0000000210007986 */ /* 0x0011e2000c101b24 */
[----:B------:R-:W-:Y:S05]  /*5ca0*/  BRA `(.L_x_1693) ;  /* 0x0000000800c07947 */ /* 0x000fea0003800000 */
.L_x_1688:
        /* <DEDUP_REMOVED lines=13> */
.L_x_1702:
[----:B------:R-:W-:Y:S01]  /*5d80*/  HADD2.F32 R2, -RZ, R2.H0_H0 ;  /* 0x20000002ff027230 */ /* 0x000fe20000004100 */
[----:B------:R-:W-:-:S04]  /*5d90*/  CS2R R6, SRZ ;  /* 0x0000000000067805 */ /* 0x000fc8000001ff00 */
[----:B------:R-:W-:-:S04]  /*5da0*/  FMUL.FTZ R2, R2, 1 ;  /* 0x3f80000002027820 */ /* 0x000fc80000410000 */
[----:B------:R-:W0:Y:S02]  /*5db0*/  F2F.F64.F32 R4, R2 ;  /* 0x0000000200047310 */ /* 0x000e240000201800 */
[----:B0-----:R0:W-:Y:S01]  /*5dc0*/  STG.E.128 desc[UR36][R16.64], R4 ;  /* 0x0000000410007986 */ /* 0x0011e2000c101d24 */
[----:B------:R-:W-:Y:S05]  /*5dd0*/  BRA `(.L_x_1693) ;  /* 0x0000000800747947 */ /* 0x000fea0003800000 */
.L_x_1701:
        /* <DEDUP_REMOVED lines=21> */
.L_x_1706:
[----:B------:R-:W-:Y:S05]  /*5f30*/  BSYNC B0 ;  /* 0x0000000000007941 */ /* 0x000fea0003800000 */
.L_x_1705:
[----:B------:R-:W-:-:S05]  /*5f40*/  LOP3.LUT R3, R0, R3, RZ, 0xfc, !PT ;  /* 0x0000000300037212 */ /* 0x000fca00078efcff */
[----:B------:R0:W-:Y:S01]  /*5f50*/  STG.E.U8 desc[UR36][R16.64], R3 ;  /* 0x0000000310007986 */ /* 0x0001e2000c101124 */
[----:B------:R-:W-:Y:S05]  /*5f60*/  BRA `(.L_x_1693) ;  /* 0x0000000800107947 */ /* 0x000fea0003800000 */
.L_x_1704:
        /* <DEDUP_REMOVED lines=13> */
.L_x_1708:
[----:B------:R-:W-:Y:S01]  /*6040*/  IMAD.MOV.U32 R0, RZ, RZ, 0x7f ;  /* 0x0000007fff007424 */ /* 0x000fe200078e00ff */
[----:B------:R-:W-:-:S04]  /*6050*/  ISETP.GT.U32.AND P0, PT, R2, 0x7f800000, PT ;  /* 0x7f8000000200780c */ /* 0x000fc80003f04070 */
[----:B------:R-:W-:-:S09]  /*6060*/  SEL R0, R0, 0x7c, P0 ;  /* 0x0000007c00007807 */ /* 0x000fd20000000000 */
.L_x_1709:
[----:B------:R-:W-:Y:S05]  /*6070*/  BSYNC B0 ;  /* 0x0000000000007941 */ /* 0x000fea0003800000 */
.L_x_1707:
[----:B------:R-:W-:-:S04]  /*6080*/  LOP3.LUT R2, R3, 0x80000000, RZ, 0xc0, !PT ;  /* 0x8000000003027812 */ /* 0x000fc800078ec0ff */
[----:B------:R-:W-:-:S04]  /*6090*/  SHF.R.U32.HI R3, RZ, 0x18, R2 ;  /* 0x00000018ff037819 */ /* 0x000fc80000011602 */
[----:B------:R-:W-:-:S05]  /*60a0*/  LOP3.LUT R3, R0, R3, RZ, 0xfc, !PT ;  /* 0x0000000300037212 */ /* 0x000fca00078efcff */
[----:B------:R0:W-:Y:S01]  /*60b0*/  STG.E.U8 desc[UR36][R16.64], R3 ;  /* 0x0000000310007986 */ /* 0x0001e2000c101124 */
[----:B------:R-:W-:Y:S05]  /*60c0*/  BRA `(.L_x_1693) ;  /* 0x0000000400b87947 */ /* 0x000fea0003800000 */
.L_x_1703:
[----:B------:R-:W-:-:S05]  /*60d0*/  HADD2.F32 R0, -RZ, R2.H0_H0 ;  /* 0x20000002ff007230 */ /* 0x000fca0000004100 */
[----:B------:R-:W-:-:S05]  /*60e0*/  F2FP.BF16.F32.PACK_AB R0, RZ, R0 ;  /* 0x00000000ff00723e */ /* 0x000fca00000010ff */
[----:B------:R0:W-:Y:S01]  /*60f0*/  STG.E.U16 desc[UR36][R16.64], R0 ;  /* 0x0000000010007986 */ /* 0x0001e2000c101524 */
[----:B------:R-:W-:Y:S05]  /*6100*/  BRA `(.L_x_1693) ;  /* 0x0000000400a87947 */ /* 0x000fea0003800000 */
.L_x_1700:
        /* <DEDUP_REMOVED lines=12> */
.L_x_1712:
        /* <DEDUP_REMOVED lines=17> */
.L_x_1715:
[----:B------:R-:W-:-:S04]  /*62e0*/  LOP3.LUT R2, R3, 0x80000000, RZ, 0xc0, !PT ;  /* 0x8000000003027812 */ /* 0x000fc800078ec0ff */
[----:B------:R-:W-:-:S04]  /*62f0*/  SHF.R.U32.HI R3, RZ, 0x18, R2 ;  /* 0x00000018ff037819 */ /* 0x000fc80000011602 */
[----:B------:R-:W-:-:S04]  /*6300*/  LOP3.LUT R0, R0, R3, RZ, 0xfc, !PT ;  /* 0x0000000300007212 */ /* 0x000fc800078efcff */
[----:B------:R-:W-:-:S07]  /*6310*/  PRMT R8, R0, 0x7610, R8 ;  /* 0x0000761000087816 */ /* 0x000fce0000000008 */
.L_x_1714:
[----:B------:R-:W-:Y:S05]  /*6320*/  BSYNC B0 ;  /* 0x0000000000007941 */ /* 0x000fea0003800000 */
.L_x_1713:
[----:B------:R3:W-:Y:S01]  /*6330*/  STG.E.U8 desc[UR36][R16.64], R8 ;  /* 0x0000000810007986 */ /* 0x0007e2000c101124 */
[----:B------:R-:W-:Y:S05]  /*6340*/  BRA `(.L_x_1693) ;  /* 0x0000000400187947 */ /* 0x000fea0003800000 */
.L_x_1711:
        /* <DEDUP_REMOVED lines=17> */
.L_x_1718:
[----:B------:R-:W-:-:S04]  /*6460*/  LOP3.LUT R2, R3, 0x80000000, RZ, 0xc0, !PT ;  /* 0x8000000003027812 */ /* 0x000fc800078ec0ff */
[----:B------:R-:W-:-:S04]  /*6470*/  SHF.R.U32.HI R3, RZ, 0x18, R2 ;  /* 0x00000018ff037819 */ /* 0x000fc80000011602 */
[----:B------:R-:W-:-:S04]  /*6480*/  LOP3.LUT R0, R0, R3, RZ, 0xfc, !PT ;  /* 0x0000000300007212 */ /* 0x000fc800078efcff */
[----:B------:R-:W-:-:S07]  /*6490*/  PRMT R8, R0, 0x7610, R8 ;  /* 0x0000761000087816 */ /* 0x000fce0000000008 */
.L_x_1717:
[----:B------:R-:W-:Y:S05]  /*64a0*/  BSYNC B0 ;  /* 0x0000000000007941 */ /* 0x000fea0003800000 */
.L_x_1716:
[----:B------:R0:W-:Y:S01]  /*64b0*/  STG.E.U8 desc[UR36][R16.64], R8 ;  /* 0x0000000810007986 */ /* 0x0001e2000c101124 */
[----:B------:R-:W-:Y:S05]  /*64c0*/  BRA `(.L_x_1693) ;  /* 0x0000000000b87947 */ /* 0x000fea0003800000 */
.L_x_1710:
        /* <DEDUP_REMOVED lines=22> */
.L_x_1692:
        /* <DEDUP_REMOVED lines=16> */
.L_x_1721:
[----:B------:R-:W-:Y:S05]  /*6730*/  BRA `(.L_x_1693) ;  /* 0x00000000001c7947 */ /* 0x000fea0003800000 */
.L_x_1720:
[----:B------:R-:W-:-:S06]  /*6740*/  HADD2.F32 R2, -RZ, R2.H0_H0 ;  /* 0x20000002ff027230 */ /* 0x000fcc0000004100 */
[----:B------:R-:W0:Y:S02]  /*6750*/  F2I.U64.TRUNC R2, R2 ;  /* 0x0000000200027311 */ /* 0x000e24000020d800 */
[----:B0-----:R2:W-:Y:S01]  /*6760*/  STG.E.64 desc[UR36][R16.64], R2 ;  /* 0x0000000210007986 */ /* 0x0015e2000c101b24 */
[----:B------:R-:W-:Y:S05]  /*6770*/  BRA `(.L_x_1693) ;  /* 0x00000000000c7947 */ /* 0x000fea0003800000 */
.L_x_1719:
[----:B------:R-:W-:-:S04]  /*6780*/  HADD2.F32 R2, -RZ, R2.H0_H0 ;  /* 0x20000002ff027230 */ /* 0x000fc80000004100 */
[----:B------:R-:W0:Y:S02]  /*6790*/  F2I.FTZ.U32.TRUNC.NTZ R3, R2 ;  /* 0x0000000200037305 */ /* 0x000e24000021f000 */
[----:B0-----:R0:W-:Y:S02]  /*67a0*/  STG.E desc[UR36][R16.64], R3 ;  /* 0x0000000310007986 */ /* 0x0011e4000c101924 */
.L_x_1693:
[----:B------:R-:W-:-:S07]  /*67b0*/  VIADD R19, R19, 0x80 ;  /* 0x0000008013137836 */ /* 0x000fce0000000000 */
.L_x_1653:
[----:B------:R-:W-:Y:S05]  /*67c0*/  BSYNC B6 ;  /* 0x0000000000067941 */ /* 0x000fea0003800000 */
.L_x_1652:
        /* <DEDUP_REMOVED lines=307> */
.L_x_1724:
        /* <DEDUP_REMOVED lines=22> */
.L_x_1728:
[----:B------:R-:W2:Y:S02]  /*7c60*/  LDG.E.U8 R2, desc[UR36][R2.64] ;  /* 0x0000002402027981 */ /* 0x000ea4000c1e1100 */
[----:B--2---:R-:W-:-:S04]  /*7c70*/  I2FP.F32.U32 R0, R2 ;  /* 0x0000000200007245 */ /* 0x004fc80000201000 */
[----:B------:R-:W-:Y:S01]  /*7c80*/  F2FP.F16.F32.PACK_AB R0, RZ, R0 ;  /* 0x00000000ff00723e */ /* 0x000fe200000000ff */
[----:B------:R-:W-:Y:S06]  /*7c90*/  BRA `(.L_x_1730) ;  /* 0x0000000c00887947 */ /* 0x000fec0003800000 */
.L_x_1727:
        /* <DEDUP_REMOVED lines=10> */
.L_x_1732:
[----:B------:R-:W2:Y:S02]  /*7d40*/  LDG.E R2, desc[UR36][R2.64] ;  /* 0x0000002402027981 */ /* 0x000ea4000c1e1900 */
[----:B--2---:R-:W-:-:S04]  /*7d50*/  I2FP.F32.S32 R0, R2 ;  /* 0x0000000200007245 */ /* 0x004fc80000201400 */
[----:B------:R-:W-:Y:S01]  /*7d60*/  F2FP.F16.F32.PACK_AB R0, RZ, R0 ;  /* 0x00000000ff00723e */ /* 0x000fe200000000ff */
[----:B------:R-:W-:Y:S06]  /*7d70*/  BRA `(.L_x_1730) ;  /* 0x0000000c00507947 */ /* 0x000fec0003800000 */
.L_x_1731:
[----:B------:R-:W2:Y:S02]  /*7d80*/  LDG.E.U16 R2, desc[UR36][R2.64] ;  /* 0x0000002402027981 */ /* 0x000ea4000c1e1500 */
[----:B--2---:R-:W0:Y:S02]  /*7d90*/  I2F.S16 R0, R2 ;  /* 0x0000000200007306 */ /* 0x004e240000101400 */
[----:B0-----:R-:W-:Y:S01]  /*7da0*/  F2FP.F16.F32.PACK_AB R0, RZ, R0 ;  /* 0x00000000ff00723e */ /* 0x001fe200000000ff */
[----:B------:R-:W-:Y:S06]  /*7db0*/  BRA `(.L_x_1730) ;  /* 0x0000000c00407947 */ /* 0x000fec0003800000 */
.L_x_1726:
        /* <DEDUP_REMOVED lines=9> */
.L_x_1734:
[----:B------:R1:W5:Y:S01]  /*7e50*/  LDG.E.U16 R0, desc[UR36][R2.64] ;  /* 0x0000002402007981 */ /* 0x000362000c1e1500 */
[----:B------:R-:W-:Y:S05]  /*7e60*/  BRA `(.L_x_1730) ;  /* 0x0000000c00147947 */ /* 0x000fea0003800000 */
.L_x_1733:
        /* <DEDUP_REMOVED lines=9> */
.L_x_1736:
[----:B------:R0:W5:Y:S01]  /*7f00*/  LDG.E.U16 R0, desc[UR36][R2.64] ;  /* 0x0000002402007981 */ /* 0x000162000c1e1500 */
[----:B------:R-:W-:Y:S05]  /*7f10*/  BRA `(.L_x_1730) ;  /* 0x0000000800e87947 */ /* 0x000fea0003800000 */
.L_x_1735:
        /* <DEDUP_REMOVED lines=8> */
.L_x_1725:
        /* <DEDUP_REMOVED lines=13> */
.L_x_1739:
        /* <DEDUP_REMOVED lines=8> */
.L_x_1738:
        /* <DEDUP_REMOVED lines=28> */
.L_x_1741:
        /* <DEDUP_REMOVED lines=15> */
.L_x_1740:
[----:B------:R-:W2:Y:S02]  /*83a0*/  LDG.E.U16 R0, desc[UR36][R2.64] ;  /* 0x0000002402007981 */ /* 0x000ea4000c1e1500 */
[----:B--2---:R-:W-:-:S05]  /*83b0*/  IMAD.U32 R0, R0, 0x10000, RZ ;  /* 0x0001000000007824 */ /* 0x004fca00078e00ff */
[----:B------:R-:W-:Y:S01]  /*83c0*/  F2FP.F16.F32.PACK_AB R0, RZ, R0 ;  /* 0x00000000ff00723e */ /* 0x000fe200000000ff */
[----:B------:R-:W-:Y:S06]  /*83d0*/  BRA `(.L_x_1730) ;  /* 0x0000000400b87947 */ /* 0x000fec0003800000 */
.L_x_1737:
        /* <DEDUP_REMOVED lines=12> */
.L_x_1744:
        /* <DEDUP_REMOVED lines=21> */
.L_x_1748:
[----:B------:R-:W-:Y:S05]  /*85f0*/  BSYNC B1 ;  /* 0x0000000000017941 */ /* 0x000fea0003800000 */
.L_x_1747:
[----:B------:R-:W-:Y:S01]  /*8600*/  LEA R3, R0, 0x3b800000, 0x17 ;  /* 0x3b80000000037811 */ /* 0x000fe200078eb8ff */
[----:B------:R-:W-:-:S05]  /*8610*/  IMAD.SHL.U32 R0, R2, 0x100000, RZ ;  /* 0x0010000002007824 */ /* 0x000fca00078e00ff */
[----:B------:R-:W-:-:S07]  /*8620*/  LOP3.LUT R0, R3, R0, R4, 0xfe, !PT ;  /* 0x0000000003007212 */ /* 0x000fce00078efe04 */
.L_x_1746:
[----:B------:R-:W-:Y:S05]  /*8630*/  BSYNC B0 ;  /* 0x0000000000007941 */ /* 0x000fea0003800000 */
.L_x_1745:
[----:B------:R-:W-:Y:S01]  /*8640*/  F2FP.F16.F32.PACK_AB R0, RZ, R0 ;  /* 0x00000000ff00723e */ /* 0x000fe200000000ff */
[----:B------:R-:W-:Y:S06]  /*8650*/  BRA `(.L_x_1730) ;  /* 0x0000000400187947 */ /* 0x000fec0003800000 */
.L_x_1743:
        /* <DEDUP_REMOVED lines=21> */
.L_x_1752:
[----:B------:R-:W-:Y:S05]  /*87b0*/  BSYNC B1 ;  /* 0x0000000000017941 */ /* 0x000fea0003800000 */
.L_x_1751:
[----:B------:R-:W-:Y:S01]  /*87c0*/  LEA R3, R0, 0x37800000, 0x17 ;  /* 0x3780000000037811 */ /* 0x000fe200078eb8ff */
[----:B------:R-:W-:-:S05]  /*87d0*/  IMAD.SHL.U32 R0, R2, 0x200000, RZ ;  /* 0x0020000002007824 */ /* 0x000fca00078e00ff */
[----:B------:R-:W-:-:S07]  /*87e0*/  LOP3.LUT R0, R3, R0, R4, 0xfe, !PT ;  /* 0x0000000003007212 */ /* 0x000fce00078efe04 */
.L_x_1750:
[----:B------:R-:W-:Y:S05]  /*87f0*/  BSYNC B0 ;  /* 0x0000000000007941 */ /* 0x000fea0003800000 */
.L_x_1749:
[----:B------:R-:W-:Y:S01]  /*8800*/  F2FP.F16.F32.PACK_AB R0, RZ, R0 ;  /* 0x00000000ff00723e */ /* 0x000fe200000000ff */
[----:B------:R-:W-:Y:S06]  /*8810*/  BRA `(.L_x_1730) ;  /* 0x0000000000a87947 */ /* 0x000fec0003800000 */
.L_x_1742:
        /* <DEDUP_REMOVED lines=14> */
.L_x_1756:
[----:B------:R-:W-:Y:S05]  /*8900*/  BSYNC B0 ;  /* 0x0000000000007941 */ /* 0x000fea0003800000 */
.L_x_1755:
[----:B------:R-:W-:Y:S01]  /*8910*/  F2FP.F16.F32.PACK_AB R0, RZ, R0 ;  /* 0x00000000ff00723e */ /* 0x000fe200000000ff */
[----:B------:R-:W-:Y:S06]  /*8920*/  BRA `(.L_x_1730) ;  /* 0x0000000000647947 */ /* 0x000fec0003800000 */
.L_x_1729:
        /* <DEDUP_REMOVED lines=16> */
.L_x_1757:
[----:B------:R-:W-:Y:S01]  /*8a30*/  PRMT R0, RZ, 0x7610, R0 ;  /* 0x00007610ff007816 */ /* 0x000fe20000000000 */
[----:B------:R-:W-:Y:S06]  /*8a40*/  BRA `(.L_x_1730) ;  /* 0x00000000001c7947 */ /* 0x000fec0003800000 */
.L_x_1754:
[----:B------:R-:W2:Y:S02]  /*8a50*/  LDG.E.64 R2, desc[UR36][R2.64] ;  /* 0x0000002402027981 */ /* 0x000ea4000c1e1b00 */
[----:B--2---:R-:W0:Y:S02]  /*8a60*/  I2F.U64 R0, R2 ;  /* 0x0000000200007312 */ /* 0x004e240000301000 */
[----:B0-----:R-:W-:Y:S01]  /*8a70*/  F2FP.F16.F32.PACK_AB R0, RZ, R0 ;  /* 0x00000000ff00723e */ /* 0x001fe200000000ff */
[----:B------:R-:W-:Y:S06]  /*8a80*/  BRA `(.L_x_1730) ;  /* 0x00000000000c7947 */ /* 0x000fec0003800000 */
.L_x_1753:
[----:B------:R-:W2:Y:S02]  /*8a90*/  LDG.E R2, desc[UR36][R2.64] ;  /* 0x0000002402027981 */ /* 0x000ea4000c1e1900 */
[----:B--2---:R-:W-:-:S04]  /*8aa0*/  I2FP.F32.U32 R0, R2 ;  /* 0x0000000200007245 */ /* 0x004fc80000201000 */
[----:B------:R-:W-:-:S07]  /*8ab0*/  F2FP.F16.F32.PACK_AB R0, RZ, R0 ;  /* 0x00000000ff00723e */ /* 0x000fce00000000ff */
.L_x_1730:
        /* <DEDUP_REMOVED lines=36> */
.L_x_1761:
[----:B------:R-:W-:-:S06]  /*8d00*/  HADD2.F32 R3, -RZ, R2.H0_H0 ;  /* 0x20000002ff037230 */ /* 0x000fcc0000004100 */
[----:B------:R-:W0:Y:S02]  /*8d10*/  F2I.S64.TRUNC R2, R3 ;  /* 0x0000000300027311 */ /* 0x000e24000020d900 */
[----:B0-----:R3:W-:Y:S01]  /*8d20*/  STG.E.U8 desc[UR36][R16.64], R2 ;  /* 0x0000000210007986 */ /* 0x0017e2000c101124 */
[----:B------:R-:W-:Y:S05]  /*8d30*/  BRA `(.L_x_1763) ;  /* 0x0000000c00847947 */ /* 0x000fea0003800000 */
.L_x_1760:
        /* <DEDUP_REMOVED lines=10> */
.L_x_1765:
[----:B------:R-:W-:-:S04]  /*8de0*/  HADD2.F32 R2, -RZ, R2.H0_H0 ;  /* 0x20000002ff027230 */ /* 0x000fc80000004100 */
[----:B------:R-:W0:Y:S02]  /*8df0*/  F2I.FTZ.TRUNC.NTZ R3, R2 ;  /* 0x0000000200037305 */ /* 0x000e24000021f100 */
[----:B0-----:R2:W-:Y:S01]  /*8e00*/  STG.E desc[UR36][R16.64], R3 ;  /* 0x0000000310007986 */ /* 0x0015e2000c101924 */
[----:B------:R-:W-:Y:S05]  /*8e10*/  BRA `(.L_x_1763) ;  /* 0x0000000c004c7947 */ /* 0x000fea0003800000 */
.L_x_1764:
[----:B------:R-:W-:-:S04]  /*8e20*/  HADD2.F32 R2, -RZ, R2.H0_H0 ;  /* 0x20000002ff027230 */ /* 0x000fc80000004100 */
[----:B------:R-:W0:Y:S02]  /*8e30*/  F2I.FTZ.TRUNC.NTZ R3, R2 ;  /* 0x0000000200037305 */ /* 0x000e24000021f100 */
[----:B0-----:R0:W-:Y:S01]  /*8e40*/  STG.E.U16 desc[UR36][R16.64], R3 ;  /* 0x0000000310007986 */ /* 0x0011e2000c101524 */
[----:B------:R-:W-:Y:S05]  /*8e50*/  BRA `(.L_x_1763) ;  /* 0x0000000c003c7947 */ /* 0x000fea0003800000 */
.L_x_1759:
        /* <DEDUP_REMOVED lines=9> */
.L_x_1767:
[----:B------:R0:W-:Y:S01]  /*8ef0*/  STG.E.U16 desc[UR36][R16.64], R2 ;  /* 0x0000000210007986 */ /* 0x0001e2000c101524 */
[----:B------:R-:W-:Y:S05]  /*8f00*/  BRA `(.L_x_1763) ;  /* 0x0000000c00107947 */ /* 0x000fea0003800000 */
.L_x_1766:
        /* <DEDUP_REMOVED lines=10> */
.L_x_1769:
[----:B------:R-:W-:-:S05]  /*8fb0*/  HADD2.F32 R0, -RZ, R2.H0_H0 ;  /* 0x20000002ff007230 */ /* 0x000fca0000004100 */
[----:B------:R-:W-:-:S04]  /*8fc0*/  F2FP.F16.F32.PACK_AB R0, RZ, R0 ;  /* 0x00000000ff00723e */ /* 0x000fc800000000ff */
[----:B------:R-:W-:-:S05]  /*8fd0*/  PRMT R0, R0, 0x5410, RZ ;  /* 0x0000541000007816 */ /* 0x000fca00000000ff */
[----:B------:R0:W-:Y:S01]  /*8fe0*/  STG.E desc[UR36][R16.64], R0 ;  /* 0x0000000010007986 */ /* 0x0001e2000c101924 */
[----:B------:R-:W-:Y:S05]  /*8ff0*/  BRA `(.L_x_1763) ;  /* 0x0000000800d47947 */ /* 0x000fea0003800000 */
.L_x_1768:
[----:B------:R-:W-:-:S05]  /*9000*/  HADD2.F32 R2, -RZ, R2.H0_H0 ;  /* 0x20000002ff027230 */ /* 0x000fca0000004100 */
[----:B------:R-:W-:-:S06]  /*9010*/  FMUL.FTZ R2, R2, 1 ;  /* 0x3f80000002027820 */ /* 0x000fcc0000410000 */
[----:B------:R-:W0:Y:S02]  /*9020*/  F2F.F64.F32 R2, R2 ;  /* 0x0000000200027310 */ /* 0x000e240000201800 */
[----:B0-----:R0:W-:Y:S01]  /*9030*/  STG.E.64 desc[UR36][R16.64], R2 ;  /* 0x0000000210007986 */ /* 0x0011e2000c101b24 */
[----:B------:R-:W-:Y:S05]  /*9040*/  BRA `(.L_x_1763) ;  /* 0x0000000800c07947 */ /* 0x000fea0003800000 */
.L_x_1758:
        /* <DEDUP_REMOVED lines=13> */
.L_x_1772:
[----:B------:R-:W-:Y:S01]  /*9120*/  HADD2.F32 R2, -RZ, R2.H0_H0 ;  /* 0x20000002ff027230 */ /* 0x000fe20000004100 */
[----:B------:R-:W-:-:S04]  /*9130*/  CS2R R6, SRZ ;  /* 0x0000000000067805 */ /* 0x000fc8000001ff00 */
[----:B------:R-:W-:-:S04]  /*9140*/  FMUL.FTZ R2, R2, 1 ;  /* 0x3f80000002027820 */ /* 0x000fc80000410000 */
[----:B------:R-:W0:Y:S02]  /*9150*/  F2F.F64.F32 R4, R2 ;  /* 0x0000000200047310 */ /* 0x000e240000201800 */
[----:B0-----:R0:W-:Y:S01]  /*9160*/  STG.E.128 desc[UR36][R16.64], R4 ;  /* 0x0000000410007986 */ /* 0x0011e2000c101d24 */
[----:B------:R-:W-:Y:S05]  /*9170*/  BRA `(.L_x_1763) ;  /* 0x0000000800747947 */ /* 0x000fea0003800000 */
.L_x_1771:
        /* <DEDUP_REMOVED lines=21> */
.L_x_1776:
[----:B------:R-:W-:Y:S05]  /*92d0*/  BSYNC B0 ;  /* 0x0000000000007941 */ /* 0x000fea0003800000 */
.L_x_1775:
[----:B------:R-:W-:-:S05]  /*92e0*/  LOP3.LUT R3, R0, R3, RZ, 0xfc, !PT ;  /* 0x0000000300037212 */ /* 0x000fca00078efcff */
[----:B------:R0:W-:Y:S01]  /*92f0*/  STG.E.U8 desc[UR36][R16.64], R3 ;  /* 0x0000000310007986 */ /* 0x0001e2000c101124 */
[----:B------:R-:W-:Y:S05]  /*9300*/  BRA `(.L_x_1763) ;  /* 0x0000000800107947 */ /* 0x000fea0003800000 */
.L_x_1774:
        /* <DEDUP_REMOVED lines=13> */
.L_x_1778:
[----:B------:R-:W-:Y:S01]  /*93e0*/  IMAD.MOV.U32 R0, RZ, RZ, 0x7f ;  /* 0x0000007fff007424 */ /* 0x000fe200078e00ff */
[----:B------:R-:W-:-:S04]  /*93f0*/  ISETP.GT.U32.AND P0, PT, R2, 0x7f800000, PT ;  /* 0x7f8000000200780c */ /* 0x000fc80003f04070 */
[----:B------:R-:W-:-:S09]  /*9400*/  SEL R0, R0, 0x7c, P0 ;  /* 0x0000007c00007807 */ /* 0x000fd20000000000 */
.L_x_1779:
[----:B------:R-:W-:Y:S05]  /*9410*/  BSYNC B0 ;  /* 0x0000000000007941 */ /* 0x000fea0003800000 */
.L_x_1777:
[----:B------:R-:W-:-:S04]  /*9420*/  LOP3.LUT R2, R3, 0x80000000, RZ, 0xc0, !PT ;  /* 0x8000000003027812 */ /* 0x000fc800078ec0ff */
[----:B------:R-:W-:-:S04]  /*9430*/  SHF.R.U32.HI R3, RZ, 0x18, R2 ;  /* 0x00000018ff037819 */ /* 0x000fc80000011602 */
[----:B------:R-:W-:-:S05]  /*9440*/  LOP3.LUT R3, R0, R3, RZ, 0xfc, !PT ;  /* 0x0000000300037212 */ /* 0x000fca00078efcff */
[----:B------:R0:W-:Y:S01]  /*9450*/  STG.E.U8 desc[UR36][R16.64], R3 ;  /* 0x0000000310007986 */ /* 0x0001e2000c101124 */
[----:B------:R-:W-:Y:S05]  /*9460*/  BRA `(.L_x_1763) ;  /* 0x0000000400b87947 */ /* 0x000fea0003800000 */
.L_x_1773:
[----:B------:R-:W-:-:S05]  /*9470*/  HADD2.F32 R0, -RZ, R2.H0_H0 ;  /* 0x20000002ff007230 */ /* 0x000fca0000004100 */
[----:B------:R-:W-:-:S05]  /*9480*/  F2FP.BF16.F32.PACK_AB R0, RZ, R0 ;  /* 0x00000000ff00723e */ /* 0x000fca00000010ff */
[----:B------:R0:W-:Y:S01]  /*9490*/  STG.E.U16 desc[UR36][R16.64], R0 ;  /* 0x0000000010007986 */ /* 0x0001e2000c101524 */
[----:B------:R-:W-:Y:S05]  /*94a0*/  BRA `(.L_x_1763) ;  /* 0x0000000400a87947 */ /* 0x000fea0003800000 */
.L_x_1770:
        /* <DEDUP_REMOVED lines=12> */
.L_x_1782:
        /* <DEDUP_REMOVED lines=17> */
.L_x_1785:
[----:B------:R-:W-:-:S04]  /*9680*/  LOP3.LUT R2, R3, 0x80000000, RZ, 0xc0, !PT ;  /* 0x8000000003027812 */ /* 0x000fc800078ec0ff */
[----:B------:R-:W-:-:S04]  /*9690*/  SHF.R.U32.HI R3, RZ, 0x18, R2 ;  /* 0x00000018ff037819 */ /* 0x000fc80000011602 */
[----:B------:R-:W-:-:S04]  /*96a0*/  LOP3.LUT R0, R0, R3, RZ, 0xfc, !PT ;  /* 0x0000000300007212 */ /* 0x000fc800078efcff */
[----:B------:R-:W-:-:S07]  /*96b0*/  PRMT R8, R0, 0x7610, R8 ;  /* 0x0000761000087816 */ /* 0x000fce0000000008 */
.L_x_1784:
[----:B------:R-:W-:Y:S05]  /*96c0*/  BSYNC B0 ;  /* 0x0000000000007941 */ /* 0x000fea0003800000 */
.L_x_1783:
[----:B------:R0:W-:Y:S01]  /*96d0*/  STG.E.U8 desc[UR36][R16.64], R8 ;  /* 0x0000000810007986 */ /* 0x0001e2000c101124 */
[----:B------:R-:W-:Y:S05]  /*96e0*/  BRA `(.L_x_1763) ;  /* 0x0000000400187947 */ /* 0x000fea0003800000 */
.L_x_1781:
        /* <DEDUP_REMOVED lines=17> */
.L_x_1788:
[----:B------:R-:W-:-:S04]  /*9800*/  LOP3.LUT R2, R3, 0x80000000, RZ, 0xc0, !PT ;  /* 0x8000000003027812 */ /* 0x000fc800078ec0ff */
[----:B------:R-:W-:-:S04]  /*9810*/  SHF.R.U32.HI R3, RZ, 0x18, R2 ;  /* 0x00000018ff037819 */ /* 0x000fc80000011602 */
[----:B------:R-:W-:-:S04]  /*9820*/  LOP3.LUT R0, R0, R3, RZ, 0xfc, !PT ;  /* 0x0000000300007212 */ /* 0x000fc800078efcff */
[----:B------:R-:W-:-:S07]  /*9830*/  PRMT R8, R0, 0x7610, R8 ;  /* 0x0000761000087816 */ /* 0x000fce0000000008 */
.L_x_1787:
[----:B------:R-:W-:Y:S05]  /*9840*/  BSYNC B0 ;  /* 0x0000000000007941 */ /* 0x000fea0003800000 */
.L_x_1786:
[----:B------:R0:W-:Y:S01]  /*9850*/  STG.E.U8 desc[UR36][R16.64], R8 ;  /* 0x0000000810007986 */ /* 0x0001e2000c101124 */
[----:B------:R-:W-:Y:S05]  /*9860*/  BRA `(.L_x_1763) ;  /* 0x0000000000b87947 */ /* 0x000fea0003800000 */
.L_x_1780:
        /* <DEDUP_REMOVED lines=22> */
.L_x_1762:
        /* <DEDUP_REMOVED lines=16> */
.L_x_1791:
[----:B------:R-:W-:Y:S05]  /*9ad0*/  BRA `(.L_x_1763) ;  /* 0x00000000001c7947 */ /* 0x000fea0003800000 */
.L_x_1790:
[----:B------:R-:W-:-:S06]  /*9ae0*/  HADD2.F32 R2, -RZ, R2.H0_H0 ;  /* 0x20000002ff027230 */ /* 0x000fcc0000004100 */
[----:B------:R-:W0:Y:S02]  /*9af0*/  F2I.U64.TRUNC R2, R2 ;  /* 0x0000000200027311 */ /* 0x000e24000020d800 */
[----:B0-----:R0:W-:Y:S01]  /*9b00*/  STG.E.64 desc[UR36][R16.64], R2 ;  /* 0x0000000210007986 */ /* 0x0011e2000c101b24 */
[----:B------:R-:W-:Y:S05]  /*9b10*/  BRA `(.L_x_1763) ;  /* 0x00000000000c7947 */ /* 0x000fea0003800000 */
.L_x_1789:
[----:B------:R-:W-:-:S04]  /*9b20*/  HADD2.F32 R2, -RZ, R2.H0_H0 ;  /* 0x20000002ff027230 */ /* 0x000fc80000004100 */
[----:B------:R-:W0:Y:S02]  /*9b30*/  F2I.FTZ.U32.TRUNC.NTZ R3, R2 ;  /* 0x0000000200037305 */ /* 0x000e24000021f000 */
[----:B0-----:R0:W-:Y:S02]  /*9b40*/  STG.E desc[UR36][R16.64], R3 ;  /* 0x0000000310007986 */ /* 0x0011e4000c101924 */
.L_x_1763:
[----:B------:R-:W-:-:S07]  /*9b50*/  VIADD R19, R19, 0x80 ;  /* 0x0000008013137836 */ /* 0x000fce0000000000 */
.L_x_1723:
[----:B------:R-:W-:Y:S05]  /*9b60*/  BSYNC B6 ;  /* 0x0000000000067941 */ /* 0x000fea0003800000 */
.L_x_1722:
        /* <DEDUP_REMOVED lines=306> */
.L_x_1792:
        /* <DEDUP_REMOVED lines=22> */
.L_x_1796:
[----:B------:R-:W2:Y:S02]  /*aff0*/  LDG.E.U8 R2, desc[UR36][R2.64] ;  /* 0x0000002402027981 */ /* 0x000ea4000c1e1100 */
[----:B--2---:R-:W-:-:S04]  /*b000*/  I2FP.F32.U32 R0, R2 ;  /* 0x0000000200007245 */ /* 0x004fc80000201000 */
[----:B------:R-:W-:Y:S01]  /*b010*/  F2FP.F16.F32.PACK_AB R0, RZ, R0 ;  /* 0x00000000ff00723e */ /* 0x000fe200000000ff */
[----:B------:R-:W-:Y:S06]  /*b020*/  BRA `(.L_x_1798) ;  /* 0x0000000c00887947 */ /* 0x000fec0003800000 */
.L_x_1795:
        /* <DEDUP_REMOVED lines=10> */
.L_x_1800:
[----:B------:R-:W2:Y:S02]  /*b0d0*/  LDG.E R2, desc[UR36][R2.64] ;  /* 0x0000002402027981 */ /* 0x000ea4000c1e1900 */
[----:B--2---:R-:W-:-:S04]  /*b0e0*/  I2FP.F32.S32 R0, R2 ;  /* 0x0000000200007245 */ /* 0x004fc80000201400 */
[----:B------:R-:W-:Y:S01]  /*b0f0*/  F2FP.F16.F32.PACK_AB R0, RZ, R0 ;  /* 0x00000000ff00723e */ /* 0x000fe200000000ff */
[----:B------:R-:W-:Y:S06]  /*b100*/  BRA `(.L_x_1798) ;  /* 0x0000000c00507947 */ /* 0x000fec0003800000 */
.L_x_1799:
[----:B------:R-:W2:Y:S02]  /*b110*/  LDG.E.U16 R2, desc[UR36][R2.64] ;  /* 0x0000002402027981 */ /* 0x000ea4000c1e1500 */
[----:B--2---:R-:W0:Y:S02]  /*b120*/  I2F.S16 R0, R2 ;  /* 0x0000000200007306 */ /* 0x004e240000101400 */
[----:B0-----:R-:W-:Y:S01]  /*b130*/  F2FP.F16.F32.PACK_AB R0, RZ, R0 ;  /* 0x00000000ff00723e */ /* 0x001fe200000000ff */
[----:B------:R-:W-:Y:S06]  /*b140*/  BRA `(.L_x_1798) ;  /* 0x0000000c00407947 */ /* 0x000fec0003800000 */
.L_x_1794:
        /* <DEDUP_REMOVED lines=9> */
.L_x_1802:
[----:B------:R1:W5:Y:S01]  /*b1e0*/  LDG.E.U16 R0, desc[UR36][R2.64] ;  /* 0x0000002402007981 */ /* 0x000362000c1e1500 */
[----:B------:R-:W-:Y:S05]  /*b1f0*/  BRA `(.L_x_1798) ;  /* 0x0000000c00147947 */ /* 0x000fea0003800000 */
.L_x_1801:
        /* <DEDUP_REMOVED lines=9> */
.L_x_1804:
[----:B------:R0:W5:Y:S01]  /*b290*/  LDG.E.U16 R0, desc[UR36][R2.64] ;  /* 0x0000002402007981 */ /* 0x000162000c1e1500 */
[----:B------:R-:W-:Y:S05]  /*b2a0*/  BRA `(.L_x_1798) ;  /* 0x0000000800e87947 */ /* 0x000fea0003800000 */
.L_x_1803:
        /* <DEDUP_REMOVED lines=8> */
.L_x_1793:
        /* <DEDUP_REMOVED lines=13> */
.L_x_1807:
        /* <DEDUP_REMOVED lines=8> */
.L_x_1806:
        /* <DEDUP_REMOVED lines=28> */
.L_x_1809:
        /* <DEDUP_REMOVED lines=15> */
.L_x_1808:
[----:B------:R-:W2:Y:S02]  /*b730*/  LDG.E.U16 R0, desc[UR36][R2.64] ;  /* 0x0000002402007981 */ /* 0x000ea4000c1e1500 */
[----:B--2---:R-:W-:-:S05]  /*b740*/  IMAD.U32 R0, R0, 0x10000, RZ ;  /* 0x0001000000007824 */ /* 0x004fca00078e00ff */
[----:B------:R-:W-:Y:S01]  /*b750*/  F2FP.F16.F32.PACK_AB R0, RZ, R0 ;  /* 0x00000000ff00723e */ /* 0x000fe200000000ff */
[----:B------:R-:W-:Y:S06]  /*b760*/  BRA `(.L_x_1798) ;  /* 0x0000000400b87947 */ /* 0x000fec0003800000 */
.L_x_1805:
        /* <DEDUP_REMOVED lines=12> */
.L_x_1812:
        /* <DEDUP_REMOVED lines=21> */
.L_x_1816:
[----:B------:R-:W-:Y:S05]  /*b980*/  BSYNC B1 ;  /* 0x0000000000017941 */ /* 0x000fea0003800000 */
.L_x_1815:
[----:B------:R-:W-:Y:S01]  /*b990*/  LEA R3, R0, 0x3b800000, 0x17 ;  /* 0x3b80000000037811 */ /* 0x000fe200078eb8ff */
[----:B------:R-:W-:-:S05]  /*b9a0*/  IMAD.SHL.U32 R0, R2, 0x100000, RZ ;  /* 0x0010000002007824 */ /* 0x000fca00078e00ff */
[----:B------:R-:W-:-:S07]  /*b9b0*/  LOP3.LUT R0, R3, R0, R4, 0xfe, !PT ;  /* 0x0000000003007212 */ /* 0x000fce00078efe04 */
.L_x_1814:
[----:B------:R-:W-:Y:S05]  /*b9c0*/  BSYNC B0 ;  /* 0x0000000000007941 */ /* 0x000fea0003800000 */
.L_x_1813:
[----:B------:R-:W-:Y:S01]  /*b9d0*/  F2FP.F16.F32.PACK_AB R0, RZ, R0 ;  /* 0x00000000ff00723e */ /* 0x000fe200000000ff */
[----:B------:R-:W-:Y:S06]  /*b9e0*/  BRA `(.L_x_1798) ;  /* 0x0000000400187947 */ /* 0x000fec0003800000 */
.L_x_1811:
        /* <DEDUP_REMOVED lines=21> */
.L_x_1820:
[----:B------:R-:W-:Y:S05]  /*bb40*/  BSYNC B1 ;  /* 0x0000000000017941 */ /* 0x000fea0003800000 */
.L_x_1819:
[----:B------:R-:W-:Y:S01]  /*bb50*/  LEA R3, R0, 0x37800000, 0x17 ;  /* 0x3780000000037811 */ /* 0x000fe200078eb8ff */
[----:B------:R-:W-:-:S05]  /*bb60*/  IMAD.SHL.U32 R0, R2, 0x200000, RZ ;  /* 0x0020000002007824 */ /* 0x000fca00078e00ff */
[----:B------:R-:W-:-:S07]  /*bb70*/  LOP3.LUT R0, R3, R0, R4, 0xfe, !PT ;  /* 0x0000000003007212 */ /* 0x000fce00078efe04 */
.L_x_1818:
[----:B------:R-:W-:Y:S05]  /*bb80*/  BSYNC B0 ;  /* 0x0000000000007941 */ /* 0x000fea0003800000 */
.L_x_1817:
[----:B------:R-:W-:Y:S01]  /*bb90*/  F2FP.F16.F32.PACK_AB R0, RZ, R0 ;  /* 0x00000000ff00723e */ /* 0x000fe200000000ff */
[----:B------:R-:W-:Y:S06]  /*bba0*/  BRA `(.L_x_1798) ;  /* 0x0000000000a87947 */ /* 0x000fec0003800000 */
.L_x_1810:
        /* <DEDUP_REMOVED lines=14> */
.L_x_1824:
[----:B------:R-:W-:Y:S05]  /*bc90*/  BSYNC B0 ;  /* 0x0000000000007941 */ /* 0x000fea0003800000 */
.L_x_1823:
[----:B------:R-:W-:Y:S01]  /*bca0*/  F2FP.F16.F32.PACK_AB R0, RZ, R0 ;  /* 0x00000000ff00723e */ /* 0x000fe200000000ff */
[----:B------:R-:W-:Y:S06]  /*bcb0*/  BRA `(.L_x_1798) ;  /* 0x0000000000647947 */ /* 0x000fec0003800000 */
.L_x_1797:
        /* <DEDUP_REMOVED lines=16> */
.L_x_1825:
[----:B------:R-:W-:Y:S01]  /*bdc0*/  PRMT R0, RZ, 0x7610, R0 ;  /* 0x00007610ff007816 */ /* 0x000fe20000000000 */
[----:B------:R-:W-:Y:S06]  /*bdd0*/  BRA `(.L_x_1798) ;  /* 0x00000000001c7947 */ /* 0x000fec0003800000 */
.L_x_1822:
[----:B------:R-:W2:Y:S02]  /*bde0*/  LDG.E.64 R2, desc[UR36][R2.64] ;  /* 0x0000002402027981 */ /* 0x000ea4000c1e1b00 */
[----:B--2---:R-:W0:Y:S02]  /*bdf0*/  I2F.U64 R0, R2 ;  /* 0x0000000200007312 */ /* 0x004e240000301000 */
[----:B0-----:R-:W-:Y:S01]  /*be00*/  F2FP.F16.F32.PACK_AB R0, RZ, R0 ;  /* 0x00000000ff00723e */ /* 0x001fe200000000ff */
[----:B------:R-:W-:Y:S06]  /*be10*/  BRA `(.L_x_1798) ;  /* 0x00000000000c7947 */ /* 0x000fec0003800000 */
.L_x_1821:
[----:B------:R-:W2:Y:S02]  /*be20*/  LDG.E R2, desc[UR36][R2.64] ;  /* 0x0000002402027981 */ /* 0x000ea4000c1e1900 */
[----:B--2---:R-:W-:-:S04]  /*be30*/  I2FP.F32.U32 R0, R2 ;  /* 0x0000000200007245 */ /* 0x004fc80000201000 */
[----:B------:R-:W-:-:S07]  /*be40*/  F2FP.F16.F32.PACK_AB R0, RZ, R0 ;  /* 0x00000000ff00723e */ /* 0x000fce00000000ff */
.L_x_1798:
        /* <DEDUP_REMOVED lines=34> */
[----:B0-----:R-:W-:Y:S01]  /*c070*/  STG.E.U8 desc[UR36][R16.64], R3 ;  /* 0x0000000310007986 */ /* 0x001fe2000c101124 */
[----:B------:R-:W-:Y:S05]  /*c080*/  EXIT ;  /* 0x000000000000794d */ /* 0x000fea0003800000 */
.L_x_1829:
[----:B------:R-:W-:-:S06]  /*c090*/  HADD2.F32 R3, -RZ, R2.H0_H0 ;  /* 0x20000002ff037230 */ /* 0x000fcc0000004100 */
[----:B------:R-:W0:Y:S02]  /*c0a0*/  F2I.S64.TRUNC R2, R3 ;  /* 0x0000000300027311 */ /* 0x000e24000020d900 */
[----:B0-----:R-:W-:Y:S01]  /*c0b0*/  STG.E.U8 desc[UR36][R16.64], R2 ;  /* 0x0000000210007986 */ /* 0x001fe2000c101124 */
[----:B------:R-:W-:Y:S05]  /*c0c0*/  EXIT ;  /* 0x000000000000794d */ /* 0x000fea0003800000 */
.L_x_1828:
        /* <DEDUP_REMOVED lines=8> */
[----:B0-----:R-:W-:Y:S01]  /*c150*/  STG.E.64 desc[UR36][R16.64], R2 ;  /* 0x0000000210007986 */ /* 0x001fe2000c101b24 */
[----:B------:R-:W-:Y:S05]  /*c160*/  EXIT ;  /* 0x000000000000794d */ /* 0x000fea0003800000 */
.L_x_1832:
[----:B------:R-:W-:-:S04]  /*c170*/  HADD2.F32 R2, -RZ, R2.H0_H0 ;  /* 0x20000002ff027230 */ /* 0x000fc80000004100 */
[----:B------:R-:W0:Y:S02]  /*c180*/  F2I.FTZ.TRUNC.NTZ R3, R2 ;  /* 0x0000000200037305 */ /* 0x000e24000021f100 */
[----:B0-----:R-:W-:Y:S01]  /*c190*/  STG.E desc[UR36][R16.64], R3 ;  /* 0x0000000310007986 */ /* 0x001fe2000c101924 */
[----:B------:R-:W-:Y:S05]  /*c1a0*/  EXIT ;  /* 0x000000000000794d */ /* 0x000fea0003800000 */
.L_x_1831:
[----:B------:R-:W-:-:S04]  /*c1b0*/  HADD2.F32 R2, -RZ, R2.H0_H0 ;  /* 0x20000002ff027230 */ /* 0x000fc80000004100 */
[----:B------:R-:W0:Y:S02]  /*c1c0*/  F2I.FTZ.TRUNC.NTZ R3, R2 ;  /* 0x0000000200037305 */ /* 0x000e24000021f100 */
[----:B0-----:R-:W-:Y:S01]  /*c1d0*/  STG.E.U16 desc[UR36][R16.64], R3 ;  /* 0x0000000310007986 */ /* 0x001fe2000c101524 */
[----:B------:R-:W-:Y:S05]  /*c1e0*/  EXIT ;  /* 0x000000000000794d */ /* 0x000fea0003800000 */
.L_x_1827:
[----:B------:R-:W-:-:S13]  /*c1f0*/  ISETP.GT.AND P0, PT, R5, 0x6, PT ;  /* 0x000000060500780c */ /* 0x000fda0003f04270 */
[----:B------:R-:W-:Y:S05]  /*c200*/  @P0 BRA `(.L_x_1833) ;  /* 0x0000000000240947 */ /* 0x000fea0003800000 */
[----:B------:R-:W-:-:S13]  /*c210*/  ISETP.NE.AND P0, PT, R5, 0x5, PT ;  /* 0x000000050500780c */ /* 0x000fda0003f05270 */
[----:B------:R-:W-:Y:S05]  /*c220*/  @!P0 BRA `(.L_x_1834) ;  /* 0x0000000000148947 */ /* 0x000fea0003800000 */
[----:B------:R-:W-:-:S13]  /*c230*/  ISETP.NE.AND P0, PT, R5, 0x6, PT ;  /* 0x000000060500780c */ /* 0x000fda0003f05270 */
[----:B------:R-:W-:Y:S05]  /*c240*/  @P0 BRA `(.L_x_1830) ;  /* 0x0000000800c40947 */ /* 0x000fea0003800000 */
[----:B------:R-:W-:-:S05]  /*c250*/  HADD2.F32 R3, -RZ, R2.H0_H0 ;  /* 0x20000002ff037230 */ /* 0x000fca0000004100 */
[----:B------:R-:W-:Y:S01]  /*c260*/  STG.E desc[UR36][R16.64], R3 ;  /* 0x0000000310007986 */ /* 0x000fe2000c101924 */
[----:B------:R-:W-:Y:S05]  /*c270*/  EXIT ;  /* 0x000000000000794d */ /* 0x000fea0003800000 */
.L_x_1834:
[----:B------:R-:W-:Y:S01]  /*c280*/  STG.E.U16 desc[UR36][R16.64], R2 ;  /* 0x0000000210007986 */ /* 0x000fe2000c101524 */
[----:B------:R-:W-:Y:S05]  /*c290*/  EXIT ;  /* 0x000000000000794d */ /* 0x000fea0003800000 */
.L_x_1833:
        /* <DEDUP_REMOVED lines=8> */
[----:B------:R-:W-:Y:S01]  /*c320*/  STG.E.64 desc[UR36][R16.64], R2 ;  /* 0x0000000210007986 */ /* 0x000fe2000c101b24 */
[----:B------:R-:W-:Y:S05]  /*c330*/  EXIT ;  /* 0x000000000000794d */ /* 0x000fea0003800000 */
.L_x_1836:
[----:B------:R-:W-:-:S05]  /*c340*/  HADD2.F32 R0, -RZ, R2.H0_H0 ;  /* 0x20000002ff007230 */ /* 0x000fca0000004100 */
[----:B------:R-:W-:-:S04]  /*c350*/  F2FP.F16.F32.PACK_AB R0, RZ, R0 ;  /* 0x00000000ff00723e */ /* 0x000fc800000000ff */
[----:B------:R-:W-:-:S05]  /*c360*/  PRMT R0, R0, 0x5410, RZ ;  /* 0x0000541000007816 */ /* 0x000fca00000000ff */
[----:B------:R-:W-:Y:S01]  /*c370*/  STG.E desc[UR36][R16.64], R0 ;  /* 0x0000000010007986 */ /* 0x000fe2000c101924 */
[----:B------:R-:W-:Y:S05]  /*c380*/  EXIT ;  /* 0x000000000000794d */ /* 0x000fea0003800000 */
.L_x_1835:
[----:B------:R-:W-:-:S05]  /*c390*/  HADD2.F32 R2, -RZ, R2.H0_H0 ;  /* 0x20000002ff027230 */ /* 0x000fca0000004100 */
[----:B------:R-:W-:-:S06]  /*c3a0*/  FMUL.FTZ R2, R2, 1 ;  /* 0x3f80000002027820 */ /* 0x000fcc0000410000 */
[----:B------:R-:W0:Y:S02]  /*c3b0*/  F2F.F64.F32 R2, R2 ;  /* 0x0000000200027310 */ /* 0x000e240000201800 */
[----:B0-----:R-:W-:Y:S01]  /*c3c0*/  STG.E.64 desc[UR36][R16.64], R2 ;  /* 0x0000000210007986 */ /* 0x001fe2000c101b24 */
[----:B------:R-:W-:Y:S05]  /*c3d0*/  EXIT ;  /* 0x000000000000794d */ /* 0x000fea0003800000 */
.L_x_1826:
        /* <DEDUP_REMOVED lines=11> */
[----:B------:R-:W-:Y:S01]  /*c490*/  STG.E.U8 desc[UR36][R16.64], R3 ;  /* 0x0000000310007986 */ /* 0x000fe2000c101124 */
[----:B------:R-:W-:Y:S05]  /*c4a0*/  EXIT ;  /* 0x000000000000794d */ /* 0x000fea0003800000 */
.L_x_1839:
[----:B------:R-:W-:Y:S01]  /*c4b0*/  HADD2.F32 R2, -RZ, R2.H0_H0 ;  /* 0x20000002ff027230 */ /* 0x000fe20000004100 */
[----:B------:R-:W-:-:S04]  /*c4c0*/  CS2R R6, SRZ ;  /* 0x0000000000067805 */ /* 0x000fc8000001ff00 */
[----:B------:R-:W-:-:S04]  /*c4d0*/  FMUL.FTZ R2, R2, 1 ;  /* 0x3f80000002027820 */ /* 0x000fc80000410000 */
[----:B------:R-:W0:Y:S02]  /*c4e0*/  F2F.F64.F32 R4, R2 ;  /* 0x0000000200047310 */ /* 0x000e240000201800 */
[----:B0-----:R-:W-:Y:S01]  /*c4f0*/  STG.E.128 desc[UR36][R16.64], R4 ;  /* 0x0000000410007986 */ /* 0x001fe2000c101d24 */
[----:B------:R-:W-:Y:S05]  /*c500*/  EXIT ;  /* 0x000000000000794d */ /* 0x000fea0003800000 */
.L_x_1838:
        /* <DEDUP_REMOVED lines=21> */
.L_x_1843:
[----:B------:R-:W-:Y:S05]  /*c660*/  BSYNC B0 ;  /* 0x0000000000007941 */ /* 0x000fea0003800000 */
.L_x_1842:
[----:B------:R-:W-:-:S05]  /*c670*/  LOP3.LUT R3, R0, R3, RZ, 0xfc, !PT ;  /* 0x0000000300037212 */ /* 0x000fca00078efcff */
[----:B------:R-:W-:Y:S01]  /*c680*/  STG.E.U8 desc[UR36][R16.64], R3 ;  /* 0x0000000310007986 */ /* 0x000fe2000c101124 */
[----:B------:R-:W-:Y:S05]  /*c690*/  EXIT ;  /* 0x000000000000794d */ /* 0x000fea0003800000 */
.L_x_1841:
        /* <DEDUP_REMOVED lines=13> */
.L_x_1845:
[----:B------:R-:W-:Y:S01]  /*c770*/  IMAD.MOV.U32 R0, RZ, RZ, 0x7f ;  /* 0x0000007fff007424 */ /* 0x000fe200078e00ff */
[----:B------:R-:W-:-:S04]  /*c780*/  ISETP.GT.U32.AND P0, PT, R2, 0x7f800000, PT ;  /* 0x7f8000000200780c */ /* 0x000fc80003f04070 */
[----:B------:R-:W-:-:S09]  /*c790*/  SEL R0, R0, 0x7c, P0 ;  /* 0x0000007c00007807 */ /* 0x000fd20000000000 */
.L_x_1846:
[----:B------:R-:W-:Y:S05]  /*c7a0*/  BSYNC B0 ;  /* 0x0000000000007941 */ /* 0x000fea0003800000 */
.L_x_1844:
[----:B------:R-:W-:-:S04]  /*c7b0*/  LOP3.LUT R2, R3, 0x80000000, RZ, 0xc0, !PT ;  /* 0x8000000003027812 */ /* 0x000fc800078ec0ff */
[----:B------:R-:W-:-:S04]  /*c7c0*/  SHF.R.U32.HI R3, RZ, 0x18, R2 ;  /* 0x00000018ff037819 */ /* 0x000fc80000011602 */
[----:B------:R-:W-:-:S05]  /*c7d0*/  LOP3.LUT R3, R0, R3, RZ, 0xfc, !PT ;  /* 0x0000000300037212 */ /* 0x000fca00078efcff */
[----:B------:R-:W-:Y:S01]  /*c7e0*/  STG.E.U8 desc[UR36][R16.64], R3 ;  /* 0x0000000310007986 */ /* 0x000fe2000c101124 */
[----:B------:R-:W-:Y:S05]  /*c7f0*/  EXIT ;  /* 0x000000000000794d */ /* 0x000fea0003800000 */
.L_x_1840:
[----:B------:R-:W-:-:S05]  /*c800*/  HADD2.F32 R0, -RZ, R2.H0_H0 ;  /* 0x20000002ff007230 */ /* 0x000fca0000004100 */
[----:B------:R-:W-:-:S05]  /*c810*/  F2FP.BF16.F32.PACK_AB R0, RZ, R0 ;  /* 0x00000000ff00723e */ /* 0x000fca00000010ff */
[----:B------:R-:W-:Y:S01]  /*c820*/  STG.E.U16 desc[UR36][R16.64], R0 ;  /* 0x0000000010007986 */ /* 0x000fe2000c101524 */
[----:B------:R-:W-:Y:S05]  /*c830*/  EXIT ;  /* 0x000000000000794d */ /* 0x000fea0003800000 */
.L_x_1837:
        /* <DEDUP_REMOVED lines=10> */
[----:B0-----:R-:W-:Y:S01]  /*c8e0*/  STG.E.U16 desc[UR36][R16.64], R3 ;  /* 0x0000000310007986 */ /* 0x001fe2000c101524 */
[----:B------:R-:W-:Y:S05]  /*c8f0*/  EXIT ;  /* 0x000000000000794d */ /* 0x000fea0003800000 */
.L_x_1849:
        /* <DEDUP_REMOVED lines=17> */
.L_x_1852:
[----:B------:R-:W-:-:S04]  /*ca10*/  LOP3.LUT R2, R3, 0x80000000, RZ, 0xc0, !PT ;  /* 0x8000000003027812 */ /* 0x000fc800078ec0ff */
[----:B------:R-:W-:-:S04]  /*ca20*/  SHF.R.U32.HI R3, RZ, 0x18, R2 ;  /* 0x00000018ff037819 */ /* 0x000fc80000011602 */
[----:B------:R-:W-:-:S04]  /*ca30*/  LOP3.LUT R0, R0, R3, RZ, 0xfc, !PT ;  /* 0x0000000300007212 */ /* 0x000fc800078efcff */
[----:B------:R-:W-:-:S07]  /*ca40*/  PRMT R8, R0, 0x7610, R8 ;  /* 0x0000761000087816 */ /* 0x000fce0000000008 */
.L_x_1851:
[----:B------:R-:W-:Y:S05]  /*ca50*/  BSYNC B0 ;  /* 0x0000000000007941 */ /* 0x000fea0003800000 */
.L_x_1850:
[----:B------:R-:W-:Y:S01]  /*ca60*/  STG.E.U8 desc[UR36][R16.64], R8 ;  /* 0x0000000810007986 */ /* 0x000fe2000c101124 */
[----:B------:R-:W-:Y:S05]  /*ca70*/  EXIT ;  /* 0x000000000000794d */ /* 0x000fea0003800000 */
.L_x_1848:
        /* <DEDUP_REMOVED lines=17> */
.L_x_1855:
[----:B------:R-:W-:-:S04]  /*cb90*/  LOP3.LUT R2, R3, 0x80000000, RZ, 0xc0, !PT ;  /* 0x8000000003027812 */ /* 0x000fc800078ec0ff */
[----:B------:R-:W-:-:S04]  /*cba0*/  SHF.R.U32.HI R3, RZ, 0x18, R2 ;  /* 0x00000018ff037819 */ /* 0x000fc80000011602 */
[----:B------:R-:W-:-:S04]  /*cbb0*/  LOP3.LUT R0, R0, R3, RZ, 0xfc, !PT ;  /* 0x0000000300007212 */ /* 0x000fc800078efcff */
[----:B------:R-:W-:-:S07]  /*cbc0*/  PRMT R8, R0, 0x7610, R8 ;  /* 0x0000761000087816 */ /* 0x000fce0000000008 */
.L_x_1854:
[----:B------:R-:W-:Y:S05]  /*cbd0*/  BSYNC B0 ;  /* 0x0000000000007941 */ /* 0x000fea0003800000 */
.L_x_1853:
[----:B------:R-:W-:Y:S01]  /*cbe0*/  STG.E.U8 desc[UR36][R16.64], R8 ;  /* 0x0000000810007986 */ /* 0x000fe2000c101124 */
[----:B------:R-:W-:Y:S05]  /*cbf0*/  EXIT ;  /* 0x000000000000794d */ /* 0x000fea0003800000 */
.L_x_1847:
        /* <DEDUP_REMOVED lines=22> */
.L_x_1830:
        /* <DEDUP_REMOVED lines=16> */
.L_x_1858:
[----:B------:R-:W-:Y:S05]  /*ce60*/  EXIT ;  /* 0x000000000000794d */ /* 0x000fea0003800000 */
.L_x_1857:
[----:B------:R-:W-:-:S06]  /*ce70*/  HADD2.F32 R2, -RZ, R2.H0_H0 ;  /* 0x20000002ff027230 */ /* 0x000fcc0000004100 */
[----:B------:R-:W0:Y:S02]  /*ce80*/  F2I.U64.TRUNC R2, R2 ;  /* 0x0000000200027311 */ /* 0x000e24000020d800 */
[----:B0-----:R-:W-:Y:S01]  /*ce90*/  STG.E.64 desc[UR36][R16.64], R2 ;  /* 0x0000000210007986 */ /* 0x001fe2000c101b24 */
[----:B------:R-:W-:Y:S05]  /*cea0*/  EXIT ;  /* 0x000000000000794d */ /* 0x000fea0003800000 */
.L_x_1856:
[----:B------:R-:W-:-:S04]  /*ceb0*/  HADD2.F32 R2, -RZ, R2.H0_H0 ;  /* 0x20000002ff027230 */ /* 0x000fc80000004100 */
[----:B------:R-:W0:Y:S02]  /*cec0*/  F2I.FTZ.U32.TRUNC.NTZ R3, R2 ;  /* 0x0000000200037305 */ /* 0x000e24000021f000 */
[----:B0-----:R-:W-:Y:S01]  /*ced0*/  STG.E desc[UR36][R16.64], R3 ;  /* 0x0000000310007986 */ /* 0x001fe2000c101924 */
[----:B------:R-:W-:Y:S05]  /*cee0*/  EXIT ;  /* 0x000000000000794d */ /* 0x000fea0003800000 */
.L_x_1859:
        /* <DEDUP_REMOVED lines=9> */
.L_x_19774:


//--------------------- .text._ZN2at6native27unrolled_elementwise_kernelINS0_13AUnaryFunctorIN3c104HalfES4_S4_ZZZNS0_17hypot_kernel_cudaERNS_18TensorIteratorBaseEENKUlvE_clEvENKUlvE1_clEvEUlS4_S4_E_EESt5arrayIPcLm2EELi4E23TrivialOffsetCalculatorILi1EjESF_NS0_6memory12LoadWithCastILi1EEENSG_13StoreWithCastILi1EEEEEviT_T0_T2_T3_T4_T5_ --------------------------
	.section	.text._ZN2at6native27unrolled_elementwise_kernelINS0_13AUnaryFunctorIN3c104HalfES4_S4_ZZZNS0_17hypot_kernel_cudaERNS_18TensorIteratorBaseEENKUlvE_clEvENKUlvE1_clEvEUlS4_S4_E_EESt5arrayIPcLm2EELi4E23TrivialOffsetCalculatorILi1EjESF_NS0_6memory12LoadWithCastILi1EEENSG_13StoreWithCastILi1EEEEEviT_T0_T2_T3_T4_T5_,"ax",@progbits
	.align	128
        .global         _ZN2at6native27unrolled_elementwise_kernelINS0_13AUnaryFunctorIN3c104HalfES4_S4_ZZZNS0_17hypot_kernel_cudaERNS_18TensorIteratorBaseEENKUlvE_clEvENKUlvE1_clEvEUlS4_S4_E_EESt5arrayIPcLm2EELi4E23TrivialOffsetCalculatorILi1EjESF_NS0_6memory12LoadWithCastILi1EEENSG_13StoreWithCastILi1EEEEEviT_T0_T2_T3_T4_T5_
        .type           _ZN2at6native27unrolled_elementwise_kernelINS0_13AUnaryFunctorIN3c104HalfES4_S4_ZZZNS0_17hypot_kernel_cudaERNS_18TensorIteratorBaseEENKUlvE_clEvENKUlvE1_clEvEUlS4_S4_E_EESt5arrayIPcLm2EELi4E23TrivialOffsetCalculatorILi1EjESF_NS0_6memory12LoadWithCastILi1EEENSG_13StoreWithCastILi1EEEEEviT_T0_T2_T3_T4_T5_,@function
        .size           _ZN2at6native27unrolled_elementwise_kernelINS0_13AUnaryFunctorIN3c104HalfES4_S4_ZZZNS0_17hypot_kernel_cudaERNS_18TensorIteratorBaseEENKUlvE_clEvENKUlvE1_clEvEUlS4_S4_E_EESt5arrayIPcLm2EELi4E23TrivialOffsetCalculatorILi1EjESF_NS0_6memory12LoadWithCastILi1EEENSG_13StoreWithCastILi1EEEEEviT_T0_T2_T3_T4_T5_,(.L_x_19775 - _ZN2at6native27unrolled_elementwise_kernelINS0_13AUnaryFunctorIN3c104HalfES4_S4_ZZZNS0_17hypot_kernel_cudaERNS_18TensorIteratorBaseEENKUlvE_clEvENKUlvE1_clEvEUlS4_S4_E_EESt5arrayIPcLm2EELi4E23TrivialOffsetCalculatorILi1EjESF_NS0_6memory12LoadWithCastILi1EEENSG_13StoreWithCastILi1EEEEEviT_T0_T2_T3_T4_T5_)
        .other          _ZN2at6native27unrolled_elementwise_kernelINS0_13AUnaryFunctorIN3c104HalfES4_S4_ZZZNS0_17hypot_kernel_cudaERNS_18TensorIteratorBaseEENKUlvE_clEvENKUlvE1_clEvEUlS4_S4_E_EESt5arrayIPcLm2EELi4E23TrivialOffsetCalculatorILi1EjESF_NS0_6memory12LoadWithCastILi1EEENSG_13StoreWithCastILi1EEEEEviT_T0_T2_T3_T4_T5_,@"STO_CUDA_ENTRY STV_DEFAULT"
_ZN2at6native27unrolled_elementwise_kernelINS0_13AUnaryFunctorIN3c104HalfES4_S4_ZZZNS0_17hypot_kernel_cudaERNS_18TensorIteratorBaseEENKUlvE_clEvENKUlvE1_clEvEUlS4_S4_E_EESt5arrayIPcLm2EELi4E23TrivialOffsetCalculatorILi1EjESF_NS0_6memory12LoadWithCastILi1EEENSG_13StoreWithCastILi1EEEEEviT_T0_T2_T3_T4_T5_:
.text._ZN2at6native27unrolled_elementwise_kernelINS0_13AUnaryFunctorIN3c104HalfES4_S4_ZZZNS0_17hypot_kernel_cudaERNS_18TensorIteratorBaseEENKUlvE_clEvENKUlvE1_clEvEUlS4_S4_E_EESt5arrayIPcLm2EELi4E23TrivialOffsetCalculatorILi1EjESF_NS0_6memory12LoadWithCastILi1EEENSG_13StoreWithCastILi1EEEEEviT_T0_T2_T3_T4_T5_:
        /* <DEDUP_REMOVED lines=31> */
[----:B0-----:R-:W-:-:S04]  /*01f0*/  F2FP.F16.F32.PACK_AB R0, RZ, R0 ;  /* 0x00000000ff00723e */ /* 0x001fc800000000ff */
[----:B------:R-:W-:Y:S01]  /*0200*/  PRMT R25, R0, 0x7610, R25 ;  /* 0x0000761000197816 */ /* 0x000fe20000000019 */
[----:B------:R-:W-:Y:S06]  /*0210*/  BRA `(.L_x_1867) ;  /* 0x0000000c00d47947 */ /* 0x000fec0003800000 */
.L_x_1865:
[----:B------:R-:W2:Y:S02]  /*0220*/  LDG.E.U8 R2, desc[UR36][R2.64] ;  /* 0x0000002402027981 */ /* 0x000ea4000c1e1100 */
[----:B--2---:R-:W-:-:S04]  /*0230*/  I2FP.F32.U32 R0, R2 ;  /* 0x0000000200007245 */ /* 0x004fc80000201000 */
[----:B------:R-:W-:-:S04]  /*0240*/  F2FP.F16.F32.PACK_AB R0, RZ, R0 ;  /* 0x00000000ff00723e */ /* 0x000fc800000000ff */
[----:B------:R-:W-:Y:S01]  /*0250*/  PRMT R25, R0, 0x7610, R25 ;  /* 0x0000761000197816 */ /* 0x000fe20000000019 */
[----:B------:R-:W-:Y:S06]  /*0260*/  BRA `(.L_x_1867) ;  /* 0x0000000c00c07947 */ /* 0x000fec0003800000 */
.L_x_1864:
        /* <DEDUP_REMOVED lines=8> */
[----:B0-----:R-:W-:-:S04]  /*02f0*/  F2FP.F16.F32.PACK_AB R0, RZ, R0 ;  /* 0x00000000ff00723e */ /* 0x001fc800000000ff */
[----:B------:R-:W-:Y:S01]  /*0300*/  PRMT R25, R0, 0x7610, R25 ;  /* 0x0000761000197816 */ /* 0x000fe20000000019 */
[----:B------:R-:W-:Y:S06]  /*0310*/  BRA `(.L_x_1867) ;  /* 0x0000000c00947947 */ /* 0x000fec0003800000 */
.L_x_1869:
[----:B------:R-:W2:Y:S02]  /*0320*/  LDG.E R2, desc[UR36][R2.64] ;  /* 0x0000002402027981 */ /* 0x000ea4000c1e1900 */
[----:B--2---:R-:W-:-:S04]  /*0330*/  I2FP.F32.S32 R0, R2 ;  /* 0x0000000200007245 */ /* 0x004fc80000201400 */
[----:B------:R-:W-:-:S04]  /*0340*/  F2FP.F16.F32.PACK_AB R0, RZ, R0 ;  /* 0x00000000ff00723e */ /* 0x000fc800000000ff */
[----:B------:R-:W-:Y:S01]  /*0350*/  PRMT R25, R0, 0x7610, R25 ;  /* 0x0000761000197816 */ /* 0x000fe20000000019 */
[----:B------:R-:W-:Y:S06]  /*0360*/  BRA `(.L_x_1867) ;  /* 0x0000000c00807947 */ /* 0x000fec0003800000 */
.L_x_1868:
[----:B------:R-:W2:Y:S02]  /*0370*/  LDG.E.U16 R2, desc[UR36][R2.64] ;  /* 0x0000002402027981 */ /* 0x000ea4000c1e1500 */
[----:B--2---:R-:W0:Y:S02]  /*0380*/  I2F.S16 R0, R2 ;  /* 0x0000000200007306 */ /* 0x004e240000101400 */
[----:B0-----:R-:W-:-:S04]  /*0390*/  F2FP.F16.F32.PACK_AB R0, RZ, R0 ;  /* 0x00000000ff00723e */ /* 0x001fc800000000ff */
[----:B------:R-:W-:Y:S01]  /*03a0*/  PRMT R25, R0, 0x7610, R25 ;  /* 0x0000761000197816 */ /* 0x000fe20000000019 */
[----:B------:R-:W-:Y:S06]  /*03b0*/  BRA `(.L_x_1867) ;  /* 0x0000000c006c7947 */ /* 0x000fec0003800000 */
.L_x_1863:
        /* <DEDUP_REMOVED lines=9> */
.L_x_1871:
[----:B------:R1:W5:Y:S01]  /*0450*/  LDG.E.U16 R25, desc[UR36][R2.64] ;  /* 0x0000002402197981 */ /* 0x000362000c1e1500 */
[----:B------:R-:W-:Y:S05]  /*0460*/  BRA `(.L_x_1867) ;  /* 0x0000000c00407947 */ /* 0x000fea0003800000 */
.L_x_1870:
        /* <DEDUP_REMOVED lines=9> */
.L_x_1873:
[----:B------:R0:W5:Y:S01]  /*0500*/  LDG.E.U16 R25, desc[UR36][R2.64] ;  /* 0x0000002402197981 */ /* 0x000162000c1e1500 */
[----:B------:R-:W-:Y:S05]  /*0510*/  BRA `(.L_x_1867) ;  /* 0x0000000c00147947 */ /* 0x000fea0003800000 */
.L_x_1872:
[----:B------:R-:W2:Y:S01]  /*0520*/  LDG.E.64 R2, desc[UR36][R2.64] ;  /* 0x0000002402027981 */ /* 0x000ea2000c1e1b00 */
[----:B------:R-:W-:Y:S01]  /*0530*/  UMOV UR4, 0xf0000000 ;  /* 0xf000000000047882 */ /* 0x000fe20000000000 */
[----:B------:R-:W-:Y:S01]  /*0540*/  UMOV UR5, 0x380fffff ;  /* 0x380fffff00057882 */ /* 0x000fe20000000000 */
[----:B--2---:R-:W0:Y:S01]  /*0550*/  F2F.F32.F64 R0, R2 ;  /* 0x0000000200007310 */ /* 0x004e220000301000 */
[----:B------:R-:W-:-:S14]  /*0560*/  DSETP.GEU.AND P0, PT, |R2|, UR4, PT ;  /* 0x0000000402007e2a */ /* 0x000fdc000bf0e200 */
[----:B0-----:R-:W-:-:S05]  /*0570*/  @!P0 FMUL R0, R0, 1.175494350822287508e-38 ;  /* 0x0080000000008820 */ /* 0x001fca0000400000 */
[----:B------:R-:W-:-:S04]  /*0580*/  F2FP.F16.F32.PACK_AB R0, RZ, R0 ;  /* 0x00000000ff00723e */ /* 0x000fc800000000ff */
[----:B------:R-:W-:Y:S01]  /*0590*/  PRMT R25, R0, 0x7610, R25 ;  /* 0x0000761000197816 */ /* 0x000fe20000000019 */
[----:B------:R-:W-:Y:S06]  /*05a0*/  BRA `(.L_x_1867) ;  /* 0x0000000800f07947 */ /* 0x000fec0003800000 */
.L_x_1862:
        /* <DEDUP_REMOVED lines=11> */
[----:B------:R-:W-:-:S04]  /*0660*/  F2FP.F16.F32.PACK_AB R0, RZ, R0 ;  /* 0x00000000ff00723e */ /* 0x000fc800000000ff */
[----:B------:R-:W-:Y:S01]  /*0670*/  PRMT R25, R0, 0x7610, R25 ;  /* 0x0000761000197816 */ /* 0x000fe20000000019 */
[----:B------:R-:W-:Y:S06]  /*0680*/  BRA `(.L_x_1867) ;  /* 0x0000000800b87947 */ /* 0x000fec0003800000 */
.L_x_1876:
        /* <DEDUP_REMOVED lines=9> */
.L_x_1875:
        /* <DEDUP_REMOVED lines=28> */
.L_x_1878:
[----:B------:R-:W2:Y:S02]  /*08e0*/  LDG.E.U8 R3, desc[UR36][R2.64] ;  /* 0x0000002402037981 */ /* 0x000ea4000c1e1100 */
[----:B--2---:R-:W-:-:S05]  /*08f0*/  IMAD.SHL.U32 R0, R3, 0x2000000, RZ ;  /* 0x0200000003007824 */ /* 0x004fca00078e00ff */
[----:B------:R-:W-:-:S13]  /*0900*/  ISETP.GE.U32.AND P0, PT, R0, 0x8000000, PT ;  /* 0x080000000000780c */ /* 0x000fda0003f06070 */
[C---:B------:R-:W-:Y:S02]  /*0910*/  @P0 IMAD.SHL.U32 R4, R3.reuse, 0x200000, RZ ;  /* 0x0020000003040824 */ /* 0x040fe400078e00ff */
[C---:B------:R-:W-:Y:S02]  /*0920*/  @!P0 IMAD.SHL.U32 R0, R3.reuse, 0x100, RZ ;  /* 0x0000010003008824 */ /* 0x040fe400078e00ff */
[----:B------:R-:W-:Y:S01]  /*0930*/  IMAD.SHL.U32 R3, R3, 0x1000000, RZ ;  /* 0x0100000003037824 */ /* 0x000fe200078e00ff */
[----:B------:R-:W-:Y:S02]  /*0940*/  @P0 LOP3.LUT R4, R4, 0xfe00000, RZ, 0xc0, !PT ;  /* 0x0fe0000004040812 */ /* 0x000fe400078ec0ff */
        /* <DEDUP_REMOVED lines=9> */
.L_x_1877:
[----:B------:R-:W2:Y:S02]  /*09e0*/  LDG.E.U16 R0, desc[UR36][R2.64] ;  /* 0x0000002402007981 */ /* 0x000ea4000c1e1500 */
[----:B--2---:R-:W-:-:S05]  /*09f0*/  IMAD.U32 R0, R0, 0x10000, RZ ;  /* 0x0001000000007824 */ /* 0x004fca00078e00ff */
[----:B------:R-:W-:-:S04]  /*0a00*/  F2FP.F16.F32.PACK_AB R0, RZ, R0 ;  /* 0x00000000ff00723e */ /* 0x000fc800000000ff */
[----:B------:R-:W-:Y:S01]  /*0a10*/  PRMT R25, R0, 0x7610, R25 ;  /* 0x0000761000197816 */ /* 0x000fe20000000019 */
[----:B------:R-:W-:Y:S06]  /*0a20*/  BRA `(.L_x_1867) ;  /* 0x0000000400d07947 */ /* 0x000fec0003800000 */
.L_x_1874:
        /* <DEDUP_REMOVED lines=10> */
[----:B------:R-:W-:-:S04]  /*0ad0*/  F2FP.F16.F32.PACK_AB R0, RZ, R0 ;  /* 0x00000000ff00723e */ /* 0x000fc800000000ff */
[----:B------:R-:W-:Y:S01]  /*0ae0*/  PRMT R25, R0, 0x7610, R25 ;  /* 0x0000761000197816 */ /* 0x000fe20000000019 */
[----:B------:R-:W-:Y:S06]  /*0af0*/  BRA `(.L_x_1867) ;  /* 0x00000004009c7947 */ /* 0x000fec0003800000 */
.L_x_1881:
        /* <DEDUP_REMOVED lines=21> */
.L_x_1885:
[----:B------:R-:W-:Y:S05]  /*0c50*/  BSYNC B1 ;  /* 0x0000000000017941 */ /* 0x000fea0003800000 */
.L_x_1884:
[----:B------:R-:W-:Y:S01]  /*0c60*/  LEA R3, R0, 0x3b800000, 0x17 ;  /* 0x3b80000000037811 */ /* 0x000fe200078eb8ff */
[----:B------:R-:W-:-:S05]  /*0c70*/  IMAD.SHL.U32 R0, R2, 0x100000, RZ ;  /* 0x0010000002007824 */ /* 0x000fca00078e00ff */
[----:B------:R-:W-:-:S07]  /*0c80*/  LOP3.LUT R0, R3, R0, R4, 0xfe, !PT ;  /* 0x0000000003007212 */ /* 0x000fce00078efe04 */
.L_x_1883:
[----:B------:R-:W-:Y:S05]  /*0c90*/  BSYNC B0 ;  /* 0x0000000000007941 */ /* 0x000fea0003800000 */
.L_x_1882:
[----:B------:R-:W-:-:S04]  /*0ca0*/  F2FP.F16.F32.PACK_AB R0, RZ, R0 ;  /* 0x00000000ff00723e */ /* 0x000fc800000000ff */
[----:B------:R-:W-:Y:S01]  /*0cb0*/  PRMT R25, R0, 0x7610, R25 ;  /* 0x0000761000197816 */ /* 0x000fe20000000019 */
[----:B------:R-:W-:Y:S06]  /*0cc0*/  BRA `(.L_x_1867) ;  /* 0x0000000400287947 */ /* 0x000fec0003800000 */
.L_x_1880:
        /* <DEDUP_REMOVED lines=21> */
.L_x_1889:
[----:B------:R-:W-:Y:S05]  /*0e20*/  BSYNC B1 ;  /* 0x0000000000017941 */ /* 0x000fea0003800000 */
.L_x_1888:
[----:B------:R-:W-:Y:S01]  /*0e30*/  LEA R3, R0, 0x37800000, 0x17 ;  /* 0x3780000000037811 */ /* 0x000fe200078eb8ff */
[----:B------:R-:W-:-:S05]  /*0e40*/  IMAD.SHL.U32 R0, R2, 0x200000, RZ ;  /* 0x0020000002007824 */ /* 0x000fca00078e00ff */
[----:B------:R-:W-:-:S07]  /*0e50*/  LOP3.LUT R0, R3, R0, R4, 0xfe, !PT ;  /* 0x0000000003007212 */ /* 0x000fce00078efe04 */
.L_x_1887:
[----:B------:R-:W-:Y:S05]  /*0e60*/  BSYNC B0 ;  /* 0x0000000000007941 */ /* 0x000fea0003800000 */
.L_x_1886:
[----:B------:R-:W-:-:S04]  /*0e70*/  F2FP.F16.F32.PACK_AB R0, RZ, R0 ;  /* 0x00000000ff00723e */ /* 0x000fc800000000ff */
[----:B------:R-:W-:Y:S01]  /*0e80*/  PRMT R25, R0, 0x7610, R25 ;  /* 0x0000761000197816 */ /* 0x000fe20000000019 */
[----:B------:R-:W-:Y:S06]  /*0e90*/  BRA `(.L_x_1867) ;  /* 0x0000000000b47947 */ /* 0x000fec0003800000 */
.L_x_1879:
        /* <DEDUP_REMOVED lines=14> */
.L_x_1893:
[----:B------:R-:W-:Y:S05]  /*0f80*/  BSYNC B0 ;  /* 0x0000000000007941 */ /* 0x000fea0003800000 */
.L_x_1892:
[----:B------:R-:W-:-:S04]  /*0f90*/  F2FP.F16.F32.PACK_AB R0, RZ, R0 ;  /* 0x00000000ff00723e */ /* 0x000fc800000000ff */
[----:B------:R-:W-:Y:S01]  /*0fa0*/  PRMT R25, R0, 0x7610, R25 ;  /* 0x0000761000197816 */ /* 0x000fe20000000019 */
[----:B------:R-:W-:Y:S06]  /*0fb0*/  BRA `(.L_x_1867) ;  /* 0x00000000006c7947 */ /* 0x000fec0003800000 */
.L_x_1866:
        /* <DEDUP_REMOVED lines=16> */
.L_x_1894:
[----:B------:R-:W-:Y:S01]  /*10c0*/  PRMT R25, RZ, 0x7610, R25 ;  /* 0x00007610ff197816 */ /* 0x000fe20000000019 */
[----:B------:R-:W-:Y:S06]  /*10d0*/  BRA `(.L_x_1867) ;  /* 0x0000000000247947 */ /* 0x000fec0003800000 */
.L_x_1891:
[----:B------:R-:W2:Y:S02]  /*10e0*/  LDG.E.64 R2, desc[UR36][R2.64] ;  /* 0x0000002402027981 */ /* 0x000ea4000c1e1b00 */
[----:B--2---:R-:W0:Y:S02]  /*10f0*/  I2F.U64 R0, R2 ;  /* 0x0000000200007312 */ /* 0x004e240000301000 */
[----:B0-----:R-:W-:-:S04]  /*1100*/  F2FP.F16.F32.PACK_AB R0, RZ, R0 ;  /* 0x00000000ff00723e */ /* 0x001fc800000000ff */
[----:B------:R-:W-:Y:S01]  /*1110*/  PRMT R25, R0, 0x7610, R25 ;  /* 0x0000761000197816 */ /* 0x000fe20000000019 */
[----:B------:R-:W-:Y:S06]  /*1120*/  BRA `(.L_x_1867) ;  /* 0x0000000000107947 */ /* 0x000fec0003800000 */
.L_x_1890:
[----:B------:R-:W2:Y:S02]  /*1130*/  LDG.E R2, desc[UR36][R2.64] ;  /* 0x0000002402027981 */ /* 0x000ea4000c1e1900 */
[----:B--2---:R-:W-:-:S04]  /*1140*/  I2FP.F32.U32 R0, R2 ;  /* 0x0000000200007245 */ /* 0x004fc80000201000 */
[----:B------:R-:W-:-:S04]  /*1150*/  F2FP.F16.F32.PACK_AB R0, RZ, R0 ;  /* 0x00000000ff00723e */ /* 0x000fc800000000ff */
[----:B------:R-:W-:-:S07]  /*1160*/  PRMT R25, R0, 0x7610, R25 ;  /* 0x0000761000197816 */ /* 0x000fce0000000019 */
.L_x_1867:
[----:B------:R-:W2:Y:S02]  /*1170*/  S2R R19, SR_TID.X ;  /* 0x0000000000137919 */ /* 0x000ea40000002100 */
[----:B--2---:R-:W-:-:S07]  /*1180*/  VIADD R19, R19, 0x80 ;  /* 0x0000008013137836 */ /* 0x004fce0000000000 */
.L_x_1861:
[----:B------:R-:W-:Y:S05]  /*1190*/  BSYNC B6 ;  /* 0x0000000000067941 */ /* 0x000fea0003800000 */
.L_x_1860:
[----:B------:R-:W-:Y:S01]  /*11a0*/  ISETP.GE.AND P0, PT, R19, R16, PT ;  /* 0x000000101300720c */ /* 0x000fe20003f06270 */
[----:B------:R-:W-:-:S12]  /*11b0*/  BSSY B6, `(.L_x_1895) ;  /* 0x000010e000067945 */ /* 0x000fd80003800000 */
[----:B------:R-:W-:Y:S05]  /*11c0*/  @P0 BRA `(.L_x_1896) ;  /* 0x0000001000300947 */ /* 0x000fea0003800000 */
[----:B01----:R-:W0:Y:S01]  /*11d0*/  LDC.64 R2, c[0x0][0x220] ;  /* 0x00008800ff027b82 */ /* 0x003e220000000a00 */
        /* <DEDUP_REMOVED lines=22> */
.L_x_1900:
[----:B------:R-:W2:Y:S02]  /*1340*/  LDG.E.U8 R2, desc[UR36][R2.64] ;  /* 0x0000002402027981 */ /* 0x000ea4000c1e1100 */
[----:B--2---:R-:W-:-:S04]  /*1350*/  I2FP.F32.U32 R0, R2 ;  /* 0x0000000200007245 */ /* 0x004fc80000201000 */
[----:B------:R-:W-:-:S04]  /*1360*/  F2FP.F16.F32.PACK_AB R0, RZ, R0 ;  /* 0x00000000ff00723e */ /* 0x000fc800000000ff */
[----:B------:R-:W-:Y:S01]  /*1370*/  PRMT R24, R0, 0x7610, R24 ;  /* 0x0000761000187816 */ /* 0x000fe20000000018 */
[----:B------:R-:W-:Y:S06]  /*1380*/  BRA `(.L_x_1902) ;  /* 0x0000000c00bc7947 */ /* 0x000fec0003800000 */
.L_x_1899:
        /* <DEDUP_REMOVED lines=11> */
.L_x_1904:
[----:B------:R-:W2:Y:S02]  /*1440*/  LDG.E R2, desc[UR36][R2.64] ;  /* 0x0000002402027981 */ /* 0x000ea4000c1e1900 */
[----:B--2---:R-:W-:-:S04]  /*1450*/  I2FP.F32.S32 R0, R2 ;  /* 0x0000000200007245 */ /* 0x004fc80000201400 */
[----:B------:R-:W-:-:S04]  /*1460*/  F2FP.F16.F32.PACK_AB R0, RZ, R0 ;  /* 0x00000000ff00723e */ /* 0x000fc800000000ff */
[----:B------:R-:W-:Y:S01]  /*1470*/  PRMT R24, R0, 0x7610, R24 ;  /* 0x0000761000187816 */ /* 0x000fe20000000018 */
[----:B------:R-:W-:Y:S06]  /*1480*/  BRA `(.L_x_1902) ;  /* 0x0000000c007c7947 */ /* 0x000fec0003800000 */
.L_x_1903:
[----:B------:R-:W2:Y:S02]  /*1490*/  LDG.E.U16 R2, desc[UR36][R2.64] ;  /* 0x0000002402027981 */ /* 0x000ea4000c1e1500 */
[----:B--2---:R-:W0:Y:S02]  /*14a0*/  I2F.S16 R0, R2 ;  /* 0x0000000200007306 */ /* 0x004e240000101400 */
[----:B0-----:R-:W-:-:S04]  /*14b0*/  F2FP.F16.F32.PACK_AB R0, RZ, R0 ;  /* 0x00000000ff00723e */ /* 0x001fc800000000ff */
[----:B------:R-:W-:Y:S01]  /*14c0*/  PRMT R24, R0, 0x7610, R24 ;  /* 0x0000761000187816 */ /* 0x000fe20000000018 */
[----:B------:R-:W-:Y:S06]  /*14d0*/  BRA `(.L_x_1902) ;  /* 0x0000000c00687947 */ /* 0x000fec0003800000 */
.L_x_1898:
        /* <DEDUP_REMOVED lines=9> */
.L_x_1906:
[----:B------:R0:W5:Y:S01]  /*1570*/  LDG.E.U16 R24, desc[UR36][R2.64] ;  /* 0x0000002402187981 */ /* 0x000162000c1e1500 */
[----:B------:R-:W-:Y:S05]  /*1580*/  BRA `(.L_x_1902) ;  /* 0x0000000c003c7947 */ /* 0x000fea0003800000 */
.L_x_1905:
        /* <DEDUP_REMOVED lines=9> */
.L_x_1908:
[----:B------:R1:W5:Y:S01]  /*1620*/  LDG.E.U16 R24, desc[UR36][R2.64] ;  /* 0x0000002402187981 */ /* 0x000362000c1e1500 */
[----:B------:R-:W-:Y:S05]  /*1630*/  BRA `(.L_x_1902) ;  /* 0x0000000c00107947 */ /* 0x000fea0003800000 */
.L_x_1907:
        /* <DEDUP_REMOVED lines=9> */
.L_x_1897:
        /* <DEDUP_REMOVED lines=14> */
.L_x_1911:
        /* <DEDUP_REMOVED lines=9> */
.L_x_1910:
        /* <DEDUP_REMOVED lines=28> */
.L_x_1913:
        /* <DEDUP_REMOVED lines=15> */
.L_x_1912:
[----:B------:R-:W2:Y:S02]  /*1af0*/  LDG.E.U16 R0, desc[UR36][R2.64] ;  /* 0x0000002402007981 */ /* 0x000ea4000c1e1500 */
[----:B--2---:R-:W-:-:S05]  /*1b00*/  IMAD.U32 R0, R0, 0x10000, RZ ;  /* 0x0001000000007824 */ /* 0x004fca00078e00ff */
[----:B------:R-:W-:-:S04]  /*1b10*/  F2FP.F16.F32.PACK_AB R0, RZ, R0 ;  /* 0x00000000ff00723e */ /* 0x000fc800000000ff */
[----:B------:R-:W-:Y:S01]  /*1b20*/  PRMT R24, R0, 0x7610, R24 ;  /* 0x0000761000187816 */ /* 0x000fe20000000018 */
[----:B------:R-:W-:Y:S06]  /*1b30*/  BRA `(.L_x_1902) ;  /* 0x0000000400d07947 */ /* 0x000fec0003800000 */
.L_x_1909:
        /* <DEDUP_REMOVED lines=13> */
.L_x_1916:
        /* <DEDUP_REMOVED lines=21> */
.L_x_1920:
[----:B------:R-:W-:Y:S05]  /*1d60*/  BSYNC B1 ;  /* 0x0000000000017941 */ /* 0x000fea0003800000 */
.L_x_1919:
[----:B------:R-:W-:Y:S01]  /*1d70*/  LEA R3, R0, 0x3b800000, 0x17 ;  /* 0x3b80000000037811 */ /* 0x000fe200078eb8ff */
[----:B------:R-:W-:-:S05]  /*1d80*/  IMAD.SHL.U32 R0, R2, 0x100000, RZ ;  /* 0x0010000002007824 */ /* 0x000fca00078e00ff */
[----:B------:R-:W-:-:S07]  /*1d90*/  LOP3.LUT R0, R3, R0, R4, 0xfe, !PT ;  /* 0x0000000003007212 */ /* 0x000fce00078efe04 */
.L_x_1918:
[----:B------:R-:W-:Y:S05]  /*1da0*/  BSYNC B0 ;  /* 0x0000000000007941 */ /* 0x000fea0003800000 */
.L_x_1917:
[----:B------:R-:W-:-:S04]  /*1db0*/  F2FP.F16.F32.PACK_AB R0, RZ, R0 ;  /* 0x00000000ff00723e */ /* 0x000fc800000000ff */
[----:B------:R-:W-:Y:S01]  /*1dc0*/  PRMT R24, R0, 0x7610, R24 ;  /* 0x0000761000187816 */ /* 0x000fe20000000018 */
[----:B------:R-:W-:Y:S06]  /*1dd0*/  BRA `(.L_x_1902) ;  /* 0x0000000400287947 */ /* 0x000fec0003800000 */
.L_x_1915:
        /* <DEDUP_REMOVED lines=21> */
.L_x_1924:
[----:B------:R-:W-:Y:S05]  /*1f30*/  BSYNC B1 ;  /* 0x0000000000017941 */ /* 0x000fea0003800000 */
.L_x_1923:
[----:B------:R-:W-:Y:S01]  /*1f40*/  LEA R3, R0, 0x37800000, 0x17 ;  /* 0x3780000000037811 */ /* 0x000fe200078eb8ff */
[----:B------:R-:W-:-:S05]  /*1f50*/  IMAD.SHL.U32 R0, R2, 0x200000, RZ ;  /* 0x0020000002007824 */ /* 0x000fca00078e00ff */
[----:B------:R-:W-:-:S07]  /*1f60*/  LOP3.LUT R0, R3, R0, R4, 0xfe, !PT ;  /* 0x0000000003007212 */ /* 0x000fce00078efe04 */
.L_x_1922:
[----:B------:R-:W-:Y:S05]  /*1f70*/  BSYNC B0 ;  /* 0x0000000000007941 */ /* 0x000fea0003800000 */
.L_x_1921:
[----:B------:R-:W-:-:S04]  /*1f80*/  F2FP.F16.F32.PACK_AB R0, RZ, R0 ;  /* 0x00000000ff00723e */ /* 0x000fc800000000ff */
[----:B------:R-:W-:Y:S01]  /*1f90*/  PRMT R24, R0, 0x7610, R24 ;  /* 0x0000761000187816 */ /* 0x000fe20000000018 */
[----:B------:R-:W-:Y:S06]  /*1fa0*/  BRA `(.L_x_1902) ;  /* 0x0000000000b47947 */ /* 0x000fec0003800000 */
.L_x_1914:
        /* <DEDUP_REMOVED lines=14> */
.L_x_1928:
[----:B------:R-:W-:Y:S05]  /*2090*/  BSYNC B0 ;  /* 0x0000000000007941 */ /* 0x000fea0003800000 */
.L_x_1927:
[----:B------:R-:W-:-:S04]  /*20a0*/  F2FP.F16.F32.PACK_AB R0, RZ, R0 ;  /* 0x00000000ff00723e */ /* 0x000fc800000000ff */
[----:B------:R-:W-:Y:S01]  /*20b0*/  PRMT R24, R0, 0x7610, R24 ;  /* 0x0000761000187816 */ /* 0x000fe20000000018 */
[----:B------:R-:W-:Y:S06]  /*20c0*/  BRA `(.L_x_1902) ;  /* 0x00000000006c7947 */ /* 0x000fec0003800000 */
.L_x_1901:
        /* <DEDUP_REMOVED lines=16> */
.L_x_1929:
[----:B------:R-:W-:Y:S01]  /*21d0*/  PRMT R24, RZ, 0x7610, R24 ;  /* 0x00007610ff187816 */ /* 0x000fe20000000018 */
[----:B------:R-:W-:Y:S06]  /*21e0*/  BRA `(.L_x_1902) ;  /* 0x0000000000247947 */ /* 0x000fec0003800000 */
.L_x_1926:
[----:B------:R-:W2:Y:S02]  /*21f0*/  LDG.E.64 R2, desc[UR36][R2.64] ;  /* 0x0000002402027981 */ /* 0x000ea4000c1e1b00 */
[----:B--2---:R-:W0:Y:S02]  /*2200*/  I2F.U64 R0, R2 ;  /* 0x0000000200007312 */ /* 0x004e240000301000 */
[----:B0-----:R-:W-:-:S04]  /*2210*/  F2FP.F16.F32.PACK_AB R0, RZ, R0 ;  /* 0x00000000ff00723e */ /* 0x001fc800000000ff */
[----:B------:R-:W-:Y:S01]  /*2220*/  PRMT R24, R0, 0x7610, R24 ;  /* 0x0000761000187816 */ /* 0x000fe20000000018 */
[----:B------:R-:W-:Y:S06]  /*2230*/  BRA `(.L_x_1902) ;  /* 0x0000000000107947 */ /* 0x000fec0003800000 */
.L_x_1925:
[----:B------:R-:W2:Y:S02]  /*2240*/  LDG.E R2, desc[UR36][R2.64] ;  /* 0x0000002402027981 */ /* 0x000ea4000c1e1900 */
[----:B--2---:R-:W-:-:S04]  /*2250*/  I2FP.F32.U32 R0, R2 ;  /* 0x0000000200007245 */ /* 0x004fc80000201000 */
[----:B------:R-:W-:-:S04]  /*2260*/  F2FP.F16.F32.PACK_AB R0, RZ, R0 ;  /* 0x00000000ff00723e */ /* 0x000fc800000000ff */
[----:B------:R-:W-:-:S07]  /*2270*/  PRMT R24, R0, 0x7610, R24 ;  /* 0x0000761000187816 */ /* 0x000fce0000000018 */
.L_x_1902:
[----:B------:R-:W-:-:S07]  /*2280*/  VIADD R19, R19, 0x80 ;  /* 0x0000008013137836 */ /* 0x000fce0000000000 */
.L_x_1896:
[----:B------:R-:W-:Y:S05]  /*2290*/  BSYNC B6 ;  /* 0x0000000000067941 */ /* 0x000fea0003800000 */
.L_x_1895:
[----:B------:R-:W-:Y:S01]  /*22a0*/  ISETP.GE.AND P0, PT, R19, R16, PT ;  /* 0x000000101300720c */ /* 0x000fe20003f06270 */
[----:B------:R-:W-:Y:S01]  /*22b0*/  BSSY B6, `(.L_x_1930) ;  /* 0x000010f000067945 */ /* 0x000fe20003800000 */
[----:B------:R-:W-:Y:S02]  /*22c0*/  PRMT R22, RZ, 0x7610, R22 ;  /* 0x00007610ff167816 */ /* 0x000fe40000000016 */
[----:B01----:R-:W-:-:S09]  /*22d0*/  PRMT R2, RZ, 0x7610, R2 ;  /* 0x00007610ff027816 */ /* 0x003fd20000000002 */
[----:B------:R-:W-:Y:S05]  /*22e0*/  @P0 BRA `(.L_x_1931) ;  /* 0x00000010002c0947 */ /* 0x000fea0003800000 */
[----:B------:R-:W0:Y:S01]  /*22f0*/  LDC.64 R4, c[0x0][0x220] ;  /* 0x00008800ff047b82 */ /* 0x000e220000000a00 */
        /* <DEDUP_REMOVED lines=22> */
.L_x_1935:
[----:B------:R-:W2:Y:S02]  /*2460*/  LDG.E.U8 R4, desc[UR36][R4.64] ;  /* 0x0000002404047981 */ /* 0x000ea4000c1e1100 */
[----:B--2---:R-:W-:-:S04]  /*2470*/  I2FP.F32.U32 R0, R4 ;  /* 0x0000000400007245 */ /* 0x004fc80000201000 */
[----:B------:R-:W-:-:S04]  /*2480*/  F2FP.F16.F32.PACK_AB R0, RZ, R0 ;  /* 0x00000000ff00723e */ /* 0x000fc800000000ff */
[----:B------:R-:W-:Y:S01]  /*2490*/  PRMT R2, R0, 0x7610, R2 ;  /* 0x0000761000027816 */ /* 0x000fe20000000002 */
[----:B------:R-:W-:Y:S06]  /*24a0*/  BRA `(.L_x_1937) ;  /* 0x0000000c00b87947 */ /* 0x000fec0003800000 */
.L_x_1934:
        /* <DEDUP_REMOVED lines=11> */
.L_x_1939:
[----:B------:R-:W2:Y:S02]  /*2560*/  LDG.E R4, desc[UR36][R4.64] ;  /* 0x0000002404047981 */ /* 0x000ea4000c1e1900 */
[----:B--2---:R-:W-:-:S04]  /*2570*/  I2FP.F32.S32 R0, R4 ;  /* 0x0000000400007245 */ /* 0x004fc80000201400 */
[----:B------:R-:W-:-:S04]  /*2580*/  F2FP.F16.F32.PACK_AB R0, RZ, R0 ;  /* 0x00000000ff00723e */ /* 0x000fc800000000ff */
[----:B------:R-:W-:Y:S01]  /*2590*/  PRMT R2, R0, 0x7610, R2 ;  /* 0x0000761000027816 */ /* 0x000fe20000000002 */
[----:B------:R-:W-:Y:S06]  /*25a0*/  BRA `(.L_x_1937) ;  /* 0x0000000c00787947 */ /* 0x000fec0003800000 */
.L_x_1938:
[----:B------:R-:W2:Y:S02]  /*25b0*/  LDG.E.U16 R4, desc[UR36][R4.64] ;  /* 0x0000002404047981 */ /* 0x000ea4000c1e1500 */
[----:B--2---:R-:W0:Y:S02]  /*25c0*/  I2F.S16 R0, R4 ;  /* 0x0000000400007306 */ /* 0x004e240000101400 */
[----:B0-----:R-:W-:-:S04]  /*25d0*/  F2FP.F16.F32.PACK_AB R0, RZ, R0 ;  /* 0x00000000ff00723e */ /* 0x001fc800000000ff */
[----:B------:R-:W-:Y:S01]  /*25e0*/  PRMT R2, R0, 0x7610, R2 ;  /* 0x0000761000027816 */ /* 0x000fe20000000002 */
[----:B------:R-:W-:Y:S06]  /*25f0*/  BRA `(.L_x_1937) ;  /* 0x0000000c00647947 */ /* 0x000fec0003800000 */
.L_x_1933:
        /* <DEDUP_REMOVED lines=9> */
.L_x_1941:
[----:B------:R0:W5:Y:S01]  /*2690*/  LDG.E.U16 R2, desc[UR36][R4.64] ;  /* 0x0000002404027981 */ /* 0x000162000c1e1500 */
[----:B------:R-:W-:Y:S05]  /*26a0*/  BRA `(.L_x_1937) ;  /* 0x0000000c00387947 */ /* 0x000fea0003800000 */
.L_x_1940:
        /* <DEDUP_REMOVED lines=9> */
.L_x_1943:
[----:B------:R1:W5:Y:S01]  /*2740*/  LDG.E.U16 R2, desc[UR36][R4.64] ;  /* 0x0000002404027981 */ /* 0x000362000c1e1500 */
[----:B------:R-:W-:Y:S05]  /*2750*/  BRA `(.L_x_1937) ;  /* 0x0000000c000c7947 */ /* 0x000fea0003800000 */
.L_x_1942:
        /* <DEDUP_REMOVED lines=9> */
.L_x_1932:
        /* <DEDUP_REMOVED lines=14> */
.L_x_1946:
        /* <DEDUP_REMOVED lines=9> */
.L_x_1945:
        /* <DEDUP_REMOVED lines=11> */
[----:B------:R-:W-:-:S05]  /*2a10*/  VIADD R6, R2, 0x1000000 ;  /* 0x0100000002067836 */ /* 0x000fca0000000000 */
[----:B------:R-:W-:Y:S02]  /*2a20*/  SHF.R.S32.HI R6, RZ, 0x8, R6 ;  /* 0x00000008ff067819 */ /* 0x000fe40000011406 */
[----:B0-----:R-:W-:-:S04]  /*2a30*/  IADD3 R3, -R3, 0x1f, RZ ;  /* 0x0000001f03037810 */ /* 0x001fc80007ffe1ff */
[C---:B------:R-:W-:Y:S01]  /*2a40*/  ISETP.GT.U32.AND P0, PT, R3.reuse, 0x4, PT ;  /* 0x000000040300780c */ /* 0x040fe20003f04070 */
[----:B------:R-:W-:-:S05]  /*2a50*/  VIADD R3, R3, 0xfffffffc ;  /* 0xfffffffc03037836 */ /* 0x000fca0000000000 */
[----:B------:R-:W-:-:S04]  /*2a60*/  SEL R3, R3, RZ, P0 ;  /* 0x000000ff03037207 */ /* 0x000fc80000000000 */
[C---:B------:R-:W-:Y:S01]  /*2a70*/  SHF.L.U32 R4, R2.reuse, R3, RZ ;  /* 0x0000000302047219 */ /* 0x040fe200000006ff */
[----:B------:R-:W-:Y:S02]  /*2a80*/  IMAD R7, R3, R8, 0x3c000000 ;  /* 0x3c00000003077424 */ /* 0x000fe400078e0208 */
[----:B------:R-:W-:-:S03]  /*2a90*/  VIADD R3, R2, 0xffffffff ;  /* 0xffffffff02037836 */ /* 0x000fc60000000000 */
[----:B------:R-:W-:Y:S02]  /*2aa0*/  LEA.HI R7, R4, R7, RZ, 0x1c ;  /* 0x0000000704077211 */ /* 0x000fe400078fe0ff */
[----:B------:R-:W-:Y:S02]  /*2ab0*/  SHF.R.S32.HI R3, RZ, 0x1f, R3 ;  /* 0x0000001fff037819 */ /* 0x000fe40000011403 */
[----:B------:R-:W-:-:S04]  /*2ac0*/  LOP3.LUT R6, R7, 0x7f800000, R6, 0xf8, !PT ;  /* 0x7f80000007067812 */ /* 0x000fc800078ef806 */
[----:B------:R-:W-:-:S04]  /*2ad0*/  LOP3.LUT R3, R6, R3, RZ, 0x30, !PT ;  /* 0x0000000306037212 */ /* 0x000fc800078e30ff */
[----:B------:R-:W-:-:S04]  /*2ae0*/  LOP3.LUT R3, R3, 0x80000000, R0, 0xf8, !PT ;  /* 0x8000000003037812 */ /* 0x000fc800078ef800 */
[----:B------:R-:W-:-:S04]  /*2af0*/  F2FP.F16.F32.PACK_AB R3, RZ, R3 ;  /* 0x00000003ff03723e */ /* 0x000fc800000000ff */
[----:B------:R-:W-:Y:S01]  /*2b00*/  PRMT R2, R3, 0x7610, R2 ;  /* 0x0000761003027816 */ /* 0x000fe20000000002 */
[----:B------:R-:W-:Y:S06]  /*2b10*/  BRA `(.L_x_1937) ;  /* 0x00000008001c7947 */ /* 0x000fec0003800000 */
.L_x_1948:
[----:B------:R-:W2:Y:S02]  /*2b20*/  LDG.E.U8 R3, desc[UR36][R4.64] ;  /* 0x0000002404037981 */ /* 0x000ea4000c1e1100 */
[----:B--2---:R-:W-:-:S05]  /*2b30*/  IMAD.SHL.U32 R0, R3, 0x2000000, RZ ;  /* 0x0200000003007824 */ /* 0x004fca00078e00ff */
[----:B------:R-:W-:-:S13]  /*2b40*/  ISETP.GE.U32.AND P0, PT, R0, 0x8000000, PT ;  /* 0x080000000000780c */ /* 0x000fda0003f06070 */
[C---:B------:R-:W-:Y:S02]  /*2b50*/  @!P0 IMAD.SHL.U32 R0, R3.reuse, 0x100, RZ ;  /* 0x0000010003008824 */ /* 0x040fe400078e00ff */
[C---:B------:R-:W-:Y:S02]  /*2b60*/  @P0 IMAD.SHL.U32 R2, R3.reuse, 0x200000, RZ ;  /* 0x0020000003020824 */ /* 0x040fe400078e00ff */
[----:B------:R-:W-:Y:S01]  /*2b70*/  IMAD.SHL.U32 R3, R3, 0x1000000, RZ ;  /* 0x0100000003037824 */ /* 0x000fe200078e00ff */
[----:B------:R-:W-:Y:S02]  /*2b80*/  @!P0 LOP3.LUT R0, R0, 0x7f00, RZ, 0xc0, !PT ;  /* 0x00007f0000008812 */ /* 0x000fe400078ec0ff */
[----:B------:R-:W-:Y:S02]  /*2b90*/  @P0 LOP3.LUT R2, R2, 0x70000000, RZ, 0xfc, !PT ;  /* 0x7000000002020812 */ /* 0x000fe400078efcff */
[----:B------:R-:W-:-:S03]  /*2ba0*/  @!P0 LOP3.LUT R0, R0, 0x3f000000, RZ, 0xfc, !PT ;  /* 0x3f00000000008812 */ /* 0x000fc600078efcff */
[----:B------:R-:W-:Y:S02]  /*2bb0*/  @P0 FMUL.FTZ R2, R2, 1.9259299443872358531e-34 ;  /* 0x0780000002020820 */ /* 0x000fe40000410000 */
[----:B------:R-:W-:-:S05]  /*2bc0*/  @!P0 FADD.FTZ R2, R0, -0.5 ;  /* 0xbf00000000028421 */ /* 0x000fca0000010000 */
[----:B------:R-:W-:-:S04]  /*2bd0*/  LOP3.LUT R2, R2, 0x80000000, R3, 0xf8, !PT ;  /* 0x8000000002027812 */ /* 0x000fc800078ef803 */
[----:B------:R-:W-:Y:S01]  /*2be0*/  F2FP.F16.F32.PACK_AB R2, RZ, R2 ;  /* 0x00000002ff02723e */ /* 0x000fe200000000ff */
[----:B------:R-:W-:Y:S06]  /*2bf0*/  BRA `(.L_x_1937) ;  /* 0x0000000400e47947 */ /* 0x000fec0003800000 */
.L_x_1947:
[----:B------:R-:W2:Y:S02]  /*2c00*/  LDG.E.U16 R0, desc[UR36][R4.64] ;  /* 0x0000002404007981 */ /* 0x000ea4000c1e1500 */
[----:B--2---:R-:W-:-:S05]  /*2c10*/  IMAD.U32 R0, R0, 0x10000, RZ ;  /* 0x0001000000007824 */ /* 0x004fca00078e00ff */
[----:B------:R-:W-:-:S04]  /*2c20*/  F2FP.F16.F32.PACK_AB R0, RZ, R0 ;  /* 0x00000000ff00723e */ /* 0x000fc800000000ff */
[----:B------:R-:W-:Y:S01]  /*2c30*/  PRMT R2, R0, 0x7610, R2 ;  /* 0x0000761000027816 */ /* 0x000fe20000000002 */
[----:B------:R-:W-:Y:S06]  /*2c40*/  BRA `(.L_x_1937) ;  /* 0x0000000400d07947 */ /* 0x000fec0003800000 */
.L_x_1944:
        /* <DEDUP_REMOVED lines=13> */
.L_x_1951:
        /* <DEDUP_REMOVED lines=21> */
.L_x_1955:
[----:B------:R-:W-:Y:S05]  /*2e70*/  BSYNC B1 ;  /* 0x0000000000017941 */ /* 0x000fea0003800000 */
.L_x_1954:
[----:B------:R-:W-:Y:S01]  /*2e80*/  LEA R3, R0, 0x3b800000, 0x17 ;  /* 0x3b80000000037811 */ /* 0x000fe200078eb8ff */
[----:B------:R-:W-:-:S05]  /*2e90*/  IMAD.SHL.U32 R0, R2, 0x100000, RZ ;  /* 0x0010000002007824 */ /* 0x000fca00078e00ff */
[----:B------:R-:W-:-:S07]  /*2ea0*/  LOP3.LUT R0, R3, R0, R4, 0xfe, !PT ;  /* 0x0000000003007212 */ /* 0x000fce00078efe04 */
.L_x_1953:
[----:B------:R-:W-:Y:S05]  /*2eb0*/  BSYNC B0 ;  /* 0x0000000000007941 */ /* 0x000fea0003800000 */
.L_x_1952:
[----:B------:R-:W-:-:S04]  /*2ec0*/  F2FP.F16.F32.PACK_AB R0, RZ, R0 ;  /* 0x00000000ff00723e */ /* 0x000fc800000000ff */
[----:B------:R-:W-:Y:S01]  /*2ed0*/  PRMT R2, R0, 0x7610, R2 ;  /* 0x0000761000027816 */ /* 0x000fe20000000002 */
[----:B------:R-:W-:Y:S06]  /*2ee0*/  BRA `(.L_x_1937) ;  /* 0x0000000400287947 */ /* 0x000fec0003800000 */
.L_x_1950:
        /* <DEDUP_REMOVED lines=21> */
.L_x_1959:
[----:B------:R-:W-:Y:S05]  /*3040*/  BSYNC B1 ;  /* 0x0000000000017941 */ /* 0x000fea0003800000 */
.L_x_1958:
[----:B------:R-:W-:Y:S01]  /*3050*/  LEA R3, R0, 0x37800000, 0x17 ;  /* 0x3780000000037811 */ /* 0x000fe200078eb8ff */
[----:B------:R-:W-:-:S05]  /*3060*/  IMAD.SHL.U32 R0, R2, 0x200000, RZ ;  /* 0x0020000002007824 */ /* 0x000fca00078e00ff */
[----:B------:R-:W-:-:S07]  /*3070*/  LOP3.LUT R0, R3, R0, R4, 0xfe, !PT ;  /* 0x0000000003007212 */ /* 0x000fce00078efe04 */
.L_x_1957:
[----:B------:R-:W-:Y:S05]  /*3080*/  BSYNC B0 ;  /* 0x0000000000007941 */ /* 0x000fea0003800000 */
.L_x_1956:
[----:B------:R-:W-:-:S04]  /*3090*/  F2FP.F16.F32.PACK_AB R0, RZ, R0 ;  /* 0x00000000ff00723e */ /* 0x000fc800000000ff */
[----:B------:R-:W-:Y:S01]  /*30a0*/  PRMT R2, R0, 0x7610, R2 ;  /* 0x0000761000027816 */ /* 0x000fe20000000002 */
[----:B------:R-:W-:Y:S06]  /*30b0*/  BRA `(.L_x_1937) ;  /* 0x0000000000b47947 */ /* 0x000fec0003800000 */
.L_x_1949:
        /* <DEDUP_REMOVED lines=14> */
.L_x_1963:
[----:B------:R-:W-:Y:S05]  /*31a0*/  BSYNC B0 ;  /* 0x0000000000007941 */ /* 0x000fea0003800000 */
.L_x_1962:
[----:B------:R-:W-:-:S04]  /*31b0*/  F2FP.F16.F32.PACK_AB R0, RZ, R0 ;  /* 0x00000000ff00723e */ /* 0x000fc800000000ff */
[----:B------:R-:W-:Y:S01]  /*31c0*/  PRMT R2, R0, 0x7610, R2 ;  /* 0x0000761000027816 */ /* 0x000fe20000000002 */
[----:B------:R-:W-:Y:S06]  /*31d0*/  BRA `(.L_x_1937) ;  /* 0x00000000006c7947 */ /* 0x000fec0003800000 */
.L_x_1936:
        /* <DEDUP_REMOVED lines=16> */
.L_x_1964:
[----:B------:R-:W-:Y:S01]  /*32e0*/  PRMT R2, RZ, 0x7610, R2 ;  /* 0x00007610ff027816 */ /* 0x000fe20000000002 */
[----:B------:R-:W-:Y:S06]  /*32f0*/  BRA `(.L_x_1937) ;  /* 0x0000000000247947 */ /* 0x000fec0003800000 */
.L_x_1961:
[----:B------:R-:W2:Y:S02]  /*3300*/  LDG.E.64 R4, desc[UR36][R4.64] ;  /* 0x0000002404047981 */ /* 0x000ea4000c1e1b00 */
[----:B--2---:R-:W0:Y:S02]  /*3310*/  I2F.U64 R0, R4 ;  /* 0x0000000400007312 */ /* 0x004e240000301000 */
[----:B0-----:R-:W-:-:S04]  /*3320*/  F2FP.F16.F32.PACK_AB R0, RZ, R0 ;  /* 0x00000000ff00723e */ /* 0x001fc800000000ff */
[----:B------:R-:W-:Y:S01]  /*3330*/  PRMT R2, R0, 0x7610, R2 ;  /* 0x0000761000027816 */ /* 0x000fe20000000002 */
[----:B------:R-:W-:Y:S06]  /*3340*/  BRA `(.L_x_1937) ;  /* 0x0000000000107947 */ /* 0x000fec0003800000 */
.L_x_1960:
[----:B------:R-:W2:Y:S02]  /*3350*/  LDG.E R4, desc[UR36][R4.64] ;  /* 0x0000002404047981 */ /* 0x000ea4000c1e1900 */
[----:B--2---:R-:W-:-:S04]  /*3360*/  I2FP.F32.U32 R0, R4 ;  /* 0x0000000400007245 */ /* 0x004fc80000201000 */
[----:B------:R-:W-:-:S04]  /*3370*/  F2FP.F16.F32.PACK_AB R0, RZ, R0 ;  /* 0x00000000ff00723e */ /* 0x000fc800000000ff */
[----:B------:R-:W-:-:S07]  /*3380*/  PRMT R2, R0, 0x7610, R2 ;  /* 0x0000761000027816 */ /* 0x000fce0000000002 */
.L_x_1937:
[----:B------:R-:W-:-:S07]  /*3390*/  VIADD R19, R19, 0x80 ;  /* 0x0000008013137836 */ /* 0x000fce0000000000 */
.L_x_1931:
[----:B------:R-:W-:Y:S05]  /*33a0*/  BSYNC B6 ;  /* 0x0000000000067941 */ /* 0x000fea0003800000 */
.L_x_1930:
[----:B------:R-:W-:Y:S01]  /*33b0*/  ISETP.GE.AND P0, PT, R19, R16, PT ;  /* 0x000000101300720c */ /* 0x000fe20003f06270 */
[----:B------:R-:W-:-:S12]  /*33c0*/  BSSY B6, `(.L_x_1965) ;  /* 0x000010c000067945 */ /* 0x000fd80003800000 */
[----:B------:R-:W-:Y:S05]  /*33d0*/  @P0 BRA `(.L_x_1966) ;  /* 0x0000001000280947 */ /* 0x000fea0003800000 */
[----:B01----:R-:W0:Y:S01]  /*33e0*/  LDC.64 R4, c[0x0][0x220] ;  /* 0x00008800ff047b82 */ /* 0x003e220000000a00 */
        /* <DEDUP_REMOVED lines=21> */
.L_x_1970:
[----:B------:R-:W2:Y:S02]  /*3540*/  LDG.E.U8 R4, desc[UR36][R4.64] ;  /* 0x0000002404047981 */ /* 0x000ea4000c1e1100 */
[----:B--2---:R-:W-:-:S04]  /*3550*/  I2FP.F32.U32 R0, R4 ;  /* 0x0000000400007245 */ /* 0x004fc80000201000 */
[----:B------:R-:W-:-:S04]  /*3560*/  F2FP.F16.F32.PACK_AB R0, RZ, R0 ;  /* 0x00000000ff00723e */ /* 0x000fc800000000ff */
[----:B------:R-:W-:Y:S01]  /*3570*/  PRMT R22, R0, 0x7610, R22 ;  /* 0x0000761000167816 */ /* 0x000fe20000000016 */
[----:B------:R-:W-:Y:S06]  /*3580*/  BRA `(.L_x_1966) ;  /* 0x0000000c00bc7947 */ /* 0x000fec0003800000 */
.L_x_1969:
        /* <DEDUP_REMOVED lines=11> */
.L_x_1973:
[----:B------:R-:W2:Y:S02]  /*3640*/  LDG.E R4, desc[UR36][R4.64] ;  /* 0x0000002404047981 */ /* 0x000ea4000c1e1900 */
[----:B--2---:R-:W-:-:S04]  /*3650*/  I2FP.F32.S32 R0, R4 ;  /* 0x0000000400007245 */ /* 0x004fc80000201400 */
[----:B------:R-:W-:-:S04]  /*3660*/  F2FP.F16.F32.PACK_AB R0, RZ, R0 ;  /* 0x00000000ff00723e */ /* 0x000fc800000000ff */
[----:B------:R-:W-:Y:S01]  /*3670*/  PRMT R22, R0, 0x7610, R22 ;  /* 0x0000761000167816 */ /* 0x000fe20000000016 */
[----:B------:R-:W-:Y:S06]  /*3680*/  BRA `(.L_x_1966) ;  /* 0x0000000c007c7947 */ /* 0x000fec0003800000 */
.L_x_1972:
[----:B------:R-:W2:Y:S02]  /*3690*/  LDG.E.U16 R4, desc[UR36][R4.64] ;  /* 0x0000002404047981 */ /* 0x000ea4000c1e1500 */
[----:B--2---:R-:W0:Y:S02]  /*36a0*/  I2F.S16 R0, R4 ;  /* 0x0000000400007306 */ /* 0x004e240000101400 */
[----:B0-----:R-:W-:-:S04]  /*36b0*/  F2FP.F16.F32.PACK_AB R0, RZ, R0 ;  /* 0x00000000ff00723e */ /* 0x001fc800000000ff */
[----:B------:R-:W-:Y:S01]  /*36c0*/  PRMT R22, R0, 0x7610, R22 ;  /* 0x0000761000167816 */ /* 0x000fe20000000016 */
[----:B------:R-:W-:Y:S06]  /*36d0*/  BRA `(.L_x_1966) ;  /* 0x0000000c00687947 */ /* 0x000fec0003800000 */
.L_x_1968:
        /* <DEDUP_REMOVED lines=9> */
.L_x_1975:
[----:B------:R2:W5:Y:S01]  /*3770*/  LDG.E.U16 R22, desc[UR36][R4.64] ;  /* 0x0000002404167981 */ /* 0x000562000c1e1500 */
[----:B------:R-:W-:Y:S05]  /*3780*/  BRA `(.L_x_1966) ;  /* 0x0000000c003c7947 */ /* 0x000fea0003800000 */
.L_x_1974:
        /* <DEDUP_REMOVED lines=9> */
.L_x_1977:
[----:B------:R3:W5:Y:S01]  /*3820*/  LDG.E.U16 R22, desc[UR36][R4.64] ;  /* 0x0000002404167981 */ /* 0x000762000c1e1500 */
[----:B------:R-:W-:Y:S05]  /*3830*/  BRA `(.L_x_1966) ;  /* 0x0000000c00107947 */ /* 0x000fea0003800000 */
.L_x_1976:
        /* <DEDUP_REMOVED lines=9> */
.L_x_1967:
        /* <DEDUP_REMOVED lines=14> */
.L_x_1980:
        /* <DEDUP_REMOVED lines=9> */
.L_x_1979:
        /* <DEDUP_REMOVED lines=28> */
.L_x_1982:
        /* <DEDUP_REMOVED lines=12> */
[----:B------:R-:W-:-:S04]  /*3cc0*/  F2FP.F16.F32.PACK_AB R0, RZ, R0 ;  /* 0x00000000ff00723e */ /* 0x000fc800000000ff */
[----:B------:R-:W-:Y:S01]  /*3cd0*/  PRMT R22, R0, 0x7610, R22 ;  /* 0x0000761000167816 */ /* 0x000fe20000000016 */
[----:B------:R-:W-:Y:S06]  /*3ce0*/  BRA `(.L_x_1966) ;  /* 0x0000000400e47947 */ /* 0x000fec0003800000 */
.L_x_1981:
[----:B------:R-:W2:Y:S02]  /*3cf0*/  LDG.E.U16 R0, desc[UR36][R4.64] ;  /* 0x0000002404007981 */ /* 0x000ea4000c1e1500 */
[----:B--2---:R-:W-:-:S05]  /*3d00*/  IMAD.U32 R0, R0, 0x10000, RZ ;  /* 0x0001000000007824 */ /* 0x004fca00078e00ff */
[----:B------:R-:W-:-:S04]  /*3d10*/  F2FP.F16.F32.PACK_AB R0, RZ, R0 ;  /* 0x00000000ff00723e */ /* 0x000fc800000000ff */
[----:B------:R-:W-:Y:S01]  /*3d20*/  PRMT R22, R0, 0x7610, R22 ;  /* 0x0000761000167816 */ /* 0x000fe20000000016 */
[----:B------:R-:W-:Y:S06]  /*3d30*/  BRA `(.L_x_1966) ;  /* 0x0000000400d07947 */ /* 0x000fec0003800000 */
.L_x_1978:
        /* <DEDUP_REMOVED lines=13> */
.L_x_1985:
        /* <DEDUP_REMOVED lines=21> */
.L_x_1989:
[----:B------:R-:W-:Y:S05]  /*3f60*/  BSYNC B1 ;  /* 0x0000000000017941 */ /* 0x000fea0003800000 */
.L_x_1988:
[----:B------:R-:W-:Y:S01]  /*3f70*/  LEA R5, R0, 0x3b800000, 0x17 ;  /* 0x3b80000000057811 */ /* 0x000fe200078eb8ff */
[----:B------:R-:W-:-:S05]  /*3f80*/  IMAD.SHL.U32 R0, R3, 0x100000, RZ ;  /* 0x0010000003007824 */ /* 0x000fca00078e00ff */
[----:B------:R-:W-:-:S07]  /*3f90*/  LOP3.LUT R0, R5, R0, R6, 0xfe, !PT ;  /* 0x0000000005007212 */ /* 0x000fce00078efe06 */
.L_x_1987:
[----:B------:R-:W-:Y:S05]  /*3fa0*/  BSYNC B0 ;  /* 0x0000000000007941 */ /* 0x000fea0003800000 */
.L_x_1986:
[----:B------:R-:W-:-:S04]  /*3fb0*/  F2FP.F16.F32.PACK_AB R0, RZ, R0 ;  /* 0x00000000ff00723e */ /* 0x000fc800000000ff */
[----:B------:R-:W-:Y:S01]  /*3fc0*/  PRMT R22, R0, 0x7610, R22 ;  /* 0x0000761000167816 */ /* 0x000fe20000000016 */
[----:B------:R-:W-:Y:S06]  /*3fd0*/  BRA `(.L_x_1966) ;  /* 0x0000000400287947 */ /* 0x000fec0003800000 */
.L_x_1984:
        /* <DEDUP_REMOVED lines=21> */
.L_x_1993:
[----:B------:R-:W-:Y:S05]  /*4130*/  BSYNC B1 ;  /* 0x0000000000017941 */ /* 0x000fea0003800000 */
.L_x_1992:
[----:B------:R-:W-:Y:S01]  /*4140*/  LEA R5, R0, 0x37800000, 0x17 ;  /* 0x3780000000057811 */ /* 0x000fe200078eb8ff */
[----:B------:R-:W-:-:S05]  /*4150*/  IMAD.SHL.U32 R0, R3, 0x200000, RZ ;  /* 0x0020000003007824 */ /* 0x000fca00078e00ff */
[----:B------:R-:W-:-:S07]  /*4160*/  LOP3.LUT R0, R5, R0, R6, 0xfe, !PT ;  /* 0x0000000005007212 */ /* 0x000fce00078efe06 */
.L_x_1991:
[----:B------:R-:W-:Y:S05]  /*4170*/  BSYNC B0 ;  /* 0x0000000000007941 */ /* 0x000fea0003800000 */
.L_x_1990:
[----:B------:R-:W-:-:S04]  /*4180*/  F2FP.F16.F32.PACK_AB R0, RZ, R0 ;  /* 0x00000000ff00723e */ /* 0x000fc800000000ff */
[----:B------:R-:W-:Y:S01]  /*4190*/  PRMT R22, R0, 0x7610, R22 ;  /* 0x0000761000167816 */ /* 0x000fe20000000016 */
[----:B------:R-:W-:Y:S06]  /*41a0*/  BRA `(.L_x_1966) ;  /* 0x0000000000b47947 */ /* 0x000fec0003800000 */
.L_x_1983:
        /* <DEDUP_REMOVED lines=14> */
.L_x_1997:
[----:B------:R-:W-:Y:S05]  /*4290*/  BSYNC B0 ;  /* 0x0000000000007941 */ /* 0x000fea0003800000 */
.L_x_1996:
[----:B------:R-:W-:-:S04]  /*42a0*/  F2FP.F16.F32.PACK_AB R0, RZ, R0 ;  /* 0x00000000ff00723e */ /* 0x000fc800000000ff */
[----:B------:R-:W-:Y:S01]  /*42b0*/  PRMT R22, R0, 0x7610, R22 ;  /* 0x0000761000167816 */ /* 0x000fe20000000016 */
[----:B------:R-:W-:Y:S06]  /*42c0*/  BRA `(.L_x_1966) ;  /* 0x00000000006c7947 */ /* 0x000fec0003800000 */
.L_x_1971:
        /* <DEDUP_REMOVED lines=16> */
.L_x_1998:
[----:B------:R-:W-:Y:S01]  /*43d0*/  PRMT R22, RZ, 0x7610, R22 ;  /* 0x00007610ff167816 */ /* 0x000fe20000000016 */
[----:B------:R-:W-:Y:S06]  /*43e0*/  BRA `(.L_x_1966) ;  /* 0x0000000000247947 */ /* 0x000fec0003800000 */
.L_x_1995:
[----:B------:R-:W2:Y:S02]  /*43f0*/  LDG.E.64 R4, desc[UR36][R4.64] ;  /* 0x0000002404047981 */ /* 0x000ea4000c1e1b00 */
[----:B--2---:R-:W0:Y:S02]  /*4400*/  I2F.U64 R0, R4 ;  /* 0x0000000400007312 */ /* 0x004e240000301000 */
[----:B0-----:R-:W-:-:S04]  /*4410*/  F2FP.F16.F32.PACK_AB R0, RZ, R0 ;  /* 0x00000000ff00723e */ /* 0x001fc800000000ff */
[----:B------:R-:W-:Y:S01]  /*4420*/  PRMT R22, R0, 0x7610, R22 ;  /* 0x0000761000167816 */ /* 0x000fe20000000016 */
[----:B------:R-:W-:Y:S06]  /*4430*/  BRA `(.L_x_1966) ;  /* 0x0000000000107947 */ /* 0x000fec0003800000 */
.L_x_1994:
[----:B------:R-:W2:Y:S02]  /*4440*/  LDG.E R4, desc[UR36][R4.64] ;  /* 0x0000002404047981 */ /* 0x000ea4000c1e1900 */
[----:B--2---:R-:W-:-:S04]  /*4450*/  I2FP.F32.U32 R0, R4 ;  /* 0x0000000400007245 */ /* 0x004fc80000201000 */
[----:B------:R-:W-:-:S04]  /*4460*/  F2FP.F16.F32.PACK_AB R0, RZ, R0 ;  /* 0x00000000ff00723e */ /* 0x000fc800000000ff */
[----:B------:R-:W-:-:S07]  /*4470*/  PRMT R22, R0, 0x7610, R22 ;  /* 0x0000761000167816 */ /* 0x000fce0000000016 */
.L_x_1966:
[----:B------:R-:W-:Y:S05]  /*4480*/  BSYNC B6 ;  /* 0x0000000000067941 */ /* 0x000fea0003800000 */
.L_x_1965:
[----:B------:R-:W4:Y:S01]  /*4490*/  S2R R19, SR_TID.X ;  /* 0x0000000000137919 */ /* 0x000f220000002100 */
[----:B------:R-:W0:Y:S01]  /*44a0*/  LDC.U8 R18, c[0x0][0x234] ;  /* 0x00008d00ff127b82 */ /* 0x000e220000000000 */
[----:B------:R-:W-:Y:S01]  /*44b0*/  BSSY B0, `(.L_x_1999) ;  /* 0x000001d000007945 */ /* 0x000fe20003800000 */
[CC--:B----4-:R-:W-:Y:S01]  /*44c0*/  ISETP.GE.AND P2, PT, R19.reuse, R16.reuse, PT ;  /* 0x000000101300720c */ /* 0x0d0fe20003f46270 */
[C---:B------:R-:W-:Y:S02]  /*44d0*/  VIADD R3, R19.reuse, 0x100 ;  /* 0x0000010013037836 */ /* 0x040fe40000000000 */
[C---:B0123--:R-:W-:Y:S02]  /*44e0*/  VIADD R5, R19.reuse, 0x180 ;  /* 0x0000018013057836 */ /* 0x04ffe40000000000 */
[----:B------:R-:W-:Y:S01]  /*44f0*/  VIADD R23, R19, 0x80 ;  /* 0x0000008013177836 */ /* 0x000fe20000000000 */
[-C--:B------:R-:W-:Y:S02]  /*4500*/  ISETP.GE.AND P0, PT, R3, R16.reuse, PT ;  /* 0x000000100300720c */ /* 0x080fe40003f06270 */
[----:B------:R-:W-:-:S02]  /*4510*/  ISETP.GE.AND P1, PT, R5, R16, PT ;  /* 0x000000100500720c */ /* 0x000fc40003f26270 */
[----:B------:R-:W-:-:S03]  /*4520*/  ISETP.GE.AND P3, PT, R23, R16, PT ;  /* 0x000000101700720c */ /* 0x000fc60003f66270 */
[----:B------:R-:W-:Y:S10]  /*4530*/  @P2 BRA `(.L_x_2000) ;  /* 0x0000000000502947 */ /* 0x000ff40003800000 */
[----:B------:R-:W0:Y:S01]  /*4540*/  LDC.U16 R0, c[0x0][0x216] ;  /* 0x00008580ff007b82 */ /* 0x000e220000000400 */
[----:B-----5:R-:W-:-:S05]  /*4550*/  HADD2.F32 R25, -RZ, R25.H0_H0 ;  /* 0x20000019ff197230 */ /* 0x020fca0000004100 */
[----:B------:R-:W-:Y:S01]  /*4560*/  FADD.FTZ R25, |R25|, -RZ ;  /* 0x800000ff19197221 */ /* 0x000fe20000010200 */
[----:B0-----:R-:W-:-:S05]  /*4570*/  HADD2.F32 R0, -RZ, R0.H0_H0 ;  /* 0x20000000ff007230 */ /* 0x001fca0000004100 */
        /* <DEDUP_REMOVED lines=15> */
[----:B------:R-:W-:-:S07]  /*4670*/  F2FP.F16.F32.PACK_AB R0, RZ, R0 ;  /* 0x00000000ff00723e */ /* 0x000fce00000000ff */
.L_x_2000:
[----:B------:R-:W-:Y:S05]  /*4680*/  BSYNC B0 ;  /* 0x0000000000007941 */ /* 0x000fea0003800000 */
.L_x_1999:
[----:B------:R-:W-:Y:S04]  /*4690*/  BSSY B0, `(.L_x_2001) ;  /* 0x0000016000007945 */ /* 0x000fe80003800000 */
[----:B------:R-:W-:Y:S05]  /*46a0*/  @P3 BRA `(.L_x_2002) ;  /* 0x0000000000503947 */ /* 0x000fea0003800000 */
        /* <DEDUP_REMOVED lines=20> */
.L_x_2002:
[----:B------:R-:W-:Y:S05]  /*47f0*/  BSYNC B0 ;  /* 0x0000000000007941 */ /* 0x000fea0003800000 */
.L_x_2001:
        /* <DEDUP_REMOVED lines=22> */
.L_x_2004:
[----:B------:R-:W-:Y:S05]  /*4960*/  BSYNC B0 ;  /* 0x0000000000007941 */ /* 0x000fea0003800000 */
.L_x_2003:
[----:B------:R-:W-:Y:S04]  /*4970*/  BSSY B0, `(.L_x_2005) ;  /* 0x0000016000007945 */ /* 0x000fe80003800000 */
[----:B------:R-:W-:Y:S05]  /*4980*/  @P1 BRA `(.L_x_2006) ;  /* 0x0000000000501947 */ /* 0x000fea0003800000 */
[----:B-----5:R-:W0:Y:S01]  /*4990*/  LDC.U16 R2, c[0x0][0x216] ;  /* 0x00008580ff027b82 */ /* 0x020e220000000400 */
[----:B------:R-:W-:-:S05]  /*49a0*/  HADD2.F32 R22, -RZ, R22.H0_H0 ;  /* 0x20000016ff167230 */ /* 0x000fca0000004100 */
[----:B------:R-:W-:Y:S01]  /*49b0*/  FADD.FTZ R22, |R22|, -RZ ;  /* 0x800000ff16167221 */ /* 0x000fe20000010200 */
        /* <DEDUP_REMOVED lines=16> */
[----:B------:R-:W-:-:S07]  /*4ac0*/  F2FP.F16.F32.PACK_AB R22, RZ, R22 ;  /* 0x00000016ff16723e */ /* 0x000fce00000000ff */
.L_x_2006:
[----:B------:R-:W-:Y:S05]  /*4ad0*/  BSYNC B0 ;  /* 0x0000000000007941 */ /* 0x000fea0003800000 */
.L_x_2005:
[----:B------:R-:W-:Y:S04]  /*4ae0*/  BSSY B6, `(.L_x_2007) ;  /* 0x0000112000067945 */ /* 0x000fe80003800000 */
[----:B------:R-:W-:Y:S05]  /*4af0*/  @P2 BRA `(.L_x_2008) ;  /* 0x0000001000402947 */ /* 0x000fea0003800000 */
[----:B-----5:R-:W0:Y:S01]  /*4b00*/  LDC.64 R2, c[0x0][0x218] ;  /* 0x00008600ff027b82 */ /* 0x020e220000000a00 */
        /* <DEDUP_REMOVED lines=16> */
[----:B------:R-:W-:Y:S02]  /*4c10*/  HADD2.F32 R0, -RZ, R0.H0_H0 ;  /* 0x20000000ff007230 */ /* 0x000fe40000004100 */
[----:B------:R-:W-:Y:S02]  /*4c20*/  IMAD.MOV.U32 R19, RZ, RZ, R23 ;  /* 0x000000ffff137224 */ /* 0x000fe400078e0017 */
[----:B------:R-:W0:Y:S02]  /*4c30*/  F2I.FTZ.TRUNC.NTZ R5, R0 ;  /* 0x0000000000057305 */ /* 0x000e24000021f100 */
[----:B0-----:R3:W-:Y:S01]  /*4c40*/  STG.E.U8 desc[UR36][R2.64], R5 ;  /* 0x0000000502007986 */ /* 0x0017e2000c101124 */
[----:B------:R-:W-:Y:S05]  /*4c50*/  BRA `(.L_x_2008) ;  /* 0x0000000c00e87947 */ /* 0x000fea0003800000 */
.L_x_2012:
[----:B------:R-:W-:Y:S02]  /*4c60*/  HADD2.F32 R5, -RZ, R0.H0_H0 ;  /* 0x20000000ff057230 */ /* 0x000fe40000004100 */
[----:B------:R-:W-:-:S04]  /*4c70*/  IMAD.MOV.U32 R19, RZ, RZ, R23 ;  /* 0x000000ffff137224 */ /* 0x000fc800078e0017 */
[----:B------:R-:W0:Y:S02]  /*4c80*/  F2I.S64.TRUNC R4, R5 ;  /* 0x0000000500047311 */ /* 0x000e24000020d900 */
[----:B0-----:R4:W-:Y:S01]  /*4c90*/  STG.E.U8 desc[UR36][R2.64], R4 ;  /* 0x0000000402007986 */ /* 0x0019e2000c101124 */
[----:B------:R-:W-:Y:S05]  /*4ca0*/  BRA `(.L_x_2008) ;  /* 0x0000000c00d47947 */ /* 0x000fea0003800000 */
.L_x_2011:
[----:B------:R-:W-:-:S13]  /*4cb0*/  ISETP.NE.AND P0, PT, R4, 0x2, PT ;  /* 0x000000020400780c */ /* 0x000fda0003f05270 */
[----:B------:R-:W-:Y:S05]  /*4cc0*/  @!P0 BRA `(.L_x_2014) ;  /* 0x0000000000388947 */ /* 0x000fea0003800000 */
[----:B------:R-:W-:-:S13]  /*4cd0*/  ISETP.NE.AND P0, PT, R4, 0x3, PT ;  /* 0x000000030400780c */ /* 0x000fda0003f05270 */
[----:B------:R-:W-:Y:S05]  /*4ce0*/  @!P0 BRA `(.L_x_2015) ;  /* 0x00000000001c8947 */ /* 0x000fea0003800000 */
[----:B------:R-:W-:-:S13]  /*4cf0*/  ISETP.NE.AND P0, PT, R4, 0x4, PT ;  /* 0x000000040400780c */ /* 0x000fda0003f05270 */
[----:B------:R-:W-:Y:S05]  /*4d00*/  @P0 BRA `(.L_x_2013) ;  /* 0x0000000c00500947 */ /* 0x000fea0003800000 */
[----:B------:R-:W-:Y:S02]  /*4d10*/  HADD2.F32 R4, -RZ, R0.H0_H0 ;  /* 0x20000000ff047230 */ /* 0x000fe40000004100 */
[----:B------:R-:W-:-:S04]  /*4d20*/  IMAD.MOV.U32 R19, RZ, RZ, R23 ;  /* 0x000000ffff137224 */ /* 0x000fc800078e0017 */
[----:B------:R-:W0:Y:S02]  /*4d30*/  F2I.S64.TRUNC R4, R4 ;  /* 0x0000000400047311 */ /* 0x000e24000020d900 */
[----:B0-----:R1:W-:Y:S01]  /*4d40*/  STG.E.64 desc[UR36][R2.64], R4 ;  /* 0x0000000402007986 */ /* 0x0013e2000c101b24 */
[----:B------:R-:W-:Y:S05]  /*4d50*/  BRA `(.L_x_2008) ;  /* 0x0000000c00a87947 */ /* 0x000fea0003800000 */
.L_x_2015:
[----:B------:R-:W-:Y:S02]  /*4d60*/  HADD2.F32 R0, -RZ, R0.H0_H0 ;  /* 0x20000000ff007230 */ /* 0x000fe40000004100 */
[----:B------:R-:W-:Y:S02]  /*4d70*/  IMAD.MOV.U32 R19, RZ, RZ, R23 ;  /* 0x000000ffff137224 */ /* 0x000fe400078e0017 */
[----:B------:R-:W0:Y:S02]  /*4d80*/  F2I.FTZ.TRUNC.NTZ R5, R0 ;  /* 0x0000000000057305 */ /* 0x000e24000021f100 */
[----:B0-----:R2:W-:Y:S01]  /*4d90*/  STG.E desc[UR36][R2.64], R5 ;  /* 0x0000000502007986 */ /* 0x0015e2000c101924 */
[----:B------:R-:W-:Y:S05]  /*4da0*/  BRA `(.L_x_2008) ;  /* 0x0000000c00947947 */ /* 0x000fea0003800000 */
.L_x_2014:
[----:B------:R-:W-:Y:S02]  /*4db0*/  HADD2.F32 R0, -RZ, R0.H0_H0 ;  /* 0x20000000ff007230 */ /* 0x000fe40000004100 */
[----:B------:R-:W-:Y:S02]  /*4dc0*/  IMAD.MOV.U32 R19, RZ, RZ, R23 ;  /* 0x000000ffff137224 */ /* 0x000fe400078e0017 */
[----:B------:R-:W0:Y:S02]  /*4dd0*/  F2I.FTZ.TRUNC.NTZ R5, R0 ;  /* 0x0000000000057305 */ /* 0x000e24000021f100 */
[----:B0-----:R0:W-:Y:S01]  /*4de0*/  STG.E.U16 desc[UR36][R2.64], R5 ;  /* 0x0000000502007986 */ /* 0x0011e2000c101524 */
[----:B------:R-:W-:Y:S05]  /*4df0*/  BRA `(.L_x_2008) ;  /* 0x0000000c00807947 */ /* 0x000fea0003800000 */
.L_x_2010:
[----:B------:R-:W-:-:S13]  /*4e00*/  ISETP.GT.AND P0, PT, R4, 0x6, PT ;  /* 0x000000060400780c */ /* 0x000fda0003f04270 */
[----:B------:R-:W-:Y:S05]  /*4e10*/  @P0 BRA `(.L_x_2016) ;  /* 0x00000000002c0947 */ /* 0x000fea0003800000 */
[----:B------:R-:W-:-:S13]  /*4e20*/  ISETP.NE.AND P0, PT, R4, 0x5, PT ;  /* 0x000000050400780c */ /* 0x000fda0003f05270 */
[----:B------:R-:W-:Y:S05]  /*4e30*/  @!P0 BRA `(.L_x_2017) ;  /* 0x0000000000188947 */ /* 0x000fea0003800000 */
[----:B------:R-:W-:-:S13]  /*4e40*/  ISETP.NE.AND P0, PT, R4, 0x6, PT ;  /* 0x000000060400780c */ /* 0x000fda0003f05270 */
[----:B------:R-:W-:Y:S05]  /*4e50*/  @P0 BRA `(.L_x_2013) ;  /* 0x0000000800fc0947 */ /* 0x000fea0003800000 */
[----:B------:R-:W-:Y:S02]  /*4e60*/  HADD2.F32 R5, -RZ, R0.H0_H0 ;  /* 0x20000000ff057230 */ /* 0x000fe40000004100 */
[----:B------:R-:W-:-:S03]  /*4e70*/  IMAD.MOV.U32 R19, RZ, RZ, R23 ;  /* 0x000000ffff137224 */ /* 0x000fc600078e0017 */
[----:B------:R0:W-:Y:S01]  /*4e80*/  STG.E desc[UR36][R2.64], R5 ;  /* 0x0000000502007986 */ /* 0x0001e2000c101924 */
[----:B------:R-:W-:Y:S05]  /*4e90*/  BRA `(.L_x_2008) ;  /* 0x0000000c00587947 */ /* 0x000fea0003800000 */
.L_x_2017:
[----:B------:R0:W-:Y:S01]  /*4ea0*/  STG.E.U16 desc[UR36][R2.64], R0 ;  /* 0x0000000002007986 */ /* 0x0001e2000c101524 */
[----:B------:R-:W-:Y:S01]  /*4eb0*/  IMAD.MOV.U32 R19, RZ, RZ, R23 ;  /* 0x000000ffff137224 */ /* 0x000fe200078e0017 */
[----:B------:R-:W-:Y:S06]  /*4ec0*/  BRA `(.L_x_2008) ;  /* 0x0000000c004c7947 */ /* 0x000fec0003800000 */
.L_x_2016:
[----:B------:R-:W-:-:S13]  /*4ed0*/  ISETP.NE.AND P0, PT, R4, 0x7, PT ;  /* 0x000000070400780c */ /* 0x000fda0003f05270 */
[----:B------:R-:W-:Y:S05]  /*4ee0*/  @!P0 BRA `(.L_x_2018) ;  /* 0x00000000003c8947 */ /* 0x000fea0003800000 */
[----:B------:R-:W-:-:S13]  /*4ef0*/  ISETP.NE.AND P0, PT, R4, 0x8, PT ;  /* 0x000000080400780c */ /* 0x000fda0003f05270 */
[----:B------:R-:W-:Y:S05]  /*4f00*/  @!P0 BRA `(.L_x_2019) ;  /* 0x00000000001c8947 */ /* 0x000fea0003800000 */
[----:B------:R-:W-:-:S13]  /*4f10*/  ISETP.NE.AND P0, PT, R4, 0x9, PT ;  /* 0x000000090400780c */ /* 0x000fda0003f05270 */
[----:B------:R-:W-:Y:S05]  /*4f20*/  @P0 BRA `(.L_x_2013) ;  /* 0x0000000800c80947 */ /* 0x000fea0003800000 */
[----:B------:R-:W-:Y:S02]  /*4f30*/  HADD2.F32 R4, -RZ, R0.H0_H0 ;  /* 0x20000000ff047230 */ /* 0x000fe40000004100 */
[----:B------:R-:W-:Y:S02]  /*4f40*/  IMAD.MOV.U32 R5, RZ, RZ, RZ ;  /* 0x000000ffff057224 */ /* 0x000fe400078e00ff */
[----:B------:R-:W-:-:S03]  /*4f50*/  IMAD.MOV.U32 R19, RZ, RZ, R23 ;  /* 0x000000ffff137224 */ /* 0x000fc600078e0017 */
[----:B------:R0:W-:Y:S01]  /*4f60*/  STG.E.64 desc[UR36][R2.64], R4 ;  /* 0x0000000402007986 */ /* 0x0001e2000c101b24 */
[----:B------:R-:W-:Y:S05]  /*4f70*/  BRA `(.L_x_2008) ;  /* 0x0000000c00207947 */ /* 0x000fea0003800000 */
.L_x_2019:
[----:B------:R-:W-:Y:S02]  /*4f80*/  HADD2.F32 R0, -RZ, R0.H0_H0 ;  /* 0x20000000ff007230 */ /* 0x000fe40000004100 */
[----:B------:R-:W-:-:S03]  /*4f90*/  IMAD.MOV.U32 R19, RZ, RZ, R23 ;  /* 0x000000ffff137224 */ /* 0x000fc600078e0017 */
[----:B------:R-:W-:-:S04]  /*4fa0*/  F2FP.F16.F32.PACK_AB R0, RZ, R0 ;  /* 0x00000000ff00723e */ /* 0x000fc800000000ff */
[----:B------:R-:W-:-:S05]  /*4fb0*/  PRMT R0, R0, 0x5410, RZ ;  /* 0x0000541000007816 */ /* 0x000fca00000000ff */
[----:B------:R0:W-:Y:S01]  /*4fc0*/  STG.E desc[UR36][R2.64], R0 ;  /* 0x0000000002007986 */ /* 0x0001e2000c101924 */
[----:B------:R-:W-:Y:S05]  /*4fd0*/  BRA `(.L_x_2008) ;  /* 0x0000000c00087947 */ /* 0x000fea0003800000 */
.L_x_2018:
[----:B------:R-:W-:Y:S02]  /*4fe0*/  HADD2.F32 R4, -RZ, R0.H0_H0 ;  /* 0x20000000ff047230 */ /* 0x000fe40000004100 */
[----:B------:R-:W-:-:S03]  /*4ff0*/  IMAD.MOV.U32 R19, RZ, RZ, R23 ;  /* 0x000000ffff137224 */ /* 0x000fc600078e0017 */
[----:B------:R-:W-:-:S06]  /*5000*/  FMUL.FTZ R4, R4, 1 ;  /* 0x3f80000004047820 */ /* 0x000fcc0000410000 */
[----:B------:R-:W0:Y:S02]  /*5010*/  F2F.F64.F32 R4, R4 ;  /* 0x0000000400047310 */ /* 0x000e240000201800 */
[----:B0-----:R0:W-:Y:S01]  /*5020*/  STG.E.64 desc[UR36][R2.64], R4 ;  /* 0x0000000402007986 */ /* 0x0011e2000c101b24 */
[----:B------:R-:W-:Y:S05]  /*5030*/  BRA `(.L_x_2008) ;  /* 0x0000000800f07947 */ /* 0x000fea0003800000 */
.L_x_2009:
        /* <DEDUP_REMOVED lines=10> */
[----:B------:R-:W-:-:S04]  /*50e0*/  FSETP.NEU.FTZ.AND P0, PT, R0, RZ, PT ;  /* 0x000000ff0000720b */ /* 0x000fc80003f1d000 */
[----:B------:R-:W-:-:S05]  /*50f0*/  SEL R5, RZ, 0x1, !P0 ;  /* 0x00000001ff057807 */ /* 0x000fca0004000000 */
[----:B------:R0:W-:Y:S01]  /*5100*/  STG.E.U8 desc[UR36][R2.64], R5 ;  /* 0x0000000502007986 */ /* 0x0001e2000c101124 */
[----:B------:R-:W-:Y:S05]  /*5110*/  BRA `(.L_x_2008) ;  /* 0x0000000800b87947 */ /* 0x000fea0003800000 */
.L_x_2022:
[----:B------:R-:W-:Y:S01]  /*5120*/  HADD2.F32 R0, -RZ, R0.H0_H0 ;  /* 0x20000000ff007230 */ /* 0x000fe20000004100 */
[----:B------:R-:W-:Y:S01]  /*5130*/  CS2R R6, SRZ ;  /* 0x0000000000067805 */ /* 0x000fe2000001ff00 */
[----:B------:R-:W-:-:S03]  /*5140*/  IMAD.MOV.U32 R19, RZ, RZ, R23 ;  /* 0x000000ffff137224 */ /* 0x000fc600078e0017 */
[----:B------:R-:W-:-:S04]  /*5150*/  FMUL.FTZ R0, R0, 1 ;  /* 0x3f80000000007820 */ /* 0x000fc80000410000 */
[----:B------:R-:W0:Y:S02]  /*5160*/  F2F.F64.F32 R4, R0 ;  /* 0x0000000000047310 */ /* 0x000e240000201800 */
[----:B0-----:R0:W-:Y:S01]  /*5170*/  STG.E.128 desc[UR36][R2.64], R4 ;  /* 0x0000000402007986 */ /* 0x0011e2000c101d24 */
[----:B------:R-:W-:Y:S05]  /*5180*/  BRA `(.L_x_2008) ;  /* 0x00000008009c7947 */ /* 0x000fea0003800000 */
.L_x_2021:
        /* <DEDUP_REMOVED lines=21> */
.L_x_2026:
[----:B------:R-:W-:Y:S05]  /*52e0*/  BSYNC B0 ;  /* 0x0000000000007941 */ /* 0x000fea0003800000 */
.L_x_2025:
[----:B------:R-:W-:Y:S01]  /*52f0*/  LOP3.LUT R5, R0, R5, RZ, 0xfc, !PT ;  /* 0x0000000500057212 */ /* 0x000fe200078efcff */
[----:B------:R-:W-:-:S04]  /*5300*/  IMAD.MOV.U32 R19, RZ, RZ, R23 ;  /* 0x000000ffff137224 */ /* 0x000fc800078e0017 */
[----:B------:R0:W-:Y:S01]  /*5310*/  STG.E.U8 desc[UR36][R2.64], R5 ;  /* 0x0000000502007986 */ /* 0x0001e2000c101124 */
[----:B------:R-:W-:Y:S05]  /*5320*/  BRA `(.L_x_2008) ;  /* 0x0000000800347947 */ /* 0x000fea0003800000 */
.L_x_2024:
        /* <DEDUP_REMOVED lines=13> */
.L_x_2028:
[----:B------:R-:W-:Y:S01]  /*5400*/  IMAD.MOV.U32 R0, RZ, RZ, 0x7f ;  /* 0x0000007fff007424 */ /* 0x000fe200078e00ff */
[----:B------:R-:W-:-:S04]  /*5410*/  ISETP.GT.U32.AND P0, PT, R4, 0x7f800000, PT ;  /* 0x7f8000000400780c */ /* 0x000fc80003f04070 */
[----:B------:R-:W-:-:S09]  /*5420*/  SEL R0, R0, 0x7c, P0 ;  /* 0x0000007c00007807 */ /* 0x000fd20000000000 */
.L_x_2029:
[----:B------:R-:W-:Y:S05]  /*5430*/  BSYNC B0 ;  /* 0x0000000000007941 */ /* 0x000fea0003800000 */
.L_x_2027:
[----:B------:R-:W-:Y:S01]  /*5440*/  LOP3.LUT R4, R5, 0x80000000, RZ, 0xc0, !PT ;  /* 0x8000000005047812 */ /* 0x000fe200078ec0ff */
[----:B------:R-:W-:-:S03]  /*5450*/  IMAD.MOV.U32 R19, RZ, RZ, R23 ;  /* 0x000000ffff137224 */ /* 0x000fc600078e0017 */
[----:B------:R-:W-:-:S04]  /*5460*/  SHF.R.U32.HI R5, RZ, 0x18, R4 ;  /* 0x00000018ff057819 */ /* 0x000fc80000011604 */
[----:B------:R-:W-:-:S05]  /*5470*/  LOP3.LUT R5, R0, R5, RZ, 0xfc, !PT ;  /* 0x0000000500057212 */ /* 0x000fca00078efcff */
[----:B------:R0:W-:Y:S01]  /*5480*/  STG.E.U8 desc[UR36][R2.64], R5 ;  /* 0x0000000502007986 */ /* 0x0001e2000c101124 */
[----:B------:R-:W-:Y:S05]  /*5490*/  BRA `(.L_x_2008) ;  /* 0x0000000400d87947 */ /* 0x000fea0003800000 */
.L_x_2023:
[----:B------:R-:W-:Y:S02]  /*54a0*/  HADD2.F32 R0, -RZ, R0.H0_H0 ;  /* 0x20000000ff007230 */ /* 0x000fe40000004100 */
[----:B------:R-:W-:-:S03]  /*54b0*/  IMAD.MOV.U32 R19, RZ, RZ, R23 ;  /* 0x000000ffff137224 */ /* 0x000fc600078e0017 */
[----:B------:R-:W-:-:S05]  /*54c0*/  F2FP.BF16.F32.PACK_AB R0, RZ, R0 ;  /* 0x00000000ff00723e */ /* 0x000fca00000010ff */
[----:B------:R0:W-:Y:S01]  /*54d0*/  STG.E.U16 desc[UR36][R2.64], R0 ;  /* 0x0000000002007986 */ /* 0x0001e2000c101524 */
[----:B------:R-:W-:Y:S05]  /*54e0*/  BRA `(.L_x_2008) ;  /* 0x0000000400c47947 */ /* 0x000fea0003800000 */
.L_x_2020:
        /* <DEDUP_REMOVED lines=10> */
[----:B------:R-:W0:Y:S02]  /*5590*/  F2I.FTZ.U32.TRUNC.NTZ R5, R5 ;  /* 0x0000000500057305 */ /* 0x000e24000021f000 */
[----:B0-----:R0:W-:Y:S01]  /*55a0*/  STG.E.U16 desc[UR36][R2.64], R5 ;  /* 0x0000000502007986 */ /* 0x0011e2000c101524 */
[----:B------:R-:W-:Y:S05]  /*55b0*/  BRA `(.L_x_2008) ;  /* 0x0000000400907947 */ /* 0x000fea0003800000 */
.L_x_2032:
        /* <DEDUP_REMOVED lines=17> */
.L_x_2035:
[----:B------:R-:W-:-:S04]  /*56d0*/  LOP3.LUT R0, R7, 0x80000000, RZ, 0xc0, !PT ;  /* 0x8000000007007812 */ /* 0x000fc800078ec0ff */
[----:B------:R-:W-:-:S04]  /*56e0*/  SHF.R.U32.HI R5, RZ, 0x18, R0 ;  /* 0x00000018ff057819 */ /* 0x000fc80000011600 */
[----:B------:R-:W-:-:S04]  /*56f0*/  LOP3.LUT R4, R4, R5, RZ, 0xfc, !PT ;  /* 0x0000000504047212 */ /* 0x000fc800078efcff */
[----:B------:R-:W-:-:S07]  /*5700*/  PRMT R0, R4, 0x7610, R0 ;  /* 0x0000761004007816 */ /* 0x000fce0000000000 */
.L_x_2034:
[----:B------:R-:W-:Y:S05]  /*5710*/  BSYNC B0 ;  /* 0x0000000000007941 */ /* 0x000fea0003800000 */
.L_x_2033:
[----:B------:R0:W-:Y:S01]  /*5720*/  STG.E.U8 desc[UR36][R2.64], R0 ;  /* 0x0000000002007986 */ /* 0x0001e2000c101124 */
[----:B------:R-:W-:Y:S01]  /*5730*/  IMAD.MOV.U32 R19, RZ, RZ, R23 ;  /* 0x000000ffff137224 */ /* 0x000fe200078e0017 */
[----:B------:R-:W-:Y:S06]  /*5740*/  BRA `(.L_x_2008) ;  /* 0x00000004002c7947 */ /* 0x000fec0003800000 */
.L_x_2031:
        /* <DEDUP_REMOVED lines=17> */
.L_x_2038:
[----:B------:R-:W-:-:S04]  /*5860*/  LOP3.LUT R0, R7, 0x80000000, RZ, 0xc0, !PT ;  /* 0x8000000007007812 */ /* 0x000fc800078ec0ff */
[----:B------:R-:W-:-:S04]  /*5870*/  SHF.R.U32.HI R5, RZ, 0x18, R0 ;  /* 0x00000018ff057819 */ /* 0x000fc80000011600 */
[----:B------:R-:W-:-:S04]  /*5880*/  LOP3.LUT R4, R4, R5, RZ, 0xfc, !PT ;  /* 0x0000000504047212 */ /* 0x000fc800078efcff */
[----:B------:R-:W-:-:S07]  /*5890*/  PRMT R0, R4, 0x7610, R0 ;  /* 0x0000761004007816 */ /* 0x000fce0000000000 */
.L_x_2037:
[----:B------:R-:W-:Y:S05]  /*58a0*/  BSYNC B0 ;  /* 0x0000000000007941 */ /* 0x000fea0003800000 */
.L_x_2036:
[----:B------:R0:W-:Y:S01]  /*58b0*/  STG.E.U8 desc[UR36][R2.64], R0 ;  /* 0x0000000002007986 */ /* 0x0001e2000c101124 */
[----:B------:R-:W-:Y:S01]  /*58c0*/  IMAD.MOV.U32 R19, RZ, RZ, R23 ;  /* 0x000000ffff137224 */ /* 0x000fe200078e0017 */
[----:B------:R-:W-:Y:S06]  /*58d0*/  BRA `(.L_x_2008) ;  /* 0x0000000000c87947 */ /* 0x000fec0003800000 */
.L_x_2030:
[----:B------:R-:W-:-:S13]  /*58e0*/  ISETP.NE.AND P0, PT, R4, 0x1c, PT ;  /* 0x0000001c0400780c */ /* 0x000fda0003f05270 */
[----:B------:R-:W-:Y:S05]  /*58f0*/  @!P0 BRA `(.L_x_2039) ;  /* 0x0000000000b08947 */ /* 0x000fea0003800000 */
[----:B------:R-:W-:-:S13]  /*5900*/  ISETP.NE.AND P0, PT, R4, 0x1d, PT ;  /* 0x0000001d0400780c */ /* 0x000fda0003f05270 */
[----:B------:R-:W-:Y:S05]  /*5910*/  @!P0 BRA `(.L_x_2040) ;  /* 0x0000000000948947 */ /* 0x000fea0003800000 */
[----:B------:R-:W-:-:S13]  /*5920*/  ISETP.NE.AND P0, PT, R4, 0x2c, PT ;  /* 0x0000002c0400780c */ /* 0x000fda0003f05270 */
[----:B------:R-:W-:Y:S05]  /*5930*/  @P0 BRA `(.L_x_2013) ;  /* 0x0000000000440947 */ /* 0x000fea0003800000 */
[----:B------:R-:W-:Y:S02]  /*5940*/  HADD2.F32 R5, -RZ, R0.H0_H0 ;  /* 0x20000000ff057230 */ /* 0x000fe40000004100 */
        /* <DEDUP_REMOVED lines=16> */
.L_x_2013:
        /* <DEDUP_REMOVED lines=16> */
.L_x_2041:
[----:B------:R-:W-:Y:S01]  /*5b50*/  IMAD.MOV.U32 R19, RZ, RZ, R23 ;  /* 0x000000ffff137224 */ /* 0x000fe200078e0017 */
[----:B------:R-:W-:Y:S06]  /*5b60*/  BRA `(.L_x_2008) ;  /* 0x0000000000247947 */ /* 0x000fec0003800000 */
.L_x_2040:
[----:B------:R-:W-:Y:S02]  /*5b70*/  HADD2.F32 R4, -RZ, R0.H0_H0 ;  /* 0x20000000ff047230 */ /* 0x000fe40000004100 */
[----:B------:R-:W-:-:S04]  /*5b80*/  IMAD.MOV.U32 R19, RZ, RZ, R23 ;  /* 0x000000ffff137224 */ /* 0x000fc800078e0017 */
[----:B------:R-:W0:Y:S02]  /*5b90*/  F2I.U64.TRUNC R4, R4 ;  /* 0x0000000400047311 */ /* 0x000e24000020d800 */
[----:B0-----:R0:W-:Y:S01]  /*5ba0*/  STG.E.64 desc[UR36][R2.64], R4 ;  /* 0x0000000402007986 */ /* 0x0011e2000c101b24 */
[----:B------:R-:W-:Y:S05]  /*5bb0*/  BRA `(.L_x_2008) ;  /* 0x0000000000107947 */ /* 0x000fea0003800000 */
.L_x_2039:
[----:B------:R-:W-:Y:S02]  /*5bc0*/  HADD2.F32 R0, -RZ, R0.H0_H0 ;  /* 0x20000000ff007230 */ /* 0x000fe40000004100 */
[----:B------:R-:W-:Y:S02]  /*5bd0*/  IMAD.MOV.U32 R19, RZ, RZ, R23 ;  /* 0x000000ffff137224 */ /* 0x000fe400078e0017 */
[----:B------:R-:W0:Y:S02]  /*5be0*/  F2I.FTZ.U32.TRUNC.NTZ R5, R0 ;  /* 0x0000000000057305 */ /* 0x000e24000021f000 */
[----:B0-----:R0:W-:Y:S03]  /*5bf0*/  STG.E desc[UR36][R2.64], R5 ;  /* 0x0000000502007986 */ /* 0x0011e6000c101924 */
.L_x_2008:
[----:B------:R-:W-:Y:S05]  /*5c00*/  BSYNC B6 ;  /* 0x0000000000067941 */ /* 0x000fea0003800000 */
.L_x_2007:
[----:B------:R-:W-:Y:S01]  /*5c10*/  ISETP.GE.AND P0, PT, R19, R16, PT ;  /* 0x000000101300720c */ /* 0x000fe20003f06270 */
[----:B------:R-:W-:-:S12]  /*5c20*/  BSSY B6, `(.L_x_2042) ;  /* 0x00001fc000067945 */ /* 0x000fd80003800000 */
[----:B------:R-:W-:Y:S05]  /*5c30*/  @P0 BRA `(.L_x_2043) ;  /* 0x0000001c00e80947 */ /* 0x000fea0003800000 */
[----:B012345:R-:W0:Y:S01]  /*5c40*/  LDC.64 R2, c[0x0][0x218] ;  /* 0x00008600ff027b82 */ /* 0x03fe220000000a00 */
        /* <DEDUP_REMOVED lines=17> */
[----:B------:R-:W-:-:S06]  /*5d60*/  HADD2.F32 R25, -RZ, R25.H0_H0 ;  /* 0x20000019ff197230 */ /* 0x000fcc0000004100 */
[----:B------:R-:W0:Y:S02]  /*5d70*/  F2I.FTZ.TRUNC.NTZ R25, R25 ;  /* 0x0000001900197305 */ /* 0x000e24000021f100 */
[----:B0-----:R3:W-:Y:S01]  /*5d80*/  STG.E.U8 desc[UR36][R2.64], R25 ;  /* 0x0000001902007986 */ /* 0x0017e2000c101124 */
[----:B------:R-:W-:Y:S05]  /*5d90*/  BRA `(.L_x_2049) ;  /* 0x0000000c00947947 */ /* 0x000fea0003800000 */
.L_x_2047:
[----:B------:R-:W-:-:S06]  /*5da0*/  HADD2.F32 R5, -RZ, R25.H0_H0 ;  /* 0x20000019ff057230 */ /* 0x000fcc0000004100 */
[----:B------:R-:W0:Y:S02]  /*5db0*/  F2I.S64.TRUNC R4, R5 ;  /* 0x0000000500047311 */ /* 0x000e24000020d900 */
[----:B0-----:R4:W-:Y:S01]  /*5dc0*/  STG.E.U8 desc[UR36][R2.64], R4 ;  /* 0x0000000402007986 */ /* 0x0019e2000c101124 */
[----:B------:R-:W-:Y:S05]  /*5dd0*/  BRA `(.L_x_2049) ;  /* 0x0000000c00847947 */ /* 0x000fea0003800000 */
.L_x_2046:
        /* <DEDUP_REMOVED lines=10> */
.L_x_2051:
[----:B------:R-:W-:-:S06]  /*5e80*/  HADD2.F32 R25, -RZ, R25.H0_H0 ;  /* 0x20000019ff197230 */ /* 0x000fcc0000004100 */
[----:B------:R-:W0:Y:S02]  /*5e90*/  F2I.FTZ.TRUNC.NTZ R25, R25 ;  /* 0x0000001900197305 */ /* 0x000e24000021f100 */
[----:B0-----:R2:W-:Y:S01]  /*5ea0*/  STG.E desc[UR36][R2.64], R25 ;  /* 0x0000001902007986 */ /* 0x0015e2000c101924 */
[----:B------:R-:W-:Y:S05]  /*5eb0*/  BRA `(.L_x_2049) ;  /* 0x0000000c004c7947 */ /* 0x000fea0003800000 */
.L_x_2050:
[----:B------:R-:W-:-:S06]  /*5ec0*/  HADD2.F32 R25, -RZ, R25.H0_H0 ;  /* 0x20000019ff197230 */ /* 0x000fcc0000004100 */
[----:B------:R-:W0:Y:S02]  /*5ed0*/  F2I.FTZ.TRUNC.NTZ R25, R25 ;  /* 0x0000001900197305 */ /* 0x000e24000021f100 */
[----:B0-----:R0:W-:Y:S01]  /*5ee0*/  STG.E.U16 desc[UR36][R2.64], R25 ;  /* 0x0000001902007986 */ /* 0x0011e2000c101524 */
[----:B------:R-:W-:Y:S05]  /*5ef0*/  BRA `(.L_x_2049) ;  /* 0x0000000c003c7947 */ /* 0x000fea0003800000 */
.L_x_2045:
        /* <DEDUP_REMOVED lines=9> */
.L_x_2053:
[----:B------:R0:W-:Y:S01]  /*5f90*/  STG.E.U16 desc[UR36][R2.64], R25 ;  /* 0x0000001902007986 */ /* 0x0001e2000c101524 */
[----:B------:R-:W-:Y:S05]  /*5fa0*/  BRA `(.L_x_2049) ;  /* 0x0000000c00107947 */ /* 0x000fea0003800000 */
.L_x_2052:
        /* <DEDUP_REMOVED lines=10> */
.L_x_2055:
[----:B------:R-:W-:-:S05]  /*6050*/  HADD2.F32 R0, -RZ, R25.H0_H0 ;  /* 0x20000019ff007230 */ /* 0x000fca0000004100 */
[----:B------:R-:W-:-:S04]  /*6060*/  F2FP.F16.F32.PACK_AB R0, RZ, R0 ;  /* 0x00000000ff00723e */ /* 0x000fc800000000ff */
[----:B------:R-:W-:-:S05]  /*6070*/  PRMT R0, R0, 0x5410, RZ ;  /* 0x0000541000007816 */ /* 0x000fca00000000ff */
[----:B------:R0:W-:Y:S01]  /*6080*/  STG.E desc[UR36][R2.64], R0 ;  /* 0x0000000002007986 */ /* 0x0001e2000c101924 */
[----:B------:R-:W-:Y:S05]  /*6090*/  BRA `(.L_x_2049) ;  /* 0x0000000800d47947 */ /* 0x000fea0003800000 */
.L_x_2054:
[----:B------:R-:W-:-:S05]  /*60a0*/  HADD2.F32 R4, -RZ, R25.H0_H0 ;  /* 0x20000019ff047230 */ /* 0x000fca0000004100 */
[----:B------:R-:W-:-:S06]  /*60b0*/  FMUL.FTZ R4, R4, 1 ;  /* 0x3f80000004047820 */ /* 0x000fcc0000410000 */
[----:B------:R-:W0:Y:S02]  /*60c0*/  F2F.F64.F32 R4, R4 ;  /* 0x0000000400047310 */ /* 0x000e240000201800 */
[----:B0-----:R0:W-:Y:S01]  /*60d0*/  STG.E.64 desc[UR36][R2.64], R4 ;  /* 0x0000000402007986 */ /* 0x0011e2000c101b24 */
[----:B------:R-:W-:Y:S05]  /*60e0*/  BRA `(.L_x_2049) ;  /* 0x0000000800c07947 */ /* 0x000fea0003800000 */
.L_x_2044:
        /* <DEDUP_REMOVED lines=13> */
.L_x_2058:
[----:B------:R-:W-:Y:S01]  /*61c0*/  HADD2.F32 R25, -RZ, R25.H0_H0 ;  /* 0x20000019ff197230 */ /* 0x000fe20000004100 */
[----:B------:R-:W-:-:S04]  /*61d0*/  CS2R R6, SRZ ;  /* 0x0000000000067805 */ /* 0x000fc8000001ff00 */
[----:B------:R-:W-:-:S06]  /*61e0*/  FMUL.FTZ R4, R25, 1 ;  /* 0x3f80000019047820 */ /* 0x000fcc0000410000 */
[----:B------:R-:W0:Y:S02]  /*61f0*/  F2F.F64.F32 R4, R4 ;  /* 0x0000000400047310 */ /* 0x000e240000201800 */
[----:B0-----:R0:W-:Y:S01]  /*6200*/  STG.E.128 desc[UR36][R2.64], R4 ;  /* 0x0000000402007986 */ /* 0x0011e2000c101d24 */
[----:B------:R-:W-:Y:S05]  /*6210*/  BRA `(.L_x_2049) ;  /* 0x0000000800747947 */ /* 0x000fea0003800000 */
.L_x_2057:
        /* <DEDUP_REMOVED lines=21> */
.L_x_2062:
[----:B------:R-:W-:Y:S05]  /*6370*/  BSYNC B0 ;  /* 0x0000000000007941 */ /* 0x000fea0003800000 */
.L_x_2061:
[----:B------:R-:W-:-:S05]  /*6380*/  LOP3.LUT R5, R0, R5, RZ, 0xfc, !PT ;  /* 0x0000000500057212 */ /* 0x000fca00078efcff */
[----:B------:R0:W-:Y:S01]  /*6390*/  STG.E.U8 desc[UR36][R2.64], R5 ;  /* 0x0000000502007986 */ /* 0x0001e2000c101124 */
[----:B------:R-:W-:Y:S05]  /*63a0*/  BRA `(.L_x_2049) ;  /* 0x0000000800107947 */ /* 0x000fea0003800000 */
.L_x_2060:
        /* <DEDUP_REMOVED lines=13> */
.L_x_2064:
[----:B------:R-:W-:Y:S01]  /*6480*/  IMAD.MOV.U32 R0, RZ, RZ, 0x7f ;  /* 0x0000007fff007424 */ /* 0x000fe200078e00ff */
[----:B------:R-:W-:-:S04]  /*6490*/  ISETP.GT.U32.AND P0, PT, R4, 0x7f800000, PT ;  /* 0x7f8000000400780c */ /* 0x000fc80003f04070 */
[----:B------:R-:W-:-:S09]  /*64a0*/  SEL R0, R0, 0x7c, P0 ;  /* 0x0000007c00007807 */ /* 0x000fd20000000000 */
.L_x_2065:
[----:B------:R-:W-:Y:S05]  /*64b0*/  BSYNC B0 ;  /* 0x0000000000007941 */ /* 0x000fea0003800000 */
.L_x_2063:
[----:B------:R-:W-:-:S04]  /*64c0*/  LOP3.LUT R4, R25, 0x80000000, RZ, 0xc0, !PT ;  /* 0x8000000019047812 */ /* 0x000fc800078ec0ff */
[----:B------:R-:W-:-:S04]  /*64d0*/  SHF.R.U32.HI R5, RZ, 0x18, R4 ;  /* 0x00000018ff057819 */ /* 0x000fc80000011604 */
[----:B------:R-:W-:-:S05]  /*64e0*/  LOP3.LUT R5, R0, R5, RZ, 0xfc, !PT ;  /* 0x0000000500057212 */ /* 0x000fca00078efcff */
[----:B------:R0:W-:Y:S01]  /*64f0*/  STG.E.U8 desc[UR36][R2.64], R5 ;  /* 0x0000000502007986 */ /* 0x0001e2000c101124 */
[----:B------:R-:W-:Y:S05]  /*6500*/  BRA `(.L_x_2049) ;  /* 0x0000000400b87947 */ /* 0x000fea0003800000 */
.L_x_2059:
[----:B------:R-:W-:-:S05]  /*6510*/  HADD2.F32 R0, -RZ, R25.H0_H0 ;  /* 0x20000019ff007230 */ /* 0x000fca0000004100 */
[----:B------:R-:W-:-:S05]  /*6520*/  F2FP.BF16.F32.PACK_AB R0, RZ, R0 ;  /* 0x00000000ff00723e */ /* 0x000fca00000010ff */
[----:B------:R0:W-:Y:S01]  /*6530*/  STG.E.U16 desc[UR36][R2.64], R0 ;  /* 0x0000000002007986 */ /* 0x0001e2000c101524 */
[----:B------:R-:W-:Y:S05]  /*6540*/  BRA `(.L_x_2049) ;  /* 0x0000000400a87947 */ /* 0x000fea0003800000 */
.L_x_2056:
        /* <DEDUP_REMOVED lines=12> */
.L_x_2068:
        /* <DEDUP_REMOVED lines=17> */
.L_x_2071:
[----:B------:R-:W-:-:S04]  /*6720*/  LOP3.LUT R0, R25, 0x80000000, RZ, 0xc0, !PT ;  /* 0x8000000019007812 */ /* 0x000fc800078ec0ff */
[----:B------:R-:W-:-:S04]  /*6730*/  SHF.R.U32.HI R5, RZ, 0x18, R0 ;  /* 0x00000018ff057819 */ /* 0x000fc80000011600 */
[----:B------:R-:W-:-:S04]  /*6740*/  LOP3.LUT R4, R4, R5, RZ, 0xfc, !PT ;  /* 0x0000000504047212 */ /* 0x000fc800078efcff */
[----:B------:R-:W-:-:S07]  /*6750*/  PRMT R0, R4, 0x7610, R0 ;  /* 0x0000761004007816 */ /* 0x000fce0000000000 */
.L_x_2070:
[----:B------:R-:W-:Y:S05]  /*6760*/  BSYNC B0 ;  /* 0x0000000000007941 */ /* 0x000fea0003800000 */
.L_x_2069:
[----:B------:R0:W-:Y:S01]  /*6770*/  STG.E.U8 desc[UR36][R2.64], R0 ;  /* 0x0000000002007986 */ /* 0x0001e2000c101124 */
[----:B------:R-:W-:Y:S05]  /*6780*/  BRA `(.L_x_2049) ;  /* 0x0000000400187947 */ /* 0x000fea0003800000 */
.L_x_2067:
        /* <DEDUP_REMOVED lines=17> */
.L_x_2074:
[----:B------:R-:W-:-:S04]  /*68a0*/  LOP3.LUT R0, R25, 0x80000000, RZ, 0xc0, !PT ;  /* 0x8000000019007812 */ /* 0x000fc800078ec0ff */
[----:B------:R-:W-:-:S04]  /*68b0*/  SHF.R.U32.HI R5, RZ, 0x18, R0 ;  /* 0x00000018ff057819 */ /* 0x000fc80000011600 */
[----:B------:R-:W-:-:S04]  /*68c0*/  LOP3.LUT R4, R4, R5, RZ, 0xfc, !PT ;  /* 0x0000000504047212 */ /* 0x000fc800078efcff */
[----:B------:R-:W-:-:S07]  /*68d0*/  PRMT R0, R4, 0x7610, R0 ;  /* 0x0000761004007816 */ /* 0x000fce0000000000 */
.L_x_2073:
[----:B------:R-:W-:Y:S05]  /*68e0*/  BSYNC B0 ;  /* 0x0000000000007941 */ /* 0x000fea0003800000 */
.L_x_2072:
[----:B------:R0:W-:Y:S01]  /*68f0*/  STG.E.U8 desc[UR36][R2.64], R0 ;  /* 0x0000000002007986 */ /* 0x0001e2000c101124 */
[----:B------:R-:W-:Y:S05]  /*6900*/  BRA `(.L_x_2049) ;  /* 0x0000000000b87947 */ /* 0x000fea0003800000 */
.L_x_2066:
[----:B------:R-:W-:-:S13]  /*6910*/  ISETP.NE.AND P0, PT, R0, 0x1c, PT ;  /* 0x0000001c0000780c */ /* 0x000fda0003f05270 */
[----:B------:R-:W-:Y:S05]  /*6920*/  @!P0 BRA `(.L_x_2075) ;  /* 0x0000000000a48947 */ /* 0x000fea0003800000 */
[----:B------:R-:W-:-:S13]  /*6930*/  ISETP.NE.AND P0, PT, R0, 0x1d, PT ;  /* 0x0000001d0000780c */ /* 0x000fda0003f05270 */
[----:B------:R-:W-:Y:S05]  /*6940*/  @!P0 BRA `(.L_x_2076) ;  /* 0x00000000008c8947 */ /* 0x000fea0003800000 */
[----:B------:R-:W-:-:S13]  /*6950*/  ISETP.NE.AND P0, PT, R0, 0x2c, PT ;  /* 0x0000002c0000780c */ /* 0x000fda0003f05270 */
[----:B------:R-:W-:Y:S05]  /*6960*/  @P0 BRA `(.L_x_2048) ;  /* 0x0000000000400947 */ /* 0x000fea0003800000 */
[----:B------:R-:W-:Y:S02]  /*6970*/  HADD2.F32 R25, -RZ, R25.H0_H0 ;  /* 0x20000019ff197230 */ /* 0x000fe40000004100 */
        /* <DEDUP_REMOVED lines=15> */
.L_x_2048:
        /* <DEDUP_REMOVED lines=16> */
.L_x_2077:
[----:B------:R-:W-:Y:S05]  /*6b70*/  BRA `(.L_x_2049) ;  /* 0x00000000001c7947 */ /* 0x000fea0003800000 */
.L_x_2076:
[----:B------:R-:W-:-:S06]  /*6b80*/  HADD2.F32 R4, -RZ, R25.H0_H0 ;  /* 0x20000019ff047230 */ /* 0x000fcc0000004100 */
[----:B------:R-:W0:Y:S02]  /*6b90*/  F2I.U64.TRUNC R4, R4 ;  /* 0x0000000400047311 */ /* 0x000e24000020d800 */
[----:B0-----:R0:W-:Y:S01]  /*6ba0*/  STG.E.64 desc[UR36][R2.64], R4 ;  /* 0x0000000402007986 */ /* 0x0011e2000c101b24 */
[----:B------:R-:W-:Y:S05]  /*6bb0*/  BRA `(.L_x_2049) ;  /* 0x00000000000c7947 */ /* 0x000fea0003800000 */
.L_x_2075:
[----:B------:R-:W-:-:S06]  /*6bc0*/  HADD2.F32 R25, -RZ, R25.H0_H0 ;  /* 0x20000019ff197230 */ /* 0x000fcc0000004100 */
[----:B------:R-:W0:Y:S02]  /*6bd0*/  F2I.FTZ.U32.TRUNC.NTZ R25, R25 ;  /* 0x0000001900197305 */ /* 0x000e24000021f000 */
[----:B0-----:R0:W-:Y:S02]  /*6be0*/  STG.E desc[UR36][R2.64], R25 ;  /* 0x0000001902007986 */ /* 0x0011e4000c101924 */
.L_x_2049:
[----:B------:R-:W-:-:S05]  /*6bf0*/  VIADD R19, R19, 0x80 ;  /* 0x0000008013137836 */ /* 0x000fca0000000000 */
[----:B------:R-:W-:-:S13]  /*6c00*/  ISETP.GE.AND P0, PT, R19, R16, PT ;  /* 0x000000101300720c */ /* 0x000fda0003f06270 */
[----:B------:R-:W-:Y:S05]  /*6c10*/  @P0 BRA `(.L_x_2043) ;  /* 0x0000000c00f00947 */ /* 0x000fea0003800000 */
[----:B01234-:R-:W0:Y:S01]  /*6c20*/  LDC.64 R2, c[0x0][0x218] ;  /* 0x00008600ff027b82 */ /* 0x01fe220000000a00 */
        /* <DEDUP_REMOVED lines=21> */
.L_x_2081:
[----:B------:R-:W-:-:S06]  /*6d80*/  HADD2.F32 R5, -RZ, R24.H0_H0 ;  /* 0x20000018ff057230 */ /* 0x000fcc0000004100 */
[----:B------:R-:W0:Y:S02]  /*6d90*/  F2I.S64.TRUNC R4, R5 ;  /* 0x0000000500047311 */ /* 0x000e24000020d900 */
[----:B0-----:R0:W-:Y:S01]  /*6da0*/  STG.E.U8 desc[UR36][R2.64], R4 ;  /* 0x0000000402007986 */ /* 0x0011e2000c101124 */
[----:B------:R-:W-:Y:S05]  /*6db0*/  BRA `(.L_x_2083) ;  /* 0x0000000c00847947 */ /* 0x000fea0003800000 */
.L_x_2080:
        /* <DEDUP_REMOVED lines=10> */
.L_x_2085:
[----:B------:R-:W-:-:S04]  /*6e60*/  HADD2.F32 R24, -RZ, R24.H0_H0 ;  /* 0x20000018ff187230 */ /* 0x000fc80000004100 */
[----:B------:R-:W0:Y:S02]  /*6e70*/  F2I.FTZ.TRUNC.NTZ R5, R24 ;  /* 0x0000001800057305 */ /* 0x000e24000021f100 */
[----:B0-----:R0:W-:Y:S01]  /*6e80*/  STG.E desc[UR36][R2.64], R5 ;  /* 0x0000000502007986 */ /* 0x0011e2000c101924 */
[----:B------:R-:W-:Y:S05]  /*6e90*/  BRA `(.L_x_2083) ;  /* 0x0000000c004c7947 */ /* 0x000fea0003800000 */
.L_x_2084:
[----:B------:R-:W-:-:S04]  /*6ea0*/  HADD2.F32 R24, -RZ, R24.H0_H0 ;  /* 0x20000018ff187230 */ /* 0x000fc80000004100 */
[----:B------:R-:W0:Y:S02]  /*6eb0*/  F2I.FTZ.TRUNC.NTZ R5, R24 ;  /* 0x0000001800057305 */ /* 0x000e24000021f100 */
[----:B0-----:R0:W-:Y:S01]  /*6ec0*/  STG.E.U16 desc[UR36][R2.64], R5 ;  /* 0x0000000502007986 */ /* 0x0011e2000c101524 */
[----:B------:R-:W-:Y:S05]  /*6ed0*/  BRA `(.L_x_2083) ;  /* 0x0000000c003c7947 */ /* 0x000fea0003800000 */
.L_x_2079:
        /* <DEDUP_REMOVED lines=9> */
.L_x_2087:
[----:B------:R0:W-:Y:S01]  /*6f70*/  STG.E.U16 desc[UR36][R2.64], R24 ;  /* 0x0000001802007986 */ /* 0x0001e2000c101524 */
[----:B------:R-:W-:Y:S05]  /*6f80*/  BRA `(.L_x_2083) ;  /* 0x0000000c00107947 */ /* 0x000fea0003800000 */
.L_x_2086:
        /* <DEDUP_REMOVED lines=10> */
.L_x_2089:
[----:B------:R-:W-:-:S05]  /*7030*/  HADD2.F32 R0, -RZ, R24.H0_H0 ;  /* 0x20000018ff007230 */ /* 0x000fca0000004100 */
[----:B------:R-:W-:-:S04]  /*7040*/  F2FP.F16.F32.PACK_AB R0, RZ, R0 ;  /* 0x00000000ff00723e */ /* 0x000fc800000000ff */
[----:B------:R-:W-:-:S05]  /*7050*/  PRMT R0, R0, 0x5410, RZ ;  /* 0x0000541000007816 */ /* 0x000fca00000000ff */
[----:B------:R0:W-:Y:S01]  /*7060*/  STG.E desc[UR36][R2.64], R0 ;  /* 0x0000000002007986 */ /* 0x0001e2000c101924 */
[----:B------:R-:W-:Y:S05]  /*7070*/  BRA `(.L_x_2083) ;  /* 0x0000000800d47947 */ /* 0x000fea0003800000 */
.L_x_2088:
[----:B------:R-:W-:-:S05]  /*7080*/  HADD2.F32 R4, -RZ, R24.H0_H0 ;  /* 0x20000018ff047230 */ /* 0x000fca0000004100 */
[----:B------:R-:W-:-:S06]  /*7090*/  FMUL.FTZ R4, R4, 1 ;  /* 0x3f80000004047820 */ /* 0x000fcc0000410000 */
[----:B------:R-:W0:Y:S02]  /*70a0*/  F2F.F64.F32 R4, R4 ;  /* 0x0000000400047310 */ /* 0x000e240000201800 */
[----:B0-----:R0:W-:Y:S01]  /*70b0*/  STG.E.64 desc[UR36][R2.64], R4 ;  /* 0x0000000402007986 */ /* 0x0011e2000c101b24 */
[----:B------:R-:W-:Y:S05]  /*70c0*/  BRA `(.L_x_2083) ;  /* 0x0000000800c07947 */ /* 0x000fea0003800000 */
.L_x_2078:
        /* <DEDUP_REMOVED lines=13> */
.L_x_2092:
[----:B------:R-:W-:Y:S01]  /*71a0*/  HADD2.F32 R24, -RZ, R24.H0_H0 ;  /* 0x20000018ff187230 */ /* 0x000fe20000004100 */
[----:B------:R-:W-:-:S04]  /*71b0*/  CS2R R6, SRZ ;  /* 0x0000000000067805 */ /* 0x000fc8000001ff00 */
[----:B------:R-:W-:-:S06]  /*71c0*/  FMUL.FTZ R4, R24, 1 ;  /* 0x3f80000018047820 */ /* 0x000fcc0000410000 */
[----:B------:R-:W0:Y:S02]  /*71d0*/  F2F.F64.F32 R4, R4 ;  /* 0x0000000400047310 */ /* 0x000e240000201800 */
[----:B0-----:R0:W-:Y:S01]  /*71e0*/  STG.E.128 desc[UR36][R2.64], R4 ;  /* 0x0000000402007986 */ /* 0x0011e2000c101d24 */
[----:B------:R-:W-:Y:S05]  /*71f0*/  BRA `(.L_x_2083) ;  /* 0x0000000800747947 */ /* 0x000fea0003800000 */
.L_x_2091:
        /* <DEDUP_REMOVED lines=21> */
.L_x_2096:
[----:B------:R-:W-:Y:S05]  /*7350*/  BSYNC B0 ;  /* 0x0000000000007941 */ /* 0x000fea0003800000 */
.L_x_2095:
[----:B------:R-:W-:-:S05]  /*7360*/  LOP3.LUT R5, R0, R5, RZ, 0xfc, !PT ;  /* 0x0000000500057212 */ /* 0x000fca00078efcff */
[----:B------:R0:W-:Y:S01]  /*7370*/  STG.E.U8 desc[UR36][R2.64], R5 ;  /* 0x0000000502007986 */ /* 0x0001e2000c101124 */
[----:B------:R-:W-:Y:S05]  /*7380*/  BRA `(.L_x_2083) ;  /* 0x0000000800107947 */ /* 0x000fea0003800000 */
.L_x_2094:
        /* <DEDUP_REMOVED lines=13> */
.L_x_2098:
[----:B------:R-:W-:Y:S01]  /*7460*/  IMAD.MOV.U32 R0, RZ, RZ, 0x7f ;  /* 0x0000007fff007424 */ /* 0x000fe200078e00ff */
[----:B------:R-:W-:-:S04]  /*7470*/  ISETP.GT.U32.AND P0, PT, R4, 0x7f800000, PT ;  /* 0x7f8000000400780c */ /* 0x000fc80003f04070 */
[----:B------:R-:W-:-:S09]  /*7480*/  SEL R0, R0, 0x7c, P0 ;  /* 0x0000007c00007807 */ /* 0x000fd20000000000 */
.L_x_2099:
[----:B------:R-:W-:Y:S05]  /*7490*/  BSYNC B0 ;  /* 0x0000000000007941 */ /* 0x000fea0003800000 */
.L_x_2097:
[----:B------:R-:W-:-:S04]  /*74a0*/  LOP3.LUT R4, R5, 0x80000000, RZ, 0xc0, !PT ;  /* 0x8000000005047812 */ /* 0x000fc800078ec0ff */
[----:B------:R-:W-:-:S04]  /*74b0*/  SHF.R.U32.HI R5, RZ, 0x18, R4 ;  /* 0x00000018ff057819 */ /* 0x000fc80000011604 */
[----:B------:R-:W-:-:S05]  /*74c0*/  LOP3.LUT R5, R0, R5, RZ, 0xfc, !PT ;  /* 0x0000000500057212 */ /* 0x000fca00078efcff */
[----:B------:R0:W-:Y:S01]  /*74d0*/  STG.E.U8 desc[UR36][R2.64], R5 ;  /* 0x0000000502007986 */ /* 0x0001e2000c101124 */
[----:B------:R-:W-:Y:S05]  /*74e0*/  BRA `(.L_x_2083) ;  /* 0x0000000400b87947 */ /* 0x000fea0003800000 */
.L_x_2093:
[----:B------:R-:W-:-:S05]  /*74f0*/  HADD2.F32 R0, -RZ, R24.H0_H0 ;  /* 0x20000018ff007230 */ /* 0x000fca0000004100 */
[----:B------:R-:W-:-:S05]  /*7500*/  F2FP.BF16.F32.PACK_AB R0, RZ, R0 ;  /* 0x00000000ff00723e */ /* 0x000fca00000010ff */
[----:B------:R0:W-:Y:S01]  /*7510*/  STG.E.U16 desc[UR36][R2.64], R0 ;  /* 0x0000000002007986 */ /* 0x0001e2000c101524 */
[----:B------:R-:W-:Y:S05]  /*7520*/  BRA `(.L_x_2083) ;  /* 0x0000000400a87947 */ /* 0x000fea0003800000 */
.L_x_2090:
        /* <DEDUP_REMOVED lines=12> */
.L_x_2102:
        /* <DEDUP_REMOVED lines=17> */
.L_x_2105:
[----:B------:R-:W-:-:S04]  /*7700*/  LOP3.LUT R0, R7, 0x80000000, RZ, 0xc0, !PT ;  /* 0x8000000007007812 */ /* 0x000fc800078ec0ff */
[----:B------:R-:W-:-:S04]  /*7710*/  SHF.R.U32.HI R5, RZ, 0x18, R0 ;  /* 0x00000018ff057819 */ /* 0x000fc80000011600 */
[----:B------:R-:W-:-:S04]  /*7720*/  LOP3.LUT R4, R4, R5, RZ, 0xfc, !PT ;  /* 0x0000000504047212 */ /* 0x000fc800078efcff */
[----:B------:R-:W-:-:S07]  /*7730*/  PRMT R0, R4, 0x7610, R0 ;  /* 0x0000761004007816 */ /* 0x000fce0000000000 */
.L_x_2104:
[----:B------:R-:W-:Y:S05]  /*7740*/  BSYNC B0 ;  /* 0x0000000000007941 */ /* 0x000fea0003800000 */
.L_x_2103:
[----:B------:R3:W-:Y:S01]  /*7750*/  STG.E.U8 desc[UR36][R2.64], R0 ;  /* 0x0000000002007986 */ /* 0x0007e2000c101124 */
[----:B------:R-:W-:Y:S05]  /*7760*/  BRA `(.L_x_2083) ;  /* 0x0000000400187947 */ /* 0x000fea0003800000 */
.L_x_2101:
        /* <DEDUP_REMOVED lines=17> */
.L_x_2108:
[----:B------:R-:W-:-:S04]  /*7880*/  LOP3.LUT R0, R7, 0x80000000, RZ, 0xc0, !PT ;  /* 0x8000000007007812 */ /* 0x000fc800078ec0ff */
[----:B------:R-:W-:-:S04]  /*7890*/  SHF.R.U32.HI R5, RZ, 0x18, R0 ;  /* 0x00000018ff057819 */ /* 0x000fc80000011600 */
[----:B------:R-:W-:-:S04]  /*78a0*/  LOP3.LUT R4, R4, R5, RZ, 0xfc, !PT ;  /* 0x0000000504047212 */ /* 0x000fc800078efcff */
[----:B------:R-:W-:-:S07]  /*78b0*/  PRMT R0, R4, 0x7610, R0 ;  /* 0x0000761004007816 */ /* 0x000fce0000000000 */
.L_x_2107:
[----:B------:R-:W-:Y:S05]  /*78c0*/  BSYNC B0 ;  /* 0x0000000000007941 */ /* 0x000fea0003800000 */
.L_x_2106:
[----:B------:R0:W-:Y:S01]  /*78d0*/  STG.E.U8 desc[UR36][R2.64], R0 ;  /* 0x0000000002007986 */ /* 0x0001e2000c101124 */
[----:B------:R-:W-:Y:S05]  /*78e0*/  BRA `(.L_x_2083) ;  /* 0x0000000000b87947 */ /* 0x000fea0003800000 */
.L_x_2100:
        /* <DEDUP_REMOVED lines=22> */
.L_x_2082:
        /* <DEDUP_REMOVED lines=16> */
.L_x_2111:
[----:B------:R-:W-:Y:S05]  /*7b50*/  BRA `(.L_x_2083) ;  /* 0x00000000001c7947 */ /* 0x000fea0003800000 */
.L_x_2110:
[----:B------:R-:W-:-:S06]  /*7b60*/  HADD2.F32 R4, -RZ, R24.H0_H0 ;  /* 0x20000018ff047230 */ /* 0x000fcc0000004100 */
[----:B------:R-:W0:Y:S02]  /*7b70*/  F2I.U64.TRUNC R4, R4 ;  /* 0x0000000400047311 */ /* 0x000e24000020d800 */
[----:B0-----:R1:W-:Y:S01]  /*7b80*/  STG.E.64 desc[UR36][R2.64], R4 ;  /* 0x0000000402007986 */ /* 0x0013e2000c101b24 */
[----:B------:R-:W-:Y:S05]  /*7b90*/  BRA `(.L_x_2083) ;  /* 0x00000000000c7947 */ /* 0x000fea0003800000 */
.L_x_2109:
[----:B------:R-:W-:-:S04]  /*7ba0*/  HADD2.F32 R24, -RZ, R24.H0_H0 ;  /* 0x20000018ff187230 */ /* 0x000fc80000004100 */
[----:B------:R-:W0:Y:S02]  /*7bb0*/  F2I.FTZ.U32.TRUNC.NTZ R5, R24 ;  /* 0x0000001800057305 */ /* 0x000e24000021f000 */
[----:B0-----:R2:W-:Y:S02]  /*7bc0*/  STG.E desc[UR36][R2.64], R5 ;  /* 0x0000000502007986 */ /* 0x0015e4000c101924 */
.L_x_2083:
[----:B------:R-:W-:-:S07]  /*7bd0*/  VIADD R19, R19, 0x80 ;  /* 0x0000008013137836 */ /* 0x000fce0000000000 */
.L_x_2043:
[----:B------:R-:W-:Y:S05]  /*7be0*/  BSYNC B6 ;  /* 0x0000000000067941 */ /* 0x000fea0003800000 */
.L_x_2042:
[----:B------:R-:W-:-:S13]  /*7bf0*/  ISETP.GE.AND P0, PT, R19, R16, PT ;  /* 0x000000101300720c */ /* 0x000fda0003f06270 */
[----:B------:R-:W-:Y:S05]  /*7c00*/  @P0 EXIT ;  /* 0x000000000000094d */ /* 0x000fea0003800000 */
[----:B012345:R-:W0:Y:S01]  /*7c10*/  LDC.64 R2, c[0x0][0x218] ;  /* 0x00008600ff027b82 */ /* 0x03fe220000000a00 */
        /* <DEDUP_REMOVED lines=20> */
.L_x_2115:
[----:B------:R-:W-:-:S06]  /*7d60*/  HADD2.F32 R5, -RZ, R22.H0_H0 ;  /* 0x20000016ff057230 */ /* 0x000fcc0000004100 */
[----:B------:R-:W0:Y:S02]  /*7d70*/  F2I.S64.TRUNC R4, R5 ;  /* 0x0000000500047311 */ /* 0x000e24000020d900 */
[----:B0-----:R-:W-:Y:S01]  /*7d80*/  STG.E.U8 desc[UR36][R2.64], R4 ;  /* 0x0000000402007986 */ /* 0x001fe2000c101124 */
[----:B------:R-:W-:Y:S05]  /*7d90*/  EXIT ;  /* 0x000000000000794d */ /* 0x000fea0003800000 */
.L_x_2114:
        /* <DEDUP_REMOVED lines=10> */
.L_x_2118:
[----:B------:R-:W-:-:S04]  /*7e40*/  HADD2.F32 R22, -RZ, R22.H0_H0 ;  /* 0x20000016ff167230 */ /* 0x000fc80000004100 */
[----:B------:R-:W0:Y:S02]  /*7e50*/  F2I.FTZ.TRUNC.NTZ R5, R22 ;  /* 0x0000001600057305 */ /* 0x000e24000021f100 */
[----:B0-----:R-:W-:Y:S01]  /*7e60*/  STG.E desc[UR36][R2.64], R5 ;  /* 0x0000000502007986 */ /* 0x001fe2000c101924 */
[----:B------:R-:W-:Y:S05]  /*7e70*/  EXIT ;  /* 0x000000000000794d */ /* 0x000fea0003800000 */
.L_x_2117:
[----:B------:R-:W-:-:S04]  /*7e80*/  HADD2.F32 R22, -RZ, R22.H0_H0 ;  /* 0x20000016ff167230 */ /* 0x000fc80000004100 */
[----:B------:R-:W0:Y:S02]  /*7e90*/  F2I.FTZ.TRUNC.NTZ R5, R22 ;  /* 0x0000001600057305 */ /* 0x000e24000021f100 */
[----:B0-----:R-:W-:Y:S01]  /*7ea0*/  STG.E.U16 desc[UR36][R2.64], R5 ;  /* 0x0000000502007986 */ /* 0x001fe2000c101524 */
[----:B------:R-:W-:Y:S05]  /*7eb0*/  EXIT ;  /* 0x000000000000794d */ /* 0x000fea0003800000 */
.L_x_2113:
        /* <DEDUP_REMOVED lines=9> */
.L_x_2120:
[----:B------:R-:W-:Y:S01]  /*7f50*/  STG.E.U16 desc[UR36][R2.64], R22 ;  /* 0x0000001602007986 */ /* 0x000fe2000c101524 */
[----:B------:R-:W-:Y:S05]  /*7f60*/  EXIT ;  /* 0x000000000000794d */ /* 0x000fea0003800000 */
.L_x_2119:
        /* <DEDUP_REMOVED lines=10> */
.L_x_2122:
[----:B------:R-:W-:-:S05]  /*8010*/  HADD2.F32 R0, -RZ, R22.H0_H0 ;  /* 0x20000016ff007230 */ /* 0x000fca0000004100 */
[----:B------:R-:W-:-:S04]  /*8020*/  F2FP.F16.F32.PACK_AB R0, RZ, R0 ;  /* 0x00000000ff00723e */ /* 0x000fc800000000ff */
[----:B------:R-:W-:-:S05]  /*8030*/  PRMT R0, R0, 0x5410, RZ ;  /* 0x0000541000007816 */ /* 0x000fca00000000ff */
[----:B------:R-:W-:Y:S01]  /*8040*/  STG.E desc[UR36][R2.64], R0 ;  /* 0x0000000002007986 */ /* 0x000fe2000c101924 */
[----:B------:R-:W-:Y:S05]  /*8050*/  EXIT ;  /* 0x000000000000794d */ /* 0x000fea0003800000 */
.L_x_2121:
[----:B------:R-:W-:-:S05]  /*8060*/  HADD2.F32 R4, -RZ, R22.H0_H0 ;  /* 0x20000016ff047230 */ /* 0x000fca0000004100 */
[----:B------:R-:W-:-:S06]  /*8070*/  FMUL.FTZ R4, R4, 1 ;  /* 0x3f80000004047820 */ /* 0x000fcc0000410000 */
[----:B------:R-:W0:Y:S02]  /*8080*/  F2F.F64.F32 R4, R4 ;  /* 0x0000000400047310 */ /* 0x000e240000201800 */
[----:B0-----:R-:W-:Y:S01]  /*8090*/  STG.E.64 desc[UR36][R2.64], R4 ;  /* 0x0000000402007986 */ /* 0x001fe2000c101b24 */
[----:B------:R-:W-:Y:S05]  /*80a0*/  EXIT ;  /* 0x000000000000794d */ /* 0x000fea0003800000 */
.L_x_2112:
        /* <DEDUP_REMOVED lines=13> */
.L_x_2125:
[----:B------:R-:W-:Y:S01]  /*8180*/  HADD2.F32 R22, -RZ, R22.H0_H0 ;  /* 0x20000016ff167230 */ /* 0x000fe20000004100 */
[----:B------:R-:W-:-:S04]  /*8190*/  CS2R R6, SRZ ;  /* 0x0000000000067805 */ /* 0x000fc8000001ff00 */
[----:B------:R-:W-:-:S06]  /*81a0*/  FMUL.FTZ R4, R22, 1 ;  /* 0x3f80000016047820 */ /* 0x000fcc0000410000 */
[----:B------:R-:W0:Y:S02]  /*81b0*/  F2F.F64.F32 R4, R4 ;  /* 0x0000000400047310 */ /* 0x000e240000201800 */
[----:B0-----:R-:W-:Y:S01]  /*81c0*/  STG.E.128 desc[UR36][R2.64], R4 ;  /* 0x0000000402007986 */ /* 0x001fe2000c101d24 */
[----:B------:R-:W-:Y:S05]  /*81d0*/  EXIT ;  /* 0x000000000000794d */ /* 0x000fea0003800000 */
.L_x_2124:
        /* <DEDUP_REMOVED lines=21> */
.L_x_2129:
[----:B------:R-:W-:Y:S05]  /*8330*/  BSYNC B0 ;  /* 0x0000000000007941 */ /* 0x000fea0003800000 */
.L_x_2128:
[----:B------:R-:W-:-:S05]  /*8340*/  LOP3.LUT R5, R0, R5, RZ, 0xfc, !PT ;  /* 0x0000000500057212 */ /* 0x000fca00078efcff */
[----:B------:R-:W-:Y:S01]  /*8350*/  STG.E.U8 desc[UR36][R2.64], R5 ;  /* 0x0000000502007986 */ /* 0x000fe2000c101124 */
[----:B------:R-:W-:Y:S05]  /*8360*/  EXIT ;  /* 0x000000000000794d */ /* 0x000fea0003800000 */
.L_x_2127:
        /* <DEDUP_REMOVED lines=13> */
.L_x_2131:
[----:B------:R-:W-:Y:S01]  /*8440*/  IMAD.MOV.U32 R0, RZ, RZ, 0x7f ;  /* 0x0000007fff007424 */ /* 0x000fe200078e00ff */
[----:B------:R-:W-:-:S04]  /*8450*/  ISETP.GT.U32.AND P0, PT, R4, 0x7f800000, PT ;  /* 0x7f8000000400780c */ /* 0x000fc80003f04070 */
[----:B------:R-:W-:-:S09]  /*8460*/  SEL R0, R0, 0x7c, P0 ;  /* 0x0000007c00007807 */ /* 0x000fd20000000000 */
.L_x_2132:
[----:B------:R-:W-:Y:S05]  /*8470*/  BSYNC B0 ;  /* 0x0000000000007941 */ /* 0x000fea0003800000 */
.L_x_2130:
[----:B------:R-:W-:-:S04]  /*8480*/  LOP3.LUT R4, R5, 0x80000000, RZ, 0xc0, !PT ;  /* 0x8000000005047812 */ /* 0x000fc800078ec0ff */
[----:B------:R-:W-:-:S04]  /*8490*/  SHF.R.U32.HI R5, RZ, 0x18, R4 ;  /* 0x00000018ff057819 */ /* 0x000fc80000011604 */
[----:B------:R-:W-:-:S05]  /*84a0*/  LOP3.LUT R5, R0, R5, RZ, 0xfc, !PT ;  /* 0x0000000500057212 */ /* 0x000fca00078efcff */
[----:B------:R-:W-:Y:S01]  /*84b0*/  STG.E.U8 desc[UR36][R2.64], R5 ;  /* 0x0000000502007986 */ /* 0x000fe2000c101124 */
[----:B------:R-:W-:Y:S05]  /*84c0*/  EXIT ;  /* 0x000000000000794d */ /* 0x000fea0003800000 */
.L_x_2126:
[----:B------:R-:W-:-:S05]  /*84d0*/  HADD2.F32 R0, -RZ, R22.H0_H0 ;  /* 0x20000016ff007230 */ /* 0x000fca0000004100 */
[----:B------:R-:W-:-:S05]  /*84e0*/  F2FP.BF16.F32.PACK_AB R0, RZ, R0 ;  /* 0x00000000ff00723e */ /* 0x000fca00000010ff */
[----:B------:R-:W-:Y:S01]  /*84f0*/  STG.E.U16 desc[UR36][R2.64], R0 ;  /* 0x0000000002007986 */ /* 0x000fe2000c101524 */
[----:B------:R-:W-:Y:S05]  /*8500*/  EXIT ;  /* 0x000000000000794d */ /* 0x000fea0003800000 */
.L_x_2123:
        /* <DEDUP_REMOVED lines=12> */
.L_x_2135:
        /* <DEDUP_REMOVED lines=17> */
.L_x_2138:
[----:B------:R-:W-:-:S04]  /*86e0*/  LOP3.LUT R0, R7, 0x80000000, RZ, 0xc0, !PT ;  /* 0x8000000007007812 */ /* 0x000fc800078ec0ff */
[----:B------:R-:W-:-:S04]  /*86f0*/  SHF.R.U32.HI R5, RZ, 0x18, R0 ;  /* 0x00000018ff057819 */ /* 0x000fc80000011600 */
[----:B------:R-:W-:-:S04]  /*8700*/  LOP3.LUT R4, R4, R5, RZ, 0xfc, !PT ;  /* 0x0000000504047212 */ /* 0x000fc800078efcff */
[----:B------:R-:W-:-:S07]  /*8710*/  PRMT R0, R4, 0x7610, R0 ;  /* 0x0000761004007816 */ /* 0x000fce0000000000 */
.L_x_2137:
[----:B------:R-:W-:Y:S05]  /*8720*/  BSYNC B0 ;  /* 0x0000000000007941 */ /* 0x000fea0003800000 */
.L_x_2136:
[----:B------:R-:W-:Y:S01]  /*8730*/  STG.E.U8 desc[UR36][R2.64], R0 ;  /* 0x0000000002007986 */ /* 0x000fe2000c101124 */
[----:B------:R-:W-:Y:S05]  /*8740*/  EXIT ;  /* 0x000000000000794d */ /* 0x000fea0003800000 */
.L_x_2134:
        /* <DEDUP_REMOVED lines=17> */
.L_x_2141:
[----:B------:R-:W-:-:S04]  /*8860*/  LOP3.LUT R0, R7, 0x80000000, RZ, 0xc0, !PT ;  /* 0x8000000007007812 */ /* 0x000fc800078ec0ff */
[----:B------:R-:W-:-:S04]  /*8870*/  SHF.R.U32.HI R5, RZ, 0x18, R0 ;  /* 0x00000018ff057819 */ /* 0x000fc80000011600 */
[----:B------:R-:W-:-:S04]  /*8880*/  LOP3.LUT R4, R4, R5, RZ, 0xfc, !PT ;  /* 0x0000000504047212 */ /* 0x000fc800078efcff */
[----:B------:R-:W-:-:S07]  /*8890*/  PRMT R0, R4, 0x7610, R0 ;  /* 0x0000761004007816 */ /* 0x000fce0000000000 */
.L_x_2140:
[----:B------:R-:W-:Y:S05]  /*88a0*/  BSYNC B0 ;  /* 0x0000000000007941 */ /* 0x000fea0003800000 */
.L_x_2139:
[----:B------:R-:W-:Y:S01]  /*88b0*/  STG.E.U8 desc[UR36][R2.64], R0 ;  /* 0x0000000002007986 */ /* 0x000fe2000c101124 */
[----:B------:R-:W-:Y:S05]  /*88c0*/  EXIT ;  /* 0x000000000000794d */ /* 0x000fea0003800000 */
.L_x_2133:
        /* <DEDUP_REMOVED lines=22> */
.L_x_2116:
        /* <DEDUP_REMOVED lines=16> */
.L_x_2144:
[----:B------:R-:W-:Y:S05]  /*8b30*/  EXIT ;  /* 0x000000000000794d */ /* 0x000fea0003800000 */
.L_x_2143:
[----:B------:R-:W-:-:S06]  /*8b40*/  HADD2.F32 R4, -RZ, R22.H0_H0 ;  /* 0x20000016ff047230 */ /* 0x000fcc0000004100 */
[----:B------:R-:W0:Y:S02]  /*8b50*/  F2I.U64.TRUNC R4, R4 ;  /* 0x0000000400047311 */ /* 0x000e24000020d800 */
[----:B0-----:R-:W-:Y:S01]  /*8b60*/  STG.E.64 desc[UR36][R2.64], R4 ;  /* 0x0000000402007986 */ /* 0x001fe2000c101b24 */
[----:B------:R-:W-:Y:S05]  /*8b70*/  EXIT ;  /* 0x000000000000794d */ /* 0x000fea0003800000 */
.L_x_2142:
[----:B------:R-:W-:-:S04]  /*8b80*/  HADD2.F32 R22, -RZ, R22.H0_H0 ;  /* 0x20000016ff167230 */ /* 0x000fc80000004100 */
[----:B------:R-:W0:Y:S02]  /*8b90*/  F2I.FTZ.U32.TRUNC.NTZ R5, R22 ;  /* 0x0000001600057305 */ /* 0x000e24000021f000 */
[----:B0-----:R-:W-:Y:S01]  /*8ba0*/  STG.E desc[UR36][R2.64], R5 ;  /* 0x0000000502007986 */ /* 0x001fe2000c101924 */
[----:B------:R-:W-:Y:S05]  /*8bb0*/  EXIT ;  /* 0x000000000000794d */ /* 0x000fea0003800000 */
.L_x_2145:
        /* <DEDUP_REMOVED lines=12> */
.L_x_19775:


//--------------------- .text._ZN2at6native18elementwise_kernelILi128ELi4EZNS0_22gpu_kernel_impl_nocastINS0_13AUnaryFunctorIN3c104HalfES5_S5_ZZZNS0_17hypot_kernel_cudaERNS_18TensorIteratorBaseEENKUlvE_clEvENKUlvE1_clEvEUlS5_S5_E_EEEEvS7_RKT_EUliE_EEviT1_ --------------------------
	.section	.text._ZN2at6native18elementwise_kernelILi128ELi4EZNS0_22gpu_kernel_impl_nocastINS0_13AUnaryFunctorIN3c104HalfES5_S5_ZZZNS0_17hypot_kernel_cudaERNS_18TensorIteratorBaseEENKUlvE_clEvENKUlvE1_clEvEUlS5_S5_E_EEEEvS7_RKT_EUliE_EEviT1_,"ax",@progbits
	.align	128
        .global         _ZN2at6native18elementwise_kernelILi128ELi4EZNS0_22gpu_kernel_impl_nocastINS0_13AUnaryFunctorIN3c104HalfES5_S5_ZZZNS0_17hypot_kernel_cudaERNS_18TensorIteratorBaseEENKUlvE_clEvENKUlvE1_clEvEUlS5_S5_E_EEEEvS7_RKT_EUliE_EEviT1_
        .type           _ZN2at6native18elementwise_kernelILi128ELi4EZNS0_22gpu_kernel_impl_nocastINS0_13AUnaryFunctorIN3c104HalfES5_S5_ZZZNS0_17hypot_kernel_cudaERNS_18TensorIteratorBaseEENKUlvE_clEvENKUlvE1_clEvEUlS5_S5_E_EEEEvS7_RKT_EUliE_EEviT1_,@function
        .size           _ZN2at6native18elementwise_kernelILi128ELi4EZNS0_22gpu_kernel_impl_nocastINS0_13AUnaryFunctorIN3c104HalfES5_S5_ZZZNS0_17hypot_kernel_cudaERNS_18TensorIteratorBaseEENKUlvE_clEvENKUlvE1_clEvEUlS5_S5_E_EEEEvS7_RKT_EUliE_EEviT1_,(.L_x_19776 - _ZN2at6native18elementwise_kernelILi128ELi4EZNS0_22gpu_kernel_impl_nocastINS0_13AUnaryFunctorIN3c104HalfES5_S5_ZZZNS0_17hypot_kernel_cudaERNS_18TensorIteratorBaseEENKUlvE_clEvENKUlvE1_clEvEUlS5_S5_E_EEEEvS7_RKT_EUliE_EEviT1_)
        .other          _ZN2at6native18elementwise_kernelILi128ELi4EZNS0_22gpu_kernel_impl_nocastINS0_13AUnaryFunctorIN3c104HalfES5_S5_ZZZNS0_17hypot_kernel_cudaERNS_18TensorIteratorBaseEENKUlvE_clEvENKUlvE1_clEvEUlS5_S5_E_EEEEvS7_RKT_EUliE_EEviT1_,@"STO_CUDA_ENTRY STV_DEFAULT"
_ZN2at6native18elementwise_kernelILi128ELi4EZNS0_22gpu_kernel_impl_nocastINS0_13AUnaryFunctorIN3c104HalfES5_S5_ZZZNS0_17hypot_kernel_cudaERNS_18TensorIteratorBaseEENKUlvE_clEvENKUlvE1_clEvEUlS5_S5_E_EEEEvS7_RKT_EUliE_EEviT1_:
.text._ZN2at6native18elementwise_kernelILi128ELi4EZNS0_22gpu_kernel_impl_nocastINS0_13AUnaryFunctorIN3c104HalfES5_S5_ZZZNS0_17hypot_kernel_cudaERNS_18TensorIteratorBaseEENKUlvE_clEvENKUlvE1_clEvEUlS5_S5_E_EEEEvS7_RKT_EUliE_EEviT1_:
        /* <DEDUP_REMOVED lines=291> */
[----:B------:R-:W-:Y:S01]  /*1230*/  IMAD.MOV.U32 R4, RZ, RZ, RZ ;  /* 0x000000ffff047224 */ /* 0x000fe200078e00ff */
[----:B------:R-:W-:Y:S01]  /*1240*/  ULDC.64 UR8, c[0x0][0x330] ;  /* 0x0000cc0000087ab9 */ /* 0x000fe20000000a00 */
[----:B------:R-:W-:Y:S02]  /*1250*/  ULDC UR7, c[0x0][0x338] ;  /* 0x0000ce0000077ab9 */ /* 0x000fe40000000800 */
[----:B------:R-:W-:-:S05]  /*1260*/  IMAD.HI.U32 R8, R5, UR9, R4 ;  /* 0x0000000905087c27 */ /* 0x000fca000f8e0004 */
[----:B------:R-:W-:-:S03]  /*1270*/  SHF.R.U32.HI R9, RZ, UR7, R8 ;  /* 0x00000007ff097c19 */ /* 0x000fc60008011608 */
[----:B------:R-:W0:Y:S01]  /*1280*/  @P0 LDC.64 R12, c[0x0][0x340] ;  /* 0x0000d000ff0c0b82 */ /* 0x000e220000000a00 */
[----:B------:R-:W-:Y:S02]  /*1290*/  @P0 MOV R8, RZ ;  /* 0x000000ff00080202 */ /* 0x000fe40000000f00 */
[----:B------:R-:W-:-:S05]  /*12a0*/  IADD3 R11, -R9, RZ, RZ ;  /* 0x000000ff090b7210 */ /* 0x000fca0007ffe1ff */
[----:B------:R-:W1:Y:S08]  /*12b0*/  @P0 LDC R15, c[0x0][0x33c] ;  /* 0x0000cf00ff0f0b82 */ /* 0x000e700000000800 */
[----:B------:R-:W2:Y:S01]  /*12c0*/  @P0 LDC.64 R6, c[0x0][0x408] ;  /* 0x00010200ff060b82 */ /* 0x000ea20000000a00 */
[----:B0-----:R-:W-:-:S05]  /*12d0*/  @P0 IMAD.HI.U32 R4, R9, R12, R8 ;  /* 0x0000000c09040227 */ /* 0x001fca00078e0008 */
[----:B------:R-:W-:Y:S01]  /*12e0*/  @P0 SHF.R.U32.HI R8, RZ, R13, R4 ;  /* 0x0000000dff080219 */ /* 0x000fe20000011604 */
[----:B------:R-:W-:Y:S01]  /*12f0*/  IMAD R4, R11, UR8, R5 ;  /* 0x000000080b047c24 */ /* 0x000fe2000f8e0205 */
[----:B------:R-:W-:Y:S02]  /*1300*/  ULDC.64 UR8, c[0x0][0x400] ;  /* 0x0001000000087ab9 */ /* 0x000fe40000000a00 */
[----:B------:R-:W-:Y:S01]  /*1310*/  @P0 IADD3 R8, -R8, RZ, RZ ;  /* 0x000000ff08080210 */ /* 0x000fe20007ffe1ff */
[C---:B------:R-:W-:Y:S02]  /*1320*/  IMAD R3, R4.reuse, UR8, R3 ;  /* 0x0000000804037c24 */ /* 0x040fe4000f8e0203 */
[----:B------:R-:W-:Y:S02]  /*1330*/  IMAD R2, R4, UR9, R2 ;  /* 0x0000000904027c24 */ /* 0x000fe4000f8e0202 */
[----:B-1----:R-:W-:-:S04]  /*1340*/  @P0 IMAD R8, R8, R15, R9 ;  /* 0x0000000f08080224 */ /* 0x002fc800078e0209 */
[C---:B--2---:R-:W-:Y:S02]  /*1350*/  @P0 IMAD R3, R8.reuse, R6, R3 ;  /* 0x0000000608030224 */ /* 0x044fe400078e0203 */
[----:B------:R-:W-:-:S07]  /*1360*/  @P0 IMAD R2, R8, R7, R2 ;  /* 0x0000000708020224 */ /* 0x000fce00078e0202 */
.L_x_2148:
[----:B------:R-:W-:Y:S02]  /*1370*/  ULDC.64 UR8, c[0x0][0x418] ;  /* 0x0001060000087ab9 */ /* 0x000fe40000000a00 */
[----:B------:R-:W-:-:S04]  /*1380*/  IADD3 R4, P0, R2, UR8, RZ ;  /* 0x0000000802047c10 */ /* 0x000fc8000ff1e0ff */
[----:B------:R-:W-:Y:S01]  /*1390*/  IADD3.X R5, RZ, UR9, RZ, P0, !PT ;  /* 0x00000009ff057c10 */ /* 0x000fe200087fe4ff */
[----:B------:R-:W0:Y:S01]  /*13a0*/  LDC.U16 R2, c[0x0][0x422] ;  /* 0x00010880ff027b82 */ /* 0x000e220000000400 */
[----:B------:R-:W-:-:S03]  /*13b0*/  ULDC.64 UR8, c[0x0][0x410] ;  /* 0x0001040000087ab9 */ /* 0x000fc60000000a00 */
[----:B------:R-:W2:Y:S01]  /*13c0*/  LDG.E.U16 R4, desc[UR4][R4.64] ;  /* 0x0000000404047981 */ /* 0x000ea2000c1e1500 */
[----:B------:R-:W-:Y:S01]  /*13d0*/  IADD3 R0, R0, 0x80, RZ ;  /* 0x0000008000007810 */ /* 0x000fe20007ffe0ff */
[----:B0-----:R-:W-:-:S05]  /*13e0*/  HADD2.F32 R2, -RZ, R2.H0_H0 ;  /* 0x20000002ff027230 */ /* 0x001fca0000004100 */
[----:B------:R-:W-:Y:S01]  /*13f0*/  FADD.FTZ R2, |R2|, -RZ ;  /* 0x800000ff02027221 */ /* 0x000fe20000010200 */
[----:B--2---:R-:W-:-:S05]  /*1400*/  HADD2.F32 R6, -RZ, R4.H0_H0 ;  /* 0x20000004ff067230 */ /* 0x004fca0000004100 */
        /* <DEDUP_REMOVED lines=16> */
[----:B------:R-:W-:Y:S02]  /*1510*/  F2FP.F16.F32.PACK_AB R6, RZ, R6 ;  /* 0x00000006ff06723e */ /* 0x000fe400000000ff */
[----:B------:R-:W-:-:S05]  /*1520*/  IADD3.X R3, RZ, UR9, RZ, P0, !PT ;  /* 0x00000009ff037c10 */ /* 0x000fca00087fe4ff */
[----:B------:R0:W-:Y:S04]  /*1530*/  STG.E.U16 desc[UR4][R2.64], R6 ;  /* 0x0000000602007986 */ /* 0x0001e8000c101504 */
.L_x_2147:
[----:B------:R-:W-:Y:S05]  /*1540*/  BSYNC B0 ;  /* 0x0000000000007941 */ /* 0x000fea0003800000 */
.L_x_2146:
        /* <DEDUP_REMOVED lines=34> */
[----:B------:R-:W-:Y:S01]  /*1770*/  ISETP.NE.AND P0, PT, R8, 0x3, PT ;  /* 0x000000030800780c */ /* 0x000fe20003f05270 */
[----:B------:R-:W-:Y:S01]  /*1780*/  ULDC UR7, c[0x0][0x234] ;  /* 0x00008d0000077ab9 */ /* 0x000fe20000000800 */
        /* <DEDUP_REMOVED lines=256> */
[C---:B------:R-:W-:Y:S01]  /*2790*/  IADD3 R11, -R9.reuse, RZ, RZ ;  /* 0x000000ff090b7210 */ /* 0x040fe20007ffe1ff */
        /* <DEDUP_REMOVED lines=12> */
.L_x_2151:
        /* <DEDUP_REMOVED lines=333> */
.L_x_2152:
        /* <DEDUP_REMOVED lines=29> */
.L_x_2150:
[----:B------:R-:W-:Y:S05]  /*3f00*/  BSYNC B0 ;  /* 0x0000000000007941 */ /* 0x000fea0003800000 */
.L_x_2149:
[----:B------:R-:W-:-:S13]  /*3f10*/  ISETP.GE.AND P0, PT, R0, UR6, PT ;  /* 0x0000000600007c0c */ /* 0x000fda000bf06270 */
[----:B------:R-:W-:Y:S05]  /*3f20*/  @P0 EXIT ;  /* 0x000000000000094d */ /* 0x000fea0003800000 */
[----:B------:R-:W3:Y:S01]  /*3f30*/  LDC R8, c[0x0][0x218] ;  /* 0x00008600ff087b82 */ /* 0x000ee20000000800 */
[----:B012---:R-:W-:Y:S02]  /*3f40*/  CS2R R2, SRZ ;  /* 0x0000000000027805 */ /* 0x007fe4000001ff00 */
[----:B---3--:R-:W-:-:S13]  /*3f50*/  ISETP.NE.AND P0, PT, R8, RZ, PT ;  /* 0x000000ff0800720c */ /* 0x008fda0003f05270 */
[----:B------:R-:W-:Y:S05]  /*3f60*/  @!P0 BRA `(.L_x_2153) ;  /* 0x0000001000a88947 */ /* 0x000fea0003800000 */
[----:B------:R-:W-:Y:S01]  /*3f70*/  HFMA2.MMA R2, -RZ, RZ, 0, 0 ;  /* 0x00000000ff027435 */ /* 0x000fe200000001ff */
[----:B------:R-:W-:Y:S01]  /*3f80*/  IMAD.MOV.U32 R3, RZ, RZ, R0 ;  /* 0x000000ffff037224 */ /* 0x000fe200078e0000 */
        /* <DEDUP_REMOVED lines=285> */
[----:B------:R-:W1:Y:S01]  /*5160*/  @P0 LDC R11, c[0x0][0x33c] ;  /* 0x0000cf00ff0b0b82 */ /* 0x000e620000000800 */
[----:B------:R-:W-:-:S04]  /*5170*/  IMAD R4, R4, UR8, R5 ;  /* 0x0000000804047c24 */ /* 0x000fc8000f8e0205 */
[C---:B------:R-:W-:Y:S02]  /*5180*/  IMAD R3, R4.reuse, UR6, R3 ;  /* 0x0000000604037c24 */ /* 0x040fe4000f8e0203 */
[----:B------:R-:W-:Y:S01]  /*5190*/  IMAD R2, R4, UR7, R2 ;  /* 0x0000000704027c24 */ /* 0x000fe2000f8e0202 */
[----:B------:R-:W2:Y:S01]  /*51a0*/  @P0 LDC.64 R12, c[0x0][0x408] ;  /* 0x00010200ff0c0b82 */ /* 0x000ea20000000a00 */
[----:B0-----:R-:W-:-:S05]  /*51b0*/  @P0 IMAD.HI.U32 R0, R7, R8, R6 ;  /* 0x0000000807000227 */ /* 0x001fca00078e0006 */
[----:B------:R-:W-:-:S04]  /*51c0*/  @P0 SHF.R.U32.HI R0, RZ, R9, R0 ;  /* 0x00000009ff000219 */ /* 0x000fc80000011600 */
[----:B------:R-:W-:-:S05]  /*51d0*/  @P0 IADD3 R6, -R0, RZ, RZ ;  /* 0x000000ff00060210 */ /* 0x000fca0007ffe1ff */
[----:B-1----:R-:W-:-:S04]  /*51e0*/  @P0 IMAD R6, R11, R6, R7 ;  /* 0x000000060b060224 */ /* 0x002fc800078e0207 */
[C---:B--2---:R-:W-:Y:S02]  /*51f0*/  @P0 IMAD R3, R6.reuse, R12, R3 ;  /* 0x0000000c06030224 */ /* 0x044fe400078e0203 */
[----:B------:R-:W-:-:S07]  /*5200*/  @P0 IMAD R2, R6, R13, R2 ;  /* 0x0000000d06020224 */ /* 0x000fce00078e0202 */
.L_x_2153:
[----:B------:R-:W-:Y:S02]  /*5210*/  ULDC.64 UR6, c[0x0][0x418] ;  /* 0x0001060000067ab9 */ /* 0x000fe40000000a00 */
[----:B------:R-:W-:-:S04]  /*5220*/  IADD3 R4, P0, R2, UR6, RZ ;  /* 0x0000000602047c10 */ /* 0x000fc8000ff1e0ff */
[----:B------:R-:W-:Y:S01]  /*5230*/  IADD3.X R5, RZ, UR7, RZ, P0, !PT ;  /* 0x00000007ff057c10 */ /* 0x000fe200087fe4ff */
[----:B------:R-:W0:Y:S01]  /*5240*/  LDC.U16 R0, c[0x0][0x422] ;  /* 0x00010880ff007b82 */ /* 0x000e220000000400 */
[----:B------:R-:W-:-:S03]  /*5250*/  ULDC.64 UR6, c[0x0][0x410] ;  /* 0x0001040000067ab9 */ /* 0x000fc60000000a00 */
[----:B------:R-:W2:Y:S01]  /*5260*/  LDG.E.U16 R4, desc[UR4][R4.64] ;  /* 0x0000000404047981 */ /* 0x000ea2000c1e1500 */
        /* <DEDUP_REMOVED lines=21> */
[----:B------:R-:W-:Y:S01]  /*53c0*/  STG.E.U16 desc[UR4][R2.64], R0 ;  /* 0x0000000002007986 */ /* 0x000fe2000c101504 */
[----:B------:R-:W-:Y:S05]  /*53d0*/  EXIT ;  /* 0x000000000000794d */ /* 0x000fea0003800000 */
.L_x_2154:
        /* <DEDUP_REMOVED lines=10> */
.L_x_19776:


//--------------------- .text._ZN2at6native27unrolled_elementwise_kernelINS0_13AUnaryFunctorIN3c104HalfES4_S4_ZZZNS0_17hypot_kernel_cudaERNS_18TensorIteratorBaseEENKUlvE_clEvENKUlvE1_clEvEUlS4_S4_E_EESt5arrayIPcLm2EELi4E23TrivialOffsetCalculatorILi1EjESF_NS0_6memory15LoadWithoutCastENSG_16StoreWithoutCastEEEviT_T0_T2_T3_T4_T5_ --------------------------
	.section	.text._ZN2at6native27unrolled_elementwise_kernelINS0_13AUnaryFunctorIN3c104HalfES4_S4_ZZZNS0_17hypot_kernel_cudaERNS_18TensorIteratorBaseEENKUlvE_clEvENKUlvE1_clEvEUlS4_S4_E_EESt5arrayIPcLm2EELi4E23TrivialOffsetCalculatorILi1EjESF_NS0_6memory15LoadWithoutCastENSG_16StoreWithoutCastEEEviT_T0_T2_T3_T4_T5_,"ax",@progbits
	.align	128
        .global         _ZN2at6native27unrolled_elementwise_kernelINS0_13AUnaryFunctorIN3c104HalfES4_S4_ZZZNS0_17hypot_kernel_cudaERNS_18TensorIteratorBaseEENKUlvE_clEvENKUlvE1_clEvEUlS4_S4_E_EESt5arrayIPcLm2EELi4E23TrivialOffsetCalculatorILi1EjESF_NS0_6memory15LoadWithoutCastENSG_16StoreWithoutCastEEEviT_T0_T2_T3_T4_T5_
        .type           _ZN2at6native27unrolled_elementwise_kernelINS0_13AUnaryFunctorIN3c104HalfES4_S4_ZZZNS0_17hypot_kernel_cudaERNS_18TensorIteratorBaseEENKUlvE_clEvENKUlvE1_clEvEUlS4_S4_E_EESt5arrayIPcLm2EELi4E23TrivialOffsetCalculatorILi1EjESF_NS0_6memory15LoadWithoutCastENSG_16StoreWithoutCastEEEviT_T0_T2_T3_T4_T5_,@function
        .size           _ZN2at6native27unrolled_elementwise_kernelINS0_13AUnaryFunctorIN3c104HalfES4_S4_ZZZNS0_17hypot_kernel_cudaERNS_18TensorIteratorBaseEENKUlvE_clEvENKUlvE1_clEvEUlS4_S4_E_EESt5arrayIPcLm2EELi4E23TrivialOffsetCalculatorILi1EjESF_NS0_6memory15LoadWithoutCastENSG_16StoreWithoutCastEEEviT_T0_T2_T3_T4_T5_,(.L_x_19777 - _ZN2at6native27unrolled_elementwise_kernelINS0_13AUnaryFunctorIN3c104HalfES4_S4_ZZZNS0_17hypot_kernel_cudaERNS_18TensorIteratorBaseEENKUlvE_clEvENKUlvE1_clEvEUlS4_S4_E_EESt5arrayIPcLm2EELi4E23TrivialOffsetCalculatorILi1EjESF_NS0_6memory15LoadWithoutCastENSG_16StoreWithoutCastEEEviT_T0_T2_T3_T4_T5_)
        .other          _ZN2at6native27unrolled_elementwise_kernelINS0_13AUnaryFunctorIN3c104HalfES4_S4_ZZZNS0_17hypot_kernel_cudaERNS_18TensorIteratorBaseEENKUlvE_clEvENKUlvE1_clEvEUlS4_S4_E_EESt5arrayIPcLm2EELi4E23TrivialOffsetCalculatorILi1EjESF_NS0_6memory15LoadWithoutCastENSG_16StoreWithoutCastEEEviT_T0_T2_T3_T4_T5_,@"STO_CUDA_ENTRY STV_DEFAULT"
_ZN2at6native27unrolled_elementwise_kernelINS0_13AUnaryFunctorIN3c104HalfES4_S4_ZZZNS0_17hypot_kernel_cudaERNS_18TensorIteratorBaseEENKUlvE_clEvENKUlvE1_clEvEUlS4_S4_E_EESt5arrayIPcLm2EELi4E23TrivialOffsetCalculatorILi1EjESF_NS0_6memory15LoadWithoutCastENSG_16StoreWithoutCastEEEviT_T0_T2_T3_T4_T5_:
.text._ZN2at6native27unrolled_elementwise_kernelINS0_13AUnaryFunctorIN3c104HalfES4_S4_ZZZNS0_17hypot_kernel_cudaERNS_18TensorIteratorBaseEENKUlvE_clEvENKUlvE1_clEvEUlS4_S4_E_EESt5arrayIPcLm2EELi4E23TrivialOffsetCalculatorILi1EjESF_NS0_6memory15LoadWithoutCastENSG_16StoreWithoutCastEEEviT_T0_T2_T3_T4_T5_:
        /* <DEDUP_REMOVED lines=11> */
[----:B------:R-:W-:-:S04]  /*00b0*/  @!P0 IADD3 R9, R3, 0x80, RZ ;  /* 0x0000008003098810 */ /* 0x000fc80007ffe0ff */
[----:B------:R-:W-:-:S13]  /*00c0*/  ISETP.GE.AND P1, PT, R9, R2, PT ;  /* 0x000000020900720c */ /* 0x000fda0003f26270 */
[----:B------:R-:W-:Y:S01]  /*00d0*/  @!P1 IMAD R15, R0, 0x200, R9 ;  /* 0x00000200000f9824 */ /* 0x000fe200078e0209 */
[----:B------:R-:W0:Y:S01]  /*00e0*/  @!P1 LDC.64 R10, c[0x0][0x220] ;  /* 0x00008800ff0a9b82 */ /* 0x000e220000000a00 */
[----:B------:R-:W-:-:S05]  /*00f0*/  @!P1 VIADD R9, R9, 0x80 ;  /* 0x0000008009099836 */ /* 0x000fca0000000000 */
[----:B------:R-:W-:-:S13]  /*0100*/  ISETP.GE.AND P3, PT, R9, R2, PT ;  /* 0x000000020900720c */ /* 0x000fda0003f66270 */
[----:B------:R-:W1:Y:S01]  /*0110*/  @!P3 LDC.64 R6, c[0x0][0x220] ;  /* 0x00008800ff06bb82 */ /* 0x000e620000000a00 */
[----:B------:R-:W-:Y:S01]  /*0120*/  @!P3 LEA R17, R0, R9, 0x9 ;  /* 0x000000090011b211 */ /* 0x000fe200078e48ff */
        /* <DEDUP_REMOVED lines=9> */
[----:B------:R-:W-:Y:S01]  /*01c0*/  IADD3 R19, R3, 0x100, RZ ;  /* 0x0000010003137810 */ /* 0x000fe20007ffe0ff */
[----:B------:R-:W-:Y:S02]  /*01d0*/  BSSY B0, `(.L_x_2155) ;  /* 0x0000027000007945 */ /* 0x000fe40003800000 */
[----:B------:R-:W1:Y:S01]  /*01e0*/  @!P0 LDC.64 R6, c[0x0][0x220] ;  /* 0x00008800ff068b82 */ /* 0x000e620000000a00 */
        /* <DEDUP_REMOVED lines=9> */
[----:B0-----:R-:W-:Y:S01]  /*0280*/  VIADD R11, R3, 0x180 ;  /* 0x00000180030b7836 */ /* 0x001fe20000000000 */
[----:B------:R-:W-:Y:S01]  /*0290*/  @!P0 IADD3 R3, R5, 0x80, RZ ;  /* 0x0000008005038810 */ /* 0x000fe20007ffe0ff */
[----:B------:R-:W-:Y:S01]  /*02a0*/  @!P0 IMAD R5, R0, 0x200, R5 ;  /* 0x0000020000058824 */ /* 0x000fe200078e0205 */
[-C--:B------:R-:W-:Y:S02]  /*02b0*/  ISETP.GE.AND P2, PT, R19, R2.reuse, PT ;  /* 0x000000021300720c */ /* 0x080fe40003f46270 */
[----:B------:R-:W-:-:S02]  /*02c0*/  ISETP.GE.AND P3, PT, R11, R2, PT ;  /* 0x000000020b00720c */ /* 0x000fc40003f66270 */
[----:B------:R-:W-:Y:S01]  /*02d0*/  ISETP.GE.AND P4, PT, R3, R2, PT ;  /* 0x000000020300720c */ /* 0x000fe20003f86270 */
[----:B-1----:R-:W-:Y:S01]  /*02e0*/  @!P0 IMAD.WIDE.U32 R6, R5, 0x2, R14 ;  /* 0x0000000205068825 */ /* 0x002fe200078e000e */
[----:B------:R-:W-:Y:S11]  /*02f0*/  @P0 BRA `(.L_x_2156) ;  /* 0x0000000000500947 */ /* 0x000ff60003800000 */
        /* <DEDUP_REMOVED lines=20> */
.L_x_2156:
[----:B------:R-:W-:Y:S05]  /*0440*/  BSYNC B0 ;  /* 0x0000000000007941 */ /* 0x000fea0003800000 */
.L_x_2155:
        /* <DEDUP_REMOVED lines=22> */
.L_x_2158:
[----:B------:R-:W-:Y:S05]  /*05b0*/  BSYNC B0 ;  /* 0x0000000000007941 */ /* 0x000fea0003800000 */
.L_x_2157:
        /* <DEDUP_REMOVED lines=22> */
.L_x_2160:
[----:B------:R-:W-:Y:S05]  /*0720*/  BSYNC B0 ;  /* 0x0000000000007941 */ /* 0x000fea0003800000 */
.L_x_2159:
        /* <DEDUP_REMOVED lines=22> */
.L_x_2162:
[----:B------:R-:W-:Y:S05]  /*0890*/  BSYNC B0 ;  /* 0x0000000000007941 */ /* 0x000fea0003800000 */
.L_x_2161:
[----:B------:R0:W-:Y:S01]  /*08a0*/  @!P0 STG.E.U16 desc[UR4][R6.64], R5 ;  /* 0x0000000506008986 */ /* 0x0001e2000c101504 */
[----:B------:R-:W-:Y:S04]  /*08b0*/  BSSY B0, `(.L_x_2163) ;  /* 0x000000c000007945 */ /* 0x000fe80003800000 */
[----:B------:R-:W-:Y:S05]  /*08c0*/  @P4 BRA `(.L_x_2164) ;  /* 0x0000000000284947 */ /* 0x000fea0003800000 */
[----:B0-----:R-:W0:Y:S01]  /*08d0*/  LDC.64 R6, c[0x0][0x218] ;  /* 0x00008600ff067b82 */ /* 0x001e220000000a00 */
[----:B------:R-:W-:Y:S01]  /*08e0*/  LEA R5, R0, R3, 0x9 ;  /* 0x0000000300057211 */ /* 0x000fe200078e48ff */
[----:B------:R-:W-:-:S05]  /*08f0*/  VIADD R3, R3, 0x80 ;  /* 0x0000008003037836 */ /* 0x000fca0000000000 */
[----:B------:R-:W-:-:S13]  /*0900*/  ISETP.GE.AND P0, PT, R3, R2, PT ;  /* 0x000000020300720c */ /* 0x000fda0003f06270 */
[----:B------:R-:W-:Y:S01]  /*0910*/  @!P0 LEA R11, R0, R3, 0x9 ;  /* 0x00000003000b8211 */ /* 0x000fe200078e48ff */
[----:B------:R-:W-:Y:S02]  /*0920*/  @!P0 VIADD R3, R3, 0x80 ;  /* 0x0000008003038836 */ /* 0x000fe40000000000 */
[----:B0----5:R-:W-:-:S04]  /*0930*/  IMAD.WIDE.U32 R4, R5, 0x2, R6 ;  /* 0x0000000205047825 */ /* 0x021fc800078e0006 */
[----:B------:R-:W-:Y:S01]  /*0940*/  @!P0 IMAD.WIDE.U32 R6, R11, 0x2, R6 ;  /* 0x000000020b068825 */ /* 0x000fe200078e0006 */
[----:B------:R1:W-:Y:S04]  /*0950*/  STG.E.U16 desc[UR4][R4.64], R9 ;  /* 0x0000000904007986 */ /* 0x0003e8000c101504 */
[----:B------:R1:W-:Y:S02]  /*0960*/  @!P0 STG.E.U16 desc[UR4][R6.64], R8 ;  /* 0x0000000806008986 */ /* 0x0003e4000c101504 */
.L_x_2164:
[----:B------:R-:W-:Y:S05]  /*0970*/  BSYNC B0 ;  /* 0x0000000000007941 */ /* 0x000fea0003800000 */
.L_x_2163:
[----:B------:R-:W-:-:S13]  /*0980*/  ISETP.GE.AND P0, PT, R3, R2, PT ;  /* 0x000000020300720c */ /* 0x000fda0003f06270 */
[----:B------:R-:W-:Y:S05]  /*0990*/  @P0 EXIT ;  /* 0x000000000000094d */ /* 0x000fea0003800000 */
[----:B01---5:R-:W0:Y:S01]  /*09a0*/  LDC.64 R4, c[0x0][0x218] ;  /* 0x00008600ff047b82 */ /* 0x023e220000000a00 */
[----:B------:R-:W-:-:S05]  /*09b0*/  LEA R3, R0, R3, 0x9 ;  /* 0x0000000300037211 */ /* 0x000fca00078e48ff */
[----:B0-----:R-:W-:-:S05]  /*09c0*/  IMAD.WIDE.U32 R2, R3, 0x2, R4 ;  /* 0x0000000203027825 */ /* 0x001fca00078e0004 */
[----:B------:R-:W-:Y:S01]  /*09d0*/  STG.E.U16 desc[UR4][R2.64], R10 ;  /* 0x0000000a02007986 */ /* 0x000fe2000c101504 */
[----:B------:R-:W-:Y:S05]  /*09e0*/  EXIT ;  /* 0x000000000000794d */ /* 0x000fea0003800000 */
.L_x_2165:
        /* <DEDUP_REMOVED lines=9> */
.L_x_19777:


//--------------------- .text._ZN2at6native29vectorized_elementwise_kernelILi2ENS0_13AUnaryFunctorIN3c104HalfES4_S4_ZZZNS0_17hypot_kernel_cudaERNS_18TensorIteratorBaseEENKUlvE_clEvENKUlvE1_clEvEUlS4_S4_E_EESt5arrayIPcLm2EEEEviT0_T1_ --------------------------
	.section	.text._ZN2at6native29vectorized_elementwise_kernelILi2ENS0_13AUnaryFunctorIN3c104HalfES4_S4_ZZZNS0_17hypot_kernel_cudaERNS_18TensorIteratorBaseEENKUlvE_clEvENKUlvE1_clEvEUlS4_S4_E_EESt5arrayIPcLm2EEEEviT0_T1_,"ax",@progbits
	.align	128
        .global         _ZN2at6native29vectorized_elementwise_kernelILi2ENS0_13AUnaryFunctorIN3c104HalfES4_S4_ZZZNS0_17hypot_kernel_cudaERNS_18TensorIteratorBaseEENKUlvE_clEvENKUlvE1_clEvEUlS4_S4_E_EESt5arrayIPcLm2EEEEviT0_T1_
        .type           _ZN2at6native29vectorized_elementwise_kernelILi2ENS0_13AUnaryFunctorIN3c104HalfES4_S4_ZZZNS0_17hypot_kernel_cudaERNS_18TensorIteratorBaseEENKUlvE_clEvENKUlvE1_clEvEUlS4_S4_E_EESt5arrayIPcLm2EEEEviT0_T1_,@function
        .size           _ZN2at6native29vectorized_elementwise_kernelILi2ENS0_13AUnaryFunctorIN3c104HalfES4_S4_ZZZNS0_17hypot_kernel_cudaERNS_18TensorIteratorBaseEENKUlvE_clEvENKUlvE1_clEvEUlS4_S4_E_EESt5arrayIPcLm2EEEEviT0_T1_,(.L_x_19778 - _ZN2at6native29vectorized_elementwise_kernelILi2ENS0_13AUnaryFunctorIN3c104HalfES4_S4_ZZZNS0_17hypot_kernel_cudaERNS_18TensorIteratorBaseEENKUlvE_clEvENKUlvE1_clEvEUlS4_S4_E_EESt5arrayIPcLm2EEEEviT0_T1_)
        .other          _ZN2at6native29vectorized_elementwise_kernelILi2ENS0_13AUnaryFunctorIN3c104HalfES4_S4_ZZZNS0_17hypot_kernel_cudaERNS_18TensorIteratorBaseEENKUlvE_clEvENKUlvE1_clEvEUlS4_S4_E_EESt5arrayIPcLm2EEEEviT0_T1_,@"STO_CUDA_ENTRY STV_DEFAULT"
_ZN2at6native29vectorized_elementwise_kernelILi2ENS0_13AUnaryFunctorIN3c104HalfES4_S4_ZZZNS0_17hypot_kernel_cudaERNS_18TensorIteratorBaseEENKUlvE_clEvENKUlvE1_clEvEUlS4_S4_E_EESt5arrayIPcLm2EEEEviT0_T1_:
.text._ZN2at6native29vectorized_elementwise_kernelILi2ENS0_13AUnaryFunctorIN3c104HalfES4_S4_ZZZNS0_17hypot_kernel_cudaERNS_18TensorIteratorBaseEENKUlvE_clEvENKUlvE1_clEvEUlS4_S4_E_EESt5arrayIPcLm2EEEEviT0_T1_:
        /* <DEDUP_REMOVED lines=16> */
[----:B------:R-:W1:Y:S02]  /*0100*/  LDC.U16 R2, c[0x0][0x216] ;  /* 0x00008580ff027b82 */ /* 0x000e640000000400 */
[----:B-1----:R-:W-:-:S05]  /*0110*/  HADD2.F32 R2, -RZ, R2.H0_H0 ;  /* 0x20000002ff027230 */ /* 0x002fca0000004100 */
[----:B------:R-:W-:Y:S01]  /*0120*/  FADD.FTZ R2, |R2|, -RZ ;  /* 0x800000ff02027221 */ /* 0x000fe20000010200 */
[----:B--2---:R-:W-:-:S05]  /*0130*/  HADD2.F32 R4, -RZ, R7.H0_H0 ;  /* 0x20000007ff047230 */ /* 0x004fca0000004100 */
[----:B------:R-:W-:Y:S01]  /*0140*/  FADD.FTZ R15, |R4|, -RZ ;  /* 0x800000ff040f7221 */ /* 0x000fe20000010200 */
[----:B------:R-:W-:-:S04]  /*0150*/  HADD2.F32 R4, -RZ, R7.H1_H1 ;  /* 0x30000007ff047230 */ /* 0x000fc80000004100 */
[-C--:B------:R-:W-:Y:S01]  /*0160*/  VIMNMX R7, R2, R15.reuse, !PT ;  /* 0x0000000f02077248 */ /* 0x080fe20007fe0100 */
[----:B------:R-:W-:Y:S01]  /*0170*/  FADD.FTZ R17, |R4|, -RZ ;  /* 0x800000ff04117221 */ /* 0x000fe20000010200 */
[C---:B------:R-:W-:Y:S02]  /*0180*/  VIMNMX R15, R2.reuse, R15, PT ;  /* 0x0000000f020f7248 */ /* 0x040fe40003fe0100 */
[----:B------:R-:W-:Y:S02]  /*0190*/  LOP3.LUT R11, R7, 0xfe000000, RZ, 0xc0, !PT ;  /* 0xfe000000070b7812 */ /* 0x000fe400078ec0ff */
[----:B------:R-:W-:Y:S02]  /*01a0*/  VIMNMX R8, R2, R17, !PT ;  /* 0x0000001102087248 */ /* 0x000fe40007fe0100 */
[----:B------:R-:W-:Y:S02]  /*01b0*/  IADD3 R4, -R11, 0x7e800000, RZ ;  /* 0x7e8000000b047810 */ /* 0x000fe40007ffe1ff */
[----:B------:R-:W-:-:S02]  /*01c0*/  LOP3.LUT R10, R8, 0xfe000000, RZ, 0xc0, !PT ;  /* 0xfe000000080a7812 */ /* 0x000fc400078ec0ff */
[----:B0-----:R-:W-:Y:S01]  /*01d0*/  VIMNMX R12, R2, R17, PT ;  /* 0x00000011020c7248 */ /* 0x001fe20003fe0100 */
[-C--:B------:R-:W-:Y:S01]  /*01e0*/  FMUL.FTZ R13, R15, R4.reuse ;  /* 0x000000040f0d7220 */ /* 0x080fe20000410000 */
[----:B------:R-:W-:Y:S01]  /*01f0*/  IADD3 R17, -R10, 0x7e800000, RZ ;  /* 0x7e8000000a117810 */ /* 0x000fe20007ffe1ff */
[----:B------:R-:W-:Y:S01]  /*0200*/  FMUL.FTZ R4, R7, R4 ;  /* 0x0000000407047220 */ /* 0x000fe20000410000 */
[----:B------:R-:W-:Y:S01]  /*0210*/  FSETP.NEU.FTZ.AND P0, PT, R15, RZ, PT ;  /* 0x000000ff0f00720b */ /* 0x000fe20003f1d000 */
[----:B------:R-:W-:Y:S01]  /*0220*/  FMUL.FTZ R13, R13, R13 ;  /* 0x0000000d0d0d7220 */ /* 0x000fe20000410000 */
[----:B------:R-:W-:Y:S01]  /*0230*/  FSETP.NEU.FTZ.AND P1, PT, R15, +INF , PT ;  /* 0x7f8000000f00780b */ /* 0x000fe20003f3d000 */
[-C--:B------:R-:W-:Y:S01]  /*0240*/  FMUL.FTZ R14, R12, R17.reuse ;  /* 0x000000110c0e7220 */ /* 0x080fe20000410000 */
[----:B------:R-:W-:Y:S01]  /*0250*/  FMUL.FTZ R17, R8, R17 ;  /* 0x0000001108117220 */ /* 0x000fe20000410000 */
[----:B------:R-:W-:Y:S01]  /*0260*/  FFMA.FTZ R16, R4, R4, R13 ;  /* 0x0000000404107223 */ /* 0x000fe2000001000d */
[----:B---3--:R-:W-:-:S02]  /*0270*/  HADD2.F32 R4, -RZ, R6.H0_H0 ;  /* 0x20000006ff047230 */ /* 0x008fc40000004100 */
[----:B------:R-:W-:Y:S01]  /*0280*/  FMUL.FTZ R14, R14, R14 ;  /* 0x0000000e0e0e7220 */ /* 0x000fe20000410000 */
[----:B------:R-:W-:Y:S01]  /*0290*/  HADD2.F32 R6, -RZ, R6.H1_H1 ;  /* 0x30000006ff067230 */ /* 0x000fe20000004100 */
[----:B------:R-:W-:Y:S01]  /*02a0*/  FSETP.NEU.FTZ.AND P2, PT, R12, RZ, PT ;  /* 0x000000ff0c00720b */ /* 0x000fe20003f5d000 */
[----:B------:R-:W-:Y:S01]  /*02b0*/  FADD.FTZ R19, |R4|, -RZ ;  /* 0x800000ff04137221 */ /* 0x000fe20000010200 */
[----:B------:R-:W-:Y:S01]  /*02c0*/  FFMA.FTZ R17, R17, R17, R14 ;  /* 0x0000001111117223 */ /* 0x000fe2000001000e */
[----:B------:R-:W0:Y:S01]  /*02d0*/  MUFU.SQRT R16, R16 ;  /* 0x0000001000107308 */ /* 0x000e220000002000 */
[----:B------:R-:W-:Y:S02]  /*02e0*/  LOP3.LUT R11, R11, 0x800000, RZ, 0xfc, !PT ;  /* 0x008000000b0b7812 */ /* 0x000fe400078efcff */
[CC--:B------:R-:W-:Y:S02]  /*02f0*/  VIMNMX R4, R2.reuse, R19.reuse, !PT ;  /* 0x0000001302047248 */ /* 0x0c0fe40007fe0100 */
[----:B------:R-:W-:Y:S01]  /*0300*/  VIMNMX R14, R2, R19, PT ;  /* 0x00000013020e7248 */ /* 0x000fe20003fe0100 */
[----:B------:R-:W-:Y:S01]  /*0310*/  FADD.FTZ R19, |R6|, -RZ ;  /* 0x800000ff06137221 */ /* 0x000fe20000010200 */
[----:B------:R-:W-:Y:S01]  /*0320*/  LOP3.LUT R13, R4, 0xfe000000, RZ, 0xc0, !PT ;  /* 0xfe000000040d7812 */ /* 0x000fe200078ec0ff */
[----:B------:R-:W1:Y:S01]  /*0330*/  MUFU.SQRT R17, R17 ;  /* 0x0000001100117308 */ /* 0x000e620000002000 */
[----:B------:R-:W-:-:S02]  /*0340*/  LOP3.LUT R10, R10, 0x800000, RZ, 0xfc, !PT ;  /* 0x008000000a0a7812 */ /* 0x000fc400078efcff */
[----:B------:R-:W-:Y:S02]  /*0350*/  IADD3 R15, -R13, 0x7e800000, RZ ;  /* 0x7e8000000d0f7810 */ /* 0x000fe40007ffe1ff */
[----:B------:R-:W-:Y:S02]  /*0360*/  FSETP.NEU.FTZ.AND P3, PT, R12, +INF , PT ;  /* 0x7f8000000c00780b */ /* 0x000fe40003f7d000 */
[C---:B------:R-:W-:Y:S01]  /*0370*/  FSETP.NEU.FTZ.AND P4, PT, R14.reuse, +INF , PT ;  /* 0x7f8000000e00780b */ /* 0x040fe20003f9d000 */
[-C--:B------:R-:W-:Y:S01]  /*0380*/  FMUL.FTZ R6, R14, R15.reuse ;  /* 0x0000000f0e067220 */ /* 0x080fe20000410000 */
[----:B------:R-:W-:Y:S01]  /*0390*/  FMUL.FTZ R15, R4, R15 ;  /* 0x0000000f040f7220 */ /* 0x000fe20000410000 */
[----:B0-----:R-:W-:Y:S01]  /*03a0*/  @P0 FMUL.FTZ R7, R16, R11 ;  /* 0x0000000b10070220 */ /* 0x001fe20000410000 */
[----:B------:R-:W-:Y:S01]  /*03b0*/  FSETP.NEU.FTZ.AND P0, PT, R14, RZ, PT ;  /* 0x000000ff0e00720b */ /* 0x000fe20003f1d000 */
[----:B------:R-:W-:Y:S01]  /*03c0*/  FMUL.FTZ R12, R6, R6 ;  /* 0x00000006060c7220 */ /* 0x000fe20000410000 */
[C---:B------:R-:W-:Y:S01]  /*03d0*/  VIMNMX R6, R2.reuse, R19, !PT ;  /* 0x0000001302067248 */ /* 0x040fe20007fe0100 */
[--C-:B----4-:R-:W-:Y:S01]  /*03e0*/  HADD2.F32 R11, -RZ, R9.reuse.H0_H0 ;  /* 0x20000009ff0b7230 */ /* 0x110fe20000004100 */
[----:B------:R-:W-:Y:S01]  /*03f0*/  FSEL R7, R7, +INF , P1 ;  /* 0x7f80000007077808 */ /* 0x000fe20000800000 */
[----:B------:R-:W-:Y:S01]  /*0400*/  FFMA.FTZ R12, R15, R15, R12 ;  /* 0x0000000f0f0c7223 */ /* 0x000fe2000001000c */
[----:B-1----:R-:W-:Y:S01]  /*0410*/  @P2 FMUL.FTZ R8, R17, R10 ;  /* 0x0000000a11082220 */ /* 0x002fe20000410000 */
[----:B------:R-:W-:Y:S01]  /*0420*/  VIMNMX R19, R2, R19, PT ;  /* 0x0000001302137248 */ /* 0x000fe20003fe0100 */
[----:B------:R-:W-:-:S02]  /*0430*/  HADD2.F32 R9, -RZ, R9.H1_H1 ;  /* 0x30000009ff097230 */ /* 0x000fc40000004100 */
[----:B------:R-:W-:Y:S01]  /*0440*/  FADD.FTZ R11, |R11|, -RZ ;  /* 0x800000ff0b0b7221 */ /* 0x000fe20000010200 */
[----:B------:R-:W-:Y:S01]  /*0450*/  LOP3.LUT R13, R13, 0x800000, RZ, 0xfc, !PT ;  /* 0x008000000d0d7812 */ /* 0x000fe200078efcff */
[----:B------:R-:W0:Y:S01]  /*0460*/  MUFU.SQRT R12, R12 ;  /* 0x0000000c000c7308 */ /* 0x000e220000002000 */
[----:B------:R-:W-:Y:S01]  /*0470*/  FSEL R10, R8, +INF , P3 ;  /* 0x7f800000080a7808 */ /* 0x000fe20001800000 */
[--C-:B-----5:R-:W-:Y:S01]  /*0480*/  HADD2.F32 R14, -RZ, R3.reuse.H0_H0 ;  /* 0x20000003ff0e7230 */ /* 0x120fe20000004100 */
[----:B------:R-:W-:Y:S01]  /*0490*/  LOP3.LUT R8, R6, 0xfe000000, RZ, 0xc0, !PT ;  /* 0xfe00000006087812 */ /* 0x000fe200078ec0ff */
[----:B------:R-:W-:Y:S01]  /*04a0*/  FADD.FTZ R17, |R9|, -RZ ;  /* 0x800000ff09117221 */ /* 0x000fe20000010200 */
[----:B------:R-:W-:Y:S01]  /*04b0*/  F2FP.F16.F32.PACK_AB R7, R10, R7 ;  /* 0x000000070a07723e */ /* 0x000fe200000000ff */
[----:B------:R-:W-:Y:S01]  /*04c0*/  HADD2.F32 R3, -RZ, R3.H1_H1 ;  /* 0x30000003ff037230 */ /* 0x000fe20000004100 */
[----:B------:R-:W-:Y:S02]  /*04d0*/  IADD3 R10, -R8, 0x7e800000, RZ ;  /* 0x7e800000080a7810 */ /* 0x000fe40007ffe1ff */
[----:B------:R-:W-:-:S02]  /*04e0*/  FSETP.NEU.FTZ.AND P2, PT, R19, RZ, PT ;  /* 0x000000ff1300720b */ /* 0x000fc40003f5d000 */
[C---:B------:R-:W-:Y:S01]  /*04f0*/  FSETP.NEU.FTZ.AND P3, PT, R19.reuse, +INF , PT ;  /* 0x7f8000001300780b */ /* 0x040fe20003f7d000 */
[-C--:B------:R-:W-:Y:S01]  /*0500*/  FMUL.FTZ R19, R19, R10.reuse ;  /* 0x0000000a13137220 */ /* 0x080fe20000410000 */
[----:B------:R-:W-:Y:S01]  /*0510*/  FMUL.FTZ R10, R6, R10 ;  /* 0x0000000a060a7220 */ /* 0x000fe20000410000 */
[----:B------:R-:W-:Y:S01]  /*0520*/  VIMNMX R9, R2, R11, !PT ;  /* 0x0000000b02097248 */ /* 0x000fe20007fe0100 */
[----:B------:R-:W-:Y:S01]  /*0530*/  FADD.FTZ R3, |R3|, -RZ ;  /* 0x800000ff03037221 */ /* 0x000fe20000010200 */
[----:B------:R-:W-:Y:S01]  /*0540*/  FMUL.FTZ R19, R19, R19 ;  /* 0x0000001313137220 */ /* 0x000fe20000410000 */
[----:B0-----:R-:W-:Y:S01]  /*0550*/  @P0 FMUL.FTZ R4, R12, R13 ;  /* 0x0000000d0c040220 */ /* 0x001fe20000410000 */
[----:B------:R-:W-:Y:S01]  /*0560*/  FADD.FTZ R13, |R14|, -RZ ;  /* 0x800000ff0e0d7221 */ /* 0x000fe20000010200 */
[-C--:B------:R-:W-:Y:S01]  /*0570*/  VIMNMX R12, R2, R17.reuse, PT ;  /* 0x00000011020c7248 */ /* 0x080fe20003fe0100 */
[----:B------:R-:W-:Y:S01]  /*0580*/  FFMA.FTZ R18, R10, R10, R19 ;  /* 0x0000000a0a127223 */ /* 0x000fe20000010013 */
[----:B------:R-:W-:-:S02]  /*0590*/  VIMNMX R10, R2, R17, !PT ;  /* 0x00000011020a7248 */ /* 0x000fc40007fe0100 */
[----:B------:R-:W-:Y:S02]  /*05a0*/  LOP3.LUT R19, R9, 0xfe000000, RZ, 0xc0, !PT ;  /* 0xfe00000009137812 */ /* 0x000fe400078ec0ff */
[----:B------:R-:W-:Y:S01]  /*05b0*/  VIMNMX R16, R2, R11, PT ;  /* 0x0000000b02107248 */ /* 0x000fe20003fe0100 */
[----:B------:R-:W0:Y:S01]  /*05c0*/  MUFU.SQRT R18, R18 ;  /* 0x0000001200127308 */ /* 0x000e220000002000 */
[----:B------:R-:W-:Y:S02]  /*05d0*/  LOP3.LUT R15, R10, 0xfe000000, RZ, 0xc0, !PT ;  /* 0xfe0000000a0f7812 */ /* 0x000fe400078ec0ff */
[----:B------:R-:W-:Y:S02]  /*05e0*/  IADD3 R17, -R19, 0x7e800000, RZ ;  /* 0x7e80000013117810 */ /* 0x000fe40007ffe1ff */
[----:B------:R-:W-:Y:S02]  /*05f0*/  VIMNMX R11, R2, R13, !PT ;  /* 0x0000000d020b7248 */ /* 0x000fe40007fe0100 */
[----:B------:R-:W-:Y:S01]  /*0600*/  IADD3 R23, -R15, 0x7e800000, RZ ;  /* 0x7e8000000f177810 */ /* 0x000fe20007ffe1ff */
[-C--:B------:R-:W-:Y:S01]  /*0610*/  FMUL.FTZ R21, R16, R17.reuse ;  /* 0x0000001110157220 */ /* 0x080fe20000410000 */
[----:B------:R-:W-:Y:S01]  /*0620*/  LOP3.LUT R14, R11, 0xfe000000, RZ, 0xc0, !PT ;  /* 0xfe0000000b0e7812 */ /* 0x000fe200078ec0ff */
[----:B------:R-:W-:Y:S01]  /*0630*/  FMUL.FTZ R17, R9, R17 ;  /* 0x0000001109117220 */ /* 0x000fe20000410000 */
[----:B------:R-:W-:Y:S01]  /*0640*/  VIMNMX R13, R2, R13, PT ;  /* 0x0000000d020d7248 */ /* 0x000fe20003fe0100 */
[----:B------:R-:W-:Y:S01]  /*0650*/  FMUL.FTZ R24, R12, R23 ;  /* 0x000000170c187220 */ /* 0x000fe20000410000 */
[----:B------:R-:W-:Y:S01]  /*0660*/  IADD3 R20, -R14, 0x7e800000, RZ ;  /* 0x7e8000000e147810 */ /* 0x000fe20007ffe1ff */
[----:B------:R-:W-:Y:S01]  /*0670*/  FMUL.FTZ R22, R21, R21 ;  /* 0x0000001515167220 */ /* 0x000fe20000410000 */
[----:B------:R-:W-:Y:S01]  /*0680*/  FMUL.FTZ R23, R10, R23 ;  /* 0x000000170a177220 */ /* 0x000fe20000410000 */
[----:B------:R-:W-:Y:S01]  /*0690*/  FMUL.FTZ R24, R24, R24 ;  /* 0x0000001818187220 */ /* 0x000fe20000410000 */
[----:B------:R-:W-:Y:S01]  /*06a0*/  FSETP.NEU.FTZ.AND P6, PT, R16, RZ, PT ;  /* 0x000000ff1000720b */ /* 0x000fe20003fdd000 */
[----:B------:R-:W-:Y:S01]  /*06b0*/  FFMA.FTZ R21, R17, R17, R22 ;  /* 0x0000001111157223 */ /* 0x000fe20000010016 */
[-C--:B------:R-:W-:Y:S01]  /*06c0*/  FMUL.FTZ R22, R13, R20.reuse ;  /* 0x000000140d167220 */ /* 0x080fe20000410000 */
[----:B------:R-:W-:Y:S01]  /*06d0*/  VIMNMX R17, R2, R3, !PT ;  /* 0x0000000302117248 */ /* 0x000fe20007fe0100 */
[----:B------:R-:W-:Y:S01]  /*06e0*/  FFMA.FTZ R25, R23, R23, R24 ;  /* 0x0000001717197223 */ /* 0x000fe20000010018 */
[----:B------:R-:W-:Y:S01]  /*06f0*/  FMUL.FTZ R23, R11, R20 ;  /* 0x000000140b177220 */ /* 0x000fe20000410000 */
[----:B------:R-:W-:Y:S01]  /*0700*/  FMUL.FTZ R24, R22, R22 ;  /* 0x0000001616187220 */ /* 0x000fe20000410000 */
[----:B------:R-:W-:Y:S01]  /*0710*/  LOP3.LUT R20, R17, 0xfe000000, RZ, 0xc0, !PT ;  /* 0xfe00000011147812 */ /* 0x000fe200078ec0ff */
[----:B------:R-:W1:Y:S01]  /*0720*/  MUFU.SQRT R21, R21 ;  /* 0x0000001500157308 */ /* 0x000e620000002000 */
[----:B------:R-:W-:Y:S01]  /*0730*/  VIMNMX R22, R2, R3, PT ;  /* 0x0000000302167248 */ /* 0x000fe20003fe0100 */
[----:B------:R-:W-:Y:S01]  /*0740*/  FFMA.FTZ R24, R23, R23, R24 ;  /* 0x0000001717187223 */ /* 0x000fe20000010018 */
[----:B------:R-:W-:Y:S01]  /*0750*/  IADD3 R23, -R20, 0x7e800000, RZ ;  /* 0x7e80000014177810 */ /* 0x000fe20007ffe1ff */
[----:B------:R-:W2:Y:S01]  /*0760*/  LDC.64 R2, c[0x0][0x218] ;  /* 0x00008600ff027b82 */ /* 0x000ea20000000a00 */
[----:B------:R-:W-:-:S02]  /*0770*/  FSETP.NEU.FTZ.AND P5, PT, R12, RZ, PT ;  /* 0x000000ff0c00720b */ /* 0x000fc40003fbd000 */
[----:B------:R-:W-:Y:S01]  /*0780*/  FSETP.NEU.FTZ.AND P1, PT, R13, RZ, PT ;  /* 0x000000ff0d00720b */ /* 0x000fe20003f3d000 */
[CC--:B------:R-:W-:Y:S01]  /*0790*/  FMUL.FTZ R26, R22.reuse, R23.reuse ;  /* 0x00000017161a7220 */ /* 0x0c0fe20000410000 */
[----:B------:R-:W-:Y:S01]  /*07a0*/  FMUL.FTZ R23, R17, R23 ;  /* 0x0000001711177220 */ /* 0x000fe20000410000 */
[----:B------:R-:W3:Y:S01]  /*07b0*/  MUFU.SQRT R25, R25 ;  /* 0x0000001900197308 */ /* 0x000ee20000002000 */
[----:B------:R-:W-:Y:S01]  /*07c0*/  FSETP.NEU.FTZ.AND P0, PT, R22, RZ, PT ;  /* 0x000000ff1600720b */ /* 0x000fe20003f1d000 */
[----:B------:R-:W-:Y:S01]  /*07d0*/  FMUL.FTZ R26, R26, R26 ;  /* 0x0000001a1a1a7220 */ /* 0x000fe20000410000 */
[----:B------:R-:W-:Y:S02]  /*07e0*/  LOP3.LUT R27, R8, 0x800000, RZ, 0xfc, !PT ;  /* 0x00800000081b7812 */ /* 0x000fe400078efcff */
[----:B------:R-:W-:Y:S01]  /*07f0*/  LOP3.LUT R8, R19, 0x800000, RZ, 0xfc, !PT ;  /* 0x0080000013087812 */ /* 0x000fe200078efcff */
[----:B------:R-:W-:Y:S01]  /*0800*/  FFMA.FTZ R23, R23, R23, R26 ;  /* 0x0000001717177223 */ /* 0x000fe2000001001a */
[----:B------:R-:W-:Y:S01]  /*0810*/  LOP3.LUT R20, R20, 0x800000, RZ, 0xfc, !PT ;  /* 0x0080000014147812 */ /* 0x000fe200078efcff */
[----:B------:R-:W4:Y:S01]  /*0820*/  MUFU.SQRT R24, R24 ;  /* 0x0000001800187308 */ /* 0x000f220000002000 */
[----:B0-----:R-:W-:Y:S01]  /*0830*/  @P2 FMUL.FTZ R6, R18, R27 ;  /* 0x0000001b12062220 */ /* 0x001fe20000410000 */
[----:B-1----:R-:W-:Y:S01]  /*0840*/  @P6 FMUL.FTZ R9, R21, R8 ;  /* 0x0000000815096220 */ /* 0x002fe20000410000 */
[----:B------:R-:W-:-:S02]  /*0850*/  FSETP.NEU.FTZ.AND P2, PT, R16, +INF , PT ;  /* 0x7f8000001000780b */ /* 0x000fc40003f5d000 */
[----:B------:R-:W-:Y:S02]  /*0860*/  FSETP.NEU.FTZ.AND P6, PT, R12, +INF , PT ;  /* 0x7f8000000c00780b */ /* 0x000fe40003fdd000 */
[----:B------:R-:W-:Y:S01]  /*0870*/  FSEL R4, R4, +INF , P4 ;  /* 0x7f80000004047808 */ /* 0x000fe20002000000 */
[----:B------:R-:W0:Y:S01]  /*0880*/  MUFU.SQRT R23, R23 ;  /* 0x0000001700177308 */ /* 0x000e220000002000 */
[----:B------:R-:W-:Y:S01]  /*0890*/  FSEL R9, R9, +INF , P2 ;  /* 0x7f80000009097808 */ /* 0x000fe20001000000 */
[----:B--2---:R-:W-:Y:S01]  /*08a0*/  IMAD.WIDE.U32 R2, R0, 0x2, R2 ;  /* 0x0000000200027825 */ /* 0x004fe200078e0002 */
[----:B------:R-:W-:Y:S02]  /*08b0*/  LOP3.LUT R0, R15, 0x800000, RZ, 0xfc, !PT ;  /* 0x008000000f007812 */ /* 0x000fe400078efcff */
[----:B------:R-:W-:-:S03]  /*08c0*/  LOP3.LUT R15, R14, 0x800000, RZ, 0xfc, !PT ;  /* 0x008000000e0f7812 */ /* 0x000fc600078efcff */
[----:B---3--:R-:W-:Y:S01]  /*08d0*/  @P5 FMUL.FTZ R10, R25, R0 ;  /* 0x00000000190a5220 */ /* 0x008fe20000410000 */
[----:B------:R-:W-:Y:S01]  /*08e0*/  FSETP.NEU.FTZ.AND P5, PT, R13, +INF , PT ;  /* 0x7f8000000d00780b */ /* 0x000fe20003fbd000 */
[----:B----4-:R-:W-:Y:S01]  /*08f0*/  @P1 FMUL.FTZ R11, R24, R15 ;  /* 0x0000000f180b1220 */ /* 0x010fe20000410000 */
[----:B------:R-:W-:Y:S01]  /*0900*/  FSETP.NEU.FTZ.AND P1, PT, R22, +INF , PT ;  /* 0x7f8000001600780b */ /* 0x000fe20003f3d000 */
[----:B------:R-:W-:Y:S01]  /*0910*/  IMAD.WIDE R2, R5, 0x4, R2 ;  /* 0x0000000405027825 */ /* 0x000fe200078e0202 */
[----:B------:R-:W-:Y:S02]  /*0920*/  FSEL R13, R6, +INF , P3 ;  /* 0x7f800000060d7808 */ /* 0x000fe40001800000 */
[----:B------:R-:W-:Y:S01]  /*0930*/  FSEL R10, R10, +INF , P6 ;  /* 0x7f8000000a0a7808 */ /* 0x000fe20003000000 */
[----:B0-----:R-:W-:Y:S01]  /*0940*/  @P0 FMUL.FTZ R17, R23, R20 ;  /* 0x0000001417110220 */ /* 0x001fe20000410000 */
[----:B------:R-:W-:Y:S01]  /*0950*/  FSEL R11, R11, +INF , P5 ;  /* 0x7f8000000b0b7808 */ /* 0x000fe20002800000 */
[----:B------:R-:W-:Y:S01]  /*0960*/  STG.E desc[UR4][R2.64], R7 ;  /* 0x0000000702007986 */ /* 0x000fe2000c101904 */
[----:B------:R-:W-:-:S02]  /*0970*/  F2FP.F16.F32.PACK_AB R13, R13, R4 ;  /* 0x000000040d0d723e */ /* 0x000fc400000000ff */
[----:B------:R-:W-:Y:S02]  /*0980*/  FSEL R0, R17, +INF , P1 ;  /* 0x7f80000011007808 */ /* 0x000fe40000800000 */
[----:B------:R-:W-:Y:S01]  /*0990*/  F2FP.F16.F32.PACK_AB R9, R10, R9 ;  /* 0x000000090a09723e */ /* 0x000fe200000000ff */
[----:B------:R-:W-:Y:S01]  /*09a0*/  STG.E desc[UR4][R2.64+0x200], R13 ;  /* 0x0002000d02007986 */ /* 0x000fe2000c101904 */
[----:B------:R-:W-:-:S03]  /*09b0*/  F2FP.F16.F32.PACK_AB R11, R0, R11 ;  /* 0x0000000b000b723e */ /* 0x000fc600000000ff */
[----:B------:R-:W-:Y:S04]  /*09c0*/  STG.E desc[UR4][R2.64+0x400], R9 ;  /* 0x0004000902007986 */ /* 0x000fe8000c101904 */
[----:B------:R-:W-:Y:S01]  /*09d0*/  STG.E desc[UR4][R2.64+0x600], R11 ;  /* 0x0006000b02007986 */ /* 0x000fe2000c101904 */
[----:B------:R-:W-:Y:S05]  /*09e0*/  EXIT ;  /* 0x000000000000794d */ /* 0x000fea0003800000 */
.L_x_2166:
[----:B------:R-:W0:Y:S01]  /*09f0*/  S2R R7, SR_TID.X ;  /* 0x0000000000077919 */ /* 0x000e220000002100 */
[----:B------:R-:W-:Y:S02]  /*0a00*/  PRMT R14, RZ, 0x7610, R14 ;  /* 0x00007610ff0e7816 */ /* 0x000fe4000000000e */
[----:B0-----:R-:W-:Y:S01]  /*0a10*/  ISETP.GE.AND P0, PT, R7, R8, PT ;  /* 0x000000080700720c */ /* 0x001fe20003f06270 */
[----:B------:R-:W-:-:S12]  /*0a20*/  IMAD.MOV.U32 R23, RZ, RZ, R7 ;  /* 0x000000ffff177224 */ /* 0x000fd800078e0007 */
[----:B------:R-:W-:Y:S01]  /*0a30*/  @!P0 IMAD.IADD R15, R0, 0x1, R23 ;  /* 0x00000001000f8824 */ /* 0x000fe200078e0217 */
[----:B------:R-:W-:-:S04]  /*0a40*/  @!P0 IADD3 R23, R23, 0x80, RZ ;  /* 0x0000008017178810 */ /* 0x000fc80007ffe0ff */
[----:B------:R-:W-:-:S13]  /*0a50*/  ISETP.GE.AND P6, PT, R23, R8, PT ;  /* 0x000000081700720c */ /* 0x000fda0003fc6270 */
[----:B------:R-:W-:Y:S01]  /*0a60*/  @!P6 IMAD.IADD R27, R0, 0x1, R23 ;  /* 0x00000001001be824 */ /* 0x000fe200078e0217 */
[----:B------:R-:W0:Y:S01]  /*0a70*/  @!P6 LDC.64 R4, c[0x0][0x220] ;  /* 0x00008800ff04eb82 */ /* 0x000e220000000a00 */
[----:B------:R-:W-:-:S05]  /*0a80*/  @!P6 VIADD R23, R23, 0x80 ;  /* 0x000000801717e836 */ /* 0x000fca0000000000 */
[----:B------:R-:W-:-:S13]  /*0a90*/  ISETP.GE.AND P5, PT, R23, R8, PT ;  /* 0x000000081700720c */ /* 0x000fda0003fa6270 */
[----:B------:R-:W-:Y:S01]  /*0aa0*/  @!P5 IMAD.IADD R29, R0, 0x1, R23 ;  /* 0x00000001001dd824 */ /* 0x000fe200078e0217 */
[----:B------:R-:W-:Y:S01]  /*0ab0*/  @!P5 IADD3 R23, R23, 0x80, RZ ;  /* 0x000000801717d810 */ /* 0x000fe20007ffe0ff */
[----:B------:R-:W1:Y:S03]  /*0ac0*/  @!P5 LDC.64 R2, c[0x0][0x220] ;  /* 0x00008800ff02db82 */ /* 0x000e660000000a00 */
[----:B------:R-:W-:Y:S01]  /*0ad0*/  ISETP.GE.AND P4, PT, R23, R8, PT ;  /* 0x000000081700720c */ /* 0x000fe20003f86270 */
[----:B0-----:R-:W-:-:S05]  /*0ae0*/  @!P6 IMAD.WIDE.U32 R26, R27, 0x2, R4 ;  /* 0x000000021b1ae825 */ /* 0x001fca00078e0004 */
[----:B------:R-:W5:Y:S07]  /*0af0*/  @!P6 LDG.E.U16 R14, desc[UR4][R26.64] ;  /* 0x000000041a0ee981 */ /* 0x000f6e000c1e1500 */
[----:B------:R-:W-:Y:S01]  /*0b00*/  @!P4 IMAD.IADD R9, R0, 0x1, R23 ;  /* 0x000000010009c824 */ /* 0x000fe200078e0217 */
[----:B------:R-:W0:Y:S01]  /*0b10*/  @!P4 LDC.64 R16, c[0x0][0x220] ;  /* 0x00008800ff10cb82 */ /* 0x000e220000000a00 */
[----:B------:R-:W-:-:S05]  /*0b20*/  @!P4 VIADD R23, R23, 0x80 ;  /* 0x000000801717c836 */ /* 0x000fca0000000000 */
[----:B------:R-:W-:-:S13]  /*0b30*/  ISETP.GE.AND P3, PT, R23, R8, PT ;  /* 0x000000081700720c */ /* 0x000fda0003f66270 */
[----:B------:R-:W-:Y:S01]  /*0b40*/  @!P3 IMAD.IADD R25, R0, 0x1, R23 ;  /* 0x000000010019b824 */ /* 0x000fe200078e0217 */
[----:B------:R-:W-:Y:S01]  /*0b50*/  @!P3 IADD3 R23, R23, 0x80, RZ ;  /* 0x000000801717b810 */ /* 0x000fe20007ffe0ff */
[----:B-1----:R-:W-:Y:S01]  /*0b60*/  @!P5 IMAD.WIDE.U32 R28, R29, 0x2, R2 ;  /* 0x000000021d1cd825 */ /* 0x002fe200078e0002 */
[----:B------:R-:W1:Y:S02]  /*0b70*/  @!P3 LDC.64 R10, c[0x0][0x220] ;  /* 0x00008800ff0abb82 */ /* 0x000e640000000a00 */
[----:B------:R-:W-:-:S13]  /*0b80*/  ISETP.GE.AND P2, PT, R23, R8, PT ;  /* 0x000000081700720c */ /* 0x000fda0003f46270 */
[----:B------:R-:W-:Y:S01]  /*0b90*/  @!P2 IMAD.IADD R21, R0, 0x1, R23 ;  /* 0x000000010015a824 */ /* 0x000fe200078e0217 */
[----:B------:R-:W2:Y:S01]  /*0ba0*/  @!P2 LDC.64 R12, c[0x0][0x220] ;  /* 0x00008800ff0cab82 */ /* 0x000ea20000000a00 */
[----:B------:R-:W-:-:S05]  /*0bb0*/  @!P2 VIADD R23, R23, 0x80 ;  /* 0x000000801717a836 */ /* 0x000fca0000000000 */
[----:B------:R-:W-:-:S13]  /*0bc0*/  ISETP.GE.AND P1, PT, R23, R8, PT ;  /* 0x000000081700720c */ /* 0x000fda0003f26270 */
[----:B------:R-:W-:Y:S01]  /*0bd0*/  @!P1 IMAD.IADD R19, R0, 0x1, R23 ;  /* 0x0000000100139824 */ /* 0x000fe200078e0217 */
[----:B------:R-:W-:Y:S01]  /*0be0*/  @!P1 IADD3 R23, R23, 0x80, RZ ;  /* 0x0000008017179810 */ /* 0x000fe20007ffe0ff */
[----:B------:R-:W3:Y:S03]  /*0bf0*/  @!P1 LDC.64 R4, c[0x0][0x220] ;  /* 0x00008800ff049b82 */ /* 0x000ee60000000a00 */
[----:B------:R-:W-:-:S13]  /*0c00*/  ISETP.GE.AND P6, PT, R23, R8, PT ;  /* 0x000000081700720c */ /* 0x000fda0003fc6270 */
[----:B------:R-:W4:Y:S01]  /*0c10*/  @!P6 LDC.64 R2, c[0x0][0x220] ;  /* 0x00008800ff02eb82 */ /* 0x000f220000000a00 */
[----:B------:R-:W-:-:S04]  /*0c20*/  @!P6 IMAD.IADD R23, R0, 0x1, R23 ;  /* 0x000000010017e824 */ /* 0x000fc800078e0217 */
[----:B----4-:R-:W-:-:S03]  /*0c30*/  @!P6 IMAD.WIDE.U32 R2, R23, 0x2, R2 ;  /* 0x000000021702e825 */ /* 0x010fc600078e0002 */
[----:B------:R-:W4:Y:S02]  /*0c40*/  @!P0 LDC.64 R22, c[0x0][0x220] ;  /* 0x00008800ff168b82 */ /* 0x000f240000000a00 */
[----:B----4-:R-:W-:Y:S01]  /*0c50*/  @!P0 IMAD.WIDE.U32 R22, R15, 0x2, R22 ;  /* 0x000000020f168825 */ /* 0x010fe200078e0016 */
[----:B------:R-:W-:-:S06]  /*0c60*/  PRMT R15, RZ, 0x7610, R15 ;  /* 0x00007610ff0f7816 */ /* 0x000fcc000000000f */
[----:B------:R-:W5:Y:S01]  /*0c70*/  @!P0 LDG.E.U16 R15, desc[UR4][R22.64] ;  /* 0x00000004160f8981 */ /* 0x000f62000c1e1500 */
[----:B0-----:R-:W-:Y:S01]  /*0c80*/  @!P4 IMAD.WIDE.U32 R16, R9, 0x2, R16 ;  /* 0x000000020910c825 */ /* 0x001fe200078e0010 */
[----:B------:R-:W-:-:S06]  /*0c90*/  PRMT R9, RZ, 0x7610, R9 ;  /* 0x00007610ff097816 */ /* 0x000fcc0000000009 */
[----:B------:R0:W5:Y:S01]  /*0ca0*/  @!P4 LDG.E.U16 R9, desc[UR4][R16.64] ;  /* 0x000000041009c981 */ /* 0x000162000c1e1500 */
[----:B--2---:R-:W-:Y:S01]  /*0cb0*/  @!P2 IMAD.WIDE.U32 R12, R21, 0x2, R12 ;  /* 0x00000002150ca825 */ /* 0x004fe200078e000c */
[----:B------:R-:W-:Y:S01]  /*0cc0*/  PRMT R18, RZ, 0x7610, R18 ;  /* 0x00007610ff127816 */ /* 0x000fe20000000012 */
[----:B0-----:R-:W0:Y:S02]  /*0cd0*/  @!P0 LDC.64 R16, c[0x0][0x218] ;  /* 0x00008600ff108b82 */ /* 0x001e240000000a00 */
[----:B---3--:R-:W-:Y:S01]  /*0ce0*/  @!P1 IMAD.WIDE.U32 R4, R19, 0x2, R4 ;  /* 0x0000000213049825 */ /* 0x008fe200078e0004 */
[----:B------:R-:W-:Y:S02]  /*0cf0*/  PRMT R21, RZ, 0x7610, R21 ;  /* 0x00007610ff157816 */ /* 0x000fe40000000015 */
[----:B------:R2:W5:Y:S01]  /*0d00*/  @!P6 LDG.E.U16 R18, desc[UR4][R2.64] ;  /* 0x000000040212e981 */ /* 0x000562000c1e1500 */
[----:B------:R-:W-:Y:S01]  /*0d10*/  PRMT R20, RZ, 0x7610, R20 ;  /* 0x00007610ff147816 */ /* 0x000fe20000000014 */
[----:B-1----:R-:W-:Y:S01]  /*0d20*/  @!P3 IMAD.WIDE.U32 R10, R25, 0x2, R10 ;  /* 0x00000002190ab825 */ /* 0x002fe200078e000a */
[----:B------:R-:W-:-:S02]  /*0d30*/  PRMT R19, RZ, 0x7610, R19 ;  /* 0x00007610ff137816 */ /* 0x000fc40000000013 */
[----:B------:R-:W-:Y:S01]  /*0d40*/  PRMT R6, RZ, 0x7610, R6 ;  /* 0x00007610ff067816 */ /* 0x000fe20000000006 */
[C---:B------:R-:W-:Y:S01]  /*0d50*/  VIADD R25, R7.reuse, 0x80 ;  /* 0x0000008007197836 */ /* 0x040fe20000000000 */
[----:B------:R1:W5:Y:S01]  /*0d60*/  @!P3 LDG.E.U16 R21, desc[UR4][R10.64] ;  /* 0x000000040a15b981 */ /* 0x000362000c1e1500 */
[----:B--2---:R-:W-:-:S03]  /*0d70*/  VIADD R3, R7, 0x200 ;  /* 0x0000020007037836 */ /* 0x004fc60000000000 */
[----:B------:R2:W5:Y:S01]  /*0d80*/  @!P2 LDG.E.U16 R20, desc[UR4][R12.64] ;  /* 0x000000040c14a981 */ /* 0x000562000c1e1500 */
[----:B------:R-:W-:Y:S03]  /*0d90*/  BSSY B0, `(.L_x_2167) ;  /* 0x0000021000007945 */ /* 0x000fe60003800000 */
[----:B------:R3:W5:Y:S01]  /*0da0*/  @!P1 LDG.E.U16 R19, desc[UR4][R4.64] ;  /* 0x0000000404139981 */ /* 0x000762000c1e1500 */
[----:B-1----:R-:W-:-:S03]  /*0db0*/  VIADD R11, R7, 0x100 ;  /* 0x00000100070b7836 */ /* 0x002fc60000000000 */
[----:B------:R1:W5:Y:S01]  /*0dc0*/  @!P5 LDG.E.U16 R6, desc[UR4][R28.64] ;  /* 0x000000041c06d981 */ /* 0x000362000c1e1500 */
[----:B--2---:R-:W-:Y:S01]  /*0dd0*/  VIADD R13, R7, 0x280 ;  /* 0x00000280070d7836 */ /* 0x004fe20000000000 */
[-C--:B------:R-:W-:Y:S02]  /*0de0*/  ISETP.GE.AND P3, PT, R3, R8.reuse, PT ;  /* 0x000000080300720c */ /* 0x080fe40003f66270 */
[C---:B---3--:R-:W-:Y:S01]  /*0df0*/  IADD3 R5, R7.reuse, 0x180, RZ ;  /* 0x0000018007057810 */ /* 0x048fe20007ffe0ff */
[----:B------:R-:W-:Y:S01]  /*0e00*/  VIADD R3, R7, 0x300 ;  /* 0x0000030007037836 */ /* 0x000fe20000000000 */
[-C--:B------:R-:W-:Y:S02]  /*0e10*/  ISETP.GE.AND P6, PT, R25, R8.reuse, PT ;  /* 0x000000081900720c */ /* 0x080fe40003fc6270 */
[-C--:B------:R-:W-:Y:S02]  /*0e20*/  ISETP.GE.AND P5, PT, R11, R8.reuse, PT ;  /* 0x000000080b00720c */ /* 0x080fe40003fa6270 */
[----:B------:R-:W-:-:S02]  /*0e30*/  ISETP.GE.AND P4, PT, R5, R8, PT ;  /* 0x000000080500720c */ /* 0x000fc40003f86270 */
[----:B------:R-:W-:Y:S01]  /*0e40*/  ISETP.GE.AND P2, PT, R13, R8, PT ;  /* 0x000000080d00720c */ /* 0x000fe20003f46270 */
[----:B-1----:R-:W-:-:S12]  /*0e50*/  @P0 BRA `(.L_x_2168) ;  /* 0x0000000000500947 */ /* 0x002fd80003800000 */
[----:B------:R-:W1:Y:S01]  /*0e60*/  LDC.U16 R2, c[0x0][0x216] ;  /* 0x00008580ff027b82 */ /* 0x000e620000000400 */
[----:B-----5:R-:W-:-:S05]  /*0e70*/  HADD2.F32 R15, -RZ, R15.H0_H0 ;  /* 0x2000000fff0f7230 */ /* 0x020fca0000004100 */
[----:B------:R-:W-:Y:S01]  /*0e80*/  FADD.FTZ R15, |R15|, -RZ ;  /* 0x800000ff0f0f7221 */ /* 0x000fe20000010200 */
[----:B-1----:R-:W-:-:S05]  /*0e90*/  HADD2.F32 R2, -RZ, R2.H0_H0 ;  /* 0x20000002ff027230 */ /* 0x002fca0000004100 */
        /* <DEDUP_REMOVED lines=15> */
[----:B------:R-:W-:-:S07]  /*0f90*/  F2FP.F16.F32.PACK_AB R10, RZ, R10 ;  /* 0x0000000aff0a723e */ /* 0x000fce00000000ff */
.L_x_2168:
[----:B------:R-:W-:Y:S05]  /*0fa0*/  BSYNC B0 ;  /* 0x0000000000007941 */ /* 0x000fea0003800000 */
.L_x_2167:
[----:B------:R-:W-:Y:S01]  /*0fb0*/  BSSY B0, `(.L_x_2169) ;  /* 0x0000018000007945 */ /* 0x000fe20003800000 */
[----:B------:R-:W-:Y:S02]  /*0fc0*/  ISETP.GE.AND P1, PT, R3, R8, PT ;  /* 0x000000080300720c */ /* 0x000fe40003f26270 */
[----:B------:R-:W-:Y:S01]  /*0fd0*/  IADD3 R3, R7, 0x380, RZ ;  /* 0x0000038007037810 */ /* 0x000fe20007ffe0ff */
[----:B------:R-:W-:Y:S10]  /*0fe0*/  @P6 BRA `(.L_x_2170) ;  /* 0x0000000000506947 */ /* 0x000ff40003800000 */
        /* <DEDUP_REMOVED lines=19> */
[----:B------:R-:W-:-:S07]  /*1120*/  F2FP.F16.F32.PACK_AB R11, RZ, R11 ;  /* 0x0000000bff0b723e */ /* 0x000fce00000000ff */
.L_x_2170:
[----:B------:R-:W-:Y:S05]  /*1130*/  BSYNC B0 ;  /* 0x0000000000007941 */ /* 0x000fea0003800000 */
.L_x_2169:
[----:B------:R-:W-:Y:S01]  /*1140*/  ISETP.GE.AND P6, PT, R3, R8, PT ;  /* 0x000000080300720c */ /* 0x000fe20003fc6270 */
[----:B------:R-:W-:Y:S01]  /*1150*/  @!P0 IMAD.IADD R3, R0, 0x1, R7 ;  /* 0x0000000100038824 */ /* 0x000fe200078e0207 */
[----:B------:R-:W-:Y:S03]  /*1160*/  BSSY B0, `(.L_x_2171) ;  /* 0x0000017000007945 */ /* 0x000fe60003800000 */
[----:B0-----:R-:W-:Y:S01]  /*1170*/  @!P0 IMAD.WIDE.U32 R2, R3, 0x2, R16 ;  /* 0x0000000203028825 */ /* 0x001fe200078e0010 */
[----:B------:R-:W-:Y:S07]  /*1180*/  @P5 BRA `(.L_x_2172) ;  /* 0x0000000000505947 */ /* 0x000fee0003800000 */
        /* <DEDUP_REMOVED lines=20> */
.L_x_2172:
[----:B------:R-:W-:Y:S05]  /*12d0*/  BSYNC B0 ;  /* 0x0000000000007941 */ /* 0x000fea0003800000 */
.L_x_2171:
        /* <DEDUP_REMOVED lines=22> */
.L_x_2174:
[----:B------:R-:W-:Y:S05]  /*1440*/  BSYNC B0 ;  /* 0x0000000000007941 */ /* 0x000fea0003800000 */
.L_x_2173:
        /* <DEDUP_REMOVED lines=22> */
.L_x_2176:
[----:B------:R-:W-:Y:S05]  /*15b0*/  BSYNC B0 ;  /* 0x0000000000007941 */ /* 0x000fea0003800000 */
.L_x_2175:
        /* <DEDUP_REMOVED lines=22> */
.L_x_2178:
[----:B------:R-:W-:Y:S05]  /*1720*/  BSYNC B0 ;  /* 0x0000000000007941 */ /* 0x000fea0003800000 */
.L_x_2177:
        /* <DEDUP_REMOVED lines=22> */
.L_x_2180:
[----:B------:R-:W-:Y:S05]  /*1890*/  BSYNC B0 ;  /* 0x0000000000007941 */ /* 0x000fea0003800000 */
.L_x_2179:
        /* <DEDUP_REMOVED lines=22> */
.L_x_2182:
[----:B------:R-:W-:Y:S05]  /*1a00*/  BSYNC B0 ;  /* 0x0000000000007941 */ /* 0x000fea0003800000 */
.L_x_2181:
[----:B------:R-:W-:Y:S01]  /*1a10*/  @!P0 VIADD R7, R7, 0x80 ;  /* 0x0000008007078836 */ /* 0x000fe20000000000 */
[----:B------:R0:W-:Y:S01]  /*1a20*/  @!P0 STG.E.U16 desc[UR4][R2.64], R10 ;  /* 0x0000000a02008986 */ /* 0x0001e2000c101504 */
[----:B------:R-:W-:Y:S04]  /*1a30*/  BSSY B0, `(.L_x_2183) ;  /* 0x000002d000007945 */ /* 0x000fe80003800000 */
[----:B------:R-:W-:Y:S01]  /*1a40*/  BSSY B1, `(.L_x_2184) ;  /* 0x0000025000017945 */ /* 0x000fe20003800000 */
[----:B------:R-:W-:-:S13]  /*1a50*/  ISETP.GE.AND P0, PT, R7, R8, PT ;  /* 0x000000080700720c */ /* 0x000fda0003f06270 */
[----:B0-----:R-:W-:Y:S05]  /*1a60*/  @P0 BRA `(.L_x_2185) ;  /* 0x0000000000300947 */ /* 0x001fea0003800000 */
[----:B------:R-:W0:Y:S01]  /*1a70*/  LDC.64 R2, c[0x0][0x218] ;  /* 0x00008600ff027b82 */ /* 0x000e220000000a00 */
[----:B-----5:R-:W-:Y:S01]  /*1a80*/  IMAD.IADD R15, R0, 0x1, R7 ;  /* 0x00000001000f7824 */ /* 0x020fe200078e0207 */
[----:B------:R-:W-:-:S04]  /*1a90*/  IADD3 R7, R7, 0x80, RZ ;  /* 0x0000008007077810 */ /* 0x000fc80007ffe0ff */
[----:B------:R-:W-:Y:S01]  /*1aa0*/  ISETP.GE.AND P0, PT, R7, R8, PT ;  /* 0x000000080700720c */ /* 0x000fe20003f06270 */
[----:B0-----:R-:W-:-:S05]  /*1ab0*/  IMAD.WIDE.U32 R2, R15, 0x2, R2 ;  /* 0x000000020f027825 */ /* 0x001fca00078e0002 */
[----:B------:R0:W-:Y:S07]  /*1ac0*/  STG.E.U16 desc[UR4][R2.64], R11 ;  /* 0x0000000b02007986 */ /* 0x0001ee000c101504 */
[----:B------:R-:W-:Y:S05]  /*1ad0*/  @P0 BRA `(.L_x_2186) ;  /* 0x0000000000300947 */ /* 0x000fea0003800000 */
[----:B0-----:R-:W0:Y:S01]  /*1ae0*/  LDC.64 R2, c[0x0][0x218] ;  /* 0x00008600ff027b82 */ /* 0x001e220000000a00 */
[----:B------:R-:W-:Y:S02]  /*1af0*/  IMAD.IADD R11, R0, 0x1, R7 ;  /* 0x00000001000b7824 */ /* 0x000fe400078e0207 */
[----:B------:R-:W-:Y:S02]  /*1b00*/  VIADD R7, R7, 0x80 ;  /* 0x0000008007077836 */ /* 0x000fe40000000000 */
[----:B0-----:R-:W-:-:S05]  /*1b10*/  IMAD.WIDE.U32 R2, R11, 0x2, R2 ;  /* 0x000000020b027825 */ /* 0x001fca00078e0002 */
[----:B------:R0:W-:Y:S02]  /*1b20*/  STG.E.U16 desc[UR4][R2.64], R12 ;  /* 0x0000000c02007986 */ /* 0x0001e4000c101504 */
.L_x_2185:
[----:B------:R-:W-:-:S13]  /*1b30*/  ISETP.GE.AND P0, PT, R7, R8, PT ;  /* 0x000000080700720c */ /* 0x000fda0003f06270 */
[----:B------:R-:W-:Y:S05]  /*1b40*/  @P0 BRA `(.L_x_2187) ;  /* 0x0000000000300947 */ /* 0x000fea0003800000 */
[----:B0-----:R-:W0:Y:S01]  /*1b50*/  LDC.64 R2, c[0x0][0x218] ;  /* 0x00008600ff027b82 */ /* 0x001e220000000a00 */
[----:B------:R-:W-:Y:S01]  /*1b60*/  IMAD.IADD R11, R0, 0x1, R7 ;  /* 0x00000001000b7824 */ /* 0x000fe200078e0207 */
[----:B------:R-:W-:-:S03]  /*1b70*/  IADD3 R7, R7, 0x80, RZ ;  /* 0x0000008007077810 */ /* 0x000fc60007ffe0ff */
[----:B0-----:R-:W-:-:S05]  /*1b80*/  IMAD.WIDE.U32 R2, R11, 0x2, R2 ;  /* 0x000000020b027825 */ /* 0x001fca00078e0002 */
[----:B------:R1:W-:Y:S02]  /*1b90*/  STG.E.U16 desc[UR4][R2.64], R13 ;  /* 0x0000000d02007986 */ /* 0x0003e4000c101504 */
.L_x_2186:
[----:B------:R-:W-:-:S13]  /*1ba0*/  ISETP.GE.AND P0, PT, R7, R8, PT ;  /* 0x000000080700720c */ /* 0x000fda0003f06270 */
[----:B------:R-:W-:Y:S05]  /*1bb0*/  @P0 BRA `(.L_x_2188) ;  /* 0x0000000000340947 */ /* 0x000fea0003800000 */
[----:B01----:R-:W0:Y:S01]  /*1bc0*/  LDC.64 R2, c[0x0][0x218] ;  /* 0x00008600ff027b82 */ /* 0x003e220000000a00 */
[----:B------:R-:W-:Y:S02]  /*1bd0*/  IMAD.IADD R11, R0, 0x1, R7 ;  /* 0x00000001000b7824 */ /* 0x000fe400078e0207 */
[----:B------:R-:W-:Y:S02]  /*1be0*/  VIADD R7, R7, 0x80 ;  /* 0x0000008007077836 */ /* 0x000fe40000000000 */
[----:B0-----:R-:W-:-:S05]  /*1bf0*/  IMAD.WIDE.U32 R2, R11, 0x2, R2 ;  /* 0x000000020b027825 */ /* 0x001fca00078e0002 */
[----:B------:R1:W-:Y:S02]  /*1c00*/  STG.E.U16 desc[UR4][R2.64], R5 ;  /* 0x0000000502007986 */ /* 0x0003e4000c101504 */
.L_x_2187:
[----:B------:R-:W-:-:S13]  /*1c10*/  ISETP.GE.AND P0, PT, R7, R8, PT ;  /* 0x000000080700720c */ /* 0x000fda0003f06270 */
[----:B------:R-:W-:Y:S05]  /*1c20*/  @P0 BREAK B1 ;  /* 0x0000000000010942 */ /* 0x000fea0003800000 */
[----:B------:R-:W-:Y:S05]  /*1c30*/  @P0 BRA `(.L_x_2189) ;  /* 0x0000000000300947 */ /* 0x000fea0003800000 */
[----:B01----:R-:W0:Y:S01]  /*1c40*/  LDC.64 R2, c[0x0][0x218] ;  /* 0x00008600ff027b82 */ /* 0x003e220000000a00 */
[----:B------:R-:W-:Y:S01]  /*1c50*/  IADD3 R5, R0, R7, RZ ;  /* 0x0000000700057210 */ /* 0x000fe20007ffe0ff */
[----:B------:R-:W-:-:S04]  /*1c60*/  VIADD R7, R7, 0x80 ;  /* 0x0000008007077836 */ /* 0x000fc80000000000 */
[----:B0-----:R-:W-:-:S05]  /*1c70*/  IMAD.WIDE.U32 R2, R5, 0x2, R2 ;  /* 0x0000000205027825 */ /* 0x001fca00078e0002 */
[----:B------:R2:W-:Y:S02]  /*1c80*/  STG.E.U16 desc[UR4][R2.64], R4 ;  /* 0x0000000402007986 */ /* 0x0005e4000c101504 */
.L_x_2188:
[----:B------:R-:W-:Y:S05]  /*1c90*/  BSYNC B1 ;  /* 0x0000000000017941 */ /* 0x000fea0003800000 */
.L_x_2184:
[----:B------:R-:W-:-:S13]  /*1ca0*/  ISETP.GE.AND P0, PT, R7, R8, PT ;  /* 0x000000080700720c */ /* 0x000fda0003f06270 */
[----:B012---:R-:W0:Y:S01]  /*1cb0*/  @!P0 LDC.64 R2, c[0x0][0x218] ;  /* 0x00008600ff028b82 */ /* 0x007e220000000a00 */
[----:B------:R-:W-:Y:S01]  /*1cc0*/  @!P0 IMAD.IADD R5, R0, 0x1, R7 ;  /* 0x0000000100058824 */ /* 0x000fe200078e0207 */
[----:B------:R-:W-:-:S03]  /*1cd0*/  @!P0 IADD3 R7, R7, 0x80, RZ ;  /* 0x0000008007078810 */ /* 0x000fc60007ffe0ff */
[----:B0-----:R-:W-:-:S05]  /*1ce0*/  @!P0 IMAD.WIDE.U32 R2, R5, 0x2, R2 ;  /* 0x0000000205028825 */ /* 0x001fca00078e0002 */
[----:B-----5:R2:W-:Y:S02]  /*1cf0*/  @!P0 STG.E.U16 desc[UR4][R2.64], R9 ;  /* 0x0000000902008986 */ /* 0x0205e4000c101504 */
.L_x_2189:
[----:B------:R-:W-:Y:S05]  /*1d00*/  BSYNC B0 ;  /* 0x0000000000007941 */ /* 0x000fea0003800000 */
.L_x_2183:
        /* <DEDUP_REMOVED lines=8> */
.L_x_2190:
        /* <DEDUP_REMOVED lines=15> */
.L_x_19778:


//--------------------- .text._ZN2at6native29vectorized_elementwise_kernelILi4ENS0_13AUnaryFunctorIN3c104HalfES4_S4_ZZZNS0_17hypot_kernel_cudaERNS_18TensorIteratorBaseEENKUlvE_clEvENKUlvE1_clEvEUlS4_S4_E_EESt5arrayIPcLm2EEEEviT0_T1_ --------------------------
	.section	.text._ZN2at6native29vectorized_elementwise_kernelILi4ENS0_13AUnaryFunctorIN3c104HalfES4_S4_ZZZNS0_17hypot_kernel_cudaERNS_18TensorIteratorBaseEENKUlvE_clEvENKUlvE1_clEvEUlS4_S4_E_EESt5arrayIPcLm2EEEEviT0_T1_,"ax",@progbits
	.align	128
        .global         _ZN2at6native29vectorized_elementwise_kernelILi4ENS0_13AUnaryFunctorIN3c104HalfES4_S4_ZZZNS0_17hypot_kernel_cudaERNS_18TensorIteratorBaseEENKUlvE_clEvENKUlvE1_clEvEUlS4_S4_E_EESt5arrayIPcLm2EEEEviT0_T1_
        .type           _ZN2at6native29vectorized_elementwise_kernelILi4ENS0_13AUnaryFunctorIN3c104HalfES4_S4_ZZZNS0_17hypot_kernel_cudaERNS_18TensorIteratorBaseEENKUlvE_clEvENKUlvE1_clEvEUlS4_S4_E_EESt5arrayIPcLm2EEEEviT0_T1_,@function
        .size           _ZN2at6native29vectorized_elementwise_kernelILi4ENS0_13AUnaryFunctorIN3c104HalfES4_S4_ZZZNS0_17hypot_kernel_cudaERNS_18TensorIteratorBaseEENKUlvE_clEvENKUlvE1_clEvEUlS4_S4_E_EESt5arrayIPcLm2EEEEviT0_T1_,(.L_x_19779 - _ZN2at6native29vectorized_elementwise_kernelILi4ENS0_13AUnaryFunctorIN3c104HalfES4_S4_ZZZNS0_17hypot_kernel_cudaERNS_18TensorIteratorBaseEENKUlvE_clEvENKUlvE1_clEvEUlS4_S4_E_EESt5arrayIPcLm2EEEEviT0_T1_)
        .other          _ZN2at6native29vectorized_elementwise_kernelILi4ENS0_13AUnaryFunctorIN3c104HalfES4_S4_ZZZNS0_17hypot_kernel_cudaERNS_18TensorIteratorBaseEENKUlvE_clEvENKUlvE1_clEvEUlS4_S4_E_EESt5arrayIPcLm2EEEEviT0_T1_,@"STO_CUDA_ENTRY STV_DEFAULT"
_ZN2at6native29vectorized_elementwise_kernelILi4ENS0_13AUnaryFunctorIN3c104HalfES4_S4_ZZZNS0_17hypot_kernel_cudaERNS_18TensorIteratorBaseEENKUlvE_clEvENKUlvE1_clEvEUlS4_S4_E_EESt5arrayIPcLm2EEEEviT0_T1_:
.text._ZN2at6native29vectorized_elementwise_kernelILi4ENS0_13AUnaryFunctorIN3c104HalfES4_S4_ZZZNS0_17hypot_kernel_cudaERNS_18TensorIteratorBaseEENKUlvE_clEvENKUlvE1_clEvEUlS4_S4_E_EESt5arrayIPcLm2EEEEviT0_T1_:
        /* <DEDUP_REMOVED lines=12> */
[----:B------:R-:W2:Y:S04]  /*00c0*/  LDG.E.64 R6, desc[UR4][R2.64] ;  /* 0x0000000402067981 */ /* 0x000ea8000c1e1b00 */
[----:B------:R-:W3:Y:S01]  /*00d0*/  LDG.E.64 R14, desc[UR4][R2.64+0x400] ;  /* 0x00040004020e7981 */ /* 0x000ee2000c1e1b00 */
[----:B------:R-:W0:Y:S01]  /*00e0*/  LDC.U16 R9, c[0x0][0x216] ;  /* 0x00008580ff097b82 */ /* 0x000e220000000400 */
[--C-:B--2---:R-:W-:Y:S02]  /*00f0*/  HADD2.F32 R4, -RZ, R6.reuse.H0_H0 ;  /* 0x20000006ff047230 */ /* 0x104fe40000004100 */
[----:B------:R-:W-:Y:S02]  /*0100*/  HADD2.F32 R5, -RZ, R6.H1_H1 ;  /* 0x30000006ff057230 */ /* 0x000fe40000004100 */
[----:B------:R-:W-:-:S02]  /*0110*/  HADD2.F32 R6, -RZ, R7.H0_H0 ;  /* 0x20000007ff067230 */ /* 0x000fc40000004100 */
[----:B------:R-:W-:Y:S01]  /*0120*/  FADD.FTZ R4, |R4|, -RZ ;  /* 0x800000ff04047221 */ /* 0x000fe20000010200 */
[----:B------:R-:W-:Y:S02]  /*0130*/  HADD2.F32 R8, -RZ, R7.H1_H1 ;  /* 0x30000007ff087230 */ /* 0x000fe40000004100 */
[----:B0-----:R-:W-:Y:S02]  /*0140*/  HADD2.F32 R7, -RZ, R9.H0_H0 ;  /* 0x20000009ff077230 */ /* 0x001fe40000004100 */
[----:B------:R-:W-:Y:S01]  /*0150*/  FADD.FTZ R6, |R6|, -RZ ;  /* 0x800000ff06067221 */ /* 0x000fe20000010200 */
[--C-:B---3--:R-:W-:Y:S02]  /*0160*/  HADD2.F32 R13, -RZ, R15.reuse.H0_H0 ;  /* 0x2000000fff0d7230 */ /* 0x108fe40000004100 */
[----:B------:R-:W-:Y:S01]  /*0170*/  FADD.FTZ R8, |R8|, -RZ ;  /* 0x800000ff08087221 */ /* 0x000fe20000010200 */
[----:B------:R-:W-:Y:S02]  /*0180*/  HADD2.F32 R15, -RZ, R15.H1_H1 ;  /* 0x3000000fff0f7230 */ /* 0x000fe40000004100 */
[----:B------:R-:W-:Y:S01]  /*0190*/  FADD.FTZ R7, |R7|, -RZ ;  /* 0x800000ff07077221 */ /* 0x000fe20000010200 */
[----:B------:R-:W-:-:S02]  /*01a0*/  HADD2.F32 R11, -RZ, R14.H1_H1 ;  /* 0x3000000eff0b7230 */ /* 0x000fc40000004100 */
[----:B------:R-:W-:Y:S01]  /*01b0*/  FADD.FTZ R22, |R13|, -RZ ;  /* 0x800000ff0d167221 */ /* 0x000fe20000010200 */
[----:B------:R-:W-:Y:S02]  /*01c0*/  HADD2.F32 R9, -RZ, R14.H0_H0 ;  /* 0x2000000eff097230 */ /* 0x000fe40000004100 */
[----:B------:R-:W-:Y:S01]  /*01d0*/  FADD.FTZ R24, |R15|, -RZ ;  /* 0x800000ff0f187221 */ /* 0x000fe20000010200 */
[-C--:B------:R-:W-:Y:S01]  /*01e0*/  VIMNMX R15, R7, R4.reuse, !PT ;  /* 0x00000004070f7248 */ /* 0x080fe20007fe0100 */
[----:B------:R-:W-:Y:S01]  /*01f0*/  FADD.FTZ R14, |R5|, -RZ ;  /* 0x800000ff050e7221 */ /* 0x000fe20000010200 */
[----:B------:R-:W-:Y:S01]  /*0200*/  FADD.FTZ R12, |R11|, -RZ ;  /* 0x800000ff0b0c7221 */ /* 0x000fe20000010200 */
[----:B------:R-:W-:Y:S01]  /*0210*/  FADD.FTZ R2, |R9|, -RZ ;  /* 0x800000ff09027221 */ /* 0x000fe20000010200 */
[----:B------:R-:W-:Y:S02]  /*0220*/  LOP3.LUT R3, R15, 0xfe000000, RZ, 0xc0, !PT ;  /* 0xfe0000000f037812 */ /* 0x000fe400078ec0ff */
[----:B------:R-:W-:-:S02]  /*0230*/  VIMNMX R21, R7, R4, PT ;  /* 0x0000000407157248 */ /* 0x000fc40003fe0100 */
[-C--:B------:R-:W-:Y:S02]  /*0240*/  VIMNMX R19, R7, R14.reuse, PT ;  /* 0x0000000e07137248 */ /* 0x080fe40003fe0100 */
[----:B------:R-:W-:Y:S02]  /*0250*/  IADD3 R20, -R3, 0x7e800000, RZ ;  /* 0x7e80000003147810 */ /* 0x000fe40007ffe1ff */
[C---:B------:R-:W-:Y:S02]  /*0260*/  VIMNMX R14, R7.reuse, R14, !PT ;  /* 0x0000000e070e7248 */ /* 0x040fe40007fe0100 */
[----:B------:R-:W-:Y:S01]  /*0270*/  VIMNMX R17, R7, R8, PT ;  /* 0x0000000807117248 */ /* 0x000fe20003fe0100 */
[----:B------:R-:W-:Y:S01]  /*0280*/  FMUL.FTZ R23, R15, R20 ;  /* 0x000000140f177220 */ /* 0x000fe20000410000 */
[C---:B------:R-:W-:Y:S02]  /*0290*/  VIMNMX R9, R7.reuse, R8, !PT ;  /* 0x0000000807097248 */ /* 0x040fe40007fe0100 */
[----:B------:R-:W-:-:S02]  /*02a0*/  VIMNMX R18, R7, R6, PT ;  /* 0x0000000607127248 */ /* 0x000fc40003fe0100 */
[C---:B------:R-:W-:Y:S02]  /*02b0*/  VIMNMX R5, R7.reuse, R6, !PT ;  /* 0x0000000607057248 */ /* 0x040fe40007fe0100 */
[CC--:B------:R-:W-:Y:S02]  /*02c0*/  VIMNMX R16, R7.reuse, R12.reuse, PT ;  /* 0x0000000c07107248 */ /* 0x0c0fe40003fe0100 */
[C---:B------:R-:W-:Y:S02]  /*02d0*/  VIMNMX R8, R7.reuse, R12, !PT ;  /* 0x0000000c07087248 */ /* 0x040fe40007fe0100 */
[CC--:B------:R-:W-:Y:S02]  /*02e0*/  VIMNMX R13, R7.reuse, R2.reuse, PT ;  /* 0x00000002070d7248 */ /* 0x0c0fe40003fe0100 */
[C---:B------:R-:W-:Y:S02]  /*02f0*/  VIMNMX R6, R7.reuse, R2, !PT ;  /* 0x0000000207067248 */ /* 0x040fe40007fe0100 */
[----:B------:R-:W-:-:S02]  /*0300*/  VIMNMX R12, R7, R22, PT ;  /* 0x00000016070c7248 */ /* 0x000fc40003fe0100 */
[----:B------:R-:W-:Y:S01]  /*0310*/  VIMNMX R4, R7, R22, !PT ;  /* 0x0000001607047248 */ /* 0x000fe20007fe0100 */
[----:B------:R-:W-:Y:S01]  /*0320*/  FMUL.FTZ R22, R21, R20 ;  /* 0x0000001415167220 */ /* 0x000fe20000410000 */
[----:B------:R-:W-:Y:S02]  /*0330*/  LOP3.LUT R2, R14, 0xfe000000, RZ, 0xc0, !PT ;  /* 0xfe0000000e027812 */ /* 0x000fe400078ec0ff */
[----:B------:R-:W-:Y:S01]  /*0340*/  LOP3.LUT R20, R5, 0xfe000000, RZ, 0xc0, !PT ;  /* 0xfe00000005147812 */ /* 0x000fe200078ec0ff */
[----:B------:R-:W-:Y:S01]  /*0350*/  FMUL.FTZ R22, R22, R22 ;  /* 0x0000001616167220 */ /* 0x000fe20000410000 */
[----:B------:R-:W-:Y:S02]  /*0360*/  IADD3 R25, -R2, 0x7e800000, RZ ;  /* 0x7e80000002197810 */ /* 0x000fe40007ffe1ff */
[CC--:B------:R-:W-:Y:S02]  /*0370*/  VIMNMX R11, R7.reuse, R24.reuse, PT ;  /* 0x00000018070b7248 */ /* 0x0c0fe40003fe0100 */
[----:B------:R-:W-:Y:S01]  /*0380*/  VIMNMX R7, R7, R24, !PT ;  /* 0x0000001807077248 */ /* 0x000fe20007fe0100 */
[----:B------:R-:W-:Y:S01]  /*0390*/  FFMA.FTZ R24, R23, R23, R22 ;  /* 0x0000001717187223 */ /* 0x000fe20000010016 */
[----:B------:R-:W-:-:S02]  /*03a0*/  FSETP.NEU.FTZ.AND P2, PT, R21, RZ, PT ;  /* 0x000000ff1500720b */ /* 0x000fc40003f5d000 */
[----:B------:R-:W-:Y:S01]  /*03b0*/  FSETP.NEU.FTZ.AND P1, PT, R21, +INF , PT ;  /* 0x7f8000001500780b */ /* 0x000fe20003f3d000 */
[CC--:B------:R-:W-:Y:S01]  /*03c0*/  FMUL.FTZ R21, R19.reuse, R25.reuse ;  /* 0x0000001913157220 */ /* 0x0c0fe20000410000 */
[----:B------:R-:W-:Y:S01]  /*03d0*/  IADD3 R22, -R20, 0x7e800000, RZ ;  /* 0x7e80000014167810 */ /* 0x000fe20007ffe1ff */
[----:B------:R-:W-:Y:S01]  /*03e0*/  FMUL.FTZ R25, R14, R25 ;  /* 0x000000190e197220 */ /* 0x000fe20000410000 */
[----:B------:R-:W-:Y:S01]  /*03f0*/  FSETP.NEU.FTZ.AND P3, PT, R19, RZ, PT ;  /* 0x000000ff1300720b */ /* 0x000fe20003f7d000 */
[----:B------:R-:W-:Y:S01]  /*0400*/  FMUL.FTZ R26, R21, R21 ;  /* 0x00000015151a7220 */ /* 0x000fe20000410000 */
[----:B------:R-:W-:Y:S01]  /*0410*/  LOP3.LUT R21, R9, 0xfe000000, RZ, 0xc0, !PT ;  /* 0xfe00000009157812 */ /* 0x000fe200078ec0ff */
[CC--:B------:R-:W-:Y:S01]  /*0420*/  FMUL.FTZ R23, R18.reuse, R22.reuse ;  /* 0x0000001612177220 */ /* 0x0c0fe20000410000 */
[----:B------:R-:W-:Y:S01]  /*0430*/  FSETP.NEU.FTZ.AND P0, PT, R19, +INF , PT ;  /* 0x7f8000001300780b */ /* 0x000fe20003f1d000 */
[----:B------:R-:W-:Y:S01]  /*0440*/  FFMA.FTZ R26, R25, R25, R26 ;  /* 0x00000019191a7223 */ /* 0x000fe2000001001a */
[----:B------:R-:W-:Y:S01]  /*0450*/  FMUL.FTZ R25, R5, R22 ;  /* 0x0000001605197220 */ /* 0x000fe20000410000 */
[----:B------:R-:W-:Y:S01]  /*0460*/  FMUL.FTZ R28, R23, R23 ;  /* 0x00000017171c7220 */ /* 0x000fe20000410000 */
[----:B------:R-:W-:Y:S01]  /*0470*/  IADD3 R27, -R21, 0x7e800000, RZ ;  /* 0x7e800000151b7810 */ /* 0x000fe20007ffe1ff */
[----:B------:R0:W1:Y:S01]  /*0480*/  MUFU.SQRT R19, R24 ;  /* 0x0000001800137308 */ /* 0x0000620000002000 */
[C---:B------:R-:W-:Y:S01]  /*0490*/  FSETP.NEU.FTZ.AND P5, PT, R18.reuse, RZ, PT ;  /* 0x000000ff1200720b */ /* 0x040fe20003fbd000 */
[----:B------:R-:W-:Y:S01]  /*04a0*/  FFMA.FTZ R23, R25, R25, R28 ;  /* 0x0000001919177223 */ /* 0x000fe2000001001c */
[----:B------:R-:W-:Y:S01]  /*04b0*/  FSETP.NEU.FTZ.AND P4, PT, R18, +INF , PT ;  /* 0x7f8000001200780b */ /* 0x000fe20003f9d000 */
[-C--:B------:R-:W-:Y:S01]  /*04c0*/  FMUL.FTZ R25, R17, R27.reuse ;  /* 0x0000001b11197220 */ /* 0x080fe20000410000 */
[----:B------:R-:W-:Y:S01]  /*04d0*/  FMUL.FTZ R27, R9, R27 ;  /* 0x0000001b091b7220 */ /* 0x000fe20000410000 */
[----:B------:R-:W-:-:S02]  /*04e0*/  LOP3.LUT R18, R6, 0xfe000000, RZ, 0xc0, !PT ;  /* 0xfe00000006127812 */ /* 0x000fc400078ec0ff */
[----:B------:R-:W2:Y:S01]  /*04f0*/  MUFU.SQRT R22, R26 ;  /* 0x0000001a00167308 */ /* 0x000ea20000002000 */
[----:B------:R-:W-:Y:S01]  /*0500*/  FMUL.FTZ R28, R25, R25 ;  /* 0x00000019191c7220 */ /* 0x000fe20000410000 */
[----:B0-----:R-:W-:Y:S02]  /*0510*/  LOP3.LUT R24, R3, 0x800000, RZ, 0xfc, !PT ;  /* 0x0080000003187812 */ /* 0x001fe400078efcff */
[----:B------:R-:W-:Y:S01]  /*0520*/  LOP3.LUT R3, R2, 0x800000, RZ, 0xfc, !PT ;  /* 0x0080000002037812 */ /* 0x000fe200078efcff */
[----:B------:R-:W-:Y:S01]  /*0530*/  FFMA.FTZ R28, R27, R27, R28 ;  /* 0x0000001b1b1c7223 */ /* 0x000fe2000001001c */
[----:B------:R-:W-:Y:S02]  /*0540*/  LOP3.LUT R21, R21, 0x800000, RZ, 0xfc, !PT ;  /* 0x0080000015157812 */ /* 0x000fe400078efcff */
[----:B------:R-:W0:Y:S01]  /*0550*/  MUFU.SQRT R23, R23 ;  /* 0x0000001700177308 */ /* 0x000e220000002000 */
[----:B-1----:R-:W-:Y:S01]  /*0560*/  @P2 FMUL.FTZ R15, R19, R24 ;  /* 0x00000018130f2220 */ /* 0x002fe20000410000 */
[----:B------:R-:W-:-:S02]  /*0570*/  FSETP.NEU.FTZ.AND P2, PT, R17, RZ, PT ;  /* 0x000000ff1100720b */ /* 0x000fc40003f5d000 */
[----:B------:R-:W-:Y:S02]  /*0580*/  IADD3 R24, -R18, 0x7e800000, RZ ;  /* 0x7e80000012187810 */ /* 0x000fe40007ffe1ff */
[----:B------:R-:W-:Y:S02]  /*0590*/  LOP3.LUT R19, R8, 0xfe000000, RZ, 0xc0, !PT ;  /* 0xfe00000008137812 */ /* 0x000fe400078ec0ff */
[----:B------:R-:W1:Y:S01]  /*05a0*/  MUFU.SQRT R2, R28 ;  /* 0x0000001c00027308 */ /* 0x000e620000002000 */
[----:B--2---:R-:W-:Y:S01]  /*05b0*/  @P3 FMUL.FTZ R14, R22, R3 ;  /* 0x00000003160e3220 */ /* 0x004fe20000410000 */
[----:B------:R-:W-:Y:S01]  /*05c0*/  LOP3.LUT R22, R20, 0x800000, RZ, 0xfc, !PT ;  /* 0x0080000014167812 */ /* 0x000fe200078efcff */
[-C--:B------:R-:W-:Y:S01]  /*05d0*/  FMUL.FTZ R3, R13, R24.reuse ;  /* 0x000000180d037220 */ /* 0x080fe20000410000 */
[----:B------:R-:W-:Y:S01]  /*05e0*/  LOP3.LUT R20, R4, 0xfe000000, RZ, 0xc0, !PT ;  /* 0xfe00000004147812 */ /* 0x000fe200078ec0ff */
[----:B------:R-:W-:Y:S01]  /*05f0*/  FMUL.FTZ R24, R6, R24 ;  /* 0x0000001806187220 */ /* 0x000fe20000410000 */
[----:B------:R-:W-:Y:S01]  /*0600*/  FSETP.NEU.FTZ.AND P3, PT, R17, +INF , PT ;  /* 0x7f8000001100780b */ /* 0x000fe20003f7d000 */
[----:B------:R-:W-:Y:S01]  /*0610*/  FMUL.FTZ R3, R3, R3 ;  /* 0x0000000303037220 */ /* 0x000fe20000410000 */
[----:B------:R-:W-:Y:S01]  /*0620*/  IADD3 R25, -R20, 0x7e800000, RZ ;  /* 0x7e80000014197810 */ /* 0x000fe20007ffe1ff */
[----:B0-----:R-:W-:Y:S01]  /*0630*/  @P5 FMUL.FTZ R5, R23, R22 ;  /* 0x0000001617055220 */ /* 0x001fe20000410000 */
[----:B------:R-:W-:Y:S01]  /*0640*/  IADD3 R23, -R19, 0x7e800000, RZ ;  /* 0x7e80000013177810 */ /* 0x000fe20007ffe1ff */
[----:B------:R-:W-:Y:S01]  /*0650*/  FFMA.FTZ R24, R24, R24, R3 ;  /* 0x0000001818187223 */ /* 0x000fe20000010003 */
[----:B------:R-:W-:Y:S01]  /*0660*/  FSEL R15, R15, +INF , P1 ;  /* 0x7f8000000f0f7808 */ /* 0x000fe20000800000 */
[-C--:B------:R-:W-:Y:S01]  /*0670*/  FMUL.FTZ R3, R12, R25.reuse ;  /* 0x000000190c037220 */ /* 0x080fe20000410000 */
[----:B------:R-:W-:Y:S01]  /*0680*/  FMUL.FTZ R25, R4, R25 ;  /* 0x0000001904197220 */ /* 0x000fe20000410000 */
[----:B------:R-:W-:Y:S01]  /*0690*/  FSEL R14, R14, +INF , P0 ;  /* 0x7f8000000e0e7808 */ /* 0x000fe20000000000 */
[----:B-1----:R-:W-:Y:S01]  /*06a0*/  @P2 FMUL.FTZ R9, R2, R21 ;  /* 0x0000001502092220 */ /* 0x002fe20000410000 */
[----:B------:R-:W-:Y:S01]  /*06b0*/  LOP3.LUT R21, R7, 0xfe000000, RZ, 0xc0, !PT ;  /* 0xfe00000007157812 */ /* 0x000fe200078ec0ff */
[-C--:B------:R-:W-:Y:S01]  /*06c0*/  FMUL.FTZ R2, R16, R23.reuse ;  /* 0x0000001710027220 */ /* 0x080fe20000410000 */
[----:B------:R-:W-:Y:S01]  /*06d0*/  FMUL.FTZ R23, R8, R23 ;  /* 0x0000001708177220 */ /* 0x000fe20000410000 */
[----:B------:R-:W-:Y:S01]  /*06e0*/  FMUL.FTZ R26, R3, R3 ;  /* 0x00000003031a7220 */ /* 0x000fe20000410000 */
[----:B------:R-:W-:Y:S01]  /*06f0*/  IADD3 R28, -R21, 0x7e800000, RZ ;  /* 0x7e800000151c7810 */ /* 0x000fe20007ffe1ff */
[----:B------:R-:W-:Y:S01]  /*0700*/  FMUL.FTZ R2, R2, R2 ;  /* 0x0000000202027220 */ /* 0x000fe20000410000 */
[----:B------:R-:W0:Y:S01]  /*0710*/  MUFU.SQRT R24, R24 ;  /* 0x0000001800187308 */ /* 0x000e220000002000 */
[----:B------:R-:W-:-:S02]  /*0720*/  FSETP.NEU.FTZ.AND P6, PT, R13, RZ, PT ;  /* 0x000000ff0d00720b */ /* 0x000fc40003fdd000 */
[----:B------:R-:W-:Y:S01]  /*0730*/  FFMA.FTZ R22, R23, R23, R2 ;  /* 0x0000001717167223 */ /* 0x000fe20000010002 */
[-C--:B------:R-:W-:Y:S01]  /*0740*/  FMUL.FTZ R2, R11, R28.reuse ;  /* 0x0000001c0b027220 */ /* 0x080fe20000410000 */
[----:B------:R-:W-:Y:S01]  /*0750*/  FFMA.FTZ R23, R25, R25, R26 ;  /* 0x0000001919177223 */ /* 0x000fe2000001001a */
[----:B------:R-:W-:Y:S01]  /*0760*/  FMUL.FTZ R28, R7, R28 ;  /* 0x0000001c071c7220 */ /* 0x000fe20000410000 */
[----:B------:R-:W-:Y:S01]  /*0770*/  FSETP.NEU.FTZ.AND P5, PT, R16, RZ, PT ;  /* 0x000000ff1000720b */ /* 0x000fe20003fbd000 */
[----:B------:R-:W-:Y:S01]  /*0780*/  FMUL.FTZ R25, R2, R2 ;  /* 0x0000000202197220 */ /* 0x000fe20000410000 */
[----:B------:R-:W1:Y:S01]  /*0790*/  MUFU.SQRT R22, R22 ;  /* 0x0000001600167308 */ /* 0x000e620000002000 */
[----:B------:R-:W2:Y:S01]  /*07a0*/  LDC.64 R2, c[0x0][0x218] ;  /* 0x00008600ff027b82 */ /* 0x000ea20000000a00 */
[----:B------:R-:W-:Y:S01]  /*07b0*/  FSETP.NEU.FTZ.AND P1, PT, R12, RZ, PT ;  /* 0x000000ff0c00720b */ /* 0x000fe20003f3d000 */
[----:B------:R-:W-:Y:S01]  /*07c0*/  FFMA.FTZ R28, R28, R28, R25 ;  /* 0x0000001c1c1c7223 */ /* 0x000fe20000010019 */
[----:B------:R-:W-:-:S02]  /*07d0*/  FSETP.NEU.FTZ.AND P0, PT, R11, RZ, PT ;  /* 0x000000ff0b00720b */ /* 0x000fc40003f1d000 */
[----:B------:R-:W-:Y:S02]  /*07e0*/  LOP3.LUT R25, R18, 0x800000, RZ, 0xfc, !PT ;  /* 0x0080000012197812 */ /* 0x000fe400078efcff */
[----:B------:R-:W3:Y:S01]  /*07f0*/  MUFU.SQRT R23, R23 ;  /* 0x0000001700177308 */ /* 0x000ee20000002000 */
[----:B------:R-:W-:Y:S02]  /*0800*/  LOP3.LUT R19, R19, 0x800000, RZ, 0xfc, !PT ;  /* 0x0080000013137812 */ /* 0x000fe400078efcff */
[----:B------:R-:W-:Y:S01]  /*0810*/  LOP3.LUT R20, R20, 0x800000, RZ, 0xfc, !PT ;  /* 0x0080000014147812 */ /* 0x000fe200078efcff */
[----:B0-----:R-:W-:Y:S01]  /*0820*/  @P6 FMUL.FTZ R6, R24, R25 ;  /* 0x0000001918066220 */ /* 0x001fe20000410000 */
[----:B------:R-:W-:Y:S02]  /*0830*/  FSETP.NEU.FTZ.AND P2, PT, R13, +INF , PT ;  /* 0x7f8000000d00780b */ /* 0x000fe40003f5d000 */
[----:B------:R-:W-:Y:S01]  /*0840*/  FSETP.NEU.FTZ.AND P6, PT, R16, +INF , PT ;  /* 0x7f8000001000780b */ /* 0x000fe20003fdd000 */
[----:B------:R-:W0:Y:S01]  /*0850*/  MUFU.SQRT R17, R28 ;  /* 0x0000001c00117308 */ /* 0x000e220000002000 */
[----:B-1----:R-:W-:Y:S01]  /*0860*/  @P5 FMUL.FTZ R8, R22, R19 ;  /* 0x0000001316085220 */ /* 0x002fe20000410000 */
[----:B------:R-:W-:-:S02]  /*0870*/  FSETP.NEU.FTZ.AND P5, PT, R12, +INF , PT ;  /* 0x7f8000000c00780b */ /* 0x000fc40003fbd000 */
[----:B------:R-:W-:Y:S02]  /*0880*/  FSEL R5, R5, +INF , P4 ;  /* 0x7f80000005057808 */ /* 0x000fe40002000000 */
[----:B------:R-:W-:Y:S02]  /*0890*/  FSEL R6, R6, +INF , P2 ;  /* 0x7f80000006067808 */ /* 0x000fe40001000000 */
[----:B------:R-:W-:Y:S01]  /*08a0*/  F2FP.F16.F32.PACK_AB R14, R14, R15 ;  /* 0x0000000f0e0e723e */ /* 0x000fe200000000ff */
[----:B--2---:R-:W-:Y:S01]  /*08b0*/  IMAD.WIDE.U32 R2, R0, 0x2, R2 ;  /* 0x0000000200027825 */ /* 0x004fe200078e0002 */
[----:B------:R-:W-:-:S03]  /*08c0*/  LOP3.LUT R0, R21, 0x800000, RZ, 0xfc, !PT ;  /* 0x0080000015007812 */ /* 0x000fc600078efcff */
[----:B---3--:R-:W-:Y:S01]  /*08d0*/  @P1 FMUL.FTZ R4, R23, R20 ;  /* 0x0000001417041220 */ /* 0x008fe20000410000 */
[----:B------:R-:W-:Y:S01]  /*08e0*/  FSETP.NEU.FTZ.AND P1, PT, R11, +INF , PT ;  /* 0x7f8000000b00780b */ /* 0x000fe20003f3d000 */
[----:B------:R-:W-:-:S03]  /*08f0*/  IMAD.WIDE R2, R10, 0x8, R2 ;  /* 0x000000080a027825 */ /* 0x000fc600078e0202 */
[----:B------:R-:W-:Y:S01]  /*0900*/  FSEL R4, R4, +INF , P5 ;  /* 0x7f80000004047808 */ /* 0x000fe20002800000 */
[----:B0-----:R-:W-:Y:S01]  /*0910*/  @P0 FMUL.FTZ R7, R17, R0 ;  /* 0x0000000011070220 */ /* 0x001fe20000410000 */
[----:B------:R-:W-:Y:S02]  /*0920*/  FSEL R0, R9, +INF , P3 ;  /* 0x7f80000009007808 */ /* 0x000fe40001800000 */
[----:B------:R-:W-:Y:S02]  /*0930*/  FSEL R9, R8, +INF , P6 ;  /* 0x7f80000008097808 */ /* 0x000fe40003000000 */
[----:B------:R-:W-:Y:S02]  /*0940*/  FSEL R7, R7, +INF , P1 ;  /* 0x7f80000007077808 */ /* 0x000fe40000800000 */
[----:B------:R-:W-:Y:S02]  /*0950*/  F2FP.F16.F32.PACK_AB R15, R0, R5 ;  /* 0x00000005000f723e */ /* 0x000fe400000000ff */
[----:B------:R-:W-:-:S02]  /*0960*/  F2FP.F16.F32.PACK_AB R6, R9, R6 ;  /* 0x000000060906723e */ /* 0x000fc400000000ff */
[----:B------:R-:W-:Y:S01]  /*0970*/  F2FP.F16.F32.PACK_AB R7, R7, R4 ;  /* 0x000000040707723e */ /* 0x000fe200000000ff */
[----:B------:R-:W-:Y:S04]  /*0980*/  STG.E.64 desc[UR4][R2.64], R14 ;  /* 0x0000000e02007986 */ /* 0x000fe8000c101b04 */
[----:B------:R-:W-:Y:S01]  /*0990*/  STG.E.64 desc[UR4][R2.64+0x400], R6 ;  /* 0x0004000602007986 */ /* 0x000fe2000c101b04 */
[----:B------:R-:W-:Y:S05]  /*09a0*/  EXIT ;  /* 0x000000000000794d */ /* 0x000fea0003800000 */
.L_x_2191:
        /* <DEDUP_REMOVED lines=91> */
.L_x_2193:
[----:B------:R-:W-:Y:S05]  /*0f60*/  BSYNC B0 ;  /* 0x0000000000007941 */ /* 0x000fea0003800000 */
.L_x_2192:
        /* <DEDUP_REMOVED lines=24> */
.L_x_2195:
[----:B------:R-:W-:Y:S05]  /*10f0*/  BSYNC B0 ;  /* 0x0000000000007941 */ /* 0x000fea0003800000 */
.L_x_2194:
        /* <DEDUP_REMOVED lines=25> */
.L_x_2197:
[----:B------:R-:W-:Y:S05]  /*1290*/  BSYNC B0 ;  /* 0x0000000000007941 */ /* 0x000fea0003800000 */
.L_x_2196:
        /* <DEDUP_REMOVED lines=22> */
.L_x_2199:
[----:B------:R-:W-:Y:S05]  /*1400*/  BSYNC B0 ;  /* 0x0000000000007941 */ /* 0x000fea0003800000 */
.L_x_2198:
        /* <DEDUP_REMOVED lines=22> */
.L_x_2201:
[----:B------:R-:W-:Y:S05]  /*1570*/  BSYNC B0 ;  /* 0x0000000000007941 */ /* 0x000fea0003800000 */
.L_x_2200:
        /* <DEDUP_REMOVED lines=22> */
.L_x_2203:
[----:B------:R-:W-:Y:S05]  /*16e0*/  BSYNC B0 ;  /* 0x0000000000007941 */ /* 0x000fea0003800000 */
.L_x_2202:
        /* <DEDUP_REMOVED lines=22> */
.L_x_2205:
[----:B------:R-:W-:Y:S05]  /*1850*/  BSYNC B0 ;  /* 0x0000000000007941 */ /* 0x000fea0003800000 */
.L_x_2204:
        /* <DEDUP_REMOVED lines=22> */
.L_x_2207:
[----:B------:R-:W-:Y:S05]  /*19c0*/  BSYNC B0 ;  /* 0x0000000000007941 */ /* 0x000fea0003800000 */
.L_x_2206:
        /* <DEDUP_REMOVED lines=18> */
.L_x_2210:
[----:B------:R-:W-:-:S13]  /*1af0*/  ISETP.GE.AND P0, PT, R7, R8, PT ;  /* 0x000000080700720c */ /* 0x000fda0003f06270 */
[----:B------:R-:W-:Y:S05]  /*1b00*/  @P0 BRA `(.L_x_2212) ;  /* 0x0000000000300947 */ /* 0x000fea0003800000 */
[----:B0-----:R-:W0:Y:S01]  /*1b10*/  LDC.64 R2, c[0x0][0x218] ;  /* 0x00008600ff027b82 */ /* 0x001e220000000a00 */
[----:B------:R-:W-:Y:S01]  /*1b20*/  IMAD.IADD R11, R0, 0x1, R7 ;  /* 0x00000001000b7824 */ /* 0x000fe200078e0207 */
[----:B------:R-:W-:-:S03]  /*1b30*/  IADD3 R7, R7, 0x80, RZ ;  /* 0x0000008007077810 */ /* 0x000fc60007ffe0ff */
[----:B0-----:R-:W-:-:S05]  /*1b40*/  IMAD.WIDE.U32 R2, R11, 0x2, R2 ;  /* 0x000000020b027825 */ /* 0x001fca00078e0002 */
[----:B------:R1:W-:Y:S02]  /*1b50*/  STG.E.U16 desc[UR4][R2.64], R13 ;  /* 0x0000000d02007986 */ /* 0x0003e4000c101504 */
.L_x_2211:
[----:B------:R-:W-:-:S13]  /*1b60*/  ISETP.GE.AND P0, PT, R7, R8, PT ;  /* 0x000000080700720c */ /* 0x000fda0003f06270 */
[----:B------:R-:W-:Y:S05]  /*1b70*/  @P0 BRA `(.L_x_2213) ;  /* 0x0000000000340947 */ /* 0x000fea0003800000 */
[----:B01----:R-:W0:Y:S01]  /*1b80*/  LDC.64 R2, c[0x0][0x218] ;  /* 0x00008600ff027b82 */ /* 0x003e220000000a00 */
[----:B------:R-:W-:Y:S02]  /*1b90*/  IMAD.IADD R11, R0, 0x1, R7 ;  /* 0x00000001000b7824 */ /* 0x000fe400078e0207 */
[----:B------:R-:W-:Y:S02]  /*1ba0*/  VIADD R7, R7, 0x80 ;  /* 0x0000008007077836 */ /* 0x000fe40000000000 */
[----:B0-----:R-:W-:-:S05]  /*1bb0*/  IMAD.WIDE.U32 R2, R11, 0x2, R2 ;  /* 0x000000020b027825 */ /* 0x001fca00078e0002 */
[----:B------:R1:W-:Y:S02]  /*1bc0*/  STG.E.U16 desc[UR4][R2.64], R5 ;  /* 0x0000000502007986 */ /* 0x0003e4000c101504 */
.L_x_2212:
        /* <DEDUP_REMOVED lines=8> */
.L_x_2213:
[----:B------:R-:W-:Y:S05]  /*1c50*/  BSYNC B1 ;  /* 0x0000000000017941 */ /* 0x000fea0003800000 */
.L_x_2209:
[----:B------:R-:W-:-:S13]  /*1c60*/  ISETP.GE.AND P0, PT, R7, R8, PT ;  /* 0x000000080700720c */ /* 0x000fda0003f06270 */
[----:B012---:R-:W0:Y:S01]  /*1c70*/  @!P0 LDC.64 R2, c[0x0][0x218] ;  /* 0x00008600ff028b82 */ /* 0x007e220000000a00 */
[----:B------:R-:W-:Y:S01]  /*1c80*/  @!P0 IMAD.IADD R5, R0, 0x1, R7 ;  /* 0x0000000100058824 */ /* 0x000fe200078e0207 */
[----:B------:R-:W-:-:S03]  /*1c90*/  @!P0 IADD3 R7, R7, 0x80, RZ ;  /* 0x0000008007078810 */ /* 0x000fc60007ffe0ff */
[----:B0-----:R-:W-:-:S05]  /*1ca0*/  @!P0 IMAD.WIDE.U32 R2, R5, 0x2, R2 ;  /* 0x0000000205028825 */ /* 0x001fca00078e0002 */
[----:B-----5:R2:W-:Y:S02]  /*1cb0*/  @!P0 STG.E.U16 desc[UR4][R2.64], R9 ;  /* 0x0000000902008986 */ /* 0x0205e4000c101504 */
.L_x_2214:
[----:B------:R-:W-:Y:S05]  /*1cc0*/  BSYNC B0 ;  /* 0x0000000000007941 */ /* 0x000fea0003800000 */
.L_x_2208:
        /* <DEDUP_REMOVED lines=8> */
.L_x_2215:
        /* <DEDUP_REMOVED lines=11> */
.L_x_19779:


//--------------------- .text._ZN2at6native29vectorized_elementwise_kernelILi8ENS0_13AUnaryFunctorIN3c104HalfES4_S4_ZZZNS0_17hypot_kernel_cudaERNS_18TensorIteratorBaseEENKUlvE_clEvENKUlvE1_clEvEUlS4_S4_E_EESt5arrayIPcLm2EEEEviT0_T1_ --------------------------
	.section	.text._ZN2at6native29vectorized_elementwise_kernelILi8ENS0_13AUnaryFunctorIN3c104HalfES4_S4_ZZZNS0_17hypot_kernel_cudaERNS_18TensorIteratorBaseEENKUlvE_clEvENKUlvE1_clEvEUlS4_S4_E_EESt5arrayIPcLm2EEEEviT0_T1_,"ax",@progbits
	.align	128
        .global         _ZN2at6native29vectorized_elementwise_kernelILi8ENS0_13AUnaryFunctorIN3c104HalfES4_S4_ZZZNS0_17hypot_kernel_cudaERNS_18TensorIteratorBaseEENKUlvE_clEvENKUlvE1_clEvEUlS4_S4_E_EESt5arrayIPcLm2EEEEviT0_T1_
        .type           _ZN2at6native29vectorized_elementwise_kernelILi8ENS0_13AUnaryFunctorIN3c104HalfES4_S4_ZZZNS0_17hypot_kernel_cudaERNS_18TensorIteratorBaseEENKUlvE_clEvENKUlvE1_clEvEUlS4_S4_E_EESt5arrayIPcLm2EEEEviT0_T1_,@function
        .size           _ZN2at6native29vectorized_elementwise_kernelILi8ENS0_13AUnaryFunctorIN3c104HalfES4_S4_ZZZNS0_17hypot_kernel_cudaERNS_18TensorIteratorBaseEENKUlvE_clEvENKUlvE1_clEvEUlS4_S4_E_EESt5arrayIPcLm2EEEEviT0_T1_,(.L_x_19780 - _ZN2at6native29vectorized_elementwise_kernelILi8ENS0_13AUnaryFunctorIN3c104HalfES4_S4_ZZZNS0_17hypot_kernel_cudaERNS_18TensorIteratorBaseEENKUlvE_clEvENKUlvE1_clEvEUlS4_S4_E_EESt5arrayIPcLm2EEEEviT0_T1_)
        .other          _ZN2at6native29vectorized_elementwise_kernelILi8ENS0_13AUnaryFunctorIN3c104HalfES4_S4_ZZZNS0_17hypot_kernel_cudaERNS_18TensorIteratorBaseEENKUlvE_clEvENKUlvE1_clEvEUlS4_S4_E_EESt5arrayIPcLm2EEEEviT0_T1_,@"STO_CUDA_ENTRY STV_DEFAULT"
_ZN2at6native29vectorized_elementwise_kernelILi8ENS0_13AUnaryFunctorIN3c104HalfES4_S4_ZZZNS0_17hypot_kernel_cudaERNS_18TensorIteratorBaseEENKUlvE_clEvENKUlvE1_clEvEUlS4_S4_E_EESt5arrayIPcLm2EEEEviT0_T1_:
.text._ZN2at6native29vectorized_elementwise_kernelILi8ENS0_13AUnaryFunctorIN3c104HalfES4_S4_ZZZNS0_17hypot_kernel_cudaERNS_18TensorIteratorBaseEENKUlvE_clEvENKUlvE1_clEvEUlS4_S4_E_EESt5arrayIPcLm2EEEEviT0_T1_:
        /* <DEDUP_REMOVED lines=12> */
[----:B------:R-:W2:Y:S01]  /*00c0*/  LDG.E.128 R4, desc[UR4][R2.64] ;  /* 0x0000000402047981 */ /* 0x000ea2000c1e1d00 */
[----:B------:R-:W0:Y:S02]  /*00d0*/  LDC.U16 R8, c[0x0][0x216] ;  /* 0x00008580ff087b82 */ /* 0x000e240000000400 */
[----:B0-----:R-:W-:Y:S02]  /*00e0*/  HADD2.F32 R8, -RZ, R8.H0_H0 ;  /* 0x20000008ff087230 */ /* 0x001fe40000004100 */
[--C-:B--2---:R-:W-:Y:S02]  /*00f0*/  HADD2.F32 R9, -RZ, R4.reuse.H0_H0 ;  /* 0x20000004ff097230 */ /* 0x104fe40000004100 */
[--C-:B------:R-:W-:Y:S02]  /*0100*/  HADD2.F32 R14, -RZ, R7.reuse.H0_H0 ;  /* 0x20000007ff0e7230 */ /* 0x100fe40000004100 */
[----:B------:R-:W-:Y:S02]  /*0110*/  HADD2.F32 R15, -RZ, R7.H1_H1 ;  /* 0x30000007ff0f7230 */ /* 0x000fe40000004100 */
[----:B------:R-:W-:Y:S01]  /*0120*/  FADD.FTZ R7, |R8|, -RZ ;  /* 0x800000ff08077221 */ /* 0x000fe20000010200 */
[----:B------:R-:W-:-:S02]  /*0130*/  HADD2.F32 R4, -RZ, R4.H1_H1 ;  /* 0x30000004ff047230 */ /* 0x000fc40000004100 */
[----:B------:R-:W-:Y:S01]  /*0140*/  FADD.FTZ R2, |R9|, -RZ ;  /* 0x800000ff09027221 */ /* 0x000fe20000010200 */
[--C-:B------:R-:W-:Y:S02]  /*0150*/  HADD2.F32 R11, -RZ, R5.reuse.H0_H0 ;  /* 0x20000005ff0b7230 */ /* 0x100fe40000004100 */
[----:B------:R-:W-:Y:S01]  /*0160*/  FADD.FTZ R24, |R15|, -RZ ;  /* 0x800000ff0f187221 */ /* 0x000fe20000010200 */
[----:B------:R-:W-:Y:S02]  /*0170*/  HADD2.F32 R5, -RZ, R5.H1_H1 ;  /* 0x30000005ff057230 */ /* 0x000fe40000004100 */
[----:B------:R-:W-:Y:S01]  /*0180*/  FADD.FTZ R4, |R4|, -RZ ;  /* 0x800000ff04047221 */ /* 0x000fe20000010200 */
[--C-:B------:R-:W-:Y:S01]  /*0190*/  HADD2.F32 R13, -RZ, R6.reuse.H1_H1 ;  /* 0x30000006ff0d7230 */ /* 0x100fe20000004100 */
[----:B------:R-:W-:Y:S01]  /*01a0*/  VIMNMX R15, R7, R2, !PT ;  /* 0x00000002070f7248 */ /* 0x000fe20007fe0100 */
[----:B------:R-:W-:Y:S02]  /*01b0*/  HADD2.F32 R12, -RZ, R6.H0_H0 ;  /* 0x20000006ff0c7230 */ /* 0x000fe40000004100 */
[----:B------:R-:W-:Y:S01]  /*01c0*/  FADD.FTZ R8, |R5|, -RZ ;  /* 0x800000ff05087221 */ /* 0x000fe20000010200 */
[----:B------:R-:W-:Y:S01]  /*01d0*/  FADD.FTZ R22, |R14|, -RZ ;  /* 0x800000ff0e167221 */ /* 0x000fe20000010200 */
[----:B------:R-:W-:Y:S01]  /*01e0*/  FADD.FTZ R20, |R13|, -RZ ;  /* 0x800000ff0d147221 */ /* 0x000fe20000010200 */
[----:B------:R-:W-:Y:S01]  /*01f0*/  LOP3.LUT R3, R15, 0xfe000000, RZ, 0xc0, !PT ;  /* 0xfe0000000f037812 */ /* 0x000fe200078ec0ff */
[----:B------:R-:W-:Y:S01]  /*0200*/  FADD.FTZ R12, |R12|, -RZ ;  /* 0x800000ff0c0c7221 */ /* 0x000fe20000010200 */
[----:B------:R-:W-:Y:S01]  /*0210*/  VIMNMX R14, R7, R4, !PT ;  /* 0x00000004070e7248 */ /* 0x000fe20007fe0100 */
[----:B------:R-:W-:Y:S01]  /*0220*/  FADD.FTZ R6, |R11|, -RZ ;  /* 0x800000ff0b067221 */ /* 0x000fe20000010200 */
[----:B------:R-:W-:-:S02]  /*0230*/  VIMNMX R17, R7, R8, PT ;  /* 0x0000000807117248 */ /* 0x000fc40003fe0100 */
[C---:B------:R-:W-:Y:S02]  /*0240*/  VIMNMX R9, R7.reuse, R8, !PT ;  /* 0x0000000807097248 */ /* 0x040fe40007fe0100 */
[CC--:B------:R-:W-:Y:S02]  /*0250*/  VIMNMX R16, R7.reuse, R20.reuse, PT ;  /* 0x0000001407107248 */ /* 0x0c0fe40003fe0100 */
[C---:B------:R-:W-:Y:S02]  /*0260*/  VIMNMX R8, R7.reuse, R20, !PT ;  /* 0x0000001407087248 */ /* 0x040fe40007fe0100 */
[----:B------:R-:W-:Y:S02]  /*0270*/  VIMNMX R21, R7, R2, PT ;  /* 0x0000000207157248 */ /* 0x000fe40003fe0100 */
[----:B------:R-:W-:Y:S02]  /*0280*/  IADD3 R20, -R3, 0x7e800000, RZ ;  /* 0x7e80000003147810 */ /* 0x000fe40007ffe1ff */
[----:B------:R-:W-:-:S02]  /*0290*/  LOP3.LUT R2, R14, 0xfe000000, RZ, 0xc0, !PT ;  /* 0xfe0000000e027812 */ /* 0x000fc400078ec0ff */
[----:B------:R-:W-:Y:S01]  /*02a0*/  VIMNMX R19, R7, R4, PT ;  /* 0x0000000407137248 */ /* 0x000fe20003fe0100 */
[----:B------:R-:W-:Y:S01]  /*02b0*/  FMUL.FTZ R23, R15, R20 ;  /* 0x000000140f177220 */ /* 0x000fe20000410000 */
[CC--:B------:R-:W-:Y:S02]  /*02c0*/  VIMNMX R13, R7.reuse, R12.reuse, PT ;  /* 0x0000000c070d7248 */ /* 0x0c0fe40003fe0100 */
[C---:B------:R-:W-:Y:S02]  /*02d0*/  VIMNMX R4, R7.reuse, R12, !PT ;  /* 0x0000000c07047248 */ /* 0x040fe40007fe0100 */
[CC--:B------:R-:W-:Y:S02]  /*02e0*/  VIMNMX R12, R7.reuse, R22.reuse, PT ;  /* 0x00000016070c7248 */ /* 0x0c0fe40003fe0100 */
[----:B------:R-:W-:Y:S01]  /*02f0*/  VIMNMX R5, R7, R22, !PT ;  /* 0x0000001607057248 */ /* 0x000fe20007fe0100 */
[----:B------:R-:W-:Y:S01]  /*0300*/  FMUL.FTZ R22, R21, R20 ;  /* 0x0000001415167220 */ /* 0x000fe20000410000 */
[----:B------:R-:W-:-:S02]  /*0310*/  VIMNMX R18, R7, R6, PT ;  /* 0x0000000607127248 */ /* 0x000fc40003fe0100 */
[----:B------:R-:W-:Y:S01]  /*0320*/  IADD3 R25, -R2, 0x7e800000, RZ ;  /* 0x7e80000002197810 */ /* 0x000fe20007ffe1ff */
[----:B------:R-:W-:Y:S01]  /*0330*/  FMUL.FTZ R22, R22, R22 ;  /* 0x0000001616167220 */ /* 0x000fe20000410000 */
[----:B------:R-:W-:Y:S02]  /*0340*/  VIMNMX R6, R7, R6, !PT ;  /* 0x0000000607067248 */ /* 0x000fe40007fe0100 */
[C---:B------:R-:W-:Y:S02]  /*0350*/  FSETP.NEU.FTZ.AND P2, PT, R21.reuse, RZ, PT ;  /* 0x000000ff1500720b */ /* 0x040fe40003f5d000 */
[----:B------:R-:W-:Y:S01]  /*0360*/  FSETP.NEU.FTZ.AND P1, PT, R21, +INF , PT ;  /* 0x7f8000001500780b */ /* 0x000fe20003f3d000 */
[-C--:B------:R-:W-:Y:S01]  /*0370*/  FMUL.FTZ R21, R19, R25.reuse ;  /* 0x0000001913157220 */ /* 0x080fe20000410000 */
[----:B------:R-:W-:Y:S01]  /*0380*/  LOP3.LUT R20, R6, 0xfe000000, RZ, 0xc0, !PT ;  /* 0xfe00000006147812 */ /* 0x000fe200078ec0ff */
[----:B------:R-:W-:Y:S01]  /*0390*/  FMUL.FTZ R25, R14, R25 ;  /* 0x000000190e197220 */ /* 0x000fe20000410000 */
[----:B------:R-:W-:-:S02]  /*03a0*/  VIMNMX R11, R7, R24, PT ;  /* 0x00000018070b7248 */ /* 0x000fc40003fe0100 */
[----:B------:R-:W-:Y:S01]  /*03b0*/  VIMNMX R7, R7, R24, !PT ;  /* 0x0000001807077248 */ /* 0x000fe20007fe0100 */
[----:B------:R-:W-:Y:S01]  /*03c0*/  FFMA.FTZ R24, R23, R23, R22 ;  /* 0x0000001717187223 */ /* 0x000fe20000010016 */
[----:B------:R-:W-:Y:S01]  /*03d0*/  IADD3 R23, -R20, 0x7e800000, RZ ;  /* 0x7e80000014177810 */ /* 0x000fe20007ffe1ff */
[----:B------:R-:W-:Y:S01]  /*03e0*/  FMUL.FTZ R22, R21, R21 ;  /* 0x0000001515167220 */ /* 0x000fe20000410000 */
[----:B------:R-:W-:Y:S02]  /*03f0*/  LOP3.LUT R21, R9, 0xfe000000, RZ, 0xc0, !PT ;  /* 0xfe00000009157812 */ /* 0x000fe400078ec0ff */
[----:B------:R-:W-:Y:S01]  /*0400*/  FSETP.NEU.FTZ.AND P3, PT, R19, RZ, PT ;  /* 0x000000ff1300720b */ /* 0x000fe20003f7d000 */
[----:B------:R-:W-:Y:S01]  /*0410*/  FFMA.FTZ R22, R25, R25, R22 ;  /* 0x0000001919167223 */ /* 0x000fe20000010016 */
[-C--:B------:R-:W-:Y:S01]  /*0420*/  FMUL.FTZ R25, R18, R23.reuse ;  /* 0x0000001712197220 */ /* 0x080fe20000410000 */
[----:B------:R-:W-:Y:S01]  /*0430*/  IADD3 R28, -R21, 0x7e800000, RZ ;  /* 0x7e800000151c7810 */ /* 0x000fe20007ffe1ff */
[----:B------:R-:W-:Y:S01]  /*0440*/  FMUL.FTZ R23, R6, R23 ;  /* 0x0000001706177220 */ /* 0x000fe20000410000 */
[----:B------:R-:W-:Y:S01]  /*0450*/  FSETP.NEU.FTZ.AND P0, PT, R19, +INF , PT ;  /* 0x7f8000001300780b */ /* 0x000fe20003f1d000 */
[----:B------:R-:W-:Y:S01]  /*0460*/  FMUL.FTZ R26, R25, R25 ;  /* 0x00000019191a7220 */ /* 0x000fe20000410000 */
[----:B------:R0:W1:Y:S01]  /*0470*/  MUFU.SQRT R19, R24 ;  /* 0x0000001800137308 */ /* 0x0000620000002000 */
[-C--:B------:R-:W-:Y:S01]  /*0480*/  FMUL.FTZ R25, R17, R28.reuse ;  /* 0x0000001c11197220 */ /* 0x080fe20000410000 */
[----:B------:R-:W-:Y:S01]  /*0490*/  FMUL.FTZ R28, R9, R28 ;  /* 0x0000001c091c7220 */ /* 0x000fe20000410000 */
[----:B------:R-:W-:Y:S01]  /*04a0*/  FFMA.FTZ R23, R23, R23, R26 ;  /* 0x0000001717177223 */ /* 0x000fe2000001001a */
[C---:B------:R-:W-:Y:S01]  /*04b0*/  FSETP.NEU.FTZ.AND P5, PT, R18.reuse, RZ, PT ;  /* 0x000000ff1200720b */ /* 0x040fe20003fbd000 */
[----:B------:R-:W-:Y:S01]  /*04c0*/  FMUL.FTZ R25, R25, R25 ;  /* 0x0000001919197220 */ /* 0x000fe20000410000 */
[----:B------:R-:W-:-:S02]  /*04d0*/  FSETP.NEU.FTZ.AND P4, PT, R18, +INF , PT ;  /* 0x7f8000001200780b */ /* 0x000fc40003f9d000 */
[----:B------:R-:W2:Y:S01]  /*04e0*/  MUFU.SQRT R22, R22 ;  /* 0x0000001600167308 */ /* 0x000ea20000002000 */
[----:B------:R-:W-:Y:S01]  /*04f0*/  FFMA.FTZ R25, R28, R28, R25 ;  /* 0x0000001c1c197223 */ /* 0x000fe20000010019 */
[----:B0-----:R-:W-:Y:S02]  /*0500*/  LOP3.LUT R24, R3, 0x800000, RZ, 0xfc, !PT ;  /* 0x0080000003187812 */ /* 0x001fe400078efcff */
[----:B------:R-:W-:Y:S02]  /*0510*/  LOP3.LUT R3, R2, 0x800000, RZ, 0xfc, !PT ;  /* 0x0080000002037812 */ /* 0x000fe400078efcff */
        /* <DEDUP_REMOVED lines=12> */
[----:B------:R-:W-:Y:S01]  /*05e0*/  LOP3.LUT R20, R5, 0xfe000000, RZ, 0xc0, !PT ;  /* 0xfe00000005147812 */ /* 0x000fe200078ec0ff */
[----:B------:R-:W-:Y:S01]  /*05f0*/  FMUL.FTZ R3, R3, R3 ;  /* 0x0000000303037220 */ /* 0x000fe20000410000 */
[----:B------:R-:W-:Y:S01]  /*0600*/  FSETP.NEU.FTZ.AND P3, PT, R17, +INF , PT ;  /* 0x7f8000001100780b */ /* 0x000fe20003f7d000 */
[----:B0-----:R-:W-:Y:S01]  /*0610*/  @P5 FMUL.FTZ R6, R23, R22 ;  /* 0x0000001617065220 */ /* 0x001fe20000410000 */
[----:B------:R-:W-:Y:S01]  /*0620*/  IADD3 R23, -R19, 0x7e800000, RZ ;  /* 0x7e80000013177810 */ /* 0x000fe20007ffe1ff */
[----:B------:R-:W-:Y:S01]  /*0630*/  FFMA.FTZ R24, R24, R24, R3 ;  /* 0x0000001818187223 */ /* 0x000fe20000010003 */
[----:B------:R-:W-:-:S02]  /*0640*/  IADD3 R22, -R20, 0x7e800000, RZ ;  /* 0x7e80000014167810 */ /* 0x000fc40007ffe1ff */
[----:B------:R-:W-:Y:S02]  /*0650*/  FSETP.NEU.FTZ.AND P6, PT, R13, RZ, PT ;  /* 0x000000ff0d00720b */ /* 0x000fe40003fdd000 */
[----:B------:R-:W-:Y:S01]  /*0660*/  FSETP.NEU.FTZ.AND P5, PT, R16, RZ, PT ;  /* 0x000000ff1000720b */ /* 0x000fe20003fbd000 */
[----:B-1----:R-:W-:Y:S01]  /*0670*/  @P2 FMUL.FTZ R9, R2, R21 ;  /* 0x0000001502092220 */ /* 0x002fe20000410000 */
[----:B------:R-:W-:Y:S01]  /*0680*/  LOP3.LUT R21, R7, 0xfe000000, RZ, 0xc0, !PT ;  /* 0xfe00000007157812 */ /* 0x000fe200078ec0ff */
[-C--:B------:R-:W-:Y:S01]  /*0690*/  FMUL.FTZ R2, R16, R23.reuse ;  /* 0x0000001710027220 */ /* 0x080fe20000410000 */
[----:B------:R-:W-:Y:S01]  /*06a0*/  FMUL.FTZ R23, R8, R23 ;  /* 0x0000001708177220 */ /* 0x000fe20000410000 */
[----:B------:R-:W-:Y:S01]  /*06b0*/  FMUL.FTZ R3, R12, R22 ;  /* 0x000000160c037220 */ /* 0x000fe20000410000 */
[----:B------:R-:W-:Y:S01]  /*06c0*/  IADD3 R28, -R21, 0x7e800000, RZ ;  /* 0x7e800000151c7810 */ /* 0x000fe20007ffe1ff */
[----:B------:R-:W-:Y:S01]  /*06d0*/  FMUL.FTZ R2, R2, R2 ;  /* 0x0000000202027220 */ /* 0x000fe20000410000 */
[----:B------:R-:W-:Y:S01]  /*06e0*/  FMUL.FTZ R25, R5, R22 ;  /* 0x0000001605197220 */ /* 0x000fe20000410000 */
[----:B------:R-:W-:Y:S01]  /*06f0*/  FMUL.FTZ R26, R3, R3 ;  /* 0x00000003031a7220 */ /* 0x000fe20000410000 */
[----:B------:R-:W0:Y:S01]  /*0700*/  MUFU.SQRT R24, R24 ;  /* 0x0000001800187308 */ /* 0x000e220000002000 */
[----:B------:R-:W-:Y:S01]  /*0710*/  FFMA.FTZ R22, R23, R23, R2 ;  /* 0x0000001717167223 */ /* 0x000fe20000010002 */
[-C--:B------:R-:W-:Y:S01]  /*0720*/  FMUL.FTZ R2, R11, R28.reuse ;  /* 0x0000001c0b027220 */ /* 0x080fe20000410000 */
[----:B------:R-:W-:Y:S01]  /*0730*/  FFMA.FTZ R23, R25, R25, R26 ;  /* 0x0000001919177223 */ /* 0x000fe2000001001a */
[----:B------:R-:W-:Y:S01]  /*0740*/  FMUL.FTZ R28, R7, R28 ;  /* 0x0000001c071c7220 */ /* 0x000fe20000410000 */
[----:B------:R-:W-:Y:S01]  /*0750*/  FSEL R15, R15, +INF , P1 ;  /* 0x7f8000000f0f7808 */ /* 0x000fe20000800000 */
[----:B------:R-:W-:Y:S01]  /*0760*/  FMUL.FTZ R25, R2, R2 ;  /* 0x0000000202197220 */ /* 0x000fe20000410000 */
[----:B------:R-:W-:Y:S01]  /*0770*/  FSEL R14, R14, +INF , P0 ;  /* 0x7f8000000e0e7808 */ /* 0x000fe20000000000 */
[----:B------:R-:W1:Y:S01]  /*0780*/  LDC.64 R2, c[0x0][0x218] ;  /* 0x00008600ff027b82 */ /* 0x000e620000000a00 */
[----:B------:R-:W2:Y:S01]  /*0790*/  MUFU.SQRT R22, R22 ;  /* 0x0000001600167308 */ /* 0x000ea20000002000 */
[----:B------:R-:W-:Y:S01]  /*07a0*/  FFMA.FTZ R28, R28, R28, R25 ;  /* 0x0000001c1c1c7223 */ /* 0x000fe20000010019 */
[----:B------:R-:W-:-:S02]  /*07b0*/  FSETP.NEU.FTZ.AND P1, PT, R12, RZ, PT ;  /* 0x000000ff0c00720b */ /* 0x000fc40003f3d000 */
[----:B------:R-:W-:Y:S02]  /*07c0*/  FSETP.NEU.FTZ.AND P0, PT, R11, RZ, PT ;  /* 0x000000ff0b00720b */ /* 0x000fe40003f1d000 */
        /* <DEDUP_REMOVED lines=8> */
[----:B--2---:R-:W-:Y:S01]  /*0850*/  @P5 FMUL.FTZ R8, R22, R19 ;  /* 0x0000001316085220 */ /* 0x004fe20000410000 */
[----:B------:R-:W-:-:S02]  /*0860*/  FSETP.NEU.FTZ.AND P5, PT, R12, +INF , PT ;  /* 0x7f8000000c00780b */ /* 0x000fc40003fbd000 */
[----:B------:R-:W-:Y:S02]  /*0870*/  FSEL R6, R6, +INF , P4 ;  /* 0x7f80000006067808 */ /* 0x000fe40002000000 */
[----:B------:R-:W-:Y:S01]  /*0880*/  FSEL R9, R9, +INF , P3 ;  /* 0x7f80000009097808 */ /* 0x000fe20001800000 */
[----:B-1----:R-:W-:Y:S01]  /*0890*/  IMAD.WIDE.U32 R2, R0, 0x2, R2 ;  /* 0x0000000200027825 */ /* 0x002fe200078e0002 */
[----:B------:R-:W-:-:S03]  /*08a0*/  LOP3.LUT R0, R21, 0x800000, RZ, 0xfc, !PT ;  /* 0x0080000015007812 */ /* 0x000fc600078efcff */
[----:B---3--:R-:W-:Y:S01]  /*08b0*/  @P1 FMUL.FTZ R5, R23, R20 ;  /* 0x0000001417051220 */ /* 0x008fe20000410000 */
[----:B------:R-:W-:Y:S02]  /*08c0*/  FSETP.NEU.FTZ.AND P1, PT, R11, +INF , PT ;  /* 0x7f8000000b00780b */ /* 0x000fe40003f3d000 */
[----:B------:R-:W-:Y:S01]  /*08d0*/  FSEL R11, R8, +INF , P6 ;  /* 0x7f800000080b7808 */ /* 0x000fe20003000000 */
[----:B------:R-:W-:Y:S01]  /*08e0*/  IMAD.WIDE R2, R10, 0x10, R2 ;  /* 0x000000100a027825 */ /* 0x000fe200078e0202 */
[----:B------:R-:W-:Y:S02]  /*08f0*/  FSEL R8, R5, +INF , P5 ;  /* 0x7f80000005087808 */ /* 0x000fe40002800000 */
[----:B------:R-:W-:Y:S01]  /*0900*/  F2FP.F16.F32.PACK_AB R5, R9, R6 ;  /* 0x000000060905723e */ /* 0x000fe200000000ff */
[----:B0-----:R-:W-:Y:S01]  /*0910*/  @P0 FMUL.FTZ R7, R17, R0 ;  /* 0x0000000011070220 */ /* 0x001fe20000410000 */
[----:B------:R-:W-:Y:S02]  /*0920*/  FSEL R0, R4, +INF , P2 ;  /* 0x7f80000004007808 */ /* 0x000fe40001000000 */
[----:B------:R-:W-:-:S02]  /*0930*/  F2FP.F16.F32.PACK_AB R4, R14, R15 ;  /* 0x0000000f0e04723e */ /* 0x000fc400000000ff */
[----:B------:R-:W-:Y:S02]  /*0940*/  FSEL R7, R7, +INF , P1 ;  /* 0x7f80000007077808 */ /* 0x000fe40000800000 */
[----:B------:R-:W-:Y:S02]  /*0950*/  F2FP.F16.F32.PACK_AB R6, R11, R0 ;  /* 0x000000000b06723e */ /* 0x000fe400000000ff */
[----:B------:R-:W-:-:S05]  /*0960*/  F2FP.F16.F32.PACK_AB R7, R7, R8 ;  /* 0x000000080707723e */ /* 0x000fca00000000ff */
[----:B------:R-:W-:Y:S01]  /*0970*/  STG.E.128 desc[UR4][R2.64], R4 ;  /* 0x0000000402007986 */ /* 0x000fe2000c101d04 */
[----:B------:R-:W-:Y:S05]  /*0980*/  EXIT ;  /* 0x000000000000794d */ /* 0x000fea0003800000 */
.L_x_2216:
        /* <DEDUP_REMOVED lines=91> */
.L_x_2218:
[----:B------:R-:W-:Y:S05]  /*0f40*/  BSYNC B0 ;  /* 0x0000000000007941 */ /* 0x000fea0003800000 */
.L_x_2217:
        /* <DEDUP_REMOVED lines=24> */
.L_x_2220:
[----:B------:R-:W-:Y:S05]  /*10d0*/  BSYNC B0 ;  /* 0x0000000000007941 */ /* 0x000fea0003800000 */
.L_x_2219:
        /* <DEDUP_REMOVED lines=25> */
.L_x_2222:
[----:B------:R-:W-:Y:S05]  /*1270*/  BSYNC B0 ;  /* 0x0000000000007941 */ /* 0x000fea0003800000 */
.L_x_2221:
        /* <DEDUP_REMOVED lines=22> */
.L_x_2224:
[----:B------:R-:W-:Y:S05]  /*13e0*/  BSYNC B0 ;  /* 0x0000000000007941 */ /* 0x000fea0003800000 */
.L_x_2223:
        /* <DEDUP_REMOVED lines=22> */
.L_x_2226:
[----:B------:R-:W-:Y:S05]  /*1550*/  BSYNC B0 ;  /* 0x0000000000007941 */ /* 0x000fea0003800000 */
.L_x_2225:
        /* <DEDUP_REMOVED lines=22> */
.L_x_2228:
[----:B------:R-:W-:Y:S05]  /*16c0*/  BSYNC B0 ;  /* 0x0000000000007941 */ /* 0x000fea0003800000 */
.L_x_2227:
        /* <DEDUP_REMOVED lines=22> */
.L_x_2230:
[----:B------:R-:W-:Y:S05]  /*1830*/  BSYNC B0 ;  /* 0x0000000000007941 */ /* 0x000fea0003800000 */
.L_x_2229:
        /* <DEDUP_REMOVED lines=22> */
.L_x_2232:
[----:B------:R-:W-:Y:S05]  /*19a0*/  BSYNC B0 ;  /* 0x0000000000007941 */ /* 0x000fea0003800000 */
.L_x_2231:
        /* <DEDUP_REMOVED lines=18> */
.L_x_2235:
[----:B------:R-:W-:-:S13]  /*1ad0*/  ISETP.GE.AND P0, PT, R7, R8, PT ;  /* 0x000000080700720c */ /* 0x000fda0003f06270 */
[----:B------:R-:W-:Y:S05]  /*1ae0*/  @P0 BRA `(.L_x_2237) ;  /* 0x0000000000300947 */ /* 0x000fea0003800000 */
[----:B0-----:R-:W0:Y:S01]  /*1af0*/  LDC.64 R2, c[0x0][0x218] ;  /* 0x00008600ff027b82 */ /* 0x001e220000000a00 */
[----:B------:R-:W-:Y:S01]  /*1b00*/  IMAD.IADD R11, R0, 0x1, R7 ;  /* 0x00000001000b7824 */ /* 0x000fe200078e0207 */
[----:B------:R-:W-:-:S03]  /*1b10*/  IADD3 R7, R7, 0x80, RZ ;  /* 0x0000008007077810 */ /* 0x000fc60007ffe0ff */
[----:B0-----:R-:W-:-:S05]  /*1b20*/  IMAD.WIDE.U32 R2, R11, 0x2, R2 ;  /* 0x000000020b027825 */ /* 0x001fca00078e0002 */
[----:B------:R1:W-:Y:S02]  /*1b30*/  STG.E.U16 desc[UR4][R2.64], R13 ;  /* 0x0000000d02007986 */ /* 0x0003e4000c101504 */
.L_x_2236:
[----:B------:R-:W-:-:S13]  /*1b40*/  ISETP.GE.AND P0, PT, R7, R8, PT ;  /* 0x000000080700720c */ /* 0x000fda0003f06270 */
[----:B------:R-:W-:Y:S05]  /*1b50*/  @P0 BRA `(.L_x_2238) ;  /* 0x0000000000340947 */ /* 0x000fea0003800000 */
[----:B01----:R-:W0:Y:S01]  /*1b60*/  LDC.64 R2, c[0x0][0x218] ;  /* 0x00008600ff027b82 */ /* 0x003e220000000a00 */
[----:B------:R-:W-:Y:S02]  /*1b70*/  IMAD.IADD R11, R0, 0x1, R7 ;  /* 0x00000001000b7824 */ /* 0x000fe400078e0207 */
[----:B------:R-:W-:Y:S02]  /*1b80*/  VIADD R7, R7, 0x80 ;  /* 0x0000008007077836 */ /* 0x000fe40000000000 */
[----:B0-----:R-:W-:-:S05]  /*1b90*/  IMAD.WIDE.U32 R2, R11, 0x2, R2 ;  /* 0x000000020b027825 */ /* 0x001fca00078e0002 */
[----:B------:R1:W-:Y:S02]  /*1ba0*/  STG.E.U16 desc[UR4][R2.64], R5 ;  /* 0x0000000502007986 */ /* 0x0003e4000c101504 */
.L_x_2237:
        /* <DEDUP_REMOVED lines=8> */
.L_x_2238:
[----:B------:R-:W-:Y:S05]  /*1c30*/  BSYNC B1 ;  /* 0x0000000000017941 */ /* 0x000fea0003800000 */
.L_x_2234:
[----:B------:R-:W-:-:S13]  /*1c40*/  ISETP.GE.AND P0, PT, R7, R8, PT ;  /* 0x000000080700720c */ /* 0x000fda0003f06270 */
[----:B012---:R-:W0:Y:S01]  /*1c50*/  @!P0 LDC.64 R2, c[0x0][0x218] ;  /* 0x00008600ff028b82 */ /* 0x007e220000000a00 */
[----:B------:R-:W-:Y:S01]  /*1c60*/  @!P0 IMAD.IADD R5, R0, 0x1, R7 ;  /* 0x0000000100058824 */ /* 0x000fe200078e0207 */
[----:B------:R-:W-:-:S03]  /*1c70*/  @!P0 IADD3 R7, R7, 0x80, RZ ;  /* 0x0000008007078810 */ /* 0x000fc60007ffe0ff */
[----:B0-----:R-:W-:-:S05]  /*1c80*/  @!P0 IMAD.WIDE.U32 R2, R5, 0x2, R2 ;  /* 0x0000000205028825 */ /* 0x001fca00078e0002 */
[----:B-----5:R2:W-:Y:S02]  /*1c90*/  @!P0 STG.E.U16 desc[UR4][R2.64], R9 ;  /* 0x0000000902008986 */ /* 0x0205e4000c101504 */
.L_x_2239:
[----:B------:R-:W-:Y:S05]  /*1ca0*/  BSYNC B0 ;  /* 0x0000000000007941 */ /* 0x000fea0003800000 */
.L_x_2233:
        /* <DEDUP_REMOVED lines=8> */
.L_x_2240:
        /* <DEDUP_REMOVED lines=13> */
.L_x_19780:


//--------------------- .text._ZN2at6native18elementwise_kernelILi128ELi4EZNS0_15gpu_kernel_implINS0_13BinaryFunctorIN3c104HalfES5_S5_ZZZNS0_17hypot_kernel_cudaERNS_18TensorIteratorBaseEENKUlvE_clEvENKUlvE1_clEvEUlS5_S5_E_EEEEvS7_RKT_EUliE_EEviT1_ --------------------------
	.section	.text._ZN2at6native18elementwise_kernelILi128ELi4EZNS0_15gpu_kernel_implINS0_13BinaryFunctorIN3c104HalfES5_S5_ZZZNS0_17hypot_kernel_cudaERNS_18TensorIteratorBaseEENKUlvE_clEvENKUlvE1_clEvEUlS5_S5_E_EEEEvS7_RKT_EUliE_EEviT1_,"ax",@progbits
	.align	128
        .global         _ZN2at6native18elementwise_kernelILi128ELi4EZNS0_15gpu_kernel_implINS0_13BinaryFunctorIN3c104HalfES5_S5_ZZZNS0_17hypot_kernel_cudaERNS_18TensorIteratorBaseEENKUlvE_clEvENKUlvE1_clEvEUlS5_S5_E_EEEEvS7_RKT_EUliE_EEviT1_
        .type           _ZN2at6native18elementwise_kernelILi128ELi4EZNS0_15gpu_kernel_implINS0_13BinaryFunctorIN3c104HalfES5_S5_ZZZNS0_17hypot_kernel_cudaERNS_18TensorIteratorBaseEENKUlvE_clEvENKUlvE1_clEvEUlS5_S5_E_EEEEvS7_RKT_EUliE_EEviT1_,@function
        .size           _ZN2at6native18elementwise_kernelILi128ELi4EZNS0_15gpu_kernel_implINS0_13BinaryFunctorIN3c104HalfES5_S5_ZZZNS0_17hypot_kernel_cudaERNS_18TensorIteratorBaseEENKUlvE_clEvENKUlvE1_clEvEUlS5_S5_E_EEEEvS7_RKT_EUliE_EEviT1_,(.L_x_19781 - _ZN2at6native18elementwise_kernelILi128ELi4EZNS0_15gpu_kernel_implINS0_13BinaryFunctorIN3c104HalfES5_S5_ZZZNS0_17hypot_kernel_cudaERNS_18TensorIteratorBaseEENKUlvE_clEvENKUlvE1_clEvEUlS5_S5_E_EEEEvS7_RKT_EUliE_EEviT1_)
        .other          _ZN2at6native18elementwise_kernelILi128ELi4EZNS0_15gpu_kernel_implINS0_13BinaryFunctorIN3c104HalfES5_S5_ZZZNS0_17hypot_kernel_cudaERNS_18TensorIteratorBaseEENKUlvE_clEvENKUlvE1_clEvEUlS5_S5_E_EEEEvS7_RKT_EUliE_EEviT1_,@"STO_CUDA_ENTRY STV_DEFAULT"
_ZN2at6native18elementwise_kernelILi128ELi4EZNS0_15gpu_kernel_implINS0_13BinaryFunctorIN3c104HalfES5_S5_ZZZNS0_17hypot_kernel_cudaERNS_18TensorIteratorBaseEENKUlvE_clEvENKUlvE1_clEvEUlS5_S5_E_EEEEvS7_RKT_EUliE_EEviT1_:
.text._ZN2at6native18elementwise_kernelILi128ELi4EZNS0_15gpu_kernel_implINS0_13BinaryFunctorIN3c104HalfES5_S5_ZZZNS0_17hypot_kernel_cudaERNS_18TensorIteratorBaseEENKUlvE_clEvENKUlvE1_clEvEUlS5_S5_E_EEEEvS7_RKT_EUliE_EEviT1_:
        /* <DEDUP_REMOVED lines=367> */
.L_x_2243:
        /* <DEDUP_REMOVED lines=23> */
.L_x_2247:
[----:B------:R-:W2:Y:S02]  /*1860*/  LDG.E.U8 R2, desc[UR36][R2.64] ;  /* 0x0000002402027981 */ /* 0x000ea4000c1e1100 */
[----:B--2---:R-:W-:-:S04]  /*1870*/  I2FP.F32.U32 R0, R2 ;  /* 0x0000000200007245 */ /* 0x004fc80000201000 */
[----:B------:R-:W-:-:S04]  /*1880*/  F2FP.F16.F32.PACK_AB R0, RZ, R0 ;  /* 0x00000000ff00723e */ /* 0x000fc800000000ff */
[----:B------:R-:W-:Y:S01]  /*1890*/  PRMT R19, R0, 0x7610, R19 ;  /* 0x0000761000137816 */ /* 0x000fe20000000013 */
[----:B------:R-:W-:Y:S06]  /*18a0*/  BRA `(.L_x_2249) ;  /* 0x0000000c00bc7947 */ /* 0x000fec0003800000 */
.L_x_2246:
        /* <DEDUP_REMOVED lines=11> */
.L_x_2251:
[----:B------:R-:W2:Y:S02]  /*1960*/  LDG.E R2, desc[UR36][R2.64] ;  /* 0x0000002402027981 */ /* 0x000ea4000c1e1900 */
[----:B--2---:R-:W-:-:S04]  /*1970*/  I2FP.F32.S32 R0, R2 ;  /* 0x0000000200007245 */ /* 0x004fc80000201400 */
[----:B------:R-:W-:-:S04]  /*1980*/  F2FP.F16.F32.PACK_AB R0, RZ, R0 ;  /* 0x00000000ff00723e */ /* 0x000fc800000000ff */
[----:B------:R-:W-:Y:S01]  /*1990*/  PRMT R19, R0, 0x7610, R19 ;  /* 0x0000761000137816 */ /* 0x000fe20000000013 */
[----:B------:R-:W-:Y:S06]  /*19a0*/  BRA `(.L_x_2249) ;  /* 0x0000000c007c7947 */ /* 0x000fec0003800000 */
.L_x_2250:
[----:B------:R-:W2:Y:S02]  /*19b0*/  LDG.E.U16 R2, desc[UR36][R2.64] ;  /* 0x0000002402027981 */ /* 0x000ea4000c1e1500 */
[----:B--2---:R-:W0:Y:S02]  /*19c0*/  I2F.S16 R0, R2 ;  /* 0x0000000200007306 */ /* 0x004e240000101400 */
[----:B0-----:R-:W-:-:S04]  /*19d0*/  F2FP.F16.F32.PACK_AB R0, RZ, R0 ;  /* 0x00000000ff00723e */ /* 0x001fc800000000ff */
[----:B------:R-:W-:Y:S01]  /*19e0*/  PRMT R19, R0, 0x7610, R19 ;  /* 0x0000761000137816 */ /* 0x000fe20000000013 */
[----:B------:R-:W-:Y:S06]  /*19f0*/  BRA `(.L_x_2249) ;  /* 0x0000000c00687947 */ /* 0x000fec0003800000 */
.L_x_2245:
        /* <DEDUP_REMOVED lines=9> */
.L_x_2253:
[----:B------:R0:W5:Y:S01]  /*1a90*/  LDG.E.U16 R19, desc[UR36][R2.64] ;  /* 0x0000002402137981 */ /* 0x000162000c1e1500 */
[----:B------:R-:W-:Y:S05]  /*1aa0*/  BRA `(.L_x_2249) ;  /* 0x0000000c003c7947 */ /* 0x000fea0003800000 */
.L_x_2252:
        /* <DEDUP_REMOVED lines=9> */
.L_x_2255:
[----:B------:R1:W5:Y:S01]  /*1b40*/  LDG.E.U16 R19, desc[UR36][R2.64] ;  /* 0x0000002402137981 */ /* 0x000362000c1e1500 */
[----:B------:R-:W-:Y:S05]  /*1b50*/  BRA `(.L_x_2249) ;  /* 0x0000000c00107947 */ /* 0x000fea0003800000 */
.L_x_2254:
        /* <DEDUP_REMOVED lines=9> */
.L_x_2244:
        /* <DEDUP_REMOVED lines=14> */
.L_x_2258:
        /* <DEDUP_REMOVED lines=9> */
.L_x_2257:
        /* <DEDUP_REMOVED lines=28> */
.L_x_2260:
        /* <DEDUP_REMOVED lines=15> */
.L_x_2259:
[----:B------:R-:W2:Y:S02]  /*2010*/  LDG.E.U16 R0, desc[UR36][R2.64] ;  /* 0x0000002402007981 */ /* 0x000ea4000c1e1500 */
[----:B--2---:R-:W-:-:S05]  /*2020*/  IMAD.U32 R0, R0, 0x10000, RZ ;  /* 0x0001000000007824 */ /* 0x004fca00078e00ff */
[----:B------:R-:W-:-:S04]  /*2030*/  F2FP.F16.F32.PACK_AB R0, RZ, R0 ;  /* 0x00000000ff00723e */ /* 0x000fc800000000ff */
[----:B------:R-:W-:Y:S01]  /*2040*/  PRMT R19, R0, 0x7610, R19 ;  /* 0x0000761000137816 */ /* 0x000fe20000000013 */
[----:B------:R-:W-:Y:S06]  /*2050*/  BRA `(.L_x_2249) ;  /* 0x0000000400d07947 */ /* 0x000fec0003800000 */
.L_x_2256:
        /* <DEDUP_REMOVED lines=13> */
.L_x_2263:
        /* <DEDUP_REMOVED lines=21> */
.L_x_2267:
[----:B------:R-:W-:Y:S05]  /*2280*/  BSYNC B1 ;  /* 0x0000000000017941 */ /* 0x000fea0003800000 */
.L_x_2266:
[----:B------:R-:W-:Y:S01]  /*2290*/  LEA R3, R0, 0x3b800000, 0x17 ;  /* 0x3b80000000037811 */ /* 0x000fe200078eb8ff */
[----:B------:R-:W-:-:S05]  /*22a0*/  IMAD.SHL.U32 R0, R2, 0x100000, RZ ;  /* 0x0010000002007824 */ /* 0x000fca00078e00ff */
[----:B------:R-:W-:-:S07]  /*22b0*/  LOP3.LUT R0, R3, R0, R4, 0xfe, !PT ;  /* 0x0000000003007212 */ /* 0x000fce00078efe04 */
.L_x_2265:
[----:B------:R-:W-:Y:S05]  /*22c0*/  BSYNC B0 ;  /* 0x0000000000007941 */ /* 0x000fea0003800000 */
.L_x_2264:
[----:B------:R-:W-:-:S04]  /*22d0*/  F2FP.F16.F32.PACK_AB R0, RZ, R0 ;  /* 0x00000000ff00723e */ /* 0x000fc800000000ff */
[----:B------:R-:W-:Y:S01]  /*22e0*/  PRMT R19, R0, 0x7610, R19 ;  /* 0x0000761000137816 */ /* 0x000fe20000000013 */
[----:B------:R-:W-:Y:S06]  /*22f0*/  BRA `(.L_x_2249) ;  /* 0x0000000400287947 */ /* 0x000fec0003800000 */
.L_x_2262:
        /* <DEDUP_REMOVED lines=21> */
.L_x_2271:
[----:B------:R-:W-:Y:S05]  /*2450*/  BSYNC B1 ;  /* 0x0000000000017941 */ /* 0x000fea0003800000 */
.L_x_2270:
[----:B------:R-:W-:Y:S01]  /*2460*/  LEA R3, R0, 0x37800000, 0x17 ;  /* 0x3780000000037811 */ /* 0x000fe200078eb8ff */
[----:B------:R-:W-:-:S05]  /*2470*/  IMAD.SHL.U32 R0, R2, 0x200000, RZ ;  /* 0x0020000002007824 */ /* 0x000fca00078e00ff */
[----:B------:R-:W-:-:S07]  /*2480*/  LOP3.LUT R0, R3, R0, R4, 0xfe, !PT ;  /* 0x0000000003007212 */ /* 0x000fce00078efe04 */
.L_x_2269:
[----:B------:R-:W-:Y:S05]  /*2490*/  BSYNC B0 ;  /* 0x0000000000007941 */ /* 0x000fea0003800000 */
.L_x_2268:
[----:B------:R-:W-:-:S04]  /*24a0*/  F2FP.F16.F32.PACK_AB R0, RZ, R0 ;  /* 0x00000000ff00723e */ /* 0x000fc800000000ff */
[----:B------:R-:W-:Y:S01]  /*24b0*/  PRMT R19, R0, 0x7610, R19 ;  /* 0x0000761000137816 */ /* 0x000fe20000000013 */
[----:B------:R-:W-:Y:S06]  /*24c0*/  BRA `(.L_x_2249) ;  /* 0x0000000000b47947 */ /* 0x000fec0003800000 */
.L_x_2261:
        /* <DEDUP_REMOVED lines=14> */
.L_x_2275:
[----:B------:R-:W-:Y:S05]  /*25b0*/  BSYNC B0 ;  /* 0x0000000000007941 */ /* 0x000fea0003800000 */
.L_x_2274:
[----:B------:R-:W-:-:S04]  /*25c0*/  F2FP.F16.F32.PACK_AB R0, RZ, R0 ;  /* 0x00000000ff00723e */ /* 0x000fc800000000ff */
[----:B------:R-:W-:Y:S01]  /*25d0*/  PRMT R19, R0, 0x7610, R19 ;  /* 0x0000761000137816 */ /* 0x000fe20000000013 */
[----:B------:R-:W-:Y:S06]  /*25e0*/  BRA `(.L_x_2249) ;  /* 0x00000000006c7947 */ /* 0x000fec0003800000 */
.L_x_2248:
        /* <DEDUP_REMOVED lines=16> */
.L_x_2276:
[----:B------:R-:W-:Y:S01]  /*26f0*/  PRMT R19, RZ, 0x7610, R19 ;  /* 0x00007610ff137816 */ /* 0x000fe20000000013 */
[----:B------:R-:W-:Y:S06]  /*2700*/  BRA `(.L_x_2249) ;  /* 0x0000000000247947 */ /* 0x000fec0003800000 */
.L_x_2273:
[----:B------:R-:W2:Y:S02]  /*2710*/  LDG.E.64 R2, desc[UR36][R2.64] ;  /* 0x0000002402027981 */ /* 0x000ea4000c1e1b00 */
[----:B--2---:R-:W0:Y:S02]  /*2720*/  I2F.U64 R0, R2 ;  /* 0x0000000200007312 */ /* 0x004e240000301000 */
[----:B0-----:R-:W-:-:S04]  /*2730*/  F2FP.F16.F32.PACK_AB R0, RZ, R0 ;  /* 0x00000000ff00723e */ /* 0x001fc800000000ff */
[----:B------:R-:W-:Y:S01]  /*2740*/  PRMT R19, R0, 0x7610, R19 ;  /* 0x0000761000137816 */ /* 0x000fe20000000013 */
[----:B------:R-:W-:Y:S06]  /*2750*/  BRA `(.L_x_2249) ;  /* 0x0000000000107947 */ /* 0x000fec0003800000 */
.L_x_2272:
[----:B------:R-:W2:Y:S02]  /*2760*/  LDG.E R2, desc[UR36][R2.64] ;  /* 0x0000002402027981 */ /* 0x000ea4000c1e1900 */
[----:B--2---:R-:W-:-:S04]  /*2770*/  I2FP.F32.U32 R0, R2 ;  /* 0x0000000200007245 */ /* 0x004fc80000201000 */
[----:B------:R-:W-:-:S04]  /*2780*/  F2FP.F16.F32.PACK_AB R0, RZ, R0 ;  /* 0x00000000ff00723e */ /* 0x000fc800000000ff */
[----:B------:R-:W-:-:S07]  /*2790*/  PRMT R19, R0, 0x7610, R19 ;  /* 0x0000761000137816 */ /* 0x000fce0000000013 */
.L_x_2249:
[----:B------:R-:W2:Y:S01]  /*27a0*/  LDC.U8 R4, c[0x0][0x493] ;  /* 0x000124c0ff047b82 */ /* 0x000ea20000000000 */
[----:B------:R-:W-:Y:S02]  /*27b0*/  ULDC.64 UR4, c[0x0][0x488] ;  /* 0x0001220000047ab9 */ /* 0x000fe40000000a00 */
[----:B01----:R-:W-:-:S05]  /*27c0*/  IADD3 R2, P1, R22, UR4, RZ ;  /* 0x0000000416027c10 */ /* 0x003fca000ff3e0ff */
[----:B------:R-:W-:Y:S01]  /*27d0*/  IMAD.X R3, RZ, RZ, UR5, P1 ;  /* 0x00000005ff037e24 */ /* 0x000fe200088e06ff */
[----:B--2---:R-:W-:-:S04]  /*27e0*/  PRMT R0, R4, 0x9910, RZ ;  /* 0x0000991004007816 */ /* 0x004fc800000000ff */
        /* <DEDUP_REMOVED lines=14> */
.L_x_2280:
[----:B------:R-:W2:Y:S02]  /*28d0*/  LDG.E.U8 R2, desc[UR36][R2.64] ;  /* 0x0000002402027981 */ /* 0x000ea4000c1e1100 */
[----:B--2---:R-:W-:-:S04]  /*28e0*/  I2FP.F32.U32 R0, R2 ;  /* 0x0000000200007245 */ /* 0x004fc80000201000 */
[----:B------:R-:W-:Y:S01]  /*28f0*/  F2FP.F16.F32.PACK_AB R0, RZ, R0 ;  /* 0x00000000ff00723e */ /* 0x000fe200000000ff */
[----:B------:R-:W-:Y:S06]  /*2900*/  BRA `(.L_x_2282) ;  /* 0x0000000c00887947 */ /* 0x000fec0003800000 */
.L_x_2279:
        /* <DEDUP_REMOVED lines=10> */
.L_x_2284:
[----:B------:R-:W2:Y:S02]  /*29b0*/  LDG.E R2, desc[UR36][R2.64] ;  /* 0x0000002402027981 */ /* 0x000ea4000c1e1900 */
[----:B--2---:R-:W-:-:S04]  /*29c0*/  I2FP.F32.S32 R0, R2 ;  /* 0x0000000200007245 */ /* 0x004fc80000201400 */
[----:B------:R-:W-:Y:S01]  /*29d0*/  F2FP.F16.F32.PACK_AB R0, RZ, R0 ;  /* 0x00000000ff00723e */ /* 0x000fe200000000ff */
[----:B------:R-:W-:Y:S06]  /*29e0*/  BRA `(.L_x_2282) ;  /* 0x0000000c00507947 */ /* 0x000fec0003800000 */
.L_x_2283:
[----:B------:R-:W2:Y:S02]  /*29f0*/  LDG.E.U16 R2, desc[UR36][R2.64] ;  /* 0x0000002402027981 */ /* 0x000ea4000c1e1500 */
[----:B--2---:R-:W0:Y:S02]  /*2a00*/  I2F.S16 R0, R2 ;  /* 0x0000000200007306 */ /* 0x004e240000101400 */
[----:B0-----:R-:W-:Y:S01]  /*2a10*/  F2FP.F16.F32.PACK_AB R0, RZ, R0 ;  /* 0x00000000ff00723e */ /* 0x001fe200000000ff */
[----:B------:R-:W-:Y:S06]  /*2a20*/  BRA `(.L_x_2282) ;  /* 0x0000000c00407947 */ /* 0x000fec0003800000 */
.L_x_2278:
        /* <DEDUP_REMOVED lines=9> */
.L_x_2286:
[----:B------:R1:W5:Y:S01]  /*2ac0*/  LDG.E.U16 R0, desc[UR36][R2.64] ;  /* 0x0000002402007981 */ /* 0x000362000c1e1500 */
[----:B------:R-:W-:Y:S05]  /*2ad0*/  BRA `(.L_x_2282) ;  /* 0x0000000c00147947 */ /* 0x000fea0003800000 */
.L_x_2285:
        /* <DEDUP_REMOVED lines=9> */
.L_x_2288:
[----:B------:R0:W5:Y:S01]  /*2b70*/  LDG.E.U16 R0, desc[UR36][R2.64] ;  /* 0x0000002402007981 */ /* 0x000162000c1e1500 */
[----:B------:R-:W-:Y:S05]  /*2b80*/  BRA `(.L_x_2282) ;  /* 0x0000000800e87947 */ /* 0x000fea0003800000 */
.L_x_2287:
        /* <DEDUP_REMOVED lines=8> */
.L_x_2277:
        /* <DEDUP_REMOVED lines=13> */
.L_x_2291:
        /* <DEDUP_REMOVED lines=8> */
.L_x_2290:
        /* <DEDUP_REMOVED lines=28> */
.L_x_2293:
        /* <DEDUP_REMOVED lines=15> */
.L_x_2292:
[----:B------:R-:W2:Y:S02]  /*3010*/  LDG.E.U16 R0, desc[UR36][R2.64] ;  /* 0x0000002402007981 */ /* 0x000ea4000c1e1500 */
[----:B--2---:R-:W-:-:S05]  /*3020*/  IMAD.U32 R0, R0, 0x10000, RZ ;  /* 0x0001000000007824 */ /* 0x004fca00078e00ff */
[----:B------:R-:W-:Y:S01]  /*3030*/  F2FP.F16.F32.PACK_AB R0, RZ, R0 ;  /* 0x00000000ff00723e */ /* 0x000fe200000000ff */
[----:B------:R-:W-:Y:S06]  /*3040*/  BRA `(.L_x_2282) ;  /* 0x0000000400b87947 */ /* 0x000fec0003800000 */
.L_x_2289:
        /* <DEDUP_REMOVED lines=12> */
.L_x_2296:
        /* <DEDUP_REMOVED lines=21> */
.L_x_2300:
[----:B------:R-:W-:Y:S05]  /*3260*/  BSYNC B1 ;  /* 0x0000000000017941 */ /* 0x000fea0003800000 */
.L_x_2299:
[----:B------:R-:W-:Y:S01]  /*3270*/  LEA R3, R0, 0x3b800000, 0x17 ;  /* 0x3b80000000037811 */ /* 0x000fe200078eb8ff */
[----:B------:R-:W-:-:S05]  /*3280*/  IMAD.SHL.U32 R0, R2, 0x100000, RZ ;  /* 0x0010000002007824 */ /* 0x000fca00078e00ff */
[----:B------:R-:W-:-:S07]  /*3290*/  LOP3.LUT R0, R3, R0, R4, 0xfe, !PT ;  /* 0x0000000003007212 */ /* 0x000fce00078efe04 */
.L_x_2298:
[----:B------:R-:W-:Y:S05]  /*32a0*/  BSYNC B0 ;  /* 0x0000000000007941 */ /* 0x000fea0003800000 */
.L_x_2297:
[----:B------:R-:W-:Y:S01]  /*32b0*/  F2FP.F16.F32.PACK_AB R0, RZ, R0 ;  /* 0x00000000ff00723e */ /* 0x000fe200000000ff */
[----:B------:R-:W-:Y:S06]  /*32c0*/  BRA `(.L_x_2282) ;  /* 0x0000000400187947 */ /* 0x000fec0003800000 */
.L_x_2295:
        /* <DEDUP_REMOVED lines=21> */
.L_x_2304:
[----:B------:R-:W-:Y:S05]  /*3420*/  BSYNC B1 ;  /* 0x0000000000017941 */ /* 0x000fea0003800000 */
.L_x_2303:
[----:B------:R-:W-:Y:S01]  /*3430*/  LEA R3, R0, 0x37800000, 0x17 ;  /* 0x3780000000037811 */ /* 0x000fe200078eb8ff */
[----:B------:R-:W-:-:S05]  /*3440*/  IMAD.SHL.U32 R0, R2, 0x200000, RZ ;  /* 0x0020000002007824 */ /* 0x000fca00078e00ff */
[----:B------:R-:W-:-:S07]  /*3450*/  LOP3.LUT R0, R3, R0, R4, 0xfe, !PT ;  /* 0x0000000003007212 */ /* 0x000fce00078efe04 */
.L_x_2302:
[----:B------:R-:W-:Y:S05]  /*3460*/  BSYNC B0 ;  /* 0x0000000000007941 */ /* 0x000fea0003800000 */
.L_x_2301:
[----:B------:R-:W-:Y:S01]  /*3470*/  F2FP.F16.F32.PACK_AB R0, RZ, R0 ;  /* 0x00000000ff00723e */ /* 0x000fe200000000ff */
[----:B------:R-:W-:Y:S06]  /*3480*/  BRA `(.L_x_2282) ;  /* 0x0000000000a87947 */ /* 0x000fec0003800000 */
.L_x_2294:
        /* <DEDUP_REMOVED lines=14> */
.L_x_2308:
[----:B------:R-:W-:Y:S05]  /*3570*/  BSYNC B0 ;  /* 0x0000000000007941 */ /* 0x000fea0003800000 */
.L_x_2307:
[----:B------:R-:W-:Y:S01]  /*3580*/  F2FP.F16.F32.PACK_AB R0, RZ, R0 ;  /* 0x00000000ff00723e */ /* 0x000fe200000000ff */
[----:B------:R-:W-:Y:S06]  /*3590*/  BRA `(.L_x_2282) ;  /* 0x0000000000647947 */ /* 0x000fec0003800000 */
.L_x_2281:
        /* <DEDUP_REMOVED lines=16> */
.L_x_2309:
[----:B------:R-:W-:Y:S01]  /*36a0*/  PRMT R0, RZ, 0x7610, R0 ;  /* 0x00007610ff007816 */ /* 0x000fe20000000000 */
[----:B------:R-:W-:Y:S06]  /*36b0*/  BRA `(.L_x_2282) ;  /* 0x00000000001c7947 */ /* 0x000fec0003800000 */
.L_x_2306:
[----:B------:R-:W2:Y:S02]  /*36c0*/  LDG.E.64 R2, desc[UR36][R2.64] ;  /* 0x0000002402027981 */ /* 0x000ea4000c1e1b00 */
[----:B--2---:R-:W0:Y:S02]  /*36d0*/  I2F.U64 R0, R2 ;  /* 0x0000000200007312 */ /* 0x004e240000301000 */
[----:B0-----:R-:W-:Y:S01]  /*36e0*/  F2FP.F16.F32.PACK_AB R0, RZ, R0 ;  /* 0x00000000ff00723e */ /* 0x001fe200000000ff */
[----:B------:R-:W-:Y:S06]  /*36f0*/  BRA `(.L_x_2282) ;  /* 0x00000000000c7947 */ /* 0x000fec0003800000 */
.L_x_2305:
[----:B------:R-:W2:Y:S02]  /*3700*/  LDG.E R2, desc[UR36][R2.64] ;  /* 0x0000002402027981 */ /* 0x000ea4000c1e1900 */
[----:B--2---:R-:W-:-:S04]  /*3710*/  I2FP.F32.U32 R0, R2 ;  /* 0x0000000200007245 */ /* 0x004fc80000201000 */
[----:B------:R-:W-:-:S07]  /*3720*/  F2FP.F16.F32.PACK_AB R0, RZ, R0 ;  /* 0x00000000ff00723e */ /* 0x000fce00000000ff */
.L_x_2282:
[----:B-----5:R-:W-:Y:S01]  /*3730*/  HADD2.F32 R19, -RZ, R19.H0_H0 ;  /* 0x20000013ff137230 */ /* 0x020fe20000004100 */
[----:B------:R-:W2:Y:S01]  /*3740*/  LDC.U8 R6, c[0x0][0x491] ;  /* 0x00012440ff067b82 */ /* 0x000ea20000000000 */
[----:B------:R-:W-:-:S03]  /*3750*/  HADD2.F32 R0, -RZ, R0.H0_H0 ;  /* 0x20000000ff007230 */ /* 0x000fc60000004100 */
[----:B------:R-:W-:Y:S02]  /*3760*/  FADD.FTZ R19, |R19|, -RZ ;  /* 0x800000ff13137221 */ /* 0x000fe40000010200 */
[----:B------:R-:W-:-:S05]  /*3770*/  FADD.FTZ R0, |R0|, -RZ ;  /* 0x800000ff00007221 */ /* 0x000fca0000010200 */
[CC--:B01----:R-:W-:Y:S02]  /*3780*/  VIMNMX R2, R19.reuse, R0.reuse, !PT ;  /* 0x0000000013027248 */ /* 0x0c3fe40007fe0100 */
        /* <DEDUP_REMOVED lines=9> */
[----:B--2---:R-:W-:-:S04]  /*3820*/  PRMT R5, R6, 0x9910, RZ ;  /* 0x0000991006057816 */ /* 0x004fc800000000ff */
        /* <DEDUP_REMOVED lines=19> */
.L_x_2313:
[----:B------:R-:W-:-:S06]  /*3960*/  HADD2.F32 R3, -RZ, R2.H0_H0 ;  /* 0x20000002ff037230 */ /* 0x000fcc0000004100 */
[----:B------:R-:W0:Y:S02]  /*3970*/  F2I.S64.TRUNC R2, R3 ;  /* 0x0000000300027311 */ /* 0x000e24000020d900 */
[----:B0-----:R1:W-:Y:S01]  /*3980*/  STG.E.U8 desc[UR36][R16.64], R2 ;  /* 0x0000000210007986 */ /* 0x0013e2000c101124 */
[----:B------:R-:W-:Y:S05]  /*3990*/  BRA `(.L_x_2315) ;  /* 0x0000000c00847947 */ /* 0x000fea0003800000 */
.L_x_2312:
        /* <DEDUP_REMOVED lines=10> */
.L_x_2317:
[----:B------:R-:W-:-:S04]  /*3a40*/  HADD2.F32 R2, -RZ, R2.H0_H0 ;  /* 0x20000002ff027230 */ /* 0x000fc80000004100 */
[----:B------:R-:W0:Y:S02]  /*3a50*/  F2I.FTZ.TRUNC.NTZ R3, R2 ;  /* 0x0000000200037305 */ /* 0x000e24000021f100 */
[----:B0-----:R3:W-:Y:S01]  /*3a60*/  STG.E desc[UR36][R16.64], R3 ;  /* 0x0000000310007986 */ /* 0x0017e2000c101924 */
[----:B------:R-:W-:Y:S05]  /*3a70*/  BRA `(.L_x_2315) ;  /* 0x0000000c004c7947 */ /* 0x000fea0003800000 */
.L_x_2316:
[----:B------:R-:W-:-:S04]  /*3a80*/  HADD2.F32 R2, -RZ, R2.H0_H0 ;  /* 0x20000002ff027230 */ /* 0x000fc80000004100 */
[----:B------:R-:W0:Y:S02]  /*3a90*/  F2I.FTZ.TRUNC.NTZ R3, R2 ;  /* 0x0000000200037305 */ /* 0x000e24000021f100 */
[----:B0-----:R2:W-:Y:S01]  /*3aa0*/  STG.E.U16 desc[UR36][R16.64], R3 ;  /* 0x0000000310007986 */ /* 0x0015e2000c101524 */
[----:B------:R-:W-:Y:S05]  /*3ab0*/  BRA `(.L_x_2315) ;  /* 0x0000000c003c7947 */ /* 0x000fea0003800000 */
.L_x_2311:
        /* <DEDUP_REMOVED lines=9> */
.L_x_2319:
[----:B------:R0:W-:Y:S01]  /*3b50*/  STG.E.U16 desc[UR36][R16.64], R2 ;  /* 0x0000000210007986 */ /* 0x0001e2000c101524 */
[----:B------:R-:W-:Y:S05]  /*3b60*/  BRA `(.L_x_2315) ;  /* 0x0000000c00107947 */ /* 0x000fea0003800000 */
.L_x_2318:
        /* <DEDUP_REMOVED lines=10> */
.L_x_2321:
[----:B------:R-:W-:-:S05]  /*3c10*/  HADD2.F32 R0, -RZ, R2.H0_H0 ;  /* 0x20000002ff007230 */ /* 0x000fca0000004100 */
[----:B------:R-:W-:-:S04]  /*3c20*/  F2FP.F16.F32.PACK_AB R0, RZ, R0 ;  /* 0x00000000ff00723e */ /* 0x000fc800000000ff */
[----:B------:R-:W-:-:S05]  /*3c30*/  PRMT R0, R0, 0x5410, RZ ;  /* 0x0000541000007816 */ /* 0x000fca00000000ff */
[----:B------:R0:W-:Y:S01]  /*3c40*/  STG.E desc[UR36][R16.64], R0 ;  /* 0x0000000010007986 */ /* 0x0001e2000c101924 */
[----:B------:R-:W-:Y:S05]  /*3c50*/  BRA `(.L_x_2315) ;  /* 0x0000000800d47947 */ /* 0x000fea0003800000 */
.L_x_2320:
[----:B------:R-:W-:-:S05]  /*3c60*/  HADD2.F32 R2, -RZ, R2.H0_H0 ;  /* 0x20000002ff027230 */ /* 0x000fca0000004100 */
[----:B------:R-:W-:-:S06]  /*3c70*/  FMUL.FTZ R2, R2, 1 ;  /* 0x3f80000002027820 */ /* 0x000fcc0000410000 */
[----:B------:R-:W0:Y:S02]  /*3c80*/  F2F.F64.F32 R2, R2 ;  /* 0x0000000200027310 */ /* 0x000e240000201800 */
[----:B0-----:R0:W-:Y:S01]  /*3c90*/  STG.E.64 desc[UR36][R16.64], R2 ;  /* 0x0000000210007986 */ /* 0x0011e2000c101b24 */
[----:B------:R-:W-:Y:S05]  /*3ca0*/  BRA `(.L_x_2315) ;  /* 0x0000000800c07947 */ /* 0x000fea0003800000 */
.L_x_2310:
        /* <DEDUP_REMOVED lines=13> */
.L_x_2324:
[----:B------:R-:W-:Y:S01]  /*3d80*/  HADD2.F32 R2, -RZ, R2.H0_H0 ;  /* 0x20000002ff027230 */ /* 0x000fe20000004100 */
[----:B------:R-:W-:-:S04]  /*3d90*/  CS2R R6, SRZ ;  /* 0x0000000000067805 */ /* 0x000fc8000001ff00 */
[----:B------:R-:W-:-:S04]  /*3da0*/  FMUL.FTZ R2, R2, 1 ;  /* 0x3f80000002027820 */ /* 0x000fc80000410000 */
[----:B------:R-:W0:Y:S02]  /*3db0*/  F2F.F64.F32 R4, R2 ;  /* 0x0000000200047310 */ /* 0x000e240000201800 */
[----:B0-----:R0:W-:Y:S01]  /*3dc0*/  STG.E.128 desc[UR36][R16.64], R4 ;  /* 0x0000000410007986 */ /* 0x0011e2000c101d24 */
[----:B------:R-:W-:Y:S05]  /*3dd0*/  BRA `(.L_x_2315) ;  /* 0x0000000800747947 */ /* 0x000fea0003800000 */
.L_x_2323:
        /* <DEDUP_REMOVED lines=21> */
.L_x_2328:
[----:B------:R-:W-:Y:S05]  /*3f30*/  BSYNC B0 ;  /* 0x0000000000007941 */ /* 0x000fea0003800000 */
.L_x_2327:
[----:B------:R-:W-:-:S05]  /*3f40*/  LOP3.LUT R3, R0, R3, RZ, 0xfc, !PT ;  /* 0x0000000300037212 */ /* 0x000fca00078efcff */
[----:B------:R0:W-:Y:S01]  /*3f50*/  STG.E.U8 desc[UR36][R16.64], R3 ;  /* 0x0000000310007986 */ /* 0x0001e2000c101124 */
[----:B------:R-:W-:Y:S05]  /*3f60*/  BRA `(.L_x_2315) ;  /* 0x0000000800107947 */ /* 0x000fea0003800000 */
.L_x_2326:
        /* <DEDUP_REMOVED lines=13> */
.L_x_2330:
[----:B------:R-:W-:Y:S01]  /*4040*/  IMAD.MOV.U32 R0, RZ, RZ, 0x7f ;  /* 0x0000007fff007424 */ /* 0x000fe200078e00ff */
[----:B------:R-:W-:-:S04]  /*4050*/  ISETP.GT.U32.AND P0, PT, R2, 0x7f800000, PT ;  /* 0x7f8000000200780c */ /* 0x000fc80003f04070 */
[----:B------:R-:W-:-:S09]  /*4060*/  SEL R0, R0, 0x7c, P0 ;  /* 0x0000007c00007807 */ /* 0x000fd20000000000 */
.L_x_2331:
[----:B------:R-:W-:Y:S05]  /*4070*/  BSYNC B0 ;  /* 0x0000000000007941 */ /* 0x000fea0003800000 */
.L_x_2329:
[----:B------:R-:W-:-:S04]  /*4080*/  LOP3.LUT R2, R3, 0x80000000, RZ, 0xc0, !PT ;  /* 0x8000000003027812 */ /* 0x000fc800078ec0ff */
[----:B------:R-:W-:-:S04]  /*4090*/  SHF.R.U32.HI R3, RZ, 0x18, R2 ;  /* 0x00000018ff037819 */ /* 0x000fc80000011602 */
[----:B------:R-:W-:-:S05]  /*40a0*/  LOP3.LUT R3, R0, R3, RZ, 0xfc, !PT ;  /* 0x0000000300037212 */ /* 0x000fca00078efcff */
[----:B------:R0:W-:Y:S01]  /*40b0*/  STG.E.U8 desc[UR36][R16.64], R3 ;  /* 0x0000000310007986 */ /* 0x0001e2000c101124 */
[----:B------:R-:W-:Y:S05]  /*40c0*/  BRA `(.L_x_2315) ;  /* 0x0000000400b87947 */ /* 0x000fea0003800000 */
.L_x_2325:
[----:B------:R-:W-:-:S05]  /*40d0*/  HADD2.F32 R0, -RZ, R2.H0_H0 ;  /* 0x20000002ff007230 */ /* 0x000fca0000004100 */
[----:B------:R-:W-:-:S05]  /*40e0*/  F2FP.BF16.F32.PACK_AB R0, RZ, R0 ;  /* 0x00000000ff00723e */ /* 0x000fca00000010ff */
[----:B------:R0:W-:Y:S01]  /*40f0*/  STG.E.U16 desc[UR36][R16.64], R0 ;  /* 0x0000000010007986 */ /* 0x0001e2000c101524 */
[----:B------:R-:W-:Y:S05]  /*4100*/  BRA `(.L_x_2315) ;  /* 0x0000000400a87947 */ /* 0x000fea0003800000 */
.L_x_2322:
        /* <DEDUP_REMOVED lines=12> */
.L_x_2334:
        /* <DEDUP_REMOVED lines=17> */
.L_x_2337:
[----:B------:R-:W-:-:S04]  /*42e0*/  LOP3.LUT R2, R3, 0x80000000, RZ, 0xc0, !PT ;  /* 0x8000000003027812 */ /* 0x000fc800078ec0ff */
[----:B------:R-:W-:-:S04]  /*42f0*/  SHF.R.U32.HI R3, RZ, 0x18, R2 ;  /* 0x00000018ff037819 */ /* 0x000fc80000011602 */
[----:B------:R-:W-:-:S04]  /*4300*/  LOP3.LUT R0, R0, R3, RZ, 0xfc, !PT ;  /* 0x0000000300007212 */ /* 0x000fc800078efcff */
[----:B------:R-:W-:-:S07]  /*4310*/  PRMT R8, R0, 0x7610, R8 ;  /* 0x0000761000087816 */ /* 0x000fce0000000008 */
.L_x_2336:
[----:B------:R-:W-:Y:S05]  /*4320*/  BSYNC B0 ;  /* 0x0000000000007941 */ /* 0x000fea0003800000 */
.L_x_2335:
[----:B------:R0:W-:Y:S01]  /*4330*/  STG.E.U8 desc[UR36][R16.64], R8 ;  /* 0x0000000810007986 */ /* 0x0001e2000c101124 */
[----:B------:R-:W-:Y:S05]  /*4340*/  BRA `(.L_x_2315) ;  /* 0x0000000400187947 */ /* 0x000fea0003800000 */
.L_x_2333:
        /* <DEDUP_REMOVED lines=17> */
.L_x_2340:
[----:B------:R-:W-:-:S04]  /*4460*/  LOP3.LUT R2, R3, 0x80000000, RZ, 0xc0, !PT ;  /* 0x8000000003027812 */ /* 0x000fc800078ec0ff */
[----:B------:R-:W-:-:S04]  /*4470*/  SHF.R.U32.HI R3, RZ, 0x18, R2 ;  /* 0x00000018ff037819 */ /* 0x000fc80000011602 */
[----:B------:R-:W-:-:S04]  /*4480*/  LOP3.LUT R0, R0, R3, RZ, 0xfc, !PT ;  /* 0x0000000300007212 */ /* 0x000fc800078efcff */
[----:B------:R-:W-:-:S07]  /*4490*/  PRMT R8, R0, 0x7610, R8 ;  /* 0x0000761000087816 */ /* 0x000fce0000000008 */
.L_x_2339:
[----:B------:R-:W-:Y:S05]  /*44a0*/  BSYNC B0 ;  /* 0x0000000000007941 */ /* 0x000fea0003800000 */
.L_x_2338:
[----:B------:R0:W-:Y:S01]  /*44b0*/  STG.E.U8 desc[UR36][R16.64], R8 ;  /* 0x0000000810007986 */ /* 0x0001e2000c101124 */
[----:B------:R-:W-:Y:S05]  /*44c0*/  BRA `(.L_x_2315) ;  /* 0x0000000000b87947 */ /* 0x000fea0003800000 */
.L_x_2332:
        /* <DEDUP_REMOVED lines=22> */
.L_x_2314:
        /* <DEDUP_REMOVED lines=16> */
.L_x_2343:
[----:B------:R-:W-:Y:S05]  /*4730*/  BRA `(.L_x_2315) ;  /* 0x00000000001c7947 */ /* 0x000fea0003800000 */
.L_x_2342:
[----:B------:R-:W-:-:S06]  /*4740*/  HADD2.F32 R2, -RZ, R2.H0_H0 ;  /* 0x20000002ff027230 */ /* 0x000fcc0000004100 */
[----:B------:R-:W0:Y:S02]  /*4750*/  F2I.U64.TRUNC R2, R2 ;  /* 0x0000000200027311 */ /* 0x000e24000020d800 */
[----:B0-----:R0:W-:Y:S01]  /*4760*/  STG.E.64 desc[UR36][R16.64], R2 ;  /* 0x0000000210007986 */ /* 0x0011e2000c101b24 */
[----:B------:R-:W-:Y:S05]  /*4770*/  BRA `(.L_x_2315) ;  /* 0x00000000000c7947 */ /* 0x000fea0003800000 */
.L_x_2341:
[----:B------:R-:W-:-:S04]  /*4780*/  HADD2.F32 R2, -RZ, R2.H0_H0 ;  /* 0x20000002ff027230 */ /* 0x000fc80000004100 */
[----:B------:R-:W0:Y:S02]  /*4790*/  F2I.FTZ.U32.TRUNC.NTZ R3, R2 ;  /* 0x0000000200037305 */ /* 0x000e24000021f000 */
[----:B0-----:R0:W-:Y:S02]  /*47a0*/  STG.E desc[UR36][R16.64], R3 ;  /* 0x0000000310007986 */ /* 0x0011e4000c101924 */
.L_x_2315:
[----:B------:R-:W-:-:S04]  /*47b0*/  IMAD R18, R18, 0x200, R23 ;  /* 0x0000020012127824 */ /* 0x000fc800078e0217 */
[----:B------:R-:W-:-:S07]  /*47c0*/  VIADD R19, R18, 0x80 ;  /* 0x0000008012137836 */ /* 0x000fce0000000000 */
.L_x_2242:
[----:B------:R-:W-:Y:S05]  /*47d0*/  BSYNC B6 ;  /* 0x0000000000067941 */ /* 0x000fea0003800000 */
.L_x_2241:
        /* <DEDUP_REMOVED lines=358> */
.L_x_2346:
        /* <DEDUP_REMOVED lines=23> */
.L_x_2350:
[----:B------:R-:W2:Y:S02]  /*5fb0*/  LDG.E.U8 R2, desc[UR36][R2.64] ;  /* 0x0000002402027981 */ /* 0x000ea4000c1e1100 */
[----:B--2---:R-:W-:-:S04]  /*5fc0*/  I2FP.F32.U32 R0, R2 ;  /* 0x0000000200007245 */ /* 0x004fc80000201000 */
[----:B------:R-:W-:-:S04]  /*5fd0*/  F2FP.F16.F32.PACK_AB R0, RZ, R0 ;  /* 0x00000000ff00723e */ /* 0x000fc800000000ff */
[----:B------:R-:W-:Y:S01]  /*5fe0*/  PRMT R22, R0, 0x7610, R22 ;  /* 0x0000761000167816 */ /* 0x000fe20000000016 */
[----:B------:R-:W-:Y:S06]  /*5ff0*/  BRA `(.L_x_2352) ;  /* 0x0000000c00bc7947 */ /* 0x000fec0003800000 */
.L_x_2349:
        /* <DEDUP_REMOVED lines=11> */
.L_x_2354:
[----:B------:R-:W2:Y:S02]  /*60b0*/  LDG.E R2, desc[UR36][R2.64] ;  /* 0x0000002402027981 */ /* 0x000ea4000c1e1900 */
[----:B--2---:R-:W-:-:S04]  /*60c0*/  I2FP.F32.S32 R0, R2 ;  /* 0x0000000200007245 */ /* 0x004fc80000201400 */
[----:B------:R-:W-:-:S04]  /*60d0*/  F2FP.F16.F32.PACK_AB R0, RZ, R0 ;  /* 0x00000000ff00723e */ /* 0x000fc800000000ff */
[----:B------:R-:W-:Y:S01]  /*60e0*/  PRMT R22, R0, 0x7610, R22 ;  /* 0x0000761000167816 */ /* 0x000fe20000000016 */
[----:B------:R-:W-:Y:S06]  /*60f0*/  BRA `(.L_x_2352) ;  /* 0x0000000c007c7947 */ /* 0x000fec0003800000 */
.L_x_2353:
[----:B------:R-:W2:Y:S02]  /*6100*/  LDG.E.U16 R2, desc[UR36][R2.64] ;  /* 0x0000002402027981 */ /* 0x000ea4000c1e1500 */
[----:B--2---:R-:W0:Y:S02]  /*6110*/  I2F.S16 R0, R2 ;  /* 0x0000000200007306 */ /* 0x004e240000101400 */
[----:B0-----:R-:W-:-:S04]  /*6120*/  F2FP.F16.F32.PACK_AB R0, RZ, R0 ;  /* 0x00000000ff00723e */ /* 0x001fc800000000ff */
[----:B------:R-:W-:Y:S01]  /*6130*/  PRMT R22, R0, 0x7610, R22 ;  /* 0x0000761000167816 */ /* 0x000fe20000000016 */
[----:B------:R-:W-:Y:S06]  /*6140*/  BRA `(.L_x_2352) ;  /* 0x0000000c00687947 */ /* 0x000fec0003800000 */
.L_x_2348:
        /* <DEDUP_REMOVED lines=9> */
.L_x_2356:
[----:B------:R1:W5:Y:S01]  /*61e0*/  LDG.E.U16 R22, desc[UR36][R2.64] ;  /* 0x0000002402167981 */ /* 0x000362000c1e1500 */
[----:B------:R-:W-:Y:S05]  /*61f0*/  BRA `(.L_x_2352) ;  /* 0x0000000c003c7947 */ /* 0x000fea0003800000 */
.L_x_2355:
        /* <DEDUP_REMOVED lines=9> */
.L_x_2358:
[----:B------:R0:W5:Y:S01]  /*6290*/  LDG.E.U16 R22, desc[UR36][R2.64] ;  /* 0x0000002402167981 */ /* 0x000162000c1e1500 */
[----:B------:R-:W-:Y:S05]  /*62a0*/  BRA `(.L_x_2352) ;  /* 0x0000000c00107947 */ /* 0x000fea0003800000 */
.L_x_2357:
        /* <DEDUP_REMOVED lines=9> */
.L_x_2347:
        /* <DEDUP_REMOVED lines=14> */
.L_x_2361:
        /* <DEDUP_REMOVED lines=9> */
.L_x_2360:
        /* <DEDUP_REMOVED lines=28> */
.L_x_2363:
        /* <DEDUP_REMOVED lines=15> */
.L_x_2362:
[----:B------:R-:W2:Y:S02]  /*6760*/  LDG.E.U16 R0, desc[UR36][R2.64] ;  /* 0x0000002402007981 */ /* 0x000ea4000c1e1500 */
[----:B--2---:R-:W-:-:S05]  /*6770*/  IMAD.U32 R0, R0, 0x10000, RZ ;  /* 0x0001000000007824 */ /* 0x004fca00078e00ff */
[----:B------:R-:W-:-:S04]  /*6780*/  F2FP.F16.F32.PACK_AB R0, RZ, R0 ;  /* 0x00000000ff00723e */ /* 0x000fc800000000ff */
[----:B------:R-:W-:Y:S01]  /*6790*/  PRMT R22, R0, 0x7610, R22 ;  /* 0x0000761000167816 */ /* 0x000fe20000000016 */
[----:B------:R-:W-:Y:S06]  /*67a0*/  BRA `(.L_x_2352) ;  /* 0x0000000400d07947 */ /* 0x000fec0003800000 */
.L_x_2359:
        /* <DEDUP_REMOVED lines=13> */
.L_x_2366:
        /* <DEDUP_REMOVED lines=21> */
.L_x_2370:
[----:B------:R-:W-:Y:S05]  /*69d0*/  BSYNC B1 ;  /* 0x0000000000017941 */ /* 0x000fea0003800000 */
.L_x_2369:
[----:B------:R-:W-:Y:S01]  /*69e0*/  LEA R3, R0, 0x3b800000, 0x17 ;  /* 0x3b80000000037811 */ /* 0x000fe200078eb8ff */
[----:B------:R-:W-:-:S05]  /*69f0*/  IMAD.SHL.U32 R0, R2, 0x100000, RZ ;  /* 0x0010000002007824 */ /* 0x000fca00078e00ff */
[----:B------:R-:W-:-:S07]  /*6a00*/  LOP3.LUT R0, R3, R0, R4, 0xfe, !PT ;  /* 0x0000000003007212 */ /* 0x000fce00078efe04 */
.L_x_2368:
[----:B------:R-:W-:Y:S05]  /*6a10*/  BSYNC B0 ;  /* 0x0000000000007941 */ /* 0x000fea0003800000 */
.L_x_2367:
[----:B------:R-:W-:-:S04]  /*6a20*/  F2FP.F16.F32.PACK_AB R0, RZ, R0 ;  /* 0x00000000ff00723e */ /* 0x000fc800000000ff */
[----:B------:R-:W-:Y:S01]  /*6a30*/  PRMT R22, R0, 0x7610, R22 ;  /* 0x0000761000167816 */ /* 0x000fe20000000016 */
[----:B------:R-:W-:Y:S06]  /*6a40*/  BRA `(.L_x_2352) ;  /* 0x0000000400287947 */ /* 0x000fec0003800000 */
.L_x_2365:
        /* <DEDUP_REMOVED lines=21> */
.L_x_2374:
[----:B------:R-:W-:Y:S05]  /*6ba0*/  BSYNC B1 ;  /* 0x0000000000017941 */ /* 0x000fea0003800000 */
.L_x_2373:
[----:B------:R-:W-:Y:S01]  /*6bb0*/  LEA R3, R0, 0x37800000, 0x17 ;  /* 0x3780000000037811 */ /* 0x000fe200078eb8ff */
[----:B------:R-:W-:-:S05]  /*6bc0*/  IMAD.SHL.U32 R0, R2, 0x200000, RZ ;  /* 0x0020000002007824 */ /* 0x000fca00078e00ff */
[----:B------:R-:W-:-:S07]  /*6bd0*/  LOP3.LUT R0, R3, R0, R4, 0xfe, !PT ;  /* 0x0000000003007212 */ /* 0x000fce00078efe04 */
.L_x_2372:
[----:B------:R-:W-:Y:S05]  /*6be0*/  BSYNC B0 ;  /* 0x0000000000007941 */ /* 0x000fea0003800000 */
.L_x_2371:
[----:B------:R-:W-:-:S04]  /*6bf0*/  F2FP.F16.F32.PACK_AB R0, RZ, R0 ;  /* 0x00000000ff00723e */ /* 0x000fc800000000ff */
[----:B------:R-:W-:Y:S01]  /*6c00*/  PRMT R22, R0, 0x7610, R22 ;  /* 0x0000761000167816 */ /* 0x000fe20000000016 */
[----:B------:R-:W-:Y:S06]  /*6c10*/  BRA `(.L_x_2352) ;  /* 0x0000000000b47947 */ /* 0x000fec0003800000 */
.L_x_2364:
        /* <DEDUP_REMOVED lines=14> */
.L_x_2378:
[----:B------:R-:W-:Y:S05]  /*6d00*/  BSYNC B0 ;  /* 0x0000000000007941 */ /* 0x000fea0003800000 */
.L_x_2377:
[----:B------:R-:W-:-:S04]  /*6d10*/  F2FP.F16.F32.PACK_AB R0, RZ, R0 ;  /* 0x00000000ff00723e */ /* 0x000fc800000000ff */
[----:B------:R-:W-:Y:S01]  /*6d20*/  PRMT R22, R0, 0x7610, R22 ;  /* 0x0000761000167816 */ /* 0x000fe20000000016 */
[----:B------:R-:W-:Y:S06]  /*6d30*/  BRA `(.L_x_2352) ;  /* 0x00000000006c7947 */ /* 0x000fec0003800000 */
.L_x_2351:
        /* <DEDUP_REMOVED lines=16> */
.L_x_2379:
[----:B------:R-:W-:Y:S01]  /*6e40*/  PRMT R22, RZ, 0x7610, R22 ;  /* 0x00007610ff167816 */ /* 0x000fe20000000016 */
[----:B------:R-:W-:Y:S06]  /*6e50*/  BRA `(.L_x_2352) ;  /* 0x0000000000247947 */ /* 0x000fec0003800000 */
.L_x_2376:
[----:B------:R-:W2:Y:S02]  /*6e60*/  LDG.E.64 R2, desc[UR36][R2.64] ;  /* 0x0000002402027981 */ /* 0x000ea4000c1e1b00 */
[----:B--2---:R-:W0:Y:S02]  /*6e70*/  I2F.U64 R0, R2 ;  /* 0x0000000200007312 */ /* 0x004e240000301000 */
[----:B0-----:R-:W-:-:S04]  /*6e80*/  F2FP.F16.F32.PACK_AB R0, RZ, R0 ;  /* 0x00000000ff00723e */ /* 0x001fc800000000ff */
[----:B------:R-:W-:Y:S01]  /*6e90*/  PRMT R22, R0, 0x7610, R22 ;  /* 0x0000761000167816 */ /* 0x000fe20000000016 */
[----:B------:R-:W-:Y:S06]  /*6ea0*/  BRA `(.L_x_2352) ;  /* 0x0000000000107947 */ /* 0x000fec0003800000 */
.L_x_2375:
[----:B------:R-:W2:Y:S02]  /*6eb0*/  LDG.E R2, desc[UR36][R2.64] ;  /* 0x0000002402027981 */ /* 0x000ea4000c1e1900 */
[----:B--2---:R-:W-:-:S04]  /*6ec0*/  I2FP.F32.U32 R0, R2 ;  /* 0x0000000200007245 */ /* 0x004fc80000201000 */
[----:B------:R-:W-:-:S04]  /*6ed0*/  F2FP.F16.F32.PACK_AB R0, RZ, R0 ;  /* 0x00000000ff00723e */ /* 0x000fc800000000ff */
[----:B------:R-:W-:-:S07]  /*6ee0*/  PRMT R22, R0, 0x7610, R22 ;  /* 0x0000761000167816 */ /* 0x000fce0000000016 */
.L_x_2352:
        /* <DEDUP_REMOVED lines=19> */
.L_x_2383:
[----:B------:R-:W2:Y:S02]  /*7020*/  LDG.E.U8 R2, desc[UR36][R2.64] ;  /* 0x0000002402027981 */ /* 0x000ea4000c1e1100 */
[----:B--2---:R-:W-:-:S04]  /*7030*/  I2FP.F32.U32 R0, R2 ;  /* 0x0000000200007245 */ /* 0x004fc80000201000 */
[----:B------:R-:W-:Y:S01]  /*7040*/  F2FP.F16.F32.PACK_AB R0, RZ, R0 ;  /* 0x00000000ff00723e */ /* 0x000fe200000000ff */
[----:B------:R-:W-:Y:S06]  /*7050*/  BRA `(.L_x_2385) ;  /* 0x0000000c00887947 */ /* 0x000fec0003800000 */
.L_x_2382:
        /* <DEDUP_REMOVED lines=10> */
.L_x_2387:
[----:B------:R-:W2:Y:S02]  /*7100*/  LDG.E R2, desc[UR36][R2.64] ;  /* 0x0000002402027981 */ /* 0x000ea4000c1e1900 */
[----:B--2---:R-:W-:-:S04]  /*7110*/  I2FP.F32.S32 R0, R2 ;  /* 0x0000000200007245 */ /* 0x004fc80000201400 */
[----:B------:R-:W-:Y:S01]  /*7120*/  F2FP.F16.F32.PACK_AB R0, RZ, R0 ;  /* 0x00000000ff00723e */ /* 0x000fe200000000ff */
[----:B------:R-:W-:Y:S06]  /*7130*/  BRA `(.L_x_2385) ;  /* 0x0000000c00507947 */ /* 0x000fec0003800000 */
.L_x_2386:
[----:B------:R-:W2:Y:S02]  /*7140*/  LDG.E.U16 R2, desc[UR36][R2.64] ;  /* 0x0000002402027981 */ /* 0x000ea4000c1e1500 */
[----:B--2---:R-:W0:Y:S02]  /*7150*/  I2F.S16 R0, R2 ;  /* 0x0000000200007306 */ /* 0x004e240000101400 */
[----:B0-----:R-:W-:Y:S01]  /*7160*/  F2FP.F16.F32.PACK_AB R0, RZ, R0 ;  /* 0x00000000ff00723e */ /* 0x001fe200000000ff */
[----:B------:R-:W-:Y:S06]  /*7170*/  BRA `(.L_x_2385) ;  /* 0x0000000c00407947 */ /* 0x000fec0003800000 */
.L_x_2381:
        /* <DEDUP_REMOVED lines=9> */
.L_x_2389:
[----:B------:R1:W5:Y:S01]  /*7210*/  LDG.E.U16 R0, desc[UR36][R2.64] ;  /* 0x0000002402007981 */ /* 0x000362000c1e1500 */
[----:B------:R-:W-:Y:S05]  /*7220*/  BRA `(.L_x_2385) ;  /* 0x0000000c00147947 */ /* 0x000fea0003800000 */
.L_x_2388:
        /* <DEDUP_REMOVED lines=9> */
.L_x_2391:
[----:B------:R0:W5:Y:S01]  /*72c0*/  LDG.E.U16 R0, desc[UR36][R2.64] ;  /* 0x0000002402007981 */ /* 0x000162000c1e1500 */
[----:B------:R-:W-:Y:S05]  /*72d0*/  BRA `(.L_x_2385) ;  /* 0x0000000800e87947 */ /* 0x000fea0003800000 */
.L_x_2390:
        /* <DEDUP_REMOVED lines=8> */
.L_x_2380:
        /* <DEDUP_REMOVED lines=13> */
.L_x_2394:
        /* <DEDUP_REMOVED lines=8> */
.L_x_2393:
        /* <DEDUP_REMOVED lines=28> */
.L_x_2396:
        /* <DEDUP_REMOVED lines=15> */
.L_x_2395:
[----:B------:R-:W2:Y:S02]  /*7760*/  LDG.E.U16 R0, desc[UR36][R2.64] ;  /* 0x0000002402007981 */ /* 0x000ea4000c1e1500 */
[----:B--2---:R-:W-:-:S05]  /*7770*/  IMAD.U32 R0, R0, 0x10000, RZ ;  /* 0x0001000000007824 */ /* 0x004fca00078e00ff */
[----:B------:R-:W-:Y:S01]  /*7780*/  F2FP.F16.F32.PACK_AB R0, RZ, R0 ;  /* 0x00000000ff00723e */ /* 0x000fe200000000ff */
[----:B------:R-:W-:Y:S06]  /*7790*/  BRA `(.L_x_2385) ;  /* 0x0000000400b87947 */ /* 0x000fec0003800000 */
.L_x_2392:
        /* <DEDUP_REMOVED lines=12> */
.L_x_2399:
        /* <DEDUP_REMOVED lines=21> */
.L_x_2403:
[----:B------:R-:W-:Y:S05]  /*79b0*/  BSYNC B1 ;  /* 0x0000000000017941 */ /* 0x000fea0003800000 */
.L_x_2402:
[----:B------:R-:W-:Y:S01]  /*79c0*/  LEA R3, R0, 0x3b800000, 0x17 ;  /* 0x3b80000000037811 */ /* 0x000fe200078eb8ff */
[----:B------:R-:W-:-:S05]  /*79d0*/  IMAD.SHL.U32 R0, R2, 0x100000, RZ ;  /* 0x0010000002007824 */ /* 0x000fca00078e00ff */
[----:B------:R-:W-:-:S07]  /*79e0*/  LOP3.LUT R0, R3, R0, R4, 0xfe, !PT ;  /* 0x0000000003007212 */ /* 0x000fce00078efe04 */
.L_x_2401:
[----:B------:R-:W-:Y:S05]  /*79f0*/  BSYNC B0 ;  /* 0x0000000000007941 */ /* 0x000fea0003800000 */
.L_x_2400:
[----:B------:R-:W-:Y:S01]  /*7a00*/  F2FP.F16.F32.PACK_AB R0, RZ, R0 ;  /* 0x00000000ff00723e */ /* 0x000fe200000000ff */
[----:B------:R-:W-:Y:S06]  /*7a10*/  BRA `(.L_x_2385) ;  /* 0x0000000400187947 */ /* 0x000fec0003800000 */
.L_x_2398:
        /* <DEDUP_REMOVED lines=21> */
.L_x_2407:
[----:B------:R-:W-:Y:S05]  /*7b70*/  BSYNC B1 ;  /* 0x0000000000017941 */ /* 0x000fea0003800000 */
.L_x_2406:
[----:B------:R-:W-:Y:S01]  /*7b80*/  LEA R3, R0, 0x37800000, 0x17 ;  /* 0x3780000000037811 */ /* 0x000fe200078eb8ff */
[----:B------:R-:W-:-:S05]  /*7b90*/  IMAD.SHL.U32 R0, R2, 0x200000, RZ ;  /* 0x0020000002007824 */ /* 0x000fca00078e00ff */
[----:B------:R-:W-:-:S07]  /*7ba0*/  LOP3.LUT R0, R3, R0, R4, 0xfe, !PT ;  /* 0x0000000003007212 */ /* 0x000fce00078efe04 */
.L_x_2405:
[----:B------:R-:W-:Y:S05]  /*7bb0*/  BSYNC B0 ;  /* 0x0000000000007941 */ /* 0x000fea0003800000 */
.L_x_2404:
[----:B------:R-:W-:Y:S01]  /*7bc0*/  F2FP.F16.F32.PACK_AB R0, RZ, R0 ;  /* 0x00000000ff00723e */ /* 0x000fe200000000ff */
[----:B------:R-:W-:Y:S06]  /*7bd0*/  BRA `(.L_x_2385) ;  /* 0x0000000000a87947 */ /* 0x000fec0003800000 */
.L_x_2397:
        /* <DEDUP_REMOVED lines=14> */
.L_x_2411:
[----:B------:R-:W-:Y:S05]  /*7cc0*/  BSYNC B0 ;  /* 0x0000000000007941 */ /* 0x000fea0003800000 */
.L_x_2410:
[----:B------:R-:W-:Y:S01]  /*7cd0*/  F2FP.F16.F32.PACK_AB R0, RZ, R0 ;  /* 0x00000000ff00723e */ /* 0x000fe200000000ff */
[----:B------:R-:W-:Y:S06]  /*7ce0*/  BRA `(.L_x_2385) ;  /* 0x0000000000647947 */ /* 0x000fec0003800000 */
.L_x_2384:
        /* <DEDUP_REMOVED lines=16> */
.L_x_2412:
[----:B------:R-:W-:Y:S01]  /*7df0*/  PRMT R0, RZ, 0x7610, R0 ;  /* 0x00007610ff007816 */ /* 0x000fe20000000000 */
[----:B------:R-:W-:Y:S06]  /*7e00*/  BRA `(.L_x_2385) ;  /* 0x00000000001c7947 */ /* 0x000fec0003800000 */
.L_x_2409:
[----:B------:R-:W2:Y:S02]  /*7e10*/  LDG.E.64 R2, desc[UR36][R2.64] ;  /* 0x0000002402027981 */ /* 0x000ea4000c1e1b00 */
[----:B--2---:R-:W0:Y:S02]  /*7e20*/  I2F.U64 R0, R2 ;  /* 0x0000000200007312 */ /* 0x004e240000301000 */
[----:B0-----:R-:W-:Y:S01]  /*7e30*/  F2FP.F16.F32.PACK_AB R0, RZ, R0 ;  /* 0x00000000ff00723e */ /* 0x001fe200000000ff */
[----:B------:R-:W-:Y:S06]  /*7e40*/  BRA `(.L_x_2385) ;  /* 0x00000000000c7947 */ /* 0x000fec0003800000 */
.L_x_2408:
[----:B------:R-:W2:Y:S02]  /*7e50*/  LDG.E R2, desc[UR36][R2.64] ;  /* 0x0000002402027981 */ /* 0x000ea4000c1e1900 */
[----:B--2---:R-:W-:-:S04]  /*7e60*/  I2FP.F32.U32 R0, R2 ;  /* 0x0000000200007245 */ /* 0x004fc80000201000 */
[----:B------:R-:W-:-:S07]  /*7e70*/  F2FP.F16.F32.PACK_AB R0, RZ, R0 ;  /* 0x00000000ff00723e */ /* 0x000fce00000000ff */
.L_x_2385:
[----:B-----5:R-:W-:Y:S01]  /*7e80*/  HADD2.F32 R22, -RZ, R22.H0_H0 ;  /* 0x20000016ff167230 */ /* 0x020fe20000004100 */
[----:B------:R-:W2:Y:S01]  /*7e90*/  LDC.U8 R6, c[0x0][0x491] ;  /* 0x00012440ff067b82 */ /* 0x000ea20000000000 */
[----:B------:R-:W-:-:S03]  /*7ea0*/  HADD2.F32 R0, -RZ, R0.H0_H0 ;  /* 0x20000000ff007230 */ /* 0x000fc60000004100 */
[----:B------:R-:W-:Y:S02]  /*7eb0*/  FADD.FTZ R22, |R22|, -RZ ;  /* 0x800000ff16167221 */ /* 0x000fe40000010200 */
[----:B01----:R-:W-:-:S05]  /*7ec0*/  FADD.FTZ R3, |R0|, -RZ ;  /* 0x800000ff00037221 */ /* 0x003fca0000010200 */
        /* <DEDUP_REMOVED lines=30> */
.L_x_2416:
[----:B------:R-:W-:-:S06]  /*80b0*/  HADD2.F32 R3, -RZ, R0.H0_H0 ;  /* 0x20000000ff037230 */ /* 0x000fcc0000004100 */
[----:B------:R-:W0:Y:S02]  /*80c0*/  F2I.S64.TRUNC R2, R3 ;  /* 0x0000000300027311 */ /* 0x000e24000020d900 */
[----:B0-----:R0:W-:Y:S01]  /*80d0*/  STG.E.U8 desc[UR36][R16.64], R2 ;  /* 0x0000000210007986 */ /* 0x0011e2000c101124 */
[----:B------:R-:W-:Y:S05]  /*80e0*/  BRA `(.L_x_2418) ;  /* 0x0000000c00847947 */ /* 0x000fea0003800000 */
.L_x_2415:
        /* <DEDUP_REMOVED lines=10> */
.L_x_2420:
[----:B------:R-:W-:-:S04]  /*8190*/  HADD2.F32 R0, -RZ, R0.H0_H0 ;  /* 0x20000000ff007230 */ /* 0x000fc80000004100 */
[----:B------:R-:W0:Y:S02]  /*81a0*/  F2I.FTZ.TRUNC.NTZ R3, R0 ;  /* 0x0000000000037305 */ /* 0x000e24000021f100 */
[----:B0-----:R3:W-:Y:S01]  /*81b0*/  STG.E desc[UR36][R16.64], R3 ;  /* 0x0000000310007986 */ /* 0x0017e2000c101924 */
[----:B------:R-:W-:Y:S05]  /*81c0*/  BRA `(.L_x_2418) ;  /* 0x0000000c004c7947 */ /* 0x000fea0003800000 */
.L_x_2419:
[----:B------:R-:W-:-:S04]  /*81d0*/  HADD2.F32 R0, -RZ, R0.H0_H0 ;  /* 0x20000000ff007230 */ /* 0x000fc80000004100 */
[----:B------:R-:W0:Y:S02]  /*81e0*/  F2I.FTZ.TRUNC.NTZ R3, R0 ;  /* 0x0000000000037305 */ /* 0x000e24000021f100 */
[----:B0-----:R2:W-:Y:S01]  /*81f0*/  STG.E.U16 desc[UR36][R16.64], R3 ;  /* 0x0000000310007986 */ /* 0x0015e2000c101524 */
[----:B------:R-:W-:Y:S05]  /*8200*/  BRA `(.L_x_2418) ;  /* 0x0000000c003c7947 */ /* 0x000fea0003800000 */
.L_x_2414:
        /* <DEDUP_REMOVED lines=9> */
.L_x_2422:
[----:B------:R0:W-:Y:S01]  /*82a0*/  STG.E.U16 desc[UR36][R16.64], R0 ;  /* 0x0000000010007986 */ /* 0x0001e2000c101524 */
[----:B------:R-:W-:Y:S05]  /*82b0*/  BRA `(.L_x_2418) ;  /* 0x0000000c00107947 */ /* 0x000fea0003800000 */
.L_x_2421:
        /* <DEDUP_REMOVED lines=10> */
.L_x_2424:
[----:B------:R-:W-:-:S05]  /*8360*/  HADD2.F32 R0, -RZ, R0.H0_H0 ;  /* 0x20000000ff007230 */ /* 0x000fca0000004100 */
[----:B------:R-:W-:-:S04]  /*8370*/  F2FP.F16.F32.PACK_AB R0, RZ, R0 ;  /* 0x00000000ff00723e */ /* 0x000fc800000000ff */
[----:B------:R-:W-:-:S05]  /*8380*/  PRMT R0, R0, 0x5410, RZ ;  /* 0x0000541000007816 */ /* 0x000fca00000000ff */
[----:B------:R0:W-:Y:S01]  /*8390*/  STG.E desc[UR36][R16.64], R0 ;  /* 0x0000000010007986 */ /* 0x0001e2000c101924 */
[----:B------:R-:W-:Y:S05]  /*83a0*/  BRA `(.L_x_2418) ;  /* 0x0000000800d47947 */ /* 0x000fea0003800000 */
.L_x_2423:
[----:B------:R-:W-:-:S05]  /*83b0*/  HADD2.F32 R2, -RZ, R0.H0_H0 ;  /* 0x20000000ff027230 */ /* 0x000fca0000004100 */
[----:B------:R-:W-:-:S06]  /*83c0*/  FMUL.FTZ R2, R2, 1 ;  /* 0x3f80000002027820 */ /* 0x000fcc0000410000 */
[----:B------:R-:W0:Y:S02]  /*83d0*/  F2F.F64.F32 R2, R2 ;  /* 0x0000000200027310 */ /* 0x000e240000201800 */
[----:B0-----:R0:W-:Y:S01]  /*83e0*/  STG.E.64 desc[UR36][R16.64], R2 ;  /* 0x0000000210007986 */ /* 0x0011e2000c101b24 */
[----:B------:R-:W-:Y:S05]  /*83f0*/  BRA `(.L_x_2418) ;  /* 0x0000000800c07947 */ /* 0x000fea0003800000 */
.L_x_2413:
        /* <DEDUP_REMOVED lines=13> */
.L_x_2427:
[----:B------:R-:W-:Y:S01]  /*84d0*/  HADD2.F32 R0, -RZ, R0.H0_H0 ;  /* 0x20000000ff007230 */ /* 0x000fe20000004100 */
[----:B------:R-:W-:-:S04]  /*84e0*/  CS2R R6, SRZ ;  /* 0x0000000000067805 */ /* 0x000fc8000001ff00 */
[----:B------:R-:W-:-:S04]  /*84f0*/  FMUL.FTZ R0, R0, 1 ;  /* 0x3f80000000007820 */ /* 0x000fc80000410000 */
[----:B------:R-:W0:Y:S02]  /*8500*/  F2F.F64.F32 R4, R0 ;  /* 0x0000000000047310 */ /* 0x000e240000201800 */
[----:B0-----:R0:W-:Y:S01]  /*8510*/  STG.E.128 desc[UR36][R16.64], R4 ;  /* 0x0000000410007986 */ /* 0x0011e2000c101d24 */
[----:B------:R-:W-:Y:S05]  /*8520*/  BRA `(.L_x_2418) ;  /* 0x0000000800747947 */ /* 0x000fea0003800000 */
.L_x_2426:
        /* <DEDUP_REMOVED lines=21> */
.L_x_2431:
[----:B------:R-:W-:Y:S05]  /*8680*/  BSYNC B0 ;  /* 0x0000000000007941 */ /* 0x000fea0003800000 */
.L_x_2430:
[----:B------:R-:W-:-:S05]  /*8690*/  LOP3.LUT R3, R0, R3, RZ, 0xfc, !PT ;  /* 0x0000000300037212 */ /* 0x000fca00078efcff */
[----:B------:R0:W-:Y:S01]  /*86a0*/  STG.E.U8 desc[UR36][R16.64], R3 ;  /* 0x0000000310007986 */ /* 0x0001e2000c101124 */
[----:B------:R-:W-:Y:S05]  /*86b0*/  BRA `(.L_x_2418) ;  /* 0x0000000800107947 */ /* 0x000fea0003800000 */
.L_x_2429:
        /* <DEDUP_REMOVED lines=13> */
.L_x_2433:
[----:B------:R-:W-:Y:S01]  /*8790*/  IMAD.MOV.U32 R0, RZ, RZ, 0x7f ;  /* 0x0000007fff007424 */ /* 0x000fe200078e00ff */
[----:B------:R-:W-:-:S04]  /*87a0*/  ISETP.GT.U32.AND P0, PT, R2, 0x7f800000, PT ;  /* 0x7f8000000200780c */ /* 0x000fc80003f04070 */
[----:B------:R-:W-:-:S09]  /*87b0*/  SEL R0, R0, 0x7c, P0 ;  /* 0x0000007c00007807 */ /* 0x000fd20000000000 */
.L_x_2434:
[----:B------:R-:W-:Y:S05]  /*87c0*/  BSYNC B0 ;  /* 0x0000000000007941 */ /* 0x000fea0003800000 */
.L_x_2432:
[----:B------:R-:W-:-:S04]  /*87d0*/  LOP3.LUT R2, R3, 0x80000000, RZ, 0xc0, !PT ;  /* 0x8000000003027812 */ /* 0x000fc800078ec0ff */
[----:B------:R-:W-:-:S04]  /*87e0*/  SHF.R.U32.HI R3, RZ, 0x18, R2 ;  /* 0x00000018ff037819 */ /* 0x000fc80000011602 */
[----:B------:R-:W-:-:S05]  /*87f0*/  LOP3.LUT R3, R0, R3, RZ, 0xfc, !PT ;  /* 0x0000000300037212 */ /* 0x000fca00078efcff */
[----:B------:R0:W-:Y:S01]  /*8800*/  STG.E.U8 desc[UR36][R16.64], R3 ;  /* 0x0000000310007986 */ /* 0x0001e2000c101124 */
[----:B------:R-:W-:Y:S05]  /*8810*/  BRA `(.L_x_2418) ;  /* 0x0000000400b87947 */ /* 0x000fea0003800000 */
.L_x_2428:
[----:B------:R-:W-:-:S05]  /*8820*/  HADD2.F32 R0, -RZ, R0.H0_H0 ;  /* 0x20000000ff007230 */ /* 0x000fca0000004100 */
[----:B------:R-:W-:-:S05]  /*8830*/  F2FP.BF16.F32.PACK_AB R0, RZ, R0 ;  /* 0x00000000ff00723e */ /* 0x000fca00000010ff */
[----:B------:R0:W-:Y:S01]  /*8840*/  STG.E.U16 desc[UR36][R16.64], R0 ;  /* 0x0000000010007986 */ /* 0x0001e2000c101524 */
[----:B------:R-:W-:Y:S05]  /*8850*/  BRA `(.L_x_2418) ;  /* 0x0000000400a87947 */ /* 0x000fea0003800000 */
.L_x_2425:
        /* <DEDUP_REMOVED lines=12> */
.L_x_2437:
        /* <DEDUP_REMOVED lines=17> */
.L_x_2440:
[----:B------:R-:W-:-:S04]  /*8a30*/  LOP3.LUT R2, R3, 0x80000000, RZ, 0xc0, !PT ;  /* 0x8000000003027812 */ /* 0x000fc800078ec0ff */
[----:B------:R-:W-:-:S04]  /*8a40*/  SHF.R.U32.HI R3, RZ, 0x18, R2 ;  /* 0x00000018ff037819 */ /* 0x000fc80000011602 */
[----:B------:R-:W-:-:S04]  /*8a50*/  LOP3.LUT R0, R0, R3, RZ, 0xfc, !PT ;  /* 0x0000000300007212 */ /* 0x000fc800078efcff */
[----:B------:R-:W-:-:S07]  /*8a60*/  PRMT R8, R0, 0x7610, R8 ;  /* 0x0000761000087816 */ /* 0x000fce0000000008 */
.L_x_2439:
[----:B------:R-:W-:Y:S05]  /*8a70*/  BSYNC B0 ;  /* 0x0000000000007941 */ /* 0x000fea0003800000 */
.L_x_2438:
[----:B------:R0:W-:Y:S01]  /*8a80*/  STG.E.U8 desc[UR36][R16.64], R8 ;  /* 0x0000000810007986 */ /* 0x0001e2000c101124 */
[----:B------:R-:W-:Y:S05]  /*8a90*/  BRA `(.L_x_2418) ;  /* 0x0000000400187947 */ /* 0x000fea0003800000 */
.L_x_2436:
        /* <DEDUP_REMOVED lines=17> */
.L_x_2443:
[----:B------:R-:W-:-:S04]  /*8bb0*/  LOP3.LUT R2, R3, 0x80000000, RZ, 0xc0, !PT ;  /* 0x8000000003027812 */ /* 0x000fc800078ec0ff */
[----:B------:R-:W-:-:S04]  /*8bc0*/  SHF.R.U32.HI R3, RZ, 0x18, R2 ;  /* 0x00000018ff037819 */ /* 0x000fc80000011602 */
[----:B------:R-:W-:-:S04]  /*8bd0*/  LOP3.LUT R0, R0, R3, RZ, 0xfc, !PT ;  /* 0x0000000300007212 */ /* 0x000fc800078efcff */
[----:B------:R-:W-:-:S07]  /*8be0*/  PRMT R8, R0, 0x7610, R8 ;  /* 0x0000761000087816 */ /* 0x000fce0000000008 */
.L_x_2442:
[----:B------:R-:W-:Y:S05]  /*8bf0*/  BSYNC B0 ;  /* 0x0000000000007941 */ /* 0x000fea0003800000 */
.L_x_2441:
[----:B------:R0:W-:Y:S01]  /*8c00*/  STG.E.U8 desc[UR36][R16.64], R8 ;  /* 0x0000000810007986 */ /* 0x0001e2000c101124 */
[----:B------:R-:W-:Y:S05]  /*8c10*/  BRA `(.L_x_2418) ;  /* 0x0000000000b87947 */ /* 0x000fea0003800000 */
.L_x_2435:
        /* <DEDUP_REMOVED lines=22> */
.L_x_2417:
        /* <DEDUP_REMOVED lines=16> */
.L_x_2446:
[----:B------:R-:W-:Y:S05]  /*8e80*/  BRA `(.L_x_2418) ;  /* 0x00000000001c7947 */ /* 0x000fea0003800000 */
.L_x_2445:
[----:B------:R-:W-:-:S06]  /*8e90*/  HADD2.F32 R2, -RZ, R0.H0_H0 ;  /* 0x20000000ff027230 */ /* 0x000fcc0000004100 */
[----:B------:R-:W0:Y:S02]  /*8ea0*/  F2I.U64.TRUNC R2, R2 ;  /* 0x0000000200027311 */ /* 0x000e24000020d800 */
[----:B0-----:R0:W-:Y:S01]  /*8eb0*/  STG.E.64 desc[UR36][R16.64], R2 ;  /* 0x0000000210007986 */ /* 0x0011e2000c101b24 */
[----:B------:R-:W-:Y:S05]  /*8ec0*/  BRA `(.L_x_2418) ;  /* 0x00000000000c7947 */ /* 0x000fea0003800000 */
.L_x_2444:
[----:B------:R-:W-:-:S04]  /*8ed0*/  HADD2.F32 R0, -RZ, R0.H0_H0 ;  /* 0x20000000ff007230 */ /* 0x000fc80000004100 */
[----:B------:R-:W0:Y:S02]  /*8ee0*/  F2I.FTZ.U32.TRUNC.NTZ R3, R0 ;  /* 0x0000000000037305 */ /* 0x000e24000021f000 */
[----:B0-----:R0:W-:Y:S02]  /*8ef0*/  STG.E desc[UR36][R16.64], R3 ;  /* 0x0000000310007986 */ /* 0x0011e4000c101924 */
.L_x_2418:
[----:B------:R-:W-:-:S07]  /*8f00*/  VIADD R19, R19, 0x80 ;  /* 0x0000008013137836 */ /* 0x000fce0000000000 */
.L_x_2345:
[----:B------:R-:W-:Y:S05]  /*8f10*/  BSYNC B6 ;  /* 0x0000000000067941 */ /* 0x000fea0003800000 */
.L_x_2344:
        /* <DEDUP_REMOVED lines=358> */
.L_x_2449:
        /* <DEDUP_REMOVED lines=23> */
.L_x_2453:
[----:B------:R-:W2:Y:S02]  /*a6f0*/  LDG.E.U8 R2, desc[UR36][R2.64] ;  /* 0x0000002402027981 */ /* 0x000ea4000c1e1100 */
[----:B--2---:R-:W-:-:S04]  /*a700*/  I2FP.F32.U32 R0, R2 ;  /* 0x0000000200007245 */ /* 0x004fc80000201000 */
[----:B------:R-:W-:-:S04]  /*a710*/  F2FP.F16.F32.PACK_AB R0, RZ, R0 ;  /* 0x00000000ff00723e */ /* 0x000fc800000000ff */
[----:B------:R-:W-:Y:S01]  /*a720*/  PRMT R22, R0, 0x7610, R22 ;  /* 0x0000761000167816 */ /* 0x000fe20000000016 */
[----:B------:R-:W-:Y:S06]  /*a730*/  BRA `(.L_x_2455) ;  /* 0x0000000c00bc7947 */ /* 0x000fec0003800000 */
.L_x_2452:
        /* <DEDUP_REMOVED lines=11> */
.L_x_2457:
[----:B------:R-:W2:Y:S02]  /*a7f0*/  LDG.E R2, desc[UR36][R2.64] ;  /* 0x0000002402027981 */ /* 0x000ea4000c1e1900 */
[----:B--2---:R-:W-:-:S04]  /*a800*/  I2FP.F32.S32 R0, R2 ;  /* 0x0000000200007245 */ /* 0x004fc80000201400 */
[----:B------:R-:W-:-:S04]  /*a810*/  F2FP.F16.F32.PACK_AB R0, RZ, R0 ;  /* 0x00000000ff00723e */ /* 0x000fc800000000ff */
[----:B------:R-:W-:Y:S01]  /*a820*/  PRMT R22, R0, 0x7610, R22 ;  /* 0x0000761000167816 */ /* 0x000fe20000000016 */
[----:B------:R-:W-:Y:S06]  /*a830*/  BRA `(.L_x_2455) ;  /* 0x0000000c007c7947 */ /* 0x000fec0003800000 */
.L_x_2456:
[----:B------:R-:W2:Y:S02]  /*a840*/  LDG.E.U16 R2, desc[UR36][R2.64] ;  /* 0x0000002402027981 */ /* 0x000ea4000c1e1500 */
[----:B--2---:R-:W0:Y:S02]  /*a850*/  I2F.S16 R0, R2 ;  /* 0x0000000200007306 */ /* 0x004e240000101400 */
[----:B0-----:R-:W-:-:S04]  /*a860*/  F2FP.F16.F32.PACK_AB R0, RZ, R0 ;  /* 0x00000000ff00723e */ /* 0x001fc800000000ff */
[----:B------:R-:W-:Y:S01]  /*a870*/  PRMT R22, R0, 0x7610, R22 ;  /* 0x0000761000167816 */ /* 0x000fe20000000016 */
[----:B------:R-:W-:Y:S06]  /*a880*/  BRA `(.L_x_2455) ;  /* 0x0000000c00687947 */ /* 0x000fec0003800000 */
.L_x_2451:
        /* <DEDUP_REMOVED lines=9> */
.L_x_2459:
[----:B------:R0:W5:Y:S01]  /*a920*/  LDG.E.U16 R22, desc[UR36][R2.64] ;  /* 0x0000002402167981 */ /* 0x000162000c1e1500 */
[----:B------:R-:W-:Y:S05]  /*a930*/  BRA `(.L_x_2455) ;  /* 0x0000000c003c7947 */ /* 0x000fea0003800000 */
.L_x_2458:
        /* <DEDUP_REMOVED lines=9> */
.L_x_2461:
[----:B------:R1:W5:Y:S01]  /*a9d0*/  LDG.E.U16 R22, desc[UR36][R2.64] ;  /* 0x0000002402167981 */ /* 0x000362000c1e1500 */
[----:B------:R-:W-:Y:S05]  /*a9e0*/  BRA `(.L_x_2455) ;  /* 0x0000000c00107947 */ /* 0x000fea0003800000 */
.L_x_2460:
        /* <DEDUP_REMOVED lines=9> */
.L_x_2450:
        /* <DEDUP_REMOVED lines=14> */
.L_x_2464:
        /* <DEDUP_REMOVED lines=9> */
.L_x_2463:
        /* <DEDUP_REMOVED lines=28> */
.L_x_2466:
        /* <DEDUP_REMOVED lines=15> */
.L_x_2465:
[----:B------:R-:W2:Y:S02]  /*aea0*/  LDG.E.U16 R0, desc[UR36][R2.64] ;  /* 0x0000002402007981 */ /* 0x000ea4000c1e1500 */
[----:B--2---:R-:W-:-:S05]  /*aeb0*/  IMAD.U32 R0, R0, 0x10000, RZ ;  /* 0x0001000000007824 */ /* 0x004fca00078e00ff */
[----:B------:R-:W-:-:S04]  /*aec0*/  F2FP.F16.F32.PACK_AB R0, RZ, R0 ;  /* 0x00000000ff00723e */ /* 0x000fc800000000ff */
[----:B------:R-:W-:Y:S01]  /*aed0*/  PRMT R22, R0, 0x7610, R22 ;  /* 0x0000761000167816 */ /* 0x000fe20000000016 */
[----:B------:R-:W-:Y:S06]  /*aee0*/  BRA `(.L_x_2455) ;  /* 0x0000000400d07947 */ /* 0x000fec0003800000 */
.L_x_2462:
        /* <DEDUP_REMOVED lines=13> */
.L_x_2469:
        /* <DEDUP_REMOVED lines=21> */
.L_x_2473:
[----:B------:R-:W-:Y:S05]  /*b110*/  BSYNC B1 ;  /* 0x0000000000017941 */ /* 0x000fea0003800000 */
.L_x_2472:
[----:B------:R-:W-:Y:S01]  /*b120*/  LEA R3, R0, 0x3b800000, 0x17 ;  /* 0x3b80000000037811 */ /* 0x000fe200078eb8ff */
[----:B------:R-:W-:-:S05]  /*b130*/  IMAD.SHL.U32 R0, R2, 0x100000, RZ ;  /* 0x0010000002007824 */ /* 0x000fca00078e00ff */
[----:B------:R-:W-:-:S07]  /*b140*/  LOP3.LUT R0, R3, R0, R4, 0xfe, !PT ;  /* 0x0000000003007212 */ /* 0x000fce00078efe04 */
.L_x_2471:
[----:B------:R-:W-:Y:S05]  /*b150*/  BSYNC B0 ;  /* 0x0000000000007941 */ /* 0x000fea0003800000 */
.L_x_2470:
[----:B------:R-:W-:-:S04]  /*b160*/  F2FP.F16.F32.PACK_AB R0, RZ, R0 ;  /* 0x00000000ff00723e */ /* 0x000fc800000000ff */
[----:B------:R-:W-:Y:S01]  /*b170*/  PRMT R22, R0, 0x7610, R22 ;  /* 0x0000761000167816 */ /* 0x000fe20000000016 */
[----:B------:R-:W-:Y:S06]  /*b180*/  BRA `(.L_x_2455) ;  /* 0x0000000400287947 */ /* 0x000fec0003800000 */
.L_x_2468:
        /* <DEDUP_REMOVED lines=21> */
.L_x_2477:
[----:B------:R-:W-:Y:S05]  /*b2e0*/  BSYNC B1 ;  /* 0x0000000000017941 */ /* 0x000fea0003800000 */
.L_x_2476:
[----:B------:R-:W-:Y:S01]  /*b2f0*/  LEA R3, R0, 0x37800000, 0x17 ;  /* 0x3780000000037811 */ /* 0x000fe200078eb8ff */
[----:B------:R-:W-:-:S05]  /*b300*/  IMAD.SHL.U32 R0, R2, 0x200000, RZ ;  /* 0x0020000002007824 */ /* 0x000fca00078e00ff */
[----:B------:R-:W-:-:S07]  /*b310*/  LOP3.LUT R0, R3, R0, R4, 0xfe, !PT ;  /* 0x0000000003007212 */ /* 0x000fce00078efe04 */
.L_x_2475:
[----:B------:R-:W-:Y:S05]  /*b320*/  BSYNC B0 ;  /* 0x0000000000007941 */ /* 0x000fea0003800000 */
.L_x_2474:
[----:B------:R-:W-:-:S04]  /*b330*/  F2FP.F16.F32.PACK_AB R0, RZ, R0 ;  /* 0x00000000ff00723e */ /* 0x000fc800000000ff */
[----:B------:R-:W-:Y:S01]  /*b340*/  PRMT R22, R0, 0x7610, R22 ;  /* 0x0000761000167816 */ /* 0x000fe20000000016 */
[----:B------:R-:W-:Y:S06]  /*b350*/  BRA `(.L_x_2455) ;  /* 0x0000000000b47947 */ /* 0x000fec0003800000 */
.L_x_2467:
        /* <DEDUP_REMOVED lines=14> */
.L_x_2481:
[----:B------:R-:W-:Y:S05]  /*b440*/  BSYNC B0 ;  /* 0x0000000000007941 */ /* 0x000fea0003800000 */
.L_x_2480:
[----:B------:R-:W-:-:S04]  /*b450*/  F2FP.F16.F32.PACK_AB R0, RZ, R0 ;  /* 0x00000000ff00723e */ /* 0x000fc800000000ff */
[----:B------:R-:W-:Y:S01]  /*b460*/  PRMT R22, R0, 0x7610, R22 ;  /* 0x0000761000167816 */ /* 0x000fe20000000016 */
[----:B------:R-:W-:Y:S06]  /*b470*/  BRA `(.L_x_2455) ;  /* 0x00000000006c7947 */ /* 0x000fec0003800000 */
.L_x_2454:
        /* <DEDUP_REMOVED lines=16> */
.L_x_2482:
[----:B------:R-:W-:Y:S01]  /*b580*/  PRMT R22, RZ, 0x7610, R22 ;  /* 0x00007610ff167816 */ /* 0x000fe20000000016 */
[----:B------:R-:W-:Y:S06]  /*b590*/  BRA `(.L_x_2455) ;  /* 0x0000000000247947 */ /* 0x000fec0003800000 */
.L_x_2479:
[----:B------:R-:W2:Y:S02]  /*b5a0*/  LDG.E.64 R2, desc[UR36][R2.64] ;  /* 0x0000002402027981 */ /* 0x000ea4000c1e1b00 */
[----:B--2---:R-:W0:Y:S02]  /*b5b0*/  I2F.U64 R0, R2 ;  /* 0x0000000200007312 */ /* 0x004e240000301000 */
[----:B0-----:R-:W-:-:S04]  /*b5c0*/  F2FP.F16.F32.PACK_AB R0, RZ, R0 ;  /* 0x00000000ff00723e */ /* 0x001fc800000000ff */
[----:B------:R-:W-:Y:S01]  /*b5d0*/  PRMT R22, R0, 0x7610, R22 ;  /* 0x0000761000167816 */ /* 0x000fe20000000016 */
[----:B------:R-:W-:Y:S06]  /*b5e0*/  BRA `(.L_x_2455) ;  /* 0x0000000000107947 */ /* 0x000fec0003800000 */
.L_x_2478:
[----:B------:R-:W2:Y:S02]  /*b5f0*/  LDG.E R2, desc[UR36][R2.64] ;  /* 0x0000002402027981 */ /* 0x000ea4000c1e1900 */
[----:B--2---:R-:W-:-:S04]  /*b600*/  I2FP.F32.U32 R0, R2 ;  /* 0x0000000200007245 */ /* 0x004fc80000201000 */
[----:B------:R-:W-:-:S04]  /*b610*/  F2FP.F16.F32.PACK_AB R0, RZ, R0 ;  /* 0x00000000ff00723e */ /* 0x000fc800000000ff */
[----:B------:R-:W-:-:S07]  /*b620*/  PRMT R22, R0, 0x7610, R22 ;  /* 0x0000761000167816 */ /* 0x000fce0000000016 */
.L_x_2455:
        /* <DEDUP_REMOVED lines=19> */
.L_x_2486:
[----:B------:R-:W2:Y:S02]  /*b760*/  LDG.E.U8 R2, desc[UR36][R2.64] ;  /* 0x0000002402027981 */ /* 0x000ea4000c1e1100 */
[----:B--2---:R-:W-:-:S04]  /*b770*/  I2FP.F32.U32 R0, R2 ;  /* 0x0000000200007245 */ /* 0x004fc80000201000 */
[----:B------:R-:W-:Y:S01]  /*b780*/  F2FP.F16.F32.PACK_AB R0, RZ, R0 ;  /* 0x00000000ff00723e */ /* 0x000fe200000000ff */
[----:B------:R-:W-:Y:S06]  /*b790*/  BRA `(.L_x_2488) ;  /* 0x0000000c00887947 */ /* 0x000fec0003800000 */
.L_x_2485:
        /* <DEDUP_REMOVED lines=10> */
.L_x_2490:
[----:B------:R-:W2:Y:S02]  /*b840*/  LDG.E R2, desc[UR36][R2.64] ;  /* 0x0000002402027981 */ /* 0x000ea4000c1e1900 */
[----:B--2---:R-:W-:-:S04]  /*b850*/  I2FP.F32.S32 R0, R2 ;  /* 0x0000000200007245 */ /* 0x004fc80000201400 */
[----:B------:R-:W-:Y:S01]  /*b860*/  F2FP.F16.F32.PACK_AB R0, RZ, R0 ;  /* 0x00000000ff00723e */ /* 0x000fe200000000ff */
[----:B------:R-:W-:Y:S06]  /*b870*/  BRA `(.L_x_2488) ;  /* 0x0000000c00507947 */ /* 0x000fec0003800000 */
.L_x_2489:
[----:B------:R-:W2:Y:S02]  /*b880*/  LDG.E.U16 R2, desc[UR36][R2.64] ;  /* 0x0000002402027981 */ /* 0x000ea4000c1e1500 */
[----:B--2---:R-:W0:Y:S02]  /*b890*/  I2F.S16 R0, R2 ;  /* 0x0000000200007306 */ /* 0x004e240000101400 */
[----:B0-----:R-:W-:Y:S01]  /*b8a0*/  F2FP.F16.F32.PACK_AB R0, RZ, R0 ;  /* 0x00000000ff00723e */ /* 0x001fe200000000ff */
[----:B------:R-:W-:Y:S06]  /*b8b0*/  BRA `(.L_x_2488) ;  /* 0x0000000c00407947 */ /* 0x000fec0003800000 */
.L_x_2484:
        /* <DEDUP_REMOVED lines=9> */
.L_x_2492:
[----:B------:R0:W5:Y:S01]  /*b950*/  LDG.E.U16 R0, desc[UR36][R2.64] ;  /* 0x0000002402007981 */ /* 0x000162000c1e1500 */
[----:B------:R-:W-:Y:S05]  /*b960*/  BRA `(.L_x_2488) ;  /* 0x0000000c00147947 */ /* 0x000fea0003800000 */
.L_x_2491:
        /* <DEDUP_REMOVED lines=9> */
.L_x_2494:
[----:B------:R1:W5:Y:S01]  /*ba00*/  LDG.E.U16 R0, desc[UR36][R2.64] ;  /* 0x0000002402007981 */ /* 0x000362000c1e1500 */
[----:B------:R-:W-:Y:S05]  /*ba10*/  BRA `(.L_x_2488) ;  /* 0x0000000800e87947 */ /* 0x000fea0003800000 */
.L_x_2493:
        /* <DEDUP_REMOVED lines=8> */
.L_x_2483:
        /* <DEDUP_REMOVED lines=13> */
.L_x_2497:
        /* <DEDUP_REMOVED lines=8> */
.L_x_2496:
        /* <DEDUP_REMOVED lines=28> */
.L_x_2499:
        /* <DEDUP_REMOVED lines=15> */
.L_x_2498:
[----:B------:R-:W2:Y:S02]  /*bea0*/  LDG.E.U16 R0, desc[UR36][R2.64] ;  /* 0x0000002402007981 */ /* 0x000ea4000c1e1500 */
[----:B--2---:R-:W-:-:S05]  /*beb0*/  IMAD.U32 R0, R0, 0x10000, RZ ;  /* 0x0001000000007824 */ /* 0x004fca00078e00ff */
[----:B------:R-:W-:Y:S01]  /*bec0*/  F2FP.F16.F32.PACK_AB R0, RZ, R0 ;  /* 0x00000000ff00723e */ /* 0x000fe200000000ff */
[----:B------:R-:W-:Y:S06]  /*bed0*/  BRA `(.L_x_2488) ;  /* 0x0000000400b87947 */ /* 0x000fec0003800000 */
.L_x_2495:
        /* <DEDUP_REMOVED lines=12> */
.L_x_2502:
        /* <DEDUP_REMOVED lines=21> */
.L_x_2506:
[----:B------:R-:W-:Y:S05]  /*c0f0*/  BSYNC B1 ;  /* 0x0000000000017941 */ /* 0x000fea0003800000 */
.L_x_2505:
[----:B------:R-:W-:Y:S01]  /*c100*/  LEA R3, R0, 0x3b800000, 0x17 ;  /* 0x3b80000000037811 */ /* 0x000fe200078eb8ff */
[----:B------:R-:W-:-:S05]  /*c110*/  IMAD.SHL.U32 R0, R2, 0x100000, RZ ;  /* 0x0010000002007824 */ /* 0x000fca00078e00ff */
[----:B------:R-:W-:-:S07]  /*c120*/  LOP3.LUT R0, R3, R0, R4, 0xfe, !PT ;  /* 0x0000000003007212 */ /* 0x000fce00078efe04 */
.L_x_2504:
[----:B------:R-:W-:Y:S05]  /*c130*/  BSYNC B0 ;  /* 0x0000000000007941 */ /* 0x000fea0003800000 */
.L_x_2503:
[----:B------:R-:W-:Y:S01]  /*c140*/  F2FP.F16.F32.PACK_AB R0, RZ, R0 ;  /* 0x00000000ff00723e */ /* 0x000fe200000000ff */
[----:B------:R-:W-:Y:S06]  /*c150*/  BRA `(.L_x_2488) ;  /* 0x0000000400187947 */ /* 0x000fec0003800000 */
.L_x_2501:
        /* <DEDUP_REMOVED lines=21> */
.L_x_2510:
[----:B------:R-:W-:Y:S05]  /*c2b0*/  BSYNC B1 ;  /* 0x0000000000017941 */ /* 0x000fea0003800000 */
.L_x_2509:
[----:B------:R-:W-:Y:S01]  /*c2c0*/  LEA R3, R0, 0x37800000, 0x17 ;  /* 0x3780000000037811 */ /* 0x000fe200078eb8ff */
[----:B------:R-:W-:-:S05]  /*c2d0*/  IMAD.SHL.U32 R0, R2, 0x200000, RZ ;  /* 0x0020000002007824 */ /* 0x000fca00078e00ff */
[----:B------:R-:W-:-:S07]  /*c2e0*/  LOP3.LUT R0, R3, R0, R4, 0xfe, !PT ;  /* 0x0000000003007212 */ /* 0x000fce00078efe04 */
.L_x_2508:
[----:B------:R-:W-:Y:S05]  /*c2f0*/  BSYNC B0 ;  /* 0x0000000000007941 */ /* 0x000fea0003800000 */
.L_x_2507:
[----:B------:R-:W-:Y:S01]  /*c300*/  F2FP.F16.F32.PACK_AB R0, RZ, R0 ;  /* 0x00000000ff00723e */ /* 0x000fe200000000ff */
[----:B------:R-:W-:Y:S06]  /*c310*/  BRA `(.L_x_2488) ;  /* 0x0000000000a87947 */ /* 0x000fec0003800000 */
.L_x_2500:
        /* <DEDUP_REMOVED lines=14> */
.L_x_2514:
[----:B------:R-:W-:Y:S05]  /*c400*/  BSYNC B0 ;  /* 0x0000000000007941 */ /* 0x000fea0003800000 */
.L_x_2513:
[----:B------:R-:W-:Y:S01]  /*c410*/  F2FP.F16.F32.PACK_AB R0, RZ, R0 ;  /* 0x00000000ff00723e */ /* 0x000fe200000000ff */
[----:B------:R-:W-:Y:S06]  /*c420*/  BRA `(.L_x_2488) ;  /* 0x0000000000647947 */ /* 0x000fec0003800000 */
.L_x_2487:
        /* <DEDUP_REMOVED lines=16> */
.L_x_2515:
[----:B------:R-:W-:Y:S01]  /*c530*/  PRMT R0, RZ, 0x7610, R0 ;  /* 0x00007610ff007816 */ /* 0x000fe20000000000 */
[----:B------:R-:W-:Y:S06]  /*c540*/  BRA `(.L_x_2488) ;  /* 0x00000000001c7947 */ /* 0x000fec0003800000 */
.L_x_2512:
[----:B------:R-:W2:Y:S02]  /*c550*/  LDG.E.64 R2, desc[UR36][R2.64] ;  /* 0x0000002402027981 */ /* 0x000ea4000c1e1b00 */
[----:B--2---:R-:W0:Y:S02]  /*c560*/  I2F.U64 R0, R2 ;  /* 0x0000000200007312 */ /* 0x004e240000301000 */
[----:B0-----:R-:W-:Y:S01]  /*c570*/  F2FP.F16.F32.PACK_AB R0, RZ, R0 ;  /* 0x00000000ff00723e */ /* 0x001fe200000000ff */
[----:B------:R-:W-:Y:S06]  /*c580*/  BRA `(.L_x_2488) ;  /* 0x00000000000c7947 */ /* 0x000fec0003800000 */
.L_x_2511:
[----:B------:R-:W2:Y:S02]  /*c590*/  LDG.E R2, desc[UR36][R2.64] ;  /* 0x0000002402027981 */ /* 0x000ea4000c1e1900 */
[----:B--2---:R-:W-:-:S04]  /*c5a0*/  I2FP.F32.U32 R0, R2 ;  /* 0x0000000200007245 */ /* 0x004fc80000201000 */
[----:B------:R-:W-:-:S07]  /*c5b0*/  F2FP.F16.F32.PACK_AB R0, RZ, R0 ;  /* 0x00000000ff00723e */ /* 0x000fce00000000ff */
.L_x_2488:
        /* <DEDUP_REMOVED lines=35> */
.L_x_2519:
[----:B------:R-:W-:-:S06]  /*c7f0*/  HADD2.F32 R3, -RZ, R0.H0_H0 ;  /* 0x20000000ff037230 */ /* 0x000fcc0000004100 */
[----:B------:R-:W0:Y:S02]  /*c800*/  F2I.S64.TRUNC R2, R3 ;  /* 0x0000000300027311 */ /* 0x000e24000020d900 */
[----:B0-----:R0:W-:Y:S01]  /*c810*/  STG.E.U8 desc[UR36][R16.64], R2 ;  /* 0x0000000210007986 */ /* 0x0011e2000c101124 */
[----:B------:R-:W-:Y:S05]  /*c820*/  BRA `(.L_x_2521) ;  /* 0x0000000c00847947 */ /* 0x000fea0003800000 */
.L_x_2518:
        /* <DEDUP_REMOVED lines=10> */
.L_x_2523:
[----:B------:R-:W-:-:S04]  /*c8d0*/  HADD2.F32 R0, -RZ, R0.H0_H0 ;  /* 0x20000000ff007230 */ /* 0x000fc80000004100 */
[----:B------:R-:W0:Y:S02]  /*c8e0*/  F2I.FTZ.TRUNC.NTZ R3, R0 ;  /* 0x0000000000037305 */ /* 0x000e24000021f100 */
[----:B0-----:R0:W-:Y:S01]  /*c8f0*/  STG.E desc[UR36][R16.64], R3 ;  /* 0x0000000310007986 */ /* 0x0011e2000c101924 */
[----:B------:R-:W-:Y:S05]  /*c900*/  BRA `(.L_x_2521) ;  /* 0x0000000c004c7947 */ /* 0x000fea0003800000 */
.L_x_2522:
[----:B------:R-:W-:-:S04]  /*c910*/  HADD2.F32 R0, -RZ, R0.H0_H0 ;  /* 0x20000000ff007230 */ /* 0x000fc80000004100 */
[----:B------:R-:W0:Y:S02]  /*c920*/  F2I.FTZ.TRUNC.NTZ R3, R0 ;  /* 0x0000000000037305 */ /* 0x000e24000021f100 */
[----:B0-----:R0:W-:Y:S01]  /*c930*/  STG.E.U16 desc[UR36][R16.64], R3 ;  /* 0x0000000310007986 */ /* 0x0011e2000c101524 */
[----:B------:R-:W-:Y:S05]  /*c940*/  BRA `(.L_x_2521) ;  /* 0x0000000c003c7947 */ /* 0x000fea0003800000 */
.L_x_2517:
        /* <DEDUP_REMOVED lines=9> */
.L_x_2525:
[----:B------:R0:W-:Y:S01]  /*c9e0*/  STG.E.U16 desc[UR36][R16.64], R0 ;  /* 0x0000000010007986 */ /* 0x0001e2000c101524 */
[----:B------:R-:W-:Y:S05]  /*c9f0*/  BRA `(.L_x_2521) ;  /* 0x0000000c00107947 */ /* 0x000fea0003800000 */
.L_x_2524:
        /* <DEDUP_REMOVED lines=10> */
.L_x_2527:
[----:B------:R-:W-:-:S05]  /*caa0*/  HADD2.F32 R0, -RZ, R0.H0_H0 ;  /* 0x20000000ff007230 */ /* 0x000fca0000004100 */
[----:B------:R-:W-:-:S04]  /*cab0*/  F2FP.F16.F32.PACK_AB R0, RZ, R0 ;  /* 0x00000000ff00723e */ /* 0x000fc800000000ff */
[----:B------:R-:W-:-:S05]  /*cac0*/  PRMT R0, R0, 0x5410, RZ ;  /* 0x0000541000007816 */ /* 0x000fca00000000ff */
[----:B------:R0:W-:Y:S01]  /*cad0*/  STG.E desc[UR36][R16.64], R0 ;  /* 0x0000000010007986 */ /* 0x0001e2000c101924 */
[----:B------:R-:W-:Y:S05]  /*cae0*/  BRA `(.L_x_2521) ;  /* 0x0000000800d47947 */ /* 0x000fea0003800000 */
.L_x_2526:
[----:B------:R-:W-:-:S05]  /*caf0*/  HADD2.F32 R2, -RZ, R0.H0_H0 ;  /* 0x20000000ff027230 */ /* 0x000fca0000004100 */
[----:B------:R-:W-:-:S06]  /*cb00*/  FMUL.FTZ R2, R2, 1 ;  /* 0x3f80000002027820 */ /* 0x000fcc0000410000 */
[----:B------:R-:W0:Y:S02]  /*cb10*/  F2F.F64.F32 R2, R2 ;  /* 0x0000000200027310 */ /* 0x000e240000201800 */
[----:B0-----:R0:W-:Y:S01]  /*cb20*/  STG.E.64 desc[UR36][R16.64], R2 ;  /* 0x0000000210007986 */ /* 0x0011e2000c101b24 */
[----:B------:R-:W-:Y:S05]  /*cb30*/  BRA `(.L_x_2521) ;  /* 0x0000000800c07947 */ /* 0x000fea0003800000 */
.L_x_2516:
        /* <DEDUP_REMOVED lines=13> */
.L_x_2530:
[----:B------:R-:W-:Y:S01]  /*cc10*/  HADD2.F32 R0, -RZ, R0.H0_H0 ;  /* 0x20000000ff007230 */ /* 0x000fe20000004100 */
[----:B------:R-:W-:-:S04]  /*cc20*/  CS2R R6, SRZ ;  /* 0x0000000000067805 */ /* 0x000fc8000001ff00 */
[----:B------:R-:W-:-:S04]  /*cc30*/  FMUL.FTZ R0, R0, 1 ;  /* 0x3f80000000007820 */ /* 0x000fc80000410000 */
[----:B------:R-:W0:Y:S02]  /*cc40*/  F2F.F64.F32 R4, R0 ;  /* 0x0000000000047310 */ /* 0x000e240000201800 */
[----:B0-----:R0:W-:Y:S01]  /*cc50*/  STG.E.128 desc[UR36][R16.64], R4 ;  /* 0x0000000410007986 */ /* 0x0011e2000c101d24 */
[----:B------:R-:W-:Y:S05]  /*cc60*/  BRA `(.L_x_2521) ;  /* 0x0000000800747947 */ /* 0x000fea0003800000 */
.L_x_2529:
        /* <DEDUP_REMOVED lines=21> */
.L_x_2534:
[----:B------:R-:W-:Y:S05]  /*cdc0*/  BSYNC B0 ;  /* 0x0000000000007941 */ /* 0x000fea0003800000 */
.L_x_2533:
[----:B------:R-:W-:-:S05]  /*cdd0*/  LOP3.LUT R3, R0, R3, RZ, 0xfc, !PT ;  /* 0x0000000300037212 */ /* 0x000fca00078efcff */
[----:B------:R0:W-:Y:S01]  /*cde0*/  STG.E.U8 desc[UR36][R16.64], R3 ;  /* 0x0000000310007986 */ /* 0x0001e2000c101124 */
[----:B------:R-:W-:Y:S05]  /*cdf0*/  BRA `(.L_x_2521) ;  /* 0x0000000800107947 */ /* 0x000fea0003800000 */
.L_x_2532:
        /* <DEDUP_REMOVED lines=13> */
.L_x_2536:
[----:B------:R-:W-:Y:S01]  /*ced0*/  IMAD.MOV.U32 R0, RZ, RZ, 0x7f ;  /* 0x0000007fff007424 */ /* 0x000fe200078e00ff */
[----:B------:R-:W-:-:S04]  /*cee0*/  ISETP.GT.U32.AND P0, PT, R2, 0x7f800000, PT ;  /* 0x7f8000000200780c */ /* 0x000fc80003f04070 */
[----:B------:R-:W-:-:S09]  /*cef0*/  SEL R0, R0, 0x7c, P0 ;  /* 0x0000007c00007807 */ /* 0x000fd20000000000 */
.L_x_2537:
[----:B------:R-:W-:Y:S05]  /*cf00*/  BSYNC B0 ;  /* 0x0000000000007941 */ /* 0x000fea0003800000 */
.L_x_2535:
[----:B------:R-:W-:-:S04]  /*cf10*/  LOP3.LUT R2, R3, 0x80000000, RZ, 0xc0, !PT ;  /* 0x8000000003027812 */ /* 0x000fc800078ec0ff */
[----:B------:R-:W-:-:S04]  /*cf20*/  SHF.R.U32.HI R3, RZ, 0x18, R2 ;  /* 0x00000018ff037819 */ /* 0x000fc80000011602 */
[----:B------:R-:W-:-:S05]  /*cf30*/  LOP3.LUT R3, R0, R3, RZ, 0xfc, !PT ;  /* 0x0000000300037212 */ /* 0x000fca00078efcff */
[----:B------:R0:W-:Y:S01]  /*cf40*/  STG.E.U8 desc[UR36][R16.64], R3 ;  /* 0x0000000310007986 */ /* 0x0001e2000c101124 */
[----:B------:R-:W-:Y:S05]  /*cf50*/  BRA `(.L_x_2521) ;  /* 0x0000000400b87947 */ /* 0x000fea0003800000 */
.L_x_2531:
[----:B------:R-:W-:-:S05]  /*cf60*/  HADD2.F32 R0, -RZ, R0.H0_H0 ;  /* 0x20000000ff007230 */ /* 0x000fca0000004100 */
[----:B------:R-:W-:-:S05]  /*cf70*/  F2FP.BF16.F32.PACK_AB R0, RZ, R0 ;  /* 0x00000000ff00723e */ /* 0x000fca00000010ff */
[----:B------:R0:W-:Y:S01]  /*cf80*/  STG.E.U16 desc[UR36][R16.64], R0 ;  /* 0x0000000010007986 */ /* 0x0001e2000c101524 */
[----:B------:R-:W-:Y:S05]  /*cf90*/  BRA `(.L_x_2521) ;  /* 0x0000000400a87947 */ /* 0x000fea0003800000 */
.L_x_2528:
        /* <DEDUP_REMOVED lines=12> */
.L_x_2540:
        /* <DEDUP_REMOVED lines=17> */
.L_x_2543:
[----:B------:R-:W-:-:S04]  /*d170*/  LOP3.LUT R2, R3, 0x80000000, RZ, 0xc0, !PT ;  /* 0x8000000003027812 */ /* 0x000fc800078ec0ff */
[----:B------:R-:W-:-:S04]  /*d180*/  SHF.R.U32.HI R3, RZ, 0x18, R2 ;  /* 0x00000018ff037819 */ /* 0x000fc80000011602 */
[----:B------:R-:W-:-:S04]  /*d190*/  LOP3.LUT R0, R0, R3, RZ, 0xfc, !PT ;  /* 0x0000000300007212 */ /* 0x000fc800078efcff */
[----:B------:R-:W-:-:S07]  /*d1a0*/  PRMT R8, R0, 0x7610, R8 ;  /* 0x0000761000087816 */ /* 0x000fce0000000008 */
.L_x_2542:
[----:B------:R-:W-:Y:S05]  /*d1b0*/  BSYNC B0 ;  /* 0x0000000000007941 */ /* 0x000fea0003800000 */
.L_x_2541:
[----:B------:R3:W-:Y:S01]  /*d1c0*/  STG.E.U8 desc[UR36][R16.64], R8 ;  /* 0x0000000810007986 */ /* 0x0007e2000c101124 */
[----:B------:R-:W-:Y:S05]  /*d1d0*/  BRA `(.L_x_2521) ;  /* 0x0000000400187947 */ /* 0x000fea0003800000 */
.L_x_2539:
        /* <DEDUP_REMOVED lines=17> */
.L_x_2546:
[----:B------:R-:W-:-:S04]  /*d2f0*/  LOP3.LUT R2, R3, 0x80000000, RZ, 0xc0, !PT ;  /* 0x8000000003027812 */ /* 0x000fc800078ec0ff */
[----:B------:R-:W-:-:S04]  /*d300*/  SHF.R.U32.HI R3, RZ, 0x18, R2 ;  /* 0x00000018ff037819 */ /* 0x000fc80000011602 */
[----:B------:R-:W-:-:S04]  /*d310*/  LOP3.LUT R0, R0, R3, RZ, 0xfc, !PT ;  /* 0x0000000300007212 */ /* 0x000fc800078efcff */
[----:B------:R-:W-:-:S07]  /*d320*/  PRMT R8, R0, 0x7610, R8 ;  /* 0x0000761000087816 */ /* 0x000fce0000000008 */
.L_x_2545:
[----:B------:R-:W-:Y:S05]  /*d330*/  BSYNC B0 ;  /* 0x0000000000007941 */ /* 0x000fea0003800000 */
.L_x_2544:
[----:B------:R0:W-:Y:S01]  /*d340*/  STG.E.U8 desc[UR36][R16.64], R8 ;  /* 0x0000000810007986 */ /* 0x0001e2000c101124 */
[----:B------:R-:W-:Y:S05]  /*d350*/  BRA `(.L_x_2521) ;  /* 0x0000000000b87947 */ /* 0x000fea0003800000 */
.L_x_2538:
        /* <DEDUP_REMOVED lines=22> */
.L_x_2520:
        /* <DEDUP_REMOVED lines=16> */
.L_x_2549:
[----:B------:R-:W-:Y:S05]  /*d5c0*/  BRA `(.L_x_2521) ;  /* 0x00000000001c7947 */ /* 0x000fea0003800000 */
.L_x_2548:
[----:B------:R-:W-:-:S06]  /*d5d0*/  HADD2.F32 R2, -RZ, R0.H0_H0 ;  /* 0x20000000ff027230 */ /* 0x000fcc0000004100 */
[----:B------:R-:W0:Y:S02]  /*d5e0*/  F2I.U64.TRUNC R2, R2 ;  /* 0x0000000200027311 */ /* 0x000e24000020d800 */
[----:B0-----:R1:W-:Y:S01]  /*d5f0*/  STG.E.64 desc[UR36][R16.64], R2 ;  /* 0x0000000210007986 */ /* 0x0013e2000c101b24 */
[----:B------:R-:W-:Y:S05]  /*d600*/  BRA `(.L_x_2521) ;  /* 0x00000000000c7947 */ /* 0x000fea0003800000 */
.L_x_2547:
[----:B------:R-:W-:-:S04]  /*d610*/  HADD2.F32 R0, -RZ, R0.H0_H0 ;  /* 0x20000000ff007230 */ /* 0x000fc80000004100 */
[----:B------:R-:W0:Y:S02]  /*d620*/  F2I.FTZ.U32.TRUNC.NTZ R3, R0 ;  /* 0x0000000000037305 */ /* 0x000e24000021f000 */
[----:B0-----:R0:W-:Y:S02]  /*d630*/  STG.E desc[UR36][R16.64], R3 ;  /* 0x0000000310007986 */ /* 0x0011e4000c101924 */
.L_x_2521:
[----:B------:R-:W-:-:S07]  /*d640*/  VIADD R19, R19, 0x80 ;  /* 0x0000008013137836 */ /* 0x000fce0000000000 */
.L_x_2448:
[----:B------:R-:W-:Y:S05]  /*d650*/  BSYNC B6 ;  /* 0x0000000000067941 */ /* 0x000fea0003800000 */
.L_x_2447:
        /* <DEDUP_REMOVED lines=357> */
.L_x_2550:
        /* <DEDUP_REMOVED lines=23> */
.L_x_2554:
[----:B------:R-:W2:Y:S02]  /*ee20*/  LDG.E.U8 R2, desc[UR36][R2.64] ;  /* 0x0000002402027981 */ /* 0x000ea4000c1e1100 */
[----:B--2---:R-:W-:-:S04]  /*ee30*/  I2FP.F32.U32 R0, R2 ;  /* 0x0000000200007245 */ /* 0x004fc80000201000 */
[----:B------:R-:W-:-:S04]  /*ee40*/  F2FP.F16.F32.PACK_AB R0, RZ, R0 ;  /* 0x00000000ff00723e */ /* 0x000fc800000000ff */
[----:B------:R-:W-:Y:S01]  /*ee50*/  PRMT R19, R0, 0x7610, R19 ;  /* 0x0000761000137816 */ /* 0x000fe20000000013 */
[----:B------:R-:W-:Y:S06]  /*ee60*/  BRA `(.L_x_2556) ;  /* 0x0000000c00bc7947 */ /* 0x000fec0003800000 */
.L_x_2553:
        /* <DEDUP_REMOVED lines=11> */
.L_x_2558:
[----:B------:R-:W2:Y:S02]  /*ef20*/  LDG.E R2, desc[UR36][R2.64] ;  /* 0x0000002402027981 */ /* 0x000ea4000c1e1900 */
[----:B--2---:R-:W-:-:S04]  /*ef30*/  I2FP.F32.S32 R0, R2 ;  /* 0x0000000200007245 */ /* 0x004fc80000201400 */
[----:B------:R-:W-:-:S04]  /*ef40*/  F2FP.F16.F32.PACK_AB R0, RZ, R0 ;  /* 0x00000000ff00723e */ /* 0x000fc800000000ff */
[----:B------:R-:W-:Y:S01]  /*ef50*/  PRMT R19, R0, 0x7610, R19 ;  /* 0x0000761000137816 */ /* 0x000fe20000000013 */
[----:B------:R-:W-:Y:S06]  /*ef60*/  BRA `(.L_x_2556) ;  /* 0x0000000c007c7947 */ /* 0x000fec0003800000 */
.L_x_2557:
[----:B------:R-:W2:Y:S02]  /*ef70*/  LDG.E.U16 R2, desc[UR36][R2.64] ;  /* 0x0000002402027981 */ /* 0x000ea4000c1e1500 */
[----:B--2---:R-:W0:Y:S02]  /*ef80*/  I2F.S16 R0, R2 ;  /* 0x0000000200007306 */ /* 0x004e240000101400 */
[----:B0-----:R-:W-:-:S04]  /*ef90*/  F2FP.F16.F32.PACK_AB R0, RZ, R0 ;  /* 0x00000000ff00723e */ /* 0x001fc800000000ff */
[----:B------:R-:W-:Y:S01]  /*efa0*/  PRMT R19, R0, 0x7610, R19 ;  /* 0x0000761000137816 */ /* 0x000fe20000000013 */
[----:B------:R-:W-:Y:S06]  /*efb0*/  BRA `(.L_x_2556) ;  /* 0x0000000c00687947 */ /* 0x000fec0003800000 */
.L_x_2552:
        /* <DEDUP_REMOVED lines=9> */
.L_x_2560:
[----:B------:R1:W5:Y:S01]  /*f050*/  LDG.E.U16 R19, desc[UR36][R2.64] ;  /* 0x0000002402137981 */ /* 0x000362000c1e1500 */
[----:B------:R-:W-:Y:S05]  /*f060*/  BRA `(.L_x_2556) ;  /* 0x0000000c003c7947 */ /* 0x000fea0003800000 */
.L_x_2559:
        /* <DEDUP_REMOVED lines=9> */
.L_x_2562:
[----:B------:R0:W5:Y:S01]  /*f100*/  LDG.E.U16 R19, desc[UR36][R2.64] ;  /* 0x0000002402137981 */ /* 0x000162000c1e1500 */
[----:B------:R-:W-:Y:S05]  /*f110*/  BRA `(.L_x_2556) ;  /* 0x0000000c00107947 */ /* 0x000fea0003800000 */
.L_x_2561:
        /* <DEDUP_REMOVED lines=9> */
.L_x_2551:
        /* <DEDUP_REMOVED lines=14> */
.L_x_2565:
        /* <DEDUP_REMOVED lines=9> */
.L_x_2564:
        /* <DEDUP_REMOVED lines=28> */
.L_x_2567:
        /* <DEDUP_REMOVED lines=15> */
.L_x_2566:
[----:B------:R-:W2:Y:S02]  /*f5d0*/  LDG.E.U16 R0, desc[UR36][R2.64] ;  /* 0x0000002402007981 */ /* 0x000ea4000c1e1500 */
[----:B--2---:R-:W-:-:S05]  /*f5e0*/  IMAD.U32 R0, R0, 0x10000, RZ ;  /* 0x0001000000007824 */ /* 0x004fca00078e00ff */
[----:B------:R-:W-:-:S04]  /*f5f0*/  F2FP.F16.F32.PACK_AB R0, RZ, R0 ;  /* 0x00000000ff00723e */ /* 0x000fc800000000ff */
[----:B------:R-:W-:Y:S01]  /*f600*/  PRMT R19, R0, 0x7610, R19 ;  /* 0x0000761000137816 */ /* 0x000fe20000000013 */
[----:B------:R-:W-:Y:S06]  /*f610*/  BRA `(.L_x_2556) ;  /* 0x0000000400d07947 */ /* 0x000fec0003800000 */
.L_x_2563:
        /* <DEDUP_REMOVED lines=13> */
.L_x_2570:
        /* <DEDUP_REMOVED lines=21> */
.L_x_2574:
[----:B------:R-:W-:Y:S05]  /*f840*/  BSYNC B1 ;  /* 0x0000000000017941 */ /* 0x000fea0003800000 */
.L_x_2573:
[----:B------:R-:W-:Y:S01]  /*f850*/  LEA R3, R0, 0x3b800000, 0x17 ;  /* 0x3b80000000037811 */ /* 0x000fe200078eb8ff */
[----:B------:R-:W-:-:S05]  /*f860*/  IMAD.SHL.U32 R0, R2, 0x100000, RZ ;  /* 0x0010000002007824 */ /* 0x000fca00078e00ff */
[----:B------:R-:W-:-:S07]  /*f870*/  LOP3.LUT R0, R3, R0, R4, 0xfe, !PT ;  /* 0x0000000003007212 */ /* 0x000fce00078efe04 */
.L_x_2572:
[----:B------:R-:W-:Y:S05]  /*f880*/  BSYNC B0 ;  /* 0x0000000000007941 */ /* 0x000fea0003800000 */
.L_x_2571:
[----:B------:R-:W-:-:S04]  /*f890*/  F2FP.F16.F32.PACK_AB R0, RZ, R0 ;  /* 0x00000000ff00723e */ /* 0x000fc800000000ff */
[----:B------:R-:W-:Y:S01]  /*f8a0*/  PRMT R19, R0, 0x7610, R19 ;  /* 0x0000761000137816 */ /* 0x000fe20000000013 */
[----:B------:R-:W-:Y:S06]  /*f8b0*/  BRA `(.L_x_2556) ;  /* 0x0000000400287947 */ /* 0x000fec0003800000 */
.L_x_2569:
        /* <DEDUP_REMOVED lines=21> */
.L_x_2578:
[----:B------:R-:W-:Y:S05]  /*fa10*/  BSYNC B1 ;  /* 0x0000000000017941 */ /* 0x000fea0003800000 */
.L_x_2577:
[----:B------:R-:W-:Y:S01]  /*fa20*/  LEA R3, R0, 0x37800000, 0x17 ;  /* 0x3780000000037811 */ /* 0x000fe200078eb8ff */
[----:B------:R-:W-:-:S05]  /*fa30*/  IMAD.SHL.U32 R0, R2, 0x200000, RZ ;  /* 0x0020000002007824 */ /* 0x000fca00078e00ff */
[----:B------:R-:W-:-:S07]  /*fa40*/  LOP3.LUT R0, R3, R0, R4, 0xfe, !PT ;  /* 0x0000000003007212 */ /* 0x000fce00078efe04 */
.L_x_2576:
[----:B------:R-:W-:Y:S05]  /*fa50*/  BSYNC B0 ;  /* 0x0000000000007941 */ /* 0x000fea0003800000 */
.L_x_2575:
[----:B------:R-:W-:-:S04]  /*fa60*/  F2FP.F16.F32.PACK_AB R0, RZ, R0 ;  /* 0x00000000ff00723e */ /* 0x000fc800000000ff */
[----:B------:R-:W-:Y:S01]  /*fa70*/  PRMT R19, R0, 0x7610, R19 ;  /* 0x0000761000137816 */ /* 0x000fe20000000013 */
[----:B------:R-:W-:Y:S06]  /*fa80*/  BRA `(.L_x_2556) ;  /* 0x0000000000b47947 */ /* 0x000fec0003800000 */
.L_x_2568:
        /* <DEDUP_REMOVED lines=14> */
.L_x_2582:
[----:B------:R-:W-:Y:S05]  /*fb70*/  BSYNC B0 ;  /* 0x0000000000007941 */ /* 0x000fea0003800000 */
.L_x_2581:
[----:B------:R-:W-:-:S04]  /*fb80*/  F2FP.F16.F32.PACK_AB R0, RZ, R0 ;  /* 0x00000000ff00723e */ /* 0x000fc800000000ff */
[----:B------:R-:W-:Y:S01]  /*fb90*/  PRMT R19, R0, 0x7610, R19 ;  /* 0x0000761000137816 */ /* 0x000fe20000000013 */
[----:B------:R-:W-:Y:S06]  /*fba0*/  BRA `(.L_x_2556) ;  /* 0x00000000006c7947 */ /* 0x000fec0003800000 */
.L_x_2555:
        /* <DEDUP_REMOVED lines=16> */
.L_x_2583:
[----:B------:R-:W-:Y:S01]  /*fcb0*/  PRMT R19, RZ, 0x7610, R19 ;  /* 0x00007610ff137816 */ /* 0x000fe20000000013 */
[----:B------:R-:W-:Y:S06]  /*fcc0*/  BRA `(.L_x_2556) ;  /* 0x0000000000247947 */ /* 0x000fec0003800000 */
.L_x_2580:
[----:B------:R-:W2:Y:S02]  /*fcd0*/  LDG.E.64 R2, desc[UR36][R2.64] ;  /* 0x0000002402027981 */ /* 0x000ea4000c1e1b00 */
[----:B--2---:R-:W0:Y:S02]  /*fce0*/  I2F.U64 R0, R2 ;  /* 0x0000000200007312 */ /* 0x004e240000301000 */
[----:B0-----:R-:W-:-:S04]  /*fcf0*/  F2FP.F16.F32.PACK_AB R0, RZ, R0 ;  /* 0x00000000ff00723e */ /* 0x001fc800000000ff */
[----:B------:R-:W-:Y:S01]  /*fd00*/  PRMT R19, R0, 0x7610, R19 ;  /* 0x0000761000137816 */ /* 0x000fe20000000013 */
[----:B------:R-:W-:Y:S06]  /*fd10*/  BRA `(.L_x_2556) ;  /* 0x0000000000107947 */ /* 0x000fec0003800000 */
.L_x_2579:
[----:B------:R-:W2:Y:S02]  /*fd20*/  LDG.E R2, desc[UR36][R2.64] ;  /* 0x0000002402027981 */ /* 0x000ea4000c1e1900 */
[----:B--2---:R-:W-:-:S04]  /*fd30*/  I2FP.F32.U32 R0, R2 ;  /* 0x0000000200007245 */ /* 0x004fc80000201000 */
[----:B------:R-:W-:-:S04]  /*fd40*/  F2FP.F16.F32.PACK_AB R0, RZ, R0 ;  /* 0x00000000ff00723e */ /* 0x000fc800000000ff */
[----:B------:R-:W-:-:S07]  /*fd50*/  PRMT R19, R0, 0x7610, R19 ;  /* 0x0000761000137816 */ /* 0x000fce0000000013 */
.L_x_2556:
        /* <DEDUP_REMOVED lines=19> */
.L_x_2587:
[----:B------:R-:W2:Y:S02]  /*fe90*/  LDG.E.U8 R2, desc[UR36][R2.64] ;  /* 0x0000002402027981 */ /* 0x000ea4000c1e1100 */
[----:B--2---:R-:W-:-:S04]  /*fea0*/  I2FP.F32.U32 R0, R2 ;  /* 0x0000000200007245 */ /* 0x004fc80000201000 */
[----:B------:R-:W-:Y:S01]  /*feb0*/  F2FP.F16.F32.PACK_AB R0, RZ, R0 ;  /* 0x00000000ff00723e */ /* 0x000fe200000000ff */
[----:B------:R-:W-:Y:S06]  /*fec0*/  BRA `(.L_x_2589) ;  /* 0x0000000c00887947 */ /* 0x000fec0003800000 */
.L_x_2586:
        /* <DEDUP_REMOVED lines=10> */
.L_x_2591:
[----:B------:R-:W2:Y:S02]  /*ff70*/  LDG.E R2, desc[UR36][R2.64] ;  /* 0x0000002402027981 */ /* 0x000ea4000c1e1900 */
[----:B--2---:R-:W-:-:S04]  /*ff80*/  I2FP.F32.S32 R0, R2 ;  /* 0x0000000200007245 */ /* 0x004fc80000201400 */
[----:B------:R-:W-:Y:S01]  /*ff90*/  F2FP.F16.F32.PACK_AB R0, RZ, R0 ;  /* 0x00000000ff00723e */ /* 0x000fe200000000ff */
[----:B------:R-:W-:Y:S06]  /*ffa0*/  BRA `(.L_x_2589) ;  /* 0x0000000c00507947 */ /* 0x000fec0003800000 */
.L_x_2590:
[----:B------:R-:W2:Y:S02]  /*ffb0*/  LDG.E.U16 R2, desc[UR36][R2.64] ;  /* 0x0000002402027981 */ /* 0x000ea4000c1e1500 */
[----:B--2---:R-:W0:Y:S02]  /*ffc0*/  I2F.S16 R0, R2 ;  /* 0x0000000200007306 */ /* 0x004e240000101400 */
[----:B0-----:R-:W-:Y:S01]  /*ffd0*/  F2FP.F16.F32.PACK_AB R0, RZ, R0 ;  /* 0x00000000ff00723e */ /* 0x001fe200000000ff */
[----:B------:R-:W-:Y:S06]  /*ffe0*/  BRA `(.L_x_2589) ;  /* 0x0000000c00407947 */ /* 0x000fec0003800000 */
.L_x_2585:
        /* <DEDUP_REMOVED lines=9> */
.L_x_2593:
[----:B------:R1:W5:Y:S01]  /*10080*/  LDG.E.U16 R0, desc[UR36][R2.64] ;  /* 0x0000002402007981 */ /* 0x000362000c1e1500 */
[----:B------:R-:W-:Y:S05]  /*10090*/  BRA `(.L_x_2589) ;  /* 0x0000000c00147947 */ /* 0x000fea0003800000 */
.L_x_2592:
        /* <DEDUP_REMOVED lines=9> */
.L_x_2595:
[----:B------:R0:W5:Y:S01]  /*10130*/  LDG.E.U16 R0, desc[UR36][R2.64] ;  /* 0x0000002402007981 */ /* 0x000162000c1e1500 */
[----:B------:R-:W-:Y:S05]  /*10140*/  BRA `(.L_x_2589) ;  /* 0x0000000800e87947 */ /* 0x000fea0003800000 */
.L_x_2594:
        /* <DEDUP_REMOVED lines=8> */
.L_x_2584:
        /* <DEDUP_REMOVED lines=13> */
.L_x_2598:
        /* <DEDUP_REMOVED lines=8> */
.L_x_2597:
        /* <DEDUP_REMOVED lines=28> */
.L_x_2600:
        /* <DEDUP_REMOVED lines=15> */
.L_x_2599:
[----:B------:R-:W2:Y:S02]  /*105d0*/  LDG.E.U16 R0, desc[UR36][R2.64] ;  /* 0x0000002402007981 */ /* 0x000ea4000c1e1500 */
[----:B--2---:R-:W-:-:S05]  /*105e0*/  IMAD.U32 R0, R0, 0x10000, RZ ;  /* 0x0001000000007824 */ /* 0x004fca00078e00ff */
[----:B------:R-:W-:Y:S01]  /*105f0*/  F2FP.F16.F32.PACK_AB R0, RZ, R0 ;  /* 0x00000000ff00723e */ /* 0x000fe200000000ff */
[----:B------:R-:W-:Y:S06]  /*10600*/  BRA `(.L_x_2589) ;  /* 0x0000000400b87947 */ /* 0x000fec0003800000 */
.L_x_2596:
        /* <DEDUP_REMOVED lines=12> */
.L_x_2603:
        /* <DEDUP_REMOVED lines=21> */
.L_x_2607:
[----:B------:R-:W-:Y:S05]  /*10820*/  BSYNC B1 ;  /* 0x0000000000017941 */ /* 0x000fea0003800000 */
.L_x_2606:
[----:B------:R-:W-:Y:S01]  /*10830*/  LEA R3, R0, 0x3b800000, 0x17 ;  /* 0x3b80000000037811 */ /* 0x000fe200078eb8ff */
[----:B------:R-:W-:-:S05]  /*10840*/  IMAD.SHL.U32 R0, R2, 0x100000, RZ ;  /* 0x0010000002007824 */ /* 0x000fca00078e00ff */
[----:B------:R-:W-:-:S07]  /*10850*/  LOP3.LUT R0, R3, R0, R4, 0xfe, !PT ;  /* 0x0000000003007212 */ /* 0x000fce00078efe04 */
.L_x_2605:
[----:B------:R-:W-:Y:S05]  /*10860*/  BSYNC B0 ;  /* 0x0000000000007941 */ /* 0x000fea0003800000 */
.L_x_2604:
[----:B------:R-:W-:Y:S01]  /*10870*/  F2FP.F16.F32.PACK_AB R0, RZ, R0 ;  /* 0x00000000ff00723e */ /* 0x000fe200000000ff */
[----:B------:R-:W-:Y:S06]  /*10880*/  BRA `(.L_x_2589) ;  /* 0x0000000400187947 */ /* 0x000fec0003800000 */
.L_x_2602:
        /* <DEDUP_REMOVED lines=21> */
.L_x_2611:
[----:B------:R-:W-:Y:S05]  /*109e0*/  BSYNC B1 ;  /* 0x0000000000017941 */ /* 0x000fea0003800000 */
.L_x_2610:
[----:B------:R-:W-:Y:S01]  /*109f0*/  LEA R3, R0, 0x37800000, 0x17 ;  /* 0x3780000000037811 */ /* 0x000fe200078eb8ff */
[----:B------:R-:W-:-:S05]  /*10a00*/  IMAD.SHL.U32 R0, R2, 0x200000, RZ ;  /* 0x0020000002007824 */ /* 0x000fca00078e00ff */
[----:B------:R-:W-:-:S07]  /*10a10*/  LOP3.LUT R0, R3, R0, R4, 0xfe, !PT ;  /* 0x0000000003007212 */ /* 0x000fce00078efe04 */
.L_x_2609:
[----:B------:R-:W-:Y:S05]  /*10a20*/  BSYNC B0 ;  /* 0x0000000000007941 */ /* 0x000fea0003800000 */
.L_x_2608:
[----:B------:R-:W-:Y:S01]  /*10a30*/  F2FP.F16.F32.PACK_AB R0, RZ, R0 ;  /* 0x00000000ff00723e */ /* 0x000fe200000000ff */
[----:B------:R-:W-:Y:S06]  /*10a40*/  BRA `(.L_x_2589) ;  /* 0x0000000000a87947 */ /* 0x000fec0003800000 */
.L_x_2601:
        /* <DEDUP_REMOVED lines=14> */
.L_x_2615:
[----:B------:R-:W-:Y:S05]  /*10b30*/  BSYNC B0 ;  /* 0x0000000000007941 */ /* 0x000fea0003800000 */
.L_x_2614:
[----:B------:R-:W-:Y:S01]  /*10b40*/  F2FP.F16.F32.PACK_AB R0, RZ, R0 ;  /* 0x00000000ff00723e */ /* 0x000fe200000000ff */
[----:B------:R-:W-:Y:S06]  /*10b50*/  BRA `(.L_x_2589) ;  /* 0x0000000000647947 */ /* 0x000fec0003800000 */
.L_x_2588:
        /* <DEDUP_REMOVED lines=16> */
.L_x_2616:
[----:B------:R-:W-:Y:S01]  /*10c60*/  PRMT R0, RZ, 0x7610, R0 ;  /* 0x00007610ff007816 */ /* 0x000fe20000000000 */
[----:B------:R-:W-:Y:S06]  /*10c70*/  BRA `(.L_x_2589) ;  /* 0x00000000001c7947 */ /* 0x000fec0003800000 */
.L_x_2613:
[----:B------:R-:W2:Y:S02]  /*10c80*/  LDG.E.64 R2, desc[UR36][R2.64] ;  /* 0x0000002402027981 */ /* 0x000ea4000c1e1b00 */
[----:B--2---:R-:W0:Y:S02]  /*10c90*/  I2F.U64 R0, R2 ;  /* 0x0000000200007312 */ /* 0x004e240000301000 */
[----:B0-----:R-:W-:Y:S01]  /*10ca0*/  F2FP.F16.F32.PACK_AB R0, RZ, R0 ;  /* 0x00000000ff00723e */ /* 0x001fe200000000ff */
[----:B------:R-:W-:Y:S06]  /*10cb0*/  BRA `(.L_x_2589) ;  /* 0x00000000000c7947 */ /* 0x000fec0003800000 */
.L_x_2612:
[----:B------:R-:W2:Y:S02]  /*10cc0*/  LDG.E R2, desc[UR36][R2.64] ;  /* 0x0000002402027981 */ /* 0x000ea4000c1e1900 */
[----:B--2---:R-:W-:-:S04]  /*10cd0*/  I2FP.F32.U32 R0, R2 ;  /* 0x0000000200007245 */ /* 0x004fc80000201000 */
[----:B------:R-:W-:-:S07]  /*10ce0*/  F2FP.F16.F32.PACK_AB R0, RZ, R0 ;  /* 0x00000000ff00723e */ /* 0x000fce00000000ff */
.L_x_2589:
        /* <DEDUP_REMOVED lines=35> */
.L_x_2620:
[----:B------:R-:W-:-:S06]  /*10f20*/  HADD2.F32 R3, -RZ, R2.H0_H0 ;  /* 0x20000002ff037230 */ /* 0x000fcc0000004100 */
[----:B------:R-:W0:Y:S02]  /*10f30*/  F2I.S64.TRUNC R2, R3 ;  /* 0x0000000300027311 */ /* 0x000e24000020d900 */
[----:B0-----:R-:W-:Y:S01]  /*10f40*/  STG.E.U8 desc[UR36][R16.64], R2 ;  /* 0x0000000210007986 */ /* 0x001fe2000c101124 */
[----:B------:R-:W-:Y:S05]  /*10f50*/  EXIT ;  /* 0x000000000000794d */ /* 0x000fea0003800000 */
.L_x_2619:
        /* <DEDUP_REMOVED lines=10> */
.L_x_2623:
[----:B------:R-:W-:-:S04]  /*11000*/  HADD2.F32 R2, -RZ, R2.H0_H0 ;  /* 0x20000002ff027230 */ /* 0x000fc80000004100 */
[----:B------:R-:W0:Y:S02]  /*11010*/  F2I.FTZ.TRUNC.NTZ R3, R2 ;  /* 0x0000000200037305 */ /* 0x000e24000021f100 */
[----:B0-----:R-:W-:Y:S01]  /*11020*/  STG.E desc[UR36][R16.64], R3 ;  /* 0x0000000310007986 */ /* 0x001fe2000c101924 */
[----:B------:R-:W-:Y:S05]  /*11030*/  EXIT ;  /* 0x000000000000794d */ /* 0x000fea0003800000 */
.L_x_2622:
[----:B------:R-:W-:-:S04]  /*11040*/  HADD2.F32 R2, -RZ, R2.H0_H0 ;  /* 0x20000002ff027230 */ /* 0x000fc80000004100 */
[----:B------:R-:W0:Y:S02]  /*11050*/  F2I.FTZ.TRUNC.NTZ R3, R2 ;  /* 0x0000000200037305 */ /* 0x000e24000021f100 */
[----:B0-----:R-:W-:Y:S01]  /*11060*/  STG.E.U16 desc[UR36][R16.64], R3 ;  /* 0x0000000310007986 */ /* 0x001fe2000c101524 */
[----:B------:R-:W-:Y:S05]  /*11070*/  EXIT ;  /* 0x000000000000794d */ /* 0x000fea0003800000 */
.L_x_2618:
        /* <DEDUP_REMOVED lines=9> */
.L_x_2625:
[----:B------:R-:W-:Y:S01]  /*11110*/  STG.E.U16 desc[UR36][R16.64], R2 ;  /* 0x0000000210007986 */ /* 0x000fe2000c101524 */
[----:B------:R-:W-:Y:S05]  /*11120*/  EXIT ;  /* 0x000000000000794d */ /* 0x000fea0003800000 */
.L_x_2624:
        /* <DEDUP_REMOVED lines=10> */
.L_x_2627:
[----:B------:R-:W-:-:S05]  /*111d0*/  HADD2.F32 R0, -RZ, R2.H0_H0 ;  /* 0x20000002ff007230 */ /* 0x000fca0000004100 */
[----:B------:R-:W-:-:S04]  /*111e0*/  F2FP.F16.F32.PACK_AB R0, RZ, R0 ;  /* 0x00000000ff00723e */ /* 0x000fc800000000ff */
[----:B------:R-:W-:-:S05]  /*111f0*/  PRMT R0, R0, 0x5410, RZ ;  /* 0x0000541000007816 */ /* 0x000fca00000000ff */
[----:B------:R-:W-:Y:S01]  /*11200*/  STG.E desc[UR36][R16.64], R0 ;  /* 0x0000000010007986 */ /* 0x000fe2000c101924 */
[----:B------:R-:W-:Y:S05]  /*11210*/  EXIT ;  /* 0x000000000000794d */ /* 0x000fea0003800000 */
.L_x_2626:
[----:B------:R-:W-:-:S05]  /*11220*/  HADD2.F32 R2, -RZ, R2.H0_H0 ;  /* 0x20000002ff027230 */ /* 0x000fca0000004100 */
[----:B------:R-:W-:-:S06]  /*11230*/  FMUL.FTZ R2, R2, 1 ;  /* 0x3f80000002027820 */ /* 0x000fcc0000410000 */
[----:B------:R-:W0:Y:S02]  /*11240*/  F2F.F64.F32 R2, R2 ;  /* 0x0000000200027310 */ /* 0x000e240000201800 */
[----:B0-----:R-:W-:Y:S01]  /*11250*/  STG.E.64 desc[UR36][R16.64], R2 ;  /* 0x0000000210007986 */ /* 0x001fe2000c101b24 */
[----:B------:R-:W-:Y:S05]  /*11260*/  EXIT ;  /* 0x000000000000794d */ /* 0x000fea0003800000 */
.L_x_2617:
        /* <DEDUP_REMOVED lines=13> */
.L_x_2630:
[----:B------:R-:W-:Y:S01]  /*11340*/  HADD2.F32 R2, -RZ, R2.H0_H0 ;  /* 0x20000002ff027230 */ /* 0x000fe20000004100 */
[----:B------:R-:W-:-:S04]  /*11350*/  CS2R R6, SRZ ;  /* 0x0000000000067805 */ /* 0x000fc8000001ff00 */
[----:B------:R-:W-:-:S04]  /*11360*/  FMUL.FTZ R2, R2, 1 ;  /* 0x3f80000002027820 */ /* 0x000fc80000410000 */
[----:B------:R-:W0:Y:S02]  /*11370*/  F2F.F64.F32 R4, R2 ;  /* 0x0000000200047310 */ /* 0x000e240000201800 */
[----:B0-----:R-:W-:Y:S01]  /*11380*/  STG.E.128 desc[UR36][R16.64], R4 ;  /* 0x0000000410007986 */ /* 0x001fe2000c101d24 */
[----:B------:R-:W-:Y:S05]  /*11390*/  EXIT ;  /* 0x000000000000794d */ /* 0x000fea0003800000 */
.L_x_2629:
        /* <DEDUP_REMOVED lines=21> */
.L_x_2634:
[----:B------:R-:W-:Y:S05]  /*114f0*/  BSYNC B0 ;  /* 0x0000000000007941 */ /* 0x000fea0003800000 */
.L_x_2633:
[----:B------:R-:W-:-:S05]  /*11500*/  LOP3.LUT R3, R0, R3, RZ, 0xfc, !PT ;  /* 0x0000000300037212 */ /* 0x000fca00078efcff */
[----:B------:R-:W-:Y:S01]  /*11510*/  STG.E.U8 desc[UR36][R16.64], R3 ;  /* 0x0000000310007986 */ /* 0x000fe2000c101124 */
[----:B------:R-:W-:Y:S05]  /*11520*/  EXIT ;  /* 0x000000000000794d */ /* 0x000fea0003800000 */
.L_x_2632:
        /* <DEDUP_REMOVED lines=13> */
.L_x_2636:
[----:B------:R-:W-:Y:S01]  /*11600*/  IMAD.MOV.U32 R0, RZ, RZ, 0x7f ;  /* 0x0000007fff007424 */ /* 0x000fe200078e00ff */
[----:B------:R-:W-:-:S04]  /*11610*/  ISETP.GT.U32.AND P0, PT, R2, 0x7f800000, PT ;  /* 0x7f8000000200780c */ /* 0x000fc80003f04070 */
[----:B------:R-:W-:-:S09]  /*11620*/  SEL R0, R0, 0x7c, P0 ;  /* 0x0000007c00007807 */ /* 0x000fd20000000000 */
.L_x_2637:
[----:B------:R-:W-:Y:S05]  /*11630*/  BSYNC B0 ;  /* 0x0000000000007941 */ /* 0x000fea0003800000 */
.L_x_2635:
[----:B------:R-:W-:-:S04]  /*11640*/  LOP3.LUT R2, R3, 0x80000000, RZ, 0xc0, !PT ;  /* 0x8000000003027812 */ /* 0x000fc800078ec0ff */
[----:B------:R-:W-:-:S04]  /*11650*/  SHF.R.U32.HI R3, RZ, 0x18, R2 ;  /* 0x00000018ff037819 */ /* 0x000fc80000011602 */
[----:B------:R-:W-:-:S05]  /*11660*/  LOP3.LUT R3, R0, R3, RZ, 0xfc, !PT ;  /* 0x0000000300037212 */ /* 0x000fca00078efcff */
[----:B------:R-:W-:Y:S01]  /*11670*/  STG.E.U8 desc[UR36][R16.64], R3 ;  /* 0x0000000310007986 */ /* 0x000fe2000c101124 */
[----:B------:R-:W-:Y:S05]  /*11680*/  EXIT ;  /* 0x000000000000794d */ /* 0x000fea0003800000 */
.L_x_2631:
[----:B------:R-:W-:-:S05]  /*11690*/  HADD2.F32 R0, -RZ, R2.H0_H0 ;  /* 0x20000002ff007230 */ /* 0x000fca0000004100 */
[----:B------:R-:W-:-:S05]  /*116a0*/  F2FP.BF16.F32.PACK_AB R0, RZ, R0 ;  /* 0x00000000ff00723e */ /* 0x000fca00000010ff */
[----:B------:R-:W-:Y:S01]  /*116b0*/  STG.E.U16 desc[UR36][R16.64], R0 ;  /* 0x0000000010007986 */ /* 0x000fe2000c101524 */
[----:B------:R-:W-:Y:S05]  /*116c0*/  EXIT ;  /* 0x000000000000794d */ /* 0x000fea0003800000 */
.L_x_2628:
        /* <DEDUP_REMOVED lines=12> */
.L_x_2640:
        /* <DEDUP_REMOVED lines=17> */
.L_x_2643:
[----:B------:R-:W-:-:S04]  /*118a0*/  LOP3.LUT R2, R3, 0x80000000, RZ, 0xc0, !PT ;  /* 0x8000000003027812 */ /* 0x000fc800078ec0ff */
[----:B------:R-:W-:-:S04]  /*118b0*/  SHF.R.U32.HI R3, RZ, 0x18, R2 ;  /* 0x00000018ff037819 */ /* 0x000fc80000011602 */
[----:B------:R-:W-:-:S04]  /*118c0*/  LOP3.LUT R0, R0, R3, RZ, 0xfc, !PT ;  /* 0x0000000300007212 */ /* 0x000fc800078efcff */
[----:B------:R-:W-:-:S07]  /*118d0*/  PRMT R8, R0, 0x7610, R8 ;  /* 0x0000761000087816 */ /* 0x000fce0000000008 */
.L_x_2642:
[----:B------:R-:W-:Y:S05]  /*118e0*/  BSYNC B0 ;  /* 0x0000000000007941 */ /* 0x000fea0003800000 */
.L_x_2641:
[----:B------:R-:W-:Y:S01]  /*118f0*/  STG.E.U8 desc[UR36][R16.64], R8 ;  /* 0x0000000810007986 */ /* 0x000fe2000c101124 */
[----:B------:R-:W-:Y:S05]  /*11900*/  EXIT ;  /* 0x000000000000794d */ /* 0x000fea0003800000 */
.L_x_2639:
        /* <DEDUP_REMOVED lines=17> */
.L_x_2646:
[----:B------:R-:W-:-:S04]  /*11a20*/  LOP3.LUT R2, R3, 0x80000000, RZ, 0xc0, !PT ;  /* 0x8000000003027812 */ /* 0x000fc800078ec0ff */
[----:B------:R-:W-:-:S04]  /*11a30*/  SHF.R.U32.HI R3, RZ, 0x18, R2 ;  /* 0x00000018ff037819 */ /* 0x000fc80000011602 */
[----:B------:R-:W-:-:S04]  /*11a40*/  LOP3.LUT R0, R0, R3, RZ, 0xfc, !PT ;  /* 0x0000000300007212 */ /* 0x000fc800078efcff */
[----:B------:R-:W-:-:S07]  /*11a50*/  PRMT R8, R0, 0x7610, R8 ;  /* 0x0000761000087816 */ /* 0x000fce0000000008 */
.L_x_2645:
[----:B------:R-:W-:Y:S05]  /*11a60*/  BSYNC B0 ;  /* 0x0000000000007941 */ /* 0x000fea0003800000 */
.L_x_2644:
[----:B------:R-:W-:Y:S01]  /*11a70*/  STG.E.U8 desc[UR36][R16.64], R8 ;  /* 0x0000000810007986 */ /* 0x000fe2000c101124 */
[----:B------:R-:W-:Y:S05]  /*11a80*/  EXIT ;  /* 0x000000000000794d */ /* 0x000fea0003800000 */
.L_x_2638:
        /* <DEDUP_REMOVED lines=22> */
.L_x_2621:
        /* <DEDUP_REMOVED lines=16> */
.L_x_2649:
[----:B------:R-:W-:Y:S05]  /*11cf0*/  EXIT ;  /* 0x000000000000794d */ /* 0x000fea0003800000 */
.L_x_2648:
[----:B------:R-:W-:-:S06]  /*11d00*/  HADD2.F32 R2, -RZ, R2.H0_H0 ;  /* 0x20000002ff027230 */ /* 0x000fcc0000004100 */
[----:B------:R-:W0:Y:S02]  /*11d10*/  F2I.U64.TRUNC R2, R2 ;  /* 0x0000000200027311 */ /* 0x000e24000020d800 */
[----:B0-----:R-:W-:Y:S01]  /*11d20*/  STG.E.64 desc[UR36][R16.64], R2 ;  /* 0x0000000210007986 */ /* 0x001fe2000c101b24 */
[----:B------:R-:W-:Y:S05]  /*11d30*/  EXIT ;  /* 0x000000000000794d */ /* 0x000fea0003800000 */
.L_x_2647:
[----:B------:R-:W-:-:S04]  /*11d40*/  HADD2.F32 R2, -RZ, R2.H0_H0 ;  /* 0x20000002ff027230 */ /* 0x000fc80000004100 */
[----:B------:R-:W0:Y:S02]  /*11d50*/  F2I.FTZ.U32.TRUNC.NTZ R3, R2 ;  /* 0x0000000200037305 */ /* 0x000e24000021f000 */
[----:B0-----:R-:W-:Y:S01]  /*11d60*/  STG.E desc[UR36][R16.64], R3 ;  /* 0x0000000310007986 */ /* 0x001fe2000c101924 */
[----:B------:R-:W-:Y:S05]  /*11d70*/  EXIT ;  /* 0x000000000000794d */ /* 0x000fea0003800000 */
.L_x_2650:
        /* <DEDUP_REMOVED lines=16> */
.L_x_19781:


//--------------------- .text._ZN2at6native27unrolled_elementwise_kernelINS0_13BinaryFunctorIN3c104HalfES4_S4_ZZZNS0_17hypot_kernel_cudaERNS_18TensorIteratorBaseEENKUlvE_clEvENKUlvE1_clEvEUlS4_S4_E_EESt5arrayIPcLm3EELi4E23TrivialOffsetCalculatorILi2EjESE_ILi1EjENS0_6memory12LoadWithCastILi2EEENSH_13StoreWithCastILi1EEEEEviT_T0_T2_T3_T4_T5_ --------------------------
	.section	.text._ZN2at6native27unrolled_elementwise_kernelINS0_13BinaryFunctorIN3c104HalfES4_S4_ZZZNS0_17hypot_kernel_cudaERNS_18TensorIteratorBaseEENKUlvE_clEvENKUlvE1_clEvEUlS4_S4_E_EESt5arrayIPcLm3EELi4E23TrivialOffsetCalculatorILi2EjESE_ILi1EjENS0_6memory12LoadWithCastILi2EEENSH_13StoreWithCastILi1EEEEEviT_T0_T2_T3_T4_T5_,"ax",@progbits
	.align	128
        .global         _ZN2at6native27unrolled_elementwise_kernelINS0_13BinaryFunctorIN3c104HalfES4_S4_ZZZNS0_17hypot_kernel_cudaERNS_18TensorIteratorBaseEENKUlvE_clEvENKUlvE1_clEvEUlS4_S4_E_EESt5arrayIPcLm3EELi4E23TrivialOffsetCalculatorILi2EjESE_ILi1EjENS0_6memory12LoadWithCastILi2EEENSH_13StoreWithCastILi1EEEEEviT_T0_T2_T3_T4_T5_
        .type           _ZN2at6native27unrolled_elementwise_kernelINS0_13BinaryFunctorIN3c104HalfES4_S4_ZZZNS0_17hypot_kernel_cudaERNS_18TensorIteratorBaseEENKUlvE_clEvENKUlvE1_clEvEUlS4_S4_E_EESt5arrayIPcLm3EELi4E23TrivialOffsetCalculatorILi2EjESE_ILi1EjENS0_6memory12LoadWithCastILi2EEENSH_13StoreWithCastILi1EEEEEviT_T0_T2_T3_T4_T5_,@function
        .size           _ZN2at6native27unrolled_elementwise_kernelINS0_13BinaryFunctorIN3c104HalfES4_S4_ZZZNS0_17hypot_kernel_cudaERNS_18TensorIteratorBaseEENKUlvE_clEvENKUlvE1_clEvEUlS4_S4_E_EESt5arrayIPcLm3EELi4E23TrivialOffsetCalculatorILi2EjESE_ILi1EjENS0_6memory12LoadWithCastILi2EEENSH_13StoreWithCastILi1EEEEEviT_T0_T2_T3_T4_T5_,(.L_x_19782 - _ZN2at6native27unrolled_elementwise_kernelINS0_13BinaryFunctorIN3c104HalfES4_S4_ZZZNS0_17hypot_kernel_cudaERNS_18TensorIteratorBaseEENKUlvE_clEvENKUlvE1_clEvEUlS4_S4_E_EESt5arrayIPcLm3EELi4E23TrivialOffsetCalculatorILi2EjESE_ILi1EjENS0_6memory12LoadWithCastILi2EEENSH_13StoreWithCastILi1EEEEEviT_T0_T2_T3_T4_T5_)
        .other          _ZN2at6native27unrolled_elementwise_kernelINS0_13BinaryFunctorIN3c104HalfES4_S4_ZZZNS0_17hypot_kernel_cudaERNS_18TensorIteratorBaseEENKUlvE_clEvENKUlvE1_clEvEUlS4_S4_E_EESt5arrayIPcLm3EELi4E23TrivialOffsetCalculatorILi2EjESE_ILi1EjENS0_6memory12LoadWithCastILi2EEENSH_13StoreWithCastILi1EEEEEviT_T0_T2_T3_T4_T5_,@"STO_CUDA_ENTRY STV_DEFAULT"
_ZN2at6native27unrolled_elementwise_kernelINS0_13BinaryFunctorIN3c104HalfES4_S4_ZZZNS0_17hypot_kernel_cudaERNS_18TensorIteratorBaseEENKUlvE_clEvENKUlvE1_clEvEUlS4_S4_E_EESt5arrayIPcLm3EELi4E23TrivialOffsetCalculatorILi2EjESE_ILi1EjENS0_6memory12LoadWithCastILi2EEENSH_13StoreWithCastILi1EEEEEviT_T0_T2_T3_T4_T5_:
.text._ZN2at6native27unrolled_elementwise_kernelINS0_13BinaryFunctorIN3c104HalfES4_S4_ZZZNS0_17hypot_kernel_cudaERNS_18TensorIteratorBaseEENKUlvE_clEvENKUlvE1_clEvEUlS4_S4_E_EESt5arrayIPcLm3EELi4E23TrivialOffsetCalculatorILi2EjESE_ILi1EjENS0_6memory12LoadWithCastILi2EEENSH_13StoreWithCastILi1EEEEEviT_T0_T2_T3_T4_T5_:
        /* <DEDUP_REMOVED lines=36> */
.L_x_2656:
[----:B------:R-:W2:Y:S02]  /*0240*/  LDG.E.U8 R4, desc[UR36][R4.64] ;  /* 0x0000002404047981 */ /* 0x000ea4000c1e1100 */
[----:B--2---:R-:W-:-:S04]  /*0250*/  I2FP.F32.U32 R0, R4 ;  /* 0x0000000400007245 */ /* 0x004fc80000201000 */
[----:B------:R-:W-:-:S04]  /*0260*/  F2FP.F16.F32.PACK_AB R0, RZ, R0 ;  /* 0x00000000ff00723e */ /* 0x000fc800000000ff */
[----:B------:R-:W-:Y:S01]  /*0270*/  PRMT R17, R0, 0x7610, R17 ;  /* 0x0000761000117816 */ /* 0x000fe20000000011 */
[----:B------:R-:W-:Y:S06]  /*0280*/  BRA `(.L_x_2658) ;  /* 0x0000000c00bc7947 */ /* 0x000fec0003800000 */
.L_x_2655:
        /* <DEDUP_REMOVED lines=11> */
.L_x_2660:
[----:B------:R-:W2:Y:S02]  /*0340*/  LDG.E R4, desc[UR36][R4.64] ;  /* 0x0000002404047981 */ /* 0x000ea4000c1e1900 */
[----:B--2---:R-:W-:-:S04]  /*0350*/  I2FP.F32.S32 R0, R4 ;  /* 0x0000000400007245 */ /* 0x004fc80000201400 */
[----:B------:R-:W-:-:S04]  /*0360*/  F2FP.F16.F32.PACK_AB R0, RZ, R0 ;  /* 0x00000000ff00723e */ /* 0x000fc800000000ff */
[----:B------:R-:W-:Y:S01]  /*0370*/  PRMT R17, R0, 0x7610, R17 ;  /* 0x0000761000117816 */ /* 0x000fe20000000011 */
[----:B------:R-:W-:Y:S06]  /*0380*/  BRA `(.L_x_2658) ;  /* 0x0000000c007c7947 */ /* 0x000fec0003800000 */
.L_x_2659:
[----:B------:R-:W2:Y:S02]  /*0390*/  LDG.E.U16 R4, desc[UR36][R4.64] ;  /* 0x0000002404047981 */ /* 0x000ea4000c1e1500 */
[----:B--2---:R-:W0:Y:S02]  /*03a0*/  I2F.S16 R0, R4 ;  /* 0x0000000400007306 */ /* 0x004e240000101400 */
[----:B0-----:R-:W-:-:S04]  /*03b0*/  F2FP.F16.F32.PACK_AB R0, RZ, R0 ;  /* 0x00000000ff00723e */ /* 0x001fc800000000ff */
[----:B------:R-:W-:Y:S01]  /*03c0*/  PRMT R17, R0, 0x7610, R17 ;  /* 0x0000761000117816 */ /* 0x000fe20000000011 */
[----:B------:R-:W-:Y:S06]  /*03d0*/  BRA `(.L_x_2658) ;  /* 0x0000000c00687947 */ /* 0x000fec0003800000 */
.L_x_2654:
        /* <DEDUP_REMOVED lines=9> */
.L_x_2662:
[----:B------:R1:W5:Y:S01]  /*0470*/  LDG.E.U16 R17, desc[UR36][R4.64] ;  /* 0x0000002404117981 */ /* 0x000362000c1e1500 */
[----:B------:R-:W-:Y:S05]  /*0480*/  BRA `(.L_x_2658) ;  /* 0x0000000c003c7947 */ /* 0x000fea0003800000 */
.L_x_2661:
        /* <DEDUP_REMOVED lines=9> */
.L_x_2664:
[----:B------:R0:W5:Y:S01]  /*0520*/  LDG.E.U16 R17, desc[UR36][R4.64] ;  /* 0x0000002404117981 */ /* 0x000162000c1e1500 */
[----:B------:R-:W-:Y:S05]  /*0530*/  BRA `(.L_x_2658) ;  /* 0x0000000c00107947 */ /* 0x000fea0003800000 */
.L_x_2663:
        /* <DEDUP_REMOVED lines=9> */
.L_x_2653:
        /* <DEDUP_REMOVED lines=14> */
.L_x_2667:
        /* <DEDUP_REMOVED lines=9> */
.L_x_2666:
        /* <DEDUP_REMOVED lines=28> */
.L_x_2669:
        /* <DEDUP_REMOVED lines=15> */
.L_x_2668:
[----:B------:R-:W2:Y:S02]  /*09f0*/  LDG.E.U16 R0, desc[UR36][R4.64] ;  /* 0x0000002404007981 */ /* 0x000ea4000c1e1500 */
[----:B--2---:R-:W-:-:S05]  /*0a00*/  IMAD.U32 R0, R0, 0x10000, RZ ;  /* 0x0001000000007824 */ /* 0x004fca00078e00ff */
[----:B------:R-:W-:-:S04]  /*0a10*/  F2FP.F16.F32.PACK_AB R0, RZ, R0 ;  /* 0x00000000ff00723e */ /* 0x000fc800000000ff */
[----:B------:R-:W-:Y:S01]  /*0a20*/  PRMT R17, R0, 0x7610, R17 ;  /* 0x0000761000117816 */ /* 0x000fe20000000011 */
[----:B------:R-:W-:Y:S06]  /*0a30*/  BRA `(.L_x_2658) ;  /* 0x0000000400d07947 */ /* 0x000fec0003800000 */
.L_x_2665:
        /* <DEDUP_REMOVED lines=13> */
.L_x_2672:
        /* <DEDUP_REMOVED lines=21> */
.L_x_2676:
[----:B------:R-:W-:Y:S05]  /*0c60*/  BSYNC B1 ;  /* 0x0000000000017941 */ /* 0x000fea0003800000 */
.L_x_2675:
[----:B------:R-:W-:Y:S01]  /*0c70*/  LEA R5, R0, 0x3b800000, 0x17 ;  /* 0x3b80000000057811 */ /* 0x000fe200078eb8ff */
[----:B------:R-:W-:-:S05]  /*0c80*/  IMAD.SHL.U32 R0, R3, 0x100000, RZ ;  /* 0x0010000003007824 */ /* 0x000fca00078e00ff */
[----:B------:R-:W-:-:S07]  /*0c90*/  LOP3.LUT R0, R5, R0, R6, 0xfe, !PT ;  /* 0x0000000005007212 */ /* 0x000fce00078efe06 */
.L_x_2674:
[----:B------:R-:W-:Y:S05]  /*0ca0*/  BSYNC B0 ;  /* 0x0000000000007941 */ /* 0x000fea0003800000 */
.L_x_2673:
[----:B------:R-:W-:-:S04]  /*0cb0*/  F2FP.F16.F32.PACK_AB R0, RZ, R0 ;  /* 0x00000000ff00723e */ /* 0x000fc800000000ff */
[----:B------:R-:W-:Y:S01]  /*0cc0*/  PRMT R17, R0, 0x7610, R17 ;  /* 0x0000761000117816 */ /* 0x000fe20000000011 */
[----:B------:R-:W-:Y:S06]  /*0cd0*/  BRA `(.L_x_2658) ;  /* 0x0000000400287947 */ /* 0x000fec0003800000 */
.L_x_2671:
        /* <DEDUP_REMOVED lines=21> */
.L_x_2680:
[----:B------:R-:W-:Y:S05]  /*0e30*/  BSYNC B1 ;  /* 0x0000000000017941 */ /* 0x000fea0003800000 */
.L_x_2679:
[----:B------:R-:W-:Y:S01]  /*0e40*/  LEA R5, R0, 0x37800000, 0x17 ;  /* 0x3780000000057811 */ /* 0x000fe200078eb8ff */
[----:B------:R-:W-:-:S05]  /*0e50*/  IMAD.SHL.U32 R0, R3, 0x200000, RZ ;  /* 0x0020000003007824 */ /* 0x000fca00078e00ff */
[----:B------:R-:W-:-:S07]  /*0e60*/  LOP3.LUT R0, R5, R0, R6, 0xfe, !PT ;  /* 0x0000000005007212 */ /* 0x000fce00078efe06 */
.L_x_2678:
[----:B------:R-:W-:Y:S05]  /*0e70*/  BSYNC B0 ;  /* 0x0000000000007941 */ /* 0x000fea0003800000 */
.L_x_2677:
[----:B------:R-:W-:-:S04]  /*0e80*/  F2FP.F16.F32.PACK_AB R0, RZ, R0 ;  /* 0x00000000ff00723e */ /* 0x000fc800000000ff */
[----:B------:R-:W-:Y:S01]  /*0e90*/  PRMT R17, R0, 0x7610, R17 ;  /* 0x0000761000117816 */ /* 0x000fe20000000011 */
[----:B------:R-:W-:Y:S06]  /*0ea0*/  BRA `(.L_x_2658) ;  /* 0x0000000000b47947 */ /* 0x000fec0003800000 */
.L_x_2670:
        /* <DEDUP_REMOVED lines=14> */
.L_x_2684:
[----:B------:R-:W-:Y:S05]  /*0f90*/  BSYNC B0 ;  /* 0x0000000000007941 */ /* 0x000fea0003800000 */
.L_x_2683:
[----:B------:R-:W-:-:S04]  /*0fa0*/  F2FP.F16.F32.PACK_AB R0, RZ, R0 ;  /* 0x00000000ff00723e */ /* 0x000fc800000000ff */
[----:B------:R-:W-:Y:S01]  /*0fb0*/  PRMT R17, R0, 0x7610, R17 ;  /* 0x0000761000117816 */ /* 0x000fe20000000011 */
[----:B------:R-:W-:Y:S06]  /*0fc0*/  BRA `(.L_x_2658) ;  /* 0x00000000006c7947 */ /* 0x000fec0003800000 */
.L_x_2657:
        /* <DEDUP_REMOVED lines=16> */
.L_x_2685:
[----:B------:R-:W-:Y:S01]  /*10d0*/  PRMT R17, RZ, 0x7610, R17 ;  /* 0x00007610ff117816 */ /* 0x000fe20000000011 */
[----:B------:R-:W-:Y:S06]  /*10e0*/  BRA `(.L_x_2658) ;  /* 0x0000000000247947 */ /* 0x000fec0003800000 */
.L_x_2682:
[----:B------:R-:W2:Y:S02]  /*10f0*/  LDG.E.64 R4, desc[UR36][R4.64] ;  /* 0x0000002404047981 */ /* 0x000ea4000c1e1b00 */
[----:B--2---:R-:W0:Y:S02]  /*1100*/  I2F.U64 R0, R4 ;  /* 0x0000000400007312 */ /* 0x004e240000301000 */
[----:B0-----:R-:W-:-:S04]  /*1110*/  F2FP.F16.F32.PACK_AB R0, RZ, R0 ;  /* 0x00000000ff00723e */ /* 0x001fc800000000ff */
[----:B------:R-:W-:Y:S01]  /*1120*/  PRMT R17, R0, 0x7610, R17 ;  /* 0x0000761000117816 */ /* 0x000fe20000000011 */
[----:B------:R-:W-:Y:S06]  /*1130*/  BRA `(.L_x_2658) ;  /* 0x0000000000107947 */ /* 0x000fec0003800000 */
.L_x_2681:
[----:B------:R-:W2:Y:S02]  /*1140*/  LDG.E R4, desc[UR36][R4.64] ;  /* 0x0000002404047981 */ /* 0x000ea4000c1e1900 */
[----:B--2---:R-:W-:-:S04]  /*1150*/  I2FP.F32.U32 R0, R4 ;  /* 0x0000000400007245 */ /* 0x004fc80000201000 */
[----:B------:R-:W-:-:S04]  /*1160*/  F2FP.F16.F32.PACK_AB R0, RZ, R0 ;  /* 0x00000000ff00723e */ /* 0x000fc800000000ff */
[----:B------:R-:W-:-:S07]  /*1170*/  PRMT R17, R0, 0x7610, R17 ;  /* 0x0000761000117816 */ /* 0x000fce0000000011 */
.L_x_2658:
[----:B01----:R-:W0:Y:S01]  /*1180*/  LDC.64 R4, c[0x0][0x228] ;  /* 0x00008a00ff047b82 */ /* 0x003e220000000a00 */
        /* <DEDUP_REMOVED lines=20> */
.L_x_2689:
[----:B------:R-:W2:Y:S02]  /*12d0*/  LDG.E.U8 R4, desc[UR36][R4.64] ;  /* 0x0000002404047981 */ /* 0x000ea4000c1e1100 */
[----:B--2---:R-:W-:-:S04]  /*12e0*/  I2FP.F32.U32 R0, R4 ;  /* 0x0000000400007245 */ /* 0x004fc80000201000 */
[----:B------:R-:W-:-:S04]  /*12f0*/  F2FP.F16.F32.PACK_AB R0, RZ, R0 ;  /* 0x00000000ff00723e */ /* 0x000fc800000000ff */
[----:B------:R-:W-:Y:S01]  /*1300*/  PRMT R18, R0, 0x7610, R18 ;  /* 0x0000761000127816 */ /* 0x000fe20000000012 */
[----:B------:R-:W-:Y:S06]  /*1310*/  BRA `(.L_x_2691) ;  /* 0x0000000c00bc7947 */ /* 0x000fec0003800000 */
.L_x_2688:
        /* <DEDUP_REMOVED lines=11> */
.L_x_2693:
[----:B------:R-:W2:Y:S02]  /*13d0*/  LDG.E R4, desc[UR36][R4.64] ;  /* 0x0000002404047981 */ /* 0x000ea4000c1e1900 */
[----:B--2---:R-:W-:-:S04]  /*13e0*/  I2FP.F32.S32 R0, R4 ;  /* 0x0000000400007245 */ /* 0x004fc80000201400 */
[----:B------:R-:W-:-:S04]  /*13f0*/  F2FP.F16.F32.PACK_AB R0, RZ, R0 ;  /* 0x00000000ff00723e */ /* 0x000fc800000000ff */
[----:B------:R-:W-:Y:S01]  /*1400*/  PRMT R18, R0, 0x7610, R18 ;  /* 0x0000761000127816 */ /* 0x000fe20000000012 */
[----:B------:R-:W-:Y:S06]  /*1410*/  BRA `(.L_x_2691) ;  /* 0x0000000c007c7947 */ /* 0x000fec0003800000 */
.L_x_2692:
[----:B------:R-:W2:Y:S02]  /*1420*/  LDG.E.U16 R4, desc[UR36][R4.64] ;  /* 0x0000002404047981 */ /* 0x000ea4000c1e1500 */
[----:B--2---:R-:W0:Y:S02]  /*1430*/  I2F.S16 R0, R4 ;  /* 0x0000000400007306 */ /* 0x004e240000101400 */
[----:B0-----:R-:W-:-:S04]  /*1440*/  F2FP.F16.F32.PACK_AB R0, RZ, R0 ;  /* 0x00000000ff00723e */ /* 0x001fc800000000ff */
[----:B------:R-:W-:Y:S01]  /*1450*/  PRMT R18, R0, 0x7610, R18 ;  /* 0x0000761000127816 */ /* 0x000fe20000000012 */
[----:B------:R-:W-:Y:S06]  /*1460*/  BRA `(.L_x_2691) ;  /* 0x0000000c00687947 */ /* 0x000fec0003800000 */
.L_x_2687:
        /* <DEDUP_REMOVED lines=9> */
.L_x_2695:
[----:B------:R1:W5:Y:S01]  /*1500*/  LDG.E.U16 R18, desc[UR36][R4.64] ;  /* 0x0000002404127981 */ /* 0x000362000c1e1500 */
[----:B------:R-:W-:Y:S05]  /*1510*/  BRA `(.L_x_2691) ;  /* 0x0000000c003c7947 */ /* 0x000fea0003800000 */
.L_x_2694:
        /* <DEDUP_REMOVED lines=9> */
.L_x_2697:
[----:B------:R0:W5:Y:S01]  /*15b0*/  LDG.E.U16 R18, desc[UR36][R4.64] ;  /* 0x0000002404127981 */ /* 0x000162000c1e1500 */
[----:B------:R-:W-:Y:S05]  /*15c0*/  BRA `(.L_x_2691) ;  /* 0x0000000c00107947 */ /* 0x000fea0003800000 */
.L_x_2696:
        /* <DEDUP_REMOVED lines=9> */
.L_x_2686:
        /* <DEDUP_REMOVED lines=14> */
.L_x_2700:
        /* <DEDUP_REMOVED lines=9> */
.L_x_2699:
        /* <DEDUP_REMOVED lines=28> */
.L_x_2702:
        /* <DEDUP_REMOVED lines=15> */
.L_x_2701:
[----:B------:R-:W2:Y:S02]  /*1a80*/  LDG.E.U16 R0, desc[UR36][R4.64] ;  /* 0x0000002404007981 */ /* 0x000ea4000c1e1500 */
[----:B--2---:R-:W-:-:S05]  /*1a90*/  IMAD.U32 R0, R0, 0x10000, RZ ;  /* 0x0001000000007824 */ /* 0x004fca00078e00ff */
[----:B------:R-:W-:-:S04]  /*1aa0*/  F2FP.F16.F32.PACK_AB R0, RZ, R0 ;  /* 0x00000000ff00723e */ /* 0x000fc800000000ff */
[----:B------:R-:W-:Y:S01]  /*1ab0*/  PRMT R18, R0, 0x7610, R18 ;  /* 0x0000761000127816 */ /* 0x000fe20000000012 */
[----:B------:R-:W-:Y:S06]  /*1ac0*/  BRA `(.L_x_2691) ;  /* 0x0000000400d07947 */ /* 0x000fec0003800000 */
.L_x_2698:
        /* <DEDUP_REMOVED lines=13> */
.L_x_2705:
        /* <DEDUP_REMOVED lines=21> */
.L_x_2709:
[----:B------:R-:W-:Y:S05]  /*1cf0*/  BSYNC B1 ;  /* 0x0000000000017941 */ /* 0x000fea0003800000 */
.L_x_2708:
[----:B------:R-:W-:Y:S01]  /*1d00*/  LEA R5, R0, 0x3b800000, 0x17 ;  /* 0x3b80000000057811 */ /* 0x000fe200078eb8ff */
[----:B------:R-:W-:-:S05]  /*1d10*/  IMAD.SHL.U32 R0, R3, 0x100000, RZ ;  /* 0x0010000003007824 */ /* 0x000fca00078e00ff */
[----:B------:R-:W-:-:S07]  /*1d20*/  LOP3.LUT R0, R5, R0, R6, 0xfe, !PT ;  /* 0x0000000005007212 */ /* 0x000fce00078efe06 */
.L_x_2707:
[----:B------:R-:W-:Y:S05]  /*1d30*/  BSYNC B0 ;  /* 0x0000000000007941 */ /* 0x000fea0003800000 */
.L_x_2706:
[----:B------:R-:W-:-:S04]  /*1d40*/  F2FP.F16.F32.PACK_AB R0, RZ, R0 ;  /* 0x00000000ff00723e */ /* 0x000fc800000000ff */
[----:B------:R-:W-:Y:S01]  /*1d50*/  PRMT R18, R0, 0x7610, R18 ;  /* 0x0000761000127816 */ /* 0x000fe20000000012 */
[----:B------:R-:W-:Y:S06]  /*1d60*/  BRA `(.L_x_2691) ;  /* 0x0000000400287947 */ /* 0x000fec0003800000 */
.L_x_2704:
        /* <DEDUP_REMOVED lines=21> */
.L_x_2713:
[----:B------:R-:W-:Y:S05]  /*1ec0*/  BSYNC B1 ;  /* 0x0000000000017941 */ /* 0x000fea0003800000 */
.L_x_2712:
[----:B------:R-:W-:Y:S01]  /*1ed0*/  LEA R5, R0, 0x37800000, 0x17 ;  /* 0x3780000000057811 */ /* 0x000fe200078eb8ff */
[----:B------:R-:W-:-:S05]  /*1ee0*/  IMAD.SHL.U32 R0, R3, 0x200000, RZ ;  /* 0x0020000003007824 */ /* 0x000fca00078e00ff */
[----:B------:R-:W-:-:S07]  /*1ef0*/  LOP3.LUT R0, R5, R0, R6, 0xfe, !PT ;  /* 0x0000000005007212 */ /* 0x000fce00078efe06 */
.L_x_2711:
[----:B------:R-:W-:Y:S05]  /*1f00*/  BSYNC B0 ;  /* 0x0000000000007941 */ /* 0x000fea0003800000 */
.L_x_2710:
[----:B------:R-:W-:-:S04]  /*1f10*/  F2FP.F16.F32.PACK_AB R0, RZ, R0 ;  /* 0x00000000ff00723e */ /* 0x000fc800000000ff */
[----:B------:R-:W-:Y:S01]  /*1f20*/  PRMT R18, R0, 0x7610, R18 ;  /* 0x0000761000127816 */ /* 0x000fe20000000012 */
[----:B------:R-:W-:Y:S06]  /*1f30*/  BRA `(.L_x_2691) ;  /* 0x0000000000b47947 */ /* 0x000fec0003800000 */
.L_x_2703:
        /* <DEDUP_REMOVED lines=14> */
.L_x_2717:
[----:B------:R-:W-:Y:S05]  /*2020*/  BSYNC B0 ;  /* 0x0000000000007941 */ /* 0x000fea0003800000 */
.L_x_2716:
[----:B------:R-:W-:-:S04]  /*2030*/  F2FP.F16.F32.PACK_AB R0, RZ, R0 ;  /* 0x00000000ff00723e */ /* 0x000fc800000000ff */
[----:B------:R-:W-:Y:S01]  /*2040*/  PRMT R18, R0, 0x7610, R18 ;  /* 0x0000761000127816 */ /* 0x000fe20000000012 */
[----:B------:R-:W-:Y:S06]  /*2050*/  BRA `(.L_x_2691) ;  /* 0x00000000006c7947 */ /* 0x000fec0003800000 */
.L_x_2690:
        /* <DEDUP_REMOVED lines=16> */
.L_x_2718:
[----:B------:R-:W-:Y:S01]  /*2160*/  PRMT R18, RZ, 0x7610, R18 ;  /* 0x00007610ff127816 */ /* 0x000fe20000000012 */
[----:B------:R-:W-:Y:S06]  /*2170*/  BRA `(.L_x_2691) ;  /* 0x0000000000247947 */ /* 0x000fec0003800000 */
.L_x_2715:
[----:B------:R-:W2:Y:S02]  /*2180*/  LDG.E.64 R4, desc[UR36][R4.64] ;  /* 0x0000002404047981 */ /* 0x000ea4000c1e1b00 */
[----:B--2---:R-:W0:Y:S02]  /*2190*/  I2F.U64 R0, R4 ;  /* 0x0000000400007312 */ /* 0x004e240000301000 */
[----:B0-----:R-:W-:-:S04]  /*21a0*/  F2FP.F16.F32.PACK_AB R0, RZ, R0 ;  /* 0x00000000ff00723e */ /* 0x001fc800000000ff */
[----:B------:R-:W-:Y:S01]  /*21b0*/  PRMT R18, R0, 0x7610, R18 ;  /* 0x0000761000127816 */ /* 0x000fe20000000012 */
[----:B------:R-:W-:Y:S06]  /*21c0*/  BRA `(.L_x_2691) ;  /* 0x0000000000107947 */ /* 0x000fec0003800000 */
.L_x_2714:
[----:B------:R-:W2:Y:S02]  /*21d0*/  LDG.E R4, desc[UR36][R4.64] ;  /* 0x0000002404047981 */ /* 0x000ea4000c1e1900 */
[----:B--2---:R-:W-:-:S04]  /*21e0*/  I2FP.F32.U32 R0, R4 ;  /* 0x0000000400007245 */ /* 0x004fc80000201000 */
[----:B------:R-:W-:-:S04]  /*21f0*/  F2FP.F16.F32.PACK_AB R0, RZ, R0 ;  /* 0x00000000ff00723e */ /* 0x000fc800000000ff */
[----:B------:R-:W-:-:S07]  /*2200*/  PRMT R18, R0, 0x7610, R18 ;  /* 0x0000761000127816 */ /* 0x000fce0000000012 */
.L_x_2691:
[----:B------:R-:W-:-:S07]  /*2210*/  VIADD R27, R27, 0x80 ;  /* 0x000000801b1b7836 */ /* 0x000fce0000000000 */
.L_x_2652:
[----:B------:R-:W-:Y:S05]  /*2220*/  BSYNC B6 ;  /* 0x0000000000067941 */ /* 0x000fea0003800000 */
.L_x_2651:
[----:B------:R-:W-:Y:S01]  /*2230*/  ISETP.GE.AND P0, PT, R27, R28, PT ;  /* 0x0000001c1b00720c */ /* 0x000fe20003f06270 */
[----:B------:R-:W-:Y:S01]  /*2240*/  BSSY B6, `(.L_x_2719) ;  /* 0x0000218000067945 */ /* 0x000fe20003800000 */
[----:B------:R-:W-:-:S11]  /*2250*/  PRMT R19, RZ, 0x7610, R19 ;  /* 0x00007610ff137816 */ /* 0x000fd60000000013 */
        /* <DEDUP_REMOVED lines=23> */
.L_x_2724:
[----:B------:R-:W2:Y:S02]  /*23d0*/  LDG.E.U8 R4, desc[UR36][R4.64] ;  /* 0x0000002404047981 */ /* 0x000ea4000c1e1100 */
[----:B--2---:R-:W-:-:S04]  /*23e0*/  I2FP.F32.U32 R0, R4 ;  /* 0x0000000400007245 */ /* 0x004fc80000201000 */
[----:B------:R-:W-:-:S04]  /*23f0*/  F2FP.F16.F32.PACK_AB R0, RZ, R0 ;  /* 0x00000000ff00723e */ /* 0x000fc800000000ff */
[----:B------:R-:W-:Y:S01]  /*2400*/  PRMT R16, R0, 0x7610, R16 ;  /* 0x0000761000107816 */ /* 0x000fe20000000010 */
[----:B------:R-:W-:Y:S06]  /*2410*/  BRA `(.L_x_2726) ;  /* 0x0000000c00c07947 */ /* 0x000fec0003800000 */
.L_x_2723:
        /* <DEDUP_REMOVED lines=11> */
.L_x_2728:
[----:B------:R-:W2:Y:S02]  /*24d0*/  LDG.E R4, desc[UR36][R4.64] ;  /* 0x0000002404047981 */ /* 0x000ea4000c1e1900 */
[----:B--2---:R-:W-:-:S04]  /*24e0*/  I2FP.F32.S32 R0, R4 ;  /* 0x0000000400007245 */ /* 0x004fc80000201400 */
[----:B------:R-:W-:-:S04]  /*24f0*/  F2FP.F16.F32.PACK_AB R0, RZ, R0 ;  /* 0x00000000ff00723e */ /* 0x000fc800000000ff */
[----:B------:R-:W-:Y:S01]  /*2500*/  PRMT R16, R0, 0x7610, R16 ;  /* 0x0000761000107816 */ /* 0x000fe20000000010 */
[----:B------:R-:W-:Y:S06]  /*2510*/  BRA `(.L_x_2726) ;  /* 0x0000000c00807947 */ /* 0x000fec0003800000 */
.L_x_2727:
[----:B------:R-:W2:Y:S02]  /*2520*/  LDG.E.U16 R4, desc[UR36][R4.64] ;  /* 0x0000002404047981 */ /* 0x000ea4000c1e1500 */
[----:B--2---:R-:W0:Y:S02]  /*2530*/  I2F.S16 R0, R4 ;  /* 0x0000000400007306 */ /* 0x004e240000101400 */
[----:B0-----:R-:W-:-:S04]  /*2540*/  F2FP.F16.F32.PACK_AB R0, RZ, R0 ;  /* 0x00000000ff00723e */ /* 0x001fc800000000ff */
[----:B------:R-:W-:Y:S01]  /*2550*/  PRMT R16, R0, 0x7610, R16 ;  /* 0x0000761000107816 */ /* 0x000fe20000000010 */
[----:B------:R-:W-:Y:S06]  /*2560*/  BRA `(.L_x_2726) ;  /* 0x0000000c006c7947 */ /* 0x000fec0003800000 */
.L_x_2722:
        /* <DEDUP_REMOVED lines=9> */
.L_x_2730:
[----:B------:R1:W5:Y:S01]  /*2600*/  LDG.E.U16 R16, desc[UR36][R4.64] ;  /* 0x0000002404107981 */ /* 0x000362000c1e1500 */
[----:B------:R-:W-:Y:S05]  /*2610*/  BRA `(.L_x_2726) ;  /* 0x0000000c00407947 */ /* 0x000fea0003800000 */
.L_x_2729:
        /* <DEDUP_REMOVED lines=9> */
.L_x_2732:
[----:B------:R0:W5:Y:S01]  /*26b0*/  LDG.E.U16 R16, desc[UR36][R4.64] ;  /* 0x0000002404107981 */ /* 0x000162000c1e1500 */
[----:B------:R-:W-:Y:S05]  /*26c0*/  BRA `(.L_x_2726) ;  /* 0x0000000c00147947 */ /* 0x000fea0003800000 */
.L_x_2731:
        /* <DEDUP_REMOVED lines=9> */
.L_x_2721:
        /* <DEDUP_REMOVED lines=14> */
.L_x_2735:
        /* <DEDUP_REMOVED lines=9> */
.L_x_2734:
        /* <DEDUP_REMOVED lines=28> */
.L_x_2737:
        /* <DEDUP_REMOVED lines=16> */
.L_x_2736:
[----:B------:R-:W2:Y:S02]  /*2b90*/  LDG.E.U16 R0, desc[UR36][R4.64] ;  /* 0x0000002404007981 */ /* 0x000ea4000c1e1500 */
[----:B--2---:R-:W-:-:S05]  /*2ba0*/  IMAD.U32 R0, R0, 0x10000, RZ ;  /* 0x0001000000007824 */ /* 0x004fca00078e00ff */
[----:B------:R-:W-:-:S04]  /*2bb0*/  F2FP.F16.F32.PACK_AB R0, RZ, R0 ;  /* 0x00000000ff00723e */ /* 0x000fc800000000ff */
[----:B------:R-:W-:Y:S01]  /*2bc0*/  PRMT R16, R0, 0x7610, R16 ;  /* 0x0000761000107816 */ /* 0x000fe20000000010 */
[----:B------:R-:W-:Y:S06]  /*2bd0*/  BRA `(.L_x_2726) ;  /* 0x0000000400d07947 */ /* 0x000fec0003800000 */
.L_x_2733:
        /* <DEDUP_REMOVED lines=13> */
.L_x_2740:
        /* <DEDUP_REMOVED lines=21> */
.L_x_2744:
[----:B------:R-:W-:Y:S05]  /*2e00*/  BSYNC B1 ;  /* 0x0000000000017941 */ /* 0x000fea0003800000 */
.L_x_2743:
[----:B------:R-:W-:Y:S01]  /*2e10*/  LEA R5, R0, 0x3b800000, 0x17 ;  /* 0x3b80000000057811 */ /* 0x000fe200078eb8ff */
[----:B------:R-:W-:-:S05]  /*2e20*/  IMAD.SHL.U32 R0, R3, 0x100000, RZ ;  /* 0x0010000003007824 */ /* 0x000fca00078e00ff */
[----:B------:R-:W-:-:S07]  /*2e30*/  LOP3.LUT R0, R5, R0, R6, 0xfe, !PT ;  /* 0x0000000005007212 */ /* 0x000fce00078efe06 */
.L_x_2742:
[----:B------:R-:W-:Y:S05]  /*2e40*/  BSYNC B0 ;  /* 0x0000000000007941 */ /* 0x000fea0003800000 */
.L_x_2741:
[----:B------:R-:W-:-:S04]  /*2e50*/  F2FP.F16.F32.PACK_AB R0, RZ, R0 ;  /* 0x00000000ff00723e */ /* 0x000fc800000000ff */
[----:B------:R-:W-:Y:S01]  /*2e60*/  PRMT R16, R0, 0x7610, R16 ;  /* 0x0000761000107816 */ /* 0x000fe20000000010 */
[----:B------:R-:W-:Y:S06]  /*2e70*/  BRA `(.L_x_2726) ;  /* 0x0000000400287947 */ /* 0x000fec0003800000 */
.L_x_2739:
        /* <DEDUP_REMOVED lines=21> */
.L_x_2748:
[----:B------:R-:W-:Y:S05]  /*2fd0*/  BSYNC B1 ;  /* 0x0000000000017941 */ /* 0x000fea0003800000 */
.L_x_2747:
[----:B------:R-:W-:Y:S01]  /*2fe0*/  LEA R5, R0, 0x37800000, 0x17 ;  /* 0x3780000000057811 */ /* 0x000fe200078eb8ff */
[----:B------:R-:W-:-:S05]  /*2ff0*/  IMAD.SHL.U32 R0, R3, 0x200000, RZ ;  /* 0x0020000003007824 */ /* 0x000fca00078e00ff */
[----:B------:R-:W-:-:S07]  /*3000*/  LOP3.LUT R0, R5, R0, R6, 0xfe, !PT ;  /* 0x0000000005007212 */ /* 0x000fce00078efe06 */
.L_x_2746:
[----:B------:R-:W-:Y:S05]  /*3010*/  BSYNC B0 ;  /* 0x0000000000007941 */ /* 0x000fea0003800000 */
.L_x_2745:
[----:B------:R-:W-:-:S04]  /*3020*/  F2FP.F16.F32.PACK_AB R0, RZ, R0 ;  /* 0x00000000ff00723e */ /* 0x000fc800000000ff */
[----:B------:R-:W-:Y:S01]  /*3030*/  PRMT R16, R0, 0x7610, R16 ;  /* 0x0000761000107816 */ /* 0x000fe20000000010 */
[----:B------:R-:W-:Y:S06]  /*3040*/  BRA `(.L_x_2726) ;  /* 0x0000000000b47947 */ /* 0x000fec0003800000 */
.L_x_2738:
        /* <DEDUP_REMOVED lines=14> */
.L_x_2752:
[----:B------:R-:W-:Y:S05]  /*3130*/  BSYNC B0 ;  /* 0x0000000000007941 */ /* 0x000fea0003800000 */
.L_x_2751:
[----:B------:R-:W-:-:S04]  /*3140*/  F2FP.F16.F32.PACK_AB R0, RZ, R0 ;  /* 0x00000000ff00723e */ /* 0x000fc800000000ff */
[----:B------:R-:W-:Y:S01]  /*3150*/  PRMT R16, R0, 0x7610, R16 ;  /* 0x0000761000107816 */ /* 0x000fe20000000010 */
[----:B------:R-:W-:Y:S06]  /*3160*/  BRA `(.L_x_2726) ;  /* 0x00000000006c7947 */ /* 0x000fec0003800000 */
.L_x_2725:
        /* <DEDUP_REMOVED lines=16> */
.L_x_2753:
[----:B------:R-:W-:Y:S01]  /*3270*/  PRMT R16, RZ, 0x7610, R16 ;  /* 0x00007610ff107816 */ /* 0x000fe20000000010 */
[----:B------:R-:W-:Y:S06]  /*3280*/  BRA `(.L_x_2726) ;  /* 0x0000000000247947 */ /* 0x000fec0003800000 */
.L_x_2750:
[----:B------:R-:W2:Y:S02]  /*3290*/  LDG.E.64 R4, desc[UR36][R4.64] ;  /* 0x0000002404047981 */ /* 0x000ea4000c1e1b00 */
[----:B--2---:R-:W0:Y:S02]  /*32a0*/  I2F.U64 R0, R4 ;  /* 0x0000000400007312 */ /* 0x004e240000301000 */
[----:B0-----:R-:W-:-:S04]  /*32b0*/  F2FP.F16.F32.PACK_AB R0, RZ, R0 ;  /* 0x00000000ff00723e */ /* 0x001fc800000000ff */
[----:B------:R-:W-:Y:S01]  /*32c0*/  PRMT R16, R0, 0x7610, R16 ;  /* 0x0000761000107816 */ /* 0x000fe20000000010 */
[----:B------:R-:W-:Y:S06]  /*32d0*/  BRA `(.L_x_2726) ;  /* 0x0000000000107947 */ /* 0x000fec0003800000 */
.L_x_2749:
[----:B------:R-:W2:Y:S02]  /*32e0*/  LDG.E R4, desc[UR36][R4.64] ;  /* 0x0000002404047981 */ /* 0x000ea4000c1e1900 */
[----:B--2---:R-:W-:-:S04]  /*32f0*/  I2FP.F32.U32 R0, R4 ;  /* 0x0000000400007245 */ /* 0x004fc80000201000 */
[----:B------:R-:W-:-:S04]  /*3300*/  F2FP.F16.F32.PACK_AB R0, RZ, R0 ;  /* 0x00000000ff00723e */ /* 0x000fc800000000ff */
[----:B------:R-:W-:-:S07]  /*3310*/  PRMT R16, R0, 0x7610, R16 ;  /* 0x0000761000107816 */ /* 0x000fce0000000010 */
.L_x_2726:
        /* <DEDUP_REMOVED lines=21> */
.L_x_2757:
[----:B------:R-:W2:Y:S02]  /*3470*/  LDG.E.U8 R4, desc[UR36][R4.64] ;  /* 0x0000002404047981 */ /* 0x000ea4000c1e1100 */
[----:B--2---:R-:W-:-:S04]  /*3480*/  I2FP.F32.U32 R0, R4 ;  /* 0x0000000400007245 */ /* 0x004fc80000201000 */
[----:B------:R-:W-:-:S04]  /*3490*/  F2FP.F16.F32.PACK_AB R0, RZ, R0 ;  /* 0x00000000ff00723e */ /* 0x000fc800000000ff */
[----:B------:R-:W-:Y:S01]  /*34a0*/  PRMT R19, R0, 0x7610, R19 ;  /* 0x0000761000137816 */ /* 0x000fe20000000013 */
[----:B------:R-:W-:Y:S06]  /*34b0*/  BRA `(.L_x_2759) ;  /* 0x0000000c00bc7947 */ /* 0x000fec0003800000 */
.L_x_2756:
        /* <DEDUP_REMOVED lines=11> */
.L_x_2761:
[----:B------:R-:W2:Y:S02]  /*3570*/  LDG.E R4, desc[UR36][R4.64] ;  /* 0x0000002404047981 */ /* 0x000ea4000c1e1900 */
[----:B--2---:R-:W-:-:S04]  /*3580*/  I2FP.F32.S32 R0, R4 ;  /* 0x0000000400007245 */ /* 0x004fc80000201400 */
[----:B------:R-:W-:-:S04]  /*3590*/  F2FP.F16.F32.PACK_AB R0, RZ, R0 ;  /* 0x00000000ff00723e */ /* 0x000fc800000000ff */
[----:B------:R-:W-:Y:S01]  /*35a0*/  PRMT R19, R0, 0x7610, R19 ;  /* 0x0000761000137816 */ /* 0x000fe20000000013 */
[----:B------:R-:W-:Y:S06]  /*35b0*/  BRA `(.L_x_2759) ;  /* 0x0000000c007c7947 */ /* 0x000fec0003800000 */
.L_x_2760:
[----:B------:R-:W2:Y:S02]  /*35c0*/  LDG.E.U16 R4, desc[UR36][R4.64] ;  /* 0x0000002404047981 */ /* 0x000ea4000c1e1500 */
[----:B--2---:R-:W0:Y:S02]  /*35d0*/  I2F.S16 R0, R4 ;  /* 0x0000000400007306 */ /* 0x004e240000101400 */
[----:B0-----:R-:W-:-:S04]  /*35e0*/  F2FP.F16.F32.PACK_AB R0, RZ, R0 ;  /* 0x00000000ff00723e */ /* 0x001fc800000000ff */
[----:B------:R-:W-:Y:S01]  /*35f0*/  PRMT R19, R0, 0x7610, R19 ;  /* 0x0000761000137816 */ /* 0x000fe20000000013 */
[----:B------:R-:W-:Y:S06]  /*3600*/  BRA `(.L_x_2759) ;  /* 0x0000000c00687947 */ /* 0x000fec0003800000 */
.L_x_2755:
        /* <DEDUP_REMOVED lines=9> */
.L_x_2763:
[----:B------:R1:W5:Y:S01]  /*36a0*/  LDG.E.U16 R19, desc[UR36][R4.64] ;  /* 0x0000002404137981 */ /* 0x000362000c1e1500 */
[----:B------:R-:W-:Y:S05]  /*36b0*/  BRA `(.L_x_2759) ;  /* 0x0000000c003c7947 */ /* 0x000fea0003800000 */
.L_x_2762:
        /* <DEDUP_REMOVED lines=9> */
.L_x_2765:
[----:B------:R0:W5:Y:S01]  /*3750*/  LDG.E.U16 R19, desc[UR36][R4.64] ;  /* 0x0000002404137981 */ /* 0x000162000c1e1500 */
[----:B------:R-:W-:Y:S05]  /*3760*/  BRA `(.L_x_2759) ;  /* 0x0000000c00107947 */ /* 0x000fea0003800000 */
.L_x_2764:
        /* <DEDUP_REMOVED lines=9> */
.L_x_2754:
        /* <DEDUP_REMOVED lines=14> */
.L_x_2768:
        /* <DEDUP_REMOVED lines=9> */
.L_x_2767:
        /* <DEDUP_REMOVED lines=28> */
.L_x_2770:
        /* <DEDUP_REMOVED lines=15> */
.L_x_2769:
[----:B------:R-:W2:Y:S02]  /*3c20*/  LDG.E.U16 R0, desc[UR36][R4.64] ;  /* 0x0000002404007981 */ /* 0x000ea4000c1e1500 */
[----:B--2---:R-:W-:-:S05]  /*3c30*/  IMAD.U32 R0, R0, 0x10000, RZ ;  /* 0x0001000000007824 */ /* 0x004fca00078e00ff */
[----:B------:R-:W-:-:S04]  /*3c40*/  F2FP.F16.F32.PACK_AB R0, RZ, R0 ;  /* 0x00000000ff00723e */ /* 0x000fc800000000ff */
[----:B------:R-:W-:Y:S01]  /*3c50*/  PRMT R19, R0, 0x7610, R19 ;  /* 0x0000761000137816 */ /* 0x000fe20000000013 */
[----:B------:R-:W-:Y:S06]  /*3c60*/  BRA `(.L_x_2759) ;  /* 0x0000000400d07947 */ /* 0x000fec0003800000 */
.L_x_2766:
        /* <DEDUP_REMOVED lines=13> */
.L_x_2773:
        /* <DEDUP_REMOVED lines=21> */
.L_x_2777:
[----:B------:R-:W-:Y:S05]  /*3e90*/  BSYNC B1 ;  /* 0x0000000000017941 */ /* 0x000fea0003800000 */
.L_x_2776:
[----:B------:R-:W-:Y:S01]  /*3ea0*/  LEA R5, R0, 0x3b800000, 0x17 ;  /* 0x3b80000000057811 */ /* 0x000fe200078eb8ff */
[----:B------:R-:W-:-:S05]  /*3eb0*/  IMAD.SHL.U32 R0, R3, 0x100000, RZ ;  /* 0x0010000003007824 */ /* 0x000fca00078e00ff */
[----:B------:R-:W-:-:S07]  /*3ec0*/  LOP3.LUT R0, R5, R0, R6, 0xfe, !PT ;  /* 0x0000000005007212 */ /* 0x000fce00078efe06 */
.L_x_2775:
[----:B------:R-:W-:Y:S05]  /*3ed0*/  BSYNC B0 ;  /* 0x0000000000007941 */ /* 0x000fea0003800000 */
.L_x_2774:
[----:B------:R-:W-:-:S04]  /*3ee0*/  F2FP.F16.F32.PACK_AB R0, RZ, R0 ;  /* 0x00000000ff00723e */ /* 0x000fc800000000ff */
[----:B------:R-:W-:Y:S01]  /*3ef0*/  PRMT R19, R0, 0x7610, R19 ;  /* 0x0000761000137816 */ /* 0x000fe20000000013 */
[----:B------:R-:W-:Y:S06]  /*3f00*/  BRA `(.L_x_2759) ;  /* 0x0000000400287947 */ /* 0x000fec0003800000 */
.L_x_2772:
        /* <DEDUP_REMOVED lines=21> */
.L_x_2781:
[----:B------:R-:W-:Y:S05]  /*4060*/  BSYNC B1 ;  /* 0x0000000000017941 */ /* 0x000fea0003800000 */
.L_x_2780:
[----:B------:R-:W-:Y:S01]  /*4070*/  LEA R5, R0, 0x37800000, 0x17 ;  /* 0x3780000000057811 */ /* 0x000fe200078eb8ff */
[----:B------:R-:W-:-:S05]  /*4080*/  IMAD.SHL.U32 R0, R3, 0x200000, RZ ;  /* 0x0020000003007824 */ /* 0x000fca00078e00ff */
[----:B------:R-:W-:-:S07]  /*4090*/  LOP3.LUT R0, R5, R0, R6, 0xfe, !PT ;  /* 0x0000000005007212 */ /* 0x000fce00078efe06 */
.L_x_2779:
[----:B------:R-:W-:Y:S05]  /*40a0*/  BSYNC B0 ;  /* 0x0000000000007941 */ /* 0x000fea0003800000 */
.L_x_2778:
[----:B------:R-:W-:-:S04]  /*40b0*/  F2FP.F16.F32.PACK_AB R0, RZ, R0 ;  /* 0x00000000ff00723e */ /* 0x000fc800000000ff */
[----:B------:R-:W-:Y:S01]  /*40c0*/  PRMT R19, R0, 0x7610, R19 ;  /* 0x0000761000137816 */ /* 0x000fe20000000013 */
[----:B------:R-:W-:Y:S06]  /*40d0*/  BRA `(.L_x_2759) ;  /* 0x0000000000b47947 */ /* 0x000fec0003800000 */
.L_x_2771:
        /* <DEDUP_REMOVED lines=14> */
.L_x_2785:
[----:B------:R-:W-:Y:S05]  /*41c0*/  BSYNC B0 ;  /* 0x0000000000007941 */ /* 0x000fea0003800000 */
.L_x_2784:
[----:B------:R-:W-:-:S04]  /*41d0*/  F2FP.F16.F32.PACK_AB R0, RZ, R0 ;  /* 0x00000000ff00723e */ /* 0x000fc800000000ff */
[----:B------:R-:W-:Y:S01]  /*41e0*/  PRMT R19, R0, 0x7610, R19 ;  /* 0x0000761000137816 */ /* 0x000fe20000000013 */
[----:B------:R-:W-:Y:S06]  /*41f0*/  BRA `(.L_x_2759) ;  /* 0x00000000006c7947 */ /* 0x000fec0003800000 */
.L_x_2758:
        /* <DEDUP_REMOVED lines=16> */
.L_x_2786:
[----:B------:R-:W-:Y:S01]  /*4300*/  PRMT R19, RZ, 0x7610, R19 ;  /* 0x00007610ff137816 */ /* 0x000fe20000000013 */
[----:B------:R-:W-:Y:S06]  /*4310*/  BRA `(.L_x_2759) ;  /* 0x0000000000247947 */ /* 0x000fec0003800000 */
.L_x_2783:
[----:B------:R-:W2:Y:S02]  /*4320*/  LDG.E.64 R4, desc[UR36][R4.64] ;  /* 0x0000002404047981 */ /* 0x000ea4000c1e1b00 */
[----:B--2---:R-:W0:Y:S02]  /*4330*/  I2F.U64 R0, R4 ;  /* 0x0000000400007312 */ /* 0x004e240000301000 */
[----:B0-----:R-:W-:-:S04]  /*4340*/  F2FP.F16.F32.PACK_AB R0, RZ, R0 ;  /* 0x00000000ff00723e */ /* 0x001fc800000000ff */
[----:B------:R-:W-:Y:S01]  /*4350*/  PRMT R19, R0, 0x7610, R19 ;  /* 0x0000761000137816 */ /* 0x000fe20000000013 */
[----:B------:R-:W-:Y:S06]  /*4360*/  BRA `(.L_x_2759) ;  /* 0x0000000000107947 */ /* 0x000fec0003800000 */
.L_x_2782:
[----:B------:R-:W2:Y:S02]  /*4370*/  LDG.E R4, desc[UR36][R4.64] ;  /* 0x0000002404047981 */ /* 0x000ea4000c1e1900 */
[----:B--2---:R-:W-:-:S04]  /*4380*/  I2FP.F32.U32 R0, R4 ;  /* 0x0000000400007245 */ /* 0x004fc80000201000 */
[----:B------:R-:W-:-:S04]  /*4390*/  F2FP.F16.F32.PACK_AB R0, RZ, R0 ;  /* 0x00000000ff00723e */ /* 0x000fc800000000ff */
[----:B------:R-:W-:-:S07]  /*43a0*/  PRMT R19, R0, 0x7610, R19 ;  /* 0x0000761000137816 */ /* 0x000fce0000000013 */
.L_x_2759:
[----:B------:R-:W-:-:S07]  /*43b0*/  VIADD R27, R27, 0x80 ;  /* 0x000000801b1b7836 */ /* 0x000fce0000000000 */
.L_x_2720:
[----:B------:R-:W-:Y:S05]  /*43c0*/  BSYNC B6 ;  /* 0x0000000000067941 */ /* 0x000fea0003800000 */
.L_x_2719:
[----:B------:R-:W-:Y:S01]  /*43d0*/  ISETP.GE.AND P0, PT, R27, R28, PT ;  /* 0x0000001c1b00720c */ /* 0x000fe20003f06270 */
[----:B------:R-:W-:Y:S01]  /*43e0*/  BSSY B6, `(.L_x_2787) ;  /* 0x000021a000067945 */ /* 0x000fe20003800000 */
[----:B------:R-:W-:Y:S02]  /*43f0*/  PRMT R22, RZ, 0x7610, R22 ;  /* 0x00007610ff167816 */ /* 0x000fe40000000016 */
[----:B------:R-:W-:Y:S02]  /*4400*/  PRMT R23, RZ, 0x7610, R23 ;  /* 0x00007610ff177816 */ /* 0x000fe40000000017 */
[----:B------:R-:W-:-:S07]  /*4410*/  PRMT R24, RZ, 0x7610, R24 ;  /* 0x00007610ff187816 */ /* 0x000fce0000000018 */
        /* <DEDUP_REMOVED lines=23> */
.L_x_2792:
[----:B------:R-:W2:Y:S02]  /*4590*/  LDG.E.U8 R4, desc[UR36][R4.64] ;  /* 0x0000002404047981 */ /* 0x000ea4000c1e1100 */
[----:B--2---:R-:W-:-:S04]  /*45a0*/  I2FP.F32.U32 R0, R4 ;  /* 0x0000000400007245 */ /* 0x004fc80000201000 */
[----:B------:R-:W-:-:S04]  /*45b0*/  F2FP.F16.F32.PACK_AB R0, RZ, R0 ;  /* 0x00000000ff00723e */ /* 0x000fc800000000ff */
[----:B------:R-:W-:Y:S01]  /*45c0*/  PRMT R23, R0, 0x7610, R23 ;  /* 0x0000761000177816 */ /* 0x000fe20000000017 */
[----:B------:R-:W-:Y:S06]  /*45d0*/  BRA `(.L_x_2794) ;  /* 0x0000000c00bc7947 */ /* 0x000fec0003800000 */
.L_x_2791:
        /* <DEDUP_REMOVED lines=11> */
.L_x_2796:
[----:B------:R-:W2:Y:S02]  /*4690*/  LDG.E R4, desc[UR36][R4.64] ;  /* 0x0000002404047981 */ /* 0x000ea4000c1e1900 */
[----:B--2---:R-:W-:-:S04]  /*46a0*/  I2FP.F32.S32 R0, R4 ;  /* 0x0000000400007245 */ /* 0x004fc80000201400 */
[----:B------:R-:W-:-:S04]  /*46b0*/  F2FP.F16.F32.PACK_AB R0, RZ, R0 ;  /* 0x00000000ff00723e */ /* 0x000fc800000000ff */
[----:B------:R-:W-:Y:S01]  /*46c0*/  PRMT R23, R0, 0x7610, R23 ;  /* 0x0000761000177816 */ /* 0x000fe20000000017 */
[----:B------:R-:W-:Y:S06]  /*46d0*/  BRA `(.L_x_2794) ;  /* 0x0000000c007c7947 */ /* 0x000fec0003800000 */
.L_x_2795:
[----:B------:R-:W2:Y:S02]  /*46e0*/  LDG.E.U16 R4, desc[UR36][R4.64] ;  /* 0x0000002404047981 */ /* 0x000ea4000c1e1500 */
[----:B--2---:R-:W0:Y:S02]  /*46f0*/  I2F.S16 R0, R4 ;  /* 0x0000000400007306 */ /* 0x004e240000101400 */
[----:B0-----:R-:W-:-:S04]  /*4700*/  F2FP.F16.F32.PACK_AB R0, RZ, R0 ;  /* 0x00000000ff00723e */ /* 0x001fc800000000ff */
[----:B------:R-:W-:Y:S01]  /*4710*/  PRMT R23, R0, 0x7610, R23 ;  /* 0x0000761000177816 */ /* 0x000fe20000000017 */
[----:B------:R-:W-:Y:S06]  /*4720*/  BRA `(.L_x_2794) ;  /* 0x0000000c00687947 */ /* 0x000fec0003800000 */
.L_x_2790:
        /* <DEDUP_REMOVED lines=9> */
.L_x_2798:
[----:B------:R1:W5:Y:S01]  /*47c0*/  LDG.E.U16 R23, desc[UR36][R4.64] ;  /* 0x0000002404177981 */ /* 0x000362000c1e1500 */
[----:B------:R-:W-:Y:S05]  /*47d0*/  BRA `(.L_x_2794) ;  /* 0x0000000c003c7947 */ /* 0x000fea0003800000 */
.L_x_2797:
        /* <DEDUP_REMOVED lines=9> */
.L_x_2800:
[----:B------:R0:W5:Y:S01]  /*4870*/  LDG.E.U16 R23, desc[UR36][R4.64] ;  /* 0x0000002404177981 */ /* 0x000162000c1e1500 */
[----:B------:R-:W-:Y:S05]  /*4880*/  BRA `(.L_x_2794) ;  /* 0x0000000c00107947 */ /* 0x000fea0003800000 */
.L_x_2799:
        /* <DEDUP_REMOVED lines=9> */
.L_x_2789:
        /* <DEDUP_REMOVED lines=14> */
.L_x_2803:
        /* <DEDUP_REMOVED lines=9> */
.L_x_2802:
        /* <DEDUP_REMOVED lines=28> */
.L_x_2805:
        /* <DEDUP_REMOVED lines=15> */
.L_x_2804:
[----:B------:R-:W2:Y:S02]  /*4d40*/  LDG.E.U16 R0, desc[UR36][R4.64] ;  /* 0x0000002404007981 */ /* 0x000ea4000c1e1500 */
[----:B--2---:R-:W-:-:S05]  /*4d50*/  IMAD.U32 R0, R0, 0x10000, RZ ;  /* 0x0001000000007824 */ /* 0x004fca00078e00ff */
[----:B------:R-:W-:-:S04]  /*4d60*/  F2FP.F16.F32.PACK_AB R0, RZ, R0 ;  /* 0x00000000ff00723e */ /* 0x000fc800000000ff */
[----:B------:R-:W-:Y:S01]  /*4d70*/  PRMT R23, R0, 0x7610, R23 ;  /* 0x0000761000177816 */ /* 0x000fe20000000017 */
[----:B------:R-:W-:Y:S06]  /*4d80*/  BRA `(.L_x_2794) ;  /* 0x0000000400d07947 */ /* 0x000fec0003800000 */
.L_x_2801:
        /* <DEDUP_REMOVED lines=13> */
.L_x_2808:
        /* <DEDUP_REMOVED lines=21> */
.L_x_2812:
[----:B------:R-:W-:Y:S05]  /*4fb0*/  BSYNC B1 ;  /* 0x0000000000017941 */ /* 0x000fea0003800000 */
.L_x_2811:
[----:B------:R-:W-:Y:S01]  /*4fc0*/  LEA R5, R0, 0x3b800000, 0x17 ;  /* 0x3b80000000057811 */ /* 0x000fe200078eb8ff */
[----:B------:R-:W-:-:S05]  /*4fd0*/  IMAD.SHL.U32 R0, R3, 0x100000, RZ ;  /* 0x0010000003007824 */ /* 0x000fca00078e00ff */
[----:B------:R-:W-:-:S07]  /*4fe0*/  LOP3.LUT R0, R5, R0, R6, 0xfe, !PT ;  /* 0x0000000005007212 */ /* 0x000fce00078efe06 */
.L_x_2810:
[----:B------:R-:W-:Y:S05]  /*4ff0*/  BSYNC B0 ;  /* 0x0000000000007941 */ /* 0x000fea0003800000 */
.L_x_2809:
[----:B------:R-:W-:-:S04]  /*5000*/  F2FP.F16.F32.PACK_AB R0, RZ, R0 ;  /* 0x00000000ff00723e */ /* 0x000fc800000000ff */
[----:B------:R-:W-:Y:S01]  /*5010*/  PRMT R23, R0, 0x7610, R23 ;  /* 0x0000761000177816 */ /* 0x000fe20000000017 */
[----:B------:R-:W-:Y:S06]  /*5020*/  BRA `(.L_x_2794) ;  /* 0x0000000400287947 */ /* 0x000fec0003800000 */
.L_x_2807:
        /* <DEDUP_REMOVED lines=21> */
.L_x_2816:
[----:B------:R-:W-:Y:S05]  /*5180*/  BSYNC B1 ;  /* 0x0000000000017941 */ /* 0x000fea0003800000 */
.L_x_2815:
[----:B------:R-:W-:Y:S01]  /*5190*/  LEA R5, R0, 0x37800000, 0x17 ;  /* 0x3780000000057811 */ /* 0x000fe200078eb8ff */
[----:B------:R-:W-:-:S05]  /*51a0*/  IMAD.SHL.U32 R0, R3, 0x200000, RZ ;  /* 0x0020000003007824 */ /* 0x000fca00078e00ff */
[----:B------:R-:W-:-:S07]  /*51b0*/  LOP3.LUT R0, R5, R0, R6, 0xfe, !PT ;  /* 0x0000000005007212 */ /* 0x000fce00078efe06 */
.L_x_2814:
[----:B------:R-:W-:Y:S05]  /*51c0*/  BSYNC B0 ;  /* 0x0000000000007941 */ /* 0x000fea0003800000 */
.L_x_2813:
[----:B------:R-:W-:-:S04]  /*51d0*/  F2FP.F16.F32.PACK_AB R0, RZ, R0 ;  /* 0x00000000ff00723e */ /* 0x000fc800000000ff */
[----:B------:R-:W-:Y:S01]  /*51e0*/  PRMT R23, R0, 0x7610, R23 ;  /* 0x0000761000177816 */ /* 0x000fe20000000017 */
[----:B------:R-:W-:Y:S06]  /*51f0*/  BRA `(.L_x_2794) ;  /* 0x0000000000b47947 */ /* 0x000fec0003800000 */
.L_x_2806:
        /* <DEDUP_REMOVED lines=14> */
.L_x_2820:
[----:B------:R-:W-:Y:S05]  /*52e0*/  BSYNC B0 ;  /* 0x0000000000007941 */ /* 0x000fea0003800000 */
.L_x_2819:
[----:B------:R-:W-:-:S04]  /*52f0*/  F2FP.F16.F32.PACK_AB R0, RZ, R0 ;  /* 0x00000000ff00723e */ /* 0x000fc800000000ff */
[----:B------:R-:W-:Y:S01]  /*5300*/  PRMT R23, R0, 0x7610, R23 ;  /* 0x0000761000177816 */ /* 0x000fe20000000017 */
[----:B------:R-:W-:Y:S06]  /*5310*/  BRA `(.L_x_2794) ;  /* 0x00000000006c7947 */ /* 0x000fec0003800000 */
.L_x_2793:
        /* <DEDUP_REMOVED lines=16> */
.L_x_2821:
[----:B------:R-:W-:Y:S01]  /*5420*/  PRMT R23, RZ, 0x7610, R23 ;  /* 0x00007610ff177816 */ /* 0x000fe20000000017 */
[----:B------:R-:W-:Y:S06]  /*5430*/  BRA `(.L_x_2794) ;  /* 0x0000000000247947 */ /* 0x000fec0003800000 */
.L_x_2818:
[----:B------:R-:W2:Y:S02]  /*5440*/  LDG.E.64 R4, desc[UR36][R4.64] ;  /* 0x0000002404047981 */ /* 0x000ea4000c1e1b00 */
[----:B--2---:R-:W0:Y:S02]  /*5450*/  I2F.U64 R0, R4 ;  /* 0x0000000400007312 */ /* 0x004e240000301000 */
[----:B0-----:R-:W-:-:S04]  /*5460*/  F2FP.F16.F32.PACK_AB R0, RZ, R0 ;  /* 0x00000000ff00723e */ /* 0x001fc800000000ff */
[----:B------:R-:W-:Y:S01]  /*5470*/  PRMT R23, R0, 0x7610, R23 ;  /* 0x0000761000177816 */ /* 0x000fe20000000017 */
[----:B------:R-:W-:Y:S06]  /*5480*/  BRA `(.L_x_2794) ;  /* 0x0000000000107947 */ /* 0x000fec0003800000 */
.L_x_2817:
[----:B------:R-:W2:Y:S02]  /*5490*/  LDG.E R4, desc[UR36][R4.64] ;  /* 0x0000002404047981 */ /* 0x000ea4000c1e1900 */
[----:B--2---:R-:W-:-:S04]  /*54a0*/  I2FP.F32.U32 R0, R4 ;  /* 0x0000000400007245 */ /* 0x004fc80000201000 */
[----:B------:R-:W-:-:S04]  /*54b0*/  F2FP.F16.F32.PACK_AB R0, RZ, R0 ;  /* 0x00000000ff00723e */ /* 0x000fc800000000ff */
[----:B------:R-:W-:-:S07]  /*54c0*/  PRMT R23, R0, 0x7610, R23 ;  /* 0x0000761000177816 */ /* 0x000fce0000000017 */
.L_x_2794:
[----:B------:R-:W2:Y:S01]  /*54d0*/  LDC.U8 R6, c[0x0][0x235] ;  /* 0x00008d40ff067b82 */ /* 0x000ea20000000000 */
[----:B------:R-:W-:Y:S02]  /*54e0*/  ULDC UR4, c[0x0][0x23c] ;  /* 0x00008f0000047ab9 */ /* 0x000fe40000000800 */
[----:B------:R-:W-:-:S05]  /*54f0*/  IMAD R3, R24, UR4, RZ ;  /* 0x0000000418037c24 */ /* 0x000fca000f8e02ff */
[----:B01----:R-:W0:Y:S01]  /*5500*/  LDC.64 R4, c[0x0][0x228] ;  /* 0x00008a00ff047b82 */ /* 0x003e220000000a00 */
[----:B--2---:R-:W-:-:S04]  /*5510*/  PRMT R0, R6, 0x9910, RZ ;  /* 0x0000991006007816 */ /* 0x004fc800000000ff */
        /* <DEDUP_REMOVED lines=17> */
.L_x_2825:
[----:B------:R-:W2:Y:S02]  /*5630*/  LDG.E.U8 R4, desc[UR36][R4.64] ;  /* 0x0000002404047981 */ /* 0x000ea4000c1e1100 */
[----:B--2---:R-:W-:-:S04]  /*5640*/  I2FP.F32.U32 R0, R4 ;  /* 0x0000000400007245 */ /* 0x004fc80000201000 */
[----:B------:R-:W-:-:S04]  /*5650*/  F2FP.F16.F32.PACK_AB R0, RZ, R0 ;  /* 0x00000000ff00723e */ /* 0x000fc800000000ff */
[----:B------:R-:W-:Y:S01]  /*5660*/  PRMT R24, R0, 0x7610, R24 ;  /* 0x0000761000187816 */ /* 0x000fe20000000018 */
[----:B------:R-:W-:Y:S06]  /*5670*/  BRA `(.L_x_2827) ;  /* 0x0000000c00bc7947 */ /* 0x000fec0003800000 */
.L_x_2824:
        /* <DEDUP_REMOVED lines=11> */
.L_x_2829:
[----:B------:R-:W2:Y:S02]  /*5730*/  LDG.E R4, desc[UR36][R4.64] ;  /* 0x0000002404047981 */ /* 0x000ea4000c1e1900 */
[----:B--2---:R-:W-:-:S04]  /*5740*/  I2FP.F32.S32 R0, R4 ;  /* 0x0000000400007245 */ /* 0x004fc80000201400 */
[----:B------:R-:W-:-:S04]  /*5750*/  F2FP.F16.F32.PACK_AB R0, RZ, R0 ;  /* 0x00000000ff00723e */ /* 0x000fc800000000ff */
[----:B------:R-:W-:Y:S01]  /*5760*/  PRMT R24, R0, 0x7610, R24 ;  /* 0x0000761000187816 */ /* 0x000fe20000000018 */
[----:B------:R-:W-:Y:S06]  /*5770*/  BRA `(.L_x_2827) ;  /* 0x0000000c007c7947 */ /* 0x000fec0003800000 */
.L_x_2828:
[----:B------:R-:W2:Y:S02]  /*5780*/  LDG.E.U16 R4, desc[UR36][R4.64] ;  /* 0x0000002404047981 */ /* 0x000ea4000c1e1500 */
[----:B--2---:R-:W0:Y:S02]  /*5790*/  I2F.S16 R0, R4 ;  /* 0x0000000400007306 */ /* 0x004e240000101400 */
[----:B0-----:R-:W-:-:S04]  /*57a0*/  F2FP.F16.F32.PACK_AB R0, RZ, R0 ;  /* 0x00000000ff00723e */ /* 0x001fc800000000ff */
[----:B------:R-:W-:Y:S01]  /*57b0*/  PRMT R24, R0, 0x7610, R24 ;  /* 0x0000761000187816 */ /* 0x000fe20000000018 */
[----:B------:R-:W-:Y:S06]  /*57c0*/  BRA `(.L_x_2827) ;  /* 0x0000000c00687947 */ /* 0x000fec0003800000 */
.L_x_2823:
        /* <DEDUP_REMOVED lines=9> */
.L_x_2831:
[----:B------:R1:W5:Y:S01]  /*5860*/  LDG.E.U16 R24, desc[UR36][R4.64] ;  /* 0x0000002404187981 */ /* 0x000362000c1e1500 */
[----:B------:R-:W-:Y:S05]  /*5870*/  BRA `(.L_x_2827) ;  /* 0x0000000c003c7947 */ /* 0x000fea0003800000 */
.L_x_2830:
        /* <DEDUP_REMOVED lines=9> */
.L_x_2833:
[----:B------:R0:W5:Y:S01]  /*5910*/  LDG.E.U16 R24, desc[UR36][R4.64] ;  /* 0x0000002404187981 */ /* 0x000162000c1e1500 */
[----:B------:R-:W-:Y:S05]  /*5920*/  BRA `(.L_x_2827) ;  /* 0x0000000c00107947 */ /* 0x000fea0003800000 */
.L_x_2832:
        /* <DEDUP_REMOVED lines=9> */
.L_x_2822:
        /* <DEDUP_REMOVED lines=14> */
.L_x_2836:
        /* <DEDUP_REMOVED lines=9> */
.L_x_2835:
        /* <DEDUP_REMOVED lines=28> */
.L_x_2838:
        /* <DEDUP_REMOVED lines=15> */
.L_x_2837:
[----:B------:R-:W2:Y:S02]  /*5de0*/  LDG.E.U16 R0, desc[UR36][R4.64] ;  /* 0x0000002404007981 */ /* 0x000ea4000c1e1500 */
[----:B--2---:R-:W-:-:S05]  /*5df0*/  IMAD.U32 R0, R0, 0x10000, RZ ;  /* 0x0001000000007824 */ /* 0x004fca00078e00ff */
[----:B------:R-:W-:-:S04]  /*5e00*/  F2FP.F16.F32.PACK_AB R0, RZ, R0 ;  /* 0x00000000ff00723e */ /* 0x000fc800000000ff */
[----:B------:R-:W-:Y:S01]  /*5e10*/  PRMT R24, R0, 0x7610, R24 ;  /* 0x0000761000187816 */ /* 0x000fe20000000018 */
[----:B------:R-:W-:Y:S06]  /*5e20*/  BRA `(.L_x_2827) ;  /* 0x0000000400d07947 */ /* 0x000fec0003800000 */
.L_x_2834:
        /* <DEDUP_REMOVED lines=13> */
.L_x_2841:
        /* <DEDUP_REMOVED lines=21> */
.L_x_2845:
[----:B------:R-:W-:Y:S05]  /*6050*/  BSYNC B1 ;  /* 0x0000000000017941 */ /* 0x000fea0003800000 */
.L_x_2844:
[----:B------:R-:W-:Y:S01]  /*6060*/  LEA R5, R0, 0x3b800000, 0x17 ;  /* 0x3b80000000057811 */ /* 0x000fe200078eb8ff */
[----:B------:R-:W-:-:S05]  /*6070*/  IMAD.SHL.U32 R0, R3, 0x100000, RZ ;  /* 0x0010000003007824 */ /* 0x000fca00078e00ff */
[----:B------:R-:W-:-:S07]  /*6080*/  LOP3.LUT R0, R5, R0, R6, 0xfe, !PT ;  /* 0x0000000005007212 */ /* 0x000fce00078efe06 */
.L_x_2843:
[----:B------:R-:W-:Y:S05]  /*6090*/  BSYNC B0 ;  /* 0x0000000000007941 */ /* 0x000fea0003800000 */
.L_x_2842:
[----:B------:R-:W-:-:S04]  /*60a0*/  F2FP.F16.F32.PACK_AB R0, RZ, R0 ;  /* 0x00000000ff00723e */ /* 0x000fc800000000ff */
[----:B------:R-:W-:Y:S01]  /*60b0*/  PRMT R24, R0, 0x7610, R24 ;  /* 0x0000761000187816 */ /* 0x000fe20000000018 */
[----:B------:R-:W-:Y:S06]  /*60c0*/  BRA `(.L_x_2827) ;  /* 0x0000000400287947 */ /* 0x000fec0003800000 */
.L_x_2840:
        /* <DEDUP_REMOVED lines=21> */
.L_x_2849:
[----:B------:R-:W-:Y:S05]  /*6220*/  BSYNC B1 ;  /* 0x0000000000017941 */ /* 0x000fea0003800000 */
.L_x_2848:
[----:B------:R-:W-:Y:S01]  /*6230*/  LEA R5, R0, 0x37800000, 0x17 ;  /* 0x3780000000057811 */ /* 0x000fe200078eb8ff */
[----:B------:R-:W-:-:S05]  /*6240*/  IMAD.SHL.U32 R0, R3, 0x200000, RZ ;  /* 0x0020000003007824 */ /* 0x000fca00078e00ff */
[----:B------:R-:W-:-:S07]  /*6250*/  LOP3.LUT R0, R5, R0, R6, 0xfe, !PT ;  /* 0x0000000005007212 */ /* 0x000fce00078efe06 */
.L_x_2847:
[----:B------:R-:W-:Y:S05]  /*6260*/  BSYNC B0 ;  /* 0x0000000000007941 */ /* 0x000fea0003800000 */
.L_x_2846:
[----:B------:R-:W-:-:S04]  /*6270*/  F2FP.F16.F32.PACK_AB R0, RZ, R0 ;  /* 0x00000000ff00723e */ /* 0x000fc800000000ff */
[----:B------:R-:W-:Y:S01]  /*6280*/  PRMT R24, R0, 0x7610, R24 ;  /* 0x0000761000187816 */ /* 0x000fe20000000018 */
[----:B------:R-:W-:Y:S06]  /*6290*/  BRA `(.L_x_2827) ;  /* 0x0000000000b47947 */ /* 0x000fec0003800000 */
.L_x_2839:
        /* <DEDUP_REMOVED lines=14> */
.L_x_2853:
[----:B------:R-:W-:Y:S05]  /*6380*/  BSYNC B0 ;  /* 0x0000000000007941 */ /* 0x000fea0003800000 */
.L_x_2852:
[----:B------:R-:W-:-:S04]  /*6390*/  F2FP.F16.F32.PACK_AB R0, RZ, R0 ;  /* 0x00000000ff00723e */ /* 0x000fc800000000ff */
[----:B------:R-:W-:Y:S01]  /*63a0*/  PRMT R24, R0, 0x7610, R24 ;  /* 0x0000761000187816 */ /* 0x000fe20000000018 */
[----:B------:R-:W-:Y:S06]  /*63b0*/  BRA `(.L_x_2827) ;  /* 0x00000000006c7947 */ /* 0x000fec0003800000 */
.L_x_2826:
        /* <DEDUP_REMOVED lines=16> */
.L_x_2854:
[----:B------:R-:W-:Y:S01]  /*64c0*/  PRMT R24, RZ, 0x7610, R24 ;  /* 0x00007610ff187816 */ /* 0x000fe20000000018 */
[----:B------:R-:W-:Y:S06]  /*64d0*/  BRA `(.L_x_2827) ;  /* 0x0000000000247947 */ /* 0x000fec0003800000 */
.L_x_2851:
[----:B------:R-:W2:Y:S02]  /*64e0*/  LDG.E.64 R4, desc[UR36][R4.64] ;  /* 0x0000002404047981 */ /* 0x000ea4000c1e1b00 */
[----:B--2---:R-:W0:Y:S02]  /*64f0*/  I2F.U64 R0, R4 ;  /* 0x0000000400007312 */ /* 0x004e240000301000 */
[----:B0-----:R-:W-:-:S04]  /*6500*/  F2FP.F16.F32.PACK_AB R0, RZ, R0 ;  /* 0x00000000ff00723e */ /* 0x001fc800000000ff */
[----:B------:R-:W-:Y:S01]  /*6510*/  PRMT R24, R0, 0x7610, R24 ;  /* 0x0000761000187816 */ /* 0x000fe20000000018 */
[----:B------:R-:W-:Y:S06]  /*6520*/  BRA `(.L_x_2827) ;  /* 0x0000000000107947 */ /* 0x000fec0003800000 */
.L_x_2850:
[----:B------:R-:W2:Y:S02]  /*6530*/  LDG.E R4, desc[UR36][R4.64] ;  /* 0x0000002404047981 */ /* 0x000ea4000c1e1900 */
[----:B--2---:R-:W-:-:S04]  /*6540*/  I2FP.F32.U32 R0, R4 ;  /* 0x0000000400007245 */ /* 0x004fc80000201000 */
[----:B------:R-:W-:-:S04]  /*6550*/  F2FP.F16.F32.PACK_AB R0, RZ, R0 ;  /* 0x00000000ff00723e */ /* 0x000fc800000000ff */
[----:B------:R-:W-:-:S07]  /*6560*/  PRMT R24, R0, 0x7610, R24 ;  /* 0x0000761000187816 */ /* 0x000fce0000000018 */
.L_x_2827:
[----:B------:R-:W-:-:S07]  /*6570*/  VIADD R27, R27, 0x80 ;  /* 0x000000801b1b7836 */ /* 0x000fce0000000000 */
.L_x_2788:
[----:B------:R-:W-:Y:S05]  /*6580*/  BSYNC B6 ;  /* 0x0000000000067941 */ /* 0x000fea0003800000 */
.L_x_2787:
        /* <DEDUP_REMOVED lines=26> */
.L_x_2860:
[----:B------:R-:W2:Y:S02]  /*6730*/  LDG.E.U8 R4, desc[UR36][R4.64] ;  /* 0x0000002404047981 */ /* 0x000ea4000c1e1100 */
[----:B--2---:R-:W-:-:S04]  /*6740*/  I2FP.F32.U32 R0, R4 ;  /* 0x0000000400007245 */ /* 0x004fc80000201000 */
[----:B------:R-:W-:-:S04]  /*6750*/  F2FP.F16.F32.PACK_AB R0, RZ, R0 ;  /* 0x00000000ff00723e */ /* 0x000fc800000000ff */
[----:B------:R-:W-:Y:S01]  /*6760*/  PRMT R22, R0, 0x7610, R22 ;  /* 0x0000761000167816 */ /* 0x000fe20000000016 */
[----:B------:R-:W-:Y:S06]  /*6770*/  BRA `(.L_x_2862) ;  /* 0x0000000c00bc7947 */ /* 0x000fec0003800000 */
.L_x_2859:
        /* <DEDUP_REMOVED lines=11> */
.L_x_2864:
[----:B------:R-:W2:Y:S02]  /*6830*/  LDG.E R4, desc[UR36][R4.64] ;  /* 0x0000002404047981 */ /* 0x000ea4000c1e1900 */
[----:B--2---:R-:W-:-:S04]  /*6840*/  I2FP.F32.S32 R0, R4 ;  /* 0x0000000400007245 */ /* 0x004fc80000201400 */
[----:B------:R-:W-:-:S04]  /*6850*/  F2FP.F16.F32.PACK_AB R0, RZ, R0 ;  /* 0x00000000ff00723e */ /* 0x000fc800000000ff */
[----:B------:R-:W-:Y:S01]  /*6860*/  PRMT R22, R0, 0x7610, R22 ;  /* 0x0000761000167816 */ /* 0x000fe20000000016 */
[----:B------:R-:W-:Y:S06]  /*6870*/  BRA `(.L_x_2862) ;  /* 0x0000000c007c7947 */ /* 0x000fec0003800000 */
.L_x_2863:
[----:B------:R-:W2:Y:S02]  /*6880*/  LDG.E.U16 R4, desc[UR36][R4.64] ;  /* 0x0000002404047981 */ /* 0x000ea4000c1e1500 */
[----:B--2---:R-:W0:Y:S02]  /*6890*/  I2F.S16 R0, R4 ;  /* 0x0000000400007306 */ /* 0x004e240000101400 */
[----:B0-----:R-:W-:-:S04]  /*68a0*/  F2FP.F16.F32.PACK_AB R0, RZ, R0 ;  /* 0x00000000ff00723e */ /* 0x001fc800000000ff */
[----:B------:R-:W-:Y:S01]  /*68b0*/  PRMT R22, R0, 0x7610, R22 ;  /* 0x0000761000167816 */ /* 0x000fe20000000016 */
[----:B------:R-:W-:Y:S06]  /*68c0*/  BRA `(.L_x_2862) ;  /* 0x0000000c00687947 */ /* 0x000fec0003800000 */
.L_x_2858:
        /* <DEDUP_REMOVED lines=9> */
.L_x_2866:
[----:B------:R0:W5:Y:S01]  /*6960*/  LDG.E.U16 R22, desc[UR36][R4.64] ;  /* 0x0000002404167981 */ /* 0x000162000c1e1500 */
[----:B------:R-:W-:Y:S05]  /*6970*/  BRA `(.L_x_2862) ;  /* 0x0000000c003c7947 */ /* 0x000fea0003800000 */
.L_x_2865:
        /* <DEDUP_REMOVED lines=9> */
.L_x_2868:
[----:B------:R1:W5:Y:S01]  /*6a10*/  LDG.E.U16 R22, desc[UR36][R4.64] ;  /* 0x0000002404167981 */ /* 0x000362000c1e1500 */
[----:B------:R-:W-:Y:S05]  /*6a20*/  BRA `(.L_x_2862) ;  /* 0x0000000c00107947 */ /* 0x000fea0003800000 */
.L_x_2867:
        /* <DEDUP_REMOVED lines=9> */
.L_x_2857:
        /* <DEDUP_REMOVED lines=14> */
.L_x_2871:
        /* <DEDUP_REMOVED lines=9> */
.L_x_2870:
        /* <DEDUP_REMOVED lines=28> */
.L_x_2873:
        /* <DEDUP_REMOVED lines=15> */
.L_x_2872:
[----:B------:R-:W2:Y:S02]  /*6ee0*/  LDG.E.U16 R0, desc[UR36][R4.64] ;  /* 0x0000002404007981 */ /* 0x000ea4000c1e1500 */
[----:B--2---:R-:W-:-:S05]  /*6ef0*/  IMAD.U32 R0, R0, 0x10000, RZ ;  /* 0x0001000000007824 */ /* 0x004fca00078e00ff */
[----:B------:R-:W-:-:S04]  /*6f00*/  F2FP.F16.F32.PACK_AB R0, RZ, R0 ;  /* 0x00000000ff00723e */ /* 0x000fc800000000ff */
[----:B------:R-:W-:Y:S01]  /*6f10*/  PRMT R22, R0, 0x7610, R22 ;  /* 0x0000761000167816 */ /* 0x000fe20000000016 */
[----:B------:R-:W-:Y:S06]  /*6f20*/  BRA `(.L_x_2862) ;  /* 0x0000000400d07947 */ /* 0x000fec0003800000 */
.L_x_2869:
        /* <DEDUP_REMOVED lines=13> */
.L_x_2876:
        /* <DEDUP_REMOVED lines=21> */
.L_x_2880:
[----:B------:R-:W-:Y:S05]  /*7150*/  BSYNC B1 ;  /* 0x0000000000017941 */ /* 0x000fea0003800000 */
.L_x_2879:
[----:B------:R-:W-:Y:S01]  /*7160*/  LEA R5, R0, 0x3b800000, 0x17 ;  /* 0x3b80000000057811 */ /* 0x000fe200078eb8ff */
[----:B------:R-:W-:-:S05]  /*7170*/  IMAD.SHL.U32 R0, R3, 0x100000, RZ ;  /* 0x0010000003007824 */ /* 0x000fca00078e00ff */
[----:B------:R-:W-:-:S07]  /*7180*/  LOP3.LUT R0, R5, R0, R6, 0xfe, !PT ;  /* 0x0000000005007212 */ /* 0x000fce00078efe06 */
.L_x_2878:
[----:B------:R-:W-:Y:S05]  /*7190*/  BSYNC B0 ;  /* 0x0000000000007941 */ /* 0x000fea0003800000 */
.L_x_2877:
[----:B------:R-:W-:-:S04]  /*71a0*/  F2FP.F16.F32.PACK_AB R0, RZ, R0 ;  /* 0x00000000ff00723e */ /* 0x000fc800000000ff */
[----:B------:R-:W-:Y:S01]  /*71b0*/  PRMT R22, R0, 0x7610, R22 ;  /* 0x0000761000167816 */ /* 0x000fe20000000016 */
[----:B------:R-:W-:Y:S06]  /*71c0*/  BRA `(.L_x_2862) ;  /* 0x0000000400287947 */ /* 0x000fec0003800000 */
.L_x_2875:
        /* <DEDUP_REMOVED lines=21> */
.L_x_2884:
[----:B------:R-:W-:Y:S05]  /*7320*/  BSYNC B1 ;  /* 0x0000000000017941 */ /* 0x000fea0003800000 */
.L_x_2883:
[----:B------:R-:W-:Y:S01]  /*7330*/  LEA R5, R0, 0x37800000, 0x17 ;  /* 0x3780000000057811 */ /* 0x000fe200078eb8ff */
[----:B------:R-:W-:-:S05]  /*7340*/  IMAD.SHL.U32 R0, R3, 0x200000, RZ ;  /* 0x0020000003007824 */ /* 0x000fca00078e00ff */
[----:B------:R-:W-:-:S07]  /*7350*/  LOP3.LUT R0, R5, R0, R6, 0xfe, !PT ;  /* 0x0000000005007212 */ /* 0x000fce00078efe06 */
.L_x_2882:
[----:B------:R-:W-:Y:S05]  /*7360*/  BSYNC B0 ;  /* 0x0000000000007941 */ /* 0x000fea0003800000 */
.L_x_2881:
[----:B------:R-:W-:-:S04]  /*7370*/  F2FP.F16.F32.PACK_AB R0, RZ, R0 ;  /* 0x00000000ff00723e */ /* 0x000fc800000000ff */
[----:B------:R-:W-:Y:S01]  /*7380*/  PRMT R22, R0, 0x7610, R22 ;  /* 0x0000761000167816 */ /* 0x000fe20000000016 */
[----:B------:R-:W-:Y:S06]  /*7390*/  BRA `(.L_x_2862) ;  /* 0x0000000000b47947 */ /* 0x000fec0003800000 */
.L_x_2874:
        /* <DEDUP_REMOVED lines=14> */
.L_x_2888:
[----:B------:R-:W-:Y:S05]  /*7480*/  BSYNC B0 ;  /* 0x0000000000007941 */ /* 0x000fea0003800000 */
.L_x_2887:
[----:B------:R-:W-:-:S04]  /*7490*/  F2FP.F16.F32.PACK_AB R0, RZ, R0 ;  /* 0x00000000ff00723e */ /* 0x000fc800000000ff */
[----:B------:R-:W-:Y:S01]  /*74a0*/  PRMT R22, R0, 0x7610, R22 ;  /* 0x0000761000167816 */ /* 0x000fe20000000016 */
[----:B------:R-:W-:Y:S06]  /*74b0*/  BRA `(.L_x_2862) ;  /* 0x00000000006c7947 */ /* 0x000fec0003800000 */
.L_x_2861:
        /* <DEDUP_REMOVED lines=16> */
.L_x_2889:
[----:B------:R-:W-:Y:S01]  /*75c0*/  PRMT R22, RZ, 0x7610, R22 ;  /* 0x00007610ff167816 */ /* 0x000fe20000000016 */
[----:B------:R-:W-:Y:S06]  /*75d0*/  BRA `(.L_x_2862) ;  /* 0x0000000000247947 */ /* 0x000fec0003800000 */
.L_x_2886:
[----:B------:R-:W2:Y:S02]  /*75e0*/  LDG.E.64 R4, desc[UR36][R4.64] ;  /* 0x0000002404047981 */ /* 0x000ea4000c1e1b00 */
[----:B--2---:R-:W0:Y:S02]  /*75f0*/  I2F.U64 R0, R4 ;  /* 0x0000000400007312 */ /* 0x004e240000301000 */
[----:B0-----:R-:W-:-:S04]  /*7600*/  F2FP.F16.F32.PACK_AB R0, RZ, R0 ;  /* 0x00000000ff00723e */ /* 0x001fc800000000ff */
[----:B------:R-:W-:Y:S01]  /*7610*/  PRMT R22, R0, 0x7610, R22 ;  /* 0x0000761000167816 */ /* 0x000fe20000000016 */
[----:B------:R-:W-:Y:S06]  /*7620*/  BRA `(.L_x_2862) ;  /* 0x0000000000107947 */ /* 0x000fec0003800000 */
.L_x_2885:
[----:B------:R-:W2:Y:S02]  /*7630*/  LDG.E R4, desc[UR36][R4.64] ;  /* 0x0000002404047981 */ /* 0x000ea4000c1e1900 */
[----:B--2---:R-:W-:-:S04]  /*7640*/  I2FP.F32.U32 R0, R4 ;  /* 0x0000000400007245 */ /* 0x004fc80000201000 */
[----:B------:R-:W-:-:S04]  /*7650*/  F2FP.F16.F32.PACK_AB R0, RZ, R0 ;  /* 0x00000000ff00723e */ /* 0x000fc800000000ff */
[----:B------:R-:W-:-:S07]  /*7660*/  PRMT R22, R0, 0x7610, R22 ;  /* 0x0000761000167816 */ /* 0x000fce0000000016 */
.L_x_2862:
        /* <DEDUP_REMOVED lines=21> */
.L_x_2893:
[----:B------:R-:W2:Y:S02]  /*77c0*/  LDG.E.U8 R4, desc[UR36][R4.64] ;  /* 0x0000002404047981 */ /* 0x000ea4000c1e1100 */
[----:B--2---:R-:W-:-:S04]  /*77d0*/  I2FP.F32.U32 R0, R4 ;  /* 0x0000000400007245 */ /* 0x004fc80000201000 */
[----:B------:R-:W-:Y:S01]  /*77e0*/  F2FP.F16.F32.PACK_AB R0, RZ, R0 ;  /* 0x00000000ff00723e */ /* 0x000fe200000000ff */
[----:B------:R-:W-:Y:S06]  /*77f0*/  BRA `(.L_x_2856) ;  /* 0x0000000c00847947 */ /* 0x000fec0003800000 */
.L_x_2892:
        /* <DEDUP_REMOVED lines=10> */
.L_x_2896:
[----:B------:R-:W2:Y:S02]  /*78a0*/  LDG.E R4, desc[UR36][R4.64] ;  /* 0x0000002404047981 */ /* 0x000ea4000c1e1900 */
[----:B--2---:R-:W-:-:S04]  /*78b0*/  I2FP.F32.S32 R0, R4 ;  /* 0x0000000400007245 */ /* 0x004fc80000201400 */
[----:B------:R-:W-:Y:S01]  /*78c0*/  F2FP.F16.F32.PACK_AB R0, RZ, R0 ;  /* 0x00000000ff00723e */ /* 0x000fe200000000ff */
[----:B------:R-:W-:Y:S06]  /*78d0*/  BRA `(.L_x_2856) ;  /* 0x0000000c004c7947 */ /* 0x000fec0003800000 */
.L_x_2895:
[----:B------:R-:W2:Y:S02]  /*78e0*/  LDG.E.U16 R4, desc[UR36][R4.64] ;  /* 0x0000002404047981 */ /* 0x000ea4000c1e1500 */
[----:B--2---:R-:W0:Y:S02]  /*78f0*/  I2F.S16 R0, R4 ;  /* 0x0000000400007306 */ /* 0x004e240000101400 */
[----:B0-----:R-:W-:Y:S01]  /*7900*/  F2FP.F16.F32.PACK_AB R0, RZ, R0 ;  /* 0x00000000ff00723e */ /* 0x001fe200000000ff */
[----:B------:R-:W-:Y:S06]  /*7910*/  BRA `(.L_x_2856) ;  /* 0x0000000c003c7947 */ /* 0x000fec0003800000 */
.L_x_2891:
        /* <DEDUP_REMOVED lines=9> */
.L_x_2898:
[----:B------:R2:W5:Y:S01]  /*79b0*/  LDG.E.U16 R0, desc[UR36][R4.64] ;  /* 0x0000002404007981 */ /* 0x000562000c1e1500 */
[----:B------:R-:W-:Y:S05]  /*79c0*/  BRA `(.L_x_2856) ;  /* 0x0000000c00107947 */ /* 0x000fea0003800000 */
.L_x_2897:
        /* <DEDUP_REMOVED lines=9> */
.L_x_2900:
[----:B------:R3:W5:Y:S01]  /*7a60*/  LDG.E.U16 R0, desc[UR36][R4.64] ;  /* 0x0000002404007981 */ /* 0x000762000c1e1500 */
[----:B------:R-:W-:Y:S05]  /*7a70*/  BRA `(.L_x_2856) ;  /* 0x0000000800e47947 */ /* 0x000fea0003800000 */
.L_x_2899:
        /* <DEDUP_REMOVED lines=8> */
.L_x_2890:
        /* <DEDUP_REMOVED lines=13> */
.L_x_2903:
        /* <DEDUP_REMOVED lines=8> */
.L_x_2902:
        /* <DEDUP_REMOVED lines=28> */
.L_x_2905:
        /* <DEDUP_REMOVED lines=12> */
[----:B------:R-:W-:Y:S01]  /*7ed0*/  F2FP.F16.F32.PACK_AB R0, RZ, R0 ;  /* 0x00000000ff00723e */ /* 0x000fe200000000ff */
[----:B------:R-:W-:Y:S06]  /*7ee0*/  BRA `(.L_x_2856) ;  /* 0x0000000400c87947 */ /* 0x000fec0003800000 */
.L_x_2904:
[----:B------:R-:W2:Y:S02]  /*7ef0*/  LDG.E.U16 R0, desc[UR36][R4.64] ;  /* 0x0000002404007981 */ /* 0x000ea4000c1e1500 */
[----:B--2---:R-:W-:-:S05]  /*7f00*/  IMAD.U32 R0, R0, 0x10000, RZ ;  /* 0x0001000000007824 */ /* 0x004fca00078e00ff */
[----:B------:R-:W-:Y:S01]  /*7f10*/  F2FP.F16.F32.PACK_AB R0, RZ, R0 ;  /* 0x00000000ff00723e */ /* 0x000fe200000000ff */
[----:B------:R-:W-:Y:S06]  /*7f20*/  BRA `(.L_x_2856) ;  /* 0x0000000400b87947 */ /* 0x000fec0003800000 */
.L_x_2901:
        /* <DEDUP_REMOVED lines=12> */
.L_x_2908:
        /* <DEDUP_REMOVED lines=21> */
.L_x_2912:
[----:B------:R-:W-:Y:S05]  /*8140*/  BSYNC B1 ;  /* 0x0000000000017941 */ /* 0x000fea0003800000 */
.L_x_2911:
[----:B------:R-:W-:Y:S01]  /*8150*/  LEA R5, R0, 0x3b800000, 0x17 ;  /* 0x3b80000000057811 */ /* 0x000fe200078eb8ff */
[----:B------:R-:W-:-:S05]  /*8160*/  IMAD.SHL.U32 R0, R3, 0x100000, RZ ;  /* 0x0010000003007824 */ /* 0x000fca00078e00ff */
[----:B------:R-:W-:-:S07]  /*8170*/  LOP3.LUT R0, R5, R0, R6, 0xfe, !PT ;  /* 0x0000000005007212 */ /* 0x000fce00078efe06 */
.L_x_2910:
[----:B------:R-:W-:Y:S05]  /*8180*/  BSYNC B0 ;  /* 0x0000000000007941 */ /* 0x000fea0003800000 */
.L_x_2909:
[----:B------:R-:W-:Y:S01]  /*8190*/  F2FP.F16.F32.PACK_AB R0, RZ, R0 ;  /* 0x00000000ff00723e */ /* 0x000fe200000000ff */
[----:B------:R-:W-:Y:S06]  /*81a0*/  BRA `(.L_x_2856) ;  /* 0x0000000400187947 */ /* 0x000fec0003800000 */
.L_x_2907:
        /* <DEDUP_REMOVED lines=21> */
.L_x_2916:
[----:B------:R-:W-:Y:S05]  /*8300*/  BSYNC B1 ;  /* 0x0000000000017941 */ /* 0x000fea0003800000 */
.L_x_2915:
[----:B------:R-:W-:Y:S01]  /*8310*/  LEA R5, R0, 0x37800000, 0x17 ;  /* 0x3780000000057811 */ /* 0x000fe200078eb8ff */
[----:B------:R-:W-:-:S05]  /*8320*/  IMAD.SHL.U32 R0, R3, 0x200000, RZ ;  /* 0x0020000003007824 */ /* 0x000fca00078e00ff */
[----:B------:R-:W-:-:S07]  /*8330*/  LOP3.LUT R0, R5, R0, R6, 0xfe, !PT ;  /* 0x0000000005007212 */ /* 0x000fce00078efe06 */
.L_x_2914:
[----:B------:R-:W-:Y:S05]  /*8340*/  BSYNC B0 ;  /* 0x0000000000007941 */ /* 0x000fea0003800000 */
.L_x_2913:
[----:B------:R-:W-:Y:S01]  /*8350*/  F2FP.F16.F32.PACK_AB R0, RZ, R0 ;  /* 0x00000000ff00723e */ /* 0x000fe200000000ff */
[----:B------:R-:W-:Y:S06]  /*8360*/  BRA `(.L_x_2856) ;  /* 0x0000000000a87947 */ /* 0x000fec0003800000 */
.L_x_2906:
        /* <DEDUP_REMOVED lines=14> */
.L_x_2920:
[----:B------:R-:W-:Y:S05]  /*8450*/  BSYNC B0 ;  /* 0x0000000000007941 */ /* 0x000fea0003800000 */
.L_x_2919:
[----:B------:R-:W-:Y:S01]  /*8460*/  F2FP.F16.F32.PACK_AB R0, RZ, R0 ;  /* 0x00000000ff00723e */ /* 0x000fe200000000ff */
[----:B------:R-:W-:Y:S06]  /*8470*/  BRA `(.L_x_2856) ;  /* 0x0000000000647947 */ /* 0x000fec0003800000 */
.L_x_2894:
        /* <DEDUP_REMOVED lines=16> */
.L_x_2921:
[----:B------:R-:W-:Y:S01]  /*8580*/  PRMT R0, RZ, 0x7610, R0 ;  /* 0x00007610ff007816 */ /* 0x000fe20000000000 */
[----:B------:R-:W-:Y:S06]  /*8590*/  BRA `(.L_x_2856) ;  /* 0x00000000001c7947 */ /* 0x000fec0003800000 */
.L_x_2918:
[----:B------:R-:W2:Y:S02]  /*85a0*/  LDG.E.64 R4, desc[UR36][R4.64] ;  /* 0x0000002404047981 */ /* 0x000ea4000c1e1b00 */
[----:B--2---:R-:W0:Y:S02]  /*85b0*/  I2F.U64 R0, R4 ;  /* 0x0000000400007312 */ /* 0x004e240000301000 */
[----:B0-----:R-:W-:Y:S01]  /*85c0*/  F2FP.F16.F32.PACK_AB R0, RZ, R0 ;  /* 0x00000000ff00723e */ /* 0x001fe200000000ff */
[----:B------:R-:W-:Y:S06]  /*85d0*/  BRA `(.L_x_2856) ;  /* 0x00000000000c7947 */ /* 0x000fec0003800000 */
.L_x_2917:
[----:B------:R-:W2:Y:S02]  /*85e0*/  LDG.E R4, desc[UR36][R4.64] ;  /* 0x0000002404047981 */ /* 0x000ea4000c1e1900 */
[----:B--2---:R-:W-:-:S04]  /*85f0*/  I2FP.F32.U32 R0, R4 ;  /* 0x0000000400007245 */ /* 0x004fc80000201000 */
[----:B------:R-:W-:-:S07]  /*8600*/  F2FP.F16.F32.PACK_AB R0, RZ, R0 ;  /* 0x00000000ff00723e */ /* 0x000fce00000000ff */
.L_x_2856:
[----:B------:R-:W-:Y:S05]  /*8610*/  BSYNC B6 ;  /* 0x0000000000067941 */ /* 0x000fea0003800000 */
.L_x_2855:
        /* <DEDUP_REMOVED lines=11> */
[----:B-----5:R-:W-:Y:S02]  /*86d0*/  HADD2.F32 R17, -RZ, R17.H0_H0 ;  /* 0x20000011ff117230 */ /* 0x020fe40000004100 */
[----:B------:R-:W-:-:S03]  /*86e0*/  HADD2.F32 R18, -RZ, R18.H0_H0 ;  /* 0x20000012ff127230 */ /* 0x000fc60000004100 */
        /* <DEDUP_REMOVED lines=17> */
.L_x_2923:
[----:B------:R-:W-:Y:S05]  /*8800*/  BSYNC B0 ;  /* 0x0000000000007941 */ /* 0x000fea0003800000 */
.L_x_2922:
[----:B------:R-:W-:Y:S04]  /*8810*/  BSSY B0, `(.L_x_2924) ;  /* 0x0000015000007945 */ /* 0x000fe80003800000 */
[----:B------:R-:W-:Y:S05]  /*8820*/  @P3 BRA `(.L_x_2925) ;  /* 0x00000000004c3947 */ /* 0x000fea0003800000 */
        /* <DEDUP_REMOVED lines=19> */
.L_x_2925:
[----:B------:R-:W-:Y:S05]  /*8960*/  BSYNC B0 ;  /* 0x0000000000007941 */ /* 0x000fea0003800000 */
.L_x_2924:
        /* <DEDUP_REMOVED lines=21> */
.L_x_2927:
[----:B------:R-:W-:Y:S05]  /*8ac0*/  BSYNC B0 ;  /* 0x0000000000007941 */ /* 0x000fea0003800000 */
.L_x_2926:
        /* <DEDUP_REMOVED lines=21> */
.L_x_2929:
[----:B------:R-:W-:Y:S05]  /*8c20*/  BSYNC B0 ;  /* 0x0000000000007941 */ /* 0x000fea0003800000 */
.L_x_2928:
[----:B------:R-:W-:Y:S04]  /*8c30*/  BSSY B6, `(.L_x_2930) ;  /* 0x0000112000067945 */ /* 0x000fe80003800000 */
[----:B------:R-:W-:Y:S05]  /*8c40*/  @P2 BRA `(.L_x_2931) ;  /* 0x0000001000402947 */ /* 0x000fea0003800000 */
[----:B------:R-:W0:Y:S01]  /*8c50*/  LDC.64 R8, c[0x0][0x218] ;  /* 0x00008600ff087b82 */ /* 0x000e220000000a00 */
[----:B-----5:R-:W-:Y:S01]  /*8c60*/  PRMT R0, R25, 0x9910, RZ ;  /* 0x0000991019007816 */ /* 0x020fe200000000ff */
        /* <DEDUP_REMOVED lines=16> */
[----:B------:R-:W-:-:S04]  /*8d70*/  IMAD.MOV.U32 R27, RZ, RZ, R26 ;  /* 0x000000ffff1b7224 */ /* 0x000fc800078e001a */
[----:B------:R-:W0:Y:S02]  /*8d80*/  F2I.FTZ.TRUNC.NTZ R3, R3 ;  /* 0x0000000300037305 */ /* 0x000e24000021f100 */
[----:B0-----:R0:W-:Y:S01]  /*8d90*/  STG.E.U8 desc[UR36][R8.64], R3 ;  /* 0x0000000308007986 */ /* 0x0011e2000c101124 */
[----:B------:R-:W-:Y:S05]  /*8da0*/  BRA `(.L_x_2931) ;  /* 0x0000000c00e87947 */ /* 0x000fea0003800000 */
.L_x_2935:
[----:B------:R-:W-:Y:S02]  /*8db0*/  HADD2.F32 R5, -RZ, R3.H0_H0 ;  /* 0x20000003ff057230 */ /* 0x000fe40000004100 */
[----:B------:R-:W-:-:S04]  /*8dc0*/  IMAD.MOV.U32 R27, RZ, RZ, R26 ;  /* 0x000000ffff1b7224 */ /* 0x000fc800078e001a */
[----:B------:R-:W0:Y:S02]  /*8dd0*/  F2I.S64.TRUNC R4, R5 ;  /* 0x0000000500047311 */ /* 0x000e24000020d900 */
[----:B0-----:R0:W-:Y:S01]  /*8de0*/  STG.E.U8 desc[UR36][R8.64], R4 ;  /* 0x0000000408007986 */ /* 0x0011e2000c101124 */
[----:B------:R-:W-:Y:S05]  /*8df0*/  BRA `(.L_x_2931) ;  /* 0x0000000c00d47947 */ /* 0x000fea0003800000 */
.L_x_2934:
        /* <DEDUP_REMOVED lines=11> */
.L_x_2938:
[----:B------:R-:W-:Y:S02]  /*8eb0*/  HADD2.F32 R3, -RZ, R3.H0_H0 ;  /* 0x20000003ff037230 */ /* 0x000fe40000004100 */
[----:B------:R-:W-:-:S04]  /*8ec0*/  IMAD.MOV.U32 R27, RZ, RZ, R26 ;  /* 0x000000ffff1b7224 */ /* 0x000fc800078e001a */
[----:B------:R-:W0:Y:S02]  /*8ed0*/  F2I.FTZ.TRUNC.NTZ R3, R3 ;  /* 0x0000000300037305 */ /* 0x000e24000021f100 */
[----:B0-----:R0:W-:Y:S01]  /*8ee0*/  STG.E desc[UR36][R8.64], R3 ;  /* 0x0000000308007986 */ /* 0x0011e2000c101924 */
[----:B------:R-:W-:Y:S05]  /*8ef0*/  BRA `(.L_x_2931) ;  /* 0x0000000c00947947 */ /* 0x000fea0003800000 */
.L_x_2937:
[----:B------:R-:W-:Y:S02]  /*8f00*/  HADD2.F32 R3, -RZ, R3.H0_H0 ;  /* 0x20000003ff037230 */ /* 0x000fe40000004100 */
[----:B------:R-:W-:-:S04]  /*8f10*/  IMAD.MOV.U32 R27, RZ, RZ, R26 ;  /* 0x000000ffff1b7224 */ /* 0x000fc800078e001a */
[----:B------:R-:W0:Y:S02]  /*8f20*/  F2I.FTZ.TRUNC.NTZ R3, R3 ;  /* 0x0000000300037305 */ /* 0x000e24000021f100 */
[----:B0-----:R0:W-:Y:S01]  /*8f30*/  STG.E.U16 desc[UR36][R8.64], R3 ;  /* 0x0000000308007986 */ /* 0x0011e2000c101524 */
[----:B------:R-:W-:Y:S05]  /*8f40*/  BRA `(.L_x_2931) ;  /* 0x0000000c00807947 */ /* 0x000fea0003800000 */
.L_x_2933:
        /* <DEDUP_REMOVED lines=10> */
.L_x_2940:
[----:B------:R0:W-:Y:S01]  /*8ff0*/  STG.E.U16 desc[UR36][R8.64], R3 ;  /* 0x0000000308007986 */ /* 0x0001e2000c101524 */
[----:B------:R-:W-:Y:S01]  /*9000*/  IMAD.MOV.U32 R27, RZ, RZ, R26 ;  /* 0x000000ffff1b7224 */ /* 0x000fe200078e001a */
[----:B------:R-:W-:Y:S06]  /*9010*/  BRA `(.L_x_2931) ;  /* 0x0000000c004c7947 */ /* 0x000fec0003800000 */
.L_x_2939:
        /* <DEDUP_REMOVED lines=11> */
.L_x_2942:
[----:B------:R-:W-:Y:S02]  /*90d0*/  HADD2.F32 R0, -RZ, R3.H0_H0 ;  /* 0x20000003ff007230 */ /* 0x000fe40000004100 */
[----:B------:R-:W-:-:S03]  /*90e0*/  IMAD.MOV.U32 R27, RZ, RZ, R26 ;  /* 0x000000ffff1b7224 */ /* 0x000fc600078e001a */
[----:B------:R-:W-:-:S04]  /*90f0*/  F2FP.F16.F32.PACK_AB R0, RZ, R0 ;  /* 0x00000000ff00723e */ /* 0x000fc800000000ff */
[----:B------:R-:W-:-:S05]  /*9100*/  PRMT R0, R0, 0x5410, RZ ;  /* 0x0000541000007816 */ /* 0x000fca00000000ff */
[----:B------:R0:W-:Y:S01]  /*9110*/  STG.E desc[UR36][R8.64], R0 ;  /* 0x0000000008007986 */ /* 0x0001e2000c101924 */
[----:B------:R-:W-:Y:S05]  /*9120*/  BRA `(.L_x_2931) ;  /* 0x0000000c00087947 */ /* 0x000fea0003800000 */
.L_x_2941:
[----:B------:R-:W-:Y:S02]  /*9130*/  HADD2.F32 R4, -RZ, R3.H0_H0 ;  /* 0x20000003ff047230 */ /* 0x000fe40000004100 */
[----:B------:R-:W-:-:S03]  /*9140*/  IMAD.MOV.U32 R27, RZ, RZ, R26 ;  /* 0x000000ffff1b7224 */ /* 0x000fc600078e001a */
[----:B------:R-:W-:-:S06]  /*9150*/  FMUL.FTZ R4, R4, 1 ;  /* 0x3f80000004047820 */ /* 0x000fcc0000410000 */
[----:B------:R-:W0:Y:S02]  /*9160*/  F2F.F64.F32 R4, R4 ;  /* 0x0000000400047310 */ /* 0x000e240000201800 */
[----:B0-----:R0:W-:Y:S01]  /*9170*/  STG.E.64 desc[UR36][R8.64], R4 ;  /* 0x0000000408007986 */ /* 0x0011e2000c101b24 */
[----:B------:R-:W-:Y:S05]  /*9180*/  BRA `(.L_x_2931) ;  /* 0x0000000800f07947 */ /* 0x000fea0003800000 */
.L_x_2932:
        /* <DEDUP_REMOVED lines=14> */
.L_x_2945:
[----:B------:R-:W-:Y:S01]  /*9270*/  HADD2.F32 R3, -RZ, R3.H0_H0 ;  /* 0x20000003ff037230 */ /* 0x000fe20000004100 */
[----:B------:R-:W-:Y:S01]  /*9280*/  CS2R R6, SRZ ;  /* 0x0000000000067805 */ /* 0x000fe2000001ff00 */
[----:B------:R-:W-:-:S03]  /*9290*/  IMAD.MOV.U32 R27, RZ, RZ, R26 ;  /* 0x000000ffff1b7224 */ /* 0x000fc600078e001a */
[----:B------:R-:W-:-:S04]  /*92a0*/  FMUL.FTZ R3, R3, 1 ;  /* 0x3f80000003037820 */ /* 0x000fc80000410000 */
[----:B------:R-:W0:Y:S02]  /*92b0*/  F2F.F64.F32 R4, R3 ;  /* 0x0000000300047310 */ /* 0x000e240000201800 */
[----:B0-----:R0:W-:Y:S01]  /*92c0*/  STG.E.128 desc[UR36][R8.64], R4 ;  /* 0x0000000408007986 */ /* 0x0011e2000c101d24 */
[----:B------:R-:W-:Y:S05]  /*92d0*/  BRA `(.L_x_2931) ;  /* 0x00000008009c7947 */ /* 0x000fea0003800000 */
.L_x_2944:
        /* <DEDUP_REMOVED lines=21> */
.L_x_2949:
[----:B------:R-:W-:Y:S05]  /*9430*/  BSYNC B0 ;  /* 0x0000000000007941 */ /* 0x000fea0003800000 */
.L_x_2948:
[----:B------:R-:W-:Y:S01]  /*9440*/  LOP3.LUT R5, R0, R5, RZ, 0xfc, !PT ;  /* 0x0000000500057212 */ /* 0x000fe200078efcff */
[----:B------:R-:W-:-:S04]  /*9450*/  IMAD.MOV.U32 R27, RZ, RZ, R26 ;  /* 0x000000ffff1b7224 */ /* 0x000fc800078e001a */
[----:B------:R3:W-:Y:S01]  /*9460*/  STG.E.U8 desc[UR36][R8.64], R5 ;  /* 0x0000000508007986 */ /* 0x0007e2000c101124 */
[----:B------:R-:W-:Y:S05]  /*9470*/  BRA `(.L_x_2931) ;  /* 0x0000000800347947 */ /* 0x000fea0003800000 */
.L_x_2947:
        /* <DEDUP_REMOVED lines=13> */
.L_x_2951:
[----:B------:R-:W-:Y:S01]  /*9550*/  IMAD.MOV.U32 R0, RZ, RZ, 0x7f ;  /* 0x0000007fff007424 */ /* 0x000fe200078e00ff */
[----:B------:R-:W-:-:S04]  /*9560*/  ISETP.GT.U32.AND P0, PT, R3, 0x7f800000, PT ;  /* 0x7f8000000300780c */ /* 0x000fc80003f04070 */
[----:B------:R-:W-:-:S09]  /*9570*/  SEL R0, R0, 0x7c, P0 ;  /* 0x0000007c00007807 */ /* 0x000fd20000000000 */
.L_x_2952:
[----:B------:R-:W-:Y:S05]  /*9580*/  BSYNC B0 ;  /* 0x0000000000007941 */ /* 0x000fea0003800000 */
.L_x_2950:
[----:B------:R-:W-:Y:S01]  /*9590*/  LOP3.LUT R3, R5, 0x80000000, RZ, 0xc0, !PT ;  /* 0x8000000005037812 */ /* 0x000fe200078ec0ff */
[----:B------:R-:W-:-:S03]  /*95a0*/  IMAD.MOV.U32 R27, RZ, RZ, R26 ;  /* 0x000000ffff1b7224 */ /* 0x000fc600078e001a */
[----:B------:R-:W-:-:S04]  /*95b0*/  SHF.R.U32.HI R3, RZ, 0x18, R3 ;  /* 0x00000018ff037819 */ /* 0x000fc80000011603 */
[----:B------:R-:W-:-:S05]  /*95c0*/  LOP3.LUT R3, R0, R3, RZ, 0xfc, !PT ;  /* 0x0000000300037212 */ /* 0x000fca00078efcff */
[----:B------:R4:W-:Y:S01]  /*95d0*/  STG.E.U8 desc[UR36][R8.64], R3 ;  /* 0x0000000308007986 */ /* 0x0009e2000c101124 */
[----:B------:R-:W-:Y:S05]  /*95e0*/  BRA `(.L_x_2931) ;  /* 0x0000000400d87947 */ /* 0x000fea0003800000 */
.L_x_2946:
[----:B------:R-:W-:Y:S02]  /*95f0*/  HADD2.F32 R0, -RZ, R3.H0_H0 ;  /* 0x20000003ff007230 */ /* 0x000fe40000004100 */
[----:B------:R-:W-:-:S03]  /*9600*/  IMAD.MOV.U32 R27, RZ, RZ, R26 ;  /* 0x000000ffff1b7224 */ /* 0x000fc600078e001a */
[----:B------:R-:W-:-:S05]  /*9610*/  F2FP.BF16.F32.PACK_AB R0, RZ, R0 ;  /* 0x00000000ff00723e */ /* 0x000fca00000010ff */
[----:B------:R2:W-:Y:S01]  /*9620*/  STG.E.U16 desc[UR36][R8.64], R0 ;  /* 0x0000000008007986 */ /* 0x0005e2000c101524 */
[----:B------:R-:W-:Y:S05]  /*9630*/  BRA `(.L_x_2931) ;  /* 0x0000000400c47947 */ /* 0x000fea0003800000 */
.L_x_2943:
        /* <DEDUP_REMOVED lines=13> */
.L_x_2955:
        /* <DEDUP_REMOVED lines=17> */
.L_x_2958:
[----:B------:R-:W-:-:S04]  /*9820*/  LOP3.LUT R3, R5, 0x80000000, RZ, 0xc0, !PT ;  /* 0x8000000005037812 */ /* 0x000fc800078ec0ff */
[----:B------:R-:W-:-:S04]  /*9830*/  SHF.R.U32.HI R3, RZ, 0x18, R3 ;  /* 0x00000018ff037819 */ /* 0x000fc80000011603 */
[----:B------:R-:W-:-:S04]  /*9840*/  LOP3.LUT R0, R0, R3, RZ, 0xfc, !PT ;  /* 0x0000000300007212 */ /* 0x000fc800078efcff */
[----:B------:R-:W-:-:S07]  /*9850*/  PRMT R4, R0, 0x7610, R4 ;  /* 0x0000761000047816 */ /* 0x000fce0000000004 */
.L_x_2957:
[----:B------:R-:W-:Y:S05]  /*9860*/  BSYNC B0 ;  /* 0x0000000000007941 */ /* 0x000fea0003800000 */
.L_x_2956:
[----:B------:R0:W-:Y:S01]  /*9870*/  STG.E.U8 desc[UR36][R8.64], R4 ;  /* 0x0000000408007986 */ /* 0x0001e2000c101124 */
[----:B------:R-:W-:Y:S01]  /*9880*/  IMAD.MOV.U32 R27, RZ, RZ, R26 ;  /* 0x000000ffff1b7224 */ /* 0x000fe200078e001a */
[----:B------:R-:W-:Y:S06]  /*9890*/  BRA `(.L_x_2931) ;  /* 0x00000004002c7947 */ /* 0x000fec0003800000 */
.L_x_2954:
        /* <DEDUP_REMOVED lines=17> */
.L_x_2961:
[----:B------:R-:W-:-:S04]  /*99b0*/  LOP3.LUT R3, R5, 0x80000000, RZ, 0xc0, !PT ;  /* 0x8000000005037812 */ /* 0x000fc800078ec0ff */
[----:B------:R-:W-:-:S04]  /*99c0*/  SHF.R.U32.HI R3, RZ, 0x18, R3 ;  /* 0x00000018ff037819 */ /* 0x000fc80000011603 */
[----:B------:R-:W-:-:S04]  /*99d0*/  LOP3.LUT R0, R0, R3, RZ, 0xfc, !PT ;  /* 0x0000000300007212 */ /* 0x000fc800078efcff */
[----:B------:R-:W-:-:S07]  /*99e0*/  PRMT R4, R0, 0x7610, R4 ;  /* 0x0000761000047816 */ /* 0x000fce0000000004 */
.L_x_2960:
[----:B------:R-:W-:Y:S05]  /*99f0*/  BSYNC B0 ;  /* 0x0000000000007941 */ /* 0x000fea0003800000 */
.L_x_2959:
[----:B------:R0:W-:Y:S01]  /*9a00*/  STG.E.U8 desc[UR36][R8.64], R4 ;  /* 0x0000000408007986 */ /* 0x0001e2000c101124 */
[----:B------:R-:W-:Y:S01]  /*9a10*/  IMAD.MOV.U32 R27, RZ, RZ, R26 ;  /* 0x000000ffff1b7224 */ /* 0x000fe200078e001a */
[----:B------:R-:W-:Y:S06]  /*9a20*/  BRA `(.L_x_2931) ;  /* 0x0000000000c87947 */ /* 0x000fec0003800000 */
.L_x_2953:
        /* <DEDUP_REMOVED lines=23> */
.L_x_2936:
        /* <DEDUP_REMOVED lines=16> */
.L_x_2964:
[----:B------:R-:W-:Y:S01]  /*9ca0*/  IMAD.MOV.U32 R27, RZ, RZ, R26 ;  /* 0x000000ffff1b7224 */ /* 0x000fe200078e001a */
[----:B------:R-:W-:Y:S06]  /*9cb0*/  BRA `(.L_x_2931) ;  /* 0x0000000000247947 */ /* 0x000fec0003800000 */
.L_x_2963:
[----:B------:R-:W-:Y:S02]  /*9cc0*/  HADD2.F32 R4, -RZ, R3.H0_H0 ;  /* 0x20000003ff047230 */ /* 0x000fe40000004100 */
[----:B------:R-:W-:-:S04]  /*9cd0*/  IMAD.MOV.U32 R27, RZ, RZ, R26 ;  /* 0x000000ffff1b7224 */ /* 0x000fc800078e001a */
[----:B------:R-:W0:Y:S02]  /*9ce0*/  F2I.U64.TRUNC R4, R4 ;  /* 0x0000000400047311 */ /* 0x000e24000020d800 */
[----:B0-----:R0:W-:Y:S01]  /*9cf0*/  STG.E.64 desc[UR36][R8.64], R4 ;  /* 0x0000000408007986 */ /* 0x0011e2000c101b24 */
[----:B------:R-:W-:Y:S05]  /*9d00*/  BRA `(.L_x_2931) ;  /* 0x0000000000107947 */ /* 0x000fea0003800000 */
.L_x_2962:
[----:B------:R-:W-:Y:S02]  /*9d10*/  HADD2.F32 R3, -RZ, R3.H0_H0 ;  /* 0x20000003ff037230 */ /* 0x000fe40000004100 */
[----:B------:R-:W-:-:S04]  /*9d20*/  IMAD.MOV.U32 R27, RZ, RZ, R26 ;  /* 0x000000ffff1b7224 */ /* 0x000fc800078e001a */
[----:B------:R-:W0:Y:S02]  /*9d30*/  F2I.FTZ.U32.TRUNC.NTZ R3, R3 ;  /* 0x0000000300037305 */ /* 0x000e24000021f000 */
[----:B0-----:R0:W-:Y:S02]  /*9d40*/  STG.E desc[UR36][R8.64], R3 ;  /* 0x0000000308007986 */ /* 0x0011e4000c101924 */
.L_x_2931:
[----:B------:R-:W-:Y:S05]  /*9d50*/  BSYNC B6 ;  /* 0x0000000000067941 */ /* 0x000fea0003800000 */
.L_x_2930:
[----:B------:R-:W-:Y:S01]  /*9d60*/  ISETP.GE.AND P0, PT, R27, R28, PT ;  /* 0x0000001c1b00720c */ /* 0x000fe20003f06270 */
[----:B------:R-:W-:-:S12]  /*9d70*/  BSSY B6, `(.L_x_2965) ;  /* 0x00001fc000067945 */ /* 0x000fd80003800000 */
[----:B------:R-:W-:Y:S05]  /*9d80*/  @P0 BRA `(.L_x_2966) ;  /* 0x0000001c00e80947 */ /* 0x000fea0003800000 */
[----:B01234-:R-:W0:Y:S01]  /*9d90*/  LDC.64 R8, c[0x0][0x218] ;  /* 0x00008600ff087b82 */ /* 0x01fe220000000a00 */
[----:B-----5:R-:W-:Y:S01]  /*9da0*/  IMAD R0, R2, 0x200, R27 ;  /* 0x0000020002007824 */ /* 0x020fe200078e021b */
        /* <DEDUP_REMOVED lines=20> */
.L_x_2970:
[----:B------:R-:W-:-:S06]  /*9ef0*/  HADD2.F32 R5, -RZ, R18.H0_H0 ;  /* 0x20000012ff057230 */ /* 0x000fcc0000004100 */
[----:B------:R-:W0:Y:S02]  /*9f00*/  F2I.S64.TRUNC R4, R5 ;  /* 0x0000000500047311 */ /* 0x000e24000020d900 */
[----:B0-----:R0:W-:Y:S01]  /*9f10*/  STG.E.U8 desc[UR36][R8.64], R4 ;  /* 0x0000000408007986 */ /* 0x0011e2000c101124 */
[----:B------:R-:W-:Y:S05]  /*9f20*/  BRA `(.L_x_2972) ;  /* 0x0000000c00847947 */ /* 0x000fea0003800000 */
.L_x_2969:
        /* <DEDUP_REMOVED lines=10> */
.L_x_2974:
[----:B------:R-:W-:-:S04]  /*9fd0*/  HADD2.F32 R18, -RZ, R18.H0_H0 ;  /* 0x20000012ff127230 */ /* 0x000fc80000004100 */
[----:B------:R-:W0:Y:S02]  /*9fe0*/  F2I.FTZ.TRUNC.NTZ R3, R18 ;  /* 0x0000001200037305 */ /* 0x000e24000021f100 */
[----:B0-----:R0:W-:Y:S01]  /*9ff0*/  STG.E desc[UR36][R8.64], R3 ;  /* 0x0000000308007986 */ /* 0x0011e2000c101924 */
[----:B------:R-:W-:Y:S05]  /*a000*/  BRA `(.L_x_2972) ;  /* 0x0000000c004c7947 */ /* 0x000fea0003800000 */
.L_x_2973:
[----:B------:R-:W-:-:S04]  /*a010*/  HADD2.F32 R18, -RZ, R18.H0_H0 ;  /* 0x20000012ff127230 */ /* 0x000fc80000004100 */
[----:B------:R-:W0:Y:S02]  /*a020*/  F2I.FTZ.TRUNC.NTZ R3, R18 ;  /* 0x0000001200037305 */ /* 0x000e24000021f100 */
[----:B0-----:R0:W-:Y:S01]  /*a030*/  STG.E.U16 desc[UR36][R8.64], R3 ;  /* 0x0000000308007986 */ /* 0x0011e2000c101524 */
[----:B------:R-:W-:Y:S05]  /*a040*/  BRA `(.L_x_2972) ;  /* 0x0000000c003c7947 */ /* 0x000fea0003800000 */
.L_x_2968:
        /* <DEDUP_REMOVED lines=9> */
.L_x_2976:
[----:B------:R0:W-:Y:S01]  /*a0e0*/  STG.E.U16 desc[UR36][R8.64], R18 ;  /* 0x0000001208007986 */ /* 0x0001e2000c101524 */
[----:B------:R-:W-:Y:S05]  /*a0f0*/  BRA `(.L_x_2972) ;  /* 0x0000000c00107947 */ /* 0x000fea0003800000 */
.L_x_2975:
        /* <DEDUP_REMOVED lines=10> */
.L_x_2978:
[----:B------:R-:W-:-:S05]  /*a1a0*/  HADD2.F32 R0, -RZ, R18.H0_H0 ;  /* 0x20000012ff007230 */ /* 0x000fca0000004100 */
[----:B------:R-:W-:-:S04]  /*a1b0*/  F2FP.F16.F32.PACK_AB R0, RZ, R0 ;  /* 0x00000000ff00723e */ /* 0x000fc800000000ff */
[----:B------:R-:W-:-:S05]  /*a1c0*/  PRMT R0, R0, 0x5410, RZ ;  /* 0x0000541000007816 */ /* 0x000fca00000000ff */
[----:B------:R0:W-:Y:S01]  /*a1d0*/  STG.E desc[UR36][R8.64], R0 ;  /* 0x0000000008007986 */ /* 0x0001e2000c101924 */
[----:B------:R-:W-:Y:S05]  /*a1e0*/  BRA `(.L_x_2972) ;  /* 0x0000000800d47947 */ /* 0x000fea0003800000 */
.L_x_2977:
[----:B------:R-:W-:-:S05]  /*a1f0*/  HADD2.F32 R4, -RZ, R18.H0_H0 ;  /* 0x20000012ff047230 */ /* 0x000fca0000004100 */
[----:B------:R-:W-:-:S06]  /*a200*/  FMUL.FTZ R4, R4, 1 ;  /* 0x3f80000004047820 */ /* 0x000fcc0000410000 */
[----:B------:R-:W0:Y:S02]  /*a210*/  F2F.F64.F32 R4, R4 ;  /* 0x0000000400047310 */ /* 0x000e240000201800 */
[----:B0-----:R0:W-:Y:S01]  /*a220*/  STG.E.64 desc[UR36][R8.64], R4 ;  /* 0x0000000408007986 */ /* 0x0011e2000c101b24 */
[----:B------:R-:W-:Y:S05]  /*a230*/  BRA `(.L_x_2972) ;  /* 0x0000000800c07947 */ /* 0x000fea0003800000 */
.L_x_2967:
        /* <DEDUP_REMOVED lines=13> */
.L_x_2981:
[----:B------:R-:W-:Y:S01]  /*a310*/  HADD2.F32 R18, -RZ, R18.H0_H0 ;  /* 0x20000012ff127230 */ /* 0x000fe20000004100 */
[----:B------:R-:W-:-:S04]  /*a320*/  CS2R R6, SRZ ;  /* 0x0000000000067805 */ /* 0x000fc8000001ff00 */
[----:B------:R-:W-:-:S06]  /*a330*/  FMUL.FTZ R4, R18, 1 ;  /* 0x3f80000012047820 */ /* 0x000fcc0000410000 */
[----:B------:R-:W0:Y:S02]  /*a340*/  F2F.F64.F32 R4, R4 ;  /* 0x0000000400047310 */ /* 0x000e240000201800 */
[----:B0-----:R0:W-:Y:S01]  /*a350*/  STG.E.128 desc[UR36][R8.64], R4 ;  /* 0x0000000408007986 */ /* 0x0011e2000c101d24 */
[----:B------:R-:W-:Y:S05]  /*a360*/  BRA `(.L_x_2972) ;  /* 0x0000000800747947 */ /* 0x000fea0003800000 */
.L_x_2980:
        /* <DEDUP_REMOVED lines=21> */
.L_x_2985:
[----:B------:R-:W-:Y:S05]  /*a4c0*/  BSYNC B0 ;  /* 0x0000000000007941 */ /* 0x000fea0003800000 */
.L_x_2984:
[----:B------:R-:W-:-:S05]  /*a4d0*/  LOP3.LUT R5, R0, R5, RZ, 0xfc, !PT ;  /* 0x0000000500057212 */ /* 0x000fca00078efcff */
[----:B------:R3:W-:Y:S01]  /*a4e0*/  STG.E.U8 desc[UR36][R8.64], R5 ;  /* 0x0000000508007986 */ /* 0x0007e2000c101124 */
[----:B------:R-:W-:Y:S05]  /*a4f0*/  BRA `(.L_x_2972) ;  /* 0x0000000800107947 */ /* 0x000fea0003800000 */
.L_x_2983:
        /* <DEDUP_REMOVED lines=13> */
.L_x_2987:
[----:B------:R-:W-:Y:S01]  /*a5d0*/  IMAD.MOV.U32 R0, RZ, RZ, 0x7f ;  /* 0x0000007fff007424 */ /* 0x000fe200078e00ff */
[----:B------:R-:W-:-:S04]  /*a5e0*/  ISETP.GT.U32.AND P0, PT, R3, 0x7f800000, PT ;  /* 0x7f8000000300780c */ /* 0x000fc80003f04070 */
[----:B------:R-:W-:-:S09]  /*a5f0*/  SEL R0, R0, 0x7c, P0 ;  /* 0x0000007c00007807 */ /* 0x000fd20000000000 */
.L_x_2988:
[----:B------:R-:W-:Y:S05]  /*a600*/  BSYNC B0 ;  /* 0x0000000000007941 */ /* 0x000fea0003800000 */
.L_x_2986:
[----:B------:R-:W-:-:S04]  /*a610*/  LOP3.LUT R3, R5, 0x80000000, RZ, 0xc0, !PT ;  /* 0x8000000005037812 */ /* 0x000fc800078ec0ff */
[----:B------:R-:W-:-:S04]  /*a620*/  SHF.R.U32.HI R3, RZ, 0x18, R3 ;  /* 0x00000018ff037819 */ /* 0x000fc80000011603 */
[----:B------:R-:W-:-:S05]  /*a630*/  LOP3.LUT R3, R0, R3, RZ, 0xfc, !PT ;  /* 0x0000000300037212 */ /* 0x000fca00078efcff */
[----:B------:R4:W-:Y:S01]  /*a640*/  STG.E.U8 desc[UR36][R8.64], R3 ;  /* 0x0000000308007986 */ /* 0x0009e2000c101124 */
[----:B------:R-:W-:Y:S05]  /*a650*/  BRA `(.L_x_2972) ;  /* 0x0000000400b87947 */ /* 0x000fea0003800000 */
.L_x_2982:
[----:B------:R-:W-:-:S05]  /*a660*/  HADD2.F32 R0, -RZ, R18.H0_H0 ;  /* 0x20000012ff007230 */ /* 0x000fca0000004100 */
[----:B------:R-:W-:-:S05]  /*a670*/  F2FP.BF16.F32.PACK_AB R0, RZ, R0 ;  /* 0x00000000ff00723e */ /* 0x000fca00000010ff */
[----:B------:R2:W-:Y:S01]  /*a680*/  STG.E.U16 desc[UR36][R8.64], R0 ;  /* 0x0000000008007986 */ /* 0x0005e2000c101524 */
[----:B------:R-:W-:Y:S05]  /*a690*/  BRA `(.L_x_2972) ;  /* 0x0000000400a87947 */ /* 0x000fea0003800000 */
.L_x_2979:
        /* <DEDUP_REMOVED lines=12> */
.L_x_2991:
        /* <DEDUP_REMOVED lines=17> */
.L_x_2994:
[----:B------:R-:W-:-:S04]  /*a870*/  LOP3.LUT R3, R5, 0x80000000, RZ, 0xc0, !PT ;  /* 0x8000000005037812 */ /* 0x000fc800078ec0ff */
[----:B------:R-:W-:-:S04]  /*a880*/  SHF.R.U32.HI R3, RZ, 0x18, R3 ;  /* 0x00000018ff037819 */ /* 0x000fc80000011603 */
[----:B------:R-:W-:-:S04]  /*a890*/  LOP3.LUT R0, R0, R3, RZ, 0xfc, !PT ;  /* 0x0000000300007212 */ /* 0x000fc800078efcff */
[----:B------:R-:W-:-:S07]  /*a8a0*/  PRMT R4, R0, 0x7610, R4 ;  /* 0x0000761000047816 */ /* 0x000fce0000000004 */
.L_x_2993:
[----:B------:R-:W-:Y:S05]  /*a8b0*/  BSYNC B0 ;  /* 0x0000000000007941 */ /* 0x000fea0003800000 */
.L_x_2992:
[----:B------:R0:W-:Y:S01]  /*a8c0*/  STG.E.U8 desc[UR36][R8.64], R4 ;  /* 0x0000000408007986 */ /* 0x0001e2000c101124 */
[----:B------:R-:W-:Y:S05]  /*a8d0*/  BRA `(.L_x_2972) ;  /* 0x0000000400187947 */ /* 0x000fea0003800000 */
.L_x_2990:
        /* <DEDUP_REMOVED lines=17> */
.L_x_2997:
[----:B------:R-:W-:-:S04]  /*a9f0*/  LOP3.LUT R3, R5, 0x80000000, RZ, 0xc0, !PT ;  /* 0x8000000005037812 */ /* 0x000fc800078ec0ff */
[----:B------:R-:W-:-:S04]  /*aa00*/  SHF.R.U32.HI R3, RZ, 0x18, R3 ;  /* 0x00000018ff037819 */ /* 0x000fc80000011603 */
[----:B------:R-:W-:-:S04]  /*aa10*/  LOP3.LUT R0, R0, R3, RZ, 0xfc, !PT ;  /* 0x0000000300007212 */ /* 0x000fc800078efcff */
[----:B------:R-:W-:-:S07]  /*aa20*/  PRMT R4, R0, 0x7610, R4 ;  /* 0x0000761000047816 */ /* 0x000fce0000000004 */
.L_x_2996:
[----:B------:R-:W-:Y:S05]  /*aa30*/  BSYNC B0 ;  /* 0x0000000000007941 */ /* 0x000fea0003800000 */
.L_x_2995:
[----:B------:R0:W-:Y:S01]  /*aa40*/  STG.E.U8 desc[UR36][R8.64], R4 ;  /* 0x0000000408007986 */ /* 0x0001e2000c101124 */
[----:B------:R-:W-:Y:S05]  /*aa50*/  BRA `(.L_x_2972) ;  /* 0x0000000000b87947 */ /* 0x000fea0003800000 */
.L_x_2989:
        /* <DEDUP_REMOVED lines=22> */
.L_x_2971:
        /* <DEDUP_REMOVED lines=16> */
.L_x_3000:
[----:B------:R-:W-:Y:S05]  /*acc0*/  BRA `(.L_x_2972) ;  /* 0x00000000001c7947 */ /* 0x000fea0003800000 */
.L_x_2999:
[----:B------:R-:W-:-:S06]  /*acd0*/  HADD2.F32 R4, -RZ, R18.H0_H0 ;  /* 0x20000012ff047230 */ /* 0x000fcc0000004100 */
[----:B------:R-:W0:Y:S02]  /*ace0*/  F2I.U64.TRUNC R4, R4 ;  /* 0x0000000400047311 */ /* 0x000e24000020d800 */
[----:B0-----:R0:W-:Y:S01]  /*acf0*/  STG.E.64 desc[UR36][R8.64], R4 ;  /* 0x0000000408007986 */ /* 0x0011e2000c101b24 */
[----:B------:R-:W-:Y:S05]  /*ad00*/  BRA `(.L_x_2972) ;  /* 0x00000000000c7947 */ /* 0x000fea0003800000 */
.L_x_2998:
[----:B------:R-:W-:-:S04]  /*ad10*/  HADD2.F32 R18, -RZ, R18.H0_H0 ;  /* 0x20000012ff127230 */ /* 0x000fc80000004100 */
[----:B------:R-:W0:Y:S02]  /*ad20*/  F2I.FTZ.U32.TRUNC.NTZ R3, R18 ;  /* 0x0000001200037305 */ /* 0x000e24000021f000 */
[----:B0-----:R0:W-:Y:S02]  /*ad30*/  STG.E desc[UR36][R8.64], R3 ;  /* 0x0000000308007986 */ /* 0x0011e4000c101924 */
.L_x_2972:
        /* <DEDUP_REMOVED lines=25> */
.L_x_3004:
[----:B------:R-:W-:-:S06]  /*aed0*/  HADD2.F32 R5, -RZ, R16.H0_H0 ;  /* 0x20000010ff057230 */ /* 0x000fcc0000004100 */
[----:B------:R-:W0:Y:S02]  /*aee0*/  F2I.S64.TRUNC R4, R5 ;  /* 0x0000000500047311 */ /* 0x000e24000020d900 */
[----:B0-----:R0:W-:Y:S01]  /*aef0*/  STG.E.U8 desc[UR36][R8.64], R4 ;  /* 0x0000000408007986 */ /* 0x0011e2000c101124 */
[----:B------:R-:W-:Y:S05]  /*af00*/  BRA `(.L_x_3006) ;  /* 0x0000000c00847947 */ /* 0x000fea0003800000 */
.L_x_3003:
        /* <DEDUP_REMOVED lines=10> */
.L_x_3008:
[----:B------:R-:W-:-:S04]  /*afb0*/  HADD2.F32 R16, -RZ, R16.H0_H0 ;  /* 0x20000010ff107230 */ /* 0x000fc80000004100 */
[----:B------:R-:W0:Y:S02]  /*afc0*/  F2I.FTZ.TRUNC.NTZ R3, R16 ;  /* 0x0000001000037305 */ /* 0x000e24000021f100 */
[----:B0-----:R0:W-:Y:S01]  /*afd0*/  STG.E desc[UR36][R8.64], R3 ;  /* 0x0000000308007986 */ /* 0x0011e2000c101924 */
[----:B------:R-:W-:Y:S05]  /*afe0*/  BRA `(.L_x_3006) ;  /* 0x0000000c004c7947 */ /* 0x000fea0003800000 */
.L_x_3007:
[----:B------:R-:W-:-:S04]  /*aff0*/  HADD2.F32 R16, -RZ, R16.H0_H0 ;  /* 0x20000010ff107230 */ /* 0x000fc80000004100 */
[----:B------:R-:W0:Y:S02]  /*b000*/  F2I.FTZ.TRUNC.NTZ R3, R16 ;  /* 0x0000001000037305 */ /* 0x000e24000021f100 */
[----:B0-----:R0:W-:Y:S01]  /*b010*/  STG.E.U16 desc[UR36][R8.64], R3 ;  /* 0x0000000308007986 */ /* 0x0011e2000c101524 */
[----:B------:R-:W-:Y:S05]  /*b020*/  BRA `(.L_x_3006) ;  /* 0x0000000c003c7947 */ /* 0x000fea0003800000 */
.L_x_3002:
        /* <DEDUP_REMOVED lines=9> */
.L_x_3010:
[----:B------:R0:W-:Y:S01]  /*b0c0*/  STG.E.U16 desc[UR36][R8.64], R16 ;  /* 0x0000001008007986 */ /* 0x0001e2000c101524 */
[----:B------:R-:W-:Y:S05]  /*b0d0*/  BRA `(.L_x_3006) ;  /* 0x0000000c00107947 */ /* 0x000fea0003800000 */
.L_x_3009:
        /* <DEDUP_REMOVED lines=10> */
.L_x_3012:
[----:B------:R-:W-:-:S05]  /*b180*/  HADD2.F32 R0, -RZ, R16.H0_H0 ;  /* 0x20000010ff007230 */ /* 0x000fca0000004100 */
[----:B------:R-:W-:-:S04]  /*b190*/  F2FP.F16.F32.PACK_AB R0, RZ, R0 ;  /* 0x00000000ff00723e */ /* 0x000fc800000000ff */
[----:B------:R-:W-:-:S05]  /*b1a0*/  PRMT R0, R0, 0x5410, RZ ;  /* 0x0000541000007816 */ /* 0x000fca00000000ff */
[----:B------:R2:W-:Y:S01]  /*b1b0*/  STG.E desc[UR36][R8.64], R0 ;  /* 0x0000000008007986 */ /* 0x0005e2000c101924 */
[----:B------:R-:W-:Y:S05]  /*b1c0*/  BRA `(.L_x_3006) ;  /* 0x0000000800d47947 */ /* 0x000fea0003800000 */
.L_x_3011:
[----:B------:R-:W-:-:S05]  /*b1d0*/  HADD2.F32 R4, -RZ, R16.H0_H0 ;  /* 0x20000010ff047230 */ /* 0x000fca0000004100 */
[----:B------:R-:W-:-:S06]  /*b1e0*/  FMUL.FTZ R4, R4, 1 ;  /* 0x3f80000004047820 */ /* 0x000fcc0000410000 */
[----:B------:R-:W0:Y:S02]  /*b1f0*/  F2F.F64.F32 R4, R4 ;  /* 0x0000000400047310 */ /* 0x000e240000201800 */
[----:B0-----:R4:W-:Y:S01]  /*b200*/  STG.E.64 desc[UR36][R8.64], R4 ;  /* 0x0000000408007986 */ /* 0x0019e2000c101b24 */
[----:B------:R-:W-:Y:S05]  /*b210*/  BRA `(.L_x_3006) ;  /* 0x0000000800c07947 */ /* 0x000fea0003800000 */
.L_x_3001:
        /* <DEDUP_REMOVED lines=13> */
.L_x_3015:
[----:B------:R-:W-:Y:S01]  /*b2f0*/  HADD2.F32 R16, -RZ, R16.H0_H0 ;  /* 0x20000010ff107230 */ /* 0x000fe20000004100 */
[----:B------:R-:W-:-:S04]  /*b300*/  CS2R R6, SRZ ;  /* 0x0000000000067805 */ /* 0x000fc8000001ff00 */
[----:B------:R-:W-:-:S06]  /*b310*/  FMUL.FTZ R4, R16, 1 ;  /* 0x3f80000010047820 */ /* 0x000fcc0000410000 */
[----:B------:R-:W0:Y:S02]  /*b320*/  F2F.F64.F32 R4, R4 ;  /* 0x0000000400047310 */ /* 0x000e240000201800 */
[----:B0-----:R0:W-:Y:S01]  /*b330*/  STG.E.128 desc[UR36][R8.64], R4 ;  /* 0x0000000408007986 */ /* 0x0011e2000c101d24 */
[----:B------:R-:W-:Y:S05]  /*b340*/  BRA `(.L_x_3006) ;  /* 0x0000000800747947 */ /* 0x000fea0003800000 */
.L_x_3014:
        /* <DEDUP_REMOVED lines=21> */
.L_x_3019:
[----:B------:R-:W-:Y:S05]  /*b4a0*/  BSYNC B0 ;  /* 0x0000000000007941 */ /* 0x000fea0003800000 */
.L_x_3018:
[----:B------:R-:W-:-:S05]  /*b4b0*/  LOP3.LUT R5, R0, R5, RZ, 0xfc, !PT ;  /* 0x0000000500057212 */ /* 0x000fca00078efcff */
[----:B------:R0:W-:Y:S01]  /*b4c0*/  STG.E.U8 desc[UR36][R8.64], R5 ;  /* 0x0000000508007986 */ /* 0x0001e2000c101124 */
[----:B------:R-:W-:Y:S05]  /*b4d0*/  BRA `(.L_x_3006) ;  /* 0x0000000800107947 */ /* 0x000fea0003800000 */
.L_x_3017:
        /* <DEDUP_REMOVED lines=13> */
.L_x_3021:
[----:B------:R-:W-:Y:S01]  /*b5b0*/  IMAD.MOV.U32 R0, RZ, RZ, 0x7f ;  /* 0x0000007fff007424 */ /* 0x000fe200078e00ff */
[----:B------:R-:W-:-:S04]  /*b5c0*/  ISETP.GT.U32.AND P0, PT, R3, 0x7f800000, PT ;  /* 0x7f8000000300780c */ /* 0x000fc80003f04070 */
[----:B------:R-:W-:-:S09]  /*b5d0*/  SEL R0, R0, 0x7c, P0 ;  /* 0x0000007c00007807 */ /* 0x000fd20000000000 */
.L_x_3022:
[----:B------:R-:W-:Y:S05]  /*b5e0*/  BSYNC B0 ;  /* 0x0000000000007941 */ /* 0x000fea0003800000 */
.L_x_3020:
[----:B------:R-:W-:-:S04]  /*b5f0*/  LOP3.LUT R3, R5, 0x80000000, RZ, 0xc0, !PT ;  /* 0x8000000005037812 */ /* 0x000fc800078ec0ff */
[----:B------:R-:W-:-:S04]  /*b600*/  SHF.R.U32.HI R3, RZ, 0x18, R3 ;  /* 0x00000018ff037819 */ /* 0x000fc80000011603 */
[----:B------:R-:W-:-:S05]  /*b610*/  LOP3.LUT R3, R0, R3, RZ, 0xfc, !PT ;  /* 0x0000000300037212 */ /* 0x000fca00078efcff */
[----:B------:R0:W-:Y:S01]  /*b620*/  STG.E.U8 desc[UR36][R8.64], R3 ;  /* 0x0000000308007986 */ /* 0x0001e2000c101124 */
[----:B------:R-:W-:Y:S05]  /*b630*/  BRA `(.L_x_3006) ;  /* 0x0000000400b87947 */ /* 0x000fea0003800000 */
.L_x_3016:
[----:B------:R-:W-:-:S05]  /*b640*/  HADD2.F32 R0, -RZ, R16.H0_H0 ;  /* 0x20000010ff007230 */ /* 0x000fca0000004100 */
[----:B------:R-:W-:-:S05]  /*b650*/  F2FP.BF16.F32.PACK_AB R0, RZ, R0 ;  /* 0x00000000ff00723e */ /* 0x000fca00000010ff */
[----:B------:R0:W-:Y:S01]  /*b660*/  STG.E.U16 desc[UR36][R8.64], R0 ;  /* 0x0000000008007986 */ /* 0x0001e2000c101524 */
[----:B------:R-:W-:Y:S05]  /*b670*/  BRA `(.L_x_3006) ;  /* 0x0000000400a87947 */ /* 0x000fea0003800000 */
.L_x_3013:
        /* <DEDUP_REMOVED lines=12> */
.L_x_3025:
        /* <DEDUP_REMOVED lines=17> */
.L_x_3028:
[----:B------:R-:W-:-:S04]  /*b850*/  LOP3.LUT R3, R5, 0x80000000, RZ, 0xc0, !PT ;  /* 0x8000000005037812 */ /* 0x000fc800078ec0ff */
[----:B------:R-:W-:-:S04]  /*b860*/  SHF.R.U32.HI R3, RZ, 0x18, R3 ;  /* 0x00000018ff037819 */ /* 0x000fc80000011603 */
[----:B------:R-:W-:-:S04]  /*b870*/  LOP3.LUT R0, R0, R3, RZ, 0xfc, !PT ;  /* 0x0000000300007212 */ /* 0x000fc800078efcff */
[----:B------:R-:W-:-:S07]  /*b880*/  PRMT R4, R0, 0x7610, R4 ;  /* 0x0000761000047816 */ /* 0x000fce0000000004 */
.L_x_3027:
[----:B------:R-:W-:Y:S05]  /*b890*/  BSYNC B0 ;  /* 0x0000000000007941 */ /* 0x000fea0003800000 */
.L_x_3026:
[----:B------:R0:W-:Y:S01]  /*b8a0*/  STG.E.U8 desc[UR36][R8.64], R4 ;  /* 0x0000000408007986 */ /* 0x0001e2000c101124 */
[----:B------:R-:W-:Y:S05]  /*b8b0*/  BRA `(.L_x_3006) ;  /* 0x0000000400187947 */ /* 0x000fea0003800000 */
.L_x_3024:
        /* <DEDUP_REMOVED lines=17> */
.L_x_3031:
[----:B------:R-:W-:-:S04]  /*b9d0*/  LOP3.LUT R3, R5, 0x80000000, RZ, 0xc0, !PT ;  /* 0x8000000005037812 */ /* 0x000fc800078ec0ff */
[----:B------:R-:W-:-:S04]  /*b9e0*/  SHF.R.U32.HI R3, RZ, 0x18, R3 ;  /* 0x00000018ff037819 */ /* 0x000fc80000011603 */
[----:B------:R-:W-:-:S04]  /*b9f0*/  LOP3.LUT R0, R0, R3, RZ, 0xfc, !PT ;  /* 0x0000000300007212 */ /* 0x000fc800078efcff */
[----:B------:R-:W-:-:S07]  /*ba00*/  PRMT R4, R0, 0x7610, R4 ;  /* 0x0000761000047816 */ /* 0x000fce0000000004 */
.L_x_3030:
[----:B------:R-:W-:Y:S05]  /*ba10*/  BSYNC B0 ;  /* 0x0000000000007941 */ /* 0x000fea0003800000 */
.L_x_3029:
[----:B------:R0:W-:Y:S01]  /*ba20*/  STG.E.U8 desc[UR36][R8.64], R4 ;  /* 0x0000000408007986 */ /* 0x0001e2000c101124 */
[----:B------:R-:W-:Y:S05]  /*ba30*/  BRA `(.L_x_3006) ;  /* 0x0000000000b87947 */ /* 0x000fea0003800000 */
.L_x_3023:
        /* <DEDUP_REMOVED lines=22> */
.L_x_3005:
        /* <DEDUP_REMOVED lines=16> */
.L_x_3034:
[----:B------:R-:W-:Y:S05]  /*bca0*/  BRA `(.L_x_3006) ;  /* 0x00000000001c7947 */ /* 0x000fea0003800000 */
.L_x_3033:
[----:B------:R-:W-:-:S06]  /*bcb0*/  HADD2.F32 R4, -RZ, R16.H0_H0 ;  /* 0x20000010ff047230 */ /* 0x000fcc0000004100 */
[----:B------:R-:W0:Y:S02]  /*bcc0*/  F2I.U64.TRUNC R4, R4 ;  /* 0x0000000400047311 */ /* 0x000e24000020d800 */
[----:B0-----:R0:W-:Y:S01]  /*bcd0*/  STG.E.64 desc[UR36][R8.64], R4 ;  /* 0x0000000408007986 */ /* 0x0011e2000c101b24 */
[----:B------:R-:W-:Y:S05]  /*bce0*/  BRA `(.L_x_3006) ;  /* 0x00000000000c7947 */ /* 0x000fea0003800000 */
.L_x_3032:
[----:B------:R-:W-:-:S04]  /*bcf0*/  HADD2.F32 R16, -RZ, R16.H0_H0 ;  /* 0x20000010ff107230 */ /* 0x000fc80000004100 */
[----:B------:R-:W0:Y:S02]  /*bd00*/  F2I.FTZ.U32.TRUNC.NTZ R3, R16 ;  /* 0x0000001000037305 */ /* 0x000e24000021f000 */
[----:B0-----:R0:W-:Y:S02]  /*bd10*/  STG.E desc[UR36][R8.64], R3 ;  /* 0x0000000308007986 */ /* 0x0011e4000c101924 */
.L_x_3006:
[----:B------:R-:W-:-:S07]  /*bd20*/  VIADD R27, R27, 0x80 ;  /* 0x000000801b1b7836 */ /* 0x000fce0000000000 */
.L_x_2966:
[----:B------:R-:W-:Y:S05]  /*bd30*/  BSYNC B6 ;  /* 0x0000000000067941 */ /* 0x000fea0003800000 */
.L_x_2965:
[----:B------:R-:W-:-:S13]  /*bd40*/  ISETP.GE.AND P0, PT, R27, R28, PT ;  /* 0x0000001c1b00720c */ /* 0x000fda0003f06270 */
[----:B------:R-:W-:Y:S05]  /*bd50*/  @P0 EXIT ;  /* 0x000000000000094d */ /* 0x000fea0003800000 */
[----:B0--34-:R-:W0:Y:S01]  /*bd60*/  LDC.64 R4, c[0x0][0x218] ;  /* 0x00008600ff047b82 */ /* 0x019e220000000a00 */
[----:B--2--5:R-:W-:Y:S01]  /*bd70*/  PRMT R0, R25, 0x9910, RZ ;  /* 0x0000991019007816 */ /* 0x024fe200000000ff */
[----:B------:R-:W-:Y:S01]  /*bd80*/  IMAD R2, R2, 0x200, R27 ;  /* 0x0000020002027824 */ /* 0x000fe200078e021b */
[----:B------:R-:W-:Y:S02]  /*bd90*/  ULDC UR4, c[0x0][0x244] ;  /* 0x0000910000047ab9 */ /* 0x000fe40000000800 */
[----:B------:R-:W-:Y:S01]  /*bda0*/  ISETP.GT.AND P1, PT, R0, 0x9, PT ;  /* 0x000000090000780c */ /* 0x000fe20003f24270 */
[----:B-1----:R-:W-:-:S05]  /*bdb0*/  IMAD R3, R2, UR4, RZ ;  /* 0x0000000402037c24 */ /* 0x002fca000f8e02ff */
        /* <DEDUP_REMOVED lines=13> */
[----:B0-----:R-:W-:Y:S01]  /*be90*/  STG.E.U8 desc[UR36][R2.64], R17 ;  /* 0x0000001102007986 */ /* 0x001fe2000c101124 */
[----:B------:R-:W-:Y:S05]  /*bea0*/  EXIT ;  /* 0x000000000000794d */ /* 0x000fea0003800000 */
.L_x_3038:
[----:B------:R-:W-:-:S06]  /*beb0*/  HADD2.F32 R5, -RZ, R17.H0_H0 ;  /* 0x20000011ff057230 */ /* 0x000fcc0000004100 */
[----:B------:R-:W0:Y:S02]  /*bec0*/  F2I.S64.TRUNC R4, R5 ;  /* 0x0000000500047311 */ /* 0x000e24000020d900 */
[----:B0-----:R-:W-:Y:S01]  /*bed0*/  STG.E.U8 desc[UR36][R2.64], R4 ;  /* 0x0000000402007986 */ /* 0x001fe2000c101124 */
[----:B------:R-:W-:Y:S05]  /*bee0*/  EXIT ;  /* 0x000000000000794d */ /* 0x000fea0003800000 */
.L_x_3037:
        /* <DEDUP_REMOVED lines=10> */
.L_x_3041:
[----:B------:R-:W-:-:S06]  /*bf90*/  HADD2.F32 R17, -RZ, R17.H0_H0 ;  /* 0x20000011ff117230 */ /* 0x000fcc0000004100 */
[----:B------:R-:W0:Y:S02]  /*bfa0*/  F2I.FTZ.TRUNC.NTZ R17, R17 ;  /* 0x0000001100117305 */ /* 0x000e24000021f100 */
[----:B0-----:R-:W-:Y:S01]  /*bfb0*/  STG.E desc[UR36][R2.64], R17 ;  /* 0x0000001102007986 */ /* 0x001fe2000c101924 */
[----:B------:R-:W-:Y:S05]  /*bfc0*/  EXIT ;  /* 0x000000000000794d */ /* 0x000fea0003800000 */
.L_x_3040:
[----:B------:R-:W-:-:S06]  /*bfd0*/  HADD2.F32 R17, -RZ, R17.H0_H0 ;  /* 0x20000011ff117230 */ /* 0x000fcc0000004100 */
[----:B------:R-:W0:Y:S02]  /*bfe0*/  F2I.FTZ.TRUNC.NTZ R17, R17 ;  /* 0x0000001100117305 */ /* 0x000e24000021f100 */
[----:B0-----:R-:W-:Y:S01]  /*bff0*/  STG.E.U16 desc[UR36][R2.64], R17 ;  /* 0x0000001102007986 */ /* 0x001fe2000c101524 */
[----:B------:R-:W-:Y:S05]  /*c000*/  EXIT ;  /* 0x000000000000794d */ /* 0x000fea0003800000 */
.L_x_3036:
        /* <DEDUP_REMOVED lines=9> */
.L_x_3043:
[----:B------:R-:W-:Y:S01]  /*c0a0*/  STG.E.U16 desc[UR36][R2.64], R17 ;  /* 0x0000001102007986 */ /* 0x000fe2000c101524 */
[----:B------:R-:W-:Y:S05]  /*c0b0*/  EXIT ;  /* 0x000000000000794d */ /* 0x000fea0003800000 */
.L_x_3042:
        /* <DEDUP_REMOVED lines=10> */
.L_x_3045:
[----:B------:R-:W-:-:S05]  /*c160*/  HADD2.F32 R0, -RZ, R17.H0_H0 ;  /* 0x20000011ff007230 */ /* 0x000fca0000004100 */
[----:B------:R-:W-:-:S04]  /*c170*/  F2FP.F16.F32.PACK_AB R0, RZ, R0 ;  /* 0x00000000ff00723e */ /* 0x000fc800000000ff */
[----:B------:R-:W-:-:S05]  /*c180*/  PRMT R0, R0, 0x5410, RZ ;  /* 0x0000541000007816 */ /* 0x000fca00000000ff */
[----:B------:R-:W-:Y:S01]  /*c190*/  STG.E desc[UR36][R2.64], R0 ;  /* 0x0000000002007986 */ /* 0x000fe2000c101924 */
[----:B------:R-:W-:Y:S05]  /*c1a0*/  EXIT ;  /* 0x000000000000794d */ /* 0x000fea0003800000 */
.L_x_3044:
[----:B------:R-:W-:-:S05]  /*c1b0*/  HADD2.F32 R4, -RZ, R17.H0_H0 ;  /* 0x20000011ff047230 */ /* 0x000fca0000004100 */
[----:B------:R-:W-:-:S06]  /*c1c0*/  FMUL.FTZ R4, R4, 1 ;  /* 0x3f80000004047820 */ /* 0x000fcc0000410000 */
[----:B------:R-:W0:Y:S02]  /*c1d0*/  F2F.F64.F32 R4, R4 ;  /* 0x0000000400047310 */ /* 0x000e240000201800 */
[----:B0-----:R-:W-:Y:S01]  /*c1e0*/  STG.E.64 desc[UR36][R2.64], R4 ;  /* 0x0000000402007986 */ /* 0x001fe2000c101b24 */
[----:B------:R-:W-:Y:S05]  /*c1f0*/  EXIT ;  /* 0x000000000000794d */ /* 0x000fea0003800000 */
.L_x_3035:
        /* <DEDUP_REMOVED lines=13> */
.L_x_3048:
[----:B------:R-:W-:Y:S01]  /*c2d0*/  HADD2.F32 R17, -RZ, R17.H0_H0 ;  /* 0x20000011ff117230 */ /* 0x000fe20000004100 */
[----:B------:R-:W-:-:S04]  /*c2e0*/  CS2R R6, SRZ ;  /* 0x0000000000067805 */ /* 0x000fc8000001ff00 */
[----:B------:R-:W-:-:S06]  /*c2f0*/  FMUL.FTZ R4, R17, 1 ;  /* 0x3f80000011047820 */ /* 0x000fcc0000410000 */
[----:B------:R-:W0:Y:S02]  /*c300*/  F2F.F64.F32 R4, R4 ;  /* 0x0000000400047310 */ /* 0x000e240000201800 */
[----:B0-----:R-:W-:Y:S01]  /*c310*/  STG.E.128 desc[UR36][R2.64], R4 ;  /* 0x0000000402007986 */ /* 0x001fe2000c101d24 */
[----:B------:R-:W-:Y:S05]  /*c320*/  EXIT ;  /* 0x000000000000794d */ /* 0x000fea0003800000 */
.L_x_3047:
        /* <DEDUP_REMOVED lines=21> */
.L_x_3052:
[----:B------:R-:W-:Y:S05]  /*c480*/  BSYNC B0 ;  /* 0x0000000000007941 */ /* 0x000fea0003800000 */
.L_x_3051:
[----:B------:R-:W-:-:S05]  /*c490*/  LOP3.LUT R5, R0, R5, RZ, 0xfc, !PT ;  /* 0x0000000500057212 */ /* 0x000fca00078efcff */
[----:B------:R-:W-:Y:S01]  /*c4a0*/  STG.E.U8 desc[UR36][R2.64], R5 ;  /* 0x0000000502007986 */ /* 0x000fe2000c101124 */
[----:B------:R-:W-:Y:S05]  /*c4b0*/  EXIT ;  /* 0x000000000000794d */ /* 0x000fea0003800000 */
.L_x_3050:
        /* <DEDUP_REMOVED lines=13> */
.L_x_3054:
[----:B------:R-:W-:Y:S01]  /*c590*/  IMAD.MOV.U32 R0, RZ, RZ, 0x7f ;  /* 0x0000007fff007424 */ /* 0x000fe200078e00ff */
[----:B------:R-:W-:-:S04]  /*c5a0*/  ISETP.GT.U32.AND P0, PT, R4, 0x7f800000, PT ;  /* 0x7f8000000400780c */ /* 0x000fc80003f04070 */
[----:B------:R-:W-:-:S09]  /*c5b0*/  SEL R0, R0, 0x7c, P0 ;  /* 0x0000007c00007807 */ /* 0x000fd20000000000 */
.L_x_3055:
[----:B------:R-:W-:Y:S05]  /*c5c0*/  BSYNC B0 ;  /* 0x0000000000007941 */ /* 0x000fea0003800000 */
.L_x_3053:
[----:B------:R-:W-:-:S04]  /*c5d0*/  LOP3.LUT R4, R17, 0x80000000, RZ, 0xc0, !PT ;  /* 0x8000000011047812 */ /* 0x000fc800078ec0ff */
[----:B------:R-:W-:-:S04]  /*c5e0*/  SHF.R.U32.HI R5, RZ, 0x18, R4 ;  /* 0x00000018ff057819 */ /* 0x000fc80000011604 */
[----:B------:R-:W-:-:S05]  /*c5f0*/  LOP3.LUT R5, R0, R5, RZ, 0xfc, !PT ;  /* 0x0000000500057212 */ /* 0x000fca00078efcff */
[----:B------:R-:W-:Y:S01]  /*c600*/  STG.E.U8 desc[UR36][R2.64], R5 ;  /* 0x0000000502007986 */ /* 0x000fe2000c101124 */
[----:B------:R-:W-:Y:S05]  /*c610*/  EXIT ;  /* 0x000000000000794d */ /* 0x000fea0003800000 */
.L_x_3049:
[----:B------:R-:W-:-:S05]  /*c620*/  HADD2.F32 R0, -RZ, R17.H0_H0 ;  /* 0x20000011ff007230 */ /* 0x000fca0000004100 */
[----:B------:R-:W-:-:S05]  /*c630*/  F2FP.BF16.F32.PACK_AB R0, RZ, R0 ;  /* 0x00000000ff00723e */ /* 0x000fca00000010ff */
[----:B------:R-:W-:Y:S01]  /*c640*/  STG.E.U16 desc[UR36][R2.64], R0 ;  /* 0x0000000002007986 */ /* 0x000fe2000c101524 */
[----:B------:R-:W-:Y:S05]  /*c650*/  EXIT ;  /* 0x000000000000794d */ /* 0x000fea0003800000 */
.L_x_3046:
        /* <DEDUP_REMOVED lines=12> */
.L_x_3058:
        /* <DEDUP_REMOVED lines=17> */
.L_x_3061:
[----:B------:R-:W-:-:S04]  /*c830*/  LOP3.LUT R0, R17, 0x80000000, RZ, 0xc0, !PT ;  /* 0x8000000011007812 */ /* 0x000fc800078ec0ff */
[----:B------:R-:W-:-:S04]  /*c840*/  SHF.R.U32.HI R5, RZ, 0x18, R0 ;  /* 0x00000018ff057819 */ /* 0x000fc80000011600 */
[----:B------:R-:W-:-:S04]  /*c850*/  LOP3.LUT R4, R4, R5, RZ, 0xfc, !PT ;  /* 0x0000000504047212 */ /* 0x000fc800078efcff */
[----:B------:R-:W-:-:S07]  /*c860*/  PRMT R0, R4, 0x7610, R0 ;  /* 0x0000761004007816 */ /* 0x000fce0000000000 */
.L_x_3060:
[----:B------:R-:W-:Y:S05]  /*c870*/  BSYNC B0 ;  /* 0x0000000000007941 */ /* 0x000fea0003800000 */
.L_x_3059:
[----:B------:R-:W-:Y:S01]  /*c880*/  STG.E.U8 desc[UR36][R2.64], R0 ;  /* 0x0000000002007986 */ /* 0x000fe2000c101124 */
[----:B------:R-:W-:Y:S05]  /*c890*/  EXIT ;  /* 0x000000000000794d */ /* 0x000fea0003800000 */
.L_x_3057:
        /* <DEDUP_REMOVED lines=17> */
.L_x_3064:
[----:B------:R-:W-:-:S04]  /*c9b0*/  LOP3.LUT R0, R17, 0x80000000, RZ, 0xc0, !PT ;  /* 0x8000000011007812 */ /* 0x000fc800078ec0ff */
[----:B------:R-:W-:-:S04]  /*c9c0*/  SHF.R.U32.HI R5, RZ, 0x18, R0 ;  /* 0x00000018ff057819 */ /* 0x000fc80000011600 */
[----:B------:R-:W-:-:S04]  /*c9d0*/  LOP3.LUT R4, R4, R5, RZ, 0xfc, !PT ;  /* 0x0000000504047212 */ /* 0x000fc800078efcff */
[----:B------:R-:W-:-:S07]  /*c9e0*/  PRMT R0, R4, 0x7610, R0 ;  /* 0x0000761004007816 */ /* 0x000fce0000000000 */
.L_x_3063:
[----:B------:R-:W-:Y:S05]  /*c9f0*/  BSYNC B0 ;  /* 0x0000000000007941 */ /* 0x000fea0003800000 */
.L_x_3062:
[----:B------:R-:W-:Y:S01]  /*ca00*/  STG.E.U8 desc[UR36][R2.64], R0 ;  /* 0x0000000002007986 */ /* 0x000fe2000c101124 */
[----:B------:R-:W-:Y:S05]  /*ca10*/  EXIT ;  /* 0x000000000000794d */ /* 0x000fea0003800000 */
.L_x_3056:
        /* <DEDUP_REMOVED lines=22> */
.L_x_3039:
        /* <DEDUP_REMOVED lines=16> */
.L_x_3067:
[----:B------:R-:W-:Y:S05]  /*cc80*/  EXIT ;  /* 0x000000000000794d */ /* 0x000fea0003800000 */
.L_x_3066:
[----:B------:R-:W-:-:S06]  /*cc90*/  HADD2.F32 R4, -RZ, R17.H0_H0 ;  /* 0x20000011ff047230 */ /* 0x000fcc0000004100 */
[----:B------:R-:W0:Y:S02]  /*cca0*/  F2I.U64.TRUNC R4, R4 ;  /* 0x0000000400047311 */ /* 0x000e24000020d800 */
[----:B0-----:R-:W-:Y:S01]  /*ccb0*/  STG.E.64 desc[UR36][R2.64], R4 ;  /* 0x0000000402007986 */ /* 0x001fe2000c101b24 */
[----:B------:R-:W-:Y:S05]  /*ccc0*/  EXIT ;  /* 0x000000000000794d */ /* 0x000fea0003800000 */
.L_x_3065:
[----:B------:R-:W-:-:S06]  /*ccd0*/  HADD2.F32 R17, -RZ, R17.H0_H0 ;  /* 0x20000011ff117230 */ /* 0x000fcc0000004100 */
[----:B------:R-:W0:Y:S02]  /*cce0*/  F2I.FTZ.U32.TRUNC.NTZ R17, R17 ;  /* 0x0000001100117305 */ /* 0x000e24000021f000 */
[----:B0-----:R-:W-:Y:S01]  /*ccf0*/  STG.E desc[UR36][R2.64], R17 ;  /* 0x0000001102007986 */ /* 0x001fe2000c101924 */
[----:B------:R-:W-:Y:S05]  /*cd00*/  EXIT ;  /* 0x000000000000794d */ /* 0x000fea0003800000 */
.L_x_3068:
        /* <DEDUP_REMOVED lines=15> */
.L_x_19782:


//--------------------- .text._ZN2at6native18elementwise_kernelILi128ELi4EZNS0_22gpu_kernel_impl_nocastINS0_13BinaryFunctorIN3c104HalfES5_S5_ZZZNS0_17hypot_kernel_cudaERNS_18TensorIteratorBaseEENKUlvE_clEvENKUlvE1_clEvEUlS5_S5_E_EEEEvS7_RKT_EUliE_EEviT1_ --------------------------
	.section	.text._ZN2at6native18elementwise_kernelILi128ELi4EZNS0_22gpu_kernel_impl_nocastINS0_13BinaryFunctorIN3c104HalfES5_S5_ZZZNS0_17hypot_kernel_cudaERNS_18TensorIteratorBaseEENKUlvE_clEvENKUlvE1_clEvEUlS5_S5_E_EEEEvS7_RKT_EUliE_EEviT1_,"ax",@progbits
	.align	128
        .global         _ZN2at6native18elementwise_kernelILi128ELi4EZNS0_22gpu_kernel_impl_nocastINS0_13BinaryFunctorIN3c104HalfES5_S5_ZZZNS0_17hypot_kernel_cudaERNS_18TensorIteratorBaseEENKUlvE_clEvENKUlvE1_clEvEUlS5_S5_E_EEEEvS7_RKT_EUliE_EEviT1_
        .type           _ZN2at6native18elementwise_kernelILi128ELi4EZNS0_22gpu_kernel_impl_nocastINS0_13BinaryFunctorIN3c104HalfES5_S5_ZZZNS0_17hypot_kernel_cudaERNS_18TensorIteratorBaseEENKUlvE_clEvENKUlvE1_clEvEUlS5_S5_E_EEEEvS7_RKT_EUliE_EEviT1_,@function
        .size           _ZN2at6native18elementwise_kernelILi128ELi4EZNS0_22gpu_kernel_impl_nocastINS0_13BinaryFunctorIN3c104HalfES5_S5_ZZZNS0_17hypot_kernel_cudaERNS_18TensorIteratorBaseEENKUlvE_clEvENKUlvE1_clEvEUlS5_S5_E_EEEEvS7_RKT_EUliE_EEviT1_,(.L_x_19783 - _ZN2at6native18elementwise_kernelILi128ELi4EZNS0_22gpu_kernel_impl_nocastINS0_13BinaryFunctorIN3c104HalfES5_S5_ZZZNS0_17hypot_kernel_cudaERNS_18TensorIteratorBaseEENKUlvE_clEvENKUlvE1_clEvEUlS5_S5_E_EEEEvS7_RKT_EUliE_EEviT1_)
        .other          _ZN2at6native18elementwise_kernelILi128ELi4EZNS0_22gpu_kernel_impl_nocastINS0_13BinaryFunctorIN3c104HalfES5_S5_ZZZNS0_17hypot_kernel_cudaERNS_18TensorIteratorBaseEENKUlvE_clEvENKUlvE1_clEvEUlS5_S5_E_EEEEvS7_RKT_EUliE_EEviT1_,@"STO_CUDA_ENTRY STV_DEFAULT"
_ZN2at6native18elementwise_kernelILi128ELi4EZNS0_22gpu_kernel_impl_nocastINS0_13BinaryFunctorIN3c104HalfES5_S5_ZZZNS0_17hypot_kernel_cudaERNS_18TensorIteratorBaseEENKUlvE_clEvENKUlvE1_clEvEUlS5_S5_E_EEEEvS7_RKT_EUliE_EEviT1_:
.text._ZN2at6native18elementwise_kernelILi128ELi4EZNS0_22gpu_kernel_impl_nocastINS0_13BinaryFunctorIN3c104HalfES5_S5_ZZZNS0_17hypot_kernel_cudaERNS_18TensorIteratorBaseEENKUlvE_clEvENKUlvE1_clEvEUlS5_S5_E_EEEEvS7_RKT_EUliE_EEviT1_:
        /* <DEDUP_REMOVED lines=363> */
.L_x_3071:
        /* <DEDUP_REMOVED lines=9> */
[----:B------:R-:W-:Y:S01]  /*1740*/  IADD3 R3, R3, 0x80, RZ ;  /* 0x0000008003037810 */ /* 0x000fe20007ffe0ff */
[----:B--2---:R-:W-:Y:S02]  /*1750*/  HADD2.F32 R0, -RZ, R6.H0_H0 ;  /* 0x20000006ff007230 */ /* 0x004fe40000004100 */
[----:B---3--:R-:W-:-:S03]  /*1760*/  HADD2.F32 R2, -RZ, R8.H0_H0 ;  /* 0x20000008ff027230 */ /* 0x008fc60000004100 */
        /* <DEDUP_REMOVED lines=20> */
.L_x_3070:
[----:B------:R-:W-:Y:S05]  /*18b0*/  BSYNC B0 ;  /* 0x0000000000007941 */ /* 0x000fea0003800000 */
.L_x_3069:
        /* <DEDUP_REMOVED lines=356> */
.L_x_3074:
        /* <DEDUP_REMOVED lines=387> */
.L_x_3075:
        /* <DEDUP_REMOVED lines=32> */
.L_x_3073:
[----:B------:R-:W-:Y:S05]  /*4930*/  BSYNC B0 ;  /* 0x0000000000007941 */ /* 0x000fea0003800000 */
.L_x_3072:
        /* <DEDUP_REMOVED lines=355> */
.L_x_3076:
        /* <DEDUP_REMOVED lines=32> */
.L_x_3077:
        /* <DEDUP_REMOVED lines=9> */
.L_x_19783:


//--------------------- .text._ZN2at6native27unrolled_elementwise_kernelINS0_13BinaryFunctorIN3c104HalfES4_S4_ZZZNS0_17hypot_kernel_cudaERNS_18TensorIteratorBaseEENKUlvE_clEvENKUlvE1_clEvEUlS4_S4_E_EESt5arrayIPcLm3EELi4E23TrivialOffsetCalculatorILi2EjESE_ILi1EjENS0_6memory15LoadWithoutCastENSH_16StoreWithoutCastEEEviT_T0_T2_T3_T4_T5_ --------------------------
	.section	.text._ZN2at6native27unrolled_elementwise_kernelINS0_13BinaryFunctorIN3c104HalfES4_S4_ZZZNS0_17hypot_kernel_cudaERNS_18TensorIteratorBaseEENKUlvE_clEvENKUlvE1_clEvEUlS4_S4_E_EESt5arrayIPcLm3EELi4E23TrivialOffsetCalculatorILi2EjESE_ILi1EjENS0_6memory15LoadWithoutCastENSH_16StoreWithoutCastEEEviT_T0_T2_T3_T4_T5_,"ax",@progbits
	.align	128
        .global         _ZN2at6native27unrolled_elementwise_kernelINS0_13BinaryFunctorIN3c104HalfES4_S4_ZZZNS0_17hypot_kernel_cudaERNS_18TensorIteratorBaseEENKUlvE_clEvENKUlvE1_clEvEUlS4_S4_E_EESt5arrayIPcLm3EELi4E23TrivialOffsetCalculatorILi2EjESE_ILi1EjENS0_6memory15LoadWithoutCastENSH_16StoreWithoutCastEEEviT_T0_T2_T3_T4_T5_
        .type           _ZN2at6native27unrolled_elementwise_kernelINS0_13BinaryFunctorIN3c104HalfES4_S4_ZZZNS0_17hypot_kernel_cudaERNS_18TensorIteratorBaseEENKUlvE_clEvENKUlvE1_clEvEUlS4_S4_E_EESt5arrayIPcLm3EELi4E23TrivialOffsetCalculatorILi2EjESE_ILi1EjENS0_6memory15LoadWithoutCastENSH_16StoreWithoutCastEEEviT_T0_T2_T3_T4_T5_,@function
        .size           _ZN2at6native27unrolled_elementwise_kernelINS0_13BinaryFunctorIN3c104HalfES4_S4_ZZZNS0_17hypot_kernel_cudaERNS_18TensorIteratorBaseEENKUlvE_clEvENKUlvE1_clEvEUlS4_S4_E_EESt5arrayIPcLm3EELi4E23TrivialOffsetCalculatorILi2EjESE_ILi1EjENS0_6memory15LoadWithoutCastENSH_16StoreWithoutCastEEEviT_T0_T2_T3_T4_T5_,(.L_x_19784 - _ZN2at6native27unrolled_elementwise_kernelINS0_13BinaryFunctorIN3c104HalfES4_S4_ZZZNS0_17hypot_kernel_cudaERNS_18TensorIteratorBaseEENKUlvE_clEvENKUlvE1_clEvEUlS4_S4_E_EESt5arrayIPcLm3EELi4E23TrivialOffsetCalculatorILi2EjESE_ILi1EjENS0_6memory15LoadWithoutCastENSH_16StoreWithoutCastEEEviT_T0_T2_T3_T4_T5_)
        .other          _ZN2at6native27unrolled_elementwise_kernelINS0_13BinaryFunctorIN3c104HalfES4_S4_ZZZNS0_17hypot_kernel_cudaERNS_18TensorIteratorBaseEENKUlvE_clEvENKUlvE1_clEvEUlS4_S4_E_EESt5arrayIPcLm3EELi4E23TrivialOffsetCalculatorILi2EjESE_ILi1EjENS0_6memory15LoadWithoutCastENSH_16StoreWithoutCastEEEviT_T0_T2_T3_T4_T5_,@"STO_CUDA_ENTRY STV_DEFAULT"
_ZN2at6native27unrolled_elementwise_kernelINS0_13BinaryFunctorIN3c104HalfES4_S4_ZZZNS0_17hypot_kernel_cudaERNS_18TensorIteratorBaseEENKUlvE_clEvENKUlvE1_clEvEUlS4_S4_E_EESt5arrayIPcLm3EELi4E23TrivialOffsetCalculatorILi2EjESE_ILi1EjENS0_6memory15LoadWithoutCastENSH_16StoreWithoutCastEEEviT_T0_T2_T3_T4_T5_:
.text._ZN2at6native27unrolled_elementwise_kernelINS0_13BinaryFunctorIN3c104HalfES4_S4_ZZZNS0_17hypot_kernel_cudaERNS_18TensorIteratorBaseEENKUlvE_clEvENKUlvE1_clEvEUlS4_S4_E_EESt5arrayIPcLm3EELi4E23TrivialOffsetCalculatorILi2EjESE_ILi1EjENS0_6memory15LoadWithoutCastENSH_16StoreWithoutCastEEEviT_T0_T2_T3_T4_T5_:
        /* <DEDUP_REMOVED lines=10> */
[----:B------:R-:W-:Y:S01]  /*00a0*/  @!P0 IADD3 R17, R17, 0x80, RZ ;  /* 0x0000008011118810 */ /* 0x000fe20007ffe0ff */
[----:B------:R-:W0:Y:S03]  /*00b0*/  @!P0 LDC.64 R24, c[0x0][0x228] ;  /* 0x00008a00ff188b82 */ /* 0x000e260000000a00 */
[----:B------:R-:W-:-:S13]  /*00c0*/  ISETP.GE.AND P1, PT, R17, R12, PT ;  /* 0x0000000c1100720c */ /* 0x000fda0003f26270 */
[----:B------:R-:W1:Y:S01]  /*00d0*/  @!P1 LDC.64 R22, c[0x0][0x220] ;  /* 0x00008800ff169b82 */ /* 0x000e620000000a00 */
[----:B------:R-:W-:Y:S02]  /*00e0*/  @!P1 IMAD R19, R0, 0x200, R17 ;  /* 0x0000020000139824 */ /* 0x000fe400078e0211 */
[----:B------:R-:W-:-:S05]  /*00f0*/  @!P1 VIADD R17, R17, 0x80 ;  /* 0x0000008011119836 */ /* 0x000fca0000000000 */
[C---:B------:R-:W-:Y:S01]  /*0100*/  ISETP.GE.AND P3, PT, R17.reuse, R12, PT ;  /* 0x0000000c1100720c */ /* 0x040fe20003f66270 */
[----:B0-----:R-:W-:Y:S01]  /*0110*/  @!P0 IMAD.WIDE.U32 R24, R14, 0x2, R24 ;  /* 0x000000020e188825 */ /* 0x001fe200078e0018 */
[----:B------:R-:W0:Y:S11]  /*0120*/  @!P1 LDC.64 R2, c[0x0][0x228] ;  /* 0x00008a00ff029b82 */ /* 0x000e360000000a00 */
[----:B------:R-:W2:Y:S01]  /*0130*/  @!P3 LDC.64 R4, c[0x0][0x220] ;  /* 0x00008800ff04bb82 */ /* 0x000ea20000000a00 */
[----:B------:R-:W-:Y:S01]  /*0140*/  @!P3 LEA R21, R0, R17, 0x9 ;  /* 0x000000110015b211 */ /* 0x000fe200078e48ff */
[----:B------:R-:W-:-:S02]  /*0150*/  @!P3 VIADD R17, R17, 0x80 ;  /* 0x000000801111b836 */ /* 0x000fc40000000000 */
[----:B-1----:R-:W-:-:S03]  /*0160*/  @!P1 IMAD.WIDE.U32 R22, R19, 0x2, R22 ;  /* 0x0000000213169825 */ /* 0x002fc600078e0016 */
[----:B------:R-:W-:Y:S01]  /*0170*/  ISETP.GE.AND P2, PT, R17, R12, PT ;  /* 0x0000000c1100720c */ /* 0x000fe20003f46270 */
[----:B------:R-:W1:Y:S01]  /*0180*/  @!P3 LDC.64 R6, c[0x0][0x228] ;  /* 0x00008a00ff06bb82 */ /* 0x000e620000000a00 */
[----:B------:R3:W5:Y:S07]  /*0190*/  @!P1 LDG.E.U16 R13, desc[UR4][R22.64] ;  /* 0x00000004160d9981 */ /* 0x00076e000c1e1500 */
[----:B---3--:R-:W3:Y:S01]  /*01a0*/  @!P0 LDC.64 R22, c[0x0][0x220] ;  /* 0x00008800ff168b82 */ /* 0x008ee20000000a00 */
[----:B------:R-:W-:Y:S01]  /*01b0*/  PRMT R18, RZ, 0x7610, R18 ;  /* 0x00007610ff127816 */ /* 0x000fe20000000012 */
[----:B0-----:R-:W-:-:S04]  /*01c0*/  @!P1 IMAD.WIDE.U32 R2, R19, 0x2, R2 ;  /* 0x0000000213029825 */ /* 0x001fc800078e0002 */
[C---:B--2---:R-:W-:Y:S01]  /*01d0*/  @!P3 IMAD.WIDE.U32 R4, R21.reuse, 0x2, R4 ;  /* 0x000000021504b825 */ /* 0x044fe200078e0004 */
[----:B------:R0:W5:Y:S01]  /*01e0*/  @!P1 LDG.E.U16 R18, desc[UR4][R2.64] ;  /* 0x0000000402129981 */ /* 0x000162000c1e1500 */
[----:B------:R-:W2:Y:S02]  /*01f0*/  @!P2 LDC.64 R10, c[0x0][0x228] ;  /* 0x00008a00ff0aab82 */ /* 0x000ea40000000a00 */
[----:B------:R-:W-:Y:S02]  /*0200*/  @!P2 IMAD R17, R0, 0x200, R17 ;  /* 0x000002000011a824 */ /* 0x000fe400078e0211 */
[----:B-1----:R-:W-:Y:S01]  /*0210*/  @!P3 IMAD.WIDE.U32 R6, R21, 0x2, R6 ;  /* 0x000000021506b825 */ /* 0x002fe200078e0006 */
[----:B------:R-:W-:-:S03]  /*0220*/  PRMT R21, RZ, 0x7610, R21 ;  /* 0x00007610ff157816 */ /* 0x000fc60000000015 */
[----:B------:R-:W1:Y:S03]  /*0230*/  @!P2 LDC.64 R8, c[0x0][0x220] ;  /* 0x00008800ff08ab82 */ /* 0x000e660000000a00 */
[----:B------:R-:W5:Y:S01]  /*0240*/  @!P0 LDG.E.U16 R21, desc[UR4][R24.64] ;  /* 0x0000000418158981 */ /* 0x000f62000c1e1500 */
[----:B---3--:R-:W-:Y:S01]  /*0250*/  @!P0 IMAD.WIDE.U32 R22, R14, 0x2, R22 ;  /* 0x000000020e168825 */ /* 0x008fe200078e0016 */
[----:B------:R-:W-:-:S03]  /*0260*/  PRMT R14, RZ, 0x7610, R14 ;  /* 0x00007610ff0e7816 */ /* 0x000fc6000000000e */
[----:B0-----:R-:W0:Y:S03]  /*0270*/  @!P0 LDC.64 R2, c[0x0][0x218] ;  /* 0x00008600ff028b82 */ /* 0x001e260000000a00 */
[----:B------:R-:W5:Y:S01]  /*0280*/  @!P0 LDG.E.U16 R14, desc[UR4][R22.64] ;  /* 0x00000004160e8981 */ /* 0x000f62000c1e1500 */
[----:B------:R-:W-:Y:S01]  /*0290*/  PRMT R19, RZ, 0x7610, R19 ;  /* 0x00007610ff137816 */ /* 0x000fe20000000013 */
[C---:B--2---:R-:W-:Y:S01]  /*02a0*/  @!P2 IMAD.WIDE.U32 R10, R17.reuse, 0x2, R10 ;  /* 0x00000002110aa825 */ /* 0x044fe200078e000a */
[----:B------:R-:W-:Y:S02]  /*02b0*/  PRMT R20, RZ, 0x7610, R20 ;  /* 0x00007610ff147816 */ /* 0x000fe40000000014 */
[----:B------:R-:W-:Y:S02]  /*02c0*/  PRMT R16, RZ, 0x7610, R16 ;  /* 0x00007610ff107816 */ /* 0x000fe40000000010 */
[----:B------:R2:W5:Y:S01]  /*02d0*/  @!P3 LDG.E.U16 R19, desc[UR4][R4.64] ;  /* 0x000000040413b981 */ /* 0x000562000c1e1500 */
[----:B-1----:R-:W-:Y:S01]  /*02e0*/  @!P2 IMAD.WIDE.U32 R8, R17, 0x2, R8 ;  /* 0x000000021108a825 */ /* 0x002fe200078e0008 */
[----:B------:R-:W-:-:S02]  /*02f0*/  PRMT R17, RZ, 0x7610, R17 ;  /* 0x00007610ff117816 */ /* 0x000fc40000000011 */
[----:B------:R1:W5:Y:S04]  /*0300*/  @!P3 LDG.E.U16 R20, desc[UR4][R6.64] ;  /* 0x000000040614b981 */ /* 0x000368000c1e1500 */
[----:B------:R3:W5:Y:S01]  /*0310*/  @!P2 LDG.E.U16 R16, desc[UR4][R10.64] ;  /* 0x000000040a10a981 */ /* 0x000762000c1e1500 */
[----:B--2---:R-:W-:-:S03]  /*0320*/  MOV R5, R15 ;  /* 0x0000000f00057202 */ /* 0x004fc60000000f00 */
[----:B------:R2:W5:Y:S01]  /*0330*/  @!P2 LDG.E.U16 R17, desc[UR4][R8.64] ;  /* 0x000000040811a981 */ /* 0x000562000c1e1500 */
[C---:B-1----:R-:W-:Y:S01]  /*0340*/  IADD3 R7, R5.reuse, 0x100, RZ ;  /* 0x0000010005077810 */ /* 0x042fe20007ffe0ff */
[----:B---3--:R-:W-:-:S03]  /*0350*/  VIADD R11, R5, 0x80 ;  /* 0x00000080050b7836 */ /* 0x008fc60000000000 */
[-C--:B------:R-:W-:Y:S01]  /*0360*/  ISETP.GE.AND P2, PT, R7, R12.reuse, PT ;  /* 0x0000000c0700720c */ /* 0x080fe20003f46270 */
[----:B------:R-:W-:Y:S02]  /*0370*/  @!P0 IMAD R7, R0, 0x200, R15 ;  /* 0x0000020000078824 */ /* 0x000fe400078e020f */
[----:B--2---:R-:W-:Y:S01]  /*0380*/  VIADD R9, R5, 0x180 ;  /* 0x0000018005097836 */ /* 0x004fe20000000000 */
[----:B------:R-:W-:Y:S01]  /*0390*/  @!P0 MOV R5, R11 ;  /* 0x0000000b00058202 */ /* 0x000fe20000000f00 */
[----:B------:R-:W-:Y:S01]  /*03a0*/  BSSY B0, `(.L_x_3078) ;  /* 0x0000019000007945 */ /* 0x000fe20003800000 */
[-C--:B------:R-:W-:Y:S01]  /*03b0*/  ISETP.GE.AND P1, PT, R11, R12.reuse, PT ;  /* 0x0000000c0b00720c */ /* 0x080fe20003f26270 */
[----:B0-----:R-:W-:Y:S01]  /*03c0*/  @!P0 IMAD.WIDE.U32 R2, R7, 0x2, R2 ;  /* 0x0000000207028825 */ /* 0x001fe200078e0002 */
[-C--:B------:R-:W-:Y:S02]  /*03d0*/  ISETP.GE.AND P3, PT, R9, R12.reuse, PT ;  /* 0x0000000c0900720c */ /* 0x080fe40003f66270 */
[----:B------:R-:W-:Y:S01]  /*03e0*/  ISETP.GE.AND P4, PT, R5, R12, PT ;  /* 0x0000000c0500720c */ /* 0x000fe20003f86270 */
[----:B------:R-:W-:-:S12]  /*03f0*/  @P0 BRA `(.L_x_3079) ;  /* 0x00000000004c0947 */ /* 0x000fd80003800000 */
        /* <DEDUP_REMOVED lines=19> */
.L_x_3079:
[----:B------:R-:W-:Y:S05]  /*0530*/  BSYNC B0 ;  /* 0x0000000000007941 */ /* 0x000fea0003800000 */
.L_x_3078:
        /* <DEDUP_REMOVED lines=21> */
.L_x_3081:
[----:B------:R-:W-:Y:S05]  /*0690*/  BSYNC B0 ;  /* 0x0000000000007941 */ /* 0x000fea0003800000 */
.L_x_3080:
        /* <DEDUP_REMOVED lines=21> */
.L_x_3083:
[----:B------:R-:W-:Y:S05]  /*07f0*/  BSYNC B0 ;  /* 0x0000000000007941 */ /* 0x000fea0003800000 */
.L_x_3082:
        /* <DEDUP_REMOVED lines=21> */
.L_x_3085:
[----:B------:R-:W-:Y:S05]  /*0950*/  BSYNC B0 ;  /* 0x0000000000007941 */ /* 0x000fea0003800000 */
.L_x_3084:
[----:B------:R0:W-:Y:S01]  /*0960*/  @!P0 STG.E.U16 desc[UR4][R2.64], R4 ;  /* 0x0000000402008986 */ /* 0x0001e2000c101504 */
[----:B------:R-:W-:Y:S04]  /*0970*/  BSSY B0, `(.L_x_3086) ;  /* 0x000000c000007945 */ /* 0x000fe80003800000 */
[----:B------:R-:W-:Y:S05]  /*0980*/  @P4 BRA `(.L_x_3087) ;  /* 0x0000000000284947 */ /* 0x000fea0003800000 */
[----:B------:R-:W1:Y:S01]  /*0990*/  LDC.64 R8, c[0x0][0x218] ;  /* 0x00008600ff087b82 */ /* 0x000e620000000a00 */
[----:B0-----:R-:W-:Y:S01]  /*09a0*/  LEA R3, R0, R5, 0x9 ;  /* 0x0000000500037211 */ /* 0x001fe200078e48ff */
[----:B------:R-:W-:-:S05]  /*09b0*/  VIADD R5, R5, 0x80 ;  /* 0x0000008005057836 */ /* 0x000fca0000000000 */
[----:B------:R-:W-:-:S13]  /*09c0*/  ISETP.GE.AND P0, PT, R5, R12, PT ;  /* 0x0000000c0500720c */ /* 0x000fda0003f06270 */
[----:B-----5:R-:W-:Y:S01]  /*09d0*/  @!P0 LEA R13, R0, R5, 0x9 ;  /* 0x00000005000d8211 */ /* 0x020fe200078e48ff */
[----:B------:R-:W-:Y:S02]  /*09e0*/  @!P0 VIADD R5, R5, 0x80 ;  /* 0x0000008005058836 */ /* 0x000fe40000000000 */
[----:B-1----:R-:W-:-:S04]  /*09f0*/  IMAD.WIDE.U32 R2, R3, 0x2, R8 ;  /* 0x0000000203027825 */ /* 0x002fc800078e0008 */
[----:B------:R-:W-:Y:S01]  /*0a00*/  @!P0 IMAD.WIDE.U32 R8, R13, 0x2, R8 ;  /* 0x000000020d088825 */ /* 0x000fe200078e0008 */
[----:B------:R1:W-:Y:S04]  /*0a10*/  STG.E.U16 desc[UR4][R2.64], R6 ;  /* 0x0000000602007986 */ /* 0x0003e8000c101504 */
[----:B------:R1:W-:Y:S02]  /*0a20*/  @!P0 STG.E.U16 desc[UR4][R8.64], R7 ;  /* 0x0000000708008986 */ /* 0x0003e4000c101504 */
.L_x_3087:
[----:B------:R-:W-:Y:S05]  /*0a30*/  BSYNC B0 ;  /* 0x0000000000007941 */ /* 0x000fea0003800000 */
.L_x_3086:
[----:B------:R-:W-:-:S13]  /*0a40*/  ISETP.GE.AND P0, PT, R5, R12, PT ;  /* 0x0000000c0500720c */ /* 0x000fda0003f06270 */
[----:B------:R-:W-:Y:S05]  /*0a50*/  @P0 EXIT ;  /* 0x000000000000094d */ /* 0x000fea0003800000 */
[----:B01----:R-:W0:Y:S01]  /*0a60*/  LDC.64 R2, c[0x0][0x218] ;  /* 0x00008600ff027b82 */ /* 0x003e220000000a00 */
[----:B------:R-:W-:-:S05]  /*0a70*/  LEA R5, R0, R5, 0x9 ;  /* 0x0000000500057211 */ /* 0x000fca00078e48ff */
[----:B0-----:R-:W-:-:S05]  /*0a80*/  IMAD.WIDE.U32 R2, R5, 0x2, R2 ;  /* 0x0000000205027825 */ /* 0x001fca00078e0002 */
[----:B------:R-:W-:Y:S01]  /*0a90*/  STG.E.U16 desc[UR4][R2.64], R11 ;  /* 0x0000000b02007986 */ /* 0x000fe2000c101504 */
[----:B------:R-:W-:Y:S05]  /*0aa0*/  EXIT ;  /* 0x000000000000794d */ /* 0x000fea0003800000 */
.L_x_3088:
        /* <DEDUP_REMOVED lines=13> */
.L_x_19784:


//--------------------- .text._ZN2at6native29vectorized_elementwise_kernelILi2ENS0_13BinaryFunctorIN3c104HalfES4_S4_ZZZNS0_17hypot_kernel_cudaERNS_18TensorIteratorBaseEENKUlvE_clEvENKUlvE1_clEvEUlS4_S4_E_EESt5arrayIPcLm3EEEEviT0_T1_ --------------------------
	.section	.text._ZN2at6native29vectorized_elementwise_kernelILi2ENS0_13BinaryFunctorIN3c104HalfES4_S4_ZZZNS0_17hypot_kernel_cudaERNS_18TensorIteratorBaseEENKUlvE_clEvENKUlvE1_clEvEUlS4_S4_E_EESt5arrayIPcLm3EEEEviT0_T1_,"ax",@progbits
	.align	128
        .global         _ZN2at6native29vectorized_elementwise_kernelILi2ENS0_13BinaryFunctorIN3c104HalfES4_S4_ZZZNS0_17hypot_kernel_cudaERNS_18TensorIteratorBaseEENKUlvE_clEvENKUlvE1_clEvEUlS4_S4_E_EESt5arrayIPcLm3EEEEviT0_T1_
        .type           _ZN2at6native29vectorized_elementwise_kernelILi2ENS0_13BinaryFunctorIN3c104HalfES4_S4_ZZZNS0_17hypot_kernel_cudaERNS_18TensorIteratorBaseEENKUlvE_clEvENKUlvE1_clEvEUlS4_S4_E_EESt5arrayIPcLm3EEEEviT0_T1_,@function
        .size           _ZN2at6native29vectorized_elementwise_kernelILi2ENS0_13BinaryFunctorIN3c104HalfES4_S4_ZZZNS0_17hypot_kernel_cudaERNS_18TensorIteratorBaseEENKUlvE_clEvENKUlvE1_clEvEUlS4_S4_E_EESt5arrayIPcLm3EEEEviT0_T1_,(.L_x_19785 - _ZN2at6native29vectorized_elementwise_kernelILi2ENS0_13BinaryFunctorIN3c104HalfES4_S4_ZZZNS0_17hypot_kernel_cudaERNS_18TensorIteratorBaseEENKUlvE_clEvENKUlvE1_clEvEUlS4_S4_E_EESt5arrayIPcLm3EEEEviT0_T1_)
        .other          _ZN2at6native29vectorized_elementwise_kernelILi2ENS0_13BinaryFunctorIN3c104HalfES4_S4_ZZZNS0_17hypot_kernel_cudaERNS_18TensorIteratorBaseEENKUlvE_clEvENKUlvE1_clEvEUlS4_S4_E_EESt5arrayIPcLm3EEEEviT0_T1_,@"STO_CUDA_ENTRY STV_DEFAULT"
_ZN2at6native29vectorized_elementwise_kernelILi2ENS0_13BinaryFunctorIN3c104HalfES4_S4_ZZZNS0_17hypot_kernel_cudaERNS_18TensorIteratorBaseEENKUlvE_clEvENKUlvE1_clEvEUlS4_S4_E_EESt5arrayIPcLm3EEEEviT0_T1_:
.text._ZN2at6native29vectorized_elementwise_kernelILi2ENS0_13BinaryFunctorIN3c104HalfES4_S4_ZZZNS0_17hypot_kernel_cudaERNS_18TensorIteratorBaseEENKUlvE_clEvENKUlvE1_clEvEUlS4_S4_E_EESt5arrayIPcLm3EEEEviT0_T1_:
        /* <DEDUP_REMOVED lines=21> */
[----:B------:R0:W4:Y:S04]  /*0150*/  LDG.E R3, desc[UR4][R12.64+0x600] ;  /* 0x000600040c037981 */ /* 0x000128000c1e1900 */
[----:B------:R1:W4:Y:S01]  /*0160*/  LDG.E R2, desc[UR4][R14.64+0x600] ;  /* 0x000600040e027981 */ /* 0x000322000c1e1900 */
[----:B--2---:R-:W-:-:S02]  /*0170*/  HADD2.F32 R7, -RZ, R9.H0_H0 ;  /* 0x20000009ff077230 */ /* 0x004fc40000004100 */
[----:B------:R-:W-:-:S03]  /*0180*/  HADD2.F32 R9, -RZ, R9.H1_H1 ;  /* 0x30000009ff097230 */ /* 0x000fc60000004100 */
[----:B------:R-:W-:Y:S01]  /*0190*/  FADD.FTZ R7, |R7|, -RZ ;  /* 0x800000ff07077221 */ /* 0x000fe20000010200 */
[--C-:B-----5:R-:W-:Y:S02]  /*01a0*/  HADD2.F32 R8, -RZ, R16.reuse.H0_H0 ;  /* 0x20000010ff087230 */ /* 0x120fe40000004100 */
[----:B------:R-:W-:-:S03]  /*01b0*/  HADD2.F32 R16, -RZ, R16.H1_H1 ;  /* 0x30000010ff107230 */ /* 0x000fc60000004100 */
[----:B------:R-:W-:Y:S01]  /*01c0*/  FADD.FTZ R8, |R8|, -RZ ;  /* 0x800000ff08087221 */ /* 0x000fe20000010200 */
[----:B------:R-:W-:Y:S01]  /*01d0*/  FADD.FTZ R17, |R9|, -RZ ;  /* 0x800000ff09117221 */ /* 0x000fe20000010200 */
[----:B------:R-:W-:-:S03]  /*01e0*/  FADD.FTZ R16, |R16|, -RZ ;  /* 0x800000ff10107221 */ /* 0x000fc60000010200 */
[CC--:B------:R-:W-:Y:S02]  /*01f0*/  VIMNMX R9, R7.reuse, R8.reuse, !PT ;  /* 0x0000000807097248 */ /* 0x0c0fe40007fe0100 */
[----:B0-----:R-:W-:Y:S02]  /*0200*/  VIMNMX R13, R7, R8, PT ;  /* 0x00000008070d7248 */ /* 0x001fe40003fe0100 */
[----:B------:R-:W-:Y:S01]  /*0210*/  LOP3.LUT R12, R9, 0xfe000000, RZ, 0xc0, !PT ;  /* 0xfe000000090c7812 */ /* 0x000fe200078ec0ff */
[----:B---3--:R-:W-:Y:S01]  /*0220*/  HADD2.F32 R8, -RZ, R4.H0_H0 ;  /* 0x20000004ff087230 */ /* 0x008fe20000004100 */
[CC--:B-1----:R-:W-:Y:S02]  /*0230*/  VIMNMX R15, R17.reuse, R16.reuse, PT ;  /* 0x00000010110f7248 */ /* 0x0c2fe40003fe0100 */
[----:B------:R-:W-:Y:S01]  /*0240*/  VIMNMX R14, R17, R16, !PT ;  /* 0x00000010110e7248 */ /* 0x000fe20007fe0100 */
[--C-:B----4-:R-:W-:Y:S01]  /*0250*/  HADD2.F32 R16, -RZ, R6.reuse.H1_H1 ;  /* 0x30000006ff107230 */ /* 0x110fe20000004100 */
[----:B------:R-:W-:Y:S01]  /*0260*/  IADD3 R18, -R12, 0x7e800000, RZ ;  /* 0x7e8000000c127810 */ /* 0x000fe20007ffe1ff */
[----:B------:R-:W-:-:S02]  /*0270*/  HADD2.F32 R7, -RZ, R6.H0_H0 ;  /* 0x20000006ff077230 */ /* 0x000fc40000004100 */
[----:B------:R-:W-:Y:S01]  /*0280*/  FADD.FTZ R21, |R8|, -RZ ;  /* 0x800000ff08157221 */ /* 0x000fe20000010200 */
[----:B------:R-:W-:Y:S02]  /*0290*/  HADD2.F32 R19, -RZ, R4.H1_H1 ;  /* 0x30000004ff137230 */ /* 0x000fe40000004100 */
[----:B------:R-:W-:Y:S01]  /*02a0*/  FADD.FTZ R8, |R16|, -RZ ;  /* 0x800000ff10087221 */ /* 0x000fe20000010200 */
[-C--:B------:R-:W-:Y:S01]  /*02b0*/  FMUL.FTZ R4, R13, R18.reuse ;  /* 0x000000120d047220 */ /* 0x080fe20000410000 */
[----:B------:R-:W-:Y:S01]  /*02c0*/  FADD.FTZ R6, |R7|, -RZ ;  /* 0x800000ff07067221 */ /* 0x000fe20000010200 */
[----:B------:R-:W-:Y:S01]  /*02d0*/  LOP3.LUT R16, R14, 0xfe000000, RZ, 0xc0, !PT ;  /* 0xfe0000000e107812 */ /* 0x000fe200078ec0ff */
[----:B------:R-:W-:Y:S01]  /*02e0*/  FMUL.FTZ R18, R9, R18 ;  /* 0x0000001209127220 */ /* 0x000fe20000410000 */
[----:B------:R-:W-:Y:S02]  /*02f0*/  FMUL.FTZ R7, R4, R4 ;  /* 0x0000000404077220 */ /* 0x000fe40000410000 */
[----:B------:R-:W-:Y:S01]  /*0300*/  IADD3 R22, -R16, 0x7e800000, RZ ;  /* 0x7e80000010167810 */ /* 0x000fe20007ffe1ff */
[----:B------:R-:W-:Y:S01]  /*0310*/  FADD.FTZ R19, |R19|, -RZ ;  /* 0x800000ff13137221 */ /* 0x000fe20000010200 */
[-C--:B------:R-:W-:Y:S01]  /*0320*/  VIMNMX R4, R6, R21.reuse, !PT ;  /* 0x0000001506047248 */ /* 0x080fe20007fe0100 */
[----:B------:R-:W-:Y:S01]  /*0330*/  FFMA.FTZ R20, R18, R18, R7 ;  /* 0x0000001212147223 */ /* 0x000fe20000010007 */
[----:B------:R-:W-:Y:S01]  /*0340*/  VIMNMX R7, R6, R21, PT ;  /* 0x0000001506077248 */ /* 0x000fe20003fe0100 */
[----:B------:R-:W-:Y:S01]  /*0350*/  FMUL.FTZ R18, R15, R22 ;  /* 0x000000160f127220 */ /* 0x000fe20000410000 */
[----:B------:R-:W-:-:S02]  /*0360*/  LOP3.LUT R17, R4, 0xfe000000, RZ, 0xc0, !PT ;  /* 0xfe00000004117812 */ /* 0x000fc400078ec0ff */
[----:B------:R-:W-:Y:S01]  /*0370*/  VIMNMX R6, R8, R19, !PT ;  /* 0x0000001308067248 */ /* 0x000fe20007fe0100 */
[----:B------:R-:W-:Y:S01]  /*0380*/  FMUL.FTZ R22, R14, R22 ;  /* 0x000000160e167220 */ /* 0x000fe20000410000 */
[----:B------:R-:W-:Y:S01]  /*0390*/  IADD3 R21, -R17, 0x7e800000, RZ ;  /* 0x7e80000011157810 */ /* 0x000fe20007ffe1ff */
[----:B------:R-:W-:Y:S01]  /*03a0*/  FMUL.FTZ R23, R18, R18 ;  /* 0x0000001212177220 */ /* 0x000fe20000410000 */
[----:B------:R-:W-:-:S03]  /*03b0*/  LOP3.LUT R18, R6, 0xfe000000, RZ, 0xc0, !PT ;  /* 0xfe00000006127812 */ /* 0x000fc600078ec0ff */
[----:B------:R-:W-:Y:S01]  /*03c0*/  FFMA.FTZ R22, R22, R22, R23 ;  /* 0x0000001616167223 */ /* 0x000fe20000010017 */
[----:B------:R-:W-:Y:S01]  /*03d0*/  FMUL.FTZ R23, R7, R21 ;  /* 0x0000001507177220 */ /* 0x000fe20000410000 */
[----:B------:R-:W-:Y:S02]  /*03e0*/  VIMNMX R8, R8, R19, PT ;  /* 0x0000001308087248 */ /* 0x000fe40003fe0100 */
[----:B------:R-:W-:Y:S01]  /*03f0*/  IADD3 R25, -R18, 0x7e800000, RZ ;  /* 0x7e80000012197810 */ /* 0x000fe20007ffe1ff */
[----:B------:R-:W-:Y:S01]  /*0400*/  FMUL.FTZ R21, R4, R21 ;  /* 0x0000001504157220 */ /* 0x000fe20000410000 */
[----:B------:R-:W-:Y:S01]  /*0410*/  FMUL.FTZ R24, R23, R23 ;  /* 0x0000001717187220 */ /* 0x000fe20000410000 */
[----:B------:R-:W0:Y:S02]  /*0420*/  MUFU.SQRT R20, R20 ;  /* 0x0000001400147308 */ /* 0x000e240000002000 */
[----:B------:R-:W-:Y:S01]  /*0430*/  FMUL.FTZ R23, R8, R25 ;  /* 0x0000001908177220 */ /* 0x000fe20000410000 */
[----:B------:R-:W-:Y:S01]  /*0440*/  FFMA.FTZ R21, R21, R21, R24 ;  /* 0x0000001515157223 */ /* 0x000fe20000010018 */
[----:B------:R-:W-:-:S04]  /*0450*/  FSETP.NEU.FTZ.AND P0, PT, R13, RZ, PT ;  /* 0x000000ff0d00720b */ /* 0x000fc80003f1d000 */
[----:B------:R-:W1:Y:S01]  /*0460*/  MUFU.SQRT R19, R22 ;  /* 0x0000001600137308 */ /* 0x000e620000002000 */
[----:B------:R-:W-:Y:S01]  /*0470*/  FSETP.NEU.FTZ.AND P2, PT, R15, RZ, PT ;  /* 0x000000ff0f00720b */ /* 0x000fe20003f5d000 */
[----:B------:R-:W-:Y:S01]  /*0480*/  FMUL.FTZ R25, R6, R25 ;  /* 0x0000001906197220 */ /* 0x000fe20000410000 */
[----:B------:R-:W-:Y:S01]  /*0490*/  FMUL.FTZ R24, R23, R23 ;  /* 0x0000001717187220 */ /* 0x000fe20000410000 */
[----:B------:R-:W-:-:S03]  /*04a0*/  LOP3.LUT R23, R12, 0x800000, RZ, 0xfc, !PT ;  /* 0x008000000c177812 */ /* 0x000fc600078efcff */
[----:B------:R-:W-:Y:S01]  /*04b0*/  FFMA.FTZ R24, R25, R25, R24 ;  /* 0x0000001919187223 */ /* 0x000fe20000010018 */
        /* <DEDUP_REMOVED lines=9> */
[----:B------:R-:W-:Y:S02]  /*0550*/  LOP3.LUT R12, R17, 0x800000, RZ, 0xfc, !PT ;  /* 0x00800000110c7812 */ /* 0x000fe400078efcff */
[----:B------:R-:W-:Y:S02]  /*0560*/  FSEL R9, R9, +INF , P1 ;  /* 0x7f80000009097808 */ /* 0x000fe40000800000 */
[----:B------:R-:W-:Y:S01]  /*0570*/  FSEL R14, R14, +INF , P0 ;  /* 0x7f8000000e0e7808 */ /* 0x000fe20000000000 */
[----:B--2---:R-:W-:Y:S01]  /*0580*/  @P3 FMUL.FTZ R4, R21, R12 ;  /* 0x0000000c15043220 */ /* 0x004fe20000410000 */
[----:B------:R-:W-:Y:S01]  /*0590*/  LOP3.LUT R13, R18, 0x800000, RZ, 0xfc, !PT ;  /* 0x00800000120d7812 */ /* 0x000fe200078efcff */
[--C-:B------:R-:W-:Y:S01]  /*05a0*/  HADD2.F32 R12, -RZ, R10.reuse.H0_H0 ;  /* 0x2000000aff0c7230 */ /* 0x100fe20000004100 */
[----:B------:R-:W-:Y:S01]  /*05b0*/  F2FP.F16.F32.PACK_AB R9, R14, R9 ;  /* 0x000000090e09723e */ /* 0x000fe200000000ff */
[----:B------:R-:W-:-:S02]  /*05c0*/  HADD2.F32 R14, -RZ, R10.H1_H1 ;  /* 0x3000000aff0e7230 */ /* 0x000fc40000004100 */
[--C-:B------:R-:W-:Y:S02]  /*05d0*/  HADD2.F32 R10, -RZ, R11.reuse.H0_H0 ;  /* 0x2000000bff0a7230 */ /* 0x100fe40000004100 */
[----:B0-----:R-:W-:Y:S01]  /*05e0*/  @P4 FMUL.FTZ R6, R24, R13 ;  /* 0x0000000d18064220 */ /* 0x001fe20000410000 */
[----:B------:R-:W-:Y:S02]  /*05f0*/  HADD2.F32 R11, -RZ, R11.H1_H1 ;  /* 0x3000000bff0b7230 */ /* 0x000fe40000004100 */
[----:B------:R-:W-:Y:S01]  /*0600*/  FADD.FTZ R12, |R12|, -RZ ;  /* 0x800000ff0c0c7221 */ /* 0x000fe20000010200 */
[----:B------:R-:W-:Y:S01]  /*0610*/  FADD.FTZ R13, |R10|, -RZ ;  /* 0x800000ff0a0d7221 */ /* 0x000fe20000010200 */
[----:B------:R-:W-:Y:S02]  /*0620*/  HADD2.F32 R17, -RZ, R3.H0_H0 ;  /* 0x20000003ff117230 */ /* 0x000fe40000004100 */
[----:B------:R-:W-:Y:S02]  /*0630*/  HADD2.F32 R18, -RZ, R2.H0_H0 ;  /* 0x20000002ff127230 */ /* 0x000fe40000004100 */
[----:B------:R-:W-:Y:S01]  /*0640*/  FADD.FTZ R15, |R14|, -RZ ;  /* 0x800000ff0e0f7221 */ /* 0x000fe20000010200 */
[----:B------:R-:W-:Y:S01]  /*0650*/  FADD.FTZ R16, |R11|, -RZ ;  /* 0x800000ff0b107221 */ /* 0x000fe20000010200 */
[-C--:B------:R-:W-:Y:S01]  /*0660*/  VIMNMX R10, R12, R13.reuse, !PT ;  /* 0x0000000d0c0a7248 */ /* 0x080fe20007fe0100 */
[----:B------:R-:W-:Y:S01]  /*0670*/  FADD.FTZ R17, |R17|, -RZ ;  /* 0x800000ff11117221 */ /* 0x000fe20000010200 */
[----:B------:R-:W-:Y:S01]  /*0680*/  FADD.FTZ R20, |R18|, -RZ ;  /* 0x800000ff12147221 */ /* 0x000fe20000010200 */
[----:B------:R-:W-:-:S02]  /*0690*/  VIMNMX R11, R12, R13, PT ;  /* 0x0000000d0c0b7248 */ /* 0x000fc40003fe0100 */
[CC--:B------:R-:W-:Y:S02]  /*06a0*/  VIMNMX R13, R15.reuse, R16.reuse, !PT ;  /* 0x000000100f0d7248 */ /* 0x0c0fe40007fe0100 */
[----:B------:R-:W-:Y:S02]  /*06b0*/  LOP3.LUT R18, R10, 0xfe000000, RZ, 0xc0, !PT ;  /* 0xfe0000000a127812 */ /* 0x000fe400078ec0ff */
[----:B------:R-:W-:Y:S02]  /*06c0*/  VIMNMX R14, R15, R16, PT ;  /* 0x000000100f0e7248 */ /* 0x000fe40003fe0100 */
[CC--:B------:R-:W-:Y:S02]  /*06d0*/  VIMNMX R15, R17.reuse, R20.reuse, PT ;  /* 0x00000014110f7248 */ /* 0x0c0fe40003fe0100 */
[----:B------:R-:W-:Y:S02]  /*06e0*/  VIMNMX R12, R17, R20, !PT ;  /* 0x00000014110c7248 */ /* 0x000fe40007fe0100 */
[----:B------:R-:W-:-:S02]  /*06f0*/  LOP3.LUT R16, R13, 0xfe000000, RZ, 0xc0, !PT ;  /* 0xfe0000000d107812 */ /* 0x000fc400078ec0ff */
[----:B------:R-:W-:Y:S01]  /*0700*/  IADD3 R17, -R18, 0x7e800000, RZ ;  /* 0x7e80000012117810 */ /* 0x000fe20007ffe1ff */
[----:B------:R-:W-:Y:S01]  /*0710*/  HADD2.F32 R3, -RZ, R3.H1_H1 ;  /* 0x30000003ff037230 */ /* 0x000fe20000004100 */
[----:B------:R-:W-:Y:S01]  /*0720*/  IADD3 R21, -R16, 0x7e800000, RZ ;  /* 0x7e80000010157810 */ /* 0x000fe20007ffe1ff */
[----:B------:R-:W-:Y:S01]  /*0730*/  HADD2.F32 R23, -RZ, R2.H1_H1 ;  /* 0x30000002ff177230 */ /* 0x000fe20000004100 */
[----:B------:R-:W-:Y:S01]  /*0740*/  LOP3.LUT R19, R12, 0xfe000000, RZ, 0xc0, !PT ;  /* 0xfe0000000c137812 */ /* 0x000fe200078ec0ff */
[-C--:B------:R-:W-:Y:S01]  /*0750*/  FMUL.FTZ R20, R11, R17.reuse ;  /* 0x000000110b147220 */ /* 0x080fe20000410000 */
[----:B------:R-:W-:Y:S01]  /*0760*/  FADD.FTZ R2, |R3|, -RZ ;  /* 0x800000ff03027221 */ /* 0x000fe20000010200 */
[----:B------:R-:W-:Y:S01]  /*0770*/  FMUL.FTZ R17, R10, R17 ;  /* 0x000000110a117220 */ /* 0x000fe20000410000 */
[----:B------:R-:W-:Y:S01]  /*0780*/  IADD3 R3, -R19, 0x7e800000, RZ ;  /* 0x7e80000013037810 */ /* 0x000fe20007ffe1ff */
[-C--:B------:R-:W-:Y:S01]  /*0790*/  FMUL.FTZ R22, R14, R21.reuse ;  /* 0x000000150e167220 */ /* 0x080fe20000410000 */
[----:B------:R-:W-:Y:S01]  /*07a0*/  FMUL.FTZ R20, R20, R20 ;  /* 0x0000001414147220 */ /* 0x000fe20000410000 */
[----:B------:R-:W-:Y:S01]  /*07b0*/  FADD.FTZ R23, |R23|, -RZ ;  /* 0x800000ff17177221 */ /* 0x000fe20000010200 */
[----:B------:R-:W-:Y:S01]  /*07c0*/  FMUL.FTZ R24, R13, R21 ;  /* 0x000000150d187220 */ /* 0x000fe20000410000 */
[----:B------:R-:W-:Y:S01]  /*07d0*/  FMUL.FTZ R25, R22, R22 ;  /* 0x0000001616197220 */ /* 0x000fe20000410000 */
[----:B------:R-:W-:Y:S01]  /*07e0*/  FFMA.FTZ R21, R17, R17, R20 ;  /* 0x0000001111157223 */ /* 0x000fe20000010014 */
[----:B------:R-:W-:Y:S01]  /*07f0*/  FMUL.FTZ R20, R15, R3 ;  /* 0x000000030f147220 */ /* 0x000fe20000410000 */
[----:B------:R-:W-:Y:S01]  /*0800*/  VIMNMX R17, R2, R23, !PT ;  /* 0x0000001702117248 */ /* 0x000fe20007fe0100 */
[----:B------:R-:W-:-:S02]  /*0810*/  FFMA.FTZ R22, R24, R24, R25 ;  /* 0x0000001818167223 */ /* 0x000fc40000010019 */
[----:B------:R-:W-:Y:S01]  /*0820*/  FMUL.FTZ R24, R20, R20 ;  /* 0x0000001414187220 */ /* 0x000fe20000410000 */
[----:B------:R-:W-:Y:S02]  /*0830*/  LOP3.LUT R20, R17, 0xfe000000, RZ, 0xc0, !PT ;  /* 0xfe00000011147812 */ /* 0x000fe400078ec0ff */
[----:B------:R-:W-:Y:S02]  /*0840*/  VIMNMX R23, R2, R23, PT ;  /* 0x0000001702177248 */ /* 0x000fe40003fe0100 */
[----:B------:R-:W-:Y:S01]  /*0850*/  IADD3 R26, -R20, 0x7e800000, RZ ;  /* 0x7e800000141a7810 */ /* 0x000fe20007ffe1ff */
[----:B------:R-:W-:-:S04]  /*0860*/  FMUL.FTZ R3, R12, R3 ;  /* 0x000000030c037220 */ /* 0x000fc80000410000 */
[-C--:B------:R-:W-:Y:S01]  /*0870*/  FMUL.FTZ R25, R23, R26.reuse ;  /* 0x0000001a17197220 */ /* 0x080fe20000410000 */
[----:B------:R-:W-:Y:S01]  /*0880*/  FMUL.FTZ R26, R17, R26 ;  /* 0x0000001a111a7220 */ /* 0x000fe20000410000 */
[----:B------:R-:W-:Y:S02]  /*0890*/  FFMA.FTZ R24, R3, R3, R24 ;  /* 0x0000000303187223 */ /* 0x000fe40000010018 */
[----:B------:R-:W-:Y:S01]  /*08a0*/  FMUL.FTZ R25, R25, R25 ;  /* 0x0000001919197220 */ /* 0x000fe20000410000 */
[----:B------:R-:W0:Y:S03]  /*08b0*/  LDC.64 R2, c[0x0][0x218] ;  /* 0x00008600ff027b82 */ /* 0x000e260000000a00 */
[----:B------:R-:W-:Y:S01]  /*08c0*/  FFMA.FTZ R25, R26, R26, R25 ;  /* 0x0000001a1a197223 */ /* 0x000fe20000010019 */
[----:B------:R-:W-:Y:S01]  /*08d0*/  FSETP.NEU.FTZ.AND P4, PT, R7, +INF , PT ;  /* 0x7f8000000700780b */ /* 0x000fe20003f9d000 */
[----:B------:R-:W1:Y:S01]  /*08e0*/  MUFU.SQRT R21, R21 ;  /* 0x0000001500157308 */ /* 0x000e620000002000 */
[----:B------:R-:W-:-:S02]  /*08f0*/  FSETP.NEU.FTZ.AND P1, PT, R11, RZ, PT ;  /* 0x000000ff0b00720b */ /* 0x000fc40003f3d000 */
[----:B------:R-:W-:-:S05]  /*0900*/  FSETP.NEU.FTZ.AND P6, PT, R14, RZ, PT ;  /* 0x000000ff0e00720b */ /* 0x000fca0003fdd000 */
[----:B------:R-:W2:Y:S01]  /*0910*/  MUFU.SQRT R22, R22 ;  /* 0x0000001600167308 */ /* 0x000ea20000002000 */
[----:B------:R-:W-:Y:S02]  /*0920*/  FSETP.NEU.FTZ.AND P5, PT, R15, RZ, PT ;  /* 0x000000ff0f00720b */ /* 0x000fe40003fbd000 */
[----:B------:R-:W-:-:S05]  /*0930*/  FSETP.NEU.FTZ.AND P0, PT, R23, RZ, PT ;  /* 0x000000ff1700720b */ /* 0x000fca0003f1d000 */
[----:B------:R-:W3:Y:S08]  /*0940*/  MUFU.SQRT R24, R24 ;  /* 0x0000001800187308 */ /* 0x000ef00000002000 */
[----:B------:R-:W4:Y:S01]  /*0950*/  MUFU.SQRT R7, R25 ;  /* 0x0000001900077308 */ /* 0x000f220000002000 */
[----:B------:R-:W-:Y:S02]  /*0960*/  FSETP.NEU.FTZ.AND P2, PT, R11, +INF , PT ;  /* 0x7f8000000b00780b */ /* 0x000fe40003f5d000 */
[----:B------:R-:W-:-:S02]  /*0970*/  LOP3.LUT R18, R18, 0x800000, RZ, 0xfc, !PT ;  /* 0x0080000012127812 */ /* 0x000fc400078efcff */
[----:B------:R-:W-:Y:S02]  /*0980*/  LOP3.LUT R11, R16, 0x800000, RZ, 0xfc, !PT ;  /* 0x00800000100b7812 */ /* 0x000fe400078efcff */
[----:B------:R-:W-:Y:S02]  /*0990*/  LOP3.LUT R19, R19, 0x800000, RZ, 0xfc, !PT ;  /* 0x0080000013137812 */ /* 0x000fe400078efcff */
[----:B------:R-:W-:Y:S01]  /*09a0*/  LOP3.LUT R20, R20, 0x800000, RZ, 0xfc, !PT ;  /* 0x0080000014147812 */ /* 0x000fe200078efcff */
[----:B-1----:R-:W-:Y:S01]  /*09b0*/  @P1 FMUL.FTZ R10, R21, R18 ;  /* 0x00000012150a1220 */ /* 0x002fe20000410000 */
[----:B--2---:R-:W-:Y:S01]  /*09c0*/  @P6 FMUL.FTZ R13, R22, R11 ;  /* 0x0000000b160d6220 */ /* 0x004fe20000410000 */
[----:B---3--:R-:W-:Y:S01]  /*09d0*/  @P5 FMUL.FTZ R12, R24, R19 ;  /* 0x00000013180c5220 */ /* 0x008fe20000410000 */
[----:B------:R-:W-:Y:S02]  /*09e0*/  FSETP.NEU.FTZ.AND P3, PT, R8, +INF , PT ;  /* 0x7f8000000800780b */ /* 0x000fe40003f7d000 */
[----:B------:R-:W-:Y:S01]  /*09f0*/  FSETP.NEU.FTZ.AND P1, PT, R14, +INF , PT ;  /* 0x7f8000000e00780b */ /* 0x000fe20003f3d000 */
[----:B----4-:R-:W-:Y:S01]  /*0a00*/  @P0 FMUL.FTZ R17, R7, R20 ;  /* 0x0000001407110220 */ /* 0x010fe20000410000 */
[----:B------:R-:W-:-:S02]  /*0a10*/  FSETP.NEU.FTZ.AND P6, PT, R15, +INF , PT ;  /* 0x7f8000000f00780b */ /* 0x000fc40003fdd000 */
[----:B------:R-:W-:Y:S01]  /*0a20*/  FSETP.NEU.FTZ.AND P5, PT, R23, +INF , PT ;  /* 0x7f8000001700780b */ /* 0x000fe20003fbd000 */
[----:B0-----:R-:W-:Y:S01]  /*0a30*/  IMAD.WIDE.U32 R2, R0, 0x2, R2 ;  /* 0x0000000200027825 */ /* 0x001fe200078e0002 */
[----:B------:R-:W-:Y:S02]  /*0a40*/  FSEL R4, R4, +INF , P4 ;  /* 0x7f80000004047808 */ /* 0x000fe40002000000 */
[----:B------:R-:W-:Y:S02]  /*0a50*/  FSEL R7, R6, +INF , P3 ;  /* 0x7f80000006077808 */ /* 0x000fe40001800000 */
[----:B------:R-:W-:Y:S02]  /*0a60*/  FSEL R10, R10, +INF , P2 ;  /* 0x7f8000000a0a7808 */ /* 0x000fe40001000000 */
[----:B------:R-:W-:Y:S02]  /*0a70*/  FSEL R13, R13, +INF , P1 ;  /* 0x7f8000000d0d7808 */ /* 0x000fe40000800000 */
[----:B------:R-:W-:-:S02]  /*0a80*/  FSEL R12, R12, +INF , P6 ;  /* 0x7f8000000c0c7808 */ /* 0x000fc40003000000 */
[----:B------:R-:W-:Y:S01]  /*0a90*/  FSEL R17, R17, +INF , P5 ;  /* 0x7f80000011117808 */ /* 0x000fe20002800000 */
[----:B------:R-:W-:Y:S01]  /*0aa0*/  IMAD.WIDE R2, R5, 0x4, R2 ;  /* 0x0000000405027825 */ /* 0x000fe200078e0202 */
[----:B------:R-:W-:Y:S02]  /*0ab0*/  F2FP.F16.F32.PACK_AB R7, R7, R4 ;  /* 0x000000040707723e */ /* 0x000fe400000000ff */
[----:B------:R-:W-:Y:S02]  /*0ac0*/  F2FP.F16.F32.PACK_AB R13, R13, R10 ;  /* 0x0000000a0d0d723e */ /* 0x000fe400000000ff */
[----:B------:R-:W-:Y:S01]  /*0ad0*/  F2FP.F16.F32.PACK_AB R17, R17, R12 ;  /* 0x0000000c1111723e */ /* 0x000fe200000000ff */
[----:B------:R-:W-:Y:S04]  /*0ae0*/  STG.E desc[UR4][R2.64], R9 ;  /* 0x0000000902007986 */ /* 0x000fe8000c101904 */
[----:B------:R-:W-:Y:S04]  /*0af0*/  STG.E desc[UR4][R2.64+0x200], R7 ;  /* 0x0002000702007986 */ /* 0x000fe8000c101904 */
[----:B------:R-:W-:Y:S04]  /*0b00*/  STG.E desc[UR4][R2.64+0x400], R13 ;  /* 0x0004000d02007986 */ /* 0x000fe8000c101904 */
[----:B------:R-:W-:Y:S01]  /*0b10*/  STG.E desc[UR4][R2.64+0x600], R17 ;  /* 0x0006001102007986 */ /* 0x000fe2000c101904 */
[----:B------:R-:W-:Y:S05]  /*0b20*/  EXIT ;  /* 0x000000000000794d */ /* 0x000fea0003800000 */
.L_x_3089:
[----:B------:R-:W0:Y:S02]  /*0b30*/  S2R R3, SR_TID.X ;  /* 0x0000000000037919 */ /* 0x000e240000002100 */
[----:B0-----:R-:W-:Y:S01]  /*0b40*/  ISETP.GE.AND P0, PT, R3, R2, PT ;  /* 0x000000020300720c */ /* 0x001fe20003f06270 */
[----:B------:R-:W-:-:S12]  /*0b50*/  IMAD.MOV.U32 R23, RZ, RZ, R3 ;  /* 0x000000ffff177224 */ /* 0x000fd800078e0003 */
[----:B------:R-:W-:Y:S01]  /*0b60*/  @!P0 IADD3 R22, R0, R23, RZ ;  /* 0x0000001700168210 */ /* 0x000fe20007ffe0ff */
[----:B------:R-:W-:-:S05]  /*0b70*/  @!P0 VIADD R23, R23, 0x80 ;  /* 0x0000008017178836 */ /* 0x000fca0000000000 */
[----:B------:R-:W-:-:S13]  /*0b80*/  ISETP.GE.AND P1, PT, R23, R2, PT ;  /* 0x000000021700720c */ /* 0x000fda0003f26270 */
[----:B------:R-:W-:Y:S01]  /*0b90*/  @!P1 IMAD.IADD R25, R0, 0x1, R23 ;  /* 0x0000000100199824 */ /* 0x000fe200078e0217 */
[----:B------:R-:W-:Y:S01]  /*0ba0*/  @!P1 IADD3 R23, R23, 0x80, RZ ;  /* 0x0000008017179810 */ /* 0x000fe20007ffe0ff */
[----:B------:R-:W0:Y:S03]  /*0bb0*/  @!P1 LDC.64 R20, c[0x0][0x220] ;  /* 0x00008800ff149b82 */ /* 0x000e260000000a00 */
[----:B------:R-:W-:-:S05]  /*0bc0*/  ISETP.GE.AND P2, PT, R23, R2, PT ;  /* 0x000000021700720c */ /* 0x000fca0003f46270 */
[----:B------:R-:W1:Y:S08]  /*0bd0*/  @!P1 LDC.64 R4, c[0x0][0x228] ;  /* 0x00008a00ff049b82 */ /* 0x000e700000000a00 */
        /* <DEDUP_REMOVED lines=9> */
[----:B------:R-:W1:Y:S01]  /*0c70*/  @!P3 LDC.64 R26, c[0x0][0x220] ;  /* 0x00008800ff1abb82 */ /* 0x000e620000000a00 */
[C---:B------:R-:W-:Y:S01]  /*0c80*/  @!P3 IADD3 R9, R0.reuse, R23, RZ ;  /* 0x000000170009b210 */ /* 0x040fe20007ffe0ff */
[----:B------:R-:W-:Y:S01]  /*0c90*/  @!P3 VIADD R23, R23, 0x80 ;  /* 0x000000801717b836 */ /* 0x000fe20000000000 */
[----:B------:R-:W5:Y:S04]  /*0ca0*/  @!P1 LDG.E.U16 R4, desc[UR4][R20.64] ;  /* 0x0000000414049981 */ /* 0x000f68000c1e1500 */
[-C--:B------:R-:W-:Y:S01]  /*0cb0*/  ISETP.GE.AND P4, PT, R23, R2.reuse, PT ;  /* 0x000000021700720c */ /* 0x080fe20003f86270 */
[----:B------:R3:W5:Y:S01]  /*0cc0*/  @!P1 LDG.E.U16 R5, desc[UR4][R24.64] ;  /* 0x0000000418059981 */ /* 0x000762000c1e1500 */
[----:B------:R-:W-:Y:S01]  /*0cd0*/  PRMT R6, RZ, 0x7610, R6 ;  /* 0x00007610ff067816 */ /* 0x000fe20000000006 */
[C---:B--2---:R-:W-:Y:S01]  /*0ce0*/  @!P2 IMAD.WIDE.U32 R18, R7.reuse, 0x2, R18 ;  /* 0x000000020712a825 */ /* 0x044fe200078e0012 */
[----:B------:R-:W2:Y:S03]  /*0cf0*/  @!P3 LDC.64 R14, c[0x0][0x228] ;  /* 0x00008a00ff0ebb82 */ /* 0x000ea60000000a00 */
[----:B0-----:R-:W-:Y:S01]  /*0d00*/  @!P2 IMAD.WIDE.U32 R16, R7, 0x2, R16 ;  /* 0x000000020710a825 */ /* 0x001fe200078e0010 */
[----:B------:R0:W5:Y:S05]  /*0d10*/  @!P2 LDG.E.U16 R6, desc[UR4][R18.64] ;  /* 0x000000041206a981 */ /* 0x00016a000c1e1500 */
[----:B------:R-:W-:Y:S01]  /*0d20*/  @!P4 IADD3 R11, R0, R23, RZ ;  /* 0x00000017000bc210 */ /* 0x000fe20007ffe0ff */
[----:B------:R-:W-:Y:S01]  /*0d30*/  @!P4 VIADD R23, R23, 0x80 ;  /* 0x000000801717c836 */ /* 0x000fe20000000000 */
[----:B------:R-:W4:Y:S04]  /*0d40*/  @!P4 LDC.64 R12, c[0x0][0x220] ;  /* 0x00008800ff0ccb82 */ /* 0x000f280000000a00 */
[----:B------:R-:W-:-:S02]  /*0d50*/  ISETP.GE.AND P1, PT, R23, R2, PT ;  /* 0x000000021700720c */ /* 0x000fc40003f26270 */
[----:B------:R-:W-:Y:S02]  /*0d60*/  PRMT R7, RZ, 0x7610, R7 ;  /* 0x00007610ff077816 */ /* 0x000fe40000000007 */
[----:B---3--:R-:W3:Y:S04]  /*0d70*/  @!P4 LDC.64 R24, c[0x0][0x228] ;  /* 0x00008a00ff18cb82 */ /* 0x008ee80000000a00 */
[----:B------:R1:W5:Y:S05]  /*0d80*/  @!P2 LDG.E.U16 R7, desc[UR4][R16.64] ;  /* 0x000000041007a981 */ /* 0x00036a000c1e1500 */
[----:B0-----:R-:W-:Y:S01]  /*0d90*/  @!P1 IADD3 R19, R0, R23, RZ ;  /* 0x0000001700139210 */ /* 0x001fe20007ffe0ff */
[----:B------:R-:W-:Y:S01]  /*0da0*/  @!P1 VIADD R23, R23, 0x80 ;  /* 0x0000008017179836 */ /* 0x000fe20000000000 */
[----:B------:R-:W-:Y:S01]  /*0db0*/  PRMT R10, RZ, 0x7610, R10 ;  /* 0x00007610ff0a7816 */ /* 0x000fe2000000000a */
[----:B------:R-:W0:Y:S03]  /*0dc0*/  @!P1 LDC.64 R20, c[0x0][0x220] ;  /* 0x00008800ff149b82 */ /* 0x000e260000000a00 */
[----:B------:R-:W-:Y:S01]  /*0dd0*/  ISETP.GE.AND P2, PT, R23, R2, PT ;  /* 0x000000021700720c */ /* 0x000fe20003f46270 */
[----:B----4-:R-:W-:Y:S01]  /*0de0*/  @!P4 IMAD.WIDE.U32 R12, R11, 0x2, R12 ;  /* 0x000000020b0cc825 */ /* 0x010fe200078e000c */
[----:B------:R-:W-:-:S03]  /*0df0*/  PRMT R8, RZ, 0x7610, R8 ;  /* 0x00007610ff087816 */ /* 0x000fc60000000008 */
[----:B-1----:R-:W1:Y:S01]  /*0e00*/  @!P1 LDC.64 R16, c[0x0][0x228] ;  /* 0x00008a00ff109b82 */ /* 0x002e620000000a00 */
[----:B------:R4:W5:Y:S07]  /*0e10*/  @!P4 LDG.E.U16 R10, desc[UR4][R12.64] ;  /* 0x000000040c0ac981 */ /* 0x00096e000c1e1500 */
[----:B----4-:R-:W4:Y:S01]  /*0e20*/  @!P2 LDC.64 R12, c[0x0][0x220] ;  /* 0x00008800ff0cab82 */ /* 0x010f220000000a00 */
[----:B------:R-:W-:-:S04]  /*0e30*/  @!P3 IMAD.WIDE.U32 R26, R9, 0x2, R26 ;  /* 0x00000002091ab825 */ /* 0x000fc800078e001a */
[----:B---3--:R-:W-:Y:S01]  /*0e40*/  @!P4 IMAD.WIDE.U32 R24, R11, 0x2, R24 ;  /* 0x000000020b18c825 */ /* 0x008fe200078e0018 */
[----:B------:R-:W-:Y:S01]  /*0e50*/  PRMT R11, RZ, 0x7610, R11 ;  /* 0x00007610ff0b7816 */ /* 0x000fe2000000000b */
[----:B------:R3:W5:Y:S02]  /*0e60*/  @!P3 LDG.E.U16 R8, desc[UR4][R26.64] ;  /* 0x000000041a08b981 */ /* 0x000764000c1e1500 */
[----:B--2---:R-:W-:Y:S01]  /*0e70*/  @!P3 IMAD.WIDE.U32 R14, R9, 0x2, R14 ;  /* 0x00000002090eb825 */ /* 0x004fe200078e000e */
[----:B------:R-:W-:Y:S02]  /*0e80*/  PRMT R9, RZ, 0x7610, R9 ;  /* 0x00007610ff097816 */ /* 0x000fe40000000009 */
[----:B------:R2:W5:Y:S04]  /*0e90*/  @!P4 LDG.E.U16 R11, desc[UR4][R24.64] ;  /* 0x00000004180bc981 */ /* 0x000568000c1e1500 */
[----:B------:R0:W5:Y:S01]  /*0ea0*/  @!P3 LDG.E.U16 R9, desc[UR4][R14.64] ;  /* 0x000000040e09b981 */ /* 0x000162000c1e1500 */
[----:B---3--:R-:W-:-:S02]  /*0eb0*/  @!P2 IADD3 R27, R0, R23, RZ ;  /* 0x00000017001ba210 */ /* 0x008fc40007ffe0ff */
[----:B--2---:R-:W-:-:S03]  /*0ec0*/  PRMT R24, RZ, 0x7610, R24 ;  /* 0x00007610ff187816 */ /* 0x004fc60000000018 */
[----:B----4-:R-:W-:Y:S01]  /*0ed0*/  @!P2 IMAD.WIDE.U32 R12, R27, 0x2, R12 ;  /* 0x000000021b0ca825 */ /* 0x010fe200078e000c */
[----:B0-----:R-:W0:Y:S04]  /*0ee0*/  @!P2 LDC.64 R14, c[0x0][0x228] ;  /* 0x00008a00ff0eab82 */ /* 0x001e280000000a00 */
        /* <DEDUP_REMOVED lines=17> */
[----:B------:R-:W-:Y:S02]  /*1000*/  @!P1 IADD3 R23, R0, R23, RZ ;  /* 0x0000001700179210 */ /* 0x000fe40007ffe0ff */
        /* <DEDUP_REMOVED lines=13> */
[----:B-----5:R-:W-:Y:S02]  /*10e0*/  HADD2.F32 R27, -RZ, R27.H0_H0 ;  /* 0x2000001bff1b7230 */ /* 0x020fe40000004100 */
[----:B------:R-:W-:-:S03]  /*10f0*/  HADD2.F32 R22, -RZ, R22.H0_H0 ;  /* 0x20000016ff167230 */ /* 0x000fc60000004100 */
        /* <DEDUP_REMOVED lines=17> */
.L_x_3091:
[----:B------:R-:W-:Y:S05]  /*1210*/  BSYNC B0 ;  /* 0x0000000000007941 */ /* 0x000fea0003800000 */
.L_x_3090:
[----:B0-----:R-:W-:Y:S01]  /*1220*/  VIADD R13, R3, 0x80 ;  /* 0x00000080030d7836 */ /* 0x001fe20000000000 */
[----:B------:R-:W-:Y:S04]  /*1230*/  BSSY B0, `(.L_x_3092) ;  /* 0x0000016000007945 */ /* 0x000fe80003800000 */
[----:B------:R-:W-:-:S13]  /*1240*/  ISETP.GE.AND P1, PT, R13, R2, PT ;  /* 0x000000020d00720c */ /* 0x000fda0003f26270 */
        /* <DEDUP_REMOVED lines=20> */
.L_x_3093:
[----:B------:R-:W-:Y:S05]  /*1390*/  BSYNC B0 ;  /* 0x0000000000007941 */ /* 0x000fea0003800000 */
.L_x_3092:
[----:B-----5:R-:W0:Y:S01]  /*13a0*/  @!P0 LDC.64 R4, c[0x0][0x218] ;  /* 0x00008600ff048b82 */ /* 0x020e220000000a00 */
[C---:B------:R-:W-:Y:S01]  /*13b0*/  IADD3 R15, R3.reuse, 0x100, RZ ;  /* 0x00000100030f7810 */ /* 0x040fe20007ffe0ff */
[----:B------:R-:W-:Y:S01]  /*13c0*/  VIADD R17, R3, 0x180 ;  /* 0x0000018003117836 */ /* 0x000fe20000000000 */
[----:B------:R-:W-:Y:S02]  /*13d0*/  BSSY B0, `(.L_x_3094) ;  /* 0x0000021000007945 */ /* 0x000fe40003800000 */
[-C--:B------:R-:W-:Y:S02]  /*13e0*/  ISETP.GE.AND P6, PT, R15, R2.reuse, PT ;  /* 0x000000020f00720c */ /* 0x080fe40003fc6270 */
[----:B------:R-:W-:Y:S02]  /*13f0*/  IADD3 R15, R3, 0x200, RZ ;  /* 0x00000200030f7810 */ /* 0x000fe40007ffe0ff */
[-C--:B------:R-:W-:Y:S01]  /*1400*/  ISETP.GE.AND P1, PT, R17, R2.reuse, PT ;  /* 0x000000021100720c */ /* 0x080fe20003f26270 */
[----:B------:R-:W-:Y:S01]  /*1410*/  VIADD R17, R3, 0x280 ;  /* 0x0000028003117836 */ /* 0x000fe20000000000 */
[----:B------:R-:W-:-:S02]  /*1420*/  ISETP.GE.AND P2, PT, R15, R2, PT ;  /* 0x000000020f00720c */ /* 0x000fc40003f46270 */
[----:B------:R-:W-:Y:S02]  /*1430*/  IADD3 R15, R3, 0x300, RZ ;  /* 0x00000300030f7810 */ /* 0x000fe40007ffe0ff */
[-C--:B------:R-:W-:Y:S01]  /*1440*/  ISETP.GE.AND P3, PT, R17, R2.reuse, PT ;  /* 0x000000021100720c */ /* 0x080fe20003f66270 */
[----:B------:R-:W-:Y:S01]  /*1450*/  VIADD R17, R3, 0x380 ;  /* 0x0000038003117836 */ /* 0x000fe20000000000 */
[-C--:B------:R-:W-:Y:S02]  /*1460*/  ISETP.GE.AND P4, PT, R15, R2.reuse, PT ;  /* 0x000000020f00720c */ /* 0x080fe40003f86270 */
[----:B------:R-:W-:Y:S02]  /*1470*/  @!P0 IADD3 R15, R0, R3, RZ ;  /* 0x00000003000f8210 */ /* 0x000fe40007ffe0ff */
[----:B------:R-:W-:-:S03]  /*1480*/  ISETP.GE.AND P5, PT, R17, R2, PT ;  /* 0x000000021100720c */ /* 0x000fc60003fa6270 */
[----:B0-----:R-:W-:Y:S01]  /*1490*/  @!P0 IMAD.WIDE.U32 R4, R15, 0x2, R4 ;  /* 0x000000020f048825 */ /* 0x001fe200078e0004 */
[----:B------:R-:W-:Y:S09]  /*14a0*/  @P6 BRA `(.L_x_3095) ;  /* 0x00000000004c6947 */ /* 0x000ff20003800000 */
[----:B------:R-:W-:Y:S02]  /*14b0*/  HADD2.F32 R6, -RZ, R6.H0_H0 ;  /* 0x20000006ff067230 */ /* 0x000fe40000004100 */
        /* <DEDUP_REMOVED lines=18> */
.L_x_3095:
[----:B------:R-:W-:Y:S05]  /*15e0*/  BSYNC B0 ;  /* 0x0000000000007941 */ /* 0x000fea0003800000 */
.L_x_3094:
[----:B------:R-:W-:Y:S04]  /*15f0*/  BSSY B0, `(.L_x_3096) ;  /* 0x0000015000007945 */ /* 0x000fe80003800000 */
[----:B------:R-:W-:Y:S05]  /*1600*/  @P1 BRA `(.L_x_3097) ;  /* 0x00000000004c1947 */ /* 0x000fea0003800000 */
        /* <DEDUP_REMOVED lines=19> */
.L_x_3097:
[----:B------:R-:W-:Y:S05]  /*1740*/  BSYNC B0 ;  /* 0x0000000000007941 */ /* 0x000fea0003800000 */
.L_x_3096:
        /* <DEDUP_REMOVED lines=21> */
.L_x_3099:
[----:B------:R-:W-:Y:S05]  /*18a0*/  BSYNC B0 ;  /* 0x0000000000007941 */ /* 0x000fea0003800000 */
.L_x_3098:
        /* <DEDUP_REMOVED lines=21> */
.L_x_3101:
[----:B------:R-:W-:Y:S05]  /*1a00*/  BSYNC B0 ;  /* 0x0000000000007941 */ /* 0x000fea0003800000 */
.L_x_3100:
        /* <DEDUP_REMOVED lines=21> */
.L_x_3103:
[----:B------:R-:W-:Y:S05]  /*1b60*/  BSYNC B0 ;  /* 0x0000000000007941 */ /* 0x000fea0003800000 */
.L_x_3102:
        /* <DEDUP_REMOVED lines=21> */
.L_x_3105:
[----:B------:R-:W-:Y:S05]  /*1cc0*/  BSYNC B0 ;  /* 0x0000000000007941 */ /* 0x000fea0003800000 */
.L_x_3104:
[----:B------:R-:W-:Y:S01]  /*1cd0*/  @!P0 IMAD.MOV.U32 R3, RZ, RZ, R13 ;  /* 0x000000ffff038224 */ /* 0x000fe200078e000d */
[----:B------:R0:W-:Y:S01]  /*1ce0*/  @!P0 STG.E.U16 desc[UR4][R4.64], R12 ;  /* 0x0000000c04008986 */ /* 0x0001e2000c101504 */
[----:B------:R-:W-:Y:S04]  /*1cf0*/  BSSY B0, `(.L_x_3106) ;  /* 0x000002d000007945 */ /* 0x000fe80003800000 */
[----:B------:R-:W-:Y:S01]  /*1d00*/  BSSY B1, `(.L_x_3107) ;  /* 0x0000025000017945 */ /* 0x000fe20003800000 */
[----:B------:R-:W-:-:S13]  /*1d10*/  ISETP.GE.AND P0, PT, R3, R2, PT ;  /* 0x000000020300720c */ /* 0x000fda0003f06270 */
[----:B0-----:R-:W-:Y:S05]  /*1d20*/  @P0 BRA `(.L_x_3108) ;  /* 0x0000000000300947 */ /* 0x001fea0003800000 */
[----:B------:R-:W0:Y:S01]  /*1d30*/  LDC.64 R4, c[0x0][0x218] ;  /* 0x00008600ff047b82 */ /* 0x000e220000000a00 */
[----:B------:R-:W-:Y:S01]  /*1d40*/  IADD3 R13, R0, R3, RZ ;  /* 0x00000003000d7210 */ /* 0x000fe20007ffe0ff */
        /* <DEDUP_REMOVED lines=10> */
.L_x_3108:
[----:B------:R-:W-:-:S13]  /*1df0*/  ISETP.GE.AND P0, PT, R3, R2, PT ;  /* 0x000000020300720c */ /* 0x000fda0003f06270 */
[----:B------:R-:W-:Y:S05]  /*1e00*/  @P0 BRA `(.L_x_3110) ;  /* 0x0000000000300947 */ /* 0x000fea0003800000 */
[----:B0-----:R-:W0:Y:S01]  /*1e10*/  LDC.64 R4, c[0x0][0x218] ;  /* 0x00008600ff047b82 */ /* 0x001e220000000a00 */
[----:B------:R-:W-:Y:S01]  /*1e20*/  IADD3 R13, R0, R3, RZ ;  /* 0x00000003000d7210 */ /* 0x000fe20007ffe0ff */
[----:B------:R-:W-:-:S04]  /*1e30*/  VIADD R3, R3, 0x80 ;  /* 0x0000008003037836 */ /* 0x000fc80000000000 */
[----:B0-----:R-:W-:-:S05]  /*1e40*/  IMAD.WIDE.U32 R4, R13, 0x2, R4 ;  /* 0x000000020d047825 */ /* 0x001fca00078e0004 */
[----:B------:R1:W-:Y:S02]  /*1e50*/  STG.E.U16 desc[UR4][R4.64], R7 ;  /* 0x0000000704007986 */ /* 0x0003e4000c101504 */
.L_x_3109:
[----:B------:R-:W-:-:S13]  /*1e60*/  ISETP.GE.AND P0, PT, R3, R2, PT ;  /* 0x000000020300720c */ /* 0x000fda0003f06270 */
[----:B------:R-:W-:Y:S05]  /*1e70*/  @P0 BRA `(.L_x_3111) ;  /* 0x0000000000340947 */ /* 0x000fea0003800000 */
[----:B01----:R-:W0:Y:S01]  /*1e80*/  LDC.64 R4, c[0x0][0x218] ;  /* 0x00008600ff047b82 */ /* 0x003e220000000a00 */
[----:B------:R-:W-:Y:S01]  /*1e90*/  IADD3 R7, R0, R3, RZ ;  /* 0x0000000300077210 */ /* 0x000fe20007ffe0ff */
[----:B------:R-:W-:-:S04]  /*1ea0*/  VIADD R3, R3, 0x80 ;  /* 0x0000008003037836 */ /* 0x000fc80000000000 */
[----:B0-----:R-:W-:-:S05]  /*1eb0*/  IMAD.WIDE.U32 R4, R7, 0x2, R4 ;  /* 0x0000000207047825 */ /* 0x001fca00078e0004 */
[----:B------:R1:W-:Y:S02]  /*1ec0*/  STG.E.U16 desc[UR4][R4.64], R8 ;  /* 0x0000000804007986 */ /* 0x0003e4000c101504 */
.L_x_3110:
        /* <DEDUP_REMOVED lines=8> */
.L_x_3111:
[----:B------:R-:W-:Y:S05]  /*1f50*/  BSYNC B1 ;  /* 0x0000000000017941 */ /* 0x000fea0003800000 */
.L_x_3107:
[----:B------:R-:W-:-:S13]  /*1f60*/  ISETP.GE.AND P0, PT, R3, R2, PT ;  /* 0x000000020300720c */ /* 0x000fda0003f06270 */
[----:B012---:R-:W0:Y:S01]  /*1f70*/  @!P0 LDC.64 R4, c[0x0][0x218] ;  /* 0x00008600ff048b82 */ /* 0x007e220000000a00 */
[----:B------:R-:W-:Y:S01]  /*1f80*/  @!P0 IADD3 R7, R0, R3, RZ ;  /* 0x0000000300078210 */ /* 0x000fe20007ffe0ff */
[----:B------:R-:W-:-:S04]  /*1f90*/  @!P0 VIADD R3, R3, 0x80 ;  /* 0x0000008003038836 */ /* 0x000fc80000000000 */
[----:B0-----:R-:W-:-:S05]  /*1fa0*/  @!P0 IMAD.WIDE.U32 R4, R7, 0x2, R4 ;  /* 0x0000000207048825 */ /* 0x001fca00078e0004 */
[----:B------:R2:W-:Y:S02]  /*1fb0*/  @!P0 STG.E.U16 desc[UR4][R4.64], R10 ;  /* 0x0000000a04008986 */ /* 0x0005e4000c101504 */
.L_x_3112:
[----:B------:R-:W-:Y:S05]  /*1fc0*/  BSYNC B0 ;  /* 0x0000000000007941 */ /* 0x000fea0003800000 */
.L_x_3106:
[----:B------:R-:W-:Y:S05]  /*1fd0*/  WARPSYNC.ALL ;  /* 0x0000000000007948 */ /* 0x000fea0003800000 */
[----:B------:R-:W-:-:S13]  /*1fe0*/  ISETP.GE.AND P0, PT, R3, R2, PT ;  /* 0x000000020300720c */ /* 0x000fda0003f06270 */
[----:B------:R-:W-:Y:S05]  /*1ff0*/  @P0 EXIT ;  /* 0x000000000000094d */ /* 0x000fea0003800000 */
[----:B012---:R-:W0:Y:S01]  /*2000*/  LDC.64 R4, c[0x0][0x218] ;  /* 0x00008600ff047b82 */ /* 0x007e220000000a00 */
[----:B------:R-:W-:-:S05]  /*2010*/  IADD3 R3, R0, R3, RZ ;  /* 0x0000000300037210 */ /* 0x000fca0007ffe0ff */
[----:B0-----:R-:W-:-:S05]  /*2020*/  IMAD.WIDE.U32 R2, R3, 0x2, R4 ;  /* 0x0000000203027825 */ /* 0x001fca00078e0004 */
[----:B------:R-:W-:Y:S01]  /*2030*/  STG.E.U16 desc[UR4][R2.64], R11 ;  /* 0x0000000b02007986 */ /* 0x000fe2000c101504 */
[----:B------:R-:W-:Y:S05]  /*2040*/  EXIT ;  /* 0x000000000000794d */ /* 0x000fea0003800000 */
.L_x_3113:
        /* <DEDUP_REMOVED lines=11> */
.L_x_19785:


//--------------------- .text._ZN2at6native29vectorized_elementwise_kernelILi4ENS0_13BinaryFunctorIN3c104HalfES4_S4_ZZZNS0_17hypot_kernel_cudaERNS_18TensorIteratorBaseEENKUlvE_clEvENKUlvE1_clEvEUlS4_S4_E_EESt5arrayIPcLm3EEEEviT0_T1_ --------------------------
	.section	.text._ZN2at6native29vectorized_elementwise_kernelILi4ENS0_13BinaryFunctorIN3c104HalfES4_S4_ZZZNS0_17hypot_kernel_cudaERNS_18TensorIteratorBaseEENKUlvE_clEvENKUlvE1_clEvEUlS4_S4_E_EESt5arrayIPcLm3EEEEviT0_T1_,"ax",@progbits
	.align	128
        .global         _ZN2at6native29vectorized_elementwise_kernelILi4ENS0_13BinaryFunctorIN3c104HalfES4_S4_ZZZNS0_17hypot_kernel_cudaERNS_18TensorIteratorBaseEENKUlvE_clEvENKUlvE1_clEvEUlS4_S4_E_EESt5arrayIPcLm3EEEEviT0_T1_
        .type           _ZN2at6native29vectorized_elementwise_kernelILi4ENS0_13BinaryFunctorIN3c104HalfES4_S4_ZZZNS0_17hypot_kernel_cudaERNS_18TensorIteratorBaseEENKUlvE_clEvENKUlvE1_clEvEUlS4_S4_E_EESt5arrayIPcLm3EEEEviT0_T1_,@function
        .size           _ZN2at6native29vectorized_elementwise_kernelILi4ENS0_13BinaryFunctorIN3c104HalfES4_S4_ZZZNS0_17hypot_kernel_cudaERNS_18TensorIteratorBaseEENKUlvE_clEvENKUlvE1_clEvEUlS4_S4_E_EESt5arrayIPcLm3EEEEviT0_T1_,(.L_x_19786 - _ZN2at6native29vectorized_elementwise_kernelILi4ENS0_13BinaryFunctorIN3c104HalfES4_S4_ZZZNS0_17hypot_kernel_cudaERNS_18TensorIteratorBaseEENKUlvE_clEvENKUlvE1_clEvEUlS4_S4_E_EESt5arrayIPcLm3EEEEviT0_T1_)
        .other          _ZN2at6native29vectorized_elementwise_kernelILi4ENS0_13BinaryFunctorIN3c104HalfES4_S4_ZZZNS0_17hypot_kernel_cudaERNS_18TensorIteratorBaseEENKUlvE_clEvENKUlvE1_clEvEUlS4_S4_E_EESt5arrayIPcLm3EEEEviT0_T1_,@"STO_CUDA_ENTRY STV_DEFAULT"
_ZN2at6native29vectorized_elementwise_kernelILi4ENS0_13BinaryFunctorIN3c104HalfES4_S4_ZZZNS0_17hypot_kernel_cudaERNS_18TensorIteratorBaseEENKUlvE_clEvENKUlvE1_clEvEUlS4_S4_E_EESt5arrayIPcLm3EEEEviT0_T1_:
.text._ZN2at6native29vectorized_elementwise_kernelILi4ENS0_13BinaryFunctorIN3c104HalfES4_S4_ZZZNS0_17hypot_kernel_cudaERNS_18TensorIteratorBaseEENKUlvE_clEvENKUlvE1_clEvEUlS4_S4_E_EESt5arrayIPcLm3EEEEviT0_T1_:
        /* <DEDUP_REMOVED lines=14> */
[----:B------:R-:W2:Y:S03]  /*00e0*/  LDG.E.64 R12, desc[UR4][R8.64] ;  /* 0x00000004080c7981 */ /* 0x000ea6000c1e1b00 */
[----:B------:R-:W-:Y:S02]  /*00f0*/  IMAD.WIDE.U32 R14, R4, 0x8, R6 ;  /* 0x00000008040e7825 */ /* 0x000fe400078e0006 */
[----:B------:R0:W3:Y:S04]  /*0100*/  LDG.E.64 R6, desc[UR4][R8.64+0x400] ;  /* 0x0004000408067981 */ /* 0x0000e8000c1e1b00 */
[----:B------:R-:W4:Y:S04]  /*0110*/  LDG.E.64 R10, desc[UR4][R14.64] ;  /* 0x000000040e0a7981 */ /* 0x000f28000c1e1b00 */
[----:B------:R1:W5:Y:S01]  /*0120*/  LDG.E.64 R2, desc[UR4][R14.64+0x400] ;  /* 0x000400040e027981 */ /* 0x000362000c1e1b00 */
[----:B--2---:R-:W-:-:S02]  /*0130*/  HADD2.F32 R5, -RZ, R12.H0_H0 ;  /* 0x2000000cff057230 */ /* 0x004fc40000004100 */
[----:B------:R-:W-:-:S03]  /*0140*/  HADD2.F32 R12, -RZ, R12.H1_H1 ;  /* 0x3000000cff0c7230 */ /* 0x000fc60000004100 */
[----:B------:R-:W-:Y:S01]  /*0150*/  FADD.FTZ R5, |R5|, -RZ ;  /* 0x800000ff05057221 */ /* 0x000fe20000010200 */
[--C-:B----4-:R-:W-:Y:S02]  /*0160*/  HADD2.F32 R16, -RZ, R10.reuse.H0_H0 ;  /* 0x2000000aff107230 */ /* 0x110fe40000004100 */
[----:B------:R-:W-:-:S03]  /*0170*/  HADD2.F32 R10, -RZ, R10.H1_H1 ;  /* 0x3000000aff0a7230 */ /* 0x000fc60000004100 */
[----:B------:R-:W-:Y:S01]  /*0180*/  FADD.FTZ R16, |R16|, -RZ ;  /* 0x800000ff10107221 */ /* 0x000fe20000010200 */
[----:B------:R-:W-:Y:S01]  /*0190*/  FADD.FTZ R17, |R12|, -RZ ;  /* 0x800000ff0c117221 */ /* 0x000fe20000010200 */
[----:B------:R-:W-:-:S03]  /*01a0*/  FADD.FTZ R10, |R10|, -RZ ;  /* 0x800000ff0a0a7221 */ /* 0x000fc60000010200 */
[CC--:B0-----:R-:W-:Y:S02]  /*01b0*/  VIMNMX R9, R5.reuse, R16.reuse, !PT ;  /* 0x0000001005097248 */ /* 0x0c1fe40007fe0100 */
[----:B------:R-:W-:Y:S02]  /*01c0*/  VIMNMX R12, R5, R16, PT ;  /* 0x00000010050c7248 */ /* 0x000fe40003fe0100 */
[----:B-1----:R-:W-:Y:S01]  /*01d0*/  LOP3.LUT R14, R9, 0xfe000000, RZ, 0xc0, !PT ;  /* 0xfe000000090e7812 */ /* 0x002fe200078ec0ff */
[----:B------:R-:W-:Y:S01]  /*01e0*/  HADD2.F32 R16, -RZ, R11.H0_H0 ;  /* 0x2000000bff107230 */ /* 0x000fe20000004100 */
[CC--:B------:R-:W-:Y:S02]  /*01f0*/  VIMNMX R15, R17.reuse, R10.reuse, PT ;  /* 0x0000000a110f7248 */ /* 0x0c0fe40003fe0100 */
[----:B------:R-:W-:Y:S02]  /*0200*/  VIMNMX R8, R17, R10, !PT ;  /* 0x0000000a11087248 */ /* 0x000fe40007fe0100 */
[----:B------:R-:W-:Y:S01]  /*0210*/  IADD3 R10, -R14, 0x7e800000, RZ ;  /* 0x7e8000000e0a7810 */ /* 0x000fe20007ffe1ff */
[----:B------:R-:W-:-:S02]  /*0220*/  HADD2.F32 R5, -RZ, R13.H0_H0 ;  /* 0x2000000dff057230 */ /* 0x000fc40000004100 */
[----:B------:R-:W-:Y:S02]  /*0230*/  HADD2.F32 R18, -RZ, R13.H1_H1 ;  /* 0x3000000dff127230 */ /* 0x000fe40000004100 */
[----:B------:R-:W-:Y:S01]  /*0240*/  FADD.FTZ R22, |R16|, -RZ ;  /* 0x800000ff10167221 */ /* 0x000fe20000010200 */
[----:B------:R-:W-:Y:S01]  /*0250*/  HADD2.F32 R20, -RZ, R11.H1_H1 ;  /* 0x3000000bff147230 */ /* 0x000fe20000004100 */
[----:B------:R-:W-:Y:S01]  /*0260*/  LOP3.LUT R13, R8, 0xfe000000, RZ, 0xc0, !PT ;  /* 0xfe000000080d7812 */ /* 0x000fe200078ec0ff */
[-C--:B------:R-:W-:Y:S01]  /*0270*/  FMUL.FTZ R16, R12, R10.reuse ;  /* 0x0000000a0c107220 */ /* 0x080fe20000410000 */
[----:B------:R-:W-:Y:S01]  /*0280*/  FADD.FTZ R17, |R5|, -RZ ;  /* 0x800000ff05117221 */ /* 0x000fe20000010200 */
[----:B------:R-:W-:Y:S01]  /*0290*/  FADD.FTZ R11, |R18|, -RZ ;  /* 0x800000ff120b7221 */ /* 0x000fe20000010200 */
[----:B------:R-:W-:Y:S01]  /*02a0*/  IADD3 R18, -R13, 0x7e800000, RZ ;  /* 0x7e8000000d127810 */ /* 0x000fe20007ffe1ff */
[----:B------:R-:W-:Y:S01]  /*02b0*/  FMUL.FTZ R10, R9, R10 ;  /* 0x0000000a090a7220 */ /* 0x000fe20000410000 */
[----:B------:R-:W-:Y:S01]  /*02c0*/  FMUL.FTZ R19, R16, R16 ;  /* 0x0000001010137220 */ /* 0x000fe20000410000 */
[----:B------:R-:W-:Y:S01]  /*02d0*/  FADD.FTZ R20, |R20|, -RZ ;  /* 0x800000ff14147221 */ /* 0x000fe20000010200 */
[----:B------:R-:W-:Y:S01]  /*02e0*/  VIMNMX R5, R17, R22, !PT ;  /* 0x0000001611057248 */ /* 0x000fe20007fe0100 */
[----:B------:R-:W-:Y:S01]  /*02f0*/  FMUL.FTZ R21, R15, R18 ;  /* 0x000000120f157220 */ /* 0x000fe20000410000 */
[----:B------:R-:W-:-:S02]  /*0300*/  FFMA.FTZ R19, R10, R10, R19 ;  /* 0x0000000a0a137223 */ /* 0x000fc40000010013 */
[----:B------:R-:W-:Y:S01]  /*0310*/  VIMNMX R10, R11, R20, !PT ;  /* 0x000000140b0a7248 */ /* 0x000fe20007fe0100 */
[----:B------:R-:W-:Y:S01]  /*0320*/  FMUL.FTZ R23, R8, R18 ;  /* 0x0000001208177220 */ /* 0x000fe20000410000 */
[----:B------:R-:W-:Y:S01]  /*0330*/  LOP3.LUT R16, R5, 0xfe000000, RZ, 0xc0, !PT ;  /* 0xfe00000005107812 */ /* 0x000fe200078ec0ff */
[----:B------:R-:W-:Y:S01]  /*0340*/  FMUL.FTZ R24, R21, R21 ;  /* 0x0000001515187220 */ /* 0x000fe20000410000 */
[----:B------:R-:W-:Y:S02]  /*0350*/  LOP3.LUT R18, R10, 0xfe000000, RZ, 0xc0, !PT ;  /* 0xfe0000000a127812 */ /* 0x000fe400078ec0ff */
[----:B------:R-:W-:Y:S02]  /*0360*/  VIMNMX R17, R17, R22, PT ;  /* 0x0000001611117248 */ /* 0x000fe40003fe0100 */
[----:B------:R-:W-:Y:S02]  /*0370*/  IADD3 R22, -R16, 0x7e800000, RZ ;  /* 0x7e80000010167810 */ /* 0x000fe40007ffe1ff */
[----:B------:R-:W-:Y:S01]  /*0380*/  VIMNMX R11, R11, R20, PT ;  /* 0x000000140b0b7248 */ /* 0x000fe20003fe0100 */
[----:B------:R-:W-:Y:S01]  /*0390*/  FFMA.FTZ R20, R23, R23, R24 ;  /* 0x0000001717147223 */ /* 0x000fe20000010018 */
[----:B------:R-:W-:Y:S01]  /*03a0*/  IADD3 R23, -R18, 0x7e800000, RZ ;  /* 0x7e80000012177810 */ /* 0x000fe20007ffe1ff */
[-C--:B------:R-:W-:Y:S01]  /*03b0*/  FMUL.FTZ R21, R17, R22.reuse ;  /* 0x0000001611157220 */ /* 0x080fe20000410000 */
[----:B------:R-:W-:-:S03]  /*03c0*/  FMUL.FTZ R22, R5, R22 ;  /* 0x0000001605167220 */ /* 0x000fc60000410000 */
[----:B------:R-:W-:Y:S01]  /*03d0*/  FMUL.FTZ R24, R11, R23 ;  /* 0x000000170b187220 */ /* 0x000fe20000410000 */
[----:B------:R-:W-:Y:S01]  /*03e0*/  FMUL.FTZ R21, R21, R21 ;  /* 0x0000001515157220 */ /* 0x000fe20000410000 */
[----:B------:R-:W-:Y:S02]  /*03f0*/  FMUL.FTZ R23, R10, R23 ;  /* 0x000000170a177220 */ /* 0x000fe40000410000 */
[----:B------:R-:W-:Y:S01]  /*0400*/  FMUL.FTZ R24, R24, R24 ;  /* 0x0000001818187220 */ /* 0x000fe20000410000 */
[----:B------:R-:W0:Y:S01]  /*0410*/  MUFU.SQRT R20, R20 ;  /* 0x0000001400147308 */ /* 0x000e220000002000 */
[----:B------:R-:W-:Y:S02]  /*0420*/  FFMA.FTZ R21, R22, R22, R21 ;  /* 0x0000001616157223 */ /* 0x000fe40000010015 */
[----:B------:R-:W-:Y:S01]  /*0430*/  FFMA.FTZ R24, R23, R23, R24 ;  /* 0x0000001717187223 */ /* 0x000fe20000010018 */
[----:B------:R-:W-:-:S04]  /*0440*/  FSETP.NEU.FTZ.AND P3, PT, R15, RZ, PT ;  /* 0x000000ff0f00720b */ /* 0x000fc80003f7d000 */
[----:B------:R-:W1:Y:S01]  /*0450*/  MUFU.SQRT R19, R19 ;  /* 0x0000001300137308 */ /* 0x000e620000002000 */
[C---:B------:R-:W-:Y:S02]  /*0460*/  FSETP.NEU.FTZ.AND P2, PT, R12.reuse, RZ, PT ;  /* 0x000000ff0c00720b */ /* 0x040fe40003f5d000 */
[----:B------:R-:W-:Y:S01]  /*0470*/  FSETP.NEU.FTZ.AND P1, PT, R12, +INF , PT ;  /* 0x7f8000000c00780b */ /* 0x000fe20003f3d000 */
[----:B---3--:R-:W-:Y:S01]  /*0480*/  HADD2.F32 R12, -RZ, R6.H0_H0 ;  /* 0x20000006ff0c7230 */ /* 0x008fe20000004100 */
[C---:B------:R-:W-:Y:S02]  /*0490*/  FSETP.NEU.FTZ.AND P5, PT, R17.reuse, RZ, PT ;  /* 0x000000ff1100720b */ /* 0x040fe40003fbd000 */
[----:B------:R-:W-:Y:S01]  /*04a0*/  FSETP.NEU.FTZ.AND P4, PT, R17, +INF , PT ;  /* 0x7f8000001100780b */ /* 0x000fe20003f9d000 */
[----:B------:R-:W2:Y:S01]  /*04b0*/  MUFU.SQRT R21, R21 ;  /* 0x0000001500157308 */ /* 0x000ea20000002000 */
[----:B-----5:R-:W-:Y:S01]  /*04c0*/  HADD2.F32 R17, -RZ, R2.H0_H0 ;  /* 0x20000002ff117230 */ /* 0x020fe20000004100 */
[----:B------:R-:W-:Y:S01]  /*04d0*/  FSETP.NEU.FTZ.AND P6, PT, R11, RZ, PT ;  /* 0x000000ff0b00720b */ /* 0x000fe20003fdd000 */
[----:B------:R-:W-:Y:S01]  /*04e0*/  FADD.FTZ R12, |R12|, -RZ ;  /* 0x800000ff0c0c7221 */ /* 0x000fe20000010200 */
[----:B------:R-:W-:-:S04]  /*04f0*/  LOP3.LUT R13, R13, 0x800000, RZ, 0xfc, !PT ;  /* 0x008000000d0d7812 */ /* 0x000fc800078efcff */
[----:B------:R-:W3:Y:S01]  /*0500*/  MUFU.SQRT R24, R24 ;  /* 0x0000001800187308 */ /* 0x000ee20000002000 */
[----:B------:R-:W-:Y:S01]  /*0510*/  FADD.FTZ R17, |R17|, -RZ ;  /* 0x800000ff11117221 */ /* 0x000fe20000010200 */
[----:B------:R-:W-:Y:S01]  /*0520*/  LOP3.LUT R14, R14, 0x800000, RZ, 0xfc, !PT ;  /* 0x008000000e0e7812 */ /* 0x000fe200078efcff */
[----:B0-----:R-:W-:Y:S01]  /*0530*/  @P3 FMUL.FTZ R8, R20, R13 ;  /* 0x0000000d14083220 */ /* 0x001fe20000410000 */
[----:B------:R-:W-:Y:S02]  /*0540*/  LOP3.LUT R16, R16, 0x800000, RZ, 0xfc, !PT ;  /* 0x0080000010107812 */ /* 0x000fe400078efcff */
[CC--:B------:R-:W-:Y:S01]  /*0550*/  VIMNMX R13, R12.reuse, R17.reuse, PT ;  /* 0x000000110c0d7248 */ /* 0x0c0fe20003fe0100 */
[----:B-1----:R-:W-:Y:S01]  /*0560*/  @P2 FMUL.FTZ R9, R19, R14 ;  /* 0x0000000e13092220 */ /* 0x002fe20000410000 */
[----:B------:R-:W-:Y:S01]  /*0570*/  FSETP.NEU.FTZ.AND P0, PT, R15, +INF , PT ;  /* 0x7f8000000f00780b */ /* 0x000fe20003f1d000 */
[----:B------:R-:W-:Y:S01]  /*0580*/  HADD2.F32 R6, -RZ, R6.H1_H1 ;  /* 0x30000006ff067230 */ /* 0x000fe20000004100 */
[----:B------:R-:W-:Y:S01]  /*0590*/  VIMNMX R12, R12, R17, !PT ;  /* 0x000000110c0c7248 */ /* 0x000fe20007fe0100 */
[--C-:B------:R-:W-:Y:S01]  /*05a0*/  HADD2.F32 R14, -RZ, R7.reuse.H0_H0 ;  /* 0x20000007ff0e7230 */ /* 0x100fe20000004100 */
[----:B------:R-:W-:Y:S01]  /*05b0*/  LOP3.LUT R15, R18, 0x800000, RZ, 0xfc, !PT ;  /* 0x00800000120f7812 */ /* 0x000fe200078efcff */
[----:B------:R-:W-:-:S02]  /*05c0*/  HADD2.F32 R17, -RZ, R7.H1_H1 ;  /* 0x30000007ff117230 */ /* 0x000fc40000004100 */
[----:B------:R-:W-:Y:S02]  /*05d0*/  HADD2.F32 R2, -RZ, R2.H1_H1 ;  /* 0x30000002ff027230 */ /* 0x000fe40000004100 */
[--C-:B------:R-:W-:Y:S02]  /*05e0*/  HADD2.F32 R7, -RZ, R3.reuse.H0_H0 ;  /* 0x20000003ff077230 */ /* 0x100fe40000004100 */
[----:B--2---:R-:W-:Y:S01]  /*05f0*/  @P5 FMUL.FTZ R5, R21, R16 ;  /* 0x0000001015055220 */ /* 0x004fe20000410000 */
[----:B------:R-:W-:Y:S02]  /*0600*/  HADD2.F32 R16, -RZ, R3.H1_H1 ;  /* 0x30000003ff107230 */ /* 0x000fe40000004100 */
[----:B---3--:R-:W-:Y:S01]  /*0610*/  @P6 FMUL.FTZ R10, R24, R15 ;  /* 0x0000000f180a6220 */ /* 0x008fe20000410000 */
[----:B------:R-:W-:Y:S01]  /*0620*/  FADD.FTZ R6, |R6|, -RZ ;  /* 0x800000ff06067221 */ /* 0x000fe20000010200 */
[----:B------:R-:W-:Y:S01]  /*0630*/  FADD.FTZ R3, |R2|, -RZ ;  /* 0x800000ff02037221 */ /* 0x000fe20000010200 */
[----:B------:R-:W-:Y:S01]  /*0640*/  FADD.FTZ R14, |R14|, -RZ ;  /* 0x800000ff0e0e7221 */ /* 0x000fe20000010200 */
[----:B------:R-:W-:Y:S01]  /*0650*/  LOP3.LUT R22, R12, 0xfe000000, RZ, 0xc0, !PT ;  /* 0xfe0000000c167812 */ /* 0x000fe200078ec0ff */
[----:B------:R-:W-:-:S02]  /*0660*/  FADD.FTZ R15, |R7|, -RZ ;  /* 0x800000ff070f7221 */ /* 0x000fc40000010200 */
[-C--:B------:R-:W-:Y:S02]  /*0670*/  VIMNMX R19, R6, R3.reuse, PT ;  /* 0x0000000306137248 */ /* 0x080fe40003fe0100 */
[----:B------:R-:W-:Y:S02]  /*0680*/  IADD3 R2, -R22, 0x7e800000, RZ ;  /* 0x7e80000016027810 */ /* 0x000fe40007ffe1ff */
[----:B------:R-:W-:Y:S02]  /*0690*/  VIMNMX R6, R6, R3, !PT ;  /* 0x0000000306067248 */ /* 0x000fe40007fe0100 */
[CC--:B------:R-:W-:Y:S02]  /*06a0*/  VIMNMX R7, R14.reuse, R15.reuse, PT ;  /* 0x0000000f0e077248 */ /* 0x0c0fe40003fe0100 */
[----:B------:R-:W-:Y:S01]  /*06b0*/  VIMNMX R14, R14, R15, !PT ;  /* 0x0000000f0e0e7248 */ /* 0x000fe20007fe0100 */
[-C--:B------:R-:W-:Y:S01]  /*06c0*/  FMUL.FTZ R3, R13, R2.reuse ;  /* 0x000000020d037220 */ /* 0x080fe20000410000 */
[----:B------:R-:W-:Y:S01]  /*06d0*/  LOP3.LUT R20, R6, 0xfe000000, RZ, 0xc0, !PT ;  /* 0xfe00000006147812 */ /* 0x000fe200078ec0ff */
[----:B------:R-:W-:Y:S01]  /*06e0*/  FADD.FTZ R17, |R17|, -RZ ;  /* 0x800000ff11117221 */ /* 0x000fe20000010200 */
[----:B------:R-:W-:Y:S01]  /*06f0*/  FADD.FTZ R16, |R16|, -RZ ;  /* 0x800000ff10107221 */ /* 0x000fe20000010200 */
[----:B------:R-:W-:Y:S01]  /*0700*/  LOP3.LUT R21, R14, 0xfe000000, RZ, 0xc0, !PT ;  /* 0xfe0000000e157812 */ /* 0x000fe200078ec0ff */
[----:B------:R-:W-:Y:S01]  /*0710*/  FMUL.FTZ R2, R12, R2 ;  /* 0x000000020c027220 */ /* 0x000fe20000410000 */
[----:B------:R-:W-:Y:S01]  /*0720*/  FMUL.FTZ R3, R3, R3 ;  /* 0x0000000303037220 */ /* 0x000fe20000410000 */
[----:B------:R-:W-:-:S02]  /*0730*/  IADD3 R18, -R20, 0x7e800000, RZ ;  /* 0x7e80000014127810 */ /* 0x000fc40007ffe1ff */
[----:B------:R-:W-:Y:S02]  /*0740*/  IADD3 R23, -R21, 0x7e800000, RZ ;  /* 0x7e80000015177810 */ /* 0x000fe40007ffe1ff */
[C---:B------:R-:W-:Y:S01]  /*0750*/  VIMNMX R15, R17.reuse, R16, !PT ;  /* 0x00000010110f7248 */ /* 0x040fe20007fe0100 */
[----:B------:R-:W-:Y:S01]  /*0760*/  FFMA.FTZ R24, R2, R2, R3 ;  /* 0x0000000202187223 */ /* 0x000fe20000010003 */
[----:B------:R-:W-:Y:S01]  /*0770*/  VIMNMX R17, R17, R16, PT ;  /* 0x0000001011117248 */ /* 0x000fe20003fe0100 */
[----:B------:R-:W-:Y:S01]  /*0780*/  FMUL.FTZ R2, R19, R18 ;  /* 0x0000001213027220 */ /* 0x000fe20000410000 */
[----:B------:R-:W-:Y:S01]  /*0790*/  LOP3.LUT R16, R15, 0xfe000000, RZ, 0xc0, !PT ;  /* 0xfe0000000f107812 */ /* 0x000fe200078ec0ff */
[-C--:B------:R-:W-:Y:S01]  /*07a0*/  FMUL.FTZ R25, R7, R23.reuse ;  /* 0x0000001707197220 */ /* 0x080fe20000410000 */
[----:B------:R-:W-:Y:S01]  /*07b0*/  FMUL.FTZ R23, R14, R23 ;  /* 0x000000170e177220 */ /* 0x000fe20000410000 */
[----:B------:R-:W-:Y:S01]  /*07c0*/  FMUL.FTZ R3, R2, R2 ;  /* 0x0000000202037220 */ /* 0x000fe20000410000 */
[----:B------:R-:W-:Y:S01]  /*07d0*/  IADD3 R26, -R16, 0x7e800000, RZ ;  /* 0x7e800000101a7810 */ /* 0x000fe20007ffe1ff */
[----:B------:R-:W-:Y:S01]  /*07e0*/  FMUL.FTZ R2, R25, R25 ;  /* 0x0000001919027220 */ /* 0x000fe20000410000 */
[----:B------:R-:W-:-:S03]  /*07f0*/  FMUL.FTZ R18, R6, R18 ;  /* 0x0000001206127220 */ /* 0x000fc60000410000 */
[----:B------:R-:W-:Y:S01]  /*0800*/  FFMA.FTZ R23, R23, R23, R2 ;  /* 0x0000001717177223 */ /* 0x000fe20000010002 */
[-C--:B------:R-:W-:Y:S01]  /*0810*/  FMUL.FTZ R2, R17, R26.reuse ;  /* 0x0000001a11027220 */ /* 0x080fe20000410000 */
[----:B------:R-:W-:Y:S01]  /*0820*/  FMUL.FTZ R26, R15, R26 ;  /* 0x0000001a0f1a7220 */ /* 0x000fe20000410000 */
[----:B------:R-:W-:Y:S02]  /*0830*/  FFMA.FTZ R18, R18, R18, R3 ;  /* 0x0000001212127223 */ /* 0x000fe40000010003 */
[----:B------:R-:W-:Y:S02]  /*0840*/  FMUL.FTZ R25, R2, R2 ;  /* 0x0000000202197220 */ /* 0x000fe40000410000 */
[----:B------:R-:W0:Y:S02]  /*0850*/  LDC.64 R2, c[0x0][0x218] ;  /* 0x00008600ff027b82 */ /* 0x000e240000000a00 */
[----:B------:R-:W-:Y:S01]  /*0860*/  FFMA.FTZ R26, R26, R26, R25 ;  /* 0x0000001a1a1a7223 */ /* 0x000fe20000010019 */
[----:B------:R-:W-:Y:S01]  /*0870*/  FSETP.NEU.FTZ.AND P3, PT, R11, +INF , PT ;  /* 0x7f8000000b00780b */ /* 0x000fe20003f7d000 */
[----:B------:R-:W1:Y:S01]  /*0880*/  MUFU.SQRT R24, R24 ;  /* 0x0000001800187308 */ /* 0x000e620000002000 */
[----:B------:R-:W-:-:S02]  /*0890*/  FSEL R9, R9, +INF , P1 ;  /* 0x7f80000009097808 */ /* 0x000fc40000800000 */
[----:B------:R-:W-:-:S05]  /*08a0*/  FSEL R8, R8, +INF , P0 ;  /* 0x7f80000008087808 */ /* 0x000fca0000000000 */
[----:B------:R-:W2:Y:S01]  /*08b0*/  MUFU.SQRT R18, R18 ;  /* 0x0000001200127308 */ /* 0x000ea20000002000 */
[----:B------:R-:W-:Y:S02]  /*08c0*/  FSETP.NEU.FTZ.AND P6, PT, R13, RZ, PT ;  /* 0x000000ff0d00720b */ /* 0x000fe40003fdd000 */
[----:B------:R-:W-:-:S05]  /*08d0*/  FSETP.NEU.FTZ.AND P5, PT, R19, RZ, PT ;  /* 0x000000ff1300720b */ /* 0x000fca0003fbd000 */
[----:B------:R-:W3:Y:S01]  /*08e0*/  MUFU.SQRT R23, R23 ;  /* 0x0000001700177308 */ /* 0x000ee20000002000 */
[----:B------:R-:W-:Y:S02]  /*08f0*/  FSETP.NEU.FTZ.AND P1, PT, R7, RZ, PT ;  /* 0x000000ff0700720b */ /* 0x000fe40003f3d000 */
[----:B------:R-:W-:-:S05]  /*0900*/  FSETP.NEU.FTZ.AND P0, PT, R17, RZ, PT ;  /* 0x000000ff1100720b */ /* 0x000fca0003f1d000 */
[----:B------:R-:W4:Y:S01]  /*0910*/  MUFU.SQRT R11, R26 ;  /* 0x0000001a000b7308 */ /* 0x000f220000002000 */
[----:B------:R-:W-:Y:S02]  /*0920*/  FSETP.NEU.FTZ.AND P2, PT, R13, +INF , PT ;  /* 0x7f8000000d00780b */ /* 0x000fe40003f5d000 */
[----:B------:R-:W-:Y:S02]  /*0930*/  LOP3.LUT R13, R20, 0x800000, RZ, 0xfc, !PT ;  /* 0x00800000140d7812 */ /* 0x000fe400078efcff */
[----:B------:R-:W-:Y:S02]  /*0940*/  LOP3.LUT R25, R22, 0x800000, RZ, 0xfc, !PT ;  /* 0x0080000016197812 */ /* 0x000fe400078efcff */
[----:B------:R-:W-:Y:S02]  /*0950*/  LOP3.LUT R20, R21, 0x800000, RZ, 0xfc, !PT ;  /* 0x0080000015147812 */ /* 0x000fe400078efcff */
[----:B------:R-:W-:Y:S01]  /*0960*/  LOP3.LUT R16, R16, 0x800000, RZ, 0xfc, !PT ;  /* 0x0080000010107812 */ /* 0x000fe200078efcff */
[----:B-1----:R-:W-:Y:S01]  /*0970*/  @P6 FMUL.FTZ R12, R24, R25 ;  /* 0x00000019180c6220 */ /* 0x002fe20000410000 */
[----:B--2---:R-:W-:Y:S01]  /*0980*/  @P5 FMUL.FTZ R6, R18, R13 ;  /* 0x0000000d12065220 */ /* 0x004fe20000410000 */
[----:B---3--:R-:W-:Y:S01]  /*0990*/  @P1 FMUL.FTZ R14, R23, R20 ;  /* 0x00000014170e1220 */ /* 0x008fe20000410000 */
[----:B------:R-:W-:Y:S01]  /*09a0*/  FSETP.NEU.FTZ.AND P6, PT, R19, +INF , PT ;  /* 0x7f8000001300780b */ /* 0x000fe20003fdd000 */
[----:B0-----:R-:W-:Y:S01]  /*09b0*/  IMAD.WIDE.U32 R2, R0, 0x2, R2 ;  /* 0x0000000200027825 */ /* 0x001fe200078e0002 */
[----:B------:R-:W-:-:S03]  /*09c0*/  FSETP.NEU.FTZ.AND P5, PT, R7, +INF , PT ;  /* 0x7f8000000700780b */ /* 0x000fc60003fbd000 */
[----:B----4-:R-:W-:Y:S01]  /*09d0*/  @P0 FMUL.FTZ R15, R11, R16 ;  /* 0x000000100b0f0220 */ /* 0x010fe20000410000 */
[----:B------:R-:W-:Y:S02]  /*09e0*/  FSETP.NEU.FTZ.AND P1, PT, R17, +INF , PT ;  /* 0x7f8000001100780b */ /* 0x000fe40003f3d000 */
        /* <DEDUP_REMOVED lines=9> */
[----:B------:R-:W-:Y:S02]  /*0a80*/  F2FP.F16.F32.PACK_AB R12, R7, R12 ;  /* 0x0000000c070c723e */ /* 0x000fe400000000ff */
[----:B------:R-:W-:Y:S01]  /*0a90*/  F2FP.F16.F32.PACK_AB R13, R15, R14 ;  /* 0x0000000e0f0d723e */ /* 0x000fe200000000ff */
[----:B------:R-:W-:Y:S04]  /*0aa0*/  STG.E.64 desc[UR4][R2.64], R4 ;  /* 0x0000000402007986 */ /* 0x000fe8000c101b04 */
[----:B------:R-:W-:Y:S01]  /*0ab0*/  STG.E.64 desc[UR4][R2.64+0x400], R12 ;  /* 0x0004000c02007986 */ /* 0x000fe2000c101b04 */
[----:B------:R-:W-:Y:S05]  /*0ac0*/  EXIT ;  /* 0x000000000000794d */ /* 0x000fea0003800000 */
.L_x_3114:
        /* <DEDUP_REMOVED lines=110> */
.L_x_3116:
[----:B------:R-:W-:Y:S05]  /*11b0*/  BSYNC B0 ;  /* 0x0000000000007941 */ /* 0x000fea0003800000 */
.L_x_3115:
        /* <DEDUP_REMOVED lines=23> */
.L_x_3118:
[----:B------:R-:W-:Y:S05]  /*1330*/  BSYNC B0 ;  /* 0x0000000000007941 */ /* 0x000fea0003800000 */
.L_x_3117:
        /* <DEDUP_REMOVED lines=36> */
.L_x_3120:
[----:B------:R-:W-:Y:S05]  /*1580*/  BSYNC B0 ;  /* 0x0000000000007941 */ /* 0x000fea0003800000 */
.L_x_3119:
        /* <DEDUP_REMOVED lines=21> */
.L_x_3122:
[----:B------:R-:W-:Y:S05]  /*16e0*/  BSYNC B0 ;  /* 0x0000000000007941 */ /* 0x000fea0003800000 */
.L_x_3121:
        /* <DEDUP_REMOVED lines=21> */
.L_x_3124:
[----:B------:R-:W-:Y:S05]  /*1840*/  BSYNC B0 ;  /* 0x0000000000007941 */ /* 0x000fea0003800000 */
.L_x_3123:
        /* <DEDUP_REMOVED lines=21> */
.L_x_3126:
[----:B------:R-:W-:Y:S05]  /*19a0*/  BSYNC B0 ;  /* 0x0000000000007941 */ /* 0x000fea0003800000 */
.L_x_3125:
        /* <DEDUP_REMOVED lines=21> */
.L_x_3128:
[----:B------:R-:W-:Y:S05]  /*1b00*/  BSYNC B0 ;  /* 0x0000000000007941 */ /* 0x000fea0003800000 */
.L_x_3127:
        /* <DEDUP_REMOVED lines=21> */
.L_x_3130:
[----:B------:R-:W-:Y:S05]  /*1c60*/  BSYNC B0 ;  /* 0x0000000000007941 */ /* 0x000fea0003800000 */
.L_x_3129:
        /* <DEDUP_REMOVED lines=18> */
.L_x_3133:
[----:B------:R-:W-:-:S13]  /*1d90*/  ISETP.GE.AND P0, PT, R3, R2, PT ;  /* 0x000000020300720c */ /* 0x000fda0003f06270 */
[----:B------:R-:W-:Y:S05]  /*1da0*/  @P0 BRA `(.L_x_3135) ;  /* 0x0000000000300947 */ /* 0x000fea0003800000 */
[----:B0-----:R-:W0:Y:S01]  /*1db0*/  LDC.64 R4, c[0x0][0x218] ;  /* 0x00008600ff047b82 */ /* 0x001e220000000a00 */
[----:B------:R-:W-:Y:S01]  /*1dc0*/  IADD3 R13, R0, R3, RZ ;  /* 0x00000003000d7210 */ /* 0x000fe20007ffe0ff */
[----:B------:R-:W-:-:S04]  /*1dd0*/  VIADD R3, R3, 0x80 ;  /* 0x0000008003037836 */ /* 0x000fc80000000000 */
[----:B0-----:R-:W-:-:S05]  /*1de0*/  IMAD.WIDE.U32 R4, R13, 0x2, R4 ;  /* 0x000000020d047825 */ /* 0x001fca00078e0004 */
[----:B------:R1:W-:Y:S02]  /*1df0*/  STG.E.U16 desc[UR4][R4.64], R7 ;  /* 0x0000000704007986 */ /* 0x0003e4000c101504 */
.L_x_3134:
[----:B------:R-:W-:-:S13]  /*1e00*/  ISETP.GE.AND P0, PT, R3, R2, PT ;  /* 0x000000020300720c */ /* 0x000fda0003f06270 */
[----:B------:R-:W-:Y:S05]  /*1e10*/  @P0 BRA `(.L_x_3136) ;  /* 0x0000000000340947 */ /* 0x000fea0003800000 */
[----:B01----:R-:W0:Y:S01]  /*1e20*/  LDC.64 R4, c[0x0][0x218] ;  /* 0x00008600ff047b82 */ /* 0x003e220000000a00 */
[----:B------:R-:W-:Y:S01]  /*1e30*/  IADD3 R7, R0, R3, RZ ;  /* 0x0000000300077210 */ /* 0x000fe20007ffe0ff */
[----:B------:R-:W-:-:S04]  /*1e40*/  VIADD R3, R3, 0x80 ;  /* 0x0000008003037836 */ /* 0x000fc80000000000 */
[----:B0-----:R-:W-:-:S05]  /*1e50*/  IMAD.WIDE.U32 R4, R7, 0x2, R4 ;  /* 0x0000000207047825 */ /* 0x001fca00078e0004 */
[----:B------:R1:W-:Y:S02]  /*1e60*/  STG.E.U16 desc[UR4][R4.64], R8 ;  /* 0x0000000804007986 */ /* 0x0003e4000c101504 */
.L_x_3135:
        /* <DEDUP_REMOVED lines=8> */
.L_x_3136:
[----:B------:R-:W-:Y:S05]  /*1ef0*/  BSYNC B1 ;  /* 0x0000000000017941 */ /* 0x000fea0003800000 */
.L_x_3132:
[----:B------:R-:W-:-:S13]  /*1f00*/  ISETP.GE.AND P0, PT, R3, R2, PT ;  /* 0x000000020300720c */ /* 0x000fda0003f06270 */
[----:B012---:R-:W0:Y:S01]  /*1f10*/  @!P0 LDC.64 R4, c[0x0][0x218] ;  /* 0x00008600ff048b82 */ /* 0x007e220000000a00 */
[----:B------:R-:W-:Y:S01]  /*1f20*/  @!P0 IADD3 R7, R0, R3, RZ ;  /* 0x0000000300078210 */ /* 0x000fe20007ffe0ff */
[----:B------:R-:W-:-:S04]  /*1f30*/  @!P0 VIADD R3, R3, 0x80 ;  /* 0x0000008003038836 */ /* 0x000fc80000000000 */
[----:B0-----:R-:W-:-:S05]  /*1f40*/  @!P0 IMAD.WIDE.U32 R4, R7, 0x2, R4 ;  /* 0x0000000207048825 */ /* 0x001fca00078e0004 */
[----:B------:R2:W-:Y:S02]  /*1f50*/  @!P0 STG.E.U16 desc[UR4][R4.64], R10 ;  /* 0x0000000a04008986 */ /* 0x0005e4000c101504 */
.L_x_3137:
[----:B------:R-:W-:Y:S05]  /*1f60*/  BSYNC B0 ;  /* 0x0000000000007941 */ /* 0x000fea0003800000 */
.L_x_3131:
        /* <DEDUP_REMOVED lines=8> */
.L_x_3138:
        /* <DEDUP_REMOVED lines=9> */
.L_x_19786:


//--------------------- .text._ZN2at6native29vectorized_elementwise_kernelILi8ENS0_13BinaryFunctorIN3c104HalfES4_S4_ZZZNS0_17hypot_kernel_cudaERNS_18TensorIteratorBaseEENKUlvE_clEvENKUlvE1_clEvEUlS4_S4_E_EESt5arrayIPcLm3EEEEviT0_T1_ --------------------------
	.section	.text._ZN2at6native29vectorized_elementwise_kernelILi8ENS0_13BinaryFunctorIN3c104HalfES4_S4_ZZZNS0_17hypot_kernel_cudaERNS_18TensorIteratorBaseEENKUlvE_clEvENKUlvE1_clEvEUlS4_S4_E_EESt5arrayIPcLm3EEEEviT0_T1_,"ax",@progbits
	.align	128
        .global         _ZN2at6native29vectorized_elementwise_kernelILi8ENS0_13BinaryFunctorIN3c104HalfES4_S4_ZZZNS0_17hypot_kernel_cudaERNS_18TensorIteratorBaseEENKUlvE_clEvENKUlvE1_clEvEUlS4_S4_E_EESt5arrayIPcLm3EEEEviT0_T1_
        .type           _ZN2at6native29vectorized_elementwise_kernelILi8ENS0_13BinaryFunctorIN3c104HalfES4_S4_ZZZNS0_17hypot_kernel_cudaERNS_18TensorIteratorBaseEENKUlvE_clEvENKUlvE1_clEvEUlS4_S4_E_EESt5arrayIPcLm3EEEEviT0_T1_,@function
        .size           _ZN2at6native29vectorized_elementwise_kernelILi8ENS0_13BinaryFunctorIN3c104HalfES4_S4_ZZZNS0_17hypot_kernel_cudaERNS_18TensorIteratorBaseEENKUlvE_clEvENKUlvE1_clEvEUlS4_S4_E_EESt5arrayIPcLm3EEEEviT0_T1_,(.L_x_19787 - _ZN2at6native29vectorized_elementwise_kernelILi8ENS0_13BinaryFunctorIN3c104HalfES4_S4_ZZZNS0_17hypot_kernel_cudaERNS_18TensorIteratorBaseEENKUlvE_clEvENKUlvE1_clEvEUlS4_S4_E_EESt5arrayIPcLm3EEEEviT0_T1_)
        .other          _ZN2at6native29vectorized_elementwise_kernelILi8ENS0_13BinaryFunctorIN3c104HalfES4_S4_ZZZNS0_17hypot_kernel_cudaERNS_18TensorIteratorBaseEENKUlvE_clEvENKUlvE1_clEvEUlS4_S4_E_EESt5arrayIPcLm3EEEEviT0_T1_,@"STO_CUDA_ENTRY STV_DEFAULT"
_ZN2at6native29vectorized_elementwise_kernelILi8ENS0_13BinaryFunctorIN3c104HalfES4_S4_ZZZNS0_17hypot_kernel_cudaERNS_18TensorIteratorBaseEENKUlvE_clEvENKUlvE1_clEvEUlS4_S4_E_EESt5arrayIPcLm3EEEEviT0_T1_:
.text._ZN2at6native29vectorized_elementwise_kernelILi8ENS0_13BinaryFunctorIN3c104HalfES4_S4_ZZZNS0_17hypot_kernel_cudaERNS_18TensorIteratorBaseEENKUlvE_clEvENKUlvE1_clEvEUlS4_S4_E_EESt5arrayIPcLm3EEEEviT0_T1_:
        /* <DEDUP_REMOVED lines=12> */
[----:B--2---:R-:W-:-:S04]  /*00c0*/  IMAD.WIDE R2, R0, 0x2, R2 ;  /* 0x0000000200027825 */ /* 0x004fc800078e0202 */
[----:B0-----:R-:W-:-:S04]  /*00d0*/  IMAD.WIDE.U32 R8, R4, 0x10, R6 ;  /* 0x0000001004087825 */ /* 0x001fc800078e0006 */
[----:B------:R-:W-:Y:S02]  /*00e0*/  IMAD.WIDE.U32 R2, R4, 0x10, R2 ;  /* 0x0000001004027825 */ /* 0x000fe400078e0002 */
[----:B------:R-:W2:Y:S04]  /*00f0*/  LDG.E.128 R8, desc[UR4][R8.64] ;  /* 0x0000000408087981 */ /* 0x000ea8000c1e1d00 */
[----:B------:R2:W3:Y:S02]  /*0100*/  LDG.E.128 R12, desc[UR4][R2.64] ;  /* 0x00000004020c7981 */ /* 0x0004e4000c1e1d00 */
[--C-:B--2---:R-:W-:Y:S02]  /*0110*/  HADD2.F32 R2, -RZ, R8.reuse.H0_H0 ;  /* 0x20000008ff027230 */ /* 0x104fe40000004100 */
[----:B------:R-:W-:-:S02]  /*0120*/  HADD2.F32 R3, -RZ, R8.H1_H1 ;  /* 0x30000008ff037230 */ /* 0x000fc40000004100 */
[--C-:B---3--:R-:W-:Y:S02]  /*0130*/  HADD2.F32 R16, -RZ, R12.reuse.H0_H0 ;  /* 0x2000000cff107230 */ /* 0x108fe40000004100 */
[----:B------:R-:W-:Y:S02]  /*0140*/  HADD2.F32 R19, -RZ, R12.H1_H1 ;  /* 0x3000000cff137230 */ /* 0x000fe40000004100 */
[----:B------:R-:W-:Y:S01]  /*0150*/  FADD.FTZ R8, |R2|, -RZ ;  /* 0x800000ff02087221 */ /* 0x000fe20000010200 */
[--C-:B------:R-:W-:Y:S02]  /*0160*/  HADD2.F32 R17, -RZ, R9.reuse.H0_H0 ;  /* 0x20000009ff117230 */ /* 0x100fe40000004100 */
[----:B------:R-:W-:Y:S02]  /*0170*/  HADD2.F32 R18, -RZ, R9.H1_H1 ;  /* 0x30000009ff127230 */ /* 0x000fe40000004100 */
[----:B------:R-:W-:Y:S01]  /*0180*/  FADD.FTZ R9, |R16|, -RZ ;  /* 0x800000ff10097221 */ /* 0x000fe20000010200 */
[----:B------:R-:W-:-:S02]  /*0190*/  HADD2.F32 R5, -RZ, R13.H0_H0 ;  /* 0x2000000dff057230 */ /* 0x000fc40000004100 */
[----:B------:R-:W-:Y:S02]  /*01a0*/  HADD2.F32 R6, -RZ, R13.H1_H1 ;  /* 0x3000000dff067230 */ /* 0x000fe40000004100 */
[----:B------:R-:W-:Y:S01]  /*01b0*/  FADD.FTZ R21, |R3|, -RZ ;  /* 0x800000ff03157221 */ /* 0x000fe20000010200 */
[--C-:B------:R-:W-:Y:S02]  /*01c0*/  HADD2.F32 R20, -RZ, R10.reuse.H0_H0 ;  /* 0x2000000aff147230 */ /* 0x100fe40000004100 */
[----:B------:R-:W-:Y:S02]  /*01d0*/  HADD2.F32 R13, -RZ, R10.H1_H1 ;  /* 0x3000000aff0d7230 */ /* 0x000fe40000004100 */
[----:B------:R-:W-:Y:S01]  /*01e0*/  FADD.FTZ R10, |R19|, -RZ ;  /* 0x800000ff130a7221 */ /* 0x000fe20000010200 */
[----:B------:R-:W-:Y:S01]  /*01f0*/  HADD2.F32 R7, -RZ, R14.H0_H0 ;  /* 0x2000000eff077230 */ /* 0x000fe20000004100 */
[CC--:B------:R-:W-:Y:S02]  /*0200*/  VIMNMX R2, R9.reuse, R8.reuse, PT ;  /* 0x0000000809027248 */ /* 0x0c0fe40003fe0100 */
[----:B------:R-:W-:Y:S01]  /*0210*/  VIMNMX R9, R9, R8, !PT ;  /* 0x0000000809097248 */ /* 0x000fe20007fe0100 */
[----:B------:R-:W-:Y:S01]  /*0220*/  FADD.FTZ R5, |R5|, -RZ ;  /* 0x800000ff05057221 */ /* 0x000fe20000010200 */
[----:B------:R-:W-:-:S02]  /*0230*/  VIMNMX R3, R10, R21, PT ;  /* 0x000000150a037248 */ /* 0x000fc40003fe0100 */
[----:B------:R-:W-:Y:S01]  /*0240*/  VIMNMX R8, R10, R21, !PT ;  /* 0x000000150a087248 */ /* 0x000fe20007fe0100 */
[----:B------:R-:W-:Y:S01]  /*0250*/  FADD.FTZ R10, |R17|, -RZ ;  /* 0x800000ff110a7221 */ /* 0x000fe20000010200 */
[--C-:B------:R-:W-:Y:S02]  /*0260*/  HADD2.F32 R12, -RZ, R15.reuse.H0_H0 ;  /* 0x2000000fff0c7230 */ /* 0x100fe40000004100 */
[----:B------:R-:W-:Y:S01]  /*0270*/  FADD.FTZ R7, |R7|, -RZ ;  /* 0x800000ff07077221 */ /* 0x000fe20000010200 */
[----:B------:R-:W-:Y:S02]  /*0280*/  HADD2.F32 R14, -RZ, R14.H1_H1 ;  /* 0x3000000eff0e7230 */ /* 0x000fe40000004100 */
[----:B------:R-:W-:Y:S01]  /*0290*/  FADD.FTZ R20, |R20|, -RZ ;  /* 0x800000ff14147221 */ /* 0x000fe20000010200 */
[----:B------:R-:W-:Y:S02]  /*02a0*/  HADD2.F32 R15, -RZ, R15.H1_H1 ;  /* 0x3000000fff0f7230 */ /* 0x000fe40000004100 */
[----:B------:R-:W-:Y:S01]  /*02b0*/  FADD.FTZ R17, |R18|, -RZ ;  /* 0x800000ff12117221 */ /* 0x000fe20000010200 */
[----:B------:R-:W-:-:S02]  /*02c0*/  HADD2.F32 R16, -RZ, R11.H0_H0 ;  /* 0x2000000bff107230 */ /* 0x000fc40000004100 */
[----:B------:R-:W-:Y:S01]  /*02d0*/  FADD.FTZ R6, |R6|, -RZ ;  /* 0x800000ff06067221 */ /* 0x000fe20000010200 */
[----:B------:R-:W-:Y:S01]  /*02e0*/  HADD2.F32 R19, -RZ, R11.H1_H1 ;  /* 0x3000000bff137230 */ /* 0x000fe20000004100 */
[-C--:B------:R-:W-:Y:S02]  /*02f0*/  VIMNMX R18, R5, R10.reuse, PT ;  /* 0x0000000a05127248 */ /* 0x080fe40003fe0100 */
[----:B------:R-:W-:Y:S01]  /*0300*/  LOP3.LUT R21, R9, 0xfe000000, RZ, 0xc0, !PT ;  /* 0xfe00000009157812 */ /* 0x000fe200078ec0ff */
[----:B------:R-:W-:Y:S01]  /*0310*/  FADD.FTZ R14, |R14|, -RZ ;  /* 0x800000ff0e0e7221 */ /* 0x000fe20000010200 */
[----:B------:R-:W-:Y:S01]  /*0320*/  VIMNMX R5, R5, R10, !PT ;  /* 0x0000000a05057248 */ /* 0x000fe20007fe0100 */
[----:B------:R-:W-:Y:S01]  /*0330*/  FADD.FTZ R13, |R13|, -RZ ;  /* 0x800000ff0d0d7221 */ /* 0x000fe20000010200 */
[-C--:B------:R-:W-:Y:S01]  /*0340*/  VIMNMX R10, R7, R20.reuse, PT ;  /* 0x00000014070a7248 */ /* 0x080fe20003fe0100 */
[----:B------:R-:W-:Y:S01]  /*0350*/  FADD.FTZ R23, |R15|, -RZ ;  /* 0x800000ff0f177221 */ /* 0x000fe20000010200 */
[----:B------:R-:W-:Y:S01]  /*0360*/  VIMNMX R7, R7, R20, !PT ;  /* 0x0000001407077248 */ /* 0x000fe20007fe0100 */
[----:B------:R-:W-:Y:S01]  /*0370*/  FADD.FTZ R22, |R12|, -RZ ;  /* 0x800000ff0c167221 */ /* 0x000fe20000010200 */
[----:B------:R-:W-:Y:S01]  /*0380*/  FADD.FTZ R15, |R16|, -RZ ;  /* 0x800000ff100f7221 */ /* 0x000fe20000010200 */
[----:B------:R-:W-:Y:S01]  /*0390*/  FADD.FTZ R16, |R19|, -RZ ;  /* 0x800000ff13107221 */ /* 0x000fe20000010200 */
[----:B------:R-:W-:-:S02]  /*03a0*/  IADD3 R20, -R21, 0x7e800000, RZ ;  /* 0x7e80000015147810 */ /* 0x000fc40007ffe1ff */
[-C--:B------:R-:W-:Y:S02]  /*03b0*/  VIMNMX R11, R6, R17.reuse, PT ;  /* 0x00000011060b7248 */ /* 0x080fe40003fe0100 */
[----:B------:R-:W-:Y:S02]  /*03c0*/  LOP3.LUT R19, R8, 0xfe000000, RZ, 0xc0, !PT ;  /* 0xfe00000008137812 */ /* 0x000fe400078ec0ff */
[----:B------:R-:W-:Y:S02]  /*03d0*/  VIMNMX R6, R6, R17, !PT ;  /* 0x0000001106067248 */ /* 0x000fe40007fe0100 */
[CC--:B------:R-:W-:Y:S02]  /*03e0*/  VIMNMX R17, R14.reuse, R13.reuse, PT ;  /* 0x0000000d0e117248 */ /* 0x0c0fe40003fe0100 */
[----:B------:R-:W-:Y:S02]  /*03f0*/  VIMNMX R12, R14, R13, !PT ;  /* 0x0000000d0e0c7248 */ /* 0x000fe40007fe0100 */
[----:B------:R-:W-:-:S02]  /*0400*/  VIMNMX R13, R22, R15, PT ;  /* 0x0000000f160d7248 */ /* 0x000fc40003fe0100 */
[----:B------:R-:W-:Y:S01]  /*0410*/  VIMNMX R14, R22, R15, !PT ;  /* 0x0000000f160e7248 */ /* 0x000fe20007fe0100 */
[----:B------:R-:W-:Y:S01]  /*0420*/  FMUL.FTZ R22, R2, R20 ;  /* 0x0000001402167220 */ /* 0x000fe20000410000 */
[----:B------:R-:W-:Y:S02]  /*0430*/  IADD3 R25, -R19, 0x7e800000, RZ ;  /* 0x7e80000013197810 */ /* 0x000fe40007ffe1ff */
[C---:B------:R-:W-:Y:S01]  /*0440*/  VIMNMX R15, R23.reuse, R16, PT ;  /* 0x00000010170f7248 */ /* 0x040fe20003fe0100 */
[----:B------:R-:W-:Y:S01]  /*0450*/  FMUL.FTZ R22, R22, R22 ;  /* 0x0000001616167220 */ /* 0x000fe20000410000 */
[----:B------:R-:W-:Y:S01]  /*0460*/  VIMNMX R16, R23, R16, !PT ;  /* 0x0000001017107248 */ /* 0x000fe20007fe0100 */
[----:B------:R-:W-:Y:S01]  /*0470*/  FMUL.FTZ R23, R9, R20 ;  /* 0x0000001409177220 */ /* 0x000fe20000410000 */
[C---:B------:R-:W-:Y:S02]  /*0480*/  FSETP.NEU.FTZ.AND P2, PT, R2.reuse, RZ, PT ;  /* 0x000000ff0200720b */ /* 0x040fe40003f5d000 */
[----:B------:R-:W-:Y:S01]  /*0490*/  FSETP.NEU.FTZ.AND P1, PT, R2, +INF , PT ;  /* 0x7f8000000200780b */ /* 0x000fe20003f3d000 */
[----:B------:R-:W-:Y:S01]  /*04a0*/  FMUL.FTZ R2, R3, R25 ;  /* 0x0000001903027220 */ /* 0x000fe20000410000 */
[----:B------:R-:W-:Y:S01]  /*04b0*/  LOP3.LUT R20, R5, 0xfe000000, RZ, 0xc0, !PT ;  /* 0xfe00000005147812 */ /* 0x000fe200078ec0ff */
[----:B------:R-:W-:Y:S01]  /*04c0*/  FFMA.FTZ R24, R23, R23, R22 ;  /* 0x0000001717187223 */ /* 0x000fe20000010016 */
[----:B------:R-:W-:Y:S01]  /*04d0*/  FMUL.FTZ R25, R8, R25 ;  /* 0x0000001908197220 */ /* 0x000fe20000410000 */
[----:B------:R-:W-:Y:S01]  /*04e0*/  FMUL.FTZ R2, R2, R2 ;  /* 0x0000000202027220 */ /* 0x000fe20000410000 */
[----:B------:R-:W-:-:S03]  /*04f0*/  IADD3 R22, -R20, 0x7e800000, RZ ;  /* 0x7e80000014167810 */ /* 0x000fc60007ffe1ff */
[----:B------:R-:W-:Y:S01]  /*0500*/  FFMA.FTZ R25, R25, R25, R2 ;  /* 0x0000001919197223 */ /* 0x000fe20000010002 */
[----:B------:R-:W-:Y:S01]  /*0510*/  LOP3.LUT R2, R6, 0xfe000000, RZ, 0xc0, !PT ;  /* 0xfe00000006027812 */ /* 0x000fe200078ec0ff */
[-C--:B------:R-:W-:Y:S01]  /*0520*/  FMUL.FTZ R23, R18, R22.reuse ;  /* 0x0000001612177220 */ /* 0x080fe20000410000 */
[----:B------:R-:W-:Y:S02]  /*0530*/  FMUL.FTZ R26, R5, R22 ;  /* 0x00000016051a7220 */ /* 0x000fe40000410000 */
[----:B------:R-:W-:Y:S01]  /*0540*/  IADD3 R27, -R2, 0x7e800000, RZ ;  /* 0x7e800000021b7810 */ /* 0x000fe20007ffe1ff */
[----:B------:R-:W-:Y:S01]  /*0550*/  FMUL.FTZ R23, R23, R23 ;  /* 0x0000001717177220 */ /* 0x000fe20000410000 */
[C---:B------:R-:W-:Y:S02]  /*0560*/  FSETP.NEU.FTZ.AND P3, PT, R3.reuse, RZ, PT ;  /* 0x000000ff0300720b */ /* 0x040fe40003f7d000 */
[----:B------:R-:W-:Y:S01]  /*0570*/  FSETP.NEU.FTZ.AND P0, PT, R3, +INF , PT ;  /* 0x7f8000000300780b */ /* 0x000fe20003f1d000 */
[----:B------:R-:W-:Y:S01]  /*0580*/  FFMA.FTZ R23, R26, R26, R23 ;  /* 0x0000001a1a177223 */ /* 0x000fe20000010017 */
[----:B------:R0:W1:Y:S01]  /*0590*/  MUFU.SQRT R3, R24 ;  /* 0x0000001800037308 */ /* 0x0000620000002000 */
[-C--:B------:R-:W-:Y:S01]  /*05a0*/  FMUL.FTZ R26, R11, R27.reuse ;  /* 0x0000001b0b1a7220 */ /* 0x080fe20000410000 */
[----:B------:R-:W-:-:S03]  /*05b0*/  FMUL.FTZ R27, R6, R27 ;  /* 0x0000001b061b7220 */ /* 0x000fc60000410000 */
[----:B------:R-:W-:-:S03]  /*05c0*/  FMUL.FTZ R26, R26, R26 ;  /* 0x0000001a1a1a7220 */ /* 0x000fc60000410000 */
[----:B------:R-:W2:Y:S01]  /*05d0*/  MUFU.SQRT R22, R25 ;  /* 0x0000001900167308 */ /* 0x000ea20000002000 */
[----:B------:R-:W-:Y:S01]  /*05e0*/  FFMA.FTZ R26, R27, R27, R26 ;  /* 0x0000001b1b1a7223 */ /* 0x000fe2000001001a */
[----:B0-----:R-:W-:Y:S02]  /*05f0*/  LOP3.LUT R24, R21, 0x800000, RZ, 0xfc, !PT ;  /* 0x0080000015187812 */ /* 0x001fe400078efcff */
[----:B------:R-:W-:-:S04]  /*0600*/  FSETP.NEU.FTZ.AND P5, PT, R18, RZ, PT ;  /* 0x000000ff1200720b */ /* 0x000fc80003fbd000 */
[----:B------:R-:W0:Y:S01]  /*0610*/  MUFU.SQRT R23, R23 ;  /* 0x0000001700177308 */ /* 0x000e220000002000 */
[----:B------:R-:W-:Y:S01]  /*0620*/  LOP3.LUT R19, R19, 0x800000, RZ, 0xfc, !PT ;  /* 0x0080000013137812 */ /* 0x000fe200078efcff */
[----:B-1----:R-:W-:Y:S01]  /*0630*/  @P2 FMUL.FTZ R9, R3, R24 ;  /* 0x0000001803092220 */ /* 0x002fe20000410000 */
[----:B------:R-:W-:-:S05]  /*0640*/  FSETP.NEU.FTZ.AND P4, PT, R18, +INF , PT ;  /* 0x7f8000001200780b */ /* 0x000fca0003f9d000 */
[----:B------:R-:W1:Y:S01]  /*0650*/  MUFU.SQRT R21, R26 ;  /* 0x0000001a00157308 */ /* 0x000e620000002000 */
[----:B------:R-:W-:Y:S02]  /*0660*/  LOP3.LUT R18, R7, 0xfe000000, RZ, 0xc0, !PT ;  /* 0xfe00000007127812 */ /* 0x000fe400078ec0ff */
[----:B------:R-:W-:Y:S01]  /*0670*/  FSETP.NEU.FTZ.AND P2, PT, R11, RZ, PT ;  /* 0x000000ff0b00720b */ /* 0x000fe20003f5d000 */
[----:B--2---:R-:W-:Y:S01]  /*0680*/  @P3 FMUL.FTZ R8, R22, R19 ;  /* 0x0000001316083220 */ /* 0x004fe20000410000 */
[----:B------:R-:W-:Y:S02]  /*0690*/  LOP3.LUT R22, R20, 0x800000, RZ, 0xfc, !PT ;  /* 0x0080000014167812 */ /* 0x000fe400078efcff */
[----:B------:R-:W-:Y:S02]  /*06a0*/  IADD3 R3, -R18, 0x7e800000, RZ ;  /* 0x7e80000012037810 */ /* 0x000fe40007ffe1ff */
[----:B------:R-:W-:Y:S02]  /*06b0*/  LOP3.LUT R19, R12, 0xfe000000, RZ, 0xc0, !PT ;  /* 0xfe0000000c137812 */ /* 0x000fe400078ec0ff */
[----:B------:R-:W-:Y:S01]  /*06c0*/  LOP3.LUT R20, R14, 0xfe000000, RZ, 0xc0, !PT ;  /* 0xfe0000000e147812 */ /* 0x000fe200078ec0ff */
[----:B0-----:R-:W-:Y:S01]  /*06d0*/  @P5 FMUL.FTZ R5, R23, R22 ;  /* 0x0000001617055220 */ /* 0x001fe20000410000 */
[----:B------:R-:W-:Y:S01]  /*06e0*/  LOP3.LUT R2, R2, 0x800000, RZ, 0xfc, !PT ;  /* 0x0080000002027812 */ /* 0x000fe200078efcff */
[----:B------:R-:W-:Y:S01]  /*06f0*/  FMUL.FTZ R24, R10, R3 ;  /* 0x000000030a187220 */ /* 0x000fe20000410000 */
[----:B------:R-:W-:-:S02]  /*0700*/  IADD3 R22, -R19, 0x7e800000, RZ ;  /* 0x7e80000013167810 */ /* 0x000fc40007ffe1ff */
[----:B------:R-:W-:Y:S01]  /*0710*/  IADD3 R23, -R20, 0x7e800000, RZ ;  /* 0x7e80000014177810 */ /* 0x000fe20007ffe1ff */
[----:B------:R-:W-:Y:S01]  /*0720*/  FMUL.FTZ R3, R7, R3 ;  /* 0x0000000307037220 */ /* 0x000fe20000410000 */
[----:B------:R-:W-:Y:S01]  /*0730*/  FMUL.FTZ R24, R24, R24 ;  /* 0x0000001818187220 */ /* 0x000fe20000410000 */
[----:B-1----:R-:W-:Y:S01]  /*0740*/  @P2 FMUL.FTZ R6, R21, R2 ;  /* 0x0000000215062220 */ /* 0x002fe20000410000 */
[----:B------:R-:W-:Y:S01]  /*0750*/  FMUL.FTZ R2, R17, R22 ;  /* 0x0000001611027220 */ /* 0x000fe20000410000 */
[----:B------:R-:W-:Y:S01]  /*0760*/  FMUL.FTZ R25, R13, R23 ;  /* 0x000000170d197220 */ /* 0x000fe20000410000 */
[----:B------:R-:W-:Y:S01]  /*0770*/  LOP3.LUT R21, R16, 0xfe000000, RZ, 0xc0, !PT ;  /* 0xfe00000010157812 */ /* 0x000fe200078ec0ff */
[----:B------:R-:W-:Y:S01]  /*0780*/  FFMA.FTZ R24, R3, R3, R24 ;  /* 0x0000000303187223 */ /* 0x000fe20000010018 */
[----:B------:R-:W-:Y:S01]  /*0790*/  FMUL.FTZ R3, R2, R2 ;  /* 0x0000000202037220 */ /* 0x000fe20000410000 */
[----:B------:R-:W-:Y:S01]  /*07a0*/  FMUL.FTZ R2, R25, R25 ;  /* 0x0000001919027220 */ /* 0x000fe20000410000 */
[----:B------:R-:W-:Y:S01]  /*07b0*/  FMUL.FTZ R23, R14, R23 ;  /* 0x000000170e177220 */ /* 0x000fe20000410000 */
[----:B------:R-:W-:Y:S01]  /*07c0*/  IADD3 R25, -R21, 0x7e800000, RZ ;  /* 0x7e80000015197810 */ /* 0x000fe20007ffe1ff */
[----:B------:R-:W-:-:S02]  /*07d0*/  FMUL.FTZ R22, R12, R22 ;  /* 0x000000160c167220 */ /* 0x000fc40000410000 */
[----:B------:R-:W-:Y:S02]  /*07e0*/  FFMA.FTZ R23, R23, R23, R2 ;  /* 0x0000001717177223 */ /* 0x000fe40000010002 */
[----:B------:R-:W-:Y:S01]  /*07f0*/  FMUL.FTZ R2, R15, R25 ;  /* 0x000000190f027220 */ /* 0x000fe20000410000 */
[----:B------:R-:W-:-:S03]  /*0800*/  FFMA.FTZ R22, R22, R22, R3 ;  /* 0x0000001616167223 */ /* 0x000fc60000010003 */
[----:B------:R-:W-:Y:S02]  /*0810*/  FMUL.FTZ R26, R2, R2 ;  /* 0x00000002021a7220 */ /* 0x000fe40000410000 */
[----:B------:R-:W0:Y:S01]  /*0820*/  LDC.64 R2, c[0x0][0x218] ;  /* 0x00008600ff027b82 */ /* 0x000e220000000a00 */
[----:B------:R-:W-:Y:S01]  /*0830*/  FMUL.FTZ R25, R16, R25 ;  /* 0x0000001910197220 */ /* 0x000fe20000410000 */
[----:B------:R-:W1:Y:S03]  /*0840*/  MUFU.SQRT R24, R24 ;  /* 0x0000001800187308 */ /* 0x000e660000002000 */
[----:B------:R-:W-:Y:S01]  /*0850*/  FFMA.FTZ R26, R25, R25, R26 ;  /* 0x00000019191a7223 */ /* 0x000fe2000001001a */
[----:B------:R-:W-:-:S04]  /*0860*/  FSETP.NEU.FTZ.AND P3, PT, R11, +INF , PT ;  /* 0x7f8000000b00780b */ /* 0x000fc80003f7d000 */
[----:B------:R-:W2:Y:S01]  /*0870*/  MUFU.SQRT R22, R22 ;  /* 0x0000001600167308 */ /* 0x000ea20000002000 */
[----:B------:R-:W-:Y:S02]  /*0880*/  FSETP.NEU.FTZ.AND P6, PT, R10, RZ, PT ;  /* 0x000000ff0a00720b */ /* 0x000fe40003fdd000 */
[----:B------:R-:W-:Y:S02]  /*0890*/  FSEL R9, R9, +INF , P1 ;  /* 0x7f80000009097808 */ /* 0x000fe40000800000 */
[----:B------:R-:W-:-:S03]  /*08a0*/  FSEL R8, R8, +INF , P0 ;  /* 0x7f80000008087808 */ /* 0x000fc60000000000 */
[----:B------:R-:W3:Y:S01]  /*08b0*/  MUFU.SQRT R23, R23 ;  /* 0x0000001700177308 */ /* 0x000ee20000002000 */
[----:B------:R-:W-:Y:S02]  /*08c0*/  FSETP.NEU.FTZ.AND P5, PT, R17, RZ, PT ;  /* 0x000000ff1100720b */ /* 0x000fe40003fbd000 */
[----:B------:R-:W-:-:S05]  /*08d0*/  FSETP.NEU.FTZ.AND P1, PT, R13, RZ, PT ;  /* 0x000000ff0d00720b */ /* 0x000fca0003f3d000 */
[----:B------:R-:W4:Y:S01]  /*08e0*/  MUFU.SQRT R11, R26 ;  /* 0x0000001a000b7308 */ /* 0x000f220000002000 */
[----:B------:R-:W-:Y:S01]  /*08f0*/  FSETP.NEU.FTZ.AND P0, PT, R15, RZ, PT ;  /* 0x000000ff0f00720b */ /* 0x000fe20003f1d000 */
[----:B0-----:R-:W-:Y:S01]  /*0900*/  IMAD.WIDE.U32 R2, R0, 0x2, R2 ;  /* 0x0000000200027825 */ /* 0x001fe200078e0002 */
[----:B------:R-:W-:Y:S02]  /*0910*/  LOP3.LUT R25, R18, 0x800000, RZ, 0xfc, !PT ;  /* 0x0080000012197812 */ /* 0x000fe400078efcff */
[----:B------:R-:W-:Y:S02]  /*0920*/  LOP3.LUT R19, R19, 0x800000, RZ, 0xfc, !PT ;  /* 0x0080000013137812 */ /* 0x000fe400078efcff */
[----:B------:R-:W-:Y:S02]  /*0930*/  LOP3.LUT R20, R20, 0x800000, RZ, 0xfc, !PT ;  /* 0x0080000014147812 */ /* 0x000fe400078efcff */
[----:B------:R-:W-:Y:S01]  /*0940*/  LOP3.LUT R0, R21, 0x800000, RZ, 0xfc, !PT ;  /* 0x0080000015007812 */ /* 0x000fe200078efcff */
[----:B-1----:R-:W-:Y:S01]  /*0950*/  @P6 FMUL.FTZ R7, R24, R25 ;  /* 0x0000001918076220 */ /* 0x002fe20000410000 */
[----:B------:R-:W-:Y:S01]  /*0960*/  FSETP.NEU.FTZ.AND P2, PT, R10, +INF , PT ;  /* 0x7f8000000a00780b */ /* 0x000fe20003f5d000 */
[----:B--2---:R-:W-:Y:S01]  /*0970*/  @P5 FMUL.FTZ R12, R22, R19 ;  /* 0x00000013160c5220 */ /* 0x004fe20000410000 */
[----:B---3--:R-:W-:Y:S01]  /*0980*/  @P1 FMUL.FTZ R14, R23, R20 ;  /* 0x00000014170e1220 */ /* 0x008fe20000410000 */
[----:B------:R-:W-:-:S02]  /*0990*/  FSETP.NEU.FTZ.AND P6, PT, R17, +INF , PT ;  /* 0x7f8000001100780b */ /* 0x000fc40003fdd000 */
[----:B------:R-:W-:Y:S01]  /*09a0*/  FSETP.NEU.FTZ.AND P5, PT, R13, +INF , PT ;  /* 0x7f8000000d00780b */ /* 0x000fe20003fbd000 */
[----:B----4-:R-:W-:Y:S01]  /*09b0*/  @P0 FMUL.FTZ R16, R11, R0 ;  /* 0x000000000b100220 */ /* 0x010fe20000410000 */
        /* <DEDUP_REMOVED lines=8> */
[----:B------:R-:W-:Y:S02]  /*0a40*/  F2FP.F16.F32.PACK_AB R8, R8, R9 ;  /* 0x000000090808723e */ /* 0x000fe400000000ff */
[----:B------:R-:W-:Y:S02]  /*0a50*/  F2FP.F16.F32.PACK_AB R9, R6, R5 ;  /* 0x000000050609723e */ /* 0x000fe400000000ff */
[----:B------:R-:W-:Y:S02]  /*0a60*/  F2FP.F16.F32.PACK_AB R10, R7, R10 ;  /* 0x0000000a070a723e */ /* 0x000fe400000000ff */
[----:B------:R-:W-:-:S05]  /*0a70*/  F2FP.F16.F32.PACK_AB R11, R16, R11 ;  /* 0x0000000b100b723e */ /* 0x000fca00000000ff */
[----:B------:R-:W-:Y:S01]  /*0a80*/  STG.E.128 desc[UR4][R2.64], R8 ;  /* 0x0000000802007986 */ /* 0x000fe2000c101d04 */
[----:B------:R-:W-:Y:S05]  /*0a90*/  EXIT ;  /* 0x000000000000794d */ /* 0x000fea0003800000 */
.L_x_3139:
        /* <DEDUP_REMOVED lines=110> */
.L_x_3141:
[----:B------:R-:W-:Y:S05]  /*1180*/  BSYNC B0 ;  /* 0x0000000000007941 */ /* 0x000fea0003800000 */
.L_x_3140:
        /* <DEDUP_REMOVED lines=23> */
.L_x_3143:
[----:B------:R-:W-:Y:S05]  /*1300*/  BSYNC B0 ;  /* 0x0000000000007941 */ /* 0x000fea0003800000 */
.L_x_3142:
        /* <DEDUP_REMOVED lines=36> */
.L_x_3145:
[----:B------:R-:W-:Y:S05]  /*1550*/  BSYNC B0 ;  /* 0x0000000000007941 */ /* 0x000fea0003800000 */
.L_x_3144:
        /* <DEDUP_REMOVED lines=21> */
.L_x_3147:
[----:B------:R-:W-:Y:S05]  /*16b0*/  BSYNC B0 ;  /* 0x0000000000007941 */ /* 0x000fea0003800000 */
.L_x_3146:
        /* <DEDUP_REMOVED lines=21> */
.L_x_3149:
[----:B------:R-:W-:Y:S05]  /*1810*/  BSYNC B0 ;  /* 0x0000000000007941 */ /* 0x000fea0003800000 */
.L_x_3148:
        /* <DEDUP_REMOVED lines=21> */
.L_x_3151:
[----:B------:R-:W-:Y:S05]  /*1970*/  BSYNC B0 ;  /* 0x0000000000007941 */ /* 0x000fea0003800000 */
.L_x_3150:
        /* <DEDUP_REMOVED lines=21> */
.L_x_3153:
[----:B------:R-:W-:Y:S05]  /*1ad0*/  BSYNC B0 ;  /* 0x0000000000007941 */ /* 0x000fea0003800000 */
.L_x_3152:
        /* <DEDUP_REMOVED lines=21> */
.L_x_3155:
[----:B------:R-:W-:Y:S05]  /*1c30*/  BSYNC B0 ;  /* 0x0000000000007941 */ /* 0x000fea0003800000 */
.L_x_3154:
        /* <DEDUP_REMOVED lines=18> */
.L_x_3158:
[----:B------:R-:W-:-:S13]  /*1d60*/  ISETP.GE.AND P0, PT, R3, R2, PT ;  /* 0x000000020300720c */ /* 0x000fda0003f06270 */
[----:B------:R-:W-:Y:S05]  /*1d70*/  @P0 BRA `(.L_x_3160) ;  /* 0x0000000000300947 */ /* 0x000fea0003800000 */
[----:B0-----:R-:W0:Y:S01]  /*1d80*/  LDC.64 R4, c[0x0][0x218] ;  /* 0x00008600ff047b82 */ /* 0x001e220000000a00 */
[----:B------:R-:W-:Y:S01]  /*1d90*/  IADD3 R13, R0, R3, RZ ;  /* 0x00000003000d7210 */ /* 0x000fe20007ffe0ff */
[----:B------:R-:W-:-:S04]  /*1da0*/  VIADD R3, R3, 0x80 ;  /* 0x0000008003037836 */ /* 0x000fc80000000000 */
[----:B0-----:R-:W-:-:S05]  /*1db0*/  IMAD.WIDE.U32 R4, R13, 0x2, R4 ;  /* 0x000000020d047825 */ /* 0x001fca00078e0004 */
[----:B------:R1:W-:Y:S02]  /*1dc0*/  STG.E.U16 desc[UR4][R4.64], R7 ;  /* 0x0000000704007986 */ /* 0x0003e4000c101504 */
.L_x_3159:
[----:B------:R-:W-:-:S13]  /*1dd0*/  ISETP.GE.AND P0, PT, R3, R2, PT ;  /* 0x000000020300720c */ /* 0x000fda0003f06270 */
[----:B------:R-:W-:Y:S05]  /*1de0*/  @P0 BRA `(.L_x_3161) ;  /* 0x0000000000340947 */ /* 0x000fea0003800000 */
[----:B01----:R-:W0:Y:S01]  /*1df0*/  LDC.64 R4, c[0x0][0x218] ;  /* 0x00008600ff047b82 */ /* 0x003e220000000a00 */
[----:B------:R-:W-:Y:S01]  /*1e00*/  IADD3 R7, R0, R3, RZ ;  /* 0x0000000300077210 */ /* 0x000fe20007ffe0ff */
[----:B------:R-:W-:-:S04]  /*1e10*/  VIADD R3, R3, 0x80 ;  /* 0x0000008003037836 */ /* 0x000fc80000000000 */
[----:B0-----:R-:W-:-:S05]  /*1e20*/  IMAD.WIDE.U32 R4, R7, 0x2, R4 ;  /* 0x0000000207047825 */ /* 0x001fca00078e0004 */
[----:B------:R1:W-:Y:S02]  /*1e30*/  STG.E.U16 desc[UR4][R4.64], R8 ;  /* 0x0000000804007986 */ /* 0x0003e4000c101504 */
.L_x_3160:
        /* <DEDUP_REMOVED lines=8> */
.L_x_3161:
[----:B------:R-:W-:Y:S05]  /*1ec0*/  BSYNC B1 ;  /* 0x0000000000017941 */ /* 0x000fea0003800000 */
.L_x_3157:
[----:B------:R-:W-:-:S13]  /*1ed0*/  ISETP.GE.AND P0, PT, R3, R2, PT ;  /* 0x000000020300720c */ /* 0x000fda0003f06270 */
[----:B012---:R-:W0:Y:S01]  /*1ee0*/  @!P0 LDC.64 R4, c[0x0][0x218] ;  /* 0x00008600ff048b82 */ /* 0x007e220000000a00 */
[----:B------:R-:W-:Y:S01]  /*1ef0*/  @!P0 IADD3 R7, R0, R3, RZ ;  /* 0x0000000300078210 */ /* 0x000fe20007ffe0ff */
[----:B------:R-:W-:-:S04]  /*1f00*/  @!P0 VIADD R3, R3, 0x80 ;  /* 0x0000008003038836 */ /* 0x000fc80000000000 */
[----:B0-----:R-:W-:-:S05]  /*1f10*/  @!P0 IMAD.WIDE.U32 R4, R7, 0x2, R4 ;  /* 0x0000000207048825 */ /* 0x001fca00078e0004 */
[----:B------:R2:W-:Y:S02]  /*1f20*/  @!P0 STG.E.U16 desc[UR4][R4.64], R10 ;  /* 0x0000000a04008986 */ /* 0x0005e4000c101504 */
.L_x_3162:
[----:B------:R-:W-:Y:S05]  /*1f30*/  BSYNC B0 ;  /* 0x0000000000007941 */ /* 0x000fea0003800000 */
.L_x_3156:
        /* <DEDUP_REMOVED lines=8> */
.L_x_3163:
        /* <DEDUP_REMOVED lines=12> */
.L_x_19787:


//--------------------- .text._ZN2at6native18elementwise_kernelILi128ELi4EZNS0_15gpu_kernel_implINS0_13AUnaryFunctorIfffZZZNS0_17hypot_kernel_cudaERNS_18TensorIteratorBaseEENKUlvE_clEvENKUlvE0_clEvEUlffE_EEEEvS5_RKT_EUliE_EEviT1_ --------------------------
	.section	.text._ZN2at6native18elementwise_kernelILi128ELi4EZNS0_15gpu_kernel_implINS0_13AUnaryFunctorIfffZZZNS0_17hypot_kernel_cudaERNS_18TensorIteratorBaseEENKUlvE_clEvENKUlvE0_clEvEUlffE_EEEEvS5_RKT_EUliE_EEviT1_,"ax",@progbits
	.align	128
        .global         _ZN2at6native18elementwise_kernelILi128ELi4EZNS0_15gpu_kernel_implINS0_13AUnaryFunctorIfffZZZNS0_17hypot_kernel_cudaERNS_18TensorIteratorBaseEENKUlvE_clEvENKUlvE0_clEvEUlffE_EEEEvS5_RKT_EUliE_EEviT1_
        .type           _ZN2at6native18elementwise_kernelILi128ELi4EZNS0_15gpu_kernel_implINS0_13AUnaryFunctorIfffZZZNS0_17hypot_kernel_cudaERNS_18TensorIteratorBaseEENKUlvE_clEvENKUlvE0_clEvEUlffE_EEEEvS5_RKT_EUliE_EEviT1_,@function
        .size           _ZN2at6native18elementwise_kernelILi128ELi4EZNS0_15gpu_kernel_implINS0_13AUnaryFunctorIfffZZZNS0_17hypot_kernel_cudaERNS_18TensorIteratorBaseEENKUlvE_clEvENKUlvE0_clEvEUlffE_EEEEvS5_RKT_EUliE_EEviT1_,(.L_x_19788 - _ZN2at6native18elementwise_kernelILi128ELi4EZNS0_15gpu_kernel_implINS0_13AUnaryFunctorIfffZZZNS0_17hypot_kernel_cudaERNS_18TensorIteratorBaseEENKUlvE_clEvENKUlvE0_clEvEUlffE_EEEEvS5_RKT_EUliE_EEviT1_)
        .other          _ZN2at6native18elementwise_kernelILi128ELi4EZNS0_15gpu_kernel_implINS0_13AUnaryFunctorIfffZZZNS0_17hypot_kernel_cudaERNS_18TensorIteratorBaseEENKUlvE_clEvENKUlvE0_clEvEUlffE_EEEEvS5_RKT_EUliE_EEviT1_,@"STO_CUDA_ENTRY STV_DEFAULT"
_ZN2at6native18elementwise_kernelILi128ELi4EZNS0_15gpu_kernel_implINS0_13AUnaryFunctorIfffZZZNS0_17hypot_kernel_cudaERNS_18TensorIteratorBaseEENKUlvE_clEvENKUlvE0_clEvEUlffE_EEEEvS5_RKT_EUliE_EEviT1_:
.text._ZN2at6native18elementwise_kernelILi128ELi4EZNS0_15gpu_kernel_implINS0_13AUnaryFunctorIfffZZZNS0_17hypot_kernel_cudaERNS_18TensorIteratorBaseEENKUlvE_clEvENKUlvE0_clEvEUlffE_EEEEvS5_RKT_EUliE_EEviT1_:
        /* <DEDUP_REMOVED lines=314> */
.L_x_3166:
[----:B------:R-:W0:Y:S01]  /*13a0*/  LDC.U8 R5, c[0x0][0x429] ;  /* 0x00010a40ff057b82 */ /* 0x000e220000000000 */
[----:B------:R-:W-:Y:S01]  /*13b0*/  ULDC.64 UR4, c[0x0][0x410] ;  /* 0x0001040000047ab9 */ /* 0x000fe20000000a00 */
[----:B------:R-:W-:Y:S01]  /*13c0*/  ULDC.64 UR6, c[0x0][0x418] ;  /* 0x0001060000067ab9 */ /* 0x000fe20000000a00 */
[----:B------:R-:W-:Y:S01]  /*13d0*/  IADD3 R16, P1, R16, UR4, RZ ;  /* 0x0000000410107c10 */ /* 0x000fe2000ff3e0ff */
[----:B------:R-:W-:Y:S01]  /*13e0*/  BSSY B6, `(.L_x_3167) ;  /* 0x00000e0000067945 */ /* 0x000fe20003800000 */
        /* <DEDUP_REMOVED lines=15> */
[----:B--2---:R-:W0:Y:S01]  /*14e0*/  I2F.S16 R0, R0 ;  /* 0x0000000000007306 */ /* 0x004e220000101400 */
[----:B------:R-:W-:Y:S05]  /*14f0*/  BRA `(.L_x_3173) ;  /* 0x0000000c00387947 */ /* 0x000fea0003800000 */
.L_x_3171:
[----:B------:R-:W2:Y:S02]  /*1500*/  LDG.E.U8 R0, desc[UR36][R2.64] ;  /* 0x0000002402007981 */ /* 0x000ea4000c1e1100 */
[----:B--2---:R-:W-:Y:S01]  /*1510*/  I2FP.F32.U32 R0, R0 ;  /* 0x0000000000007245 */ /* 0x004fe20000201000 */
[----:B------:R-:W-:Y:S06]  /*1520*/  BRA `(.L_x_3173) ;  /* 0x0000000c002c7947 */ /* 0x000fec0003800000 */
.L_x_3170:
[----:B------:R-:W-:-:S13]  /*1530*/  ISETP.NE.AND P0, PT, R4, 0x2, PT ;  /* 0x000000020400780c */ /* 0x000fda0003f05270 */
[----:B------:R-:W-:Y:S05]  /*1540*/  @!P0 BRA `(.L_x_3174) ;  /* 0x0000000000288947 */ /* 0x000fea0003800000 */
[----:B------:R-:W-:-:S13]  /*1550*/  ISETP.NE.AND P0, PT, R4, 0x3, PT ;  /* 0x000000030400780c */ /* 0x000fda0003f05270 */
[----:B------:R-:W-:Y:S05]  /*1560*/  @!P0 BRA `(.L_x_3175) ;  /* 0x0000000000148947 */ /* 0x000fea0003800000 */
[----:B------:R-:W-:-:S13]  /*1570*/  ISETP.NE.AND P0, PT, R4, 0x4, PT ;  /* 0x000000040400780c */ /* 0x000fda0003f05270 */
[----:B------:R-:W-:Y:S05]  /*1580*/  @P0 BRA `(.L_x_3172) ;  /* 0x0000000800b80947 */ /* 0x000fea0003800000 */
[----:B------:R-:W2:Y:S02]  /*1590*/  LDG.E.64 R2, desc[UR36][R2.64] ;  /* 0x0000002402027981 */ /* 0x000ea4000c1e1b00 */
[----:B--2---:R4:W0:Y:S01]  /*15a0*/  I2F.S64 R0, R2 ;  /* 0x0000000200007312 */ /* 0x0048220000301400 */
[----:B------:R-:W-:Y:S05]  /*15b0*/  BRA `(.L_x_3173) ;  /* 0x0000000c00087947 */ /* 0x000fea0003800000 */
.L_x_3175:
[----:B------:R-:W2:Y:S02]  /*15c0*/  LDG.E R0, desc[UR36][R2.64] ;  /* 0x0000002402007981 */ /* 0x000ea4000c1e1900 */
[----:B--2---:R-:W-:Y:S01]  /*15d0*/  I2FP.F32.S32 R0, R0 ;  /* 0x0000000000007245 */ /* 0x004fe20000201400 */
[----:B------:R-:W-:Y:S06]  /*15e0*/  BRA `(.L_x_3173) ;  /* 0x0000000800fc7947 */ /* 0x000fec0003800000 */
.L_x_3174:
[----:B------:R-:W2:Y:S02]  /*15f0*/  LDG.E.U16 R0, desc[UR36][R2.64] ;  /* 0x0000002402007981 */ /* 0x000ea4000c1e1500 */
[----:B--2---:R-:W0:Y:S01]  /*1600*/  I2F.S16 R0, R0 ;  /* 0x0000000000007306 */ /* 0x004e220000101400 */
[----:B------:R-:W-:Y:S05]  /*1610*/  BRA `(.L_x_3173) ;  /* 0x0000000800f07947 */ /* 0x000fea0003800000 */
.L_x_3169:
[----:B------:R-:W-:-:S13]  /*1620*/  ISETP.GT.AND P0, PT, R4, 0x6, PT ;  /* 0x000000060400780c */ /* 0x000fda0003f04270 */
[----:B------:R-:W-:Y:S05]  /*1630*/  @P0 BRA `(.L_x_3176) ;  /* 0x0000000000240947 */ /* 0x000fea0003800000 */
[----:B------:R-:W-:-:S13]  /*1640*/  ISETP.NE.AND P0, PT, R4, 0x5, PT ;  /* 0x000000050400780c */ /* 0x000fda0003f05270 */
[----:B------:R-:W-:Y:S05]  /*1650*/  @!P0 BRA `(.L_x_3177) ;  /* 0x0000000000108947 */ /* 0x000fea0003800000 */
[----:B------:R-:W-:-:S13]  /*1660*/  ISETP.NE.AND P0, PT, R4, 0x6, PT ;  /* 0x000000060400780c */ /* 0x000fda0003f05270 */
[----:B------:R-:W-:Y:S05]  /*1670*/  @P0 BRA `(.L_x_3172) ;  /* 0x00000008007c0947 */ /* 0x000fea0003800000 */
[----:B------:R2:W5:Y:S01]  /*1680*/  LDG.E R0, desc[UR36][R2.64] ;  /* 0x0000002402007981 */ /* 0x000562000c1e1900 */
[----:B------:R-:W-:Y:S05]  /*1690*/  BRA `(.L_x_3173) ;  /* 0x0000000800d07947 */ /* 0x000fea0003800000 */
.L_x_3177:
[----:B------:R-:W2:Y:S02]  /*16a0*/  LDG.E.U16 R0, desc[UR36][R2.64] ;  /* 0x0000002402007981 */ /* 0x000ea4000c1e1500 */
[----:B--2---:R-:W-:Y:S01]  /*16b0*/  HADD2.F32 R0, -RZ, R0.H0_H0 ;  /* 0x20000000ff007230 */ /* 0x004fe20000004100 */
[----:B------:R-:W-:Y:S06]  /*16c0*/  BRA `(.L_x_3173) ;  /* 0x0000000800c47947 */ /* 0x000fec0003800000 */
.L_x_3176:
[----:B------:R-:W-:-:S13]  /*16d0*/  ISETP.NE.AND P0, PT, R4, 0x7, PT ;  /* 0x000000070400780c */ /* 0x000fda0003f05270 */
[----:B------:R-:W-:Y:S05]  /*16e0*/  @!P0 BRA `(.L_x_3178) ;  /* 0x0000000000248947 */ /* 0x000fea0003800000 */
[----:B------:R-:W-:-:S13]  /*16f0*/  ISETP.NE.AND P0, PT, R4, 0x8, PT ;  /* 0x000000080400780c */ /* 0x000fda0003f05270 */
[----:B------:R-:W-:Y:S05]  /*1700*/  @!P0 BRA `(.L_x_3179) ;  /* 0x0000000000108947 */ /* 0x000fea0003800000 */
[----:B------:R-:W-:-:S13]  /*1710*/  ISETP.NE.AND P0, PT, R4, 0x9, PT ;  /* 0x000000090400780c */ /* 0x000fda0003f05270 */
[----:B------:R-:W-:Y:S05]  /*1720*/  @P0 BRA `(.L_x_3172) ;  /* 0x0000000800500947 */ /* 0x000fea0003800000 */
[----:B------:R3:W5:Y:S01]  /*1730*/  LDG.E R0, desc[UR36][R2.64] ;  /* 0x0000002402007981 */ /* 0x000762000c1e1900 */
[----:B------:R-:W-:Y:S05]  /*1740*/  BRA `(.L_x_3173) ;  /* 0x0000000800a47947 */ /* 0x000fea0003800000 */
.L_x_3179:
[----:B------:R-:W2:Y:S02]  /*1750*/  LDG.E.U16 R0, desc[UR36][R2.64] ;  /* 0x0000002402007981 */ /* 0x000ea4000c1e1500 */
[----:B--2---:R-:W-:Y:S01]  /*1760*/  HADD2.F32 R0, -RZ, R0.H0_H0 ;  /* 0x20000000ff007230 */ /* 0x004fe20000004100 */
[----:B------:R-:W-:Y:S06]  /*1770*/  BRA `(.L_x_3173) ;  /* 0x0000000800987947 */ /* 0x000fec0003800000 */
.L_x_3178:
[----:B------:R-:W2:Y:S01]  /*1780*/  LDG.E.64 R2, desc[UR36][R2.64] ;  /* 0x0000002402027981 */ /* 0x000ea2000c1e1b00 */
[----:B------:R-:W-:Y:S01]  /*1790*/  UMOV UR4, 0xf0000000 ;  /* 0xf000000000047882 */ /* 0x000fe20000000000 */
[----:B------:R-:W-:Y:S01]  /*17a0*/  UMOV UR5, 0x380fffff ;  /* 0x380fffff00057882 */ /* 0x000fe20000000000 */
[----:B--2---:R-:W0:Y:S01]  /*17b0*/  F2F.F32.F64 R0, R2 ;  /* 0x0000000200007310 */ /* 0x004e220000301000 */
[----:B------:R-:W-:-:S14]  /*17c0*/  DSETP.GEU.AND P0, PT, |R2|, UR4, PT ;  /* 0x0000000402007e2a */ /* 0x000fdc000bf0e200 */
[----:B0-----:R-:W-:Y:S01]  /*17d0*/  @!P0 FMUL R0, R0, 1.175494350822287508e-38 ;  /* 0x0080000000008820 */ /* 0x001fe20000400000 */
[----:B------:R-:W-:Y:S06]  /*17e0*/  BRA `(.L_x_3173) ;  /* 0x00000008007c7947 */ /* 0x000fec0003800000 */
.L_x_3168:
        /* <DEDUP_REMOVED lines=10> */
[----:B------:R-:W-:Y:S01]  /*1890*/  FSEL R0, RZ, 1, !P0 ;  /* 0x3f800000ff007808 */ /* 0x000fe20004000000 */
[----:B------:R-:W-:Y:S08]  /*18a0*/  BRA `(.L_x_3173) ;  /* 0x00000008004c7947 */ /* 0x000ff00003800000 */
.L_x_3182:
[----:B------:R-:W2:Y:S01]  /*18b0*/  LDG.E.64 R2, desc[UR36][R2.64] ;  /* 0x0000002402027981 */ /* 0x000ea2000c1e1b00 */
[----:B------:R-:W-:Y:S01]  /*18c0*/  UMOV UR4, 0xf0000000 ;  /* 0xf000000000047882 */ /* 0x000fe20000000000 */
[----:B------:R-:W-:Y:S01]  /*18d0*/  UMOV UR5, 0x380fffff ;  /* 0x380fffff00057882 */ /* 0x000fe20000000000 */
[----:B--2---:R-:W0:Y:S01]  /*18e0*/  F2F.F32.F64 R0, R2 ;  /* 0x0000000200007310 */ /* 0x004e220000301000 */
[----:B------:R-:W-:-:S14]  /*18f0*/  DSETP.GEU.AND P0, PT, |R2|, UR4, PT ;  /* 0x0000000402007e2a */ /* 0x000fdc000bf0e200 */
[----:B0-----:R-:W-:Y:S01]  /*1900*/  @!P0 FMUL R0, R0, 1.175494350822287508e-38 ;  /* 0x0080000000008820 */ /* 0x001fe20000400000 */
[----:B------:R-:W-:Y:S06]  /*1910*/  BRA `(.L_x_3173) ;  /* 0x0000000800307947 */ /* 0x000fec0003800000 */
.L_x_3181:
        /* <DEDUP_REMOVED lines=24> */
[----:B------:R-:W-:Y:S01]  /*1aa0*/  LOP3.LUT R0, R5, 0x80000000, R0, 0xf8, !PT ;  /* 0x8000000005007812 */ /* 0x000fe200078ef800 */
[----:B------:R-:W-:Y:S06]  /*1ab0*/  BRA `(.L_x_3173) ;  /* 0x0000000400c87947 */ /* 0x000fec0003800000 */
.L_x_3184:
        /* <DEDUP_REMOVED lines=11> */
[----:B------:R-:W-:Y:S01]  /*1b70*/  LOP3.LUT R0, R4, 0x80000000, R5, 0xf8, !PT ;  /* 0x8000000004007812 */ /* 0x000fe200078ef805 */
[----:B------:R-:W-:Y:S06]  /*1b80*/  BRA `(.L_x_3173) ;  /* 0x0000000400947947 */ /* 0x000fec0003800000 */
.L_x_3183:
[----:B------:R-:W2:Y:S02]  /*1b90*/  LDG.E.U16 R0, desc[UR36][R2.64] ;  /* 0x0000002402007981 */ /* 0x000ea4000c1e1500 */
[----:B--2---:R-:W-:Y:S01]  /*1ba0*/  IMAD.U32 R0, R0, 0x10000, RZ ;  /* 0x0001000000007824 */ /* 0x004fe200078e00ff */
[----:B------:R-:W-:Y:S06]  /*1bb0*/  BRA `(.L_x_3173) ;  /* 0x0000000400887947 */ /* 0x000fec0003800000 */
.L_x_3180:
        /* <DEDUP_REMOVED lines=9> */
[----:B--2---:R-:W-:Y:S01]  /*1c50*/  I2FP.F32.U32 R0, R0 ;  /* 0x0000000000007245 */ /* 0x004fe20000201000 */
[----:B------:R-:W-:Y:S06]  /*1c60*/  BRA `(.L_x_3173) ;  /* 0x00000004005c7947 */ /* 0x000fec0003800000 */
.L_x_3187:
[----:B------:R-:W2:Y:S01]  /*1c70*/  LDG.E.U8 R2, desc[UR36][R2.64] ;  /* 0x0000002402027981 */ /* 0x000ea2000c1e1100 */
        /* <DEDUP_REMOVED lines=19> */
.L_x_3189:
[----:B------:R-:W-:Y:S05]  /*1db0*/  BSYNC B0 ;  /* 0x0000000000007941 */ /* 0x000fea0003800000 */
.L_x_3188:
[----:B------:R-:W-:Y:S01]  /*1dc0*/  LEA R3, R0, 0x3b800000, 0x17 ;  /* 0x3b80000000037811 */ /* 0x000fe200078eb8ff */
[----:B------:R-:W-:-:S05]  /*1dd0*/  IMAD.SHL.U32 R0, R2, 0x100000, RZ ;  /* 0x0010000002007824 */ /* 0x000fca00078e00ff */
[----:B------:R-:W-:Y:S01]  /*1de0*/  LOP3.LUT R0, R3, R0, R4, 0xfe, !PT ;  /* 0x0000000003007212 */ /* 0x000fe200078efe04 */
[----:B------:R-:W-:Y:S06]  /*1df0*/  BRA `(.L_x_3173) ;  /* 0x0000000000f87947 */ /* 0x000fec0003800000 */
.L_x_3186:
        /* <DEDUP_REMOVED lines=20> */
.L_x_3191:
[----:B------:R-:W-:Y:S05]  /*1f40*/  BSYNC B0 ;  /* 0x0000000000007941 */ /* 0x000fea0003800000 */
.L_x_3190:
[----:B------:R-:W-:Y:S01]  /*1f50*/  LEA R3, R0, 0x37800000, 0x17 ;  /* 0x3780000000037811 */ /* 0x000fe200078eb8ff */
[----:B------:R-:W-:-:S05]  /*1f60*/  IMAD.SHL.U32 R0, R2, 0x200000, RZ ;  /* 0x0020000002007824 */ /* 0x000fca00078e00ff */
[----:B------:R-:W-:Y:S01]  /*1f70*/  LOP3.LUT R0, R3, R0, R4, 0xfe, !PT ;  /* 0x0000000003007212 */ /* 0x000fe200078efe04 */
[----:B------:R-:W-:Y:S06]  /*1f80*/  BRA `(.L_x_3173) ;  /* 0x0000000000947947 */ /* 0x000fec0003800000 */
.L_x_3185:
[----:B------:R-:W-:-:S13]  /*1f90*/  ISETP.NE.AND P0, PT, R4, 0x1c, PT ;  /* 0x0000001c0400780c */ /* 0x000fda0003f05270 */
[----:B------:R-:W-:Y:S05]  /*1fa0*/  @!P0 BRA `(.L_x_3192) ;  /* 0x0000000000848947 */ /* 0x000fea0003800000 */
[----:B------:R-:W-:-:S13]  /*1fb0*/  ISETP.NE.AND P0, PT, R4, 0x1d, PT ;  /* 0x0000001d0400780c */ /* 0x000fda0003f05270 */
[----:B------:R-:W-:Y:S05]  /*1fc0*/  @!P0 BRA `(.L_x_3193) ;  /* 0x0000000000708947 */ /* 0x000fea0003800000 */
[----:B------:R-:W-:-:S13]  /*1fd0*/  ISETP.NE.AND P0, PT, R4, 0x2c, PT ;  /* 0x0000002c0400780c */ /* 0x000fda0003f05270 */
[----:B------:R-:W-:Y:S05]  /*1fe0*/  @P0 BRA `(.L_x_3172) ;  /* 0x0000000000200947 */ /* 0x000fea0003800000 */
[----:B------:R-:W2:Y:S01]  /*1ff0*/  LDG.E.U8 R2, desc[UR36][R2.64] ;  /* 0x0000002402027981 */ /* 0x000ea2000c1e1100 */
[----:B------:R-:W-:Y:S01]  /*2000*/  IMAD.MOV.U32 R0, RZ, RZ, 0x400000 ;  /* 0x00400000ff007424 */ /* 0x000fe200078e00ff */
[----:B--2---:R-:W-:-:S13]  /*2010*/  ISETP.NE.AND P0, PT, R2, RZ, PT ;  /* 0x000000ff0200720c */ /* 0x004fda0003f05270 */
[----:B------:R-:W-:Y:S05]  /*2020*/  @!P0 BRA `(.L_x_3173) ;  /* 0x00000000006c8947 */ /* 0x000fea0003800000 */
[----:B------:R-:W-:-:S13]  /*2030*/  ISETP.NE.AND P0, PT, R2, 0xff, PT ;  /* 0x000000ff0200780c */ /* 0x000fda0003f05270 */
[----:B------:R-:W-:Y:S02]  /*2040*/  @!P0 IMAD.MOV.U32 R0, RZ, RZ, 0x7f800001 ;  /* 0x7f800001ff008424 */ /* 0x000fe400078e00ff */
[----:B------:R-:W-:Y:S01]  /*2050*/  @P0 IMAD.SHL.U32 R0, R2, 0x800000, RZ ;  /* 0x0080000002000824 */ /* 0x000fe200078e00ff */
[----:B------:R-:W-:Y:S06]  /*2060*/  BRA `(.L_x_3173) ;  /* 0x00000000005c7947 */ /* 0x000fec0003800000 */
.L_x_3172:
        /* <DEDUP_REMOVED lines=16> */
.L_x_3194:
[----:B------:R-:W-:Y:S01]  /*2170*/  IMAD.MOV.U32 R0, RZ, RZ, RZ ;  /* 0x000000ffff007224 */ /* 0x000fe200078e00ff */
[----:B------:R-:W-:Y:S06]  /*2180*/  BRA `(.L_x_3173) ;  /* 0x0000000000147947 */ /* 0x000fec0003800000 */
.L_x_3193:
[----:B------:R-:W2:Y:S02]  /*2190*/  LDG.E.64 R2, desc[UR36][R2.64] ;  /* 0x0000002402027981 */ /* 0x000ea4000c1e1b00 */
[----:B--2---:R0:W1:Y:S01]  /*21a0*/  I2F.U64 R0, R2 ;  /* 0x0000000200007312 */ /* 0x0040620000301000 */
[----:B------:R-:W-:Y:S05]  /*21b0*/  BRA `(.L_x_3173) ;  /* 0x0000000000087947 */ /* 0x000fea0003800000 */
.L_x_3192:
[----:B------:R-:W2:Y:S02]  /*21c0*/  LDG.E R0, desc[UR36][R2.64] ;  /* 0x0000002402007981 */ /* 0x000ea4000c1e1900 */
[----:B--2---:R-:W-:-:S07]  /*21d0*/  I2FP.F32.U32 R0, R0 ;  /* 0x0000000000007245 */ /* 0x004fce0000201000 */
.L_x_3173:
[----:B------:R-:W-:Y:S05]  /*21e0*/  BSYNC B6 ;  /* 0x0000000000067941 */ /* 0x000fea0003800000 */
.L_x_3167:
[----:B------:R-:W-:Y:S01]  /*21f0*/  ULDC UR4, c[0x0][0x424] ;  /* 0x0001090000047ab9 */ /* 0x000fe20000000800 */
[----:B012345:R-:W-:Y:S01]  /*2200*/  FADD.FTZ R3, |R0|, -RZ ;  /* 0x800000ff00037221 */ /* 0x03ffe20000010200 */
[----:B------:R-:W-:Y:S01]  /*2210*/  FADD.FTZ R0, -RZ, |UR4| ;  /* 0x40000004ff007e21 */ /* 0x000fe20008010100 */
[----:B------:R-:W0:Y:S04]  /*2220*/  LDC.U8 R7, c[0x0][0x428] ;  /* 0x00010a00ff077b82 */ /* 0x000e280000000000 */
[CC--:B------:R-:W-:Y:S02]  /*2230*/  VIMNMX R2, R0.reuse, R3.reuse, !PT ;  /* 0x0000000300027248 */ /* 0x0c0fe40007fe0100 */
[----:B------:R-:W-:Y:S02]  /*2240*/  VIMNMX R0, R0, R3, PT ;  /* 0x0000000300007248 */ /* 0x000fe40003fe0100 */
[----:B------:R-:W-:-:S02]  /*2250*/  LOP3.LUT R4, R2, 0xfe000000, RZ, 0xc0, !PT ;  /* 0xfe00000002047812 */ /* 0x000fc400078ec0ff */
[----:B------:R-:W-:Y:S02]  /*2260*/  FSETP.NEU.FTZ.AND P0, PT, R0, RZ, PT ;  /* 0x000000ff0000720b */ /* 0x000fe40003f1d000 */
[----:B------:R-:W-:Y:S02]  /*2270*/  IADD3 R3, -R4, 0x7e800000, RZ ;  /* 0x7e80000004037810 */ /* 0x000fe40007ffe1ff */
[----:B------:R-:W-:-:S03]  /*2280*/  FSETP.NEU.FTZ.AND P1, PT, R0, +INF , PT ;  /* 0x7f8000000000780b */ /* 0x000fc60003f3d000 */
[-C--:B------:R-:W-:Y:S01]  /*2290*/  FMUL.FTZ R5, R0, R3.reuse ;  /* 0x0000000300057220 */ /* 0x080fe20000410000 */
[----:B------:R-:W-:-:S03]  /*22a0*/  FMUL.FTZ R3, R2, R3 ;  /* 0x0000000302037220 */ /* 0x000fc60000410000 */
[----:B------:R-:W-:Y:S01]  /*22b0*/  FMUL.FTZ R6, R5, R5 ;  /* 0x0000000505067220 */ /* 0x000fe20000410000 */
[----:B0-----:R-:W-:-:S03]  /*22c0*/  PRMT R5, R7, 0x9910, RZ ;  /* 0x0000991007057816 */ /* 0x001fc600000000ff */
[----:B------:R-:W-:Y:S01]  /*22d0*/  FFMA.FTZ R6, R3, R3, R6 ;  /* 0x0000000303067223 */ /* 0x000fe20000010006 */
[----:B------:R-:W-:Y:S02]  /*22e0*/  LOP3.LUT R3, R4, 0x800000, RZ, 0xfc, !PT ;  /* 0x0080000004037812 */ /* 0x000fe400078efcff */
[----:B------:R-:W-:-:S03]  /*22f0*/  ISETP.GT.AND P2, PT, R5, 0x9, PT ;  /* 0x000000090500780c */ /* 0x000fc60003f44270 */
[----:B------:R-:W0:Y:S02]  /*2300*/  MUFU.SQRT R6, R6 ;  /* 0x0000000600067308 */ /* 0x000e240000002000 */
[----:B0-----:R-:W-:-:S05]  /*2310*/  @P0 FMUL.FTZ R2, R6, R3 ;  /* 0x0000000306020220 */ /* 0x001fca0000410000 */
[----:B------:R-:W-:-:S03]  /*2320*/  FSEL R2, R2, +INF , P1 ;  /* 0x7f80000002027808 */ /* 0x000fc60000800000 */
        /* <DEDUP_REMOVED lines=9> */
[----:B------:R-:W0:Y:S02]  /*23c0*/  F2I.FTZ.TRUNC.NTZ R3, R2 ;  /* 0x0000000200037305 */ /* 0x000e24000021f100 */
[----:B0-----:R0:W-:Y:S01]  /*23d0*/  STG.E.U8 desc[UR36][R16.64], R3 ;  /* 0x0000000310007986 */ /* 0x0011e2000c101124 */
[----:B------:R-:W-:Y:S05]  /*23e0*/  BRA `(.L_x_3200) ;  /* 0x0000000c00507947 */ /* 0x000fea0003800000 */
.L_x_3198:
[----:B------:R-:W0:Y:S02]  /*23f0*/  F2I.S64.TRUNC R2, R2 ;  /* 0x0000000200027311 */ /* 0x000e24000020d900 */
[----:B0-----:R-:W-:-:S05]  /*2400*/  IMAD.MOV.U32 R5, RZ, RZ, R2 ;  /* 0x000000ffff057224 */ /* 0x001fca00078e0002 */
[----:B------:R0:W-:Y:S01]  /*2410*/  STG.E.U8 desc[UR36][R16.64], R5 ;  /* 0x0000000510007986 */ /* 0x0001e2000c101124 */
[----:B------:R-:W-:Y:S05]  /*2420*/  BRA `(.L_x_3200) ;  /* 0x0000000c00407947 */ /* 0x000fea0003800000 */
.L_x_3197:
[----:B------:R-:W-:-:S13]  /*2430*/  ISETP.NE.AND P0, PT, R5, 0x2, PT ;  /* 0x000000020500780c */ /* 0x000fda0003f05270 */
[----:B------:R-:W-:Y:S05]  /*2440*/  @!P0 BRA `(.L_x_3201) ;  /* 0x0000000000288947 */ /* 0x000fea0003800000 */
[----:B------:R-:W-:-:S13]  /*2450*/  ISETP.NE.AND P0, PT, R5, 0x3, PT ;  /* 0x000000030500780c */ /* 0x000fda0003f05270 */
[----:B------:R-:W-:Y:S05]  /*2460*/  @!P0 BRA `(.L_x_3202) ;  /* 0x0000000000148947 */ /* 0x000fea0003800000 */
[----:B------:R-:W-:-:S13]  /*2470*/  ISETP.NE.AND P0, PT, R5, 0x4, PT ;  /* 0x000000040500780c */ /* 0x000fda0003f05270 */
[----:B------:R-:W-:Y:S05]  /*2480*/  @P0 BRA `(.L_x_3199) ;  /* 0x0000000800d00947 */ /* 0x000fea0003800000 */
[----:B------:R-:W0:Y:S02]  /*2490*/  F2I.S64.TRUNC R2, R2 ;  /* 0x0000000200027311 */ /* 0x000e24000020d900 */
[----:B0-----:R0:W-:Y:S01]  /*24a0*/  STG.E.64 desc[UR36][R16.64], R2 ;  /* 0x0000000210007986 */ /* 0x0011e2000c101b24 */
[----:B------:R-:W-:Y:S05]  /*24b0*/  BRA `(.L_x_3200) ;  /* 0x0000000c001c7947 */ /* 0x000fea0003800000 */
.L_x_3202:
[----:B------:R-:W0:Y:S02]  /*24c0*/  F2I.FTZ.TRUNC.NTZ R3, R2 ;  /* 0x0000000200037305 */ /* 0x000e24000021f100 */
[----:B0-----:R0:W-:Y:S01]  /*24d0*/  STG.E desc[UR36][R16.64], R3 ;  /* 0x0000000310007986 */ /* 0x0011e2000c101924 */
[----:B------:R-:W-:Y:S05]  /*24e0*/  BRA `(.L_x_3200) ;  /* 0x0000000c00107947 */ /* 0x000fea0003800000 */
.L_x_3201:
[----:B------:R-:W0:Y:S02]  /*24f0*/  F2I.FTZ.TRUNC.NTZ R3, R2 ;  /* 0x0000000200037305 */ /* 0x000e24000021f100 */
[----:B0-----:R0:W-:Y:S01]  /*2500*/  STG.E.U16 desc[UR36][R16.64], R3 ;  /* 0x0000000310007986 */ /* 0x0011e2000c101524 */
[----:B------:R-:W-:Y:S05]  /*2510*/  BRA `(.L_x_3200) ;  /* 0x0000000c00047947 */ /* 0x000fea0003800000 */
.L_x_3196:
[----:B------:R-:W-:-:S13]  /*2520*/  ISETP.GT.AND P0, PT, R5, 0x6, PT ;  /* 0x000000060500780c */ /* 0x000fda0003f04270 */
[----:B------:R-:W-:Y:S05]  /*2530*/  @P0 BRA `(.L_x_3203) ;  /* 0x0000000000240947 */ /* 0x000fea0003800000 */
[----:B------:R-:W-:-:S13]  /*2540*/  ISETP.NE.AND P0, PT, R5, 0x5, PT ;  /* 0x000000050500780c */ /* 0x000fda0003f05270 */
[----:B------:R-:W-:Y:S05]  /*2550*/  @!P0 BRA `(.L_x_3204) ;  /* 0x0000000000108947 */ /* 0x000fea0003800000 */
[----:B------:R-:W-:-:S13]  /*2560*/  ISETP.NE.AND P0, PT, R5, 0x6, PT ;  /* 0x000000060500780c */ /* 0x000fda0003f05270 */
[----:B------:R-:W-:Y:S05]  /*2570*/  @P0 BRA `(.L_x_3199) ;  /* 0x0000000800940947 */ /* 0x000fea0003800000 */
[----:B------:R0:W-:Y:S01]  /*2580*/  STG.E desc[UR36][R16.64], R2 ;  /* 0x0000000210007986 */ /* 0x0001e2000c101924 */
[----:B------:R-:W-:Y:S05]  /*2590*/  BRA `(.L_x_3200) ;  /* 0x0000000800e47947 */ /* 0x000fea0003800000 */
.L_x_3204:
[----:B------:R-:W-:-:S05]  /*25a0*/  F2FP.F16.F32.PACK_AB R2, RZ, R2 ;  /* 0x00000002ff02723e */ /* 0x000fca00000000ff */
[----:B------:R0:W-:Y:S01]  /*25b0*/  STG.E.U16 desc[UR36][R16.64], R2 ;  /* 0x0000000210007986 */ /* 0x0001e2000c101524 */
[----:B------:R-:W-:Y:S05]  /*25c0*/  BRA `(.L_x_3200) ;  /* 0x0000000800d87947 */ /* 0x000fea0003800000 */
.L_x_3203:
[----:B------:R-:W-:-:S13]  /*25d0*/  ISETP.NE.AND P0, PT, R5, 0x7, PT ;  /* 0x000000070500780c */ /* 0x000fda0003f05270 */
[----:B------:R-:W-:Y:S05]  /*25e0*/  @!P0 BRA `(.L_x_3205) ;  /* 0x00000000002c8947 */ /* 0x000fea0003800000 */
[----:B------:R-:W-:-:S13]  /*25f0*/  ISETP.NE.AND P0, PT, R5, 0x8, PT ;  /* 0x000000080500780c */ /* 0x000fda0003f05270 */
[----:B------:R-:W-:Y:S05]  /*2600*/  @!P0 BRA `(.L_x_3206) ;  /* 0x0000000000148947 */ /* 0x000fea0003800000 */
[----:B------:R-:W-:-:S13]  /*2610*/  ISETP.NE.AND P0, PT, R5, 0x9, PT ;  /* 0x000000090500780c */ /* 0x000fda0003f05270 */
[----:B------:R-:W-:Y:S05]  /*2620*/  @P0 BRA `(.L_x_3199) ;  /* 0x0000000800680947 */ /* 0x000fea0003800000 */
[----:B------:R-:W-:-:S05]  /*2630*/  IMAD.MOV.U32 R3, RZ, RZ, RZ ;  /* 0x000000ffff037224 */ /* 0x000fca00078e00ff */
[----:B------:R0:W-:Y:S01]  /*2640*/  STG.E.64 desc[UR36][R16.64], R2 ;  /* 0x0000000210007986 */ /* 0x0001e2000c101b24 */
[----:B------:R-:W-:Y:S05]  /*2650*/  BRA `(.L_x_3200) ;  /* 0x0000000800b47947 */ /* 0x000fea0003800000 */
.L_x_3206:
[----:B------:R-:W-:-:S04]  /*2660*/  F2FP.F16.F32.PACK_AB R3, RZ, R2 ;  /* 0x00000002ff03723e */ /* 0x000fc800000000ff */
[----:B------:R-:W-:-:S05]  /*2670*/  PRMT R3, R3, 0x5410, RZ ;  /* 0x0000541003037816 */ /* 0x000fca00000000ff */
[----:B------:R0:W-:Y:S01]  /*2680*/  STG.E desc[UR36][R16.64], R3 ;  /* 0x0000000310007986 */ /* 0x0001e2000c101924 */
[----:B------:R-:W-:Y:S05]  /*2690*/  BRA `(.L_x_3200) ;  /* 0x0000000800a47947 */ /* 0x000fea0003800000 */
.L_x_3205:
[----:B------:R-:W-:-:S06]  /*26a0*/  FMUL.FTZ R2, R2, 1 ;  /* 0x3f80000002027820 */ /* 0x000fcc0000410000 */
[----:B------:R-:W0:Y:S02]  /*26b0*/  F2F.F64.F32 R2, R2 ;  /* 0x0000000200027310 */ /* 0x000e240000201800 */
[----:B0-----:R0:W-:Y:S01]  /*26c0*/  STG.E.64 desc[UR36][R16.64], R2 ;  /* 0x0000000210007986 */ /* 0x0011e2000c101b24 */
[----:B------:R-:W-:Y:S05]  /*26d0*/  BRA `(.L_x_3200) ;  /* 0x0000000800947947 */ /* 0x000fea0003800000 */
.L_x_3195:
        /* <DEDUP_REMOVED lines=8> */
[----:B------:R-:W-:-:S04]  /*2760*/  FSETP.NEU.FTZ.AND P0, PT, R2, RZ, PT ;  /* 0x000000ff0200720b */ /* 0x000fc80003f1d000 */
[----:B------:R-:W-:-:S05]  /*2770*/  SEL R3, RZ, 0x1, !P0 ;  /* 0x00000001ff037807 */ /* 0x000fca0004000000 */
[----:B------:R0:W-:Y:S01]  /*2780*/  STG.E.U8 desc[UR36][R16.64], R3 ;  /* 0x0000000310007986 */ /* 0x0001e2000c101124 */
[----:B------:R-:W-:Y:S05]  /*2790*/  BRA `(.L_x_3200) ;  /* 0x0000000800647947 */ /* 0x000fea0003800000 */
.L_x_3209:
[----:B------:R-:W-:Y:S01]  /*27a0*/  FMUL.FTZ R4, R2, 1 ;  /* 0x3f80000002047820 */ /* 0x000fe20000410000 */
[----:B------:R-:W-:-:S05]  /*27b0*/  CS2R R6, SRZ ;  /* 0x0000000000067805 */ /* 0x000fca000001ff00 */
[----:B------:R-:W0:Y:S02]  /*27c0*/  F2F.F64.F32 R4, R4 ;  /* 0x0000000400047310 */ /* 0x000e240000201800 */
[----:B0-----:R0:W-:Y:S01]  /*27d0*/  STG.E.128 desc[UR36][R16.64], R4 ;  /* 0x0000000410007986 */ /* 0x0011e2000c101d24 */
[----:B------:R-:W-:Y:S05]  /*27e0*/  BRA `(.L_x_3200) ;  /* 0x0000000800507947 */ /* 0x000fea0003800000 */
.L_x_3208:
[----:B------:R-:W-:-:S13]  /*27f0*/  ISETP.NE.AND P0, PT, R5, 0xf, PT ;  /* 0x0000000f0500780c */ /* 0x000fda0003f05270 */
[----:B------:R-:W-:Y:S05]  /*2800*/  @!P0 BRA `(.L_x_3210) ;  /* 0x0000000000ac8947 */ /* 0x000fea0003800000 */
[----:B------:R-:W-:-:S13]  /*2810*/  ISETP.NE.AND P0, PT, R5, 0x17, PT ;  /* 0x000000170500780c */ /* 0x000fda0003f05270 */
[----:B------:R-:W-:Y:S05]  /*2820*/  @!P0 BRA `(.L_x_3211) ;  /* 0x0000000000508947 */ /* 0x000fea0003800000 */
[----:B------:R-:W-:-:S13]  /*2830*/  ISETP.NE.AND P0, PT, R5, 0x18, PT ;  /* 0x000000180500780c */ /* 0x000fda0003f05270 */
[----:B------:R-:W-:Y:S05]  /*2840*/  @P0 BRA `(.L_x_3199) ;  /* 0x0000000400e00947 */ /* 0x000fea0003800000 */
[C---:B------:R-:W-:Y:S01]  /*2850*/  LOP3.LUT R4, R2.reuse, 0x7fffffff, RZ, 0xc0, !PT ;  /* 0x7fffffff02047812 */ /* 0x040fe200078ec0ff */
[----:B------:R-:W-:Y:S01]  /*2860*/  BSSY B0, `(.L_x_3212) ;  /* 0x000000d000007945 */ /* 0x000fe20003800000 */
[----:B------:R-:W-:Y:S02]  /*2870*/  LOP3.LUT R0, R2, 0x80000000, RZ, 0xc0, !PT ;  /* 0x8000000002007812 */ /* 0x000fe400078ec0ff */
[----:B------:R-:W-:Y:S02]  /*2880*/  ISETP.GT.U32.AND P0, PT, R4, 0x43efffff, PT ;  /* 0x43efffff0400780c */ /* 0x000fe40003f04070 */
[----:B------:R-:W-:Y:S01]  /*2890*/  SHF.R.U32.HI R5, RZ, 0x18, R0 ;  /* 0x00000018ff057819 */ /* 0x000fe20000011600 */
[----:B------:R-:W-:-:S10]  /*28a0*/  IMAD.MOV.U32 R0, RZ, RZ, 0x7f ;  /* 0x0000007fff007424 */ /* 0x000fd400078e00ff */
[----:B------:R-:W-:Y:S05]  /*28b0*/  @P0 BRA `(.L_x_3213) ;  /* 0x00000000001c0947 */ /* 0x000fea0003800000 */
[----:B------:R-:W-:-:S13]  /*28c0*/  ISETP.GE.U32.AND P0, PT, R4, 0x3c800000, PT ;  /* 0x3c8000000400780c */ /* 0x000fda0003f06070 */
[----:B------:R-:W-:-:S04]  /*28d0*/  @P0 SHF.R.U32.HI R0, RZ, 0x14, R2 ;  /* 0x00000014ff000819 */ /* 0x000fc80000011602 */
[----:B------:R-:W-:-:S04]  /*28e0*/  @P0 LOP3.LUT R3, R0, 0x1, RZ, 0xc0, !PT ;  /* 0x0000000100030812 */ /* 0x000fc800078ec0ff */
[----:B------:R-:W-:Y:S01]  /*28f0*/  @P0 IADD3 R3, R2, 0x407ffff, R3 ;  /* 0x0407ffff02030810 */ /* 0x000fe20007ffe003 */
[----:B------:R-:W-:-:S03]  /*2900*/  @!P0 FADD.FTZ R2, R4, 16384 ;  /* 0x4680000004028421 */ /* 0x000fc60000010000 */
[----:B------:R-:W-:Y:S01]  /*2910*/  @P0 SHF.R.U32.HI R0, RZ, 0x14, R3 ;  /* 0x00000014ff000819 */ /* 0x000fe20000011603 */
[----:B------:R-:W-:-:S07]  /*2920*/  @!P0 VIADD R0, R2, 0xb9800000 ;  /* 0xb980000002008836 */ /* 0x000fce0000000000 */
.L_x_3213:
[----:B------:R-:W-:Y:S05]  /*2930*/  BSYNC B0 ;  /* 0x0000000000007941 */ /* 0x000fea0003800000 */
.L_x_3212:
[----:B------:R-:W-:-:S05]  /*2940*/  LOP3.LUT R5, R0, R5, RZ, 0xfc, !PT ;  /* 0x0000000500057212 */ /* 0x000fca00078efcff */
[----:B------:R0:W-:Y:S01]  /*2950*/  STG.E.U8 desc[UR36][R16.64], R5 ;  /* 0x0000000510007986 */ /* 0x0001e2000c101124 */
[----:B------:R-:W-:Y:S05]  /*2960*/  BRA `(.L_x_3200) ;  /* 0x0000000400f07947 */ /* 0x000fea0003800000 */
.L_x_3211:
[----:B------:R-:W-:Y:S01]  /*2970*/  LOP3.LUT R4, R2, 0x7fffffff, RZ, 0xc0, !PT ;  /* 0x7fffffff02047812 */ /* 0x000fe200078ec0ff */
[----:B------:R-:W-:Y:S03]  /*2980*/  BSSY B0, `(.L_x_3214) ;  /* 0x000000e000007945 */ /* 0x000fe60003800000 */
[----:B------:R-:W-:-:S13]  /*2990*/  ISETP.GT.U32.AND P0, PT, R4, 0x477fffff, PT ;  /* 0x477fffff0400780c */ /* 0x000fda0003f04070 */
[----:B------:R-:W-:Y:S05]  /*29a0*/  @P0 BRA `(.L_x_3215) ;  /* 0x0000000000200947 */ /* 0x000fea0003800000 */
[----:B------:R-:W-:-:S13]  /*29b0*/  ISETP.GE.U32.AND P0, PT, R4, 0x38800000, PT ;  /* 0x388000000400780c */ /* 0x000fda0003f06070 */
[----:B------:R-:W-:-:S04]  /*29c0*/  @P0 SHF.R.U32.HI R0, RZ, 0x15, R2 ;  /* 0x00000015ff000819 */ /* 0x000fc80000011602 */
[----:B------:R-:W-:-:S04]  /*29d0*/  @P0 LOP3.LUT R3, R0, 0x1, RZ, 0xc0, !PT ;  /* 0x0000000100030812 */ /* 0x000fc800078ec0ff */
[----:B------:R-:W-:Y:S01]  /*29e0*/  @P0 IADD3 R0, R2, 0x80fffff, R3 ;  /* 0x080fffff02000810 */ /* 0x000fe20007ffe003 */
[----:B------:R-:W-:-:S03]  /*29f0*/  @!P0 FADD.FTZ R3, R4, 128 ;  /* 0x4300000004038421 */ /* 0x000fc60000010000 */
[----:B------:R-:W-:Y:S01]  /*2a00*/  @P0 SHF.R.U32.HI R0, RZ, 0x15, R0 ;  /* 0x00000015ff000819 */ /* 0x000fe20000011600 */
[----:B------:R-:W-:Y:S01]  /*2a10*/  @!P0 VIADD R0, R3, 0xbd000000 ;  /* 0xbd00000003008836 */ /* 0x000fe20000000000 */
[----:B------:R-:W-:Y:S06]  /*2a20*/  BRA `(.L_x_3216) ;  /* 0x00000000000c7947 */ /* 0x000fec0003800000 */
.L_x_3215:
[----:B------:R-:W-:Y:S01]  /*2a30*/  IMAD.MOV.U32 R0, RZ, RZ, 0x7f ;  /* 0x0000007fff007424 */ /* 0x000fe200078e00ff */
[----:B------:R-:W-:-:S04]  /*2a40*/  ISETP.GT.U32.AND P0, PT, R4, 0x7f800000, PT ;  /* 0x7f8000000400780c */ /* 0x000fc80003f04070 */
[----:B------:R-:W-:-:S09]  /*2a50*/  SEL R0, R0, 0x7c, P0 ;  /* 0x0000007c00007807 */ /* 0x000fd20000000000 */
.L_x_3216:
[----:B------:R-:W-:Y:S05]  /*2a60*/  BSYNC B0 ;  /* 0x0000000000007941 */ /* 0x000fea0003800000 */
.L_x_3214:
[----:B------:R-:W-:-:S04]  /*2a70*/  LOP3.LUT R2, R2, 0x80000000, RZ, 0xc0, !PT ;  /* 0x8000000002027812 */ /* 0x000fc800078ec0ff */
[----:B------:R-:W-:-:S04]  /*2a80*/  SHF.R.U32.HI R3, RZ, 0x18, R2 ;  /* 0x00000018ff037819 */ /* 0x000fc80000011602 */
[----:B------:R-:W-:-:S05]  /*2a90*/  LOP3.LUT R3, R0, R3, RZ, 0xfc, !PT ;  /* 0x0000000300037212 */ /* 0x000fca00078efcff */
[----:B------:R0:W-:Y:S01]  /*2aa0*/  STG.E.U8 desc[UR36][R16.64], R3 ;  /* 0x0000000310007986 */ /* 0x0001e2000c101124 */
[----:B------:R-:W-:Y:S05]  /*2ab0*/  BRA `(.L_x_3200) ;  /* 0x00000004009c7947 */ /* 0x000fea0003800000 */
.L_x_3210:
[----:B------:R-:W-:-:S05]  /*2ac0*/  F2FP.BF16.F32.PACK_AB R2, RZ, R2 ;  /* 0x00000002ff02723e */ /* 0x000fca00000010ff */
[----:B------:R0:W-:Y:S01]  /*2ad0*/  STG.E.U16 desc[UR36][R16.64], R2 ;  /* 0x0000000210007986 */ /* 0x0001e2000c101524 */
[----:B------:R-:W-:Y:S05]  /*2ae0*/  BRA `(.L_x_3200) ;  /* 0x0000000400907947 */ /* 0x000fea0003800000 */
.L_x_3207:
        /* <DEDUP_REMOVED lines=8> */
[----:B------:R-:W0:Y:S02]  /*2b70*/  F2I.FTZ.U32.TRUNC.NTZ R3, R2 ;  /* 0x0000000200037305 */ /* 0x000e24000021f000 */
[----:B0-----:R4:W-:Y:S01]  /*2b80*/  STG.E.U16 desc[UR36][R16.64], R3 ;  /* 0x0000000310007986 */ /* 0x0019e2000c101524 */
[----:B------:R-:W-:Y:S05]  /*2b90*/  BRA `(.L_x_3200) ;  /* 0x0000000400647947 */ /* 0x000fea0003800000 */
.L_x_3219:
[----:B------:R-:W-:Y:S01]  /*2ba0*/  LOP3.LUT R3, R2, 0x7fffffff, RZ, 0xc0, !PT ;  /* 0x7fffffff02037812 */ /* 0x000fe200078ec0ff */
[----:B------:R-:W-:Y:S01]  /*2bb0*/  BSSY B0, `(.L_x_3220) ;  /* 0x0000013000007945 */ /* 0x000fe20003800000 */
[----:B------:R-:W-:Y:S02]  /*2bc0*/  IMAD.MOV.U32 R8, RZ, RZ, 0x80 ;  /* 0x00000080ff087424 */ /* 0x000fe400078e00ff */
        /* <DEDUP_REMOVED lines=13> */
.L_x_3222:
[----:B------:R-:W-:-:S04]  /*2ca0*/  LOP3.LUT R2, R2, 0x80000000, RZ, 0xc0, !PT ;  /* 0x8000000002027812 */ /* 0x000fc800078ec0ff */
[----:B------:R-:W-:-:S04]  /*2cb0*/  SHF.R.U32.HI R3, RZ, 0x18, R2 ;  /* 0x00000018ff037819 */ /* 0x000fc80000011602 */
[----:B------:R-:W-:-:S04]  /*2cc0*/  LOP3.LUT R0, R0, R3, RZ, 0xfc, !PT ;  /* 0x0000000300007212 */ /* 0x000fc800078efcff */
[----:B------:R-:W-:-:S07]  /*2cd0*/  PRMT R8, R0, 0x7610, R8 ;  /* 0x0000761000087816 */ /* 0x000fce0000000008 */
.L_x_3221:
[----:B------:R-:W-:Y:S05]  /*2ce0*/  BSYNC B0 ;  /* 0x0000000000007941 */ /* 0x000fea0003800000 */
.L_x_3220:
[----:B------:R0:W-:Y:S01]  /*2cf0*/  STG.E.U8 desc[UR36][R16.64], R8 ;  /* 0x0000000810007986 */ /* 0x0001e2000c101124 */
[----:B------:R-:W-:Y:S05]  /*2d00*/  BRA `(.L_x_3200) ;  /* 0x0000000400087947 */ /* 0x000fea0003800000 */
.L_x_3218:
        /* <DEDUP_REMOVED lines=16> */
.L_x_3225:
[----:B------:R-:W-:-:S04]  /*2e10*/  LOP3.LUT R2, R2, 0x80000000, RZ, 0xc0, !PT ;  /* 0x8000000002027812 */ /* 0x000fc800078ec0ff */
[----:B------:R-:W-:-:S04]  /*2e20*/  SHF.R.U32.HI R3, RZ, 0x18, R2 ;  /* 0x00000018ff037819 */ /* 0x000fc80000011602 */
[----:B------:R-:W-:-:S04]  /*2e30*/  LOP3.LUT R0, R0, R3, RZ, 0xfc, !PT ;  /* 0x0000000300007212 */ /* 0x000fc800078efcff */
[----:B------:R-:W-:-:S07]  /*2e40*/  PRMT R8, R0, 0x7610, R8 ;  /* 0x0000761000087816 */ /* 0x000fce0000000008 */
.L_x_3224:
[----:B------:R-:W-:Y:S05]  /*2e50*/  BSYNC B0 ;  /* 0x0000000000007941 */ /* 0x000fea0003800000 */
.L_x_3223:
[----:B------:R3:W-:Y:S01]  /*2e60*/  STG.E.U8 desc[UR36][R16.64], R8 ;  /* 0x0000000810007986 */ /* 0x0007e2000c101124 */
[----:B------:R-:W-:Y:S05]  /*2e70*/  BRA `(.L_x_3200) ;  /* 0x0000000000ac7947 */ /* 0x000fea0003800000 */
.L_x_3217:
[----:B------:R-:W-:-:S13]  /*2e80*/  ISETP.NE.AND P0, PT, R5, 0x1c, PT ;  /* 0x0000001c0500780c */ /* 0x000fda0003f05270 */
[----:B------:R-:W-:Y:S05]  /*2e90*/  @!P0 BRA `(.L_x_3226) ;  /* 0x00000000009c8947 */ /* 0x000fea0003800000 */
[----:B------:R-:W-:-:S13]  /*2ea0*/  ISETP.NE.AND P0, PT, R5, 0x1d, PT ;  /* 0x0000001d0500780c */ /* 0x000fda0003f05270 */
[----:B------:R-:W-:Y:S05]  /*2eb0*/  @!P0 BRA `(.L_x_3227) ;  /* 0x0000000000888947 */ /* 0x000fea0003800000 */
[----:B------:R-:W-:-:S13]  /*2ec0*/  ISETP.NE.AND P0, PT, R5, 0x2c, PT ;  /* 0x0000002c0500780c */ /* 0x000fda0003f05270 */
[----:B------:R-:W-:Y:S05]  /*2ed0*/  @P0 BRA `(.L_x_3199) ;  /* 0x00000000003c0947 */ /* 0x000fea0003800000 */
        /* <DEDUP_REMOVED lines=15> */
.L_x_3199:
        /* <DEDUP_REMOVED lines=16> */
.L_x_3228:
[----:B------:R-:W-:Y:S05]  /*30d0*/  BRA `(.L_x_3200) ;  /* 0x0000000000147947 */ /* 0x000fea0003800000 */
.L_x_3227:
[----:B------:R-:W0:Y:S02]  /*30e0*/  F2I.U64.TRUNC R2, R2 ;  /* 0x0000000200027311 */ /* 0x000e24000020d800 */
[----:B0-----:R2:W-:Y:S01]  /*30f0*/  STG.E.64 desc[UR36][R16.64], R2 ;  /* 0x0000000210007986 */ /* 0x0015e2000c101b24 */
[----:B------:R-:W-:Y:S05]  /*3100*/  BRA `(.L_x_3200) ;  /* 0x0000000000087947 */ /* 0x000fea0003800000 */
.L_x_3226:
[----:B------:R-:W0:Y:S02]  /*3110*/  F2I.FTZ.U32.TRUNC.NTZ R3, R2 ;  /* 0x0000000200037305 */ /* 0x000e24000021f000 */
[----:B0-----:R0:W-:Y:S02]  /*3120*/  STG.E desc[UR36][R16.64], R3 ;  /* 0x0000000310007986 */ /* 0x0011e4000c101924 */
.L_x_3200:
[----:B------:R-:W-:-:S04]  /*3130*/  IMAD R18, R23, 0x200, R18 ;  /* 0x0000020017127824 */ /* 0x000fc800078e0212 */
[----:B------:R-:W-:-:S07]  /*3140*/  VIADD R19, R18, 0x80 ;  /* 0x0000008012137836 */ /* 0x000fce0000000000 */
.L_x_3165:
[----:B------:R-:W-:Y:S05]  /*3150*/  BSYNC B7 ;  /* 0x0000000000077941 */ /* 0x000fea0003800000 */
.L_x_3164:
        /* <DEDUP_REMOVED lines=307> */
.L_x_3231:
        /* <DEDUP_REMOVED lines=22> */
.L_x_3236:
[----:B------:R-:W2:Y:S02]  /*45f0*/  LDG.E.U8 R0, desc[UR36][R2.64] ;  /* 0x0000002402007981 */ /* 0x000ea4000c1e1100 */
[----:B--2---:R-:W-:Y:S01]  /*4600*/  I2FP.F32.U32 R0, R0 ;  /* 0x0000000000007245 */ /* 0x004fe20000201000 */
[----:B------:R-:W-:Y:S06]  /*4610*/  BRA `(.L_x_3238) ;  /* 0x0000000c002c7947 */ /* 0x000fec0003800000 */
.L_x_3235:
[----:B------:R-:W-:-:S13]  /*4620*/  ISETP.NE.AND P0, PT, R4, 0x2, PT ;  /* 0x000000020400780c */ /* 0x000fda0003f05270 */
[----:B------:R-:W-:Y:S05]  /*4630*/  @!P0 BRA `(.L_x_3239) ;  /* 0x0000000000288947 */ /* 0x000fea0003800000 */
[----:B------:R-:W-:-:S13]  /*4640*/  ISETP.NE.AND P0, PT, R4, 0x3, PT ;  /* 0x000000030400780c */ /* 0x000fda0003f05270 */
[----:B------:R-:W-:Y:S05]  /*4650*/  @!P0 BRA `(.L_x_3240) ;  /* 0x0000000000148947 */ /* 0x000fea0003800000 */
[----:B------:R-:W-:-:S13]  /*4660*/  ISETP.NE.AND P0, PT, R4, 0x4, PT ;  /* 0x000000040400780c */ /* 0x000fda0003f05270 */
[----:B------:R-:W-:Y:S05]  /*4670*/  @P0 BRA `(.L_x_3237) ;  /* 0x0000000800b80947 */ /* 0x000fea0003800000 */
[----:B------:R-:W2:Y:S02]  /*4680*/  LDG.E.64 R2, desc[UR36][R2.64] ;  /* 0x0000002402027981 */ /* 0x000ea4000c1e1b00 */
[----:B--2---:R2:W3:Y:S01]  /*4690*/  I2F.S64 R0, R2 ;  /* 0x0000000200007312 */ /* 0x0044e20000301400 */
[----:B------:R-:W-:Y:S05]  /*46a0*/  BRA `(.L_x_3238) ;  /* 0x0000000c00087947 */ /* 0x000fea0003800000 */
.L_x_3240:
[----:B------:R-:W2:Y:S02]  /*46b0*/  LDG.E R0, desc[UR36][R2.64] ;  /* 0x0000002402007981 */ /* 0x000ea4000c1e1900 */
[----:B--2---:R-:W-:Y:S01]  /*46c0*/  I2FP.F32.S32 R0, R0 ;  /* 0x0000000000007245 */ /* 0x004fe20000201400 */
[----:B------:R-:W-:Y:S06]  /*46d0*/  BRA `(.L_x_3238) ;  /* 0x0000000800fc7947 */ /* 0x000fec0003800000 */
.L_x_3239:
[----:B------:R-:W2:Y:S02]  /*46e0*/  LDG.E.U16 R0, desc[UR36][R2.64] ;  /* 0x0000002402007981 */ /* 0x000ea4000c1e1500 */
[----:B--2---:R-:W1:Y:S01]  /*46f0*/  I2F.S16 R0, R0 ;  /* 0x0000000000007306 */ /* 0x004e620000101400 */
[----:B------:R-:W-:Y:S05]  /*4700*/  BRA `(.L_x_3238) ;  /* 0x0000000800f07947 */ /* 0x000fea0003800000 */
.L_x_3234:
        /* <DEDUP_REMOVED lines=8> */
.L_x_3242:
[----:B------:R-:W2:Y:S02]  /*4790*/  LDG.E.U16 R0, desc[UR36][R2.64] ;  /* 0x0000002402007981 */ /* 0x000ea4000c1e1500 */
[----:B--2---:R-:W-:Y:S01]  /*47a0*/  HADD2.F32 R0, -RZ, R0.H0_H0 ;  /* 0x20000000ff007230 */ /* 0x004fe20000004100 */
[----:B------:R-:W-:Y:S06]  /*47b0*/  BRA `(.L_x_3238) ;  /* 0x0000000800c47947 */ /* 0x000fec0003800000 */
.L_x_3241:
        /* <DEDUP_REMOVED lines=8> */
.L_x_3244:
[----:B------:R-:W2:Y:S02]  /*4840*/  LDG.E.U16 R0, desc[UR36][R2.64] ;  /* 0x0000002402007981 */ /* 0x000ea4000c1e1500 */
[----:B--2---:R-:W-:Y:S01]  /*4850*/  HADD2.F32 R0, -RZ, R0.H0_H0 ;  /* 0x20000000ff007230 */ /* 0x004fe20000004100 */
[----:B------:R-:W-:Y:S06]  /*4860*/  BRA `(.L_x_3238) ;  /* 0x0000000800987947 */ /* 0x000fec0003800000 */
.L_x_3243:
[----:B------:R-:W2:Y:S01]  /*4870*/  LDG.E.64 R2, desc[UR36][R2.64] ;  /* 0x0000002402027981 */ /* 0x000ea2000c1e1b00 */
[----:B------:R-:W-:Y:S01]  /*4880*/  UMOV UR4, 0xf0000000 ;  /* 0xf000000000047882 */ /* 0x000fe20000000000 */
[----:B------:R-:W-:Y:S01]  /*4890*/  UMOV UR5, 0x380fffff ;  /* 0x380fffff00057882 */ /* 0x000fe20000000000 */
[----:B--2---:R-:W0:Y:S01]  /*48a0*/  F2F.F32.F64 R0, R2 ;  /* 0x0000000200007310 */ /* 0x004e220000301000 */
[----:B------:R-:W-:-:S14]  /*48b0*/  DSETP.GEU.AND P0, PT, |R2|, UR4, PT ;  /* 0x0000000402007e2a */ /* 0x000fdc000bf0e200 */
[----:B0-----:R-:W-:Y:S01]  /*48c0*/  @!P0 FMUL R0, R0, 1.175494350822287508e-38 ;  /* 0x0080000000008820 */ /* 0x001fe20000400000 */
[----:B------:R-:W-:Y:S06]  /*48d0*/  BRA `(.L_x_3238) ;  /* 0x00000008007c7947 */ /* 0x000fec0003800000 */
.L_x_3233:
        /* <DEDUP_REMOVED lines=12> */
.L_x_3247:
[----:B------:R-:W2:Y:S01]  /*49a0*/  LDG.E.64 R2, desc[UR36][R2.64] ;  /* 0x0000002402027981 */ /* 0x000ea2000c1e1b00 */
[----:B------:R-:W-:Y:S01]  /*49b0*/  UMOV UR4, 0xf0000000 ;  /* 0xf000000000047882 */ /* 0x000fe20000000000 */
[----:B------:R-:W-:Y:S01]  /*49c0*/  UMOV UR5, 0x380fffff ;  /* 0x380fffff00057882 */ /* 0x000fe20000000000 */
[----:B--2---:R-:W0:Y:S01]  /*49d0*/  F2F.F32.F64 R0, R2 ;  /* 0x0000000200007310 */ /* 0x004e220000301000 */
[----:B------:R-:W-:-:S14]  /*49e0*/  DSETP.GEU.AND P0, PT, |R2|, UR4, PT ;  /* 0x0000000402007e2a */ /* 0x000fdc000bf0e200 */
[----:B0-----:R-:W-:Y:S01]  /*49f0*/  @!P0 FMUL R0, R0, 1.175494350822287508e-38 ;  /* 0x0080000000008820 */ /* 0x001fe20000400000 */
[----:B------:R-:W-:Y:S06]  /*4a00*/  BRA `(.L_x_3238) ;  /* 0x0000000800307947 */ /* 0x000fec0003800000 */
.L_x_3246:
        /* <DEDUP_REMOVED lines=26> */
.L_x_3249:
        /* <DEDUP_REMOVED lines=13> */
.L_x_3248:
[----:B------:R-:W2:Y:S02]  /*4c80*/  LDG.E.U16 R0, desc[UR36][R2.64] ;  /* 0x0000002402007981 */ /* 0x000ea4000c1e1500 */
[----:B--2---:R-:W-:Y:S01]  /*4c90*/  IMAD.U32 R0, R0, 0x10000, RZ ;  /* 0x0001000000007824 */ /* 0x004fe200078e00ff */
[----:B------:R-:W-:Y:S06]  /*4ca0*/  BRA `(.L_x_3238) ;  /* 0x0000000400887947 */ /* 0x000fec0003800000 */
.L_x_3245:
        /* <DEDUP_REMOVED lines=11> */
.L_x_3252:
        /* <DEDUP_REMOVED lines=20> */
.L_x_3254:
[----:B------:R-:W-:Y:S05]  /*4ea0*/  BSYNC B0 ;  /* 0x0000000000007941 */ /* 0x000fea0003800000 */
.L_x_3253:
[----:B------:R-:W-:Y:S01]  /*4eb0*/  LEA R3, R0, 0x3b800000, 0x17 ;  /* 0x3b80000000037811 */ /* 0x000fe200078eb8ff */
[----:B------:R-:W-:-:S05]  /*4ec0*/  IMAD.SHL.U32 R0, R2, 0x100000, RZ ;  /* 0x0010000002007824 */ /* 0x000fca00078e00ff */
[----:B------:R-:W-:Y:S01]  /*4ed0*/  LOP3.LUT R0, R3, R0, R4, 0xfe, !PT ;  /* 0x0000000003007212 */ /* 0x000fe200078efe04 */
[----:B------:R-:W-:Y:S06]  /*4ee0*/  BRA `(.L_x_3238) ;  /* 0x0000000000f87947 */ /* 0x000fec0003800000 */
.L_x_3251:
        /* <DEDUP_REMOVED lines=20> */
.L_x_3256:
[----:B------:R-:W-:Y:S05]  /*5030*/  BSYNC B0 ;  /* 0x0000000000007941 */ /* 0x000fea0003800000 */
.L_x_3255:
[----:B------:R-:W-:Y:S01]  /*5040*/  LEA R3, R0, 0x37800000, 0x17 ;  /* 0x3780000000037811 */ /* 0x000fe200078eb8ff */
[----:B------:R-:W-:-:S05]  /*5050*/  IMAD.SHL.U32 R0, R2, 0x200000, RZ ;  /* 0x0020000002007824 */ /* 0x000fca00078e00ff */
[----:B------:R-:W-:Y:S01]  /*5060*/  LOP3.LUT R0, R3, R0, R4, 0xfe, !PT ;  /* 0x0000000003007212 */ /* 0x000fe200078efe04 */
[----:B------:R-:W-:Y:S06]  /*5070*/  BRA `(.L_x_3238) ;  /* 0x0000000000947947 */ /* 0x000fec0003800000 */
.L_x_3250:
        /* <DEDUP_REMOVED lines=14> */
.L_x_3237:
        /* <DEDUP_REMOVED lines=16> */
.L_x_3259:
[----:B------:R-:W-:Y:S01]  /*5260*/  IMAD.MOV.U32 R0, RZ, RZ, RZ ;  /* 0x000000ffff007224 */ /* 0x000fe200078e00ff */
[----:B------:R-:W-:Y:S06]  /*5270*/  BRA `(.L_x_3238) ;  /* 0x0000000000147947 */ /* 0x000fec0003800000 */
.L_x_3258:
[----:B------:R-:W2:Y:S02]  /*5280*/  LDG.E.64 R2, desc[UR36][R2.64] ;  /* 0x0000002402027981 */ /* 0x000ea4000c1e1b00 */
[----:B--2---:R0:W1:Y:S01]  /*5290*/  I2F.U64 R0, R2 ;  /* 0x0000000200007312 */ /* 0x0040620000301000 */
[----:B------:R-:W-:Y:S05]  /*52a0*/  BRA `(.L_x_3238) ;  /* 0x0000000000087947 */ /* 0x000fea0003800000 */
.L_x_3257:
[----:B------:R-:W2:Y:S02]  /*52b0*/  LDG.E R0, desc[UR36][R2.64] ;  /* 0x0000002402007981 */ /* 0x000ea4000c1e1900 */
[----:B--2---:R-:W-:-:S07]  /*52c0*/  I2FP.F32.U32 R0, R0 ;  /* 0x0000000000007245 */ /* 0x004fce0000201000 */
.L_x_3238:
[----:B------:R-:W-:Y:S05]  /*52d0*/  BSYNC B6 ;  /* 0x0000000000067941 */ /* 0x000fea0003800000 */
.L_x_3232:
[----:B------:R-:W-:Y:S01]  /*52e0*/  ULDC UR4, c[0x0][0x424] ;  /* 0x0001090000047ab9 */ /* 0x000fe20000000800 */
[----:B01-3-5:R-:W-:Y:S01]  /*52f0*/  FADD.FTZ R0, |R0|, -RZ ;  /* 0x800000ff00007221 */ /* 0x02bfe20000010200 */
[----:B------:R-:W-:Y:S01]  /*5300*/  FADD.FTZ R5, -RZ, |UR4| ;  /* 0x40000004ff057e21 */ /* 0x000fe20008010100 */
[----:B------:R-:W0:Y:S04]  /*5310*/  LDC.U8 R6, c[0x0][0x428] ;  /* 0x00010a00ff067b82 */ /* 0x000e280000000000 */
[CC--:B--2-4-:R-:W-:Y:S02]  /*5320*/  VIMNMX R2, R5.reuse, R0.reuse, !PT ;  /* 0x0000000005027248 */ /* 0x0d4fe40007fe0100 */
[----:B------:R-:W-:Y:S02]  /*5330*/  VIMNMX R0, R5, R0, PT ;  /* 0x0000000005007248 */ /* 0x000fe40003fe0100 */
[----:B------:R-:W-:-:S02]  /*5340*/  LOP3.LUT R3, R2, 0xfe000000, RZ, 0xc0, !PT ;  /* 0xfe00000002037812 */ /* 0x000fc400078ec0ff */
[C---:B------:R-:W-:Y:S02]  /*5350*/  FSETP.NEU.FTZ.AND P0, PT, R0.reuse, RZ, PT ;  /* 0x000000ff0000720b */ /* 0x040fe40003f1d000 */
[C---:B------:R-:W-:Y:S02]  /*5360*/  IADD3 R5, -R3.reuse, 0x7e800000, RZ ;  /* 0x7e80000003057810 */ /* 0x040fe40007ffe1ff */
[----:B------:R-:W-:Y:S02]  /*5370*/  LOP3.LUT R3, R3, 0x800000, RZ, 0xfc, !PT ;  /* 0x0080000003037812 */ /* 0x000fe400078efcff */
[C---:B------:R-:W-:Y:S01]  /*5380*/  FSETP.NEU.FTZ.AND P1, PT, R0.reuse, +INF , PT ;  /* 0x7f8000000000780b */ /* 0x040fe20003f3d000 */
[-C--:B------:R-:W-:Y:S01]  /*5390*/  FMUL.FTZ R4, R0, R5.reuse ;  /* 0x0000000500047220 */ /* 0x080fe20000410000 */
[----:B------:R-:W-:-:S03]  /*53a0*/  FMUL.FTZ R5, R2, R5 ;  /* 0x0000000502057220 */ /* 0x000fc60000410000 */
[----:B------:R-:W-:-:S04]  /*53b0*/  FMUL.FTZ R4, R4, R4 ;  /* 0x0000000404047220 */ /* 0x000fc80000410000 */
[----:B------:R-:W-:Y:S01]  /*53c0*/  FFMA.FTZ R4, R5, R5, R4 ;  /* 0x0000000505047223 */ /* 0x000fe20000010004 */
[----:B0-----:R-:W-:-:S04]  /*53d0*/  PRMT R5, R6, 0x9910, RZ ;  /* 0x0000991006057816 */ /* 0x001fc800000000ff */
[----:B------:R-:W-:Y:S01]  /*53e0*/  ISETP.GT.AND P2, PT, R5, 0x9, PT ;  /* 0x000000090500780c */ /* 0x000fe20003f44270 */
[----:B------:R-:W0:Y:S02]  /*53f0*/  MUFU.SQRT R4, R4 ;  /* 0x0000000400047308 */ /* 0x000e240000002000 */
[----:B0-----:R-:W-:-:S05]  /*5400*/  @P0 FMUL.FTZ R2, R4, R3 ;  /* 0x0000000304020220 */ /* 0x001fca0000410000 */
[----:B------:R-:W-:-:S05]  /*5410*/  FSEL R2, R2, +INF , P1 ;  /* 0x7f80000002027808 */ /* 0x000fca0000800000 */
        /* <DEDUP_REMOVED lines=12> */
.L_x_3263:
[----:B------:R-:W0:Y:S02]  /*54e0*/  F2I.S64.TRUNC R2, R2 ;  /* 0x0000000200027311 */ /* 0x000e24000020d900 */
[----:B0-----:R-:W-:-:S05]  /*54f0*/  IMAD.MOV.U32 R5, RZ, RZ, R2 ;  /* 0x000000ffff057224 */ /* 0x001fca00078e0002 */
[----:B------:R4:W-:Y:S01]  /*5500*/  STG.E.U8 desc[UR36][R16.64], R5 ;  /* 0x0000000510007986 */ /* 0x0009e2000c101124 */
[----:B------:R-:W-:Y:S05]  /*5510*/  BRA `(.L_x_3265) ;  /* 0x0000000c00407947 */ /* 0x000fea0003800000 */
.L_x_3262:
        /* <DEDUP_REMOVED lines=9> */
.L_x_3267:
[----:B------:R-:W0:Y:S02]  /*55b0*/  F2I.FTZ.TRUNC.NTZ R3, R2 ;  /* 0x0000000200037305 */ /* 0x000e24000021f100 */
[----:B0-----:R2:W-:Y:S01]  /*55c0*/  STG.E desc[UR36][R16.64], R3 ;  /* 0x0000000310007986 */ /* 0x0015e2000c101924 */
[----:B------:R-:W-:Y:S05]  /*55d0*/  BRA `(.L_x_3265) ;  /* 0x0000000c00107947 */ /* 0x000fea0003800000 */
.L_x_3266:
[----:B------:R-:W0:Y:S02]  /*55e0*/  F2I.FTZ.TRUNC.NTZ R3, R2 ;  /* 0x0000000200037305 */ /* 0x000e24000021f100 */
[----:B0-----:R0:W-:Y:S01]  /*55f0*/  STG.E.U16 desc[UR36][R16.64], R3 ;  /* 0x0000000310007986 */ /* 0x0011e2000c101524 */
[----:B------:R-:W-:Y:S05]  /*5600*/  BRA `(.L_x_3265) ;  /* 0x0000000c00047947 */ /* 0x000fea0003800000 */
.L_x_3261:
        /* <DEDUP_REMOVED lines=8> */
.L_x_3269:
[----:B------:R-:W-:-:S05]  /*5690*/  F2FP.F16.F32.PACK_AB R2, RZ, R2 ;  /* 0x00000002ff02723e */ /* 0x000fca00000000ff */
[----:B------:R0:W-:Y:S01]  /*56a0*/  STG.E.U16 desc[UR36][R16.64], R2 ;  /* 0x0000000210007986 */ /* 0x0001e2000c101524 */
[----:B------:R-:W-:Y:S05]  /*56b0*/  BRA `(.L_x_3265) ;  /* 0x0000000800d87947 */ /* 0x000fea0003800000 */
.L_x_3268:
        /* <DEDUP_REMOVED lines=9> */
.L_x_3271:
[----:B------:R-:W-:-:S04]  /*5750*/  F2FP.F16.F32.PACK_AB R3, RZ, R2 ;  /* 0x00000002ff03723e */ /* 0x000fc800000000ff */
[----:B------:R-:W-:-:S05]  /*5760*/  PRMT R3, R3, 0x5410, RZ ;  /* 0x0000541003037816 */ /* 0x000fca00000000ff */
[----:B------:R0:W-:Y:S01]  /*5770*/  STG.E desc[UR36][R16.64], R3 ;  /* 0x0000000310007986 */ /* 0x0001e2000c101924 */
[----:B------:R-:W-:Y:S05]  /*5780*/  BRA `(.L_x_3265) ;  /* 0x0000000800a47947 */ /* 0x000fea0003800000 */
.L_x_3270:
[----:B------:R-:W-:-:S06]  /*5790*/  FMUL.FTZ R2, R2, 1 ;  /* 0x3f80000002027820 */ /* 0x000fcc0000410000 */
[----:B------:R-:W0:Y:S02]  /*57a0*/  F2F.F64.F32 R2, R2 ;  /* 0x0000000200027310 */ /* 0x000e240000201800 */
[----:B0-----:R0:W-:Y:S01]  /*57b0*/  STG.E.64 desc[UR36][R16.64], R2 ;  /* 0x0000000210007986 */ /* 0x0011e2000c101b24 */
[----:B------:R-:W-:Y:S05]  /*57c0*/  BRA `(.L_x_3265) ;  /* 0x0000000800947947 */ /* 0x000fea0003800000 */
.L_x_3260:
        /* <DEDUP_REMOVED lines=12> */
.L_x_3274:
[----:B------:R-:W-:Y:S01]  /*5890*/  FMUL.FTZ R4, R2, 1 ;  /* 0x3f80000002047820 */ /* 0x000fe20000410000 */
[----:B------:R-:W-:-:S05]  /*58a0*/  CS2R R6, SRZ ;  /* 0x0000000000067805 */ /* 0x000fca000001ff00 */
[----:B------:R-:W0:Y:S02]  /*58b0*/  F2F.F64.F32 R4, R4 ;  /* 0x0000000400047310 */ /* 0x000e240000201800 */
[----:B0-----:R0:W-:Y:S01]  /*58c0*/  STG.E.128 desc[UR36][R16.64], R4 ;  /* 0x0000000410007986 */ /* 0x0011e2000c101d24 */
[----:B------:R-:W-:Y:S05]  /*58d0*/  BRA `(.L_x_3265) ;  /* 0x0000000800507947 */ /* 0x000fea0003800000 */
.L_x_3273:
        /* <DEDUP_REMOVED lines=20> */
.L_x_3278:
[----:B------:R-:W-:Y:S05]  /*5a20*/  BSYNC B0 ;  /* 0x0000000000007941 */ /* 0x000fea0003800000 */
.L_x_3277:
[----:B------:R-:W-:-:S05]  /*5a30*/  LOP3.LUT R5, R0, R5, RZ, 0xfc, !PT ;  /* 0x0000000500057212 */ /* 0x000fca00078efcff */
[----:B------:R0:W-:Y:S01]  /*5a40*/  STG.E.U8 desc[UR36][R16.64], R5 ;  /* 0x0000000510007986 */ /* 0x0001e2000c101124 */
[----:B------:R-:W-:Y:S05]  /*5a50*/  BRA `(.L_x_3265) ;  /* 0x0000000400f07947 */ /* 0x000fea0003800000 */
.L_x_3276:
        /* <DEDUP_REMOVED lines=12> */
.L_x_3280:
[----:B------:R-:W-:Y:S01]  /*5b20*/  IMAD.MOV.U32 R0, RZ, RZ, 0x7f ;  /* 0x0000007fff007424 */ /* 0x000fe200078e00ff */
[----:B------:R-:W-:-:S04]  /*5b30*/  ISETP.GT.U32.AND P0, PT, R4, 0x7f800000, PT ;  /* 0x7f8000000400780c */ /* 0x000fc80003f04070 */
[----:B------:R-:W-:-:S09]  /*5b40*/  SEL R0, R0, 0x7c, P0 ;  /* 0x0000007c00007807 */ /* 0x000fd20000000000 */
.L_x_3281:
[----:B------:R-:W-:Y:S05]  /*5b50*/  BSYNC B0 ;  /* 0x0000000000007941 */ /* 0x000fea0003800000 */
.L_x_3279:
[----:B------:R-:W-:-:S04]  /*5b60*/  LOP3.LUT R2, R2, 0x80000000, RZ, 0xc0, !PT ;  /* 0x8000000002027812 */ /* 0x000fc800078ec0ff */
[----:B------:R-:W-:-:S04]  /*5b70*/  SHF.R.U32.HI R3, RZ, 0x18, R2 ;  /* 0x00000018ff037819 */ /* 0x000fc80000011602 */
[----:B------:R-:W-:-:S05]  /*5b80*/  LOP3.LUT R3, R0, R3, RZ, 0xfc, !PT ;  /* 0x0000000300037212 */ /* 0x000fca00078efcff */
[----:B------:R0:W-:Y:S01]  /*5b90*/  STG.E.U8 desc[UR36][R16.64], R3 ;  /* 0x0000000310007986 */ /* 0x0001e2000c101124 */
[----:B------:R-:W-:Y:S05]  /*5ba0*/  BRA `(.L_x_3265) ;  /* 0x00000004009c7947 */ /* 0x000fea0003800000 */
.L_x_3275:
[----:B------:R-:W-:-:S05]  /*5bb0*/  F2FP.BF16.F32.PACK_AB R2, RZ, R2 ;  /* 0x00000002ff02723e */ /* 0x000fca00000010ff */
[----:B------:R0:W-:Y:S01]  /*5bc0*/  STG.E.U16 desc[UR36][R16.64], R2 ;  /* 0x0000000210007986 */ /* 0x0001e2000c101524 */
[----:B------:R-:W-:Y:S05]  /*5bd0*/  BRA `(.L_x_3265) ;  /* 0x0000000400907947 */ /* 0x000fea0003800000 */
.L_x_3272:
        /* <DEDUP_REMOVED lines=11> */
.L_x_3284:
        /* <DEDUP_REMOVED lines=16> */
.L_x_3287:
[----:B------:R-:W-:-:S04]  /*5d90*/  LOP3.LUT R2, R2, 0x80000000, RZ, 0xc0, !PT ;  /* 0x8000000002027812 */ /* 0x000fc800078ec0ff */
[----:B------:R-:W-:-:S04]  /*5da0*/  SHF.R.U32.HI R3, RZ, 0x18, R2 ;  /* 0x00000018ff037819 */ /* 0x000fc80000011602 */
[----:B------:R-:W-:-:S04]  /*5db0*/  LOP3.LUT R0, R0, R3, RZ, 0xfc, !PT ;  /* 0x0000000300007212 */ /* 0x000fc800078efcff */
[----:B------:R-:W-:-:S07]  /*5dc0*/  PRMT R8, R0, 0x7610, R8 ;  /* 0x0000761000087816 */ /* 0x000fce0000000008 */
.L_x_3286:
[----:B------:R-:W-:Y:S05]  /*5dd0*/  BSYNC B0 ;  /* 0x0000000000007941 */ /* 0x000fea0003800000 */
.L_x_3285:
[----:B------:R0:W-:Y:S01]  /*5de0*/  STG.E.U8 desc[UR36][R16.64], R8 ;  /* 0x0000000810007986 */ /* 0x0001e2000c101124 */
[----:B------:R-:W-:Y:S05]  /*5df0*/  BRA `(.L_x_3265) ;  /* 0x0000000400087947 */ /* 0x000fea0003800000 */
.L_x_3283:
        /* <DEDUP_REMOVED lines=16> */
.L_x_3290:
[----:B------:R-:W-:-:S04]  /*5f00*/  LOP3.LUT R2, R2, 0x80000000, RZ, 0xc0, !PT ;  /* 0x8000000002027812 */ /* 0x000fc800078ec0ff */
[----:B------:R-:W-:-:S04]  /*5f10*/  SHF.R.U32.HI R3, RZ, 0x18, R2 ;  /* 0x00000018ff037819 */ /* 0x000fc80000011602 */
[----:B------:R-:W-:-:S04]  /*5f20*/  LOP3.LUT R0, R0, R3, RZ, 0xfc, !PT ;  /* 0x0000000300007212 */ /* 0x000fc800078efcff */
[----:B------:R-:W-:-:S07]  /*5f30*/  PRMT R8, R0, 0x7610, R8 ;  /* 0x0000761000087816 */ /* 0x000fce0000000008 */
.L_x_3289:
[----:B------:R-:W-:Y:S05]  /*5f40*/  BSYNC B0 ;  /* 0x0000000000007941 */ /* 0x000fea0003800000 */
.L_x_3288:
[----:B------:R0:W-:Y:S01]  /*5f50*/  STG.E.U8 desc[UR36][R16.64], R8 ;  /* 0x0000000810007986 */ /* 0x0001e2000c101124 */
[----:B------:R-:W-:Y:S05]  /*5f60*/  BRA `(.L_x_3265) ;  /* 0x0000000000ac7947 */ /* 0x000fea0003800000 */
.L_x_3282:
        /* <DEDUP_REMOVED lines=21> */
.L_x_3264:
        /* <DEDUP_REMOVED lines=16> */
.L_x_3293:
[----:B------:R-:W-:Y:S05]  /*61c0*/  BRA `(.L_x_3265) ;  /* 0x0000000000147947 */ /* 0x000fea0003800000 */
.L_x_3292:
[----:B------:R-:W0:Y:S02]  /*61d0*/  F2I.U64.TRUNC R2, R2 ;  /* 0x0000000200027311 */ /* 0x000e24000020d800 */
[----:B0-----:R0:W-:Y:S01]  /*61e0*/  STG.E.64 desc[UR36][R16.64], R2 ;  /* 0x0000000210007986 */ /* 0x0011e2000c101b24 */
[----:B------:R-:W-:Y:S05]  /*61f0*/  BRA `(.L_x_3265) ;  /* 0x0000000000087947 */ /* 0x000fea0003800000 */
.L_x_3291:
[----:B------:R-:W0:Y:S02]  /*6200*/  F2I.FTZ.U32.TRUNC.NTZ R3, R2 ;  /* 0x0000000200037305 */ /* 0x000e24000021f000 */
[----:B0-----:R0:W-:Y:S02]  /*6210*/  STG.E desc[UR36][R16.64], R3 ;  /* 0x0000000310007986 */ /* 0x0011e4000c101924 */
.L_x_3265:
[----:B------:R-:W-:-:S07]  /*6220*/  VIADD R19, R19, 0x80 ;  /* 0x0000008013137836 */ /* 0x000fce0000000000 */
.L_x_3230:
[----:B------:R-:W-:Y:S05]  /*6230*/  BSYNC B7 ;  /* 0x0000000000077941 */ /* 0x000fea0003800000 */
.L_x_3229:
        /* <DEDUP_REMOVED lines=307> */
.L_x_3296:
        /* <DEDUP_REMOVED lines=20> */
[----:B--2---:R-:W3:Y:S01]  /*76b0*/  I2F.S16 R0, R0 ;  /* 0x0000000000007306 */ /* 0x004ee20000101400 */
[----:B------:R-:W-:Y:S05]  /*76c0*/  BRA `(.L_x_3303) ;  /* 0x0000000c00387947 */ /* 0x000fea0003800000 */
.L_x_3301:
[----:B------:R-:W2:Y:S02]  /*76d0*/  LDG.E.U8 R0, desc[UR36][R2.64] ;  /* 0x0000002402007981 */ /* 0x000ea4000c1e1100 */
[----:B--2---:R-:W-:Y:S01]  /*76e0*/  I2FP.F32.U32 R0, R0 ;  /* 0x0000000000007245 */ /* 0x004fe20000201000 */
[----:B------:R-:W-:Y:S06]  /*76f0*/  BRA `(.L_x_3303) ;  /* 0x0000000c002c7947 */ /* 0x000fec0003800000 */
.L_x_3300:
[----:B------:R-:W-:-:S13]  /*7700*/  ISETP.NE.AND P0, PT, R4, 0x2, PT ;  /* 0x000000020400780c */ /* 0x000fda0003f05270 */
[----:B------:R-:W-:Y:S05]  /*7710*/  @!P0 BRA `(.L_x_3304) ;  /* 0x0000000000288947 */ /* 0x000fea0003800000 */
[----:B------:R-:W-:-:S13]  /*7720*/  ISETP.NE.AND P0, PT, R4, 0x3, PT ;  /* 0x000000030400780c */ /* 0x000fda0003f05270 */
[----:B------:R-:W-:Y:S05]  /*7730*/  @!P0 BRA `(.L_x_3305) ;  /* 0x0000000000148947 */ /* 0x000fea0003800000 */
[----:B------:R-:W-:-:S13]  /*7740*/  ISETP.NE.AND P0, PT, R4, 0x4, PT ;  /* 0x000000040400780c */ /* 0x000fda0003f05270 */
[----:B------:R-:W-:Y:S05]  /*7750*/  @P0 BRA `(.L_x_3302) ;  /* 0x0000000800b80947 */ /* 0x000fea0003800000 */
[----:B------:R-:W2:Y:S02]  /*7760*/  LDG.E.64 R2, desc[UR36][R2.64] ;  /* 0x0000002402027981 */ /* 0x000ea4000c1e1b00 */
[----:B--2---:R1:W2:Y:S01]  /*7770*/  I2F.S64 R0, R2 ;  /* 0x0000000200007312 */ /* 0x0042a20000301400 */
[----:B------:R-:W-:Y:S05]  /*7780*/  BRA `(.L_x_3303) ;  /* 0x0000000c00087947 */ /* 0x000fea0003800000 */
.L_x_3305:
[----:B------:R-:W2:Y:S02]  /*7790*/  LDG.E R0, desc[UR36][R2.64] ;  /* 0x0000002402007981 */ /* 0x000ea4000c1e1900 */
[----:B--2---:R-:W-:Y:S01]  /*77a0*/  I2FP.F32.S32 R0, R0 ;  /* 0x0000000000007245 */ /* 0x004fe20000201400 */
[----:B------:R-:W-:Y:S06]  /*77b0*/  BRA `(.L_x_3303) ;  /* 0x0000000800fc7947 */ /* 0x000fec0003800000 */
.L_x_3304:
[----:B------:R-:W2:Y:S02]  /*77c0*/  LDG.E.U16 R0, desc[UR36][R2.64] ;  /* 0x0000002402007981 */ /* 0x000ea4000c1e1500 */
[----:B--2---:R-:W0:Y:S01]  /*77d0*/  I2F.S16 R0, R0 ;  /* 0x0000000000007306 */ /* 0x004e220000101400 */
[----:B------:R-:W-:Y:S05]  /*77e0*/  BRA `(.L_x_3303) ;  /* 0x0000000800f07947 */ /* 0x000fea0003800000 */
.L_x_3299:
        /* <DEDUP_REMOVED lines=8> */
.L_x_3307:
[----:B------:R-:W2:Y:S02]  /*7870*/  LDG.E.U16 R0, desc[UR36][R2.64] ;  /* 0x0000002402007981 */ /* 0x000ea4000c1e1500 */
[----:B--2---:R-:W-:Y:S01]  /*7880*/  HADD2.F32 R0, -RZ, R0.H0_H0 ;  /* 0x20000000ff007230 */ /* 0x004fe20000004100 */
[----:B------:R-:W-:Y:S06]  /*7890*/  BRA `(.L_x_3303) ;  /* 0x0000000800c47947 */ /* 0x000fec0003800000 */
.L_x_3306:
        /* <DEDUP_REMOVED lines=8> */
.L_x_3309:
[----:B------:R-:W2:Y:S02]  /*7920*/  LDG.E.U16 R0, desc[UR36][R2.64] ;  /* 0x0000002402007981 */ /* 0x000ea4000c1e1500 */
[----:B--2---:R-:W-:Y:S01]  /*7930*/  HADD2.F32 R0, -RZ, R0.H0_H0 ;  /* 0x20000000ff007230 */ /* 0x004fe20000004100 */
[----:B------:R-:W-:Y:S06]  /*7940*/  BRA `(.L_x_3303) ;  /* 0x0000000800987947 */ /* 0x000fec0003800000 */
.L_x_3308:
[----:B------:R-:W2:Y:S01]  /*7950*/  LDG.E.64 R2, desc[UR36][R2.64] ;  /* 0x0000002402027981 */ /* 0x000ea2000c1e1b00 */
[----:B------:R-:W-:Y:S01]  /*7960*/  UMOV UR4, 0xf0000000 ;  /* 0xf000000000047882 */ /* 0x000fe20000000000 */
[----:B------:R-:W-:Y:S01]  /*7970*/  UMOV UR5, 0x380fffff ;  /* 0x380fffff00057882 */ /* 0x000fe20000000000 */
[----:B--2---:R-:W0:Y:S01]  /*7980*/  F2F.F32.F64 R0, R2 ;  /* 0x0000000200007310 */ /* 0x004e220000301000 */
[----:B------:R-:W-:-:S14]  /*7990*/  DSETP.GEU.AND P0, PT, |R2|, UR4, PT ;  /* 0x0000000402007e2a */ /* 0x000fdc000bf0e200 */
[----:B0-----:R-:W-:Y:S01]  /*79a0*/  @!P0 FMUL R0, R0, 1.175494350822287508e-38 ;  /* 0x0080000000008820 */ /* 0x001fe20000400000 */
[----:B------:R-:W-:Y:S06]  /*79b0*/  BRA `(.L_x_3303) ;  /* 0x00000008007c7947 */ /* 0x000fec0003800000 */
.L_x_3298:
        /* <DEDUP_REMOVED lines=12> */
.L_x_3312:
[----:B------:R-:W2:Y:S01]  /*7a80*/  LDG.E.64 R2, desc[UR36][R2.64] ;  /* 0x0000002402027981 */ /* 0x000ea2000c1e1b00 */
[----:B------:R-:W-:Y:S01]  /*7a90*/  UMOV UR4, 0xf0000000 ;  /* 0xf000000000047882 */ /* 0x000fe20000000000 */
[----:B------:R-:W-:Y:S01]  /*7aa0*/  UMOV UR5, 0x380fffff ;  /* 0x380fffff00057882 */ /* 0x000fe20000000000 */
[----:B--2---:R-:W0:Y:S01]  /*7ab0*/  F2F.F32.F64 R0, R2 ;  /* 0x0000000200007310 */ /* 0x004e220000301000 */
[----:B------:R-:W-:-:S14]  /*7ac0*/  DSETP.GEU.AND P0, PT, |R2|, UR4, PT ;  /* 0x0000000402007e2a */ /* 0x000fdc000bf0e200 */
[----:B0-----:R-:W-:Y:S01]  /*7ad0*/  @!P0 FMUL R0, R0, 1.175494350822287508e-38 ;  /* 0x0080000000008820 */ /* 0x001fe20000400000 */
[----:B------:R-:W-:Y:S06]  /*7ae0*/  BRA `(.L_x_3303) ;  /* 0x0000000800307947 */ /* 0x000fec0003800000 */
.L_x_3311:
        /* <DEDUP_REMOVED lines=26> */
.L_x_3314:
        /* <DEDUP_REMOVED lines=13> */
.L_x_3313:
[----:B------:R-:W2:Y:S02]  /*7d60*/  LDG.E.U16 R0, desc[UR36][R2.64] ;  /* 0x0000002402007981 */ /* 0x000ea4000c1e1500 */
[----:B--2---:R-:W-:Y:S01]  /*7d70*/  IMAD.U32 R0, R0, 0x10000, RZ ;  /* 0x0001000000007824 */ /* 0x004fe200078e00ff */
[----:B------:R-:W-:Y:S06]  /*7d80*/  BRA `(.L_x_3303) ;  /* 0x0000000400887947 */ /* 0x000fec0003800000 */
.L_x_3310:
        /* <DEDUP_REMOVED lines=11> */
.L_x_3317:
        /* <DEDUP_REMOVED lines=20> */
.L_x_3319:
[----:B------:R-:W-:Y:S05]  /*7f80*/  BSYNC B0 ;  /* 0x0000000000007941 */ /* 0x000fea0003800000 */
.L_x_3318:
[----:B------:R-:W-:Y:S01]  /*7f90*/  LEA R3, R0, 0x3b800000, 0x17 ;  /* 0x3b80000000037811 */ /* 0x000fe200078eb8ff */
[----:B------:R-:W-:-:S05]  /*7fa0*/  IMAD.SHL.U32 R0, R2, 0x100000, RZ ;  /* 0x0010000002007824 */ /* 0x000fca00078e00ff */
[----:B------:R-:W-:Y:S01]  /*7fb0*/  LOP3.LUT R0, R3, R0, R4, 0xfe, !PT ;  /* 0x0000000003007212 */ /* 0x000fe200078efe04 */
[----:B------:R-:W-:Y:S06]  /*7fc0*/  BRA `(.L_x_3303) ;  /* 0x0000000000f87947 */ /* 0x000fec0003800000 */
.L_x_3316:
        /* <DEDUP_REMOVED lines=20> */
.L_x_3321:
[----:B------:R-:W-:Y:S05]  /*8110*/  BSYNC B0 ;  /* 0x0000000000007941 */ /* 0x000fea0003800000 */
.L_x_3320:
[----:B------:R-:W-:Y:S01]  /*8120*/  LEA R3, R0, 0x37800000, 0x17 ;  /* 0x3780000000037811 */ /* 0x000fe200078eb8ff */
[----:B------:R-:W-:-:S05]  /*8130*/  IMAD.SHL.U32 R0, R2, 0x200000, RZ ;  /* 0x0020000002007824 */ /* 0x000fca00078e00ff */
[----:B------:R-:W-:Y:S01]  /*8140*/  LOP3.LUT R0, R3, R0, R4, 0xfe, !PT ;  /* 0x0000000003007212 */ /* 0x000fe200078efe04 */
[----:B------:R-:W-:Y:S06]  /*8150*/  BRA `(.L_x_3303) ;  /* 0x0000000000947947 */ /* 0x000fec0003800000 */
.L_x_3315:
        /* <DEDUP_REMOVED lines=14> */
.L_x_3302:
        /* <DEDUP_REMOVED lines=16> */
.L_x_3324:
[----:B------:R-:W-:Y:S01]  /*8340*/  IMAD.MOV.U32 R0, RZ, RZ, RZ ;  /* 0x000000ffff007224 */ /* 0x000fe200078e00ff */
[----:B------:R-:W-:Y:S06]  /*8350*/  BRA `(.L_x_3303) ;  /* 0x0000000000147947 */ /* 0x000fec0003800000 */
.L_x_3323:
[----:B------:R-:W2:Y:S02]  /*8360*/  LDG.E.64 R2, desc[UR36][R2.64] ;  /* 0x0000002402027981 */ /* 0x000ea4000c1e1b00 */
[----:B--2---:R0:W1:Y:S01]  /*8370*/  I2F.U64 R0, R2 ;  /* 0x0000000200007312 */ /* 0x0040620000301000 */
[----:B------:R-:W-:Y:S05]  /*8380*/  BRA `(.L_x_3303) ;  /* 0x0000000000087947 */ /* 0x000fea0003800000 */
.L_x_3322:
[----:B------:R-:W2:Y:S02]  /*8390*/  LDG.E R0, desc[UR36][R2.64] ;  /* 0x0000002402007981 */ /* 0x000ea4000c1e1900 */
[----:B--2---:R-:W-:-:S07]  /*83a0*/  I2FP.F32.U32 R0, R0 ;  /* 0x0000000000007245 */ /* 0x004fce0000201000 */
.L_x_3303:
[----:B------:R-:W-:Y:S05]  /*83b0*/  BSYNC B6 ;  /* 0x0000000000067941 */ /* 0x000fea0003800000 */
.L_x_3297:
[----:B------:R-:W-:Y:S01]  /*83c0*/  ULDC UR4, c[0x0][0x424] ;  /* 0x0001090000047ab9 */ /* 0x000fe20000000800 */
[----:B0123-5:R-:W-:Y:S01]  /*83d0*/  FADD.FTZ R0, |R0|, -RZ ;  /* 0x800000ff00007221 */ /* 0x02ffe20000010200 */
[----:B------:R-:W-:Y:S01]  /*83e0*/  FADD.FTZ R5, -RZ, |UR4| ;  /* 0x40000004ff057e21 */ /* 0x000fe20008010100 */
[----:B------:R-:W0:Y:S04]  /*83f0*/  LDC.U8 R6, c[0x0][0x428] ;  /* 0x00010a00ff067b82 */ /* 0x000e280000000000 */
[CC--:B----4-:R-:W-:Y:S02]  /*8400*/  VIMNMX R2, R5.reuse, R0.reuse, !PT ;  /* 0x0000000005027248 */ /* 0x0d0fe40007fe0100 */
        /* <DEDUP_REMOVED lines=27> */
.L_x_3328:
[----:B------:R-:W0:Y:S02]  /*85c0*/  F2I.S64.TRUNC R2, R2 ;  /* 0x0000000200027311 */ /* 0x000e24000020d900 */
[----:B0-----:R-:W-:-:S05]  /*85d0*/  IMAD.MOV.U32 R5, RZ, RZ, R2 ;  /* 0x000000ffff057224 */ /* 0x001fca00078e0002 */
[----:B------:R0:W-:Y:S01]  /*85e0*/  STG.E.U8 desc[UR36][R16.64], R5 ;  /* 0x0000000510007986 */ /* 0x0001e2000c101124 */
[----:B------:R-:W-:Y:S05]  /*85f0*/  BRA `(.L_x_3330) ;  /* 0x0000000c00407947 */ /* 0x000fea0003800000 */
.L_x_3327:
        /* <DEDUP_REMOVED lines=9> */
.L_x_3332:
[----:B------:R-:W0:Y:S02]  /*8690*/  F2I.FTZ.TRUNC.NTZ R3, R2 ;  /* 0x0000000200037305 */ /* 0x000e24000021f100 */
[----:B0-----:R0:W-:Y:S01]  /*86a0*/  STG.E desc[UR36][R16.64], R3 ;  /* 0x0000000310007986 */ /* 0x0011e2000c101924 */
[----:B------:R-:W-:Y:S05]  /*86b0*/  BRA `(.L_x_3330) ;  /* 0x0000000c00107947 */ /* 0x000fea0003800000 */
.L_x_3331:
[----:B------:R-:W0:Y:S02]  /*86c0*/  F2I.FTZ.TRUNC.NTZ R3, R2 ;  /* 0x0000000200037305 */ /* 0x000e24000021f100 */
[----:B0-----:R0:W-:Y:S01]  /*86d0*/  STG.E.U16 desc[UR36][R16.64], R3 ;  /* 0x0000000310007986 */ /* 0x0011e2000c101524 */
[----:B------:R-:W-:Y:S05]  /*86e0*/  BRA `(.L_x_3330) ;  /* 0x0000000c00047947 */ /* 0x000fea0003800000 */
.L_x_3326:
        /* <DEDUP_REMOVED lines=8> */
.L_x_3334:
[----:B------:R-:W-:-:S05]  /*8770*/  F2FP.F16.F32.PACK_AB R2, RZ, R2 ;  /* 0x00000002ff02723e */ /* 0x000fca00000000ff */
[----:B------:R0:W-:Y:S01]  /*8780*/  STG.E.U16 desc[UR36][R16.64], R2 ;  /* 0x0000000210007986 */ /* 0x0001e2000c101524 */
[----:B------:R-:W-:Y:S05]  /*8790*/  BRA `(.L_x_3330) ;  /* 0x0000000800d87947 */ /* 0x000fea0003800000 */
.L_x_3333:
        /* <DEDUP_REMOVED lines=9> */
.L_x_3336:
[----:B------:R-:W-:-:S04]  /*8830*/  F2FP.F16.F32.PACK_AB R3, RZ, R2 ;  /* 0x00000002ff03723e */ /* 0x000fc800000000ff */
[----:B------:R-:W-:-:S05]  /*8840*/  PRMT R3, R3, 0x5410, RZ ;  /* 0x0000541003037816 */ /* 0x000fca00000000ff */
[----:B------:R0:W-:Y:S01]  /*8850*/  STG.E desc[UR36][R16.64], R3 ;  /* 0x0000000310007986 */ /* 0x0001e2000c101924 */
[----:B------:R-:W-:Y:S05]  /*8860*/  BRA `(.L_x_3330) ;  /* 0x0000000800a47947 */ /* 0x000fea0003800000 */
.L_x_3335:
[----:B------:R-:W-:-:S06]  /*8870*/  FMUL.FTZ R2, R2, 1 ;  /* 0x3f80000002027820 */ /* 0x000fcc0000410000 */
[----:B------:R-:W0:Y:S02]  /*8880*/  F2F.F64.F32 R2, R2 ;  /* 0x0000000200027310 */ /* 0x000e240000201800 */
[----:B0-----:R0:W-:Y:S01]  /*8890*/  STG.E.64 desc[UR36][R16.64], R2 ;  /* 0x0000000210007986 */ /* 0x0011e2000c101b24 */
[----:B------:R-:W-:Y:S05]  /*88a0*/  BRA `(.L_x_3330) ;  /* 0x0000000800947947 */ /* 0x000fea0003800000 */
.L_x_3325:
        /* <DEDUP_REMOVED lines=12> */
.L_x_3339:
[----:B------:R-:W-:Y:S01]  /*8970*/  FMUL.FTZ R4, R2, 1 ;  /* 0x3f80000002047820 */ /* 0x000fe20000410000 */
[----:B------:R-:W-:-:S05]  /*8980*/  CS2R R6, SRZ ;  /* 0x0000000000067805 */ /* 0x000fca000001ff00 */
[----:B------:R-:W0:Y:S02]  /*8990*/  F2F.F64.F32 R4, R4 ;  /* 0x0000000400047310 */ /* 0x000e240000201800 */
[----:B0-----:R0:W-:Y:S01]  /*89a0*/  STG.E.128 desc[UR36][R16.64], R4 ;  /* 0x0000000410007986 */ /* 0x0011e2000c101d24 */
[----:B------:R-:W-:Y:S05]  /*89b0*/  BRA `(.L_x_3330) ;  /* 0x0000000800507947 */ /* 0x000fea0003800000 */
.L_x_3338:
        /* <DEDUP_REMOVED lines=20> */
.L_x_3343:
[----:B------:R-:W-:Y:S05]  /*8b00*/  BSYNC B0 ;  /* 0x0000000000007941 */ /* 0x000fea0003800000 */
.L_x_3342:
[----:B------:R-:W-:-:S05]  /*8b10*/  LOP3.LUT R5, R0, R5, RZ, 0xfc, !PT ;  /* 0x0000000500057212 */ /* 0x000fca00078efcff */
[----:B------:R0:W-:Y:S01]  /*8b20*/  STG.E.U8 desc[UR36][R16.64], R5 ;  /* 0x0000000510007986 */ /* 0x0001e2000c101124 */
[----:B------:R-:W-:Y:S05]  /*8b30*/  BRA `(.L_x_3330) ;  /* 0x0000000400f07947 */ /* 0x000fea0003800000 */
.L_x_3341:
        /* <DEDUP_REMOVED lines=12> */
.L_x_3345:
[----:B------:R-:W-:Y:S01]  /*8c00*/  IMAD.MOV.U32 R0, RZ, RZ, 0x7f ;  /* 0x0000007fff007424 */ /* 0x000fe200078e00ff */
[----:B------:R-:W-:-:S04]  /*8c10*/  ISETP.GT.U32.AND P0, PT, R4, 0x7f800000, PT ;  /* 0x7f8000000400780c */ /* 0x000fc80003f04070 */
[----:B------:R-:W-:-:S09]  /*8c20*/  SEL R0, R0, 0x7c, P0 ;  /* 0x0000007c00007807 */ /* 0x000fd20000000000 */
.L_x_3346:
[----:B------:R-:W-:Y:S05]  /*8c30*/  BSYNC B0 ;  /* 0x0000000000007941 */ /* 0x000fea0003800000 */
.L_x_3344:
[----:B------:R-:W-:-:S04]  /*8c40*/  LOP3.LUT R2, R2, 0x80000000, RZ, 0xc0, !PT ;  /* 0x8000000002027812 */ /* 0x000fc800078ec0ff */
[----:B------:R-:W-:-:S04]  /*8c50*/  SHF.R.U32.HI R3, RZ, 0x18, R2 ;  /* 0x00000018ff037819 */ /* 0x000fc80000011602 */
[----:B------:R-:W-:-:S05]  /*8c60*/  LOP3.LUT R3, R0, R3, RZ, 0xfc, !PT ;  /* 0x0000000300037212 */ /* 0x000fca00078efcff */
[----:B------:R0:W-:Y:S01]  /*8c70*/  STG.E.U8 desc[UR36][R16.64], R3 ;  /* 0x0000000310007986 */ /* 0x0001e2000c101124 */
[----:B------:R-:W-:Y:S05]  /*8c80*/  BRA `(.L_x_3330) ;  /* 0x00000004009c7947 */ /* 0x000fea0003800000 */
.L_x_3340:
[----:B------:R-:W-:-:S05]  /*8c90*/  F2FP.BF16.F32.PACK_AB R2, RZ, R2 ;  /* 0x00000002ff02723e */ /* 0x000fca00000010ff */
[----:B------:R0:W-:Y:S01]  /*8ca0*/  STG.E.U16 desc[UR36][R16.64], R2 ;  /* 0x0000000210007986 */ /* 0x0001e2000c101524 */
[----:B------:R-:W-:Y:S05]  /*8cb0*/  BRA `(.L_x_3330) ;  /* 0x0000000400907947 */ /* 0x000fea0003800000 */
.L_x_3337:
        /* <DEDUP_REMOVED lines=11> */
.L_x_3349:
        /* <DEDUP_REMOVED lines=16> */
.L_x_3352:
[----:B------:R-:W-:-:S04]  /*8e70*/  LOP3.LUT R2, R2, 0x80000000, RZ, 0xc0, !PT ;  /* 0x8000000002027812 */ /* 0x000fc800078ec0ff */
[----:B------:R-:W-:-:S04]  /*8e80*/  SHF.R.U32.HI R3, RZ, 0x18, R2 ;  /* 0x00000018ff037819 */ /* 0x000fc80000011602 */
[----:B------:R-:W-:-:S04]  /*8e90*/  LOP3.LUT R0, R0, R3, RZ, 0xfc, !PT ;  /* 0x0000000300007212 */ /* 0x000fc800078efcff */
[----:B------:R-:W-:-:S07]  /*8ea0*/  PRMT R8, R0, 0x7610, R8 ;  /* 0x0000761000087816 */ /* 0x000fce0000000008 */
.L_x_3351:
[----:B------:R-:W-:Y:S05]  /*8eb0*/  BSYNC B0 ;  /* 0x0000000000007941 */ /* 0x000fea0003800000 */
.L_x_3350:
[----:B------:R3:W-:Y:S01]  /*8ec0*/  STG.E.U8 desc[UR36][R16.64], R8 ;  /* 0x0000000810007986 */ /* 0x0007e2000c101124 */
[----:B------:R-:W-:Y:S05]  /*8ed0*/  BRA `(.L_x_3330) ;  /* 0x0000000400087947 */ /* 0x000fea0003800000 */
.L_x_3348:
        /* <DEDUP_REMOVED lines=16> */
.L_x_3355:
[----:B------:R-:W-:-:S04]  /*8fe0*/  LOP3.LUT R2, R2, 0x80000000, RZ, 0xc0, !PT ;  /* 0x8000000002027812 */ /* 0x000fc800078ec0ff */
[----:B------:R-:W-:-:S04]  /*8ff0*/  SHF.R.U32.HI R3, RZ, 0x18, R2 ;  /* 0x00000018ff037819 */ /* 0x000fc80000011602 */
[----:B------:R-:W-:-:S04]  /*9000*/  LOP3.LUT R0, R0, R3, RZ, 0xfc, !PT ;  /* 0x0000000300007212 */ /* 0x000fc800078efcff */
[----:B------:R-:W-:-:S07]  /*9010*/  PRMT R8, R0, 0x7610, R8 ;  /* 0x0000761000087816 */ /* 0x000fce0000000008 */
.L_x_3354:
[----:B------:R-:W-:Y:S05]  /*9020*/  BSYNC B0 ;  /* 0x0000000000007941 */ /* 0x000fea0003800000 */
.L_x_3353:
[----:B------:R0:W-:Y:S01]  /*9030*/  STG.E.U8 desc[UR36][R16.64], R8 ;  /* 0x0000000810007986 */ /* 0x0001e2000c101124 */
[----:B------:R-:W-:Y:S05]  /*9040*/  BRA `(.L_x_3330) ;  /* 0x0000000000ac7947 */ /* 0x000fea0003800000 */
.L_x_3347:
        /* <DEDUP_REMOVED lines=21> */
.L_x_3329:
        /* <DEDUP_REMOVED lines=16> */
.L_x_3358:
[----:B------:R-:W-:Y:S05]  /*92a0*/  BRA `(.L_x_3330) ;  /* 0x0000000000147947 */ /* 0x000fea0003800000 */
.L_x_3357:
[----:B------:R-:W0:Y:S02]  /*92b0*/  F2I.U64.TRUNC R2, R2 ;  /* 0x0000000200027311 */ /* 0x000e24000020d800 */
[----:B0-----:R2:W-:Y:S01]  /*92c0*/  STG.E.64 desc[UR36][R16.64], R2 ;  /* 0x0000000210007986 */ /* 0x0015e2000c101b24 */
[----:B------:R-:W-:Y:S05]  /*92d0*/  BRA `(.L_x_3330) ;  /* 0x0000000000087947 */ /* 0x000fea0003800000 */
.L_x_3356:
[----:B------:R-:W0:Y:S02]  /*92e0*/  F2I.FTZ.U32.TRUNC.NTZ R3, R2 ;  /* 0x0000000200037305 */ /* 0x000e24000021f000 */
[----:B0-----:R0:W-:Y:S02]  /*92f0*/  STG.E desc[UR36][R16.64], R3 ;  /* 0x0000000310007986 */ /* 0x0011e4000c101924 */
.L_x_3330:
[----:B------:R-:W-:-:S07]  /*9300*/  VIADD R19, R19, 0x80 ;  /* 0x0000008013137836 */ /* 0x000fce0000000000 */
.L_x_3295:
[----:B------:R-:W-:Y:S05]  /*9310*/  BSYNC B7 ;  /* 0x0000000000077941 */ /* 0x000fea0003800000 */
.L_x_3294:
        /* <DEDUP_REMOVED lines=306> */
.L_x_3359:
        /* <DEDUP_REMOVED lines=20> */
[----:B--2---:R-:W2:Y:S01]  /*a780*/  I2F.S16 R0, R0 ;  /* 0x0000000000007306 */ /* 0x004ea20000101400 */
[----:B------:R-:W-:Y:S05]  /*a790*/  BRA `(.L_x_3366) ;  /* 0x0000000c00387947 */ /* 0x000fea0003800000 */
.L_x_3364:
[----:B------:R-:W2:Y:S02]  /*a7a0*/  LDG.E.U8 R0, desc[UR36][R2.64] ;  /* 0x0000002402007981 */ /* 0x000ea4000c1e1100 */
[----:B--2---:R-:W-:Y:S01]  /*a7b0*/  I2FP.F32.U32 R0, R0 ;  /* 0x0000000000007245 */ /* 0x004fe20000201000 */
[----:B------:R-:W-:Y:S06]  /*a7c0*/  BRA `(.L_x_3366) ;  /* 0x0000000c002c7947 */ /* 0x000fec0003800000 */
.L_x_3363:
[----:B------:R-:W-:-:S13]  /*a7d0*/  ISETP.NE.AND P0, PT, R4, 0x2, PT ;  /* 0x000000020400780c */ /* 0x000fda0003f05270 */
[----:B------:R-:W-:Y:S05]  /*a7e0*/  @!P0 BRA `(.L_x_3367) ;  /* 0x0000000000288947 */ /* 0x000fea0003800000 */
[----:B------:R-:W-:-:S13]  /*a7f0*/  ISETP.NE.AND P0, PT, R4, 0x3, PT ;  /* 0x000000030400780c */ /* 0x000fda0003f05270 */
[----:B------:R-:W-:Y:S05]  /*a800*/  @!P0 BRA `(.L_x_3368) ;  /* 0x0000000000148947 */ /* 0x000fea0003800000 */
[----:B------:R-:W-:-:S13]  /*a810*/  ISETP.NE.AND P0, PT, R4, 0x4, PT ;  /* 0x000000040400780c */ /* 0x000fda0003f05270 */
[----:B------:R-:W-:Y:S05]  /*a820*/  @P0 BRA `(.L_x_3365) ;  /* 0x0000000800b80947 */ /* 0x000fea0003800000 */
[----:B------:R-:W2:Y:S02]  /*a830*/  LDG.E.64 R2, desc[UR36][R2.64] ;  /* 0x0000002402027981 */ /* 0x000ea4000c1e1b00 */
[----:B--2---:R3:W4:Y:S01]  /*a840*/  I2F.S64 R0, R2 ;  /* 0x0000000200007312 */ /* 0x0047220000301400 */
[----:B------:R-:W-:Y:S05]  /*a850*/  BRA `(.L_x_3366) ;  /* 0x0000000c00087947 */ /* 0x000fea0003800000 */
.L_x_3368:
[----:B------:R-:W2:Y:S02]  /*a860*/  LDG.E R0, desc[UR36][R2.64] ;  /* 0x0000002402007981 */ /* 0x000ea4000c1e1900 */
[----:B--2---:R-:W-:Y:S01]  /*a870*/  I2FP.F32.S32 R0, R0 ;  /* 0x0000000000007245 */ /* 0x004fe20000201400 */
[----:B------:R-:W-:Y:S06]  /*a880*/  BRA `(.L_x_3366) ;  /* 0x0000000800fc7947 */ /* 0x000fec0003800000 */
.L_x_3367:
[----:B------:R-:W2:Y:S02]  /*a890*/  LDG.E.U16 R0, desc[UR36][R2.64] ;  /* 0x0000002402007981 */ /* 0x000ea4000c1e1500 */
[----:B--2---:R-:W0:Y:S01]  /*a8a0*/  I2F.S16 R0, R0 ;  /* 0x0000000000007306 */ /* 0x004e220000101400 */
[----:B------:R-:W-:Y:S05]  /*a8b0*/  BRA `(.L_x_3366) ;  /* 0x0000000800f07947 */ /* 0x000fea0003800000 */
.L_x_3362:
        /* <DEDUP_REMOVED lines=8> */
.L_x_3370:
[----:B------:R-:W2:Y:S02]  /*a940*/  LDG.E.U16 R0, desc[UR36][R2.64] ;  /* 0x0000002402007981 */ /* 0x000ea4000c1e1500 */
[----:B--2---:R-:W-:Y:S01]  /*a950*/  HADD2.F32 R0, -RZ, R0.H0_H0 ;  /* 0x20000000ff007230 */ /* 0x004fe20000004100 */
[----:B------:R-:W-:Y:S06]  /*a960*/  BRA `(.L_x_3366) ;  /* 0x0000000800c47947 */ /* 0x000fec0003800000 */
.L_x_3369:
        /* <DEDUP_REMOVED lines=8> */
.L_x_3372:
[----:B------:R-:W2:Y:S02]  /*a9f0*/  LDG.E.U16 R0, desc[UR36][R2.64] ;  /* 0x0000002402007981 */ /* 0x000ea4000c1e1500 */
[----:B--2---:R-:W-:Y:S01]  /*aa00*/  HADD2.F32 R0, -RZ, R0.H0_H0 ;  /* 0x20000000ff007230 */ /* 0x004fe20000004100 */
[----:B------:R-:W-:Y:S06]  /*aa10*/  BRA `(.L_x_3366) ;  /* 0x0000000800987947 */ /* 0x000fec0003800000 */
.L_x_3371:
[----:B------:R-:W2:Y:S01]  /*aa20*/  LDG.E.64 R2, desc[UR36][R2.64] ;  /* 0x0000002402027981 */ /* 0x000ea2000c1e1b00 */
[----:B------:R-:W-:Y:S01]  /*aa30*/  UMOV UR4, 0xf0000000 ;  /* 0xf000000000047882 */ /* 0x000fe20000000000 */
[----:B------:R-:W-:Y:S01]  /*aa40*/  UMOV UR5, 0x380fffff ;  /* 0x380fffff00057882 */ /* 0x000fe20000000000 */
[----:B--2---:R-:W0:Y:S01]  /*aa50*/  F2F.F32.F64 R0, R2 ;  /* 0x0000000200007310 */ /* 0x004e220000301000 */
[----:B------:R-:W-:-:S14]  /*aa60*/  DSETP.GEU.AND P0, PT, |R2|, UR4, PT ;  /* 0x0000000402007e2a */ /* 0x000fdc000bf0e200 */
[----:B0-----:R-:W-:Y:S01]  /*aa70*/  @!P0 FMUL R0, R0, 1.175494350822287508e-38 ;  /* 0x0080000000008820 */ /* 0x001fe20000400000 */
[----:B------:R-:W-:Y:S06]  /*aa80*/  BRA `(.L_x_3366) ;  /* 0x00000008007c7947 */ /* 0x000fec0003800000 */
.L_x_3361:
        /* <DEDUP_REMOVED lines=12> */
.L_x_3375:
[----:B------:R-:W2:Y:S01]  /*ab50*/  LDG.E.64 R2, desc[UR36][R2.64] ;  /* 0x0000002402027981 */ /* 0x000ea2000c1e1b00 */
[----:B------:R-:W-:Y:S01]  /*ab60*/  UMOV UR4, 0xf0000000 ;  /* 0xf000000000047882 */ /* 0x000fe20000000000 */
[----:B------:R-:W-:Y:S01]  /*ab70*/  UMOV UR5, 0x380fffff ;  /* 0x380fffff00057882 */ /* 0x000fe20000000000 */
[----:B--2---:R-:W0:Y:S01]  /*ab80*/  F2F.F32.F64 R0, R2 ;  /* 0x0000000200007310 */ /* 0x004e220000301000 */
[----:B------:R-:W-:-:S14]  /*ab90*/  DSETP.GEU.AND P0, PT, |R2|, UR4, PT ;  /* 0x0000000402007e2a */ /* 0x000fdc000bf0e200 */
[----:B0-----:R-:W-:Y:S01]  /*aba0*/  @!P0 FMUL R0, R0, 1.175494350822287508e-38 ;  /* 0x0080000000008820 */ /* 0x001fe20000400000 */
[----:B------:R-:W-:Y:S06]  /*abb0*/  BRA `(.L_x_3366) ;  /* 0x0000000800307947 */ /* 0x000fec0003800000 */
.L_x_3374:
        /* <DEDUP_REMOVED lines=26> */
.L_x_3377:
        /* <DEDUP_REMOVED lines=13> */
.L_x_3376:
[----:B------:R-:W2:Y:S02]  /*ae30*/  LDG.E.U16 R0, desc[UR36][R2.64] ;  /* 0x0000002402007981 */ /* 0x000ea4000c1e1500 */
[----:B--2---:R-:W-:Y:S01]  /*ae40*/  IMAD.U32 R0, R0, 0x10000, RZ ;  /* 0x0001000000007824 */ /* 0x004fe200078e00ff */
[----:B------:R-:W-:Y:S06]  /*ae50*/  BRA `(.L_x_3366) ;  /* 0x0000000400887947 */ /* 0x000fec0003800000 */
.L_x_3373:
        /* <DEDUP_REMOVED lines=11> */
.L_x_3380:
        /* <DEDUP_REMOVED lines=20> */
.L_x_3382:
[----:B------:R-:W-:Y:S05]  /*b050*/  BSYNC B0 ;  /* 0x0000000000007941 */ /* 0x000fea0003800000 */
.L_x_3381:
[----:B------:R-:W-:Y:S01]  /*b060*/  LEA R3, R0, 0x3b800000, 0x17 ;  /* 0x3b80000000037811 */ /* 0x000fe200078eb8ff */
[----:B------:R-:W-:-:S05]  /*b070*/  IMAD.SHL.U32 R0, R2, 0x100000, RZ ;  /* 0x0010000002007824 */ /* 0x000fca00078e00ff */
[----:B------:R-:W-:Y:S01]  /*b080*/  LOP3.LUT R0, R3, R0, R4, 0xfe, !PT ;  /* 0x0000000003007212 */ /* 0x000fe200078efe04 */
[----:B------:R-:W-:Y:S06]  /*b090*/  BRA `(.L_x_3366) ;  /* 0x0000000000f87947 */ /* 0x000fec0003800000 */
.L_x_3379:
        /* <DEDUP_REMOVED lines=20> */
.L_x_3384:
[----:B------:R-:W-:Y:S05]  /*b1e0*/  BSYNC B0 ;  /* 0x0000000000007941 */ /* 0x000fea0003800000 */
.L_x_3383:
[----:B------:R-:W-:Y:S01]  /*b1f0*/  LEA R3, R0, 0x37800000, 0x17 ;  /* 0x3780000000037811 */ /* 0x000fe200078eb8ff */
[----:B------:R-:W-:-:S05]  /*b200*/  IMAD.SHL.U32 R0, R2, 0x200000, RZ ;  /* 0x0020000002007824 */ /* 0x000fca00078e00ff */
[----:B------:R-:W-:Y:S01]  /*b210*/  LOP3.LUT R0, R3, R0, R4, 0xfe, !PT ;  /* 0x0000000003007212 */ /* 0x000fe200078efe04 */
[----:B------:R-:W-:Y:S06]  /*b220*/  BRA `(.L_x_3366) ;  /* 0x0000000000947947 */ /* 0x000fec0003800000 */
.L_x_3378:
        /* <DEDUP_REMOVED lines=14> */
.L_x_3365:
        /* <DEDUP_REMOVED lines=16> */
.L_x_3387:
[----:B------:R-:W-:Y:S01]  /*b410*/  IMAD.MOV.U32 R0, RZ, RZ, RZ ;  /* 0x000000ffff007224 */ /* 0x000fe200078e00ff */
[----:B------:R-:W-:Y:S06]  /*b420*/  BRA `(.L_x_3366) ;  /* 0x0000000000147947 */ /* 0x000fec0003800000 */
.L_x_3386:
[----:B------:R-:W2:Y:S02]  /*b430*/  LDG.E.64 R2, desc[UR36][R2.64] ;  /* 0x0000002402027981 */ /* 0x000ea4000c1e1b00 */
[----:B--2---:R0:W1:Y:S01]  /*b440*/  I2F.U64 R0, R2 ;  /* 0x0000000200007312 */ /* 0x0040620000301000 */
[----:B------:R-:W-:Y:S05]  /*b450*/  BRA `(.L_x_3366) ;  /* 0x0000000000087947 */ /* 0x000fea0003800000 */
.L_x_3385:
[----:B------:R-:W2:Y:S02]  /*b460*/  LDG.E R0, desc[UR36][R2.64] ;  /* 0x0000002402007981 */ /* 0x000ea4000c1e1900 */
[----:B--2---:R-:W-:-:S07]  /*b470*/  I2FP.F32.U32 R0, R0 ;  /* 0x0000000000007245 */ /* 0x004fce0000201000 */
.L_x_3366:
[----:B------:R-:W-:Y:S05]  /*b480*/  BSYNC B6 ;  /* 0x0000000000067941 */ /* 0x000fea0003800000 */
.L_x_3360:
[----:B------:R-:W-:Y:S01]  /*b490*/  ULDC UR4, c[0x0][0x424] ;  /* 0x0001090000047ab9 */ /* 0x000fe20000000800 */
[----:B012-45:R-:W-:Y:S01]  /*b4a0*/  FADD.FTZ R0, |R0|, -RZ ;  /* 0x800000ff00007221 */ /* 0x037fe20000010200 */
[----:B------:R-:W-:Y:S01]  /*b4b0*/  FADD.FTZ R5, -RZ, |UR4| ;  /* 0x40000004ff057e21 */ /* 0x000fe20008010100 */
[----:B------:R-:W0:Y:S04]  /*b4c0*/  LDC.U8 R6, c[0x0][0x428] ;  /* 0x00010a00ff067b82 */ /* 0x000e280000000000 */
[CC--:B---3--:R-:W-:Y:S02]  /*b4d0*/  VIMNMX R2, R5.reuse, R0.reuse, !PT ;  /* 0x0000000005027248 */ /* 0x0c8fe40007fe0100 */
        /* <DEDUP_REMOVED lines=25> */
[----:B0-----:R-:W-:Y:S01]  /*b670*/  STG.E.U8 desc[UR36][R16.64], R3 ;  /* 0x0000000310007986 */ /* 0x001fe2000c101124 */
[----:B------:R-:W-:Y:S05]  /*b680*/  EXIT ;  /* 0x000000000000794d */ /* 0x000fea0003800000 */
.L_x_3391:
[----:B------:R-:W0:Y:S02]  /*b690*/  F2I.S64.TRUNC R2, R2 ;  /* 0x0000000200027311 */ /* 0x000e24000020d900 */
[----:B0-----:R-:W-:-:S05]  /*b6a0*/  IMAD.MOV.U32 R5, RZ, RZ, R2 ;  /* 0x000000ffff057224 */ /* 0x001fca00078e0002 */
[----:B------:R-:W-:Y:S01]  /*b6b0*/  STG.E.U8 desc[UR36][R16.64], R5 ;  /* 0x0000000510007986 */ /* 0x000fe2000c101124 */
[----:B------:R-:W-:Y:S05]  /*b6c0*/  EXIT ;  /* 0x000000000000794d */ /* 0x000fea0003800000 */
.L_x_3390:
[----:B------:R-:W-:-:S13]  /*b6d0*/  ISETP.NE.AND P0, PT, R5, 0x2, PT ;  /* 0x000000020500780c */ /* 0x000fda0003f05270 */
[----:B------:R-:W-:Y:S05]  /*b6e0*/  @!P0 BRA `(.L_x_3393) ;  /* 0x0000000000288947 */ /* 0x000fea0003800000 */
[----:B------:R-:W-:-:S13]  /*b6f0*/  ISETP.NE.AND P0, PT, R5, 0x3, PT ;  /* 0x000000030500780c */ /* 0x000fda0003f05270 */
[----:B------:R-:W-:Y:S05]  /*b700*/  @!P0 BRA `(.L_x_3394) ;  /* 0x0000000000148947 */ /* 0x000fea0003800000 */
[----:B------:R-:W-:-:S13]  /*b710*/  ISETP.NE.AND P0, PT, R5, 0x4, PT ;  /* 0x000000040500780c */ /* 0x000fda0003f05270 */
[----:B------:R-:W-:Y:S05]  /*b720*/  @P0 BRA `(.L_x_3392) ;  /* 0x0000000800d00947 */ /* 0x000fea0003800000 */
[----:B------:R-:W0:Y:S02]  /*b730*/  F2I.S64.TRUNC R2, R2 ;  /* 0x0000000200027311 */ /* 0x000e24000020d900 */
[----:B0-----:R-:W-:Y:S01]  /*b740*/  STG.E.64 desc[UR36][R16.64], R2 ;  /* 0x0000000210007986 */ /* 0x001fe2000c101b24 */
[----:B------:R-:W-:Y:S05]  /*b750*/  EXIT ;  /* 0x000000000000794d */ /* 0x000fea0003800000 */
.L_x_3394:
[----:B------:R-:W0:Y:S02]  /*b760*/  F2I.FTZ.TRUNC.NTZ R3, R2 ;  /* 0x0000000200037305 */ /* 0x000e24000021f100 */
[----:B0-----:R-:W-:Y:S01]  /*b770*/  STG.E desc[UR36][R16.64], R3 ;  /* 0x0000000310007986 */ /* 0x001fe2000c101924 */
[----:B------:R-:W-:Y:S05]  /*b780*/  EXIT ;  /* 0x000000000000794d */ /* 0x000fea0003800000 */
.L_x_3393:
[----:B------:R-:W0:Y:S02]  /*b790*/  F2I.FTZ.TRUNC.NTZ R3, R2 ;  /* 0x0000000200037305 */ /* 0x000e24000021f100 */
[----:B0-----:R-:W-:Y:S01]  /*b7a0*/  STG.E.U16 desc[UR36][R16.64], R3 ;  /* 0x0000000310007986 */ /* 0x001fe2000c101524 */
[----:B------:R-:W-:Y:S05]  /*b7b0*/  EXIT ;  /* 0x000000000000794d */ /* 0x000fea0003800000 */
.L_x_3389:
[----:B------:R-:W-:-:S13]  /*b7c0*/  ISETP.GT.AND P0, PT, R5, 0x6, PT ;  /* 0x000000060500780c */ /* 0x000fda0003f04270 */
[----:B------:R-:W-:Y:S05]  /*b7d0*/  @P0 BRA `(.L_x_3395) ;  /* 0x0000000000240947 */ /* 0x000fea0003800000 */
[----:B------:R-:W-:-:S13]  /*b7e0*/  ISETP.NE.AND P0, PT, R5, 0x5, PT ;  /* 0x000000050500780c */ /* 0x000fda0003f05270 */
[----:B------:R-:W-:Y:S05]  /*b7f0*/  @!P0 BRA `(.L_x_3396) ;  /* 0x0000000000108947 */ /* 0x000fea0003800000 */
[----:B------:R-:W-:-:S13]  /*b800*/  ISETP.NE.AND P0, PT, R5, 0x6, PT ;  /* 0x000000060500780c */ /* 0x000fda0003f05270 */
[----:B------:R-:W-:Y:S05]  /*b810*/  @P0 BRA `(.L_x_3392) ;  /* 0x0000000800940947 */ /* 0x000fea0003800000 */
[----:B------:R-:W-:Y:S01]  /*b820*/  STG.E desc[UR36][R16.64], R2 ;  /* 0x0000000210007986 */ /* 0x000fe2000c101924 */
[----:B------:R-:W-:Y:S05]  /*b830*/  EXIT ;  /* 0x000000000000794d */ /* 0x000fea0003800000 */
.L_x_3396:
[----:B------:R-:W-:-:S05]  /*b840*/  F2FP.F16.F32.PACK_AB R2, RZ, R2 ;  /* 0x00000002ff02723e */ /* 0x000fca00000000ff */
[----:B------:R-:W-:Y:S01]  /*b850*/  STG.E.U16 desc[UR36][R16.64], R2 ;  /* 0x0000000210007986 */ /* 0x000fe2000c101524 */
[----:B------:R-:W-:Y:S05]  /*b860*/  EXIT ;  /* 0x000000000000794d */ /* 0x000fea0003800000 */
.L_x_3395:
[----:B------:R-:W-:-:S13]  /*b870*/  ISETP.NE.AND P0, PT, R5, 0x7, PT ;  /* 0x000000070500780c */ /* 0x000fda0003f05270 */
[----:B------:R-:W-:Y:S05]  /*b880*/  @!P0 BRA `(.L_x_3397) ;  /* 0x00000000002c8947 */ /* 0x000fea0003800000 */
[----:B------:R-:W-:-:S13]  /*b890*/  ISETP.NE.AND P0, PT, R5, 0x8, PT ;  /* 0x000000080500780c */ /* 0x000fda0003f05270 */
[----:B------:R-:W-:Y:S05]  /*b8a0*/  @!P0 BRA `(.L_x_3398) ;  /* 0x0000000000148947 */ /* 0x000fea0003800000 */
[----:B------:R-:W-:-:S13]  /*b8b0*/  ISETP.NE.AND P0, PT, R5, 0x9, PT ;  /* 0x000000090500780c */ /* 0x000fda0003f05270 */
[----:B------:R-:W-:Y:S05]  /*b8c0*/  @P0 BRA `(.L_x_3392) ;  /* 0x0000000800680947 */ /* 0x000fea0003800000 */
[----:B------:R-:W-:-:S05]  /*b8d0*/  IMAD.MOV.U32 R3, RZ, RZ, RZ ;  /* 0x000000ffff037224 */ /* 0x000fca00078e00ff */
[----:B------:R-:W-:Y:S01]  /*b8e0*/  STG.E.64 desc[UR36][R16.64], R2 ;  /* 0x0000000210007986 */ /* 0x000fe2000c101b24 */
[----:B------:R-:W-:Y:S05]  /*b8f0*/  EXIT ;  /* 0x000000000000794d */ /* 0x000fea0003800000 */
.L_x_3398:
[----:B------:R-:W-:-:S04]  /*b900*/  F2FP.F16.F32.PACK_AB R3, RZ, R2 ;  /* 0x00000002ff03723e */ /* 0x000fc800000000ff */
[----:B------:R-:W-:-:S05]  /*b910*/  PRMT R3, R3, 0x5410, RZ ;  /* 0x0000541003037816 */ /* 0x000fca00000000ff */
[----:B------:R-:W-:Y:S01]  /*b920*/  STG.E desc[UR36][R16.64], R3 ;  /* 0x0000000310007986 */ /* 0x000fe2000c101924 */
[----:B------:R-:W-:Y:S05]  /*b930*/  EXIT ;  /* 0x000000000000794d */ /* 0x000fea0003800000 */
.L_x_3397:
[----:B------:R-:W-:-:S06]  /*b940*/  FMUL.FTZ R2, R2, 1 ;  /* 0x3f80000002027820 */ /* 0x000fcc0000410000 */
[----:B------:R-:W0:Y:S02]  /*b950*/  F2F.F64.F32 R2, R2 ;  /* 0x0000000200027310 */ /* 0x000e240000201800 */
[----:B0-----:R-:W-:Y:S01]  /*b960*/  STG.E.64 desc[UR36][R16.64], R2 ;  /* 0x0000000210007986 */ /* 0x001fe2000c101b24 */
[----:B------:R-:W-:Y:S05]  /*b970*/  EXIT ;  /* 0x000000000000794d */ /* 0x000fea0003800000 */
.L_x_3388:
        /* <DEDUP_REMOVED lines=10> */
[----:B------:R-:W-:Y:S01]  /*ba20*/  STG.E.U8 desc[UR36][R16.64], R3 ;  /* 0x0000000310007986 */ /* 0x000fe2000c101124 */
[----:B------:R-:W-:Y:S05]  /*ba30*/  EXIT ;  /* 0x000000000000794d */ /* 0x000fea0003800000 */
.L_x_3401:
[----:B------:R-:W-:Y:S01]  /*ba40*/  FMUL.FTZ R4, R2, 1 ;  /* 0x3f80000002047820 */ /* 0x000fe20000410000 */
[----:B------:R-:W-:-:S05]  /*ba50*/  CS2R R6, SRZ ;  /* 0x0000000000067805 */ /* 0x000fca000001ff00 */
[----:B------:R-:W0:Y:S02]  /*ba60*/  F2F.F64.F32 R4, R4 ;  /* 0x0000000400047310 */ /* 0x000e240000201800 */
[----:B0-----:R-:W-:Y:S01]  /*ba70*/  STG.E.128 desc[UR36][R16.64], R4 ;  /* 0x0000000410007986 */ /* 0x001fe2000c101d24 */
[----:B------:R-:W-:Y:S05]  /*ba80*/  EXIT ;  /* 0x000000000000794d */ /* 0x000fea0003800000 */
.L_x_3400:
        /* <DEDUP_REMOVED lines=20> */
.L_x_3405:
[----:B------:R-:W-:Y:S05]  /*bbd0*/  BSYNC B0 ;  /* 0x0000000000007941 */ /* 0x000fea0003800000 */
.L_x_3404:
[----:B------:R-:W-:-:S05]  /*bbe0*/  LOP3.LUT R5, R0, R5, RZ, 0xfc, !PT ;  /* 0x0000000500057212 */ /* 0x000fca00078efcff */
[----:B------:R-:W-:Y:S01]  /*bbf0*/  STG.E.U8 desc[UR36][R16.64], R5 ;  /* 0x0000000510007986 */ /* 0x000fe2000c101124 */
[----:B------:R-:W-:Y:S05]  /*bc00*/  EXIT ;  /* 0x000000000000794d */ /* 0x000fea0003800000 */
.L_x_3403:
        /* <DEDUP_REMOVED lines=12> */
.L_x_3407:
[----:B------:R-:W-:Y:S01]  /*bcd0*/  IMAD.MOV.U32 R0, RZ, RZ, 0x7f ;  /* 0x0000007fff007424 */ /* 0x000fe200078e00ff */
[----:B------:R-:W-:-:S04]  /*bce0*/  ISETP.GT.U32.AND P0, PT, R4, 0x7f800000, PT ;  /* 0x7f8000000400780c */ /* 0x000fc80003f04070 */
[----:B------:R-:W-:-:S09]  /*bcf0*/  SEL R0, R0, 0x7c, P0 ;  /* 0x0000007c00007807 */ /* 0x000fd20000000000 */
.L_x_3408:
[----:B------:R-:W-:Y:S05]  /*bd00*/  BSYNC B0 ;  /* 0x0000000000007941 */ /* 0x000fea0003800000 */
.L_x_3406:
[----:B------:R-:W-:-:S04]  /*bd10*/  LOP3.LUT R2, R2, 0x80000000, RZ, 0xc0, !PT ;  /* 0x8000000002027812 */ /* 0x000fc800078ec0ff */
[----:B------:R-:W-:-:S04]  /*bd20*/  SHF.R.U32.HI R3, RZ, 0x18, R2 ;  /* 0x00000018ff037819 */ /* 0x000fc80000011602 */
[----:B------:R-:W-:-:S05]  /*bd30*/  LOP3.LUT R3, R0, R3, RZ, 0xfc, !PT ;  /* 0x0000000300037212 */ /* 0x000fca00078efcff */
[----:B------:R-:W-:Y:S01]  /*bd40*/  STG.E.U8 desc[UR36][R16.64], R3 ;  /* 0x0000000310007986 */ /* 0x000fe2000c101124 */
[----:B------:R-:W-:Y:S05]  /*bd50*/  EXIT ;  /* 0x000000000000794d */ /* 0x000fea0003800000 */
.L_x_3402:
[----:B------:R-:W-:-:S05]  /*bd60*/  F2FP.BF16.F32.PACK_AB R2, RZ, R2 ;  /* 0x00000002ff02723e */ /* 0x000fca00000010ff */
[----:B------:R-:W-:Y:S01]  /*bd70*/  STG.E.U16 desc[UR36][R16.64], R2 ;  /* 0x0000000210007986 */ /* 0x000fe2000c101524 */
[----:B------:R-:W-:Y:S05]  /*bd80*/  EXIT ;  /* 0x000000000000794d */ /* 0x000fea0003800000 */
.L_x_3399:
        /* <DEDUP_REMOVED lines=9> */
[----:B0-----:R-:W-:Y:S01]  /*be20*/  STG.E.U16 desc[UR36][R16.64], R3 ;  /* 0x0000000310007986 */ /* 0x001fe2000c101524 */
[----:B------:R-:W-:Y:S05]  /*be30*/  EXIT ;  /* 0x000000000000794d */ /* 0x000fea0003800000 */
.L_x_3411:
        /* <DEDUP_REMOVED lines=16> */
.L_x_3414:
[----:B------:R-:W-:-:S04]  /*bf40*/  LOP3.LUT R2, R2, 0x80000000, RZ, 0xc0, !PT ;  /* 0x8000000002027812 */ /* 0x000fc800078ec0ff */
[----:B------:R-:W-:-:S04]  /*bf50*/  SHF.R.U32.HI R3, RZ, 0x18, R2 ;  /* 0x00000018ff037819 */ /* 0x000fc80000011602 */
[----:B------:R-:W-:-:S04]  /*bf60*/  LOP3.LUT R0, R0, R3, RZ, 0xfc, !PT ;  /* 0x0000000300007212 */ /* 0x000fc800078efcff */
[----:B------:R-:W-:-:S07]  /*bf70*/  PRMT R8, R0, 0x7610, R8 ;  /* 0x0000761000087816 */ /* 0x000fce0000000008 */
.L_x_3413:
[----:B------:R-:W-:Y:S05]  /*bf80*/  BSYNC B0 ;  /* 0x0000000000007941 */ /* 0x000fea0003800000 */
.L_x_3412:
[----:B------:R-:W-:Y:S01]  /*bf90*/  STG.E.U8 desc[UR36][R16.64], R8 ;  /* 0x0000000810007986 */ /* 0x000fe2000c101124 */
[----:B------:R-:W-:Y:S05]  /*bfa0*/  EXIT ;  /* 0x000000000000794d */ /* 0x000fea0003800000 */
.L_x_3410:
        /* <DEDUP_REMOVED lines=16> */
.L_x_3417:
[----:B------:R-:W-:-:S04]  /*c0b0*/  LOP3.LUT R2, R2, 0x80000000, RZ, 0xc0, !PT ;  /* 0x8000000002027812 */ /* 0x000fc800078ec0ff */
[----:B------:R-:W-:-:S04]  /*c0c0*/  SHF.R.U32.HI R3, RZ, 0x18, R2 ;  /* 0x00000018ff037819 */ /* 0x000fc80000011602 */
[----:B------:R-:W-:-:S04]  /*c0d0*/  LOP3.LUT R0, R0, R3, RZ, 0xfc, !PT ;  /* 0x0000000300007212 */ /* 0x000fc800078efcff */
[----:B------:R-:W-:-:S07]  /*c0e0*/  PRMT R8, R0, 0x7610, R8 ;  /* 0x0000761000087816 */ /* 0x000fce0000000008 */
.L_x_3416:
[----:B------:R-:W-:Y:S05]  /*c0f0*/  BSYNC B0 ;  /* 0x0000000000007941 */ /* 0x000fea0003800000 */
.L_x_3415:
[----:B------:R-:W-:Y:S01]  /*c100*/  STG.E.U8 desc[UR36][R16.64], R8 ;  /* 0x0000000810007986 */ /* 0x000fe2000c101124 */
[----:B------:R-:W-:Y:S05]  /*c110*/  EXIT ;  /* 0x000000000000794d */ /* 0x000fea0003800000 */
.L_x_3409:
        /* <DEDUP_REMOVED lines=21> */
.L_x_3392:
        /* <DEDUP_REMOVED lines=16> */
.L_x_3420:
[----:B------:R-:W-:Y:S05]  /*c370*/  EXIT ;  /* 0x000000000000794d */ /* 0x000fea0003800000 */
.L_x_3419:
[----:B------:R-:W0:Y:S02]  /*c380*/  F2I.U64.TRUNC R2, R2 ;  /* 0x0000000200027311 */ /* 0x000e24000020d800 */
[----:B0-----:R-:W-:Y:S01]  /*c390*/  STG.E.64 desc[UR36][R16.64], R2 ;  /* 0x0000000210007986 */ /* 0x001fe2000c101b24 */
[----:B------:R-:W-:Y:S05]  /*c3a0*/  EXIT ;  /* 0x000000000000794d */ /* 0x000fea0003800000 */
.L_x_3418:
[----:B------:R-:W0:Y:S02]  /*c3b0*/  F2I.FTZ.U32.TRUNC.NTZ R3, R2 ;  /* 0x0000000200037305 */ /* 0x000e24000021f000 */
[----:B0-----:R-:W-:Y:S01]  /*c3c0*/  STG.E desc[UR36][R16.64], R3 ;  /* 0x0000000310007986 */ /* 0x001fe2000c101924 */
[----:B------:R-:W-:Y:S05]  /*c3d0*/  EXIT ;  /* 0x000000000000794d */ /* 0x000fea0003800000 */
.L_x_3421:
        /* <DEDUP_REMOVED lines=10> */
.L_x_19788:


//--------------------- .text._ZN2at6native27unrolled_elementwise_kernelINS0_13AUnaryFunctorIfffZZZNS0_17hypot_kernel_cudaERNS_18TensorIteratorBaseEENKUlvE_clEvENKUlvE0_clEvEUlffE_EESt5arrayIPcLm2EELi4E23TrivialOffsetCalculatorILi1EjESD_NS0_6memory12LoadWithCastILi1EEENSE_13StoreWithCastILi1EEEEEviT_T0_T2_T3_T4_T5_ --------------------------
	.section	.text._ZN2at6native27unrolled_elementwise_kernelINS0_13AUnaryFunctorIfffZZZNS0_17hypot_kernel_cudaERNS_18TensorIteratorBaseEENKUlvE_clEvENKUlvE0_clEvEUlffE_EESt5arrayIPcLm2EELi4E23TrivialOffsetCalculatorILi1EjESD_NS0_6memory12LoadWithCastILi1EEENSE_13StoreWithCastILi1EEEEEviT_T0_T2_T3_T4_T5_,"ax",@progbits
	.align	128
        .global         _ZN2at6native27unrolled_elementwise_kernelINS0_13AUnaryFunctorIfffZZZNS0_17hypot_kernel_cudaERNS_18TensorIteratorBaseEENKUlvE_clEvENKUlvE0_clEvEUlffE_EESt5arrayIPcLm2EELi4E23TrivialOffsetCalculatorILi1EjESD_NS0_6memory12LoadWithCastILi1EEENSE_13StoreWithCastILi1EEEEEviT_T0_T2_T3_T4_T5_
        .type           _ZN2at6native27unrolled_elementwise_kernelINS0_13AUnaryFunctorIfffZZZNS0_17hypot_kernel_cudaERNS_18TensorIteratorBaseEENKUlvE_clEvENKUlvE0_clEvEUlffE_EESt5arrayIPcLm2EELi4E23TrivialOffsetCalculatorILi1EjESD_NS0_6memory12LoadWithCastILi1EEENSE_13StoreWithCastILi1EEEEEviT_T0_T2_T3_T4_T5_,@function
        .size           _ZN2at6native27unrolled_elementwise_kernelINS0_13AUnaryFunctorIfffZZZNS0_17hypot_kernel_cudaERNS_18TensorIteratorBaseEENKUlvE_clEvENKUlvE0_clEvEUlffE_EESt5arrayIPcLm2EELi4E23TrivialOffsetCalculatorILi1EjESD_NS0_6memory12LoadWithCastILi1EEENSE_13StoreWithCastILi1EEEEEviT_T0_T2_T3_T4_T5_,(.L_x_19789 - _ZN2at6native27unrolled_elementwise_kernelINS0_13AUnaryFunctorIfffZZZNS0_17hypot_kernel_cudaERNS_18TensorIteratorBaseEENKUlvE_clEvENKUlvE0_clEvEUlffE_EESt5arrayIPcLm2EELi4E23TrivialOffsetCalculatorILi1EjESD_NS0_6memory12LoadWithCastILi1EEENSE_13StoreWithCastILi1EEEEEviT_T0_T2_T3_T4_T5_)
        .other          _ZN2at6native27unrolled_elementwise_kernelINS0_13AUnaryFunctorIfffZZZNS0_17hypot_kernel_cudaERNS_18TensorIteratorBaseEENKUlvE_clEvENKUlvE0_clEvEUlffE_EESt5arrayIPcLm2EELi4E23TrivialOffsetCalculatorILi1EjESD_NS0_6memory12LoadWithCastILi1EEENSE_13StoreWithCastILi1EEEEEviT_T0_T2_T3_T4_T5_,@"STO_CUDA_ENTRY STV_DEFAULT"
_ZN2at6native27unrolled_elementwise_kernelINS0_13AUnaryFunctorIfffZZZNS0_17hypot_kernel_cudaERNS_18TensorIteratorBaseEENKUlvE_clEvENKUlvE0_clEvEUlffE_EESt5arrayIPcLm2EELi4E23TrivialOffsetCalculatorILi1EjESD_NS0_6memory12LoadWithCastILi1EEENSE_13StoreWithCastILi1EEEEEviT_T0_T2_T3_T4_T5_:
.text._ZN2at6native27unrolled_elementwise_kernelINS0_13AUnaryFunctorIfffZZZNS0_17hypot_kernel_cudaERNS_18TensorIteratorBaseEENKUlvE_clEvENKUlvE0_clEvEUlffE_EESt5arrayIPcLm2EELi4E23TrivialOffsetCalculatorILi1EjESD_NS0_6memory12LoadWithCastILi1EEENSE_13StoreWithCastILi1EEEEEviT_T0_T2_T3_T4_T5_:
[----:B------:R-:W0:Y:S01]  /*0000*/  LDC R1, c[0x0][0x28] ;  /* 0x00000a00ff017b82 */ /* 0x000e220000000800 */
[----:B------:R-:W1:Y:S07]  /*0010*/  S2R R2, SR_CTAID.X ;  /* 0x0000000000027919 */ /* 0x000e6e0000002500 */
[----:B------:R-:W1:Y:S01]  /*0020*/  LDC R17, c[0x0][0x210] ;  /* 0x00008400ff117b82 */ /* 0x000e620000000800 */
[----:B------:R-:W-:Y:S01]  /*0030*/  ULDC.64 UR36, c[0x0][0x208] ;  /* 0x0000820000247ab9 */ /* 0x000fe20000000a00 */
[----:B------:R-:W-:Y:S01]  /*0040*/  BSSY B7, `(.L_x_3422) ;  /* 0x00000ef000077945 */ /* 0x000fe20003800000 */
[----:B------:R-:W2:Y:S01]  /*0050*/  S2R R16, SR_TID.X ;  /* 0x0000000000107919 */ /* 0x000ea20000002100 */
[----:B------:R-:W-:-:S02]  /*0060*/  IMAD.MOV.U32 R24, RZ, RZ, RZ ;  /* 0x000000ffff187224 */ /* 0x000fc400078e00ff */
[----:B------:R-:W-:Y:S02]  /*0070*/  IMAD.MOV.U32 R22, RZ, RZ, RZ ;  /* 0x000000ffff167224 */ /* 0x000fe400078e00ff */
[----:B------:R-:W3:Y:S01]  /*0080*/  LDC.U8 R19, c[0x0][0x234] ;  /* 0x00008d00ff137b82 */ /* 0x000ee20000000000 */
[----:B-1----:R-:W-:-:S05]  /*0090*/  IMAD R17, R2, -0x200, R17 ;  /* 0xfffffe0002117824 */ /* 0x002fca00078e0211 */
[----:B--2---:R-:W-:-:S13]  /*00a0*/  ISETP.GE.AND P0, PT, R16, R17, PT ;  /* 0x000000111000720c */ /* 0x004fda0003f06270 */
[----:B0--3--:R-:W-:Y:S05]  /*00b0*/  @P0 BRA `(.L_x_3423) ;  /* 0x0000000c009c0947 */ /* 0x009fea0003800000 */
[----:B------:R-:W0:Y:S01]  /*00c0*/  LDC.64 R4, c[0x0][0x228] ;  /* 0x00008a00ff047b82 */ /* 0x000e220000000a00 */
[----:B------:R-:W-:Y:S01]  /*00d0*/  PRMT R0, R19, 0x9910, RZ ;  /* 0x0000991013007816 */ /* 0x000fe200000000ff */
[----:B------:R-:W-:Y:S01]  /*00e0*/  IMAD R16, R2, 0x200, R16 ;  /* 0x0000020002107824 */ /* 0x000fe200078e0210 */
[----:B------:R-:W-:Y:S01]  /*00f0*/  ULDC UR4, c[0x0][0x238] ;  /* 0x00008e0000047ab9 */ /* 0x000fe20000000800 */
[----:B------:R-:W-:Y:S01]  /*0100*/  BSSY B6, `(.L_x_3424) ;  /* 0x00000e0000067945 */ /* 0x000fe20003800000 */
        /* <DEDUP_REMOVED lines=14> */
[----:B--2---:R4:W0:Y:S01]  /*01f0*/  I2F.S16 R22, R4 ;  /* 0x0000000400167306 */ /* 0x0048220000101400 */
[----:B------:R-:W-:Y:S05]  /*0200*/  BRA `(.L_x_3430) ;  /* 0x0000000c003c7947 */ /* 0x000fea0003800000 */
.L_x_3428:
[----:B------:R-:W2:Y:S02]  /*0210*/  LDG.E.U8 R4, desc[UR36][R4.64] ;  /* 0x0000002404047981 */ /* 0x000ea4000c1e1100 */
[----:B--2---:R-:W-:Y:S01]  /*0220*/  I2FP.F32.U32 R22, R4 ;  /* 0x0000000400167245 */ /* 0x004fe20000201000 */
[----:B------:R-:W-:Y:S06]  /*0230*/  BRA `(.L_x_3430) ;  /* 0x0000000c00307947 */ /* 0x000fec0003800000 */
.L_x_3427:
[----:B------:R-:W-:-:S13]  /*0240*/  ISETP.NE.AND P0, PT, R0, 0x2, PT ;  /* 0x000000020000780c */ /* 0x000fda0003f05270 */
[----:B------:R-:W-:Y:S05]  /*0250*/  @!P0 BRA `(.L_x_3431) ;  /* 0x0000000000288947 */ /* 0x000fea0003800000 */
[----:B------:R-:W-:-:S13]  /*0260*/  ISETP.NE.AND P0, PT, R0, 0x3, PT ;  /* 0x000000030000780c */ /* 0x000fda0003f05270 */
[----:B------:R-:W-:Y:S05]  /*0270*/  @!P0 BRA `(.L_x_3432) ;  /* 0x0000000000148947 */ /* 0x000fea0003800000 */
[----:B------:R-:W-:-:S13]  /*0280*/  ISETP.NE.AND P0, PT, R0, 0x4, PT ;  /* 0x000000040000780c */ /* 0x000fda0003f05270 */
[----:B------:R-:W-:Y:S05]  /*0290*/  @P0 BRA `(.L_x_3429) ;  /* 0x0000000800bc0947 */ /* 0x000fea0003800000 */
[----:B------:R-:W2:Y:S02]  /*02a0*/  LDG.E.64 R22, desc[UR36][R4.64] ;  /* 0x0000002404167981 */ /* 0x000ea4000c1e1b00 */
[----:B--2---:R0:W1:Y:S01]  /*02b0*/  I2F.S64 R22, R22 ;  /* 0x0000001600167312 */ /* 0x0040620000301400 */
[----:B------:R-:W-:Y:S05]  /*02c0*/  BRA `(.L_x_3430) ;  /* 0x0000000c000c7947 */ /* 0x000fea0003800000 */
.L_x_3432:
[----:B------:R-:W2:Y:S02]  /*02d0*/  LDG.E R4, desc[UR36][R4.64] ;  /* 0x0000002404047981 */ /* 0x000ea4000c1e1900 */
[----:B--2---:R-:W-:Y:S01]  /*02e0*/  I2FP.F32.S32 R22, R4 ;  /* 0x0000000400167245 */ /* 0x004fe20000201400 */
[----:B------:R-:W-:Y:S06]  /*02f0*/  BRA `(.L_x_3430) ;  /* 0x0000000c00007947 */ /* 0x000fec0003800000 */
.L_x_3431:
[----:B------:R-:W2:Y:S02]  /*0300*/  LDG.E.U16 R4, desc[UR36][R4.64] ;  /* 0x0000002404047981 */ /* 0x000ea4000c1e1500 */
[----:B--2---:R2:W3:Y:S01]  /*0310*/  I2F.S16 R22, R4 ;  /* 0x0000000400167306 */ /* 0x0044e20000101400 */
[----:B------:R-:W-:Y:S05]  /*0320*/  BRA `(.L_x_3430) ;  /* 0x0000000800f47947 */ /* 0x000fea0003800000 */
.L_x_3426:
        /* <DEDUP_REMOVED lines=8> */
.L_x_3434:
[----:B------:R-:W2:Y:S02]  /*03b0*/  LDG.E.U16 R4, desc[UR36][R4.64] ;  /* 0x0000002404047981 */ /* 0x000ea4000c1e1500 */
[----:B--2---:R-:W-:Y:S01]  /*03c0*/  HADD2.F32 R22, -RZ, R4.H0_H0 ;  /* 0x20000004ff167230 */ /* 0x004fe20000004100 */
[----:B------:R-:W-:Y:S06]  /*03d0*/  BRA `(.L_x_3430) ;  /* 0x0000000800c87947 */ /* 0x000fec0003800000 */
.L_x_3433:
        /* <DEDUP_REMOVED lines=8> */
.L_x_3436:
[----:B------:R-:W2:Y:S02]  /*0460*/  LDG.E.U16 R4, desc[UR36][R4.64] ;  /* 0x0000002404047981 */ /* 0x000ea4000c1e1500 */
[----:B--2---:R-:W-:Y:S01]  /*0470*/  HADD2.F32 R22, -RZ, R4.H0_H0 ;  /* 0x20000004ff167230 */ /* 0x004fe20000004100 */
[----:B------:R-:W-:Y:S06]  /*0480*/  BRA `(.L_x_3430) ;  /* 0x00000008009c7947 */ /* 0x000fec0003800000 */
.L_x_3435:
[----:B------:R-:W2:Y:S01]  /*0490*/  LDG.E.64 R4, desc[UR36][R4.64] ;  /* 0x0000002404047981 */ /* 0x000ea2000c1e1b00 */
[----:B------:R-:W-:Y:S01]  /*04a0*/  UMOV UR4, 0xf0000000 ;  /* 0xf000000000047882 */ /* 0x000fe20000000000 */
[----:B------:R-:W-:Y:S01]  /*04b0*/  UMOV UR5, 0x380fffff ;  /* 0x380fffff00057882 */ /* 0x000fe20000000000 */
[----:B--2---:R-:W0:Y:S01]  /*04c0*/  F2F.F32.F64 R22, R4 ;  /* 0x0000000400167310 */ /* 0x004e220000301000 */
[----:B------:R-:W-:-:S14]  /*04d0*/  DSETP.GEU.AND P0, PT, |R4|, UR4, PT ;  /* 0x0000000404007e2a */ /* 0x000fdc000bf0e200 */
[----:B0-----:R-:W-:Y:S01]  /*04e0*/  @!P0 FMUL R22, R22, 1.175494350822287508e-38 ;  /* 0x0080000016168820 */ /* 0x001fe20000400000 */
[----:B------:R-:W-:Y:S06]  /*04f0*/  BRA `(.L_x_3430) ;  /* 0x0000000800807947 */ /* 0x000fec0003800000 */
.L_x_3425:
        /* <DEDUP_REMOVED lines=12> */
.L_x_3439:
[----:B------:R-:W2:Y:S01]  /*05c0*/  LDG.E.64 R4, desc[UR36][R4.64] ;  /* 0x0000002404047981 */ /* 0x000ea2000c1e1b00 */
[----:B------:R-:W-:Y:S01]  /*05d0*/  UMOV UR4, 0xf0000000 ;  /* 0xf000000000047882 */ /* 0x000fe20000000000 */
[----:B------:R-:W-:Y:S01]  /*05e0*/  UMOV UR5, 0x380fffff ;  /* 0x380fffff00057882 */ /* 0x000fe20000000000 */
[----:B--2---:R-:W0:Y:S01]  /*05f0*/  F2F.F32.F64 R22, R4 ;  /* 0x0000000400167310 */ /* 0x004e220000301000 */
[----:B------:R-:W-:-:S14]  /*0600*/  DSETP.GEU.AND P0, PT, |R4|, UR4, PT ;  /* 0x0000000404007e2a */ /* 0x000fdc000bf0e200 */
[----:B0-----:R-:W-:Y:S01]  /*0610*/  @!P0 FMUL R22, R22, 1.175494350822287508e-38 ;  /* 0x0080000016168820 */ /* 0x001fe20000400000 */
[----:B------:R-:W-:Y:S06]  /*0620*/  BRA `(.L_x_3430) ;  /* 0x0000000800347947 */ /* 0x000fec0003800000 */
.L_x_3438:
        /* <DEDUP_REMOVED lines=24> */
[----:B------:R-:W-:Y:S01]  /*07b0*/  LOP3.LUT R22, R3, 0x80000000, R22, 0xf8, !PT ;  /* 0x8000000003167812 */ /* 0x000fe200078ef816 */
[----:B------:R-:W-:Y:S06]  /*07c0*/  BRA `(.L_x_3430) ;  /* 0x0000000400cc7947 */ /* 0x000fec0003800000 */
.L_x_3441:
        /* <DEDUP_REMOVED lines=9> */
[----:B------:R-:W-:Y:S01]  /*0860*/  @P0 FMUL.FTZ R22, R3, 1.9259299443872358531e-34 ;  /* 0x0780000003160820 */ /* 0x000fe20000410000 */
[----:B------:R-:W-:Y:S02]  /*0870*/  IMAD.SHL.U32 R3, R4, 0x1000000, RZ ;  /* 0x0100000004037824 */ /* 0x000fe400078e00ff */
[----:B------:R-:W-:-:S05]  /*0880*/  @!P0 FADD.FTZ R22, R0, -0.5 ;  /* 0xbf00000000168421 */ /* 0x000fca0000010000 */
[----:B------:R-:W-:Y:S01]  /*0890*/  LOP3.LUT R22, R22, 0x80000000, R3, 0xf8, !PT ;  /* 0x8000000016167812 */ /* 0x000fe200078ef803 */
[----:B------:R-:W-:Y:S06]  /*08a0*/  BRA `(.L_x_3430) ;  /* 0x0000000400947947 */ /* 0x000fec0003800000 */
.L_x_3440:
[----:B------:R-:W2:Y:S02]  /*08b0*/  LDG.E.U16 R4, desc[UR36][R4.64] ;  /* 0x0000002404047981 */ /* 0x000ea4000c1e1500 */
[----:B--2---:R-:W-:Y:S01]  /*08c0*/  IMAD.U32 R22, R4, 0x10000, RZ ;  /* 0x0001000004167824 */ /* 0x004fe200078e00ff */
[----:B------:R-:W-:Y:S06]  /*08d0*/  BRA `(.L_x_3430) ;  /* 0x0000000400887947 */ /* 0x000fec0003800000 */
.L_x_3437:
        /* <DEDUP_REMOVED lines=11> */
.L_x_3444:
        /* <DEDUP_REMOVED lines=20> */
.L_x_3446:
[----:B------:R-:W-:Y:S05]  /*0ad0*/  BSYNC B0 ;  /* 0x0000000000007941 */ /* 0x000fea0003800000 */
.L_x_3445:
[----:B------:R-:W-:Y:S01]  /*0ae0*/  IMAD.SHL.U32 R3, R3, 0x100000, RZ ;  /* 0x0010000003037824 */ /* 0x000fe200078e00ff */
[----:B------:R-:W-:-:S04]  /*0af0*/  LEA R5, R0, 0x3b800000, 0x17 ;  /* 0x3b80000000057811 */ /* 0x000fc800078eb8ff */
[----:B------:R-:W-:Y:S01]  /*0b00*/  LOP3.LUT R22, R5, R3, R22, 0xfe, !PT ;  /* 0x0000000305167212 */ /* 0x000fe200078efe16 */
[----:B------:R-:W-:Y:S06]  /*0b10*/  BRA `(.L_x_3430) ;  /* 0x0000000000f87947 */ /* 0x000fec0003800000 */
.L_x_3443:
        /* <DEDUP_REMOVED lines=20> */
.L_x_3448:
[----:B------:R-:W-:Y:S05]  /*0c60*/  BSYNC B0 ;  /* 0x0000000000007941 */ /* 0x000fea0003800000 */
.L_x_3447:
[----:B------:R-:W-:Y:S01]  /*0c70*/  IMAD.SHL.U32 R3, R3, 0x200000, RZ ;  /* 0x0020000003037824 */ /* 0x000fe200078e00ff */
[----:B------:R-:W-:-:S04]  /*0c80*/  LEA R5, R0, 0x37800000, 0x17 ;  /* 0x3780000000057811 */ /* 0x000fc800078eb8ff */
[----:B------:R-:W-:Y:S01]  /*0c90*/  LOP3.LUT R22, R5, R3, R22, 0xfe, !PT ;  /* 0x0000000305167212 */ /* 0x000fe200078efe16 */
[----:B------:R-:W-:Y:S06]  /*0ca0*/  BRA `(.L_x_3430) ;  /* 0x0000000000947947 */ /* 0x000fec0003800000 */
.L_x_3442:
        /* <DEDUP_REMOVED lines=14> */
.L_x_3429:
        /* <DEDUP_REMOVED lines=16> */
.L_x_3451:
[----:B------:R-:W-:Y:S01]  /*0e90*/  IMAD.MOV.U32 R22, RZ, RZ, RZ ;  /* 0x000000ffff167224 */ /* 0x000fe200078e00ff */
[----:B------:R-:W-:Y:S06]  /*0ea0*/  BRA `(.L_x_3430) ;  /* 0x0000000000147947 */ /* 0x000fec0003800000 */
.L_x_3450:
[----:B------:R-:W2:Y:S02]  /*0eb0*/  LDG.E.64 R22, desc[UR36][R4.64] ;  /* 0x0000002404167981 */ /* 0x000ea4000c1e1b00 */
[----:B--2---:R0:W1:Y:S01]  /*0ec0*/  I2F.U64 R22, R22 ;  /* 0x0000001600167312 */ /* 0x0040620000301000 */
[----:B------:R-:W-:Y:S05]  /*0ed0*/  BRA `(.L_x_3430) ;  /* 0x0000000000087947 */ /* 0x000fea0003800000 */
.L_x_3449:
[----:B------:R-:W2:Y:S02]  /*0ee0*/  LDG.E R4, desc[UR36][R4.64] ;  /* 0x0000002404047981 */ /* 0x000ea4000c1e1900 */
[----:B--2---:R-:W-:-:S07]  /*0ef0*/  I2FP.F32.U32 R22, R4 ;  /* 0x0000000400167245 */ /* 0x004fce0000201000 */
.L_x_3430:
[----:B------:R-:W-:Y:S05]  /*0f00*/  BSYNC B6 ;  /* 0x0000000000067941 */ /* 0x000fea0003800000 */
.L_x_3424:
[----:B------:R-:W2:Y:S02]  /*0f10*/  S2R R16, SR_TID.X ;  /* 0x0000000000107919 */ /* 0x000ea40000002100 */
[----:B--2---:R-:W-:-:S07]  /*0f20*/  VIADD R16, R16, 0x80 ;  /* 0x0000008010107836 */ /* 0x004fce0000000000 */
.L_x_3423:
[----:B------:R-:W-:Y:S05]  /*0f30*/  BSYNC B7 ;  /* 0x0000000000077941 */ /* 0x000fea0003800000 */
.L_x_3422:
[----:B------:R-:W-:Y:S01]  /*0f40*/  ISETP.GE.AND P0, PT, R16, R17, PT ;  /* 0x000000111000720c */ /* 0x000fe20003f06270 */
[----:B------:R-:W-:-:S12]  /*0f50*/  BSSY B7, `(.L_x_3452) ;  /* 0x00000e8000077945 */ /* 0x000fd80003800000 */
[----:B------:R-:W-:Y:S05]  /*0f60*/  @P0 BRA `(.L_x_3453) ;  /* 0x0000000c00980947 */ /* 0x000fea0003800000 */
[----:B0---4-:R-:W0:Y:S01]  /*0f70*/  LDC.64 R4, c[0x0][0x228] ;  /* 0x00008a00ff047b82 */ /* 0x011e220000000a00 */
[----:B------:R-:W-:Y:S01]  /*0f80*/  IMAD R0, R2, 0x200, R16 ;  /* 0x0000020002007824 */ /* 0x000fe200078e0210 */
[----:B------:R-:W-:Y:S01]  /*0f90*/  PRMT R6, R19, 0x9910, RZ ;  /* 0x0000991013067816 */ /* 0x000fe200000000ff */
[----:B------:R-:W-:Y:S01]  /*0fa0*/  ULDC UR4, c[0x0][0x238] ;  /* 0x00008e0000047ab9 */ /* 0x000fe20000000800 */
[----:B------:R-:W-:Y:S01]  /*0fb0*/  BSSY B6, `(.L_x_3454) ;  /* 0x00000e0000067945 */ /* 0x000fe20003800000 */
        /* <DEDUP_REMOVED lines=17> */
.L_x_3458:
[----:B------:R-:W2:Y:S02]  /*10d0*/  LDG.E.U8 R4, desc[UR36][R4.64] ;  /* 0x0000002404047981 */ /* 0x000ea4000c1e1100 */
[----:B--2---:R-:W-:Y:S01]  /*10e0*/  I2FP.F32.U32 R24, R4 ;  /* 0x0000000400187245 */ /* 0x004fe20000201000 */
[----:B------:R-:W-:Y:S06]  /*10f0*/  BRA `(.L_x_3460) ;  /* 0x0000000c002c7947 */ /* 0x000fec0003800000 */
.L_x_3457:
        /* <DEDUP_REMOVED lines=9> */
.L_x_3462:
[----:B------:R-:W2:Y:S02]  /*1190*/  LDG.E R4, desc[UR36][R4.64] ;  /* 0x0000002404047981 */ /* 0x000ea4000c1e1900 */
[----:B--2---:R-:W-:Y:S01]  /*11a0*/  I2FP.F32.S32 R24, R4 ;  /* 0x0000000400187245 */ /* 0x004fe20000201400 */
[----:B------:R-:W-:Y:S06]  /*11b0*/  BRA `(.L_x_3460) ;  /* 0x0000000800fc7947 */ /* 0x000fec0003800000 */
.L_x_3461:
[----:B------:R-:W2:Y:S02]  /*11c0*/  LDG.E.U16 R4, desc[UR36][R4.64] ;  /* 0x0000002404047981 */ /* 0x000ea4000c1e1500 */
[----:B--2---:R0:W2:Y:S01]  /*11d0*/  I2F.S16 R24, R4 ;  /* 0x0000000400187306 */ /* 0x0040a20000101400 */
[----:B------:R-:W-:Y:S05]  /*11e0*/  BRA `(.L_x_3460) ;  /* 0x0000000800f07947 */ /* 0x000fea0003800000 */
.L_x_3456:
        /* <DEDUP_REMOVED lines=8> */
.L_x_3464:
[----:B------:R-:W2:Y:S02]  /*1270*/  LDG.E.U16 R4, desc[UR36][R4.64] ;  /* 0x0000002404047981 */ /* 0x000ea4000c1e1500 */
[----:B--2---:R-:W-:Y:S01]  /*1280*/  HADD2.F32 R24, -RZ, R4.H0_H0 ;  /* 0x20000004ff187230 */ /* 0x004fe20000004100 */
[----:B------:R-:W-:Y:S06]  /*1290*/  BRA `(.L_x_3460) ;  /* 0x0000000800c47947 */ /* 0x000fec0003800000 */
.L_x_3463:
        /* <DEDUP_REMOVED lines=8> */
.L_x_3466:
[----:B------:R-:W2:Y:S02]  /*1320*/  LDG.E.U16 R4, desc[UR36][R4.64] ;  /* 0x0000002404047981 */ /* 0x000ea4000c1e1500 */
[----:B--2---:R-:W-:Y:S01]  /*1330*/  HADD2.F32 R24, -RZ, R4.H0_H0 ;  /* 0x20000004ff187230 */ /* 0x004fe20000004100 */
[----:B------:R-:W-:Y:S06]  /*1340*/  BRA `(.L_x_3460) ;  /* 0x0000000800987947 */ /* 0x000fec0003800000 */
.L_x_3465:
[----:B------:R-:W2:Y:S01]  /*1350*/  LDG.E.64 R4, desc[UR36][R4.64] ;  /* 0x0000002404047981 */ /* 0x000ea2000c1e1b00 */
[----:B------:R-:W-:Y:S01]  /*1360*/  UMOV UR4, 0xf0000000 ;  /* 0xf000000000047882 */ /* 0x000fe20000000000 */
[----:B------:R-:W-:Y:S01]  /*1370*/  UMOV UR5, 0x380fffff ;  /* 0x380fffff00057882 */ /* 0x000fe20000000000 */
[----:B--2---:R-:W0:Y:S01]  /*1380*/  F2F.F32.F64 R24, R4 ;  /* 0x0000000400187310 */ /* 0x004e220000301000 */
[----:B------:R-:W-:-:S14]  /*1390*/  DSETP.GEU.AND P0, PT, |R4|, UR4, PT ;  /* 0x0000000404007e2a */ /* 0x000fdc000bf0e200 */
[----:B0-----:R-:W-:Y:S01]  /*13a0*/  @!P0 FMUL R24, R24, 1.175494350822287508e-38 ;  /* 0x0080000018188820 */ /* 0x001fe20000400000 */
[----:B------:R-:W-:Y:S06]  /*13b0*/  BRA `(.L_x_3460) ;  /* 0x00000008007c7947 */ /* 0x000fec0003800000 */
.L_x_3455:
        /* <DEDUP_REMOVED lines=12> */
.L_x_3469:
[----:B------:R-:W2:Y:S01]  /*1480*/  LDG.E.64 R4, desc[UR36][R4.64] ;  /* 0x0000002404047981 */ /* 0x000ea2000c1e1b00 */
[----:B------:R-:W-:Y:S01]  /*1490*/  UMOV UR4, 0xf0000000 ;  /* 0xf000000000047882 */ /* 0x000fe20000000000 */
[----:B------:R-:W-:Y:S01]  /*14a0*/  UMOV UR5, 0x380fffff ;  /* 0x380fffff00057882 */ /* 0x000fe20000000000 */
[----:B--2---:R-:W0:Y:S01]  /*14b0*/  F2F.F32.F64 R24, R4 ;  /* 0x0000000400187310 */ /* 0x004e220000301000 */
[----:B------:R-:W-:-:S14]  /*14c0*/  DSETP.GEU.AND P0, PT, |R4|, UR4, PT ;  /* 0x0000000404007e2a */ /* 0x000fdc000bf0e200 */
[----:B0-----:R-:W-:Y:S01]  /*14d0*/  @!P0 FMUL R24, R24, 1.175494350822287508e-38 ;  /* 0x0080000018188820 */ /* 0x001fe20000400000 */
[----:B------:R-:W-:Y:S06]  /*14e0*/  BRA `(.L_x_3460) ;  /* 0x0000000800307947 */ /* 0x000fec0003800000 */
.L_x_3468:
        /* <DEDUP_REMOVED lines=26> */
.L_x_3471:
        /* <DEDUP_REMOVED lines=13> */
.L_x_3470:
[----:B------:R-:W2:Y:S02]  /*1760*/  LDG.E.U16 R4, desc[UR36][R4.64] ;  /* 0x0000002404047981 */ /* 0x000ea4000c1e1500 */
[----:B--2---:R-:W-:Y:S01]  /*1770*/  IMAD.U32 R24, R4, 0x10000, RZ ;  /* 0x0001000004187824 */ /* 0x004fe200078e00ff */
[----:B------:R-:W-:Y:S06]  /*1780*/  BRA `(.L_x_3460) ;  /* 0x0000000400887947 */ /* 0x000fec0003800000 */
.L_x_3467:
        /* <DEDUP_REMOVED lines=11> */
.L_x_3474:
        /* <DEDUP_REMOVED lines=20> */
.L_x_3476:
[----:B------:R-:W-:Y:S05]  /*1980*/  BSYNC B0 ;  /* 0x0000000000007941 */ /* 0x000fea0003800000 */
.L_x_3475:
[----:B------:R-:W-:Y:S01]  /*1990*/  IMAD.SHL.U32 R3, R3, 0x100000, RZ ;  /* 0x0010000003037824 */ /* 0x000fe200078e00ff */
[----:B------:R-:W-:-:S04]  /*19a0*/  LEA R5, R0, 0x3b800000, 0x17 ;  /* 0x3b80000000057811 */ /* 0x000fc800078eb8ff */
[----:B------:R-:W-:Y:S01]  /*19b0*/  LOP3.LUT R24, R5, R3, R24, 0xfe, !PT ;  /* 0x0000000305187212 */ /* 0x000fe200078efe18 */
[----:B------:R-:W-:Y:S06]  /*19c0*/  BRA `(.L_x_3460) ;  /* 0x0000000000f87947 */ /* 0x000fec0003800000 */
.L_x_3473:
        /* <DEDUP_REMOVED lines=20> */
.L_x_3478:
[----:B------:R-:W-:Y:S05]  /*1b10*/  BSYNC B0 ;  /* 0x0000000000007941 */ /* 0x000fea0003800000 */
.L_x_3477:
[----:B------:R-:W-:Y:S01]  /*1b20*/  IMAD.SHL.U32 R3, R3, 0x200000, RZ ;  /* 0x0020000003037824 */ /* 0x000fe200078e00ff */
[----:B------:R-:W-:-:S04]  /*1b30*/  LEA R5, R0, 0x37800000, 0x17 ;  /* 0x3780000000057811 */ /* 0x000fc800078eb8ff */
[----:B------:R-:W-:Y:S01]  /*1b40*/  LOP3.LUT R24, R5, R3, R24, 0xfe, !PT ;  /* 0x0000000305187212 */ /* 0x000fe200078efe18 */
[----:B------:R-:W-:Y:S06]  /*1b50*/  BRA `(.L_x_3460) ;  /* 0x0000000000947947 */ /* 0x000fec0003800000 */
.L_x_3472:
        /* <DEDUP_REMOVED lines=14> */
.L_x_3459:
        /* <DEDUP_REMOVED lines=15> */
[----:B01-3-5:R-:W-:Y:S05]  /*1d30*/  CALL.ABS.NOINC R14 ;  /* 0x000000000e007343 */ /* 0x02bfea0003c00000 */
.L_x_3481:
[----:B------:R-:W-:Y:S01]  /*1d40*/  IMAD.MOV.U32 R24, RZ, RZ, RZ ;  /* 0x000000ffff187224 */ /* 0x000fe200078e00ff */
[----:B------:R-:W-:Y:S06]  /*1d50*/  BRA `(.L_x_3460) ;  /* 0x0000000000147947 */ /* 0x000fec0003800000 */
.L_x_3480:
[----:B------:R-:W2:Y:S02]  /*1d60*/  LDG.E.64 R24, desc[UR36][R4.64] ;  /* 0x0000002404187981 */ /* 0x000ea4000c1e1b00 */
[----:B--2---:R0:W2:Y:S01]  /*1d70*/  I2F.U64 R24, R24 ;  /* 0x0000001800187312 */ /* 0x0040a20000301000 */
[----:B------:R-:W-:Y:S05]  /*1d80*/  BRA `(.L_x_3460) ;  /* 0x0000000000087947 */ /* 0x000fea0003800000 */
.L_x_3479:
[----:B------:R-:W2:Y:S02]  /*1d90*/  LDG.E R4, desc[UR36][R4.64] ;  /* 0x0000002404047981 */ /* 0x000ea4000c1e1900 */
[----:B--2---:R-:W-:-:S07]  /*1da0*/  I2FP.F32.U32 R24, R4 ;  /* 0x0000000400187245 */ /* 0x004fce0000201000 */
.L_x_3460:
[----:B------:R-:W-:Y:S05]  /*1db0*/  BSYNC B6 ;  /* 0x0000000000067941 */ /* 0x000fea0003800000 */
.L_x_3454:
[----:B------:R-:W-:-:S07]  /*1dc0*/  VIADD R16, R16, 0x80 ;  /* 0x0000008010107836 */ /* 0x000fce0000000000 */
.L_x_3453:
[----:B------:R-:W-:Y:S05]  /*1dd0*/  BSYNC B7 ;  /* 0x0000000000077941 */ /* 0x000fea0003800000 */
.L_x_3452:
[----:B------:R-:W-:Y:S01]  /*1de0*/  ISETP.GE.AND P0, PT, R16, R17, PT ;  /* 0x000000111000720c */ /* 0x000fe20003f06270 */
[----:B------:R-:W-:Y:S01]  /*1df0*/  BSSY B7, `(.L_x_3482) ;  /* 0x00000ea000077945 */ /* 0x000fe20003800000 */
[----:B------:R-:W-:Y:S02]  /*1e00*/  IMAD.MOV.U32 R18, RZ, RZ, RZ ;  /* 0x000000ffff127224 */ /* 0x000fe400078e00ff */
[----:B0-----:R-:W-:-:S09]  /*1e10*/  IMAD.MOV.U32 R23, RZ, RZ, RZ ;  /* 0x000000ffff177224 */ /* 0x001fd200078e00ff */
[----:B------:R-:W-:Y:S05]  /*1e20*/  @P0 BRA `(.L_x_3483) ;  /* 0x0000000c00980947 */ /* 0x000fea0003800000 */
[----:B--2-4-:R-:W0:Y:S01]  /*1e30*/  LDC.64 R4, c[0x0][0x228] ;  /* 0x00008a00ff047b82 */ /* 0x014e220000000a00 */
        /* <DEDUP_REMOVED lines=19> */
[----:B--2---:R0:W2:Y:S01]  /*1f70*/  I2F.S16 R23, R4 ;  /* 0x0000000400177306 */ /* 0x0040a20000101400 */
[----:B------:R-:W-:Y:S05]  /*1f80*/  BRA `(.L_x_3490) ;  /* 0x0000000c00387947 */ /* 0x000fea0003800000 */
.L_x_3488:
[----:B------:R-:W2:Y:S02]  /*1f90*/  LDG.E.U8 R4, desc[UR36][R4.64] ;  /* 0x0000002404047981 */ /* 0x000ea4000c1e1100 */
[----:B--2---:R-:W-:Y:S01]  /*1fa0*/  I2FP.F32.U32 R23, R4 ;  /* 0x0000000400177245 */ /* 0x004fe20000201000 */
[----:B------:R-:W-:Y:S06]  /*1fb0*/  BRA `(.L_x_3490) ;  /* 0x0000000c002c7947 */ /* 0x000fec0003800000 */
.L_x_3487:
        /* <DEDUP_REMOVED lines=9> */
.L_x_3492:
[----:B------:R-:W2:Y:S02]  /*2050*/  LDG.E R4, desc[UR36][R4.64] ;  /* 0x0000002404047981 */ /* 0x000ea4000c1e1900 */
[----:B--2---:R-:W-:Y:S01]  /*2060*/  I2FP.F32.S32 R23, R4 ;  /* 0x0000000400177245 */ /* 0x004fe20000201400 */
[----:B------:R-:W-:Y:S06]  /*2070*/  BRA `(.L_x_3490) ;  /* 0x0000000800fc7947 */ /* 0x000fec0003800000 */
.L_x_3491:
[----:B------:R-:W2:Y:S02]  /*2080*/  LDG.E.U16 R4, desc[UR36][R4.64] ;  /* 0x0000002404047981 */ /* 0x000ea4000c1e1500 */
[----:B--2---:R4:W0:Y:S01]  /*2090*/  I2F.S16 R23, R4 ;  /* 0x0000000400177306 */ /* 0x0048220000101400 */
[----:B------:R-:W-:Y:S05]  /*20a0*/  BRA `(.L_x_3490) ;  /* 0x0000000800f07947 */ /* 0x000fea0003800000 */
.L_x_3486:
        /* <DEDUP_REMOVED lines=8> */
.L_x_3494:
[----:B------:R-:W2:Y:S02]  /*2130*/  LDG.E.U16 R4, desc[UR36][R4.64] ;  /* 0x0000002404047981 */ /* 0x000ea4000c1e1500 */
[----:B--2---:R-:W-:Y:S01]  /*2140*/  HADD2.F32 R23, -RZ, R4.H0_H0 ;  /* 0x20000004ff177230 */ /* 0x004fe20000004100 */
[----:B------:R-:W-:Y:S06]  /*2150*/  BRA `(.L_x_3490) ;  /* 0x0000000800c47947 */ /* 0x000fec0003800000 */
.L_x_3493:
        /* <DEDUP_REMOVED lines=8> */
.L_x_3496:
[----:B------:R-:W2:Y:S02]  /*21e0*/  LDG.E.U16 R4, desc[UR36][R4.64] ;  /* 0x0000002404047981 */ /* 0x000ea4000c1e1500 */
[----:B--2---:R-:W-:Y:S01]  /*21f0*/  HADD2.F32 R23, -RZ, R4.H0_H0 ;  /* 0x20000004ff177230 */ /* 0x004fe20000004100 */
[----:B------:R-:W-:Y:S06]  /*2200*/  BRA `(.L_x_3490) ;  /* 0x0000000800987947 */ /* 0x000fec0003800000 */
.L_x_3495:
[----:B------:R-:W2:Y:S01]  /*2210*/  LDG.E.64 R4, desc[UR36][R4.64] ;  /* 0x0000002404047981 */ /* 0x000ea2000c1e1b00 */
[----:B------:R-:W-:Y:S01]  /*2220*/  UMOV UR4, 0xf0000000 ;  /* 0xf000000000047882 */ /* 0x000fe20000000000 */
[----:B------:R-:W-:Y:S01]  /*2230*/  UMOV UR5, 0x380fffff ;  /* 0x380fffff00057882 */ /* 0x000fe20000000000 */
[----:B--2---:R-:W0:Y:S01]  /*2240*/  F2F.F32.F64 R23, R4 ;  /* 0x0000000400177310 */ /* 0x004e220000301000 */
[----:B------:R-:W-:-:S14]  /*2250*/  DSETP.GEU.AND P0, PT, |R4|, UR4, PT ;  /* 0x0000000404007e2a */ /* 0x000fdc000bf0e200 */
[----:B0-----:R-:W-:Y:S01]  /*2260*/  @!P0 FMUL R23, R23, 1.175494350822287508e-38 ;  /* 0x0080000017178820 */ /* 0x001fe20000400000 */
[----:B------:R-:W-:Y:S06]  /*2270*/  BRA `(.L_x_3490) ;  /* 0x00000008007c7947 */ /* 0x000fec0003800000 */
.L_x_3485:
        /* <DEDUP_REMOVED lines=12> */
.L_x_3499:
[----:B------:R-:W2:Y:S01]  /*2340*/  LDG.E.64 R4, desc[UR36][R4.64] ;  /* 0x0000002404047981 */ /* 0x000ea2000c1e1b00 */
[----:B------:R-:W-:Y:S01]  /*2350*/  UMOV UR4, 0xf0000000 ;  /* 0xf000000000047882 */ /* 0x000fe20000000000 */
[----:B------:R-:W-:Y:S01]  /*2360*/  UMOV UR5, 0x380fffff ;  /* 0x380fffff00057882 */ /* 0x000fe20000000000 */
[----:B--2---:R-:W0:Y:S01]  /*2370*/  F2F.F32.F64 R23, R4 ;  /* 0x0000000400177310 */ /* 0x004e220000301000 */
[----:B------:R-:W-:-:S14]  /*2380*/  DSETP.GEU.AND P0, PT, |R4|, UR4, PT ;  /* 0x0000000404007e2a */ /* 0x000fdc000bf0e200 */
[----:B0-----:R-:W-:Y:S01]  /*2390*/  @!P0 FMUL R23, R23, 1.175494350822287508e-38 ;  /* 0x0080000017178820 */ /* 0x001fe20000400000 */
[----:B------:R-:W-:Y:S06]  /*23a0*/  BRA `(.L_x_3490) ;  /* 0x0000000800307947 */ /* 0x000fec0003800000 */
.L_x_3498:
        /* <DEDUP_REMOVED lines=26> */
.L_x_3501:
        /* <DEDUP_REMOVED lines=11> */
[----:B------:R-:W-:Y:S01]  /*2600*/  LOP3.LUT R23, R23, 0x80000000, R0, 0xf8, !PT ;  /* 0x8000000017177812 */ /* 0x000fe200078ef800 */
[----:B------:R-:W-:Y:S06]  /*2610*/  BRA `(.L_x_3490) ;  /* 0x0000000400947947 */ /* 0x000fec0003800000 */
.L_x_3500:
[----:B------:R-:W2:Y:S02]  /*2620*/  LDG.E.U16 R4, desc[UR36][R4.64] ;  /* 0x0000002404047981 */ /* 0x000ea4000c1e1500 */
[----:B--2---:R-:W-:Y:S01]  /*2630*/  IMAD.U32 R23, R4, 0x10000, RZ ;  /* 0x0001000004177824 */ /* 0x004fe200078e00ff */
[----:B------:R-:W-:Y:S06]  /*2640*/  BRA `(.L_x_3490) ;  /* 0x0000000400887947 */ /* 0x000fec0003800000 */
.L_x_3497:
        /* <DEDUP_REMOVED lines=11> */
.L_x_3504:
        /* <DEDUP_REMOVED lines=20> */
.L_x_3506:
[----:B------:R-:W-:Y:S05]  /*2840*/  BSYNC B0 ;  /* 0x0000000000007941 */ /* 0x000fea0003800000 */
.L_x_3505:
[----:B------:R-:W-:Y:S01]  /*2850*/  IMAD.SHL.U32 R3, R3, 0x100000, RZ ;  /* 0x0010000003037824 */ /* 0x000fe200078e00ff */
[----:B------:R-:W-:-:S04]  /*2860*/  LEA R0, R0, 0x3b800000, 0x17 ;  /* 0x3b80000000007811 */ /* 0x000fc800078eb8ff */
[----:B------:R-:W-:Y:S01]  /*2870*/  LOP3.LUT R23, R0, R3, R23, 0xfe, !PT ;  /* 0x0000000300177212 */ /* 0x000fe200078efe17 */
[----:B------:R-:W-:Y:S06]  /*2880*/  BRA `(.L_x_3490) ;  /* 0x0000000000f87947 */ /* 0x000fec0003800000 */
.L_x_3503:
        /* <DEDUP_REMOVED lines=20> */
.L_x_3508:
[----:B------:R-:W-:Y:S05]  /*29d0*/  BSYNC B0 ;  /* 0x0000000000007941 */ /* 0x000fea0003800000 */
.L_x_3507:
[----:B------:R-:W-:Y:S01]  /*29e0*/  IMAD.SHL.U32 R3, R3, 0x200000, RZ ;  /* 0x0020000003037824 */ /* 0x000fe200078e00ff */
[----:B------:R-:W-:-:S04]  /*29f0*/  LEA R0, R0, 0x37800000, 0x17 ;  /* 0x3780000000007811 */ /* 0x000fc800078eb8ff */
[----:B------:R-:W-:Y:S01]  /*2a00*/  LOP3.LUT R23, R0, R3, R23, 0xfe, !PT ;  /* 0x0000000300177212 */ /* 0x000fe200078efe17 */
[----:B------:R-:W-:Y:S06]  /*2a10*/  BRA `(.L_x_3490) ;  /* 0x0000000000947947 */ /* 0x000fec0003800000 */
.L_x_3502:
        /* <DEDUP_REMOVED lines=14> */
.L_x_3489:
        /* <DEDUP_REMOVED lines=16> */
.L_x_3511:
[----:B------:R-:W-:Y:S01]  /*2c00*/  IMAD.MOV.U32 R23, RZ, RZ, RZ ;  /* 0x000000ffff177224 */ /* 0x000fe200078e00ff */
[----:B------:R-:W-:Y:S06]  /*2c10*/  BRA `(.L_x_3490) ;  /* 0x0000000000147947 */ /* 0x000fec0003800000 */
.L_x_3510:
[----:B------:R-:W2:Y:S02]  /*2c20*/  LDG.E.64 R4, desc[UR36][R4.64] ;  /* 0x0000002404047981 */ /* 0x000ea4000c1e1b00 */
[----:B--2---:R0:W2:Y:S01]  /*2c30*/  I2F.U64 R23, R4 ;  /* 0x0000000400177312 */ /* 0x0040a20000301000 */
[----:B------:R-:W-:Y:S05]  /*2c40*/  BRA `(.L_x_3490) ;  /* 0x0000000000087947 */ /* 0x000fea0003800000 */
.L_x_3509:
[----:B------:R-:W2:Y:S02]  /*2c50*/  LDG.E R4, desc[UR36][R4.64] ;  /* 0x0000002404047981 */ /* 0x000ea4000c1e1900 */
[----:B--2---:R-:W-:-:S07]  /*2c60*/  I2FP.F32.U32 R23, R4 ;  /* 0x0000000400177245 */ /* 0x004fce0000201000 */
.L_x_3490:
[----:B------:R-:W-:Y:S05]  /*2c70*/  BSYNC B6 ;  /* 0x0000000000067941 */ /* 0x000fea0003800000 */
.L_x_3484:
[----:B------:R-:W-:-:S07]  /*2c80*/  VIADD R16, R16, 0x80 ;  /* 0x0000008010107836 */ /* 0x000fce0000000000 */
.L_x_3483:
[----:B------:R-:W-:Y:S05]  /*2c90*/  BSYNC B7 ;  /* 0x0000000000077941 */ /* 0x000fea0003800000 */
.L_x_3482:
[----:B------:R-:W-:Y:S01]  /*2ca0*/  ISETP.GE.AND P0, PT, R16, R17, PT ;  /* 0x000000111000720c */ /* 0x000fe20003f06270 */
[----:B------:R-:W-:-:S12]  /*2cb0*/  BSSY B6, `(.L_x_3512) ;  /* 0x00000e1000067945 */ /* 0x000fd80003800000 */
[----:B------:R-:W-:Y:S05]  /*2cc0*/  @P0 BRA `(.L_x_3513) ;  /* 0x0000000c007c0947 */ /* 0x000fea0003800000 */
[----:B0-2-4-:R-:W0:Y:S01]  /*2cd0*/  LDC.64 R4, c[0x0][0x228] ;  /* 0x00008a00ff047b82 */ /* 0x015e220000000a00 */
        /* <DEDUP_REMOVED lines=19> */
.L_x_3517:
[----:B------:R-:W2:Y:S02]  /*2e10*/  LDG.E.U8 R4, desc[UR36][R4.64] ;  /* 0x0000002404047981 */ /* 0x000ea4000c1e1100 */
[----:B--2---:R-:W-:Y:S01]  /*2e20*/  I2FP.F32.U32 R18, R4 ;  /* 0x0000000400127245 */ /* 0x004fe20000201000 */
[----:B------:R-:W-:Y:S06]  /*2e30*/  BRA `(.L_x_3513) ;  /* 0x0000000c00207947 */ /* 0x000fec0003800000 */
.L_x_3516:
        /* <DEDUP_REMOVED lines=9> */
.L_x_3520:
[----:B------:R-:W2:Y:S02]  /*2ed0*/  LDG.E R4, desc[UR36][R4.64] ;  /* 0x0000002404047981 */ /* 0x000ea4000c1e1900 */
[----:B--2---:R-:W-:Y:S01]  /*2ee0*/  I2FP.F32.S32 R18, R4 ;  /* 0x0000000400127245 */ /* 0x004fe20000201400 */
[----:B------:R-:W-:Y:S06]  /*2ef0*/  BRA `(.L_x_3513) ;  /* 0x0000000800f07947 */ /* 0x000fec0003800000 */
.L_x_3519:
[----:B------:R-:W2:Y:S02]  /*2f00*/  LDG.E.U16 R4, desc[UR36][R4.64] ;  /* 0x0000002404047981 */ /* 0x000ea4000c1e1500 */
[----:B--2---:R0:W2:Y:S01]  /*2f10*/  I2F.S16 R18, R4 ;  /* 0x0000000400127306 */ /* 0x0040a20000101400 */
[----:B------:R-:W-:Y:S05]  /*2f20*/  BRA `(.L_x_3513) ;  /* 0x0000000800e47947 */ /* 0x000fea0003800000 */
.L_x_3515:
        /* <DEDUP_REMOVED lines=8> */
.L_x_3522:
[----:B------:R-:W2:Y:S02]  /*2fb0*/  LDG.E.U16 R4, desc[UR36][R4.64] ;  /* 0x0000002404047981 */ /* 0x000ea4000c1e1500 */
[----:B--2---:R-:W-:Y:S01]  /*2fc0*/  HADD2.F32 R18, -RZ, R4.H0_H0 ;  /* 0x20000004ff127230 */ /* 0x004fe20000004100 */
[----:B------:R-:W-:Y:S06]  /*2fd0*/  BRA `(.L_x_3513) ;  /* 0x0000000800b87947 */ /* 0x000fec0003800000 */
.L_x_3521:
        /* <DEDUP_REMOVED lines=8> */
.L_x_3524:
[----:B------:R-:W2:Y:S02]  /*3060*/  LDG.E.U16 R4, desc[UR36][R4.64] ;  /* 0x0000002404047981 */ /* 0x000ea4000c1e1500 */
[----:B--2---:R-:W-:Y:S01]  /*3070*/  HADD2.F32 R18, -RZ, R4.H0_H0 ;  /* 0x20000004ff127230 */ /* 0x004fe20000004100 */
[----:B------:R-:W-:Y:S06]  /*3080*/  BRA `(.L_x_3513) ;  /* 0x00000008008c7947 */ /* 0x000fec0003800000 */
.L_x_3523:
[----:B------:R-:W2:Y:S01]  /*3090*/  LDG.E.64 R4, desc[UR36][R4.64] ;  /* 0x0000002404047981 */ /* 0x000ea2000c1e1b00 */
[----:B------:R-:W-:Y:S01]  /*30a0*/  UMOV UR4, 0xf0000000 ;  /* 0xf000000000047882 */ /* 0x000fe20000000000 */
[----:B------:R-:W-:Y:S01]  /*30b0*/  UMOV UR5, 0x380fffff ;  /* 0x380fffff00057882 */ /* 0x000fe20000000000 */
[----:B--2---:R-:W0:Y:S01]  /*30c0*/  F2F.F32.F64 R18, R4 ;  /* 0x0000000400127310 */ /* 0x004e220000301000 */
[----:B------:R-:W-:-:S14]  /*30d0*/  DSETP.GEU.AND P0, PT, |R4|, UR4, PT ;  /* 0x0000000404007e2a */ /* 0x000fdc000bf0e200 */
[----:B0-----:R-:W-:Y:S01]  /*30e0*/  @!P0 FMUL R18, R18, 1.175494350822287508e-38 ;  /* 0x0080000012128820 */ /* 0x001fe20000400000 */
[----:B------:R-:W-:Y:S06]  /*30f0*/  BRA `(.L_x_3513) ;  /* 0x0000000800707947 */ /* 0x000fec0003800000 */
.L_x_3514:
        /* <DEDUP_REMOVED lines=12> */
.L_x_3527:
[----:B------:R-:W2:Y:S01]  /*31c0*/  LDG.E.64 R4, desc[UR36][R4.64] ;  /* 0x0000002404047981 */ /* 0x000ea2000c1e1b00 */
[----:B------:R-:W-:Y:S01]  /*31d0*/  UMOV UR4, 0xf0000000 ;  /* 0xf000000000047882 */ /* 0x000fe20000000000 */
[----:B------:R-:W-:Y:S01]  /*31e0*/  UMOV UR5, 0x380fffff ;  /* 0x380fffff00057882 */ /* 0x000fe20000000000 */
[----:B--2---:R-:W0:Y:S01]  /*31f0*/  F2F.F32.F64 R18, R4 ;  /* 0x0000000400127310 */ /* 0x004e220000301000 */
[----:B------:R-:W-:-:S14]  /*3200*/  DSETP.GEU.AND P0, PT, |R4|, UR4, PT ;  /* 0x0000000404007e2a */ /* 0x000fdc000bf0e200 */
[----:B0-----:R-:W-:Y:S01]  /*3210*/  @!P0 FMUL R18, R18, 1.175494350822287508e-38 ;  /* 0x0080000012128820 */ /* 0x001fe20000400000 */
[----:B------:R-:W-:Y:S06]  /*3220*/  BRA `(.L_x_3513) ;  /* 0x0000000800247947 */ /* 0x000fec0003800000 */
.L_x_3526:
        /* <DEDUP_REMOVED lines=26> */
.L_x_3529:
        /* <DEDUP_REMOVED lines=13> */
.L_x_3528:
[----:B------:R-:W2:Y:S02]  /*34a0*/  LDG.E.U16 R4, desc[UR36][R4.64] ;  /* 0x0000002404047981 */ /* 0x000ea4000c1e1500 */
[----:B--2---:R-:W-:Y:S01]  /*34b0*/  IMAD.U32 R18, R4, 0x10000, RZ ;  /* 0x0001000004127824 */ /* 0x004fe200078e00ff */
[----:B------:R-:W-:Y:S06]  /*34c0*/  BRA `(.L_x_3513) ;  /* 0x00000004007c7947 */ /* 0x000fec0003800000 */
.L_x_3525:
        /* <DEDUP_REMOVED lines=11> */
.L_x_3532:
[----:B------:R-:W2:Y:S02]  /*3580*/  LDG.E.U8 R3, desc[UR36][R4.64] ;  /* 0x0000002404037981 */ /* 0x000ea4000c1e1100 */
        /* <DEDUP_REMOVED lines=18> */
.L_x_3534:
[----:B------:R-:W-:Y:S05]  /*36b0*/  BSYNC B0 ;  /* 0x0000000000007941 */ /* 0x000fea0003800000 */
.L_x_3533:
[----:B------:R-:W-:Y:S01]  /*36c0*/  IMAD.SHL.U32 R3, R3, 0x100000, RZ ;  /* 0x0010000003037824 */ /* 0x000fe200078e00ff */
[----:B------:R-:W-:-:S04]  /*36d0*/  LEA R5, R0, 0x3b800000, 0x17 ;  /* 0x3b80000000057811 */ /* 0x000fc800078eb8ff */
[----:B------:R-:W-:Y:S01]  /*36e0*/  LOP3.LUT R18, R5, R3, R18, 0xfe, !PT ;  /* 0x0000000305127212 */ /* 0x000fe200078efe12 */
[----:B------:R-:W-:Y:S06]  /*36f0*/  BRA `(.L_x_3513) ;  /* 0x0000000000f07947 */ /* 0x000fec0003800000 */
.L_x_3531:
        /* <DEDUP_REMOVED lines=19> */
.L_x_3536:
[----:B------:R-:W-:Y:S05]  /*3830*/  BSYNC B0 ;  /* 0x0000000000007941 */ /* 0x000fea0003800000 */
.L_x_3535:
[----:B------:R-:W-:Y:S01]  /*3840*/  IMAD.SHL.U32 R3, R3, 0x200000, RZ ;  /* 0x0020000003037824 */ /* 0x000fe200078e00ff */
[----:B------:R-:W-:-:S04]  /*3850*/  LEA R5, R0, 0x37800000, 0x17 ;  /* 0x3780000000057811 */ /* 0x000fc800078eb8ff */
[----:B------:R-:W-:Y:S01]  /*3860*/  LOP3.LUT R18, R5, R3, R18, 0xfe, !PT ;  /* 0x0000000305127212 */ /* 0x000fe200078efe12 */
[----:B------:R-:W-:Y:S06]  /*3870*/  BRA `(.L_x_3513) ;  /* 0x0000000000907947 */ /* 0x000fec0003800000 */
.L_x_3530:
        /* <DEDUP_REMOVED lines=14> */
.L_x_3518:
        /* <DEDUP_REMOVED lines=16> */
.L_x_3539:
[----:B------:R-:W-:Y:S05]  /*3a60*/  BRA `(.L_x_3513) ;  /* 0x0000000000147947 */ /* 0x000fea0003800000 */
.L_x_3538:
[----:B------:R-:W2:Y:S02]  /*3a70*/  LDG.E.64 R18, desc[UR36][R4.64] ;  /* 0x0000002404127981 */ /* 0x000ea4000c1e1b00 */
[----:B--2---:R0:W2:Y:S01]  /*3a80*/  I2F.U64 R18, R18 ;  /* 0x0000001200127312 */ /* 0x0040a20000301000 */
[----:B------:R-:W-:Y:S05]  /*3a90*/  BRA `(.L_x_3513) ;  /* 0x0000000000087947 */ /* 0x000fea0003800000 */
.L_x_3537:
[----:B------:R-:W2:Y:S02]  /*3aa0*/  LDG.E R4, desc[UR36][R4.64] ;  /* 0x0000002404047981 */ /* 0x000ea4000c1e1900 */
[----:B--2---:R-:W-:-:S07]  /*3ab0*/  I2FP.F32.U32 R18, R4 ;  /* 0x0000000400127245 */ /* 0x004fce0000201000 */
.L_x_3513:
[----:B------:R-:W-:Y:S05]  /*3ac0*/  BSYNC B6 ;  /* 0x0000000000067941 */ /* 0x000fea0003800000 */
.L_x_3512:
[----:B0-----:R-:W0:Y:S01]  /*3ad0*/  S2R R19, SR_TID.X ;  /* 0x0000000000137919 */ /* 0x001e220000002100 */
[----:B------:R-:W1:Y:S01]  /*3ae0*/  LDC.U8 R16, c[0x0][0x23c] ;  /* 0x00008f00ff107b82 */ /* 0x000e620000000000 */
[----:B------:R-:W-:Y:S01]  /*3af0*/  BSSY B0, `(.L_x_3540) ;  /* 0x000001a000007945 */ /* 0x000fe20003800000 */
[CC--:B0-----:R-:W-:Y:S01]  /*3b00*/  ISETP.GE.AND P2, PT, R19.reuse, R17.reuse, PT ;  /* 0x000000111300720c */ /* 0x0c1fe20003f46270 */
[C---:B------:R-:W-:Y:S02]  /*3b10*/  VIADD R0, R19.reuse, 0x100 ;  /* 0x0000010013007836 */ /* 0x040fe40000000000 */
[C---:B--2-4-:R-:W-:Y:S02]  /*3b20*/  VIADD R4, R19.reuse, 0x180 ;  /* 0x0000018013047836 */ /* 0x054fe40000000000 */
[----:B------:R-:W-:Y:S01]  /*3b30*/  VIADD R26, R19, 0x80 ;  /* 0x00000080131a7836 */ /* 0x000fe20000000000 */
[-C--:B------:R-:W-:Y:S02]  /*3b40*/  ISETP.GE.AND P0, PT, R0, R17.reuse, PT ;  /* 0x000000110000720c */ /* 0x080fe40003f06270 */
[----:B------:R-:W-:-:S02]  /*3b50*/  ISETP.GE.AND P1, PT, R4, R17, PT ;  /* 0x000000110400720c */ /* 0x000fc40003f26270 */
[----:B------:R-:W-:-:S03]  /*3b60*/  ISETP.GE.AND P5, PT, R26, R17, PT ;  /* 0x000000111a00720c */ /* 0x000fc60003fa6270 */
[----:B------:R-:W-:Y:S10]  /*3b70*/  @P2 BRA `(.L_x_3541) ;  /* 0x0000000000442947 */ /* 0x000ff40003800000 */
[----:B------:R-:W-:Y:S01]  /*3b80*/  ULDC UR4, c[0x0][0x218] ;  /* 0x0000860000047ab9 */ /* 0x000fe20000000800 */
[----:B-1-3-5:R-:W-:Y:S01]  /*3b90*/  FADD.FTZ R3, |R22|, -RZ ;  /* 0x800000ff16037221 */ /* 0x02afe20000010200 */
[----:B------:R-:W-:-:S05]  /*3ba0*/  FADD.FTZ R0, -RZ, |UR4| ;  /* 0x40000004ff007e21 */ /* 0x000fca0008010100 */
[CC--:B------:R-:W-:Y:S02]  /*3bb0*/  VIMNMX R4, R0.reuse, R3.reuse, !PT ;  /* 0x0000000300047248 */ /* 0x0c0fe40007fe0100 */
[----:B------:R-:W-:Y:S02]  /*3bc0*/  VIMNMX R0, R0, R3, PT ;  /* 0x0000000300007248 */ /* 0x000fe40003fe0100 */
[----:B------:R-:W-:Y:S02]  /*3bd0*/  LOP3.LUT R5, R4, 0xfe000000, RZ, 0xc0, !PT ;  /* 0xfe00000004057812 */ /* 0x000fe400078ec0ff */
[----:B------:R-:W-:Y:S02]  /*3be0*/  FSETP.NEU.FTZ.AND P3, PT, R0, RZ, PT ;  /* 0x000000ff0000720b */ /* 0x000fe40003f7d000 */
[C---:B------:R-:W-:Y:S02]  /*3bf0*/  IADD3 R3, -R5.reuse, 0x7e800000, RZ ;  /* 0x7e80000005037810 */ /* 0x040fe40007ffe1ff */
[----:B------:R-:W-:-:S02]  /*3c00*/  LOP3.LUT R5, R5, 0x800000, RZ, 0xfc, !PT ;  /* 0x0080000005057812 */ /* 0x000fc400078efcff */
[C---:B------:R-:W-:Y:S01]  /*3c10*/  FSETP.NEU.FTZ.AND P4, PT, R0.reuse, +INF , PT ;  /* 0x7f8000000000780b */ /* 0x040fe20003f9d000 */
[-C--:B------:R-:W-:Y:S01]  /*3c20*/  FMUL.FTZ R6, R0, R3.reuse ;  /* 0x0000000300067220 */ /* 0x080fe20000410000 */
[----:B------:R-:W-:-:S03]  /*3c30*/  FMUL.FTZ R3, R4, R3 ;  /* 0x0000000304037220 */ /* 0x000fc60000410000 */
[----:B------:R-:W-:-:S04]  /*3c40*/  FMUL.FTZ R6, R6, R6 ;  /* 0x0000000606067220 */ /* 0x000fc80000410000 */
[----:B------:R-:W-:-:S06]  /*3c50*/  FFMA.FTZ R6, R3, R3, R6 ;  /* 0x0000000303067223 */ /* 0x000fcc0000010006 */
[----:B------:R-:W0:Y:S02]  /*3c60*/  MUFU.SQRT R6, R6 ;  /* 0x0000000600067308 */ /* 0x000e240000002000 */
[----:B0-----:R-:W-:-:S05]  /*3c70*/  @P3 FMUL.FTZ R4, R6, R5 ;  /* 0x0000000506043220 */ /* 0x001fca0000410000 */
[----:B------:R-:W-:-:S07]  /*3c80*/  FSEL R4, R4, +INF , P4 ;  /* 0x7f80000004047808 */ /* 0x000fce0002000000 */
.L_x_3541:
[----:B------:R-:W-:Y:S05]  /*3c90*/  BSYNC B0 ;  /* 0x0000000000007941 */ /* 0x000fea0003800000 */
.L_x_3540:
[----:B------:R-:W-:Y:S04]  /*3ca0*/  BSSY B0, `(.L_x_3542) ;  /* 0x0000013000007945 */ /* 0x000fe80003800000 */
[----:B------:R-:W-:Y:S05]  /*3cb0*/  @P5 BRA `(.L_x_3543) ;  /* 0x0000000000445947 */ /* 0x000fea0003800000 */
[----:B------:R-:W-:Y:S01]  /*3cc0*/  ULDC UR4, c[0x0][0x218] ;  /* 0x0000860000047ab9 */ /* 0x000fe20000000800 */
[----:B-----5:R-:W-:Y:S01]  /*3cd0*/  FADD.FTZ R24, |R24|, -RZ ;  /* 0x800000ff18187221 */ /* 0x020fe20000010200 */
[----:B------:R-:W-:-:S05]  /*3ce0*/  FADD.FTZ R3, -RZ, |UR4| ;  /* 0x40000004ff037e21 */ /* 0x000fca0008010100 */
[CC--:B-1-3--:R-:W-:Y:S02]  /*3cf0*/  VIMNMX R22, R3.reuse, R24.reuse, !PT ;  /* 0x0000001803167248 */ /* 0x0cafe40007fe0100 */
[----:B------:R-:W-:Y:S02]  /*3d00*/  VIMNMX R24, R3, R24, PT ;  /* 0x0000001803187248 */ /* 0x000fe40003fe0100 */
[----:B------:R-:W-:Y:S02]  /*3d10*/  LOP3.LUT R0, R22, 0xfe000000, RZ, 0xc0, !PT ;  /* 0xfe00000016007812 */ /* 0x000fe400078ec0ff */
[----:B------:R-:W-:Y:S02]  /*3d20*/  FSETP.NEU.FTZ.AND P3, PT, R24, RZ, PT ;  /* 0x000000ff1800720b */ /* 0x000fe40003f7d000 */
[----:B------:R-:W-:Y:S02]  /*3d30*/  IADD3 R3, -R0, 0x7e800000, RZ ;  /* 0x7e80000000037810 */ /* 0x000fe40007ffe1ff */
[----:B------:R-:W-:-:S03]  /*3d40*/  FSETP.NEU.FTZ.AND P4, PT, R24, +INF , PT ;  /* 0x7f8000001800780b */ /* 0x000fc60003f9d000 */
[-C--:B------:R-:W-:Y:S01]  /*3d50*/  FMUL.FTZ R5, R24, R3.reuse ;  /* 0x0000000318057220 */ /* 0x080fe20000410000 */
[----:B------:R-:W-:-:S03]  /*3d60*/  FMUL.FTZ R3, R22, R3 ;  /* 0x0000000316037220 */ /* 0x000fc60000410000 */
[----:B------:R-:W-:-:S04]  /*3d70*/  FMUL.FTZ R6, R5, R5 ;  /* 0x0000000505067220 */ /* 0x000fc80000410000 */
[----:B------:R-:W-:Y:S01]  /*3d80*/  FFMA.FTZ R6, R3, R3, R6 ;  /* 0x0000000303067223 */ /* 0x000fe20000010006 */
[----:B------:R-:W-:-:S05]  /*3d90*/  LOP3.LUT R3, R0, 0x800000, RZ, 0xfc, !PT ;  /* 0x0080000000037812 */ /* 0x000fca00078efcff */
[----:B------:R-:W0:Y:S02]  /*3da0*/  MUFU.SQRT R6, R6 ;  /* 0x0000000600067308 */ /* 0x000e240000002000 */
[----:B0-----:R-:W-:-:S05]  /*3db0*/  @P3 FMUL.FTZ R22, R6, R3 ;  /* 0x0000000306163220 */ /* 0x001fca0000410000 */
[----:B------:R-:W-:-:S07]  /*3dc0*/  FSEL R22, R22, +INF , P4 ;  /* 0x7f80000016167808 */ /* 0x000fce0002000000 */
.L_x_3543:
[----:B------:R-:W-:Y:S05]  /*3dd0*/  BSYNC B0 ;  /* 0x0000000000007941 */ /* 0x000fea0003800000 */
.L_x_3542:
[----:B------:R-:W-:Y:S04]  /*3de0*/  BSSY B0, `(.L_x_3544) ;  /* 0x0000013000007945 */ /* 0x000fe80003800000 */
[----:B------:R-:W-:Y:S05]  /*3df0*/  @P0 BRA `(.L_x_3545) ;  /* 0x0000000000440947 */ /* 0x000fea0003800000 */
[----:B------:R-:W-:Y:S01]  /*3e00*/  ULDC UR4, c[0x0][0x218] ;  /* 0x0000860000047ab9 */ /* 0x000fe20000000800 */
[----:B-----5:R-:W-:Y:S01]  /*3e10*/  FADD.FTZ R23, |R23|, -RZ ;  /* 0x800000ff17177221 */ /* 0x020fe20000010200 */
[----:B------:R-:W-:-:S05]  /*3e20*/  FADD.FTZ R6, -RZ, |UR4| ;  /* 0x40000004ff067e21 */ /* 0x000fca0008010100 */
[CC--:B------:R-:W-:Y:S02]  /*3e30*/  VIMNMX R24, R6.reuse, R23.reuse, !PT ;  /* 0x0000001706187248 */ /* 0x0c0fe40007fe0100 */
[----:B------:R-:W-:Y:S02]  /*3e40*/  VIMNMX R23, R6, R23, PT ;  /* 0x0000001706177248 */ /* 0x000fe40003fe0100 */
[----:B------:R-:W-:Y:S02]  /*3e50*/  LOP3.LUT R0, R24, 0xfe000000, RZ, 0xc0, !PT ;  /* 0xfe00000018007812 */ /* 0x000fe400078ec0ff */
[C---:B------:R-:W-:Y:S02]  /*3e60*/  FSETP.NEU.FTZ.AND P0, PT, R23.reuse, RZ, PT ;  /* 0x000000ff1700720b */ /* 0x040fe40003f1d000 */
        /* <DEDUP_REMOVED lines=10> */
.L_x_3545:
[----:B------:R-:W-:Y:S05]  /*3f10*/  BSYNC B0 ;  /* 0x0000000000007941 */ /* 0x000fea0003800000 */
.L_x_3544:
        /* <DEDUP_REMOVED lines=19> */
.L_x_3547:
[----:B------:R-:W-:Y:S05]  /*4050*/  BSYNC B0 ;  /* 0x0000000000007941 */ /* 0x000fea0003800000 */
.L_x_3546:
[----:B------:R-:W-:Y:S04]  /*4060*/  BSSY B6, `(.L_x_3548) ;  /* 0x0000100000067945 */ /* 0x000fe80003800000 */
[----:B------:R-:W-:Y:S05]  /*4070*/  @P2 BRA `(.L_x_3549) ;  /* 0x0000000c00f82947 */ /* 0x000fea0003800000 */
[----:B------:R-:W0:Y:S01]  /*4080*/  LDC.64 R8, c[0x0][0x220] ;  /* 0x00008800ff087b82 */ /* 0x000e220000000a00 */
[----:B-1----:R-:W-:Y:S01]  /*4090*/  PRMT R0, R16, 0x9910, RZ ;  /* 0x0000991010007816 */ /* 0x002fe200000000ff */
        /* <DEDUP_REMOVED lines=15> */
[----:B------:R-:W0:Y:S01]  /*4190*/  F2I.FTZ.TRUNC.NTZ R3, R4 ;  /* 0x0000000400037305 */ /* 0x000e22000021f100 */
[----:B------:R-:W-:Y:S01]  /*41a0*/  IMAD.MOV.U32 R19, RZ, RZ, R26 ;  /* 0x000000ffff137224 */ /* 0x000fe200078e001a */
[----:B0-----:R0:W-:Y:S01]  /*41b0*/  STG.E.U8 desc[UR36][R8.64], R3 ;  /* 0x0000000308007986 */ /* 0x0011e2000c101124 */
[----:B------:R-:W-:Y:S05]  /*41c0*/  BRA `(.L_x_3549) ;  /* 0x0000000c00a47947 */ /* 0x000fea0003800000 */
.L_x_3553:
[----:B------:R-:W0:Y:S01]  /*41d0*/  F2I.S64.TRUNC R4, R4 ;  /* 0x0000000400047311 */ /* 0x000e22000020d900 */
[----:B------:R-:W-:Y:S02]  /*41e0*/  IMAD.MOV.U32 R19, RZ, RZ, R26 ;  /* 0x000000ffff137224 */ /* 0x000fe400078e001a */
[----:B0-----:R-:W-:-:S05]  /*41f0*/  IMAD.MOV.U32 R3, RZ, RZ, R4 ;  /* 0x000000ffff037224 */ /* 0x001fca00078e0004 */
[----:B------:R0:W-:Y:S01]  /*4200*/  STG.E.U8 desc[UR36][R8.64], R3 ;  /* 0x0000000308007986 */ /* 0x0001e2000c101124 */
[----:B------:R-:W-:Y:S05]  /*4210*/  BRA `(.L_x_3549) ;  /* 0x0000000c00907947 */ /* 0x000fea0003800000 */
.L_x_3552:
[----:B------:R-:W-:-:S13]  /*4220*/  ISETP.NE.AND P0, PT, R0, 0x2, PT ;  /* 0x000000020000780c */ /* 0x000fda0003f05270 */
[----:B------:R-:W-:Y:S05]  /*4230*/  @!P0 BRA `(.L_x_3555) ;  /* 0x0000000000308947 */ /* 0x000fea0003800000 */
[----:B------:R-:W-:-:S13]  /*4240*/  ISETP.NE.AND P0, PT, R0, 0x3, PT ;  /* 0x000000030000780c */ /* 0x000fda0003f05270 */
[----:B------:R-:W-:Y:S05]  /*4250*/  @!P0 BRA `(.L_x_3556) ;  /* 0x0000000000188947 */ /* 0x000fea0003800000 */
[----:B------:R-:W-:-:S13]  /*4260*/  ISETP.NE.AND P0, PT, R0, 0x4, PT ;  /* 0x000000040000780c */ /* 0x000fda0003f05270 */
[----:B------:R-:W-:Y:S05]  /*4270*/  @P0 BRA `(.L_x_3554) ;  /* 0x0000000c00140947 */ /* 0x000fea0003800000 */
[----:B------:R-:W0:Y:S01]  /*4280*/  F2I.S64.TRUNC R4, R4 ;  /* 0x0000000400047311 */ /* 0x000e22000020d900 */
[----:B------:R-:W-:Y:S01]  /*4290*/  IMAD.MOV.U32 R19, RZ, RZ, R26 ;  /* 0x000000ffff137224 */ /* 0x000fe200078e001a */
[----:B0-----:R2:W-:Y:S01]  /*42a0*/  STG.E.64 desc[UR36][R8.64], R4 ;  /* 0x0000000408007986 */ /* 0x0015e2000c101b24 */
[----:B------:R-:W-:Y:S05]  /*42b0*/  BRA `(.L_x_3549) ;  /* 0x0000000c00687947 */ /* 0x000fea0003800000 */
.L_x_3556:
[----:B------:R-:W0:Y:S01]  /*42c0*/  F2I.FTZ.TRUNC.NTZ R3, R4 ;  /* 0x0000000400037305 */ /* 0x000e22000021f100 */
[----:B------:R-:W-:Y:S01]  /*42d0*/  IMAD.MOV.U32 R19, RZ, RZ, R26 ;  /* 0x000000ffff137224 */ /* 0x000fe200078e001a */
[----:B0-----:R4:W-:Y:S01]  /*42e0*/  STG.E desc[UR36][R8.64], R3 ;  /* 0x0000000308007986 */ /* 0x0019e2000c101924 */
[----:B------:R-:W-:Y:S05]  /*42f0*/  BRA `(.L_x_3549) ;  /* 0x0000000c00587947 */ /* 0x000fea0003800000 */
.L_x_3555:
[----:B------:R-:W0:Y:S01]  /*4300*/  F2I.FTZ.TRUNC.NTZ R3, R4 ;  /* 0x0000000400037305 */ /* 0x000e22000021f100 */
[----:B------:R-:W-:Y:S01]  /*4310*/  IMAD.MOV.U32 R19, RZ, RZ, R26 ;  /* 0x000000ffff137224 */ /* 0x000fe200078e001a */
[----:B0-----:R0:W-:Y:S01]  /*4320*/  STG.E.U16 desc[UR36][R8.64], R3 ;  /* 0x0000000308007986 */ /* 0x0011e2000c101524 */
[----:B------:R-:W-:Y:S05]  /*4330*/  BRA `(.L_x_3549) ;  /* 0x0000000c00487947 */ /* 0x000fea0003800000 */
.L_x_3551:
[----:B------:R-:W-:-:S13]  /*4340*/  ISETP.GT.AND P0, PT, R0, 0x6, PT ;  /* 0x000000060000780c */ /* 0x000fda0003f04270 */
[----:B------:R-:W-:Y:S05]  /*4350*/  @P0 BRA `(.L_x_3557) ;  /* 0x00000000002c0947 */ /* 0x000fea0003800000 */
[----:B------:R-:W-:-:S13]  /*4360*/  ISETP.NE.AND P0, PT, R0, 0x5, PT ;  /* 0x000000050000780c */ /* 0x000fda0003f05270 */
[----:B------:R-:W-:Y:S05]  /*4370*/  @!P0 BRA `(.L_x_3558) ;  /* 0x0000000000148947 */ /* 0x000fea0003800000 */
[----:B------:R-:W-:-:S13]  /*4380*/  ISETP.NE.AND P0, PT, R0, 0x6, PT ;  /* 0x000000060000780c */ /* 0x000fda0003f05270 */
[----:B------:R-:W-:Y:S05]  /*4390*/  @P0 BRA `(.L_x_3554) ;  /* 0x0000000800cc0947 */ /* 0x000fea0003800000 */
[----:B------:R0:W-:Y:S01]  /*43a0*/  STG.E desc[UR36][R8.64], R4 ;  /* 0x0000000408007986 */ /* 0x0001e2000c101924 */
[----:B------:R-:W-:Y:S01]  /*43b0*/  IMAD.MOV.U32 R19, RZ, RZ, R26 ;  /* 0x000000ffff137224 */ /* 0x000fe200078e001a */
[----:B------:R-:W-:Y:S06]  /*43c0*/  BRA `(.L_x_3549) ;  /* 0x0000000c00247947 */ /* 0x000fec0003800000 */
.L_x_3558:
[----:B------:R-:W-:Y:S01]  /*43d0*/  F2FP.F16.F32.PACK_AB R4, RZ, R4 ;  /* 0x00000004ff04723e */ /* 0x000fe200000000ff */
[----:B------:R-:W-:-:S04]  /*43e0*/  IMAD.MOV.U32 R19, RZ, RZ, R26 ;  /* 0x000000ffff137224 */ /* 0x000fc800078e001a */
[----:B------:R0:W-:Y:S01]  /*43f0*/  STG.E.U16 desc[UR36][R8.64], R4 ;  /* 0x0000000408007986 */ /* 0x0001e2000c101524 */
[----:B------:R-:W-:Y:S05]  /*4400*/  BRA `(.L_x_3549) ;  /* 0x0000000c00147947 */ /* 0x000fea0003800000 */
.L_x_3557:
[----:B------:R-:W-:-:S13]  /*4410*/  ISETP.NE.AND P0, PT, R0, 0x7, PT ;  /* 0x000000070000780c */ /* 0x000fda0003f05270 */
[----:B------:R-:W-:Y:S05]  /*4420*/  @!P0 BRA `(.L_x_3559) ;  /* 0x0000000000348947 */ /* 0x000fea0003800000 */
[----:B------:R-:W-:-:S13]  /*4430*/  ISETP.NE.AND P0, PT, R0, 0x8, PT ;  /* 0x000000080000780c */ /* 0x000fda0003f05270 */
[----:B------:R-:W-:Y:S05]  /*4440*/  @!P0 BRA `(.L_x_3560) ;  /* 0x0000000000188947 */ /* 0x000fea0003800000 */
[----:B------:R-:W-:-:S13]  /*4450*/  ISETP.NE.AND P0, PT, R0, 0x9, PT ;  /* 0x000000090000780c */ /* 0x000fda0003f05270 */
[----:B------:R-:W-:Y:S05]  /*4460*/  @P0 BRA `(.L_x_3554) ;  /* 0x0000000800980947 */ /* 0x000fea0003800000 */
[----:B------:R-:W-:Y:S02]  /*4470*/  IMAD.MOV.U32 R5, RZ, RZ, RZ ;  /* 0x000000ffff057224 */ /* 0x000fe400078e00ff */
[----:B------:R-:W-:-:S03]  /*4480*/  IMAD.MOV.U32 R19, RZ, RZ, R26 ;  /* 0x000000ffff137224 */ /* 0x000fc600078e001a */
[----:B------:R0:W-:Y:S01]  /*4490*/  STG.E.64 desc[UR36][R8.64], R4 ;  /* 0x0000000408007986 */ /* 0x0001e2000c101b24 */
[----:B------:R-:W-:Y:S05]  /*44a0*/  BRA `(.L_x_3549) ;  /* 0x0000000800ec7947 */ /* 0x000fea0003800000 */
.L_x_3560:
[----:B------:R-:W-:Y:S01]  /*44b0*/  F2FP.F16.F32.PACK_AB R3, RZ, R4 ;  /* 0x00000004ff03723e */ /* 0x000fe200000000ff */
[----:B------:R-:W-:-:S03]  /*44c0*/  IMAD.MOV.U32 R19, RZ, RZ, R26 ;  /* 0x000000ffff137224 */ /* 0x000fc600078e001a */
[----:B------:R-:W-:-:S05]  /*44d0*/  PRMT R3, R3, 0x5410, RZ ;  /* 0x0000541003037816 */ /* 0x000fca00000000ff */
[----:B------:R0:W-:Y:S01]  /*44e0*/  STG.E desc[UR36][R8.64], R3 ;  /* 0x0000000308007986 */ /* 0x0001e2000c101924 */
[----:B------:R-:W-:Y:S05]  /*44f0*/  BRA `(.L_x_3549) ;  /* 0x0000000800d87947 */ /* 0x000fea0003800000 */
.L_x_3559:
[----:B------:R-:W-:Y:S01]  /*4500*/  FMUL.FTZ R4, R4, 1 ;  /* 0x3f80000004047820 */ /* 0x000fe20000410000 */
[----:B------:R-:W-:-:S05]  /*4510*/  IMAD.MOV.U32 R19, RZ, RZ, R26 ;  /* 0x000000ffff137224 */ /* 0x000fca00078e001a */
[----:B------:R-:W0:Y:S02]  /*4520*/  F2F.F64.F32 R4, R4 ;  /* 0x0000000400047310 */ /* 0x000e240000201800 */
[----:B0-----:R0:W-:Y:S01]  /*4530*/  STG.E.64 desc[UR36][R8.64], R4 ;  /* 0x0000000408007986 */ /* 0x0011e2000c101b24 */
[----:B------:R-:W-:Y:S05]  /*4540*/  BRA `(.L_x_3549) ;  /* 0x0000000800c47947 */ /* 0x000fea0003800000 */
.L_x_3550:
        /* <DEDUP_REMOVED lines=8> */
[----:B------:R-:W-:Y:S01]  /*45d0*/  FSETP.NEU.FTZ.AND P0, PT, R4, RZ, PT ;  /* 0x000000ff0400720b */ /* 0x000fe20003f1d000 */
[----:B------:R-:W-:-:S03]  /*45e0*/  IMAD.MOV.U32 R19, RZ, RZ, R26 ;  /* 0x000000ffff137224 */ /* 0x000fc600078e001a */
[----:B------:R-:W-:-:S05]  /*45f0*/  SEL R3, RZ, 0x1, !P0 ;  /* 0x00000001ff037807 */ /* 0x000fca0004000000 */
[----:B------:R0:W-:Y:S01]  /*4600*/  STG.E.U8 desc[UR36][R8.64], R3 ;  /* 0x0000000308007986 */ /* 0x0001e2000c101124 */
[----:B------:R-:W-:Y:S05]  /*4610*/  BRA `(.L_x_3549) ;  /* 0x0000000800907947 */ /* 0x000fea0003800000 */
.L_x_3563:
[----:B------:R-:W-:Y:S01]  /*4620*/  FMUL.FTZ R4, R4, 1 ;  /* 0x3f80000004047820 */ /* 0x000fe20000410000 */
[----:B------:R-:W-:Y:S01]  /*4630*/  CS2R R6, SRZ ;  /* 0x0000000000067805 */ /* 0x000fe2000001ff00 */
[----:B------:R-:W-:-:S04]  /*4640*/  IMAD.MOV.U32 R19, RZ, RZ, R26 ;  /* 0x000000ffff137224 */ /* 0x000fc800078e001a */
[----:B------:R-:W0:Y:S02]  /*4650*/  F2F.F64.F32 R4, R4 ;  /* 0x0000000400047310 */ /* 0x000e240000201800 */
[----:B0-----:R0:W-:Y:S01]  /*4660*/  STG.E.128 desc[UR36][R8.64], R4 ;  /* 0x0000000408007986 */ /* 0x0011e2000c101d24 */
[----:B------:R-:W-:Y:S05]  /*4670*/  BRA `(.L_x_3549) ;  /* 0x0000000800787947 */ /* 0x000fea0003800000 */
.L_x_3562:
        /* <DEDUP_REMOVED lines=20> */
.L_x_3567:
[----:B------:R-:W-:Y:S05]  /*47c0*/  BSYNC B0 ;  /* 0x0000000000007941 */ /* 0x000fea0003800000 */
.L_x_3566:
[----:B------:R-:W-:Y:S01]  /*47d0*/  LOP3.LUT R5, R0, R5, RZ, 0xfc, !PT ;  /* 0x0000000500057212 */ /* 0x000fe200078efcff */
[----:B------:R-:W-:-:S04]  /*47e0*/  IMAD.MOV.U32 R19, RZ, RZ, R26 ;  /* 0x000000ffff137224 */ /* 0x000fc800078e001a */
[----:B------:R0:W-:Y:S01]  /*47f0*/  STG.E.U8 desc[UR36][R8.64], R5 ;  /* 0x0000000508007986 */ /* 0x0001e2000c101124 */
[----:B------:R-:W-:Y:S05]  /*4800*/  BRA `(.L_x_3549) ;  /* 0x0000000800147947 */ /* 0x000fea0003800000 */
.L_x_3565:
        /* <DEDUP_REMOVED lines=12> */
.L_x_3569:
[----:B------:R-:W-:Y:S01]  /*48d0*/  IMAD.MOV.U32 R0, RZ, RZ, 0x7f ;  /* 0x0000007fff007424 */ /* 0x000fe200078e00ff */
[----:B------:R-:W-:-:S04]  /*48e0*/  ISETP.GT.U32.AND P0, PT, R5, 0x7f800000, PT ;  /* 0x7f8000000500780c */ /* 0x000fc80003f04070 */
[----:B------:R-:W-:-:S09]  /*48f0*/  SEL R0, R0, 0x7c, P0 ;  /* 0x0000007c00007807 */ /* 0x000fd20000000000 */
.L_x_3570:
[----:B------:R-:W-:Y:S05]  /*4900*/  BSYNC B0 ;  /* 0x0000000000007941 */ /* 0x000fea0003800000 */
.L_x_3568:
[----:B------:R-:W-:Y:S01]  /*4910*/  LOP3.LUT R4, R4, 0x80000000, RZ, 0xc0, !PT ;  /* 0x8000000004047812 */ /* 0x000fe200078ec0ff */
[----:B------:R-:W-:-:S03]  /*4920*/  IMAD.MOV.U32 R19, RZ, RZ, R26 ;  /* 0x000000ffff137224 */ /* 0x000fc600078e001a */
[----:B------:R-:W-:-:S04]  /*4930*/  SHF.R.U32.HI R3, RZ, 0x18, R4 ;  /* 0x00000018ff037819 */ /* 0x000fc80000011604 */
[----:B------:R-:W-:-:S05]  /*4940*/  LOP3.LUT R3, R0, R3, RZ, 0xfc, !PT ;  /* 0x0000000300037212 */ /* 0x000fca00078efcff */
[----:B------:R0:W-:Y:S01]  /*4950*/  STG.E.U8 desc[UR36][R8.64], R3 ;  /* 0x0000000308007986 */ /* 0x0001e2000c101124 */
[----:B------:R-:W-:Y:S05]  /*4960*/  BRA `(.L_x_3549) ;  /* 0x0000000400bc7947 */ /* 0x000fea0003800000 */
.L_x_3564:
[----:B------:R-:W-:Y:S01]  /*4970*/  F2FP.BF16.F32.PACK_AB R4, RZ, R4 ;  /* 0x00000004ff04723e */ /* 0x000fe200000010ff */
[----:B------:R-:W-:-:S04]  /*4980*/  IMAD.MOV.U32 R19, RZ, RZ, R26 ;  /* 0x000000ffff137224 */ /* 0x000fc800078e001a */
[----:B------:R0:W-:Y:S01]  /*4990*/  STG.E.U16 desc[UR36][R8.64], R4 ;  /* 0x0000000408007986 */ /* 0x0001e2000c101524 */
[----:B------:R-:W-:Y:S05]  /*49a0*/  BRA `(.L_x_3549) ;  /* 0x0000000400ac7947 */ /* 0x000fea0003800000 */
.L_x_3561:
        /* <DEDUP_REMOVED lines=8> */
[----:B------:R-:W0:Y:S01]  /*4a30*/  F2I.FTZ.U32.TRUNC.NTZ R3, R4 ;  /* 0x0000000400037305 */ /* 0x000e22000021f000 */
[----:B------:R-:W-:Y:S01]  /*4a40*/  IMAD.MOV.U32 R19, RZ, RZ, R26 ;  /* 0x000000ffff137224 */ /* 0x000fe200078e001a */
[----:B0-----:R0:W-:Y:S01]  /*4a50*/  STG.E.U16 desc[UR36][R8.64], R3 ;  /* 0x0000000308007986 */ /* 0x0011e2000c101524 */
[----:B------:R-:W-:Y:S05]  /*4a60*/  BRA `(.L_x_3549) ;  /* 0x00000004007c7947 */ /* 0x000fea0003800000 */
.L_x_3573:
        /* <DEDUP_REMOVED lines=16> */
.L_x_3576:
[----:B------:R-:W-:-:S04]  /*4b70*/  LOP3.LUT R4, R4, 0x80000000, RZ, 0xc0, !PT ;  /* 0x8000000004047812 */ /* 0x000fc800078ec0ff */
[----:B------:R-:W-:-:S04]  /*4b80*/  SHF.R.U32.HI R4, RZ, 0x18, R4 ;  /* 0x00000018ff047819 */ /* 0x000fc80000011604 */
[----:B------:R-:W-:-:S04]  /*4b90*/  LOP3.LUT R3, R3, R4, RZ, 0xfc, !PT ;  /* 0x0000000403037212 */ /* 0x000fc800078efcff */
[----:B------:R-:W-:-:S07]  /*4ba0*/  PRMT R0, R3, 0x7610, R0 ;  /* 0x0000761003007816 */ /* 0x000fce0000000000 */
.L_x_3575:
[----:B------:R-:W-:Y:S05]  /*4bb0*/  BSYNC B0 ;  /* 0x0000000000007941 */ /* 0x000fea0003800000 */
.L_x_3574:
[----:B------:R0:W-:Y:S01]  /*4bc0*/  STG.E.U8 desc[UR36][R8.64], R0 ;  /* 0x0000000008007986 */ /* 0x0001e2000c101124 */
[----:B------:R-:W-:Y:S01]  /*4bd0*/  IMAD.MOV.U32 R19, RZ, RZ, R26 ;  /* 0x000000ffff137224 */ /* 0x000fe200078e001a */
[----:B------:R-:W-:Y:S06]  /*4be0*/  BRA `(.L_x_3549) ;  /* 0x00000004001c7947 */ /* 0x000fec0003800000 */
.L_x_3572:
        /* <DEDUP_REMOVED lines=16> */
.L_x_3579:
[----:B------:R-:W-:-:S04]  /*4cf0*/  LOP3.LUT R4, R4, 0x80000000, RZ, 0xc0, !PT ;  /* 0x8000000004047812 */ /* 0x000fc800078ec0ff */
[----:B------:R-:W-:-:S04]  /*4d00*/  SHF.R.U32.HI R4, RZ, 0x18, R4 ;  /* 0x00000018ff047819 */ /* 0x000fc80000011604 */
[----:B------:R-:W-:-:S04]  /*4d10*/  LOP3.LUT R3, R3, R4, RZ, 0xfc, !PT ;  /* 0x0000000403037212 */ /* 0x000fc800078efcff */
[----:B------:R-:W-:-:S07]  /*4d20*/  PRMT R0, R3, 0x7610, R0 ;  /* 0x0000761003007816 */ /* 0x000fce0000000000 */
.L_x_3578:
[----:B------:R-:W-:Y:S05]  /*4d30*/  BSYNC B0 ;  /* 0x0000000000007941 */ /* 0x000fea0003800000 */
.L_x_3577:
[----:B------:R0:W-:Y:S01]  /*4d40*/  STG.E.U8 desc[UR36][R8.64], R0 ;  /* 0x0000000008007986 */ /* 0x0001e2000c101124 */
[----:B------:R-:W-:Y:S01]  /*4d50*/  IMAD.MOV.U32 R19, RZ, RZ, R26 ;  /* 0x000000ffff137224 */ /* 0x000fe200078e001a */
[----:B------:R-:W-:Y:S06]  /*4d60*/  BRA `(.L_x_3549) ;  /* 0x0000000000bc7947 */ /* 0x000fec0003800000 */
.L_x_3571:
[----:B------:R-:W-:-:S13]  /*4d70*/  ISETP.NE.AND P0, PT, R0, 0x1c, PT ;  /* 0x0000001c0000780c */ /* 0x000fda0003f05270 */
[----:B------:R-:W-:Y:S05]  /*4d80*/  @!P0 BRA `(.L_x_3580) ;  /* 0x0000000000a88947 */ /* 0x000fea0003800000 */
[----:B------:R-:W-:-:S13]  /*4d90*/  ISETP.NE.AND P0, PT, R0, 0x1d, PT ;  /* 0x0000001d0000780c */ /* 0x000fda0003f05270 */
[----:B------:R-:W-:Y:S05]  /*4da0*/  @!P0 BRA `(.L_x_3581) ;  /* 0x0000000000908947 */ /* 0x000fea0003800000 */
[----:B------:R-:W-:-:S13]  /*4db0*/  ISETP.NE.AND P0, PT, R0, 0x2c, PT ;  /* 0x0000002c0000780c */ /* 0x000fda0003f05270 */
[----:B------:R-:W-:Y:S05]  /*4dc0*/  @P0 BRA `(.L_x_3554) ;  /* 0x0000000000400947 */ /* 0x000fea0003800000 */
[----:B------:R-:W-:Y:S01]  /*4dd0*/  SHF.R.U32.HI R5, RZ, 0x17, R4 ;  /* 0x00000017ff057819 */ /* 0x000fe20000011604 */
[----:B------:R-:W-:-:S03]  /*4de0*/  IMAD.MOV.U32 R19, RZ, RZ, R26 ;  /* 0x000000ffff137224 */ /* 0x000fc600078e001a */
        /* <DEDUP_REMOVED lines=14> */
.L_x_3554:
        /* <DEDUP_REMOVED lines=15> */
[----:B0--3-5:R-:W-:Y:S05]  /*4fc0*/  CALL.ABS.NOINC R14 ;  /* 0x000000000e007343 */ /* 0x029fea0003c00000 */
.L_x_3582:
[----:B------:R-:W-:Y:S01]  /*4fd0*/  IMAD.MOV.U32 R19, RZ, RZ, R26 ;  /* 0x000000ffff137224 */ /* 0x000fe200078e001a */
[----:B------:R-:W-:Y:S06]  /*4fe0*/  BRA `(.L_x_3549) ;  /* 0x00000000001c7947 */ /* 0x000fec0003800000 */
.L_x_3581:
[----:B------:R-:W0:Y:S01]  /*4ff0*/  F2I.U64.TRUNC R4, R4 ;  /* 0x0000000400047311 */ /* 0x000e22000020d800 */
[----:B------:R-:W-:Y:S01]  /*5000*/  IMAD.MOV.U32 R19, RZ, RZ, R26 ;  /* 0x000000ffff137224 */ /* 0x000fe200078e001a */
[----:B0-----:R0:W-:Y:S01]  /*5010*/  STG.E.64 desc[UR36][R8.64], R4 ;  /* 0x0000000408007986 */ /* 0x0011e2000c101b24 */
[----:B------:R-:W-:Y:S05]  /*5020*/  BRA `(.L_x_3549) ;  /* 0x00000000000c7947 */ /* 0x000fea0003800000 */
.L_x_3580:
[----:B------:R-:W0:Y:S01]  /*5030*/  F2I.FTZ.U32.TRUNC.NTZ R3, R4 ;  /* 0x0000000400037305 */ /* 0x000e22000021f000 */
[----:B------:R-:W-:Y:S01]  /*5040*/  IMAD.MOV.U32 R19, RZ, RZ, R26 ;  /* 0x000000ffff137224 */ /* 0x000fe200078e001a */
[----:B0-----:R0:W-:Y:S06]  /*5050*/  STG.E desc[UR36][R8.64], R3 ;  /* 0x0000000308007986 */ /* 0x0011ec000c101924 */
.L_x_3549:
[----:B------:R-:W-:Y:S05]  /*5060*/  BSYNC B6 ;  /* 0x0000000000067941 */ /* 0x000fea0003800000 */
.L_x_3548:
[----:B------:R-:W-:Y:S01]  /*5070*/  ISETP.GE.AND P0, PT, R19, R17, PT ;  /* 0x000000111300720c */ /* 0x000fe20003f06270 */
[----:B------:R-:W-:-:S12]  /*5080*/  BSSY B6, `(.L_x_3583) ;  /* 0x00001d8000067945 */ /* 0x000fd80003800000 */
[----:B------:R-:W-:Y:S05]  /*5090*/  @P0 BRA `(.L_x_3584) ;  /* 0x0000001c00580947 */ /* 0x000fea0003800000 */
[----:B0-2-4-:R-:W0:Y:S01]  /*50a0*/  LDC.64 R8, c[0x0][0x220] ;  /* 0x00008800ff087b82 */ /* 0x015e220000000a00 */
[----:B------:R-:W-:Y:S01]  /*50b0*/  IMAD R0, R2, 0x200, R19 ;  /* 0x0000020002007824 */ /* 0x000fe200078e0213 */
[----:B-1----:R-:W-:Y:S01]  /*50c0*/  PRMT R4, R16, 0x9910, RZ ;  /* 0x0000991010047816 */ /* 0x002fe200000000ff */
        /* <DEDUP_REMOVED lines=15> */
[----:B---3-5:R-:W0:Y:S02]  /*51c0*/  F2I.FTZ.TRUNC.NTZ R3, R22 ;  /* 0x0000001600037305 */ /* 0x028e24000021f100 */
[----:B0-----:R4:W-:Y:S01]  /*51d0*/  STG.E.U8 desc[UR36][R8.64], R3 ;  /* 0x0000000308007986 */ /* 0x0019e2000c101124 */
[----:B------:R-:W-:Y:S05]  /*51e0*/  BRA `(.L_x_3590) ;  /* 0x0000000c00507947 */ /* 0x000fea0003800000 */
.L_x_3588:
[----:B---3-5:R-:W0:Y:S02]  /*51f0*/  F2I.S64.TRUNC R22, R22 ;  /* 0x0000001600167311 */ /* 0x028e24000020d900 */
[----:B0-----:R-:W-:-:S05]  /*5200*/  IMAD.MOV.U32 R3, RZ, RZ, R22 ;  /* 0x000000ffff037224 */ /* 0x001fca00078e0016 */
[----:B------:R3:W-:Y:S01]  /*5210*/  STG.E.U8 desc[UR36][R8.64], R3 ;  /* 0x0000000308007986 */ /* 0x0007e2000c101124 */
[----:B------:R-:W-:Y:S05]  /*5220*/  BRA `(.L_x_3590) ;  /* 0x0000000c00407947 */ /* 0x000fea0003800000 */
.L_x_3587:
[----:B------:R-:W-:-:S13]  /*5230*/  ISETP.NE.AND P0, PT, R0, 0x2, PT ;  /* 0x000000020000780c */ /* 0x000fda0003f05270 */
[----:B------:R-:W-:Y:S05]  /*5240*/  @!P0 BRA `(.L_x_3591) ;  /* 0x0000000000288947 */ /* 0x000fea0003800000 */
[----:B------:R-:W-:-:S13]  /*5250*/  ISETP.NE.AND P0, PT, R0, 0x3, PT ;  /* 0x000000030000780c */ /* 0x000fda0003f05270 */
[----:B------:R-:W-:Y:S05]  /*5260*/  @!P0 BRA `(.L_x_3592) ;  /* 0x0000000000148947 */ /* 0x000fea0003800000 */
[----:B------:R-:W-:-:S13]  /*5270*/  ISETP.NE.AND P0, PT, R0, 0x4, PT ;  /* 0x000000040000780c */ /* 0x000fda0003f05270 */
[----:B------:R-:W-:Y:S05]  /*5280*/  @P0 BRA `(.L_x_3589) ;  /* 0x0000000800d00947 */ /* 0x000fea0003800000 */
[----:B---3-5:R-:W0:Y:S02]  /*5290*/  F2I.S64.TRUNC R22, R22 ;  /* 0x0000001600167311 */ /* 0x028e24000020d900 */
[----:B0-----:R1:W-:Y:S01]  /*52a0*/  STG.E.64 desc[UR36][R8.64], R22 ;  /* 0x0000001608007986 */ /* 0x0013e2000c101b24 */
[----:B------:R-:W-:Y:S05]  /*52b0*/  BRA `(.L_x_3590) ;  /* 0x0000000c001c7947 */ /* 0x000fea0003800000 */
.L_x_3592:
[----:B---3-5:R-:W0:Y:S02]  /*52c0*/  F2I.FTZ.TRUNC.NTZ R3, R22 ;  /* 0x0000001600037305 */ /* 0x028e24000021f100 */
[----:B0-----:R2:W-:Y:S01]  /*52d0*/  STG.E desc[UR36][R8.64], R3 ;  /* 0x0000000308007986 */ /* 0x0015e2000c101924 */
[----:B------:R-:W-:Y:S05]  /*52e0*/  BRA `(.L_x_3590) ;  /* 0x0000000c00107947 */ /* 0x000fea0003800000 */
.L_x_3591:
[----:B---3-5:R-:W0:Y:S02]  /*52f0*/  F2I.FTZ.TRUNC.NTZ R3, R22 ;  /* 0x0000001600037305 */ /* 0x028e24000021f100 */
[----:B0-----:R0:W-:Y:S01]  /*5300*/  STG.E.U16 desc[UR36][R8.64], R3 ;  /* 0x0000000308007986 */ /* 0x0011e2000c101524 */
[----:B------:R-:W-:Y:S05]  /*5310*/  BRA `(.L_x_3590) ;  /* 0x0000000c00047947 */ /* 0x000fea0003800000 */
.L_x_3586:
[----:B------:R-:W-:-:S13]  /*5320*/  ISETP.GT.AND P0, PT, R0, 0x6, PT ;  /* 0x000000060000780c */ /* 0x000fda0003f04270 */
[----:B------:R-:W-:Y:S05]  /*5330*/  @P0 BRA `(.L_x_3593) ;  /* 0x0000000000240947 */ /* 0x000fea0003800000 */
[----:B------:R-:W-:-:S13]  /*5340*/  ISETP.NE.AND P0, PT, R0, 0x5, PT ;  /* 0x000000050000780c */ /* 0x000fda0003f05270 */
[----:B------:R-:W-:Y:S05]  /*5350*/  @!P0 BRA `(.L_x_3594) ;  /* 0x0000000000108947 */ /* 0x000fea0003800000 */
[----:B------:R-:W-:-:S13]  /*5360*/  ISETP.NE.AND P0, PT, R0, 0x6, PT ;  /* 0x000000060000780c */ /* 0x000fda0003f05270 */
[----:B------:R-:W-:Y:S05]  /*5370*/  @P0 BRA `(.L_x_3589) ;  /* 0x0000000800940947 */ /* 0x000fea0003800000 */
[----:B---3-5:R0:W-:Y:S01]  /*5380*/  STG.E desc[UR36][R8.64], R22 ;  /* 0x0000001608007986 */ /* 0x0281e2000c101924 */
[----:B------:R-:W-:Y:S05]  /*5390*/  BRA `(.L_x_3590) ;  /* 0x0000000800e47947 */ /* 0x000fea0003800000 */
.L_x_3594:
[----:B---3-5:R-:W-:-:S05]  /*53a0*/  F2FP.F16.F32.PACK_AB R22, RZ, R22 ;  /* 0x00000016ff16723e */ /* 0x028fca00000000ff */
[----:B------:R0:W-:Y:S01]  /*53b0*/  STG.E.U16 desc[UR36][R8.64], R22 ;  /* 0x0000001608007986 */ /* 0x0001e2000c101524 */
[----:B------:R-:W-:Y:S05]  /*53c0*/  BRA `(.L_x_3590) ;  /* 0x0000000800d87947 */ /* 0x000fea0003800000 */
.L_x_3593:
[----:B------:R-:W-:-:S13]  /*53d0*/  ISETP.NE.AND P0, PT, R0, 0x7, PT ;  /* 0x000000070000780c */ /* 0x000fda0003f05270 */
[----:B------:R-:W-:Y:S05]  /*53e0*/  @!P0 BRA `(.L_x_3595) ;  /* 0x00000000002c8947 */ /* 0x000fea0003800000 */
[----:B------:R-:W-:-:S13]  /*53f0*/  ISETP.NE.AND P0, PT, R0, 0x8, PT ;  /* 0x000000080000780c */ /* 0x000fda0003f05270 */
[----:B------:R-:W-:Y:S05]  /*5400*/  @!P0 BRA `(.L_x_3596) ;  /* 0x0000000000148947 */ /* 0x000fea0003800000 */
[----:B------:R-:W-:-:S13]  /*5410*/  ISETP.NE.AND P0, PT, R0, 0x9, PT ;  /* 0x000000090000780c */ /* 0x000fda0003f05270 */
[----:B------:R-:W-:Y:S05]  /*5420*/  @P0 BRA `(.L_x_3589) ;  /* 0x0000000800680947 */ /* 0x000fea0003800000 */
[----:B-----5:R-:W-:-:S05]  /*5430*/  IMAD.MOV.U32 R23, RZ, RZ, RZ ;  /* 0x000000ffff177224 */ /* 0x020fca00078e00ff */
[----:B---3--:R0:W-:Y:S01]  /*5440*/  STG.E.64 desc[UR36][R8.64], R22 ;  /* 0x0000001608007986 */ /* 0x0081e2000c101b24 */
[----:B------:R-:W-:Y:S05]  /*5450*/  BRA `(.L_x_3590) ;  /* 0x0000000800b47947 */ /* 0x000fea0003800000 */
.L_x_3596:
[----:B---3-5:R-:W-:-:S04]  /*5460*/  F2FP.F16.F32.PACK_AB R3, RZ, R22 ;  /* 0x00000016ff03723e */ /* 0x028fc800000000ff */
[----:B------:R-:W-:-:S05]  /*5470*/  PRMT R3, R3, 0x5410, RZ ;  /* 0x0000541003037816 */ /* 0x000fca00000000ff */
[----:B------:R0:W-:Y:S01]  /*5480*/  STG.E desc[UR36][R8.64], R3 ;  /* 0x0000000308007986 */ /* 0x0001e2000c101924 */
[----:B------:R-:W-:Y:S05]  /*5490*/  BRA `(.L_x_3590) ;  /* 0x0000000800a47947 */ /* 0x000fea0003800000 */
.L_x_3595:
[----:B---3-5:R-:W-:-:S06]  /*54a0*/  FMUL.FTZ R4, R22, 1 ;  /* 0x3f80000016047820 */ /* 0x028fcc0000410000 */
[----:B------:R-:W0:Y:S02]  /*54b0*/  F2F.F64.F32 R4, R4 ;  /* 0x0000000400047310 */ /* 0x000e240000201800 */
[----:B0-----:R0:W-:Y:S01]  /*54c0*/  STG.E.64 desc[UR36][R8.64], R4 ;  /* 0x0000000408007986 */ /* 0x0011e2000c101b24 */
[----:B------:R-:W-:Y:S05]  /*54d0*/  BRA `(.L_x_3590) ;  /* 0x0000000800947947 */ /* 0x000fea0003800000 */
.L_x_3585:
        /* <DEDUP_REMOVED lines=8> */
[----:B---3-5:R-:W-:-:S04]  /*5560*/  FSETP.NEU.FTZ.AND P0, PT, R22, RZ, PT ;  /* 0x000000ff1600720b */ /* 0x028fc80003f1d000 */
[----:B------:R-:W-:-:S05]  /*5570*/  SEL R3, RZ, 0x1, !P0 ;  /* 0x00000001ff037807 */ /* 0x000fca0004000000 */
[----:B------:R0:W-:Y:S01]  /*5580*/  STG.E.U8 desc[UR36][R8.64], R3 ;  /* 0x0000000308007986 */ /* 0x0001e2000c101124 */
[----:B------:R-:W-:Y:S05]  /*5590*/  BRA `(.L_x_3590) ;  /* 0x0000000800647947 */ /* 0x000fea0003800000 */
.L_x_3599:
[----:B---3-5:R-:W-:Y:S01]  /*55a0*/  FMUL.FTZ R4, R22, 1 ;  /* 0x3f80000016047820 */ /* 0x028fe20000410000 */
[----:B------:R-:W-:-:S05]  /*55b0*/  CS2R R6, SRZ ;  /* 0x0000000000067805 */ /* 0x000fca000001ff00 */
[----:B------:R-:W0:Y:S02]  /*55c0*/  F2F.F64.F32 R4, R4 ;  /* 0x0000000400047310 */ /* 0x000e240000201800 */
[----:B0-----:R0:W-:Y:S01]  /*55d0*/  STG.E.128 desc[UR36][R8.64], R4 ;  /* 0x0000000408007986 */ /* 0x0011e2000c101d24 */
[----:B------:R-:W-:Y:S05]  /*55e0*/  BRA `(.L_x_3590) ;  /* 0x0000000800507947 */ /* 0x000fea0003800000 */
.L_x_3598:
[----:B------:R-:W-:-:S13]  /*55f0*/  ISETP.NE.AND P0, PT, R0, 0xf, PT ;  /* 0x0000000f0000780c */ /* 0x000fda0003f05270 */
[----:B------:R-:W-:Y:S05]  /*5600*/  @!P0 BRA `(.L_x_3600) ;  /* 0x0000000000ac8947 */ /* 0x000fea0003800000 */
[----:B------:R-:W-:-:S13]  /*5610*/  ISETP.NE.AND P0, PT, R0, 0x17, PT ;  /* 0x000000170000780c */ /* 0x000fda0003f05270 */
[----:B------:R-:W-:Y:S05]  /*5620*/  @!P0 BRA `(.L_x_3601) ;  /* 0x0000000000508947 */ /* 0x000fea0003800000 */
[----:B------:R-:W-:-:S13]  /*5630*/  ISETP.NE.AND P0, PT, R0, 0x18, PT ;  /* 0x000000180000780c */ /* 0x000fda0003f05270 */
[----:B------:R-:W-:Y:S05]  /*5640*/  @P0 BRA `(.L_x_3589) ;  /* 0x0000000400e00947 */ /* 0x000fea0003800000 */
[C---:B---3-5:R-:W-:Y:S01]  /*5650*/  LOP3.LUT R4, R22.reuse, 0x7fffffff, RZ, 0xc0, !PT ;  /* 0x7fffffff16047812 */ /* 0x068fe200078ec0ff */
        /* <DEDUP_REMOVED lines=13> */
.L_x_3603:
[----:B------:R-:W-:Y:S05]  /*5730*/  BSYNC B0 ;  /* 0x0000000000007941 */ /* 0x000fea0003800000 */
.L_x_3602:
[----:B------:R-:W-:-:S05]  /*5740*/  LOP3.LUT R5, R0, R5, RZ, 0xfc, !PT ;  /* 0x0000000500057212 */ /* 0x000fca00078efcff */
[----:B------:R0:W-:Y:S01]  /*5750*/  STG.E.U8 desc[UR36][R8.64], R5 ;  /* 0x0000000508007986 */ /* 0x0001e2000c101124 */
[----:B------:R-:W-:Y:S05]  /*5760*/  BRA `(.L_x_3590) ;  /* 0x0000000400f07947 */ /* 0x000fea0003800000 */
.L_x_3601:
[----:B---3-5:R-:W-:Y:S01]  /*5770*/  LOP3.LUT R4, R22, 0x7fffffff, RZ, 0xc0, !PT ;  /* 0x7fffffff16047812 */ /* 0x028fe200078ec0ff */
        /* <DEDUP_REMOVED lines=11> */
.L_x_3605:
[----:B------:R-:W-:Y:S01]  /*5830*/  IMAD.MOV.U32 R0, RZ, RZ, 0x7f ;  /* 0x0000007fff007424 */ /* 0x000fe200078e00ff */
[----:B------:R-:W-:-:S04]  /*5840*/  ISETP.GT.U32.AND P0, PT, R4, 0x7f800000, PT ;  /* 0x7f8000000400780c */ /* 0x000fc80003f04070 */
[----:B------:R-:W-:-:S09]  /*5850*/  SEL R0, R0, 0x7c, P0 ;  /* 0x0000007c00007807 */ /* 0x000fd20000000000 */
.L_x_3606:
[----:B------:R-:W-:Y:S05]  /*5860*/  BSYNC B0 ;  /* 0x0000000000007941 */ /* 0x000fea0003800000 */
.L_x_3604:
[----:B------:R-:W-:-:S04]  /*5870*/  LOP3.LUT R22, R22, 0x80000000, RZ, 0xc0, !PT ;  /* 0x8000000016167812 */ /* 0x000fc800078ec0ff */
[----:B------:R-:W-:-:S04]  /*5880*/  SHF.R.U32.HI R3, RZ, 0x18, R22 ;  /* 0x00000018ff037819 */ /* 0x000fc80000011616 */
[----:B------:R-:W-:-:S05]  /*5890*/  LOP3.LUT R3, R0, R3, RZ, 0xfc, !PT ;  /* 0x0000000300037212 */ /* 0x000fca00078efcff */
[----:B------:R0:W-:Y:S01]  /*58a0*/  STG.E.U8 desc[UR36][R8.64], R3 ;  /* 0x0000000308007986 */ /* 0x0001e2000c101124 */
[----:B------:R-:W-:Y:S05]  /*58b0*/  BRA `(.L_x_3590) ;  /* 0x00000004009c7947 */ /* 0x000fea0003800000 */
.L_x_3600:
[----:B---3-5:R-:W-:-:S05]  /*58c0*/  F2FP.BF16.F32.PACK_AB R22, RZ, R22 ;  /* 0x00000016ff16723e */ /* 0x028fca00000010ff */
[----:B------:R0:W-:Y:S01]  /*58d0*/  STG.E.U16 desc[UR36][R8.64], R22 ;  /* 0x0000001608007986 */ /* 0x0001e2000c101524 */
[----:B------:R-:W-:Y:S05]  /*58e0*/  BRA `(.L_x_3590) ;  /* 0x0000000400907947 */ /* 0x000fea0003800000 */
.L_x_3597:
        /* <DEDUP_REMOVED lines=8> */
[----:B---3-5:R-:W0:Y:S02]  /*5970*/  F2I.FTZ.U32.TRUNC.NTZ R3, R22 ;  /* 0x0000001600037305 */ /* 0x028e24000021f000 */
[----:B0-----:R0:W-:Y:S01]  /*5980*/  STG.E.U16 desc[UR36][R8.64], R3 ;  /* 0x0000000308007986 */ /* 0x0011e2000c101524 */
[----:B------:R-:W-:Y:S05]  /*5990*/  BRA `(.L_x_3590) ;  /* 0x0000000400647947 */ /* 0x000fea0003800000 */
.L_x_3609:
[----:B---3-5:R-:W-:Y:S01]  /*59a0*/  LOP3.LUT R3, R22, 0x7fffffff, RZ, 0xc0, !PT ;  /* 0x7fffffff16037812 */ /* 0x028fe200078ec0ff */
        /* <DEDUP_REMOVED lines=15> */
.L_x_3612:
[----:B------:R-:W-:-:S04]  /*5aa0*/  LOP3.LUT R22, R22, 0x80000000, RZ, 0xc0, !PT ;  /* 0x8000000016167812 */ /* 0x000fc800078ec0ff */
[----:B------:R-:W-:-:S04]  /*5ab0*/  SHF.R.U32.HI R3, RZ, 0x18, R22 ;  /* 0x00000018ff037819 */ /* 0x000fc80000011616 */
[----:B------:R-:W-:-:S04]  /*5ac0*/  LOP3.LUT R0, R0, R3, RZ, 0xfc, !PT ;  /* 0x0000000300007212 */ /* 0x000fc800078efcff */
[----:B------:R-:W-:-:S07]  /*5ad0*/  PRMT R4, R0, 0x7610, R4 ;  /* 0x0000761000047816 */ /* 0x000fce0000000004 */
.L_x_3611:
[----:B------:R-:W-:Y:S05]  /*5ae0*/  BSYNC B0 ;  /* 0x0000000000007941 */ /* 0x000fea0003800000 */
.L_x_3610:
[----:B------:R0:W-:Y:S01]  /*5af0*/  STG.E.U8 desc[UR36][R8.64], R4 ;  /* 0x0000000408007986 */ /* 0x0001e2000c101124 */
[----:B------:R-:W-:Y:S05]  /*5b00*/  BRA `(.L_x_3590) ;  /* 0x0000000400087947 */ /* 0x000fea0003800000 */
.L_x_3608:
        /* <DEDUP_REMOVED lines=16> */
.L_x_3615:
[----:B------:R-:W-:-:S04]  /*5c10*/  LOP3.LUT R22, R22, 0x80000000, RZ, 0xc0, !PT ;  /* 0x8000000016167812 */ /* 0x000fc800078ec0ff */
[----:B------:R-:W-:-:S04]  /*5c20*/  SHF.R.U32.HI R3, RZ, 0x18, R22 ;  /* 0x00000018ff037819 */ /* 0x000fc80000011616 */
[----:B------:R-:W-:-:S04]  /*5c30*/  LOP3.LUT R0, R0, R3, RZ, 0xfc, !PT ;  /* 0x0000000300007212 */ /* 0x000fc800078efcff */
[----:B------:R-:W-:-:S07]  /*5c40*/  PRMT R4, R0, 0x7610, R4 ;  /* 0x0000761000047816 */ /* 0x000fce0000000004 */
.L_x_3614:
[----:B------:R-:W-:Y:S05]  /*5c50*/  BSYNC B0 ;  /* 0x0000000000007941 */ /* 0x000fea0003800000 */
.L_x_3613:
[----:B------:R0:W-:Y:S01]  /*5c60*/  STG.E.U8 desc[UR36][R8.64], R4 ;  /* 0x0000000408007986 */ /* 0x0001e2000c101124 */
[----:B------:R-:W-:Y:S05]  /*5c70*/  BRA `(.L_x_3590) ;  /* 0x0000000000ac7947 */ /* 0x000fea0003800000 */
.L_x_3607:
[----:B------:R-:W-:-:S13]  /*5c80*/  ISETP.NE.AND P0, PT, R0, 0x1c, PT ;  /* 0x0000001c0000780c */ /* 0x000fda0003f05270 */
[----:B------:R-:W-:Y:S05]  /*5c90*/  @!P0 BRA `(.L_x_3616) ;  /* 0x00000000009c8947 */ /* 0x000fea0003800000 */
[----:B------:R-:W-:-:S13]  /*5ca0*/  ISETP.NE.AND P0, PT, R0, 0x1d, PT ;  /* 0x0000001d0000780c */ /* 0x000fda0003f05270 */
[----:B------:R-:W-:Y:S05]  /*5cb0*/  @!P0 BRA `(.L_x_3617) ;  /* 0x0000000000888947 */ /* 0x000fea0003800000 */
[----:B------:R-:W-:-:S13]  /*5cc0*/  ISETP.NE.AND P0, PT, R0, 0x2c, PT ;  /* 0x0000002c0000780c */ /* 0x000fda0003f05270 */
[----:B------:R-:W-:Y:S05]  /*5cd0*/  @P0 BRA `(.L_x_3589) ;  /* 0x00000000003c0947 */ /* 0x000fea0003800000 */
[----:B---3-5:R-:W-:-:S04]  /*5ce0*/  SHF.R.U32.HI R4, RZ, 0x17, R22 ;  /* 0x00000017ff047819 */ /* 0x028fc80000011616 */
        /* <DEDUP_REMOVED lines=14> */
.L_x_3589:
        /* <DEDUP_REMOVED lines=16> */
.L_x_3618:
[----:B------:R-:W-:Y:S05]  /*5ed0*/  BRA `(.L_x_3590) ;  /* 0x0000000000147947 */ /* 0x000fea0003800000 */
.L_x_3617:
[----:B---3-5:R-:W0:Y:S02]  /*5ee0*/  F2I.U64.TRUNC R22, R22 ;  /* 0x0000001600167311 */ /* 0x028e24000020d800 */
[----:B0-----:R0:W-:Y:S01]  /*5ef0*/  STG.E.64 desc[UR36][R8.64], R22 ;  /* 0x0000001608007986 */ /* 0x0011e2000c101b24 */
[----:B------:R-:W-:Y:S05]  /*5f00*/  BRA `(.L_x_3590) ;  /* 0x0000000000087947 */ /* 0x000fea0003800000 */
.L_x_3616:
[----:B---3-5:R-:W0:Y:S02]  /*5f10*/  F2I.FTZ.U32.TRUNC.NTZ R3, R22 ;  /* 0x0000001600037305 */ /* 0x028e24000021f000 */
[----:B0-----:R0:W-:Y:S02]  /*5f20*/  STG.E desc[UR36][R8.64], R3 ;  /* 0x0000000308007986 */ /* 0x0011e4000c101924 */
.L_x_3590:
        /* <DEDUP_REMOVED lines=24> */
.L_x_3622:
[----:B------:R-:W0:Y:S02]  /*60b0*/  F2I.S64.TRUNC R24, R24 ;  /* 0x0000001800187311 */ /* 0x000e24000020d900 */
[----:B0-----:R-:W-:-:S05]  /*60c0*/  IMAD.MOV.U32 R3, RZ, RZ, R24 ;  /* 0x000000ffff037224 */ /* 0x001fca00078e0018 */
[----:B------:R0:W-:Y:S01]  /*60d0*/  STG.E.U8 desc[UR36][R8.64], R3 ;  /* 0x0000000308007986 */ /* 0x0001e2000c101124 */
[----:B------:R-:W-:Y:S05]  /*60e0*/  BRA `(.L_x_3624) ;  /* 0x0000000c00407947 */ /* 0x000fea0003800000 */
.L_x_3621:
        /* <DEDUP_REMOVED lines=9> */
.L_x_3626:
[----:B------:R-:W0:Y:S02]  /*6180*/  F2I.FTZ.TRUNC.NTZ R3, R24 ;  /* 0x0000001800037305 */ /* 0x000e24000021f100 */
[----:B0-----:R0:W-:Y:S01]  /*6190*/  STG.E desc[UR36][R8.64], R3 ;  /* 0x0000000308007986 */ /* 0x0011e2000c101924 */
[----:B------:R-:W-:Y:S05]  /*61a0*/  BRA `(.L_x_3624) ;  /* 0x0000000c00107947 */ /* 0x000fea0003800000 */
.L_x_3625:
[----:B------:R-:W0:Y:S02]  /*61b0*/  F2I.FTZ.TRUNC.NTZ R3, R24 ;  /* 0x0000001800037305 */ /* 0x000e24000021f100 */
[----:B0-----:R0:W-:Y:S01]  /*61c0*/  STG.E.U16 desc[UR36][R8.64], R3 ;  /* 0x0000000308007986 */ /* 0x0011e2000c101524 */
[----:B------:R-:W-:Y:S05]  /*61d0*/  BRA `(.L_x_3624) ;  /* 0x0000000c00047947 */ /* 0x000fea0003800000 */
.L_x_3620:
        /* <DEDUP_REMOVED lines=8> */
.L_x_3628:
[----:B------:R-:W-:-:S05]  /*6260*/  F2FP.F16.F32.PACK_AB R24, RZ, R24 ;  /* 0x00000018ff18723e */ /* 0x000fca00000000ff */
[----:B------:R0:W-:Y:S01]  /*6270*/  STG.E.U16 desc[UR36][R8.64], R24 ;  /* 0x0000001808007986 */ /* 0x0001e2000c101524 */
[----:B------:R-:W-:Y:S05]  /*6280*/  BRA `(.L_x_3624) ;  /* 0x0000000800d87947 */ /* 0x000fea0003800000 */
.L_x_3627:
        /* <DEDUP_REMOVED lines=9> */
.L_x_3630:
[----:B------:R-:W-:-:S04]  /*6320*/  F2FP.F16.F32.PACK_AB R3, RZ, R24 ;  /* 0x00000018ff03723e */ /* 0x000fc800000000ff */
[----:B------:R-:W-:-:S05]  /*6330*/  PRMT R3, R3, 0x5410, RZ ;  /* 0x0000541003037816 */ /* 0x000fca00000000ff */
[----:B------:R0:W-:Y:S01]  /*6340*/  STG.E desc[UR36][R8.64], R3 ;  /* 0x0000000308007986 */ /* 0x0001e2000c101924 */
[----:B------:R-:W-:Y:S05]  /*6350*/  BRA `(.L_x_3624) ;  /* 0x0000000800a47947 */ /* 0x000fea0003800000 */
.L_x_3629:
[----:B------:R-:W-:-:S06]  /*6360*/  FMUL.FTZ R4, R24, 1 ;  /* 0x3f80000018047820 */ /* 0x000fcc0000410000 */
[----:B------:R-:W0:Y:S02]  /*6370*/  F2F.F64.F32 R4, R4 ;  /* 0x0000000400047310 */ /* 0x000e240000201800 */
[----:B0-----:R0:W-:Y:S01]  /*6380*/  STG.E.64 desc[UR36][R8.64], R4 ;  /* 0x0000000408007986 */ /* 0x0011e2000c101b24 */
[----:B------:R-:W-:Y:S05]  /*6390*/  BRA `(.L_x_3624) ;  /* 0x0000000800947947 */ /* 0x000fea0003800000 */
.L_x_3619:
        /* <DEDUP_REMOVED lines=12> */
.L_x_3633:
[----:B------:R-:W-:Y:S01]  /*6460*/  FMUL.FTZ R4, R24, 1 ;  /* 0x3f80000018047820 */ /* 0x000fe20000410000 */
[----:B------:R-:W-:-:S05]  /*6470*/  CS2R R6, SRZ ;  /* 0x0000000000067805 */ /* 0x000fca000001ff00 */
[----:B------:R-:W0:Y:S02]  /*6480*/  F2F.F64.F32 R4, R4 ;  /* 0x0000000400047310 */ /* 0x000e240000201800 */
[----:B0-----:R0:W-:Y:S01]  /*6490*/  STG.E.128 desc[UR36][R8.64], R4 ;  /* 0x0000000408007986 */ /* 0x0011e2000c101d24 */
[----:B------:R-:W-:Y:S05]  /*64a0*/  BRA `(.L_x_3624) ;  /* 0x0000000800507947 */ /* 0x000fea0003800000 */
.L_x_3632:
        /* <DEDUP_REMOVED lines=20> */
.L_x_3637:
[----:B------:R-:W-:Y:S05]  /*65f0*/  BSYNC B0 ;  /* 0x0000000000007941 */ /* 0x000fea0003800000 */
.L_x_3636:
[----:B------:R-:W-:-:S05]  /*6600*/  LOP3.LUT R5, R0, R5, RZ, 0xfc, !PT ;  /* 0x0000000500057212 */ /* 0x000fca00078efcff */
[----:B------:R0:W-:Y:S01]  /*6610*/  STG.E.U8 desc[UR36][R8.64], R5 ;  /* 0x0000000508007986 */ /* 0x0001e2000c101124 */
[----:B------:R-:W-:Y:S05]  /*6620*/  BRA `(.L_x_3624) ;  /* 0x0000000400f07947 */ /* 0x000fea0003800000 */
.L_x_3635:
        /* <DEDUP_REMOVED lines=12> */
.L_x_3639:
[----:B------:R-:W-:Y:S01]  /*66f0*/  IMAD.MOV.U32 R0, RZ, RZ, 0x7f ;  /* 0x0000007fff007424 */ /* 0x000fe200078e00ff */
[----:B------:R-:W-:-:S04]  /*6700*/  ISETP.GT.U32.AND P0, PT, R4, 0x7f800000, PT ;  /* 0x7f8000000400780c */ /* 0x000fc80003f04070 */
[----:B------:R-:W-:-:S09]  /*6710*/  SEL R0, R0, 0x7c, P0 ;  /* 0x0000007c00007807 */ /* 0x000fd20000000000 */
.L_x_3640:
[----:B------:R-:W-:Y:S05]  /*6720*/  BSYNC B0 ;  /* 0x0000000000007941 */ /* 0x000fea0003800000 */
.L_x_3638:
[----:B------:R-:W-:-:S04]  /*6730*/  LOP3.LUT R24, R24, 0x80000000, RZ, 0xc0, !PT ;  /* 0x8000000018187812 */ /* 0x000fc800078ec0ff */
[----:B------:R-:W-:-:S04]  /*6740*/  SHF.R.U32.HI R3, RZ, 0x18, R24 ;  /* 0x00000018ff037819 */ /* 0x000fc80000011618 */
[----:B------:R-:W-:-:S05]  /*6750*/  LOP3.LUT R3, R0, R3, RZ, 0xfc, !PT ;  /* 0x0000000300037212 */ /* 0x000fca00078efcff */
[----:B------:R0:W-:Y:S01]  /*6760*/  STG.E.U8 desc[UR36][R8.64], R3 ;  /* 0x0000000308007986 */ /* 0x0001e2000c101124 */
[----:B------:R-:W-:Y:S05]  /*6770*/  BRA `(.L_x_3624) ;  /* 0x00000004009c7947 */ /* 0x000fea0003800000 */
.L_x_3634:
[----:B------:R-:W-:-:S05]  /*6780*/  F2FP.BF16.F32.PACK_AB R24, RZ, R24 ;  /* 0x00000018ff18723e */ /* 0x000fca00000010ff */
[----:B------:R0:W-:Y:S01]  /*6790*/  STG.E.U16 desc[UR36][R8.64], R24 ;  /* 0x0000001808007986 */ /* 0x0001e2000c101524 */
[----:B------:R-:W-:Y:S05]  /*67a0*/  BRA `(.L_x_3624) ;  /* 0x0000000400907947 */ /* 0x000fea0003800000 */
.L_x_3631:
        /* <DEDUP_REMOVED lines=11> */
.L_x_3643:
        /* <DEDUP_REMOVED lines=16> */
.L_x_3646:
[----:B------:R-:W-:-:S04]  /*6960*/  LOP3.LUT R24, R24, 0x80000000, RZ, 0xc0, !PT ;  /* 0x8000000018187812 */ /* 0x000fc800078ec0ff */
[----:B------:R-:W-:-:S04]  /*6970*/  SHF.R.U32.HI R3, RZ, 0x18, R24 ;  /* 0x00000018ff037819 */ /* 0x000fc80000011618 */
[----:B------:R-:W-:-:S04]  /*6980*/  LOP3.LUT R0, R0, R3, RZ, 0xfc, !PT ;  /* 0x0000000300007212 */ /* 0x000fc800078efcff */
[----:B------:R-:W-:-:S07]  /*6990*/  PRMT R4, R0, 0x7610, R4 ;  /* 0x0000761000047816 */ /* 0x000fce0000000004 */
.L_x_3645:
[----:B------:R-:W-:Y:S05]  /*69a0*/  BSYNC B0 ;  /* 0x0000000000007941 */ /* 0x000fea0003800000 */
.L_x_3644:
[----:B------:R3:W-:Y:S01]  /*69b0*/  STG.E.U8 desc[UR36][R8.64], R4 ;  /* 0x0000000408007986 */ /* 0x0007e2000c101124 */
[----:B------:R-:W-:Y:S05]  /*69c0*/  BRA `(.L_x_3624) ;  /* 0x0000000400087947 */ /* 0x000fea0003800000 */
.L_x_3642:
        /* <DEDUP_REMOVED lines=16> */
.L_x_3649:
[----:B------:R-:W-:-:S04]  /*6ad0*/  LOP3.LUT R24, R24, 0x80000000, RZ, 0xc0, !PT ;  /* 0x8000000018187812 */ /* 0x000fc800078ec0ff */
[----:B------:R-:W-:-:S04]  /*6ae0*/  SHF.R.U32.HI R3, RZ, 0x18, R24 ;  /* 0x00000018ff037819 */ /* 0x000fc80000011618 */
[----:B------:R-:W-:-:S04]  /*6af0*/  LOP3.LUT R0, R0, R3, RZ, 0xfc, !PT ;  /* 0x0000000300007212 */ /* 0x000fc800078efcff */
[----:B------:R-:W-:-:S07]  /*6b00*/  PRMT R4, R0, 0x7610, R4 ;  /* 0x0000761000047816 */ /* 0x000fce0000000004 */
.L_x_3648:
[----:B------:R-:W-:Y:S05]  /*6b10*/  BSYNC B0 ;  /* 0x0000000000007941 */ /* 0x000fea0003800000 */
.L_x_3647:
[----:B------:R0:W-:Y:S01]  /*6b20*/  STG.E.U8 desc[UR36][R8.64], R4 ;  /* 0x0000000408007986 */ /* 0x0001e2000c101124 */
[----:B------:R-:W-:Y:S05]  /*6b30*/  BRA `(.L_x_3624) ;  /* 0x0000000000ac7947 */ /* 0x000fea0003800000 */
.L_x_3641:
        /* <DEDUP_REMOVED lines=21> */
.L_x_3623:
        /* <DEDUP_REMOVED lines=16> */
.L_x_3652:
[----:B------:R-:W-:Y:S05]  /*6d90*/  BRA `(.L_x_3624) ;  /* 0x0000000000147947 */ /* 0x000fea0003800000 */
.L_x_3651:
[----:B------:R-:W0:Y:S02]  /*6da0*/  F2I.U64.TRUNC R24, R24 ;  /* 0x0000001800187311 */ /* 0x000e24000020d800 */
[----:B0-----:R2:W-:Y:S01]  /*6db0*/  STG.E.64 desc[UR36][R8.64], R24 ;  /* 0x0000001808007986 */ /* 0x0015e2000c101b24 */
[----:B------:R-:W-:Y:S05]  /*6dc0*/  BRA `(.L_x_3624) ;  /* 0x0000000000087947 */ /* 0x000fea0003800000 */
.L_x_3650:
[----:B------:R-:W0:Y:S02]  /*6dd0*/  F2I.FTZ.U32.TRUNC.NTZ R3, R24 ;  /* 0x0000001800037305 */ /* 0x000e24000021f000 */
[----:B0-----:R0:W-:Y:S02]  /*6de0*/  STG.E desc[UR36][R8.64], R3 ;  /* 0x0000000308007986 */ /* 0x0011e4000c101924 */
.L_x_3624:
[----:B------:R-:W-:-:S07]  /*6df0*/  VIADD R19, R19, 0x80 ;  /* 0x0000008013137836 */ /* 0x000fce0000000000 */
.L_x_3584:
[----:B------:R-:W-:Y:S05]  /*6e00*/  BSYNC B6 ;  /* 0x0000000000067941 */ /* 0x000fea0003800000 */
.L_x_3583:
[----:B------:R-:W-:-:S13]  /*6e10*/  ISETP.GE.AND P0, PT, R19, R17, PT ;  /* 0x000000111300720c */ /* 0x000fda0003f06270 */
[----:B------:R-:W-:Y:S05]  /*6e20*/  @P0 EXIT ;  /* 0x000000000000094d */ /* 0x000fea0003800000 */
[----:B0-23--:R-:W0:Y:S01]  /*6e30*/  LDC.64 R4, c[0x0][0x220] ;  /* 0x00008800ff047b82 */ /* 0x00de220000000a00 */
[----:B-1----:R-:W-:Y:S01]  /*6e40*/  PRMT R0, R16, 0x9910, RZ ;  /* 0x0000991010007816 */ /* 0x002fe200000000ff */
[----:B------:R-:W-:Y:S01]  /*6e50*/  IMAD R2, R2, 0x200, R19 ;  /* 0x0000020002027824 */ /* 0x000fe200078e0213 */
[----:B------:R-:W-:Y:S02]  /*6e60*/  ULDC UR4, c[0x0][0x240] ;  /* 0x0000900000047ab9 */ /* 0x000fe40000000800 */
[----:B------:R-:W-:Y:S01]  /*6e70*/  ISETP.GT.AND P1, PT, R0, 0x9, PT ;  /* 0x000000090000780c */ /* 0x000fe20003f24270 */
[----:B----4-:R-:W-:-:S05]  /*6e80*/  IMAD R3, R2, UR4, RZ ;  /* 0x0000000402037c24 */ /* 0x010fca000f8e02ff */
        /* <DEDUP_REMOVED lines=11> */
[----:B-----5:R-:W0:Y:S02]  /*6f40*/  F2I.FTZ.TRUNC.NTZ R5, R18 ;  /* 0x0000001200057305 */ /* 0x020e24000021f100 */
[----:B0-----:R-:W-:Y:S01]  /*6f50*/  STG.E.U8 desc[UR36][R2.64], R5 ;  /* 0x0000000502007986 */ /* 0x001fe2000c101124 */
[----:B------:R-:W-:Y:S05]  /*6f60*/  EXIT ;  /* 0x000000000000794d */ /* 0x000fea0003800000 */
.L_x_3656:
[----:B-----5:R-:W0:Y:S02]  /*6f70*/  F2I.S64.TRUNC R18, R18 ;  /* 0x0000001200127311 */ /* 0x020e24000020d900 */
[----:B0-----:R-:W-:-:S05]  /*6f80*/  IMAD.MOV.U32 R5, RZ, RZ, R18 ;  /* 0x000000ffff057224 */ /* 0x001fca00078e0012 */
[----:B------:R-:W-:Y:S01]  /*6f90*/  STG.E.U8 desc[UR36][R2.64], R5 ;  /* 0x0000000502007986 */ /* 0x000fe2000c101124 */
[----:B------:R-:W-:Y:S05]  /*6fa0*/  EXIT ;  /* 0x000000000000794d */ /* 0x000fea0003800000 */
.L_x_3655:
[----:B------:R-:W-:-:S13]  /*6fb0*/  ISETP.NE.AND P0, PT, R0, 0x2, PT ;  /* 0x000000020000780c */ /* 0x000fda0003f05270 */
[----:B------:R-:W-:Y:S05]  /*6fc0*/  @!P0 BRA `(.L_x_3658) ;  /* 0x0000000000288947 */ /* 0x000fea0003800000 */
[----:B------:R-:W-:-:S13]  /*6fd0*/  ISETP.NE.AND P0, PT, R0, 0x3, PT ;  /* 0x000000030000780c */ /* 0x000fda0003f05270 */
[----:B------:R-:W-:Y:S05]  /*6fe0*/  @!P0 BRA `(.L_x_3659) ;  /* 0x0000000000148947 */ /* 0x000fea0003800000 */
[----:B------:R-:W-:-:S13]  /*6ff0*/  ISETP.NE.AND P0, PT, R0, 0x4, PT ;  /* 0x000000040000780c */ /* 0x000fda0003f05270 */
[----:B------:R-:W-:Y:S05]  /*7000*/  @P0 BRA `(.L_x_3657) ;  /* 0x0000000800d00947 */ /* 0x000fea0003800000 */
[----:B-----5:R-:W0:Y:S02]  /*7010*/  F2I.S64.TRUNC R18, R18 ;  /* 0x0000001200127311 */ /* 0x020e24000020d900 */
[----:B0-----:R-:W-:Y:S01]  /*7020*/  STG.E.64 desc[UR36][R2.64], R18 ;  /* 0x0000001202007986 */ /* 0x001fe2000c101b24 */
[----:B------:R-:W-:Y:S05]  /*7030*/  EXIT ;  /* 0x000000000000794d */ /* 0x000fea0003800000 */
.L_x_3659:
[----:B-----5:R-:W0:Y:S02]  /*7040*/  F2I.FTZ.TRUNC.NTZ R5, R18 ;  /* 0x0000001200057305 */ /* 0x020e24000021f100 */
[----:B0-----:R-:W-:Y:S01]  /*7050*/  STG.E desc[UR36][R2.64], R5 ;  /* 0x0000000502007986 */ /* 0x001fe2000c101924 */
[----:B------:R-:W-:Y:S05]  /*7060*/  EXIT ;  /* 0x000000000000794d */ /* 0x000fea0003800000 */
.L_x_3658:
[----:B-----5:R-:W0:Y:S02]  /*7070*/  F2I.FTZ.TRUNC.NTZ R5, R18 ;  /* 0x0000001200057305 */ /* 0x020e24000021f100 */
[----:B0-----:R-:W-:Y:S01]  /*7080*/  STG.E.U16 desc[UR36][R2.64], R5 ;  /* 0x0000000502007986 */ /* 0x001fe2000c101524 */
[----:B------:R-:W-:Y:S05]  /*7090*/  EXIT ;  /* 0x000000000000794d */ /* 0x000fea0003800000 */
.L_x_3654:
[----:B------:R-:W-:-:S13]  /*70a0*/  ISETP.GT.AND P0, PT, R0, 0x6, PT ;  /* 0x000000060000780c */ /* 0x000fda0003f04270 */
[----:B------:R-:W-:Y:S05]  /*70b0*/  @P0 BRA `(.L_x_3660) ;  /* 0x0000000000240947 */ /* 0x000fea0003800000 */
[----:B------:R-:W-:-:S13]  /*70c0*/  ISETP.NE.AND P0, PT, R0, 0x5, PT ;  /* 0x000000050000780c */ /* 0x000fda0003f05270 */
[----:B------:R-:W-:Y:S05]  /*70d0*/  @!P0 BRA `(.L_x_3661) ;  /* 0x0000000000108947 */ /* 0x000fea0003800000 */
[----:B------:R-:W-:-:S13]  /*70e0*/  ISETP.NE.AND P0, PT, R0, 0x6, PT ;  /* 0x000000060000780c */ /* 0x000fda0003f05270 */
[----:B------:R-:W-:Y:S05]  /*70f0*/  @P0 BRA `(.L_x_3657) ;  /* 0x0000000800940947 */ /* 0x000fea0003800000 */
[----:B-----5:R-:W-:Y:S01]  /*7100*/  STG.E desc[UR36][R2.64], R18 ;  /* 0x0000001202007986 */ /* 0x020fe2000c101924 */
[----:B------:R-:W-:Y:S05]  /*7110*/  EXIT ;  /* 0x000000000000794d */ /* 0x000fea0003800000 */
.L_x_3661:
[----:B-----5:R-:W-:-:S05]  /*7120*/  F2FP.F16.F32.PACK_AB R18, RZ, R18 ;  /* 0x00000012ff12723e */ /* 0x020fca00000000ff */
[----:B------:R-:W-:Y:S01]  /*7130*/  STG.E.U16 desc[UR36][R2.64], R18 ;  /* 0x0000001202007986 */ /* 0x000fe2000c101524 */
[----:B------:R-:W-:Y:S05]  /*7140*/  EXIT ;  /* 0x000000000000794d */ /* 0x000fea0003800000 */
.L_x_3660:
[----:B------:R-:W-:-:S13]  /*7150*/  ISETP.NE.AND P0, PT, R0, 0x7, PT ;  /* 0x000000070000780c */ /* 0x000fda0003f05270 */
[----:B------:R-:W-:Y:S05]  /*7160*/  @!P0 BRA `(.L_x_3662) ;  /* 0x00000000002c8947 */ /* 0x000fea0003800000 */
[----:B------:R-:W-:-:S13]  /*7170*/  ISETP.NE.AND P0, PT, R0, 0x8, PT ;  /* 0x000000080000780c */ /* 0x000fda0003f05270 */
[----:B------:R-:W-:Y:S05]  /*7180*/  @!P0 BRA `(.L_x_3663) ;  /* 0x0000000000148947 */ /* 0x000fea0003800000 */
[----:B------:R-:W-:-:S13]  /*7190*/  ISETP.NE.AND P0, PT, R0, 0x9, PT ;  /* 0x000000090000780c */ /* 0x000fda0003f05270 */
[----:B------:R-:W-:Y:S05]  /*71a0*/  @P0 BRA `(.L_x_3657) ;  /* 0x0000000800680947 */ /* 0x000fea0003800000 */
[----:B------:R-:W-:-:S05]  /*71b0*/  IMAD.MOV.U32 R19, RZ, RZ, RZ ;  /* 0x000000ffff137224 */ /* 0x000fca00078e00ff */
[----:B-----5:R-:W-:Y:S01]  /*71c0*/  STG.E.64 desc[UR36][R2.64], R18 ;  /* 0x0000001202007986 */ /* 0x020fe2000c101b24 */
[----:B------:R-:W-:Y:S05]  /*71d0*/  EXIT ;  /* 0x000000000000794d */ /* 0x000fea0003800000 */
.L_x_3663:
[----:B-----5:R-:W-:-:S04]  /*71e0*/  F2FP.F16.F32.PACK_AB R5, RZ, R18 ;  /* 0x00000012ff05723e */ /* 0x020fc800000000ff */
[----:B------:R-:W-:-:S05]  /*71f0*/  PRMT R5, R5, 0x5410, RZ ;  /* 0x0000541005057816 */ /* 0x000fca00000000ff */
[----:B------:R-:W-:Y:S01]  /*7200*/  STG.E desc[UR36][R2.64], R5 ;  /* 0x0000000502007986 */ /* 0x000fe2000c101924 */
[----:B------:R-:W-:Y:S05]  /*7210*/  EXIT ;  /* 0x000000000000794d */ /* 0x000fea0003800000 */
.L_x_3662:
[----:B-----5:R-:W-:-:S06]  /*7220*/  FMUL.FTZ R4, R18, 1 ;  /* 0x3f80000012047820 */ /* 0x020fcc0000410000 */
[----:B------:R-:W0:Y:S02]  /*7230*/  F2F.F64.F32 R4, R4 ;  /* 0x0000000400047310 */ /* 0x000e240000201800 */
[----:B0-----:R-:W-:Y:S01]  /*7240*/  STG.E.64 desc[UR36][R2.64], R4 ;  /* 0x0000000402007986 */ /* 0x001fe2000c101b24 */
[----:B------:R-:W-:Y:S05]  /*7250*/  EXIT ;  /* 0x000000000000794d */ /* 0x000fea0003800000 */
.L_x_3653:
        /* <DEDUP_REMOVED lines=8> */
[----:B-----5:R-:W-:-:S04]  /*72e0*/  FSETP.NEU.FTZ.AND P0, PT, R18, RZ, PT ;  /* 0x000000ff1200720b */ /* 0x020fc80003f1d000 */
[----:B------:R-:W-:-:S05]  /*72f0*/  SEL R5, RZ, 0x1, !P0 ;  /* 0x00000001ff057807 */ /* 0x000fca0004000000 */
[----:B------:R-:W-:Y:S01]  /*7300*/  STG.E.U8 desc[UR36][R2.64], R5 ;  /* 0x0000000502007986 */ /* 0x000fe2000c101124 */
[----:B------:R-:W-:Y:S05]  /*7310*/  EXIT ;  /* 0x000000000000794d */ /* 0x000fea0003800000 */
.L_x_3666:
[----:B-----5:R-:W-:Y:S01]  /*7320*/  FMUL.FTZ R4, R18, 1 ;  /* 0x3f80000012047820 */ /* 0x020fe20000410000 */
[----:B------:R-:W-:-:S05]  /*7330*/  CS2R R6, SRZ ;  /* 0x0000000000067805 */ /* 0x000fca000001ff00 */
[----:B------:R-:W0:Y:S02]  /*7340*/  F2F.F64.F32 R4, R4 ;  /* 0x0000000400047310 */ /* 0x000e240000201800 */
[----:B0-----:R-:W-:Y:S01]  /*7350*/  STG.E.128 desc[UR36][R2.64], R4 ;  /* 0x0000000402007986 */ /* 0x001fe2000c101d24 */
[----:B------:R-:W-:Y:S05]  /*7360*/  EXIT ;  /* 0x000000000000794d */ /* 0x000fea0003800000 */
.L_x_3665:
[----:B------:R-:W-:-:S13]  /*7370*/  ISETP.NE.AND P0, PT, R0, 0xf, PT ;  /* 0x0000000f0000780c */ /* 0x000fda0003f05270 */
[----:B------:R-:W-:Y:S05]  /*7380*/  @!P0 BRA `(.L_x_3667) ;  /* 0x0000000000ac8947 */ /* 0x000fea0003800000 */
[----:B------:R-:W-:-:S13]  /*7390*/  ISETP.NE.AND P0, PT, R0, 0x17, PT ;  /* 0x000000170000780c */ /* 0x000fda0003f05270 */
[----:B------:R-:W-:Y:S05]  /*73a0*/  @!P0 BRA `(.L_x_3668) ;  /* 0x0000000000508947 */ /* 0x000fea0003800000 */
[----:B------:R-:W-:-:S13]  /*73b0*/  ISETP.NE.AND P0, PT, R0, 0x18, PT ;  /* 0x000000180000780c */ /* 0x000fda0003f05270 */
[----:B------:R-:W-:Y:S05]  /*73c0*/  @P0 BRA `(.L_x_3657) ;  /* 0x0000000400e00947 */ /* 0x000fea0003800000 */
[C---:B-----5:R-:W-:Y:S01]  /*73d0*/  LOP3.LUT R4, R18.reuse, 0x7fffffff, RZ, 0xc0, !PT ;  /* 0x7fffffff12047812 */ /* 0x060fe200078ec0ff */
[----:B------:R-:W-:Y:S01]  /*73e0*/  BSSY B0, `(.L_x_3669) ;  /* 0x000000d000007945 */ /* 0x000fe20003800000 */
        /* <DEDUP_REMOVED lines=12> */
.L_x_3670:
[----:B------:R-:W-:Y:S05]  /*74b0*/  BSYNC B0 ;  /* 0x0000000000007941 */ /* 0x000fea0003800000 */
.L_x_3669:
[----:B------:R-:W-:-:S05]  /*74c0*/  LOP3.LUT R7, R0, R7, RZ, 0xfc, !PT ;  /* 0x0000000700077212 */ /* 0x000fca00078efcff */
[----:B------:R-:W-:Y:S01]  /*74d0*/  STG.E.U8 desc[UR36][R2.64], R7 ;  /* 0x0000000702007986 */ /* 0x000fe2000c101124 */
[----:B------:R-:W-:Y:S05]  /*74e0*/  EXIT ;  /* 0x000000000000794d */ /* 0x000fea0003800000 */
.L_x_3668:
[----:B-----5:R-:W-:Y:S01]  /*74f0*/  LOP3.LUT R4, R18, 0x7fffffff, RZ, 0xc0, !PT ;  /* 0x7fffffff12047812 */ /* 0x020fe200078ec0ff */
[----:B------:R-:W-:Y:S03]  /*7500*/  BSSY B0, `(.L_x_3671) ;  /* 0x000000e000007945 */ /* 0x000fe60003800000 */
        /* <DEDUP_REMOVED lines=10> */
.L_x_3672:
[----:B------:R-:W-:Y:S01]  /*75b0*/  IMAD.MOV.U32 R0, RZ, RZ, 0x7f ;  /* 0x0000007fff007424 */ /* 0x000fe200078e00ff */
[----:B------:R-:W-:-:S04]  /*75c0*/  ISETP.GT.U32.AND P0, PT, R4, 0x7f800000, PT ;  /* 0x7f8000000400780c */ /* 0x000fc80003f04070 */
[----:B------:R-:W-:-:S09]  /*75d0*/  SEL R0, R0, 0x7c, P0 ;  /* 0x0000007c00007807 */ /* 0x000fd20000000000 */
.L_x_3673:
[----:B------:R-:W-:Y:S05]  /*75e0*/  BSYNC B0 ;  /* 0x0000000000007941 */ /* 0x000fea0003800000 */
.L_x_3671:
[----:B------:R-:W-:-:S04]  /*75f0*/  LOP3.LUT R18, R18, 0x80000000, RZ, 0xc0, !PT ;  /* 0x8000000012127812 */ /* 0x000fc800078ec0ff */
[----:B------:R-:W-:-:S04]  /*7600*/  SHF.R.U32.HI R5, RZ, 0x18, R18 ;  /* 0x00000018ff057819 */ /* 0x000fc80000011612 */
[----:B------:R-:W-:-:S05]  /*7610*/  LOP3.LUT R5, R0, R5, RZ, 0xfc, !PT ;  /* 0x0000000500057212 */ /* 0x000fca00078efcff */
[----:B------:R-:W-:Y:S01]  /*7620*/  STG.E.U8 desc[UR36][R2.64], R5 ;  /* 0x0000000502007986 */ /* 0x000fe2000c101124 */
[----:B------:R-:W-:Y:S05]  /*7630*/  EXIT ;  /* 0x000000000000794d */ /* 0x000fea0003800000 */
.L_x_3667:
[----:B-----5:R-:W-:-:S05]  /*7640*/  F2FP.BF16.F32.PACK_AB R18, RZ, R18 ;  /* 0x00000012ff12723e */ /* 0x020fca00000010ff */
[----:B------:R-:W-:Y:S01]  /*7650*/  STG.E.U16 desc[UR36][R2.64], R18 ;  /* 0x0000001202007986 */ /* 0x000fe2000c101524 */
[----:B------:R-:W-:Y:S05]  /*7660*/  EXIT ;  /* 0x000000000000794d */ /* 0x000fea0003800000 */
.L_x_3664:
        /* <DEDUP_REMOVED lines=8> */
[----:B-----5:R-:W0:Y:S02]  /*76f0*/  F2I.FTZ.U32.TRUNC.NTZ R5, R18 ;  /* 0x0000001200057305 */ /* 0x020e24000021f000 */
[----:B0-----:R-:W-:Y:S01]  /*7700*/  STG.E.U16 desc[UR36][R2.64], R5 ;  /* 0x0000000502007986 */ /* 0x001fe2000c101524 */
[----:B------:R-:W-:Y:S05]  /*7710*/  EXIT ;  /* 0x000000000000794d */ /* 0x000fea0003800000 */
.L_x_3676:
[----:B-----5:R-:W-:Y:S01]  /*7720*/  LOP3.LUT R5, R18, 0x7fffffff, RZ, 0xc0, !PT ;  /* 0x7fffffff12057812 */ /* 0x020fe200078ec0ff */
        /* <DEDUP_REMOVED lines=15> */
.L_x_3679:
[----:B------:R-:W-:-:S04]  /*7820*/  LOP3.LUT R18, R18, 0x80000000, RZ, 0xc0, !PT ;  /* 0x8000000012127812 */ /* 0x000fc800078ec0ff */
[----:B------:R-:W-:-:S04]  /*7830*/  SHF.R.U32.HI R5, RZ, 0x18, R18 ;  /* 0x00000018ff057819 */ /* 0x000fc80000011612 */
[----:B------:R-:W-:-:S04]  /*7840*/  LOP3.LUT R4, R4, R5, RZ, 0xfc, !PT ;  /* 0x0000000504047212 */ /* 0x000fc800078efcff */
[----:B------:R-:W-:-:S07]  /*7850*/  PRMT R0, R4, 0x7610, R0 ;  /* 0x0000761004007816 */ /* 0x000fce0000000000 */
.L_x_3678:
[----:B------:R-:W-:Y:S05]  /*7860*/  BSYNC B0 ;  /* 0x0000000000007941 */ /* 0x000fea0003800000 */
.L_x_3677:
[----:B------:R-:W-:Y:S01]  /*7870*/  STG.E.U8 desc[UR36][R2.64], R0 ;  /* 0x0000000002007986 */ /* 0x000fe2000c101124 */
[----:B------:R-:W-:Y:S05]  /*7880*/  EXIT ;  /* 0x000000000000794d */ /* 0x000fea0003800000 */
.L_x_3675:
        /* <DEDUP_REMOVED lines=16> */
.L_x_3682:
[----:B------:R-:W-:-:S04]  /*7990*/  LOP3.LUT R18, R18, 0x80000000, RZ, 0xc0, !PT ;  /* 0x8000000012127812 */ /* 0x000fc800078ec0ff */
[----:B------:R-:W-:-:S04]  /*79a0*/  SHF.R.U32.HI R5, RZ, 0x18, R18 ;  /* 0x00000018ff057819 */ /* 0x000fc80000011612 */
[----:B------:R-:W-:-:S04]  /*79b0*/  LOP3.LUT R4, R4, R5, RZ, 0xfc, !PT ;  /* 0x0000000504047212 */ /* 0x000fc800078efcff */
[----:B------:R-:W-:-:S07]  /*79c0*/  PRMT R0, R4, 0x7610, R0 ;  /* 0x0000761004007816 */ /* 0x000fce0000000000 */
.L_x_3681:
[----:B------:R-:W-:Y:S05]  /*79d0*/  BSYNC B0 ;  /* 0x0000000000007941 */ /* 0x000fea0003800000 */
.L_x_3680:
[----:B------:R-:W-:Y:S01]  /*79e0*/  STG.E.U8 desc[UR36][R2.64], R0 ;  /* 0x0000000002007986 */ /* 0x000fe2000c101124 */
[----:B------:R-:W-:Y:S05]  /*79f0*/  EXIT ;  /* 0x000000000000794d */ /* 0x000fea0003800000 */
.L_x_3674:
[----:B------:R-:W-:-:S13]  /*7a00*/  ISETP.NE.AND P0, PT, R0, 0x1c, PT ;  /* 0x0000001c0000780c */ /* 0x000fda0003f05270 */
[----:B------:R-:W-:Y:S05]  /*7a10*/  @!P0 BRA `(.L_x_3683) ;  /* 0x00000000009c8947 */ /* 0x000fea0003800000 */
[----:B------:R-:W-:-:S13]  /*7a20*/  ISETP.NE.AND P0, PT, R0, 0x1d, PT ;  /* 0x0000001d0000780c */ /* 0x000fda0003f05270 */
[----:B------:R-:W-:Y:S05]  /*7a30*/  @!P0 BRA `(.L_x_3684) ;  /* 0x0000000000888947 */ /* 0x000fea0003800000 */
[----:B------:R-:W-:-:S13]  /*7a40*/  ISETP.NE.AND P0, PT, R0, 0x2c, PT ;  /* 0x0000002c0000780c */ /* 0x000fda0003f05270 */
[----:B------:R-:W-:Y:S05]  /*7a50*/  @P0 BRA `(.L_x_3657) ;  /* 0x00000000003c0947 */ /* 0x000fea0003800000 */
[----:B-----5:R-:W-:-:S04]  /*7a60*/  SHF.R.U32.HI R4, RZ, 0x17, R18 ;  /* 0x00000017ff047819 */ /* 0x020fc80000011612 */
        /* <DEDUP_REMOVED lines=14> */
.L_x_3657:
        /* <DEDUP_REMOVED lines=16> */
.L_x_3685:
[----:B------:R-:W-:Y:S05]  /*7c50*/  EXIT ;  /* 0x000000000000794d */ /* 0x000fea0003800000 */
.L_x_3684:
[----:B-----5:R-:W0:Y:S02]  /*7c60*/  F2I.U64.TRUNC R18, R18 ;  /* 0x0000001200127311 */ /* 0x020e24000020d800 */
[----:B0-----:R-:W-:Y:S01]  /*7c70*/  STG.E.64 desc[UR36][R2.64], R18 ;  /* 0x0000001202007986 */ /* 0x001fe2000c101b24 */
[----:B------:R-:W-:Y:S05]  /*7c80*/  EXIT ;  /* 0x000000000000794d */ /* 0x000fea0003800000 */
.L_x_3683:
[----:B-----5:R-:W0:Y:S02]  /*7c90*/  F2I.FTZ.U32.TRUNC.NTZ R5, R18 ;  /* 0x0000001200057305 */ /* 0x020e24000021f000 */
[----:B0-----:R-:W-:Y:S01]  /*7ca0*/  STG.E desc[UR36][R2.64], R5 ;  /* 0x0000000502007986 */ /* 0x001fe2000c101924 */
[----:B------:R-:W-:Y:S05]  /*7cb0*/  EXIT ;  /* 0x000000000000794d */ /* 0x000fea0003800000 */
.L_x_3686:
        /* <DEDUP_REMOVED lines=12> */
.L_x_19789:


//--------------------- .text._ZN2at6native18elementwise_kernelILi128ELi2EZNS0_22gpu_kernel_impl_nocastINS0_13AUnaryFunctorIfffZZZNS0_17hypot_kernel_cudaERNS_18TensorIteratorBaseEENKUlvE_clEvENKUlvE0_clEvEUlffE_EEEEvS5_RKT_EUliE_EEviT1_ --------------------------
	.section	.text._ZN2at6native18elementwise_kernelILi128ELi2EZNS0_22gpu_kernel_impl_nocastINS0_13AUnaryFunctorIfffZZZNS0_17hypot_kernel_cudaERNS_18TensorIteratorBaseEENKUlvE_clEvENKUlvE0_clEvEUlffE_EEEEvS5_RKT_EUliE_EEviT1_,"ax",@progbits
	.align	128
        .global         _ZN2at6native18elementwise_kernelILi128ELi2EZNS0_22gpu_kernel_impl_nocastINS0_13AUnaryFunctorIfffZZZNS0_17hypot_kernel_cudaERNS_18TensorIteratorBaseEENKUlvE_clEvENKUlvE0_clEvEUlffE_EEEEvS5_RKT_EUliE_EEviT1_
        .type           _ZN2at6native18elementwise_kernelILi128ELi2EZNS0_22gpu_kernel_impl_nocastINS0_13AUnaryFunctorIfffZZZNS0_17hypot_kernel_cudaERNS_18TensorIteratorBaseEENKUlvE_clEvENKUlvE0_clEvEUlffE_EEEEvS5_RKT_EUliE_EEviT1_,@function
        .size           _ZN2at6native18elementwise_kernelILi128ELi2EZNS0_22gpu_kernel_impl_nocastINS0_13AUnaryFunctorIfffZZZNS0_17hypot_kernel_cudaERNS_18TensorIteratorBaseEENKUlvE_clEvENKUlvE0_clEvEUlffE_EEEEvS5_RKT_EUliE_EEviT1_,(.L_x_19790 - _ZN2at6native18elementwise_kernelILi128ELi2EZNS0_22gpu_kernel_impl_nocastINS0_13AUnaryFunctorIfffZZZNS0_17hypot_kernel_cudaERNS_18TensorIteratorBaseEENKUlvE_clEvENKUlvE0_clEvEUlffE_EEEEvS5_RKT_EUliE_EEviT1_)
        .other          _ZN2at6native18elementwise_kernelILi128ELi2EZNS0_22gpu_kernel_impl_nocastINS0_13AUnaryFunctorIfffZZZNS0_17hypot_kernel_cudaERNS_18TensorIteratorBaseEENKUlvE_clEvENKUlvE0_clEvEUlffE_EEEEvS5_RKT_EUliE_EEviT1_,@"STO_CUDA_ENTRY STV_DEFAULT"
_ZN2at6native18elementwise_kernelILi128ELi2EZNS0_22gpu_kernel_impl_nocastINS0_13AUnaryFunctorIfffZZZNS0_17hypot_kernel_cudaERNS_18TensorIteratorBaseEENKUlvE_clEvENKUlvE0_clEvEUlffE_EEEEvS5_RKT_EUliE_EEviT1_:
.text._ZN2at6native18elementwise_kernelILi128ELi2EZNS0_22gpu_kernel_impl_nocastINS0_13AUnaryFunctorIfffZZZNS0_17hypot_kernel_cudaERNS_18TensorIteratorBaseEENKUlvE_clEvENKUlvE0_clEvEUlffE_EEEEvS5_RKT_EUliE_EEviT1_:
[----:B------:R-:W-:Y:S01]  /*0000*/  LDC R1, c[0x0][0x28] ;  /* 0x00000a00ff017b82 */ /* 0x000fe20000000800 */
[----:B------:R-:W0:Y:S01]  /*0010*/  S2R R0, SR_CTAID.X ;  /* 0x0000000000007919 */ /* 0x000e220000002500 */
[----:B------:R-:W-:Y:S01]  /*0020*/  ULDC UR6, c[0x0][0x210] ;  /* 0x0000840000067ab9 */ /* 0x000fe20000000800 */
[----:B------:R-:W-:Y:S01]  /*0030*/  ULDC.64 UR4, c[0x0][0x208] ;  /* 0x0000820000047ab9 */ /* 0x000fe20000000a00 */
[----:B------:R-:W-:Y:S01]  /*0040*/  BSSY B0, `(.L_x_3687) ;  /* 0x000014e000007945 */ /* 0x000fe20003800000 */
[----:B------:R-:W0:Y:S02]  /*0050*/  S2R R3, SR_TID.X ;  /* 0x0000000000037919 */ /* 0x000e240000002100 */
[----:B0-----:R-:W-:-:S04]  /*0060*/  LEA R0, R0, R3, 0x8 ;  /* 0x0000000300007211 */ /* 0x001fc800078e40ff */
[----:B------:R-:W-:Y:S02]  /*0070*/  ISETP.GE.AND P0, PT, R0, UR6, PT ;  /* 0x0000000600007c0c */ /* 0x000fe4000bf06270 */
[----:B------:R-:W-:-:S11]  /*0080*/  MOV R7, R0 ;  /* 0x0000000000077202 */ /* 0x000fd60000000f00 */
        /* <DEDUP_REMOVED lines=289> */
[----:B------:R-:W-:-:S03]  /*12a0*/  @P0 IMAD.MOV.U32 R8, RZ, RZ, RZ ;  /* 0x000000ffff080224 */ /* 0x000fc600078e00ff */
        /* <DEDUP_REMOVED lines=13> */
.L_x_3689:
[----:B------:R-:W-:Y:S01]  /*1380*/  ULDC.64 UR8, c[0x0][0x418] ;  /* 0x0001060000087ab9 */ /* 0x000fe20000000a00 */
[----:B------:R-:W-:Y:S01]  /*1390*/  ULDC UR7, c[0x0][0x424] ;  /* 0x0001090000077ab9 */ /* 0x000fe20000000800 */
[----:B------:R-:W-:-:S04]  /*13a0*/  IADD3 R4, P0, R2, UR8, RZ ;  /* 0x0000000802047c10 */ /* 0x000fc8000ff1e0ff */
[----:B------:R-:W-:Y:S01]  /*13b0*/  IADD3.X R5, RZ, UR9, RZ, P0, !PT ;  /* 0x00000009ff057c10 */ /* 0x000fe200087fe4ff */
[----:B------:R-:W-:Y:S01]  /*13c0*/  FADD.FTZ R7, -RZ, |UR7| ;  /* 0x40000007ff077e21 */ /* 0x000fe20008010100 */
[----:B------:R-:W-:-:S03]  /*13d0*/  ULDC.64 UR8, c[0x0][0x410] ;  /* 0x0001040000087ab9 */ /* 0x000fc60000000a00 */
[----:B------:R-:W2:Y:S02]  /*13e0*/  LDG.E R4, desc[UR4][R4.64] ;  /* 0x0000000404047981 */ /* 0x000ea4000c1e1900 */
[----:B--2---:R-:W-:-:S05]  /*13f0*/  FADD.FTZ R2, |R4|, -RZ ;  /* 0x800000ff04027221 */ /* 0x004fca0000010200 */
        /* <DEDUP_REMOVED lines=10> */
[----:B------:R-:W-:-:S04]  /*14a0*/  IADD3 R2, P0, R3, UR8, RZ ;  /* 0x0000000803027c10 */ /* 0x000fc8000ff1e0ff */
[----:B------:R-:W-:Y:S01]  /*14b0*/  IADD3.X R3, RZ, UR9, RZ, P0, !PT ;  /* 0x00000009ff037c10 */ /* 0x000fe200087fe4ff */
[----:B------:R-:W0:Y:S02]  /*14c0*/  MUFU.SQRT R9, R9 ;  /* 0x0000000900097308 */ /* 0x000e240000002000 */
[----:B0-----:R-:W-:Y:S01]  /*14d0*/  @P1 FMUL.FTZ R6, R9, R8 ;  /* 0x0000000809061220 */ /* 0x001fe20000410000 */
[----:B------:R-:W-:Y:S02]  /*14e0*/  FSETP.NEU.FTZ.AND P1, PT, R7, +INF , PT ;  /* 0x7f8000000700780b */ /* 0x000fe40003f3d000 */
[----:B------:R-:W-:Y:S02]  /*14f0*/  IADD3 R7, R0, 0x80, RZ ;  /* 0x0000008000077810 */ /* 0x000fe40007ffe0ff */
[----:B------:R-:W-:-:S05]  /*1500*/  FSEL R5, R6, +INF , P1 ;  /* 0x7f80000006057808 */ /* 0x000fca0000800000 */
[----:B------:R0:W-:Y:S04]  /*1510*/  STG.E desc[UR4][R2.64], R5 ;  /* 0x0000000502007986 */ /* 0x0001e8000c101904 */
.L_x_3688:
[----:B------:R-:W-:Y:S05]  /*1520*/  BSYNC B0 ;  /* 0x0000000000007941 */ /* 0x000fea0003800000 */
.L_x_3687:
[----:B------:R-:W-:-:S13]  /*1530*/  ISETP.GE.AND P0, PT, R7, UR6, PT ;  /* 0x0000000607007c0c */ /* 0x000fda000bf06270 */
[----:B------:R-:W-:Y:S05]  /*1540*/  @P0 EXIT ;  /* 0x000000000000094d */ /* 0x000fea0003800000 */
[----:B------:R-:W1:Y:S01]  /*1550*/  LDC R8, c[0x0][0x218] ;  /* 0x00008600ff087b82 */ /* 0x000e620000000800 */
[----:B0-----:R-:W-:Y:S01]  /*1560*/  HFMA2.MMA R3, -RZ, RZ, 0, 0 ;  /* 0x00000000ff037435 */ /* 0x001fe200000001ff */
[----:B------:R-:W-:Y:S02]  /*1570*/  MOV R0, RZ ;  /* 0x000000ff00007202 */ /* 0x000fe40000000f00 */
        /* <DEDUP_REMOVED lines=288> */
[----:B------:R-:W-:Y:S01]  /*2780*/  IADD3 R4, -R7, RZ, RZ ;  /* 0x000000ff07047210 */ /* 0x000fe20007ffe1ff */
[----:B------:R-:W1:Y:S04]  /*2790*/  @P0 LDC R11, c[0x0][0x33c] ;  /* 0x0000cf00ff0b0b82 */ /* 0x000e680000000800 */
[----:B------:R-:W-:-:S04]  /*27a0*/  IMAD R4, R4, UR8, R5 ;  /* 0x0000000804047c24 */ /* 0x000fc8000f8e0205 */
        /* <DEDUP_REMOVED lines=9> */
.L_x_3690:
[----:B------:R-:W-:Y:S02]  /*2840*/  ULDC.64 UR6, c[0x0][0x418] ;  /* 0x0001060000067ab9 */ /* 0x000fe40000000a00 */
[----:B------:R-:W-:Y:S01]  /*2850*/  IADD3 R4, P0, R0, UR6, RZ ;  /* 0x0000000600047c10 */ /* 0x000fe2000ff1e0ff */
[----:B------:R-:W-:-:S03]  /*2860*/  ULDC UR6, c[0x0][0x424] ;  /* 0x0001090000067ab9 */ /* 0x000fc60000000800 */
[----:B------:R-:W-:-:S05]  /*2870*/  IADD3.X R5, RZ, UR7, RZ, P0, !PT ;  /* 0x00000007ff057c10 */ /* 0x000fca00087fe4ff */
[----:B------:R-:W2:Y:S01]  /*2880*/  LDG.E R4, desc[UR4][R4.64] ;  /* 0x0000000404047981 */ /* 0x000ea2000c1e1900 */
[----:B------:R-:W-:Y:S01]  /*2890*/  FADD.FTZ R7, -RZ, |UR6| ;  /* 0x40000006ff077e21 */ /* 0x000fe20008010100 */
[----:B------:R-:W-:Y:S01]  /*28a0*/  ULDC.64 UR6, c[0x0][0x410] ;  /* 0x0001040000067ab9 */ /* 0x000fe20000000a00 */
[----:B--2---:R-:W-:-:S05]  /*28b0*/  FADD.FTZ R0, |R4|, -RZ ;  /* 0x800000ff04007221 */ /* 0x004fca0000010200 */
[CC--:B------:R-:W-:Y:S02]  /*28c0*/  VIMNMX R6, R7.reuse, R0.reuse, !PT ;  /* 0x0000000007067248 */ /* 0x0c0fe40007fe0100 */
[----:B------:R-:W-:Y:S02]  /*28d0*/  VIMNMX R0, R7, R0, PT ;  /* 0x0000000007007248 */ /* 0x000fe40003fe0100 */
[----:B------:R-:W-:Y:S02]  /*28e0*/  LOP3.LUT R2, R6, 0xfe000000, RZ, 0xc0, !PT ;  /* 0xfe00000006027812 */ /* 0x000fe400078ec0ff */
[----:B------:R-:W-:Y:S02]  /*28f0*/  FSETP.NEU.FTZ.AND P1, PT, R0, RZ, PT ;  /* 0x000000ff0000720b */ /* 0x000fe40003f3d000 */
[C---:B------:R-:W-:Y:S02]  /*2900*/  IADD3 R7, -R2.reuse, 0x7e800000, RZ ;  /* 0x7e80000002077810 */ /* 0x040fe40007ffe1ff */
[----:B------:R-:W-:-:S02]  /*2910*/  LOP3.LUT R5, R2, 0x800000, RZ, 0xfc, !PT ;  /* 0x0080000002057812 */ /* 0x000fc400078efcff */
[----:B------:R-:W-:Y:S01]  /*2920*/  IADD3 R2, P0, R3, UR6, RZ ;  /* 0x0000000603027c10 */ /* 0x000fe2000ff1e0ff */
[-C--:B------:R-:W-:Y:S01]  /*2930*/  FMUL.FTZ R8, R0, R7.reuse ;  /* 0x0000000700087220 */ /* 0x080fe20000410000 */
[----:B------:R-:W-:Y:S02]  /*2940*/  FMUL.FTZ R7, R6, R7 ;  /* 0x0000000706077220 */ /* 0x000fe40000410000 */
[----:B------:R-:W-:Y:S01]  /*2950*/  IADD3.X R3, RZ, UR7, RZ, P0, !PT ;  /* 0x00000007ff037c10 */ /* 0x000fe200087fe4ff */
[----:B------:R-:W-:-:S04]  /*2960*/  FMUL.FTZ R8, R8, R8 ;  /* 0x0000000808087220 */ /* 0x000fc80000410000 */
[----:B------:R-:W-:-:S06]  /*2970*/  FFMA.FTZ R8, R7, R7, R8 ;  /* 0x0000000707087223 */ /* 0x000fcc0000010008 */
[----:B------:R-:W0:Y:S02]  /*2980*/  MUFU.SQRT R8, R8 ;  /* 0x0000000800087308 */ /* 0x000e240000002000 */
[----:B0-----:R-:W-:Y:S01]  /*2990*/  @P1 FMUL.FTZ R6, R8, R5 ;  /* 0x0000000508061220 */ /* 0x001fe20000410000 */
[----:B------:R-:W-:-:S04]  /*29a0*/  FSETP.NEU.FTZ.AND P1, PT, R0, +INF , PT ;  /* 0x7f8000000000780b */ /* 0x000fc80003f3d000 */
[----:B------:R-:W-:-:S05]  /*29b0*/  FSEL R5, R6, +INF , P1 ;  /* 0x7f80000006057808 */ /* 0x000fca0000800000 */
[----:B------:R-:W-:Y:S01]  /*29c0*/  STG.E desc[UR4][R2.64], R5 ;  /* 0x0000000502007986 */ /* 0x000fe2000c101904 */
[----:B------:R-:W-:Y:S05]  /*29d0*/  EXIT ;  /* 0x000000000000794d */ /* 0x000fea0003800000 */
.L_x_3691:
        /* <DEDUP_REMOVED lines=10> */
.L_x_19790:


//--------------------- .text._ZN2at6native27unrolled_elementwise_kernelINS0_13AUnaryFunctorIfffZZZNS0_17hypot_kernel_cudaERNS_18TensorIteratorBaseEENKUlvE_clEvENKUlvE0_clEvEUlffE_EESt5arrayIPcLm2EELi4E23TrivialOffsetCalculatorILi1EjESD_NS0_6memory15LoadWithoutCastENSE_16StoreWithoutCastEEEviT_T0_T2_T3_T4_T5_ --------------------------
	.section	.text._ZN2at6native27unrolled_elementwise_kernelINS0_13AUnaryFunctorIfffZZZNS0_17hypot_kernel_cudaERNS_18TensorIteratorBaseEENKUlvE_clEvENKUlvE0_clEvEUlffE_EESt5arrayIPcLm2EELi4E23TrivialOffsetCalculatorILi1EjESD_NS0_6memory15LoadWithoutCastENSE_16StoreWithoutCastEEEviT_T0_T2_T3_T4_T5_,"ax",@progbits
	.align	128
        .global         _ZN2at6native27unrolled_elementwise_kernelINS0_13AUnaryFunctorIfffZZZNS0_17hypot_kernel_cudaERNS_18TensorIteratorBaseEENKUlvE_clEvENKUlvE0_clEvEUlffE_EESt5arrayIPcLm2EELi4E23TrivialOffsetCalculatorILi1EjESD_NS0_6memory15LoadWithoutCastENSE_16StoreWithoutCastEEEviT_T0_T2_T3_T4_T5_
        .type           _ZN2at6native27unrolled_elementwise_kernelINS0_13AUnaryFunctorIfffZZZNS0_17hypot_kernel_cudaERNS_18TensorIteratorBaseEENKUlvE_clEvENKUlvE0_clEvEUlffE_EESt5arrayIPcLm2EELi4E23TrivialOffsetCalculatorILi1EjESD_NS0_6memory15LoadWithoutCastENSE_16StoreWithoutCastEEEviT_T0_T2_T3_T4_T5_,@function
        .size           _ZN2at6native27unrolled_elementwise_kernelINS0_13AUnaryFunctorIfffZZZNS0_17hypot_kernel_cudaERNS_18TensorIteratorBaseEENKUlvE_clEvENKUlvE0_clEvEUlffE_EESt5arrayIPcLm2EELi4E23TrivialOffsetCalculatorILi1EjESD_NS0_6memory15LoadWithoutCastENSE_16StoreWithoutCastEEEviT_T0_T2_T3_T4_T5_,(.L_x_19791 - _ZN2at6native27unrolled_elementwise_kernelINS0_13AUnaryFunctorIfffZZZNS0_17hypot_kernel_cudaERNS_18TensorIteratorBaseEENKUlvE_clEvENKUlvE0_clEvEUlffE_EESt5arrayIPcLm2EELi4E23TrivialOffsetCalculatorILi1EjESD_NS0_6memory15LoadWithoutCastENSE_16StoreWithoutCastEEEviT_T0_T2_T3_T4_T5_)
        .other          _ZN2at6native27unrolled_elementwise_kernelINS0_13AUnaryFunctorIfffZZZNS0_17hypot_kernel_cudaERNS_18TensorIteratorBaseEENKUlvE_clEvENKUlvE0_clEvEUlffE_EESt5arrayIPcLm2EELi4E23TrivialOffsetCalculatorILi1EjESD_NS0_6memory15LoadWithoutCastENSE_16StoreWithoutCastEEEviT_T0_T2_T3_T4_T5_,@"STO_CUDA_ENTRY STV_DEFAULT"
_ZN2at6native27unrolled_elementwise_kernelINS0_13AUnaryFunctorIfffZZZNS0_17hypot_kernel_cudaERNS_18TensorIteratorBaseEENKUlvE_clEvENKUlvE0_clEvEUlffE_EESt5arrayIPcLm2EELi4E23TrivialOffsetCalculatorILi1EjESD_NS0_6memory15LoadWithoutCastENSE_16StoreWithoutCastEEEviT_T0_T2_T3_T4_T5_:
.text._ZN2at6native27unrolled_elementwise_kernelINS0_13AUnaryFunctorIfffZZZNS0_17hypot_kernel_cudaERNS_18TensorIteratorBaseEENKUlvE_clEvENKUlvE0_clEvEUlffE_EESt5arrayIPcLm2EELi4E23TrivialOffsetCalculatorILi1EjESD_NS0_6memory15LoadWithoutCastENSE_16StoreWithoutCastEEEviT_T0_T2_T3_T4_T5_:
[----:B------:R-:W-:Y:S01]  /*0000*/  LDC R1, c[0x0][0x28] ;  /* 0x00000a00ff017b82 */ /* 0x000fe20000000800 */
[----:B------:R-:W0:Y:S07]  /*0010*/  S2R R0, SR_CTAID.X ;  /* 0x0000000000007919 */ /* 0x000e2e0000002500 */
[----:B------:R-:W0:Y:S01]  /*0020*/  LDC R3, c[0x0][0x210] ;  /* 0x00008400ff037b82 */ /* 0x000e220000000800 */
[----:B------:R-:W-:Y:S01]  /*0030*/  HFMA2.MMA R4, -RZ, RZ, 0, 0 ;  /* 0x00000000ff047435 */ /* 0x000fe200000001ff */
[----:B------:R-:W-:Y:S01]  /*0040*/  ULDC.64 UR4, c[0x0][0x208] ;  /* 0x0000820000047ab9 */ /* 0x000fe20000000a00 */
[----:B------:R-:W1:Y:S01]  /*0050*/  S2R R5, SR_TID.X ;  /* 0x0000000000057919 */ /* 0x000e620000002100 */
        /* <DEDUP_REMOVED lines=17> */
[C---:B------:R-:W-:Y:S02]  /*0170*/  @!P0 IMAD R15, R0.reuse, 0x200, R3 ;  /* 0x00000200000f8824 */ /* 0x040fe400078e0203 */
[----:B------:R-:W-:-:S05]  /*0180*/  @!P2 IMAD R9, R0, 0x200, R9 ;  /* 0x000002000009a824 */ /* 0x000fca00078e0209 */
[----:B------:R-:W1:Y:S01]  /*0190*/  @!P0 LDC.64 R6, c[0x0][0x228] ;  /* 0x00008a00ff068b82 */ /* 0x000e620000000a00 */
[----:B------:R-:W-:Y:S01]  /*01a0*/  MOV R18, RZ ;  /* 0x000000ff00127202 */ /* 0x000fe20000000f00 */
[C---:B------:R-:W-:Y:S01]  /*01b0*/  VIADD R21, R3.reuse, 0x80 ;  /* 0x0000008003157836 */ /* 0x040fe20000000000 */
[----:B------:R-:W-:Y:S01]  /*01c0*/  IADD3 R19, R3, 0x100, RZ ;  /* 0x0000010003137810 */ /* 0x000fe20007ffe0ff */
[----:B------:R-:W-:Y:S01]  /*01d0*/  BSSY B0, `(.L_x_3692) ;  /* 0x0000023000007945 */ /* 0x000fe20003800000 */
[----:B0-----:R-:W-:Y:S01]  /*01e0*/  @!P2 IMAD.WIDE.U32 R12, R9, 0x4, R12 ;  /* 0x00000004090ca825 */ /* 0x001fe200078e000c */
[----:B------:R-:W-:-:S03]  /*01f0*/  CS2R R8, SRZ ;  /* 0x0000000000087805 */ /* 0x000fc6000001ff00 */
[----:B-1----:R-:W-:-:S03]  /*0200*/  @!P0 IMAD.WIDE.U32 R6, R15, 0x4, R6 ;  /* 0x000000040f068825 */ /* 0x002fc600078e0006 */
[----:B------:R0:W5:Y:S01]  /*0210*/  @!P1 LDG.E R9, desc[UR4][R10.64] ;  /* 0x000000040a099981 */ /* 0x000162000c1e1900 */
[----:B------:R-:W1:Y:S01]  /*0220*/  @!P0 LDC.64 R14, c[0x0][0x220] ;  /* 0x00008800ff0e8b82 */ /* 0x000e620000000a00 */
[-C--:B------:R-:W-:Y:S02]  /*0230*/  ISETP.GE.AND P6, PT, R21, R2.reuse, PT ;  /* 0x000000021500720c */ /* 0x080fe40003fc6270 */
[----:B------:R-:W5:Y:S04]  /*0240*/  @!P3 LDG.E R8, desc[UR4][R16.64] ;  /* 0x000000041008b981 */ /* 0x000f68000c1e1900 */
[----:B------:R-:W5:Y:S01]  /*0250*/  @!P2 LDG.E R4, desc[UR4][R12.64] ;  /* 0x000000040c04a981 */ /* 0x000f62000c1e1900 */
[----:B0-----:R-:W-:Y:S01]  /*0260*/  VIADD R11, R3, 0x180 ;  /* 0x00000180030b7836 */ /* 0x001fe20000000000 */
[----:B------:R-:W-:Y:S01]  /*0270*/  @!P0 IADD3 R3, R5, 0x80, RZ ;  /* 0x0000008005038810 */ /* 0x000fe20007ffe0ff */
[----:B------:R-:W-:Y:S01]  /*0280*/  @!P0 IMAD R5, R0, 0x200, R5 ;  /* 0x0000020000058824 */ /* 0x000fe200078e0205 */
[----:B------:R1:W5:Y:S01]  /*0290*/  @!P0 LDG.E R18, desc[UR4][R6.64] ;  /* 0x0000000406128981 */ /* 0x000362000c1e1900 */
[----:B------:R-:W-:-:S02]  /*02a0*/  ISETP.GE.AND P1, PT, R19, R2, PT ;  /* 0x000000021300720c */ /* 0x000fc40003f26270 */
[-C--:B------:R-:W-:Y:S02]  /*02b0*/  ISETP.GE.AND P2, PT, R11, R2.reuse, PT ;  /* 0x000000020b00720c */ /* 0x080fe40003f46270 */
[----:B------:R-:W-:Y:S01]  /*02c0*/  ISETP.GE.AND P3, PT, R3, R2, PT ;  /* 0x000000020300720c */ /* 0x000fe20003f66270 */
[----:B-1----:R-:W-:Y:S01]  /*02d0*/  @!P0 IMAD.WIDE.U32 R6, R5, 0x4, R14 ;  /* 0x0000000405068825 */ /* 0x002fe200078e000e */
[----:B------:R-:W-:Y:S11]  /*02e0*/  @P0 BRA `(.L_x_3693) ;  /* 0x0000000000440947 */ /* 0x000ff60003800000 */
[----:B------:R-:W-:Y:S01]  /*02f0*/  ULDC UR6, c[0x0][0x218] ;  /* 0x0000860000067ab9 */ /* 0x000fe20000000800 */
[----:B-----5:R-:W-:Y:S01]  /*0300*/  FADD.FTZ R18, |R18|, -RZ ;  /* 0x800000ff12127221 */ /* 0x020fe20000010200 */
[----:B------:R-:W-:-:S05]  /*0310*/  FADD.FTZ R5, -RZ, |UR6| ;  /* 0x40000006ff057e21 */ /* 0x000fca0008010100 */
[CC--:B------:R-:W-:Y:S02]  /*0320*/  VIMNMX R10, R5.reuse, R18.reuse, !PT ;  /* 0x00000012050a7248 */ /* 0x0c0fe40007fe0100 */
        /* <DEDUP_REMOVED lines=13> */
.L_x_3693:
[----:B------:R-:W-:Y:S05]  /*0400*/  BSYNC B0 ;  /* 0x0000000000007941 */ /* 0x000fea0003800000 */
.L_x_3692:
        /* <DEDUP_REMOVED lines=19> */
.L_x_3695:
[----:B------:R-:W-:Y:S05]  /*0540*/  BSYNC B0 ;  /* 0x0000000000007941 */ /* 0x000fea0003800000 */
.L_x_3694:
        /* <DEDUP_REMOVED lines=19> */
.L_x_3697:
[----:B------:R-:W-:Y:S05]  /*0680*/  BSYNC B0 ;  /* 0x0000000000007941 */ /* 0x000fea0003800000 */
.L_x_3696:
        /* <DEDUP_REMOVED lines=19> */
.L_x_3699:
[----:B------:R-:W-:Y:S05]  /*07c0*/  BSYNC B0 ;  /* 0x0000000000007941 */ /* 0x000fea0003800000 */
.L_x_3698:
[----:B------:R0:W-:Y:S01]  /*07d0*/  @!P0 STG.E desc[UR4][R6.64], R5 ;  /* 0x0000000506008986 */ /* 0x0001e2000c101904 */
        /* <DEDUP_REMOVED lines=10> */
[----:B------:R1:W-:Y:S04]  /*0880*/  STG.E desc[UR4][R4.64], R9 ;  /* 0x0000000904007986 */ /* 0x0003e8000c101904 */
[----:B------:R1:W-:Y:S02]  /*0890*/  @!P0 STG.E desc[UR4][R6.64], R8 ;  /* 0x0000000806008986 */ /* 0x0003e4000c101904 */
.L_x_3701:
[----:B------:R-:W-:Y:S05]  /*08a0*/  BSYNC B0 ;  /* 0x0000000000007941 */ /* 0x000fea0003800000 */
.L_x_3700:
[----:B------:R-:W-:-:S13]  /*08b0*/  ISETP.GE.AND P0, PT, R3, R2, PT ;  /* 0x000000020300720c */ /* 0x000fda0003f06270 */
[----:B------:R-:W-:Y:S05]  /*08c0*/  @P0 EXIT ;  /* 0x000000000000094d */ /* 0x000fea0003800000 */
[----:B01---5:R-:W0:Y:S01]  /*08d0*/  LDC.64 R4, c[0x0][0x220] ;  /* 0x00008800ff047b82 */ /* 0x023e220000000a00 */
[----:B------:R-:W-:-:S05]  /*08e0*/  LEA R3, R0, R3, 0x9 ;  /* 0x0000000300037211 */ /* 0x000fca00078e48ff */
[----:B0-----:R-:W-:-:S05]  /*08f0*/  IMAD.WIDE.U32 R2, R3, 0x4, R4 ;  /* 0x0000000403027825 */ /* 0x001fca00078e0004 */
[----:B------:R-:W-:Y:S01]  /*0900*/  STG.E desc[UR4][R2.64], R11 ;  /* 0x0000000b02007986 */ /* 0x000fe2000c101904 */
[----:B------:R-:W-:Y:S05]  /*0910*/  EXIT ;  /* 0x000000000000794d */ /* 0x000fea0003800000 */
.L_x_3702:
        /* <DEDUP_REMOVED lines=14> */
.L_x_19791:


//--------------------- .text._ZN2at6native29vectorized_elementwise_kernelILi2ENS0_13AUnaryFunctorIfffZZZNS0_17hypot_kernel_cudaERNS_18TensorIteratorBaseEENKUlvE_clEvENKUlvE0_clEvEUlffE_EESt5arrayIPcLm2EEEEviT0_T1_ --------------------------
	.section	.text._ZN2at6native29vectorized_elementwise_kernelILi2ENS0_13AUnaryFunctorIfffZZZNS0_17hypot_kernel_cudaERNS_18TensorIteratorBaseEENKUlvE_clEvENKUlvE0_clEvEUlffE_EESt5arrayIPcLm2EEEEviT0_T1_,"ax",@progbits
	.align	128
        .global         _ZN2at6native29vectorized_elementwise_kernelILi2ENS0_13AUnaryFunctorIfffZZZNS0_17hypot_kernel_cudaERNS_18TensorIteratorBaseEENKUlvE_clEvENKUlvE0_clEvEUlffE_EESt5arrayIPcLm2EEEEviT0_T1_
        .type           _ZN2at6native29vectorized_elementwise_kernelILi2ENS0_13AUnaryFunctorIfffZZZNS0_17hypot_kernel_cudaERNS_18TensorIteratorBaseEENKUlvE_clEvENKUlvE0_clEvEUlffE_EESt5arrayIPcLm2EEEEviT0_T1_,@function
        .size           _ZN2at6native29vectorized_elementwise_kernelILi2ENS0_13AUnaryFunctorIfffZZZNS0_17hypot_kernel_cudaERNS_18TensorIteratorBaseEENKUlvE_clEvENKUlvE0_clEvEUlffE_EESt5arrayIPcLm2EEEEviT0_T1_,(.L_x_19792 - _ZN2at6native29vectorized_elementwise_kernelILi2ENS0_13AUnaryFunctorIfffZZZNS0_17hypot_kernel_cudaERNS_18TensorIteratorBaseEENKUlvE_clEvENKUlvE0_clEvEUlffE_EESt5arrayIPcLm2EEEEviT0_T1_)
        .other          _ZN2at6native29vectorized_elementwise_kernelILi2ENS0_13AUnaryFunctorIfffZZZNS0_17hypot_kernel_cudaERNS_18TensorIteratorBaseEENKUlvE_clEvENKUlvE0_clEvEUlffE_EESt5arrayIPcLm2EEEEviT0_T1_,@"STO_CUDA_ENTRY STV_DEFAULT"
_ZN2at6native29vectorized_elementwise_kernelILi2ENS0_13AUnaryFunctorIfffZZZNS0_17hypot_kernel_cudaERNS_18TensorIteratorBaseEENKUlvE_clEvENKUlvE0_clEvEUlffE_EESt5arrayIPcLm2EEEEviT0_T1_:
.text._ZN2at6native29vectorized_elementwise_kernelILi2ENS0_13AUnaryFunctorIfffZZZNS0_17hypot_kernel_cudaERNS_18TensorIteratorBaseEENKUlvE_clEvENKUlvE0_clEvEUlffE_EESt5arrayIPcLm2EEEEviT0_T1_:
        /* <DEDUP_REMOVED lines=9> */
[----:B------:R-:W1:Y:S01]  /*0090*/  LDC.64 R2, c[0x0][0x228] ;  /* 0x00008a00ff027b82 */ /* 0x000e620000000a00 */
[----:B------:R-:W-:Y:S01]  /*00a0*/  ULDC UR6, c[0x0][0x218] ;  /* 0x0000860000067ab9 */ /* 0x000fe20000000800 */
[----:B-1----:R-:W-:-:S04]  /*00b0*/  IMAD.WIDE R2, R23, 0x4, R2 ;  /* 0x0000000417027825 */ /* 0x002fc800078e0202 */
[----:B0-----:R-:W-:-:S05]  /*00c0*/  IMAD.WIDE.U32 R10, R13, 0x8, R2 ;  /* 0x000000080d0a7825 */ /* 0x001fca00078e0002 */
[----:B------:R-:W2:Y:S04]  /*00d0*/  LDG.E.64 R8, desc[UR4][R10.64] ;  /* 0x000000040a087981 */ /* 0x000ea8000c1e1b00 */
[----:B------:R-:W3:Y:S04]  /*00e0*/  LDG.E.64 R6, desc[UR4][R10.64+0x400] ;  /* 0x000400040a067981 */ /* 0x000ee8000c1e1b00 */
[----:B------:R0:W4:Y:S04]  /*00f0*/  LDG.E.64 R4, desc[UR4][R10.64+0x800] ;  /* 0x000800040a047981 */ /* 0x000128000c1e1b00 */
[----:B------:R-:W5:Y:S01]  /*0100*/  LDG.E.64 R2, desc[UR4][R10.64+0xc00] ;  /* 0x000c00040a027981 */ /* 0x000f62000c1e1b00 */
[----:B------:R-:W-:Y:S01]  /*0110*/  FADD.FTZ R18, -RZ, |UR6| ;  /* 0x40000006ff127e21 */ /* 0x000fe20008010100 */
[----:B--2---:R-:W-:Y:S01]  /*0120*/  FADD.FTZ R15, |R8|, -RZ ;  /* 0x800000ff080f7221 */ /* 0x004fe20000010200 */
[----:B------:R-:W-:Y:S01]  /*0130*/  FADD.FTZ R17, |R9|, -RZ ;  /* 0x800000ff09117221 */ /* 0x000fe20000010200 */
[----:B---3--:R-:W-:-:S03]  /*0140*/  FADD.FTZ R21, |R6|, -RZ ;  /* 0x800000ff06157221 */ /* 0x008fc60000010200 */
[CC--:B------:R-:W-:Y:S02]  /*0150*/  VIMNMX R25, R18.reuse, R15.reuse, !PT ;  /* 0x0000000f12197248 */ /* 0x0c0fe40007fe0100 */
[C---:B------:R-:W-:Y:S02]  /*0160*/  VIMNMX R9, R18.reuse, R15, PT ;  /* 0x0000000f12097248 */ /* 0x040fe40003fe0100 */
[----:B------:R-:W-:Y:S02]  /*0170*/  LOP3.LUT R8, R25, 0xfe000000, RZ, 0xc0, !PT ;  /* 0xfe00000019087812 */ /* 0x000fe400078ec0ff */
[----:B------:R-:W-:Y:S01]  /*0180*/  VIMNMX R24, R18, R17, !PT ;  /* 0x0000001112187248 */ /* 0x000fe20007fe0100 */
[----:B-----5:R-:W-:Y:S01]  /*0190*/  FADD.FTZ R3, |R3|, -RZ ;  /* 0x800000ff03037221 */ /* 0x020fe20000010200 */
[----:B------:R-:W-:Y:S02]  /*01a0*/  IADD3 R0, -R8, 0x7e800000, RZ ;  /* 0x7e80000008007810 */ /* 0x000fe40007ffe1ff */
[----:B0-----:R-:W-:-:S02]  /*01b0*/  LOP3.LUT R10, R24, 0xfe000000, RZ, 0xc0, !PT ;  /* 0xfe000000180a7812 */ /* 0x001fc400078ec0ff */
[C---:B------:R-:W-:Y:S01]  /*01c0*/  VIMNMX R12, R18.reuse, R17, PT ;  /* 0x00000011120c7248 */ /* 0x040fe20003fe0100 */
[-C--:B------:R-:W-:Y:S01]  /*01d0*/  FMUL.FTZ R6, R9, R0.reuse ;  /* 0x0000000009067220 */ /* 0x080fe20000410000 */
[----:B------:R-:W-:Y:S01]  /*01e0*/  FMUL.FTZ R11, R25, R0 ;  /* 0x00000000190b7220 */ /* 0x000fe20000410000 */
[----:B------:R-:W-:Y:S01]  /*01f0*/  VIMNMX R0, R18, R21, !PT ;  /* 0x0000001512007248 */ /* 0x000fe20007fe0100 */
[----:B------:R-:W-:Y:S01]  /*0200*/  FADD.FTZ R17, |R7|, -RZ ;  /* 0x800000ff07117221 */ /* 0x000fe20000010200 */
[----:B------:R-:W-:Y:S01]  /*0210*/  FMUL.FTZ R6, R6, R6 ;  /* 0x0000000606067220 */ /* 0x000fe20000410000 */
[----:B------:R-:W-:Y:S02]  /*0220*/  IADD3 R19, -R10, 0x7e800000, RZ ;  /* 0x7e8000000a137810 */ /* 0x000fe40007ffe1ff */
[----:B------:R-:W-:Y:S01]  /*0230*/  LOP3.LUT R15, R0, 0xfe000000, RZ, 0xc0, !PT ;  /* 0xfe000000000f7812 */ /* 0x000fe200078ec0ff */
[----:B------:R-:W-:Y:S01]  /*0240*/  FFMA.FTZ R16, R11, R11, R6 ;  /* 0x0000000b0b107223 */ /* 0x000fe20000010006 */
[----:B------:R-:W-:Y:S01]  /*0250*/  VIMNMX R7, R18, R21, PT ;  /* 0x0000001512077248 */ /* 0x000fe20003fe0100 */
[-C--:B------:R-:W-:Y:S01]  /*0260*/  FMUL.FTZ R6, R12, R19.reuse ;  /* 0x000000130c067220 */ /* 0x080fe20000410000 */
[----:B------:R-:W-:Y:S01]  /*0270*/  IADD3 R20, -R15, 0x7e800000, RZ ;  /* 0x7e8000000f147810 */ /* 0x000fe20007ffe1ff */
[----:B------:R-:W-:Y:S01]  /*0280*/  FMUL.FTZ R19, R24, R19 ;  /* 0x0000001318137220 */ /* 0x000fe20000410000 */
[----:B------:R-:W-:Y:S01]  /*0290*/  FSETP.NEU.FTZ.AND P3, PT, R12, RZ, PT ;  /* 0x000000ff0c00720b */ /* 0x000fe20003f7d000 */
[----:B------:R-:W-:Y:S01]  /*02a0*/  FMUL.FTZ R14, R6, R6 ;  /* 0x00000006060e7220 */ /* 0x000fe20000410000 */
[----:B------:R-:W-:Y:S01]  /*02b0*/  VIMNMX R6, R18, R17, !PT ;  /* 0x0000001112067248 */ /* 0x000fe20007fe0100 */
[-C--:B------:R-:W-:Y:S01]  /*02c0*/  FMUL.FTZ R21, R7, R20.reuse ;  /* 0x0000001407157220 */ /* 0x080fe20000410000 */
[----:B------:R-:W-:Y:S01]  /*02d0*/  FMUL.FTZ R20, R0, R20 ;  /* 0x0000001400147220 */ /* 0x000fe20000410000 */
[----:B------:R-:W-:Y:S01]  /*02e0*/  FFMA.FTZ R19, R19, R19, R14 ;  /* 0x0000001313137223 */ /* 0x000fe2000001000e */
[----:B------:R-:W-:Y:S01]  /*02f0*/  LOP3.LUT R11, R6, 0xfe000000, RZ, 0xc0, !PT ;  /* 0xfe000000060b7812 */ /* 0x000fe200078ec0ff */
[----:B------:R-:W-:Y:S01]  /*0300*/  FMUL.FTZ R21, R21, R21 ;  /* 0x0000001515157220 */ /* 0x000fe20000410000 */
[----:B------:R-:W-:Y:S01]  /*0310*/  VIMNMX R14, R18, R17, PT ;  /* 0x00000011120e7248 */ /* 0x000fe20003fe0100 */
[----:B------:R-:W0:Y:S01]  /*0320*/  MUFU.SQRT R16, R16 ;  /* 0x0000001000107308 */ /* 0x000e220000002000 */
[----:B------:R-:W-:Y:S01]  /*0330*/  IADD3 R27, -R11, 0x7e800000, RZ ;  /* 0x7e8000000b1b7810 */ /* 0x000fe20007ffe1ff */
[----:B------:R-:W-:Y:S01]  /*0340*/  FFMA.FTZ R17, R20, R20, R21 ;  /* 0x0000001414117223 */ /* 0x000fe20000010015 */
[----:B------:R-:W-:-:S02]  /*0350*/  FSETP.NEU.FTZ.AND P1, PT, R9, RZ, PT ;  /* 0x000000ff0900720b */ /* 0x000fc40003f3d000 */
[----:B------:R-:W-:Y:S01]  /*0360*/  FSETP.NEU.FTZ.AND P5, PT, R7, RZ, PT ;  /* 0x000000ff0700720b */ /* 0x000fe20003fbd000 */
[-C--:B------:R-:W-:Y:S01]  /*0370*/  FMUL.FTZ R20, R14, R27.reuse ;  /* 0x0000001b0e147220 */ /* 0x080fe20000410000 */
[----:B------:R-:W-:Y:S01]  /*0380*/  FMUL.FTZ R27, R6, R27 ;  /* 0x0000001b061b7220 */ /* 0x000fe20000410000 */
[----:B------:R-:W1:Y:S01]  /*0390*/  MUFU.SQRT R19, R19 ;  /* 0x0000001300137308 */ /* 0x000e620000002000 */
[----:B------:R-:W-:Y:S01]  /*03a0*/  LOP3.LUT R10, R10, 0x800000, RZ, 0xfc, !PT ;  /* 0x008000000a0a7812 */ /* 0x000fe200078efcff */
[----:B------:R-:W-:Y:S01]  /*03b0*/  FMUL.FTZ R20, R20, R20 ;  /* 0x0000001414147220 */ /* 0x000fe20000410000 */
[----:B------:R-:W-:Y:S02]  /*03c0*/  LOP3.LUT R21, R8, 0x800000, RZ, 0xfc, !PT ;  /* 0x0080000008157812 */ /* 0x000fe400078efcff */
[----:B------:R-:W-:Y:S01]  /*03d0*/  FSETP.NEU.FTZ.AND P0, PT, R9, +INF , PT ;  /* 0x7f8000000900780b */ /* 0x000fe20003f1d000 */
[----:B------:R-:W-:Y:S01]  /*03e0*/  FFMA.FTZ R20, R27, R27, R20 ;  /* 0x0000001b1b147223 */ /* 0x000fe20000010014 */
[----:B------:R-:W-:Y:S01]  /*03f0*/  LOP3.LUT R8, R15, 0x800000, RZ, 0xfc, !PT ;  /* 0x008000000f087812 */ /* 0x000fe200078efcff */
[----:B------:R-:W2:Y:S01]  /*0400*/  MUFU.SQRT R17, R17 ;  /* 0x0000001100117308 */ /* 0x000ea20000002000 */
[----:B----4-:R-:W-:Y:S01]  /*0410*/  FADD.FTZ R9, |R4|, -RZ ;  /* 0x800000ff04097221 */ /* 0x010fe20000010200 */
[----:B0-----:R-:W-:Y:S01]  /*0420*/  @P1 FMUL.FTZ R25, R16, R21 ;  /* 0x0000001510191220 */ /* 0x001fe20000410000 */
[----:B------:R-:W-:-:S02]  /*0430*/  FSETP.NEU.FTZ.AND P4, PT, R7, +INF , PT ;  /* 0x7f8000000700780b */ /* 0x000fc40003f9d000 */
[----:B------:R-:W-:Y:S02]  /*0440*/  FSETP.NEU.FTZ.AND P1, PT, R14, RZ, PT ;  /* 0x000000ff0e00720b */ /* 0x000fe40003f3d000 */
[-C--:B------:R-:W-:Y:S01]  /*0450*/  VIMNMX R7, R18, R9.reuse, !PT ;  /* 0x0000000912077248 */ /* 0x080fe20007fe0100 */
[----:B------:R-:W0:Y:S01]  /*0460*/  MUFU.SQRT R15, R20 ;  /* 0x00000014000f7308 */ /* 0x000e220000002000 */
[----:B-1----:R-:W-:Y:S01]  /*0470*/  @P3 FMUL.FTZ R24, R19, R10 ;  /* 0x0000000a13183220 */ /* 0x002fe20000410000 */
[----:B------:R-:W-:Y:S01]  /*0480*/  FADD.FTZ R19, |R5|, -RZ ;  /* 0x800000ff05137221 */ /* 0x000fe20000010200 */
[----:B------:R-:W-:Y:S01]  /*0490*/  LOP3.LUT R26, R7, 0xfe000000, RZ, 0xc0, !PT ;  /* 0xfe000000071a7812 */ /* 0x000fe200078ec0ff */
[----:B------:R-:W-:Y:S01]  /*04a0*/  FADD.FTZ R5, |R2|, -RZ ;  /* 0x800000ff02057221 */ /* 0x000fe20000010200 */
[----:B------:R-:W-:Y:S02]  /*04b0*/  LOP3.LUT R2, R11, 0x800000, RZ, 0xfc, !PT ;  /* 0x008000000b027812 */ /* 0x000fe400078efcff */
[C---:B------:R-:W-:Y:S01]  /*04c0*/  VIMNMX R9, R18.reuse, R9, PT ;  /* 0x0000000912097248 */ /* 0x040fe20003fe0100 */
[----:B--2---:R-:W-:Y:S01]  /*04d0*/  @P5 FMUL.FTZ R0, R17, R8 ;  /* 0x0000000811005220 */ /* 0x004fe20000410000 */
[----:B------:R-:W-:-:S02]  /*04e0*/  VIMNMX R8, R18, R19, !PT ;  /* 0x0000001312087248 */ /* 0x000fc40007fe0100 */
[----:B------:R-:W-:Y:S02]  /*04f0*/  IADD3 R4, -R26, 0x7e800000, RZ ;  /* 0x7e8000001a047810 */ /* 0x000fe40007ffe1ff */
[----:B------:R-:W-:Y:S02]  /*0500*/  LOP3.LUT R10, R8, 0xfe000000, RZ, 0xc0, !PT ;  /* 0xfe000000080a7812 */ /* 0x000fe400078ec0ff */
[----:B------:R-:W-:Y:S01]  /*0510*/  VIMNMX R11, R18, R19, PT ;  /* 0x00000013120b7248 */ /* 0x000fe20003fe0100 */
[----:B0-----:R-:W-:Y:S01]  /*0520*/  @P1 FMUL.FTZ R6, R15, R2 ;  /* 0x000000020f061220 */ /* 0x001fe20000410000 */
[----:B------:R-:W-:Y:S01]  /*0530*/  IADD3 R16, -R10, 0x7e800000, RZ ;  /* 0x7e8000000a107810 */ /* 0x000fe20007ffe1ff */
[-C--:B------:R-:W-:Y:S01]  /*0540*/  FMUL.FTZ R2, R9, R4.reuse ;  /* 0x0000000409027220 */ /* 0x080fe20000410000 */
[----:B------:R-:W-:Y:S01]  /*0550*/  FSETP.NEU.FTZ.AND P2, PT, R12, +INF , PT ;  /* 0x7f8000000c00780b */ /* 0x000fe20003f5d000 */
[----:B------:R-:W-:Y:S01]  /*0560*/  FMUL.FTZ R4, R7, R4 ;  /* 0x0000000407047220 */ /* 0x000fe20000410000 */
[----:B------:R-:W-:Y:S01]  /*0570*/  VIMNMX R12, R18, R5, !PT ;  /* 0x00000005120c7248 */ /* 0x000fe20007fe0100 */
[----:B------:R-:W-:Y:S01]  /*0580*/  FMUL.FTZ R19, R11, R16 ;  /* 0x000000100b137220 */ /* 0x000fe20000410000 */
[----:B------:R-:W-:Y:S01]  /*0590*/  FMUL.FTZ R17, R2, R2 ;  /* 0x0000000202117220 */ /* 0x000fe20000410000 */
[----:B------:R-:W-:Y:S01]  /*05a0*/  FMUL.FTZ R21, R8, R16 ;  /* 0x0000001008157220 */ /* 0x000fe20000410000 */
[----:B------:R-:W-:Y:S01]  /*05b0*/  LOP3.LUT R15, R12, 0xfe000000, RZ, 0xc0, !PT ;  /* 0xfe0000000c0f7812 */ /* 0x000fe200078ec0ff */
[----:B------:R-:W-:Y:S01]  /*05c0*/  FMUL.FTZ R20, R19, R19 ;  /* 0x0000001313147220 */ /* 0x000fe20000410000 */
[----:B------:R-:W-:Y:S01]  /*05d0*/  VIMNMX R16, R18, R5, PT ;  /* 0x0000000512107248 */ /* 0x000fe20003fe0100 */
[----:B------:R-:W-:Y:S01]  /*05e0*/  FFMA.FTZ R2, R4, R4, R17 ;  /* 0x0000000404027223 */ /* 0x000fe20000010011 */
[----:B------:R-:W-:Y:S01]  /*05f0*/  IADD3 R19, -R15, 0x7e800000, RZ ;  /* 0x7e8000000f137810 */ /* 0x000fe20007ffe1ff */
[----:B------:R-:W0:Y:S01]  /*0600*/  LDC.64 R4, c[0x0][0x220] ;  /* 0x00008800ff047b82 */ /* 0x000e220000000a00 */
[C---:B------:R-:W-:Y:S01]  /*0610*/  VIMNMX R17, R18.reuse, R3, PT ;  /* 0x0000000312117248 */ /* 0x040fe20003fe0100 */
[----:B------:R-:W-:Y:S01]  /*0620*/  FFMA.FTZ R21, R21, R21, R20 ;  /* 0x0000001515157223 */ /* 0x000fe20000010014 */
[----:B------:R-:W-:Y:S01]  /*0630*/  VIMNMX R18, R18, R3, !PT ;  /* 0x0000000312127248 */ /* 0x000fe20007fe0100 */
[-C--:B------:R-:W-:Y:S01]  /*0640*/  FMUL.FTZ R3, R16, R19.reuse ;  /* 0x0000001310037220 */ /* 0x080fe20000410000 */
[----:B------:R-:W-:Y:S01]  /*0650*/  FMUL.FTZ R22, R12, R19 ;  /* 0x000000130c167220 */ /* 0x000fe20000410000 */
[----:B------:R-:W-:Y:S01]  /*0660*/  FSETP.NEU.FTZ.AND P6, PT, R9, RZ, PT ;  /* 0x000000ff0900720b */ /* 0x000fe20003fdd000 */
[----:B------:R1:W2:Y:S01]  /*0670*/  MUFU.SQRT R19, R2 ;  /* 0x0000000200137308 */ /* 0x0002a20000002000 */
[----:B------:R-:W-:Y:S01]  /*0680*/  FMUL.FTZ R3, R3, R3 ;  /* 0x0000000303037220 */ /* 0x000fe20000410000 */
[----:B------:R-:W-:-:S02]  /*0690*/  LOP3.LUT R20, R18, 0xfe000000, RZ, 0xc0, !PT ;  /* 0xfe00000012147812 */ /* 0x000fc400078ec0ff */
[----:B------:R-:W-:Y:S01]  /*06a0*/  FSETP.NEU.FTZ.AND P5, PT, R11, RZ, PT ;  /* 0x000000ff0b00720b */ /* 0x000fe20003fbd000 */
[----:B------:R-:W-:Y:S01]  /*06b0*/  FFMA.FTZ R22, R22, R22, R3 ;  /* 0x0000001616167223 */ /* 0x000fe20000010003 */
[----:B------:R-:W-:Y:S02]  /*06c0*/  IADD3 R3, -R20, 0x7e800000, RZ ;  /* 0x7e80000014037810 */ /* 0x000fe40007ffe1ff */
[----:B------:R-:W3:Y:S01]  /*06d0*/  MUFU.SQRT R21, R21 ;  /* 0x0000001500157308 */ /* 0x000ee20000002000 */
[----:B-1----:R-:W-:Y:S02]  /*06e0*/  FSEL R2, R25, +INF , P0 ;  /* 0x7f80000019027808 */ /* 0x002fe40000000000 */
[-C--:B------:R-:W-:Y:S01]  /*06f0*/  FMUL.FTZ R27, R17, R3.reuse ;  /* 0x00000003111b7220 */ /* 0x080fe20000410000 */
[----:B------:R-:W-:Y:S01]  /*0700*/  FMUL.FTZ R3, R18, R3 ;  /* 0x0000000312037220 */ /* 0x000fe20000410000 */
[----:B------:R-:W-:Y:S02]  /*0710*/  FSETP.NEU.FTZ.AND P1, PT, R16, RZ, PT ;  /* 0x000000ff1000720b */ /* 0x000fe40003f3d000 */
[----:B------:R-:W-:Y:S01]  /*0720*/  FMUL.FTZ R28, R27, R27 ;  /* 0x0000001b1b1c7220 */ /* 0x000fe20000410000 */
[----:B------:R-:W1:Y:S01]  /*0730*/  MUFU.SQRT R22, R22 ;  /* 0x0000001600167308 */ /* 0x000e620000002000 */
[----:B0-----:R-:W-:Y:S01]  /*0740*/  IMAD.WIDE.U32 R4, R23, 0x4, R4 ;  /* 0x0000000417047825 */ /* 0x001fe200078e0004 */
[----:B------:R-:W-:-:S03]  /*0750*/  FSETP.NEU.FTZ.AND P0, PT, R17, RZ, PT ;  /* 0x000000ff1100720b */ /* 0x000fc60003f1d000 */
[----:B------:R-:W-:Y:S01]  /*0760*/  FFMA.FTZ R28, R3, R3, R28 ;  /* 0x00000003031c7223 */ /* 0x000fe2000001001c */
[----:B------:R-:W-:Y:S02]  /*0770*/  LOP3.LUT R26, R26, 0x800000, RZ, 0xfc, !PT ;  /* 0x008000001a1a7812 */ /* 0x000fe400078efcff */
[----:B------:R-:W-:Y:S01]  /*0780*/  LOP3.LUT R10, R10, 0x800000, RZ, 0xfc, !PT ;  /* 0x008000000a0a7812 */ /* 0x000fe200078efcff */
[----:B------:R-:W-:Y:S01]  /*0790*/  IMAD.WIDE R4, R13, 0x8, R4 ;  /* 0x000000080d047825 */ /* 0x000fe200078e0204 */
[----:B------:R-:W0:Y:S01]  /*07a0*/  MUFU.SQRT R23, R28 ;  /* 0x0000001c00177308 */ /* 0x000e220000002000 */
[----:B------:R-:W-:Y:S02]  /*07b0*/  LOP3.LUT R15, R15, 0x800000, RZ, 0xfc, !PT ;  /* 0x008000000f0f7812 */ /* 0x000fe400078efcff */
[----:B--2---:R-:W-:Y:S01]  /*07c0*/  @P6 FMUL.FTZ R7, R19, R26 ;  /* 0x0000001a13076220 */ /* 0x004fe20000410000 */
[----:B------:R-:W-:Y:S01]  /*07d0*/  LOP3.LUT R20, R20, 0x800000, RZ, 0xfc, !PT ;  /* 0x0080000014147812 */ /* 0x000fe200078efcff */
[----:B---3--:R-:W-:Y:S01]  /*07e0*/  @P5 FMUL.FTZ R8, R21, R10 ;  /* 0x0000000a15085220 */ /* 0x008fe20000410000 */
[----:B------:R-:W-:-:S02]  /*07f0*/  FSEL R3, R24, +INF , P2 ;  /* 0x7f80000018037808 */ /* 0x000fc40001000000 */
[----:B------:R-:W-:Y:S02]  /*0800*/  FSETP.NEU.FTZ.AND P3, PT, R14, +INF , PT ;  /* 0x7f8000000e00780b */ /* 0x000fe40003f7d000 */
[----:B------:R-:W-:Y:S01]  /*0810*/  FSETP.NEU.FTZ.AND P2, PT, R9, +INF , PT ;  /* 0x7f8000000900780b */ /* 0x000fe20003f5d000 */
[----:B-1----:R-:W-:Y:S01]  /*0820*/  @P1 FMUL.FTZ R12, R22, R15 ;  /* 0x0000000f160c1220 */ /* 0x002fe20000410000 */
[----:B------:R-:W-:Y:S01]  /*0830*/  FSETP.NEU.FTZ.AND P6, PT, R11, +INF , PT ;  /* 0x7f8000000b00780b */ /* 0x000fe20003fdd000 */
[----:B------:R-:W-:Y:S01]  /*0840*/  STG.E.64 desc[UR4][R4.64], R2 ;  /* 0x0000000204007986 */ /* 0x000fe2000c101b04 */
[----:B------:R-:W-:Y:S02]  /*0850*/  FSETP.NEU.FTZ.AND P5, PT, R16, +INF , PT ;  /* 0x7f8000001000780b */ /* 0x000fe40003fbd000 */
[----:B------:R-:W-:Y:S01]  /*0860*/  FSETP.NEU.FTZ.AND P1, PT, R17, +INF , PT ;  /* 0x7f8000001100780b */ /* 0x000fe20003f3d000 */
[----:B0-----:R-:W-:Y:S01]  /*0870*/  @P0 FMUL.FTZ R18, R23, R20 ;  /* 0x0000001417120220 */ /* 0x001fe20000410000 */
[----:B------:R-:W-:-:S02]  /*0880*/  FSEL R11, R6, +INF , P3 ;  /* 0x7f800000060b7808 */ /* 0x000fc40001800000 */
[----:B------:R-:W-:Y:S02]  /*0890*/  FSEL R6, R7, +INF , P2 ;  /* 0x7f80000007067808 */ /* 0x000fe40001000000 */
[----:B------:R-:W-:Y:S02]  /*08a0*/  FSEL R10, R0, +INF , P4 ;  /* 0x7f800000000a7808 */ /* 0x000fe40002000000 */
[----:B------:R-:W-:Y:S02]  /*08b0*/  FSEL R7, R8, +INF , P6 ;  /* 0x7f80000008077808 */ /* 0x000fe40003000000 */
[----:B------:R-:W-:Y:S01]  /*08c0*/  FSEL R12, R12, +INF , P5 ;  /* 0x7f8000000c0c7808 */ /* 0x000fe20002800000 */
[----:B------:R-:W-:Y:S01]  /*08d0*/  STG.E.64 desc[UR4][R4.64+0x400], R10 ;  /* 0x0004000a04007986 */ /* 0x000fe2000c101b04 */
[----:B------:R-:W-:-:S03]  /*08e0*/  FSEL R13, R18, +INF , P1 ;  /* 0x7f800000120d7808 */ /* 0x000fc60000800000 */
[----:B------:R-:W-:Y:S04]  /*08f0*/  STG.E.64 desc[UR4][R4.64+0x800], R6 ;  /* 0x0008000604007986 */ /* 0x000fe8000c101b04 */
[----:B------:R-:W-:Y:S01]  /*0900*/  STG.E.64 desc[UR4][R4.64+0xc00], R12 ;  /* 0x000c000c04007986 */ /* 0x000fe2000c101b04 */
[----:B------:R-:W-:Y:S05]  /*0910*/  EXIT ;  /* 0x000000000000794d */ /* 0x000fea0003800000 */
.L_x_3703:
[----:B------:R-:W0:Y:S01]  /*0920*/  S2R R4, SR_TID.X ;  /* 0x0000000000047919 */ /* 0x000e220000002100 */
[----:B------:R-:W-:Y:S01]  /*0930*/  IMAD.MOV.U32 R10, RZ, RZ, RZ ;  /* 0x000000ffff0a7224 */ /* 0x000fe200078e00ff */
[----:B0-----:R-:W-:Y:S01]  /*0940*/  ISETP.GE.AND P0, PT, R4, R0, PT ;  /* 0x000000000400720c */ /* 0x001fe20003f06270 */
[----:B------:R-:W-:-:S12]  /*0950*/  IMAD.MOV.U32 R16, RZ, RZ, R4 ;  /* 0x000000ffff107224 */ /* 0x000fd800078e0004 */
[----:B------:R-:W-:Y:S02]  /*0960*/  @!P0 IMAD.IADD R11, R23, 0x1, R16 ;  /* 0x00000001170b8824 */ /* 0x000fe400078e0210 */
[----:B------:R-:W-:-:S05]  /*0970*/  @!P0 VIADD R16, R16, 0x80 ;  /* 0x0000008010108836 */ /* 0x000fca0000000000 */
[----:B------:R-:W-:-:S13]  /*0980*/  ISETP.GE.AND P6, PT, R16, R0, PT ;  /* 0x000000001000720c */ /* 0x000fda0003fc6270 */
[----:B------:R-:W-:Y:S01]  /*0990*/  @!P6 IMAD.IADD R5, R23, 0x1, R16 ;  /* 0x000000011705e824 */ /* 0x000fe200078e0210 */
[----:B------:R-:W-:Y:S01]  /*09a0*/  @!P6 IADD3 R16, R16, 0x80, RZ ;  /* 0x000000801010e810 */ /* 0x000fe20007ffe0ff */
[----:B------:R-:W0:Y:S03]  /*09b0*/  @!P6 LDC.64 R6, c[0x0][0x228] ;  /* 0x00008a00ff06eb82 */ /* 0x000e260000000a00 */
[----:B------:R-:W-:-:S13]  /*09c0*/  ISETP.GE.AND P5, PT, R16, R0, PT ;  /* 0x000000001000720c */ /* 0x000fda0003fa6270 */
[----:B------:R-:W-:Y:S01]  /*09d0*/  @!P5 IMAD.IADD R9, R23, 0x1, R16 ;  /* 0x000000011709d824 */ /* 0x000fe200078e0210 */
[----:B------:R-:W1:Y:S01]  /*09e0*/  @!P5 LDC.64 R14, c[0x0][0x228] ;  /* 0x00008a00ff0edb82 */ /* 0x000e620000000a00 */
[----:B------:R-:W-:-:S05]  /*09f0*/  @!P5 VIADD R16, R16, 0x80 ;  /* 0x000000801010d836 */ /* 0x000fca0000000000 */
[----:B------:R-:W-:Y:S01]  /*0a00*/  ISETP.GE.AND P4, PT, R16, R0, PT ;  /* 0x000000001000720c */ /* 0x000fe20003f86270 */
[----:B0-----:R-:W-:-:S05]  /*0a10*/  @!P6 IMAD.WIDE.U32 R6, R5, 0x4, R6 ;  /* 0x000000040506e825 */ /* 0x001fca00078e0006 */
[----:B------:R-:W5:Y:S07]  /*0a20*/  @!P6 LDG.E R10, desc[UR4][R6.64] ;  /* 0x00000004060ae981 */ /* 0x000f6e000c1e1900 */
[----:B------:R-:W0:Y:S01]  /*0a30*/  @!P4 LDC.64 R18, c[0x0][0x228] ;  /* 0x00008a00ff12cb82 */ /* 0x000e220000000a00 */
[----:B------:R-:W-:Y:S02]  /*0a40*/  @!P4 IMAD.IADD R13, R23, 0x1, R16 ;  /* 0x00000001170dc824 */ /* 0x000fe400078e0210 */
[----:B------:R-:W-:-:S02]  /*0a50*/  @!P4 VIADD R16, R16, 0x80 ;  /* 0x000000801010c836 */ /* 0x000fc40000000000 */
[----:B-1----:R-:W-:Y:S01]  /*0a60*/  @!P5 IMAD.WIDE.U32 R14, R9, 0x4, R14 ;  /* 0x00000004090ed825 */ /* 0x002fe200078e000e */
[----:B------:R-:W-:Y:S02]  /*0a70*/  CS2R R8, SRZ ;  /* 0x0000000000087805 */ /* 0x000fe4000001ff00 */
[----:B------:R-:W-:-:S04]  /*0a80*/  ISETP.GE.AND P3, PT, R16, R0, PT ;  /* 0x000000001000720c */ /* 0x000fc80003f66270 */
[----:B------:R1:W5:Y:S09]  /*0a90*/  @!P5 LDG.E R9, desc[UR4][R14.64] ;  /* 0x000000040e09d981 */ /* 0x000372000c1e1900 */
[----:B------:R-:W-:Y:S01]  /*0aa0*/  @!P3 IADD3 R25, R23, R16, RZ ;  /* 0x000000101719b210 */ /* 0x000fe20007ffe0ff */
[----:B------:R-:W-:Y:S01]  /*0ab0*/  @!P3 VIADD R16, R16, 0x80 ;  /* 0x000000801010b836 */ /* 0x000fe20000000000 */
[----:B------:R-:W2:Y:S01]  /*0ac0*/  @!P3 LDC.64 R2, c[0x0][0x228] ;  /* 0x00008a00ff02bb82 */ /* 0x000ea20000000a00 */
[----:B0-----:R-:W-:-:S03]  /*0ad0*/  @!P4 IMAD.WIDE.U32 R18, R13, 0x4, R18 ;  /* 0x000000040d12c825 */ /* 0x001fc600078e0012 */
[----:B------:R-:W-:Y:S02]  /*0ae0*/  ISETP.GE.AND P2, PT, R16, R0, PT ;  /* 0x000000001000720c */ /* 0x000fe40003f46270 */
[----:B------:R0:W5:Y:S02]  /*0af0*/  @!P4 LDG.E R8, desc[UR4][R18.64] ;  /* 0x000000041208c981 */ /* 0x000164000c1e1900 */
[----:B-1----:R-:W1:Y:S08]  /*0b00*/  @!P0 LDC.64 R14, c[0x0][0x220] ;  /* 0x00008800ff0e8b82 */ /* 0x002e700000000a00 */
[----:B0-----:R-:W0:Y:S01]  /*0b10*/  @!P0 LDC.64 R18, c[0x0][0x228] ;  /* 0x00008a00ff128b82 */ /* 0x001e220000000a00 */
[----:B------:R-:W-:-:S02]  /*0b20*/  @!P2 IMAD.IADD R17, R23, 0x1, R16 ;  /* 0x000000011711a824 */ /* 0x000fc400078e0210 */
[----:B------:R-:W-:-:S05]  /*0b30*/  @!P2 VIADD R16, R16, 0x80 ;  /* 0x000000801010a836 */ /* 0x000fca0000000000 */
[----:B------:R-:W-:Y:S01]  /*0b40*/  ISETP.GE.AND P1, PT, R16, R0, PT ;  /* 0x000000001000720c */ /* 0x000fe20003f26270 */
[----:B0-----:R-:W-:Y:S01]  /*0b50*/  @!P0 IMAD.WIDE.U32 R18, R11, 0x4, R18 ;  /* 0x000000040b128825 */ /* 0x001fe200078e0012 */
[----:B------:R-:W-:-:S11]  /*0b60*/  HFMA2.MMA R11, -RZ, RZ, 0, 0 ;  /* 0x00000000ff0b7435 */ /* 0x000fd600000001ff */
[----:B------:R-:W0:Y:S01]  /*0b70*/  @!P1 LDC.64 R12, c[0x0][0x228] ;  /* 0x00008a00ff0c9b82 */ /* 0x000e220000000a00 */
[----:B------:R-:W5:Y:S01]  /*0b80*/  @!P0 LDG.E R11, desc[UR4][R18.64] ;  /* 0x00000004120b8981 */ /* 0x000f62000c1e1900 */
[----:B------:R-:W-:Y:S01]  /*0b90*/  @!P1 IADD3 R21, R23, R16, RZ ;  /* 0x0000001017159210 */ /* 0x000fe20007ffe0ff */
[----:B------:R-:W-:-:S05]  /*0ba0*/  @!P1 VIADD R16, R16, 0x80 ;  /* 0x0000008010109836 */ /* 0x000fca0000000000 */
[----:B------:R-:W-:Y:S01]  /*0bb0*/  ISETP.GE.AND P6, PT, R16, R0, PT ;  /* 0x000000001000720c */ /* 0x000fe20003fc6270 */
[----:B--2---:R-:W-:Y:S02]  /*0bc0*/  @!P3 IMAD.WIDE.U32 R24, R25, 0x4, R2 ;  /* 0x000000041918b825 */ /* 0x004fe400078e0002 */
[----:B------:R-:W2:Y:S10]  /*0bd0*/  @!P2 LDC.64 R2, c[0x0][0x228] ;  /* 0x00008a00ff02ab82 */ /* 0x000eb40000000a00 */
[----:B------:R-:W3:Y:S01]  /*0be0*/  @!P6 LDC.64 R6, c[0x0][0x228] ;  /* 0x00008a00ff06eb82 */ /* 0x000ee20000000a00 */
[----:B------:R-:W-:-:S02]  /*0bf0*/  @!P6 IMAD.IADD R27, R23, 0x1, R16 ;  /* 0x00000001171be824 */ /* 0x000fc400078e0210 */
[----:B0-----:R-:W-:-:S04]  /*0c00*/  @!P1 IMAD.WIDE.U32 R12, R21, 0x4, R12 ;  /* 0x00000004150c9825 */ /* 0x001fc800078e000c */
[----:B------:R-:W-:Y:S02]  /*0c10*/  IMAD.MOV.U32 R5, RZ, RZ, RZ ;  /* 0x000000ffff057224 */ /* 0x000fe400078e00ff */
[----:B------:R-:W-:Y:S01]  /*0c20*/  IMAD.MOV.U32 R16, RZ, RZ, RZ ;  /* 0x000000ffff107224 */ /* 0x000fe200078e00ff */
[----:B------:R-:W-:Y:S03]  /*0c30*/  BSSY B0, `(.L_x_3704) ;  /* 0x0000025000007945 */ /* 0x000fe60003800000 */
[----:B------:R0:W5:Y:S01]  /*0c40*/  @!P3 LDG.E R5, desc[UR4][R24.64] ;  /* 0x000000041805b981 */ /* 0x000162000c1e1900 */
[----:B--2---:R-:W-:-:S04]  /*0c50*/  @!P2 IMAD.WIDE.U32 R2, R17, 0x4, R2 ;  /* 0x000000041102a825 */ /* 0x004fc800078e0002 */
[----:B------:R-:W-:Y:S01]  /*0c60*/  VIADD R17, R4, 0x80 ;  /* 0x0000008004117836 */ /* 0x000fe20000000000 */
[----:B------:R2:W5:Y:S01]  /*0c70*/  @!P2 LDG.E R16, desc[UR4][R2.64] ;  /* 0x000000040210a981 */ /* 0x000562000c1e1900 */
[----:B---3--:R-:W-:Y:S01]  /*0c80*/  @!P6 IMAD.WIDE.U32 R20, R27, 0x4, R6 ;  /* 0x000000041b14e825 */ /* 0x008fe200078e0006 */
[----:B------:R-:W-:-:S03]  /*0c90*/  CS2R R6, SRZ ;  /* 0x0000000000067805 */ /* 0x000fc6000001ff00 */
[----:B0-----:R-:W-:-:S03]  /*0ca0*/  VIADD R25, R4, 0x100 ;  /* 0x0000010004197836 */ /* 0x001fc60000000000 */
[----:B------:R-:W5:Y:S01]  /*0cb0*/  @!P6 LDG.E R7, desc[UR4][R20.64] ;  /* 0x000000041407e981 */ /* 0x000f62000c1e1900 */
[-C--:B------:R-:W-:Y:S01]  /*0cc0*/  ISETP.GE.AND P6, PT, R17, R0.reuse, PT ;  /* 0x000000001100720c */ /* 0x080fe20003fc6270 */
[C---:B--2---:R-:W-:Y:S01]  /*0cd0*/  VIADD R3, R4.reuse, 0x180 ;  /* 0x0000018004037836 */ /* 0x044fe20000000000 */
[C---:B------:R-:W-:Y:S01]  /*0ce0*/  IADD3 R17, R4.reuse, 0x280, RZ ;  /* 0x0000028004117810 */ /* 0x040fe20007ffe0ff */
[----:B------:R0:W5:Y:S01]  /*0cf0*/  @!P1 LDG.E R6, desc[UR4][R12.64] ;  /* 0x000000040c069981 */ /* 0x000162000c1e1900 */
[-C--:B------:R-:W-:Y:S02]  /*0d00*/  ISETP.GE.AND P5, PT, R25, R0.reuse, PT ;  /* 0x000000001900720c */ /* 0x080fe40003fa6270 */
[-C--:B------:R-:W-:Y:S01]  /*0d10*/  ISETP.GE.AND P2, PT, R17, R0.reuse, PT ;  /* 0x000000001100720c */ /* 0x080fe20003f46270 */
[C---:B------:R-:W-:Y:S01]  /*0d20*/  VIADD R17, R4.reuse, 0x300 ;  /* 0x0000030004117836 */ /* 0x040fe20000000000 */
[----:B------:R-:W-:Y:S01]  /*0d30*/  ISETP.GE.AND P4, PT, R3, R0, PT ;  /* 0x000000000300720c */ /* 0x000fe20003f86270 */
[----:B0-----:R-:W-:-:S05]  /*0d40*/  VIADD R13, R4, 0x200 ;  /* 0x00000200040d7836 */ /* 0x001fca0000000000 */
[----:B------:R-:W-:Y:S01]  /*0d50*/  ISETP.GE.AND P3, PT, R13, R0, PT ;  /* 0x000000000d00720c */ /* 0x000fe20003f66270 */
[----:B-1----:R-:W-:-:S12]  /*0d60*/  @P0 BRA `(.L_x_3705) ;  /* 0x0000000000440947 */ /* 0x002fd80003800000 */
[----:B------:R-:W-:Y:S01]  /*0d70*/  ULDC UR6, c[0x0][0x218] ;  /* 0x0000860000067ab9 */ /* 0x000fe20000000800 */
[----:B-----5:R-:W-:Y:S01]  /*0d80*/  FADD.FTZ R11, |R11|, -RZ ;  /* 0x800000ff0b0b7221 */ /* 0x020fe20000010200 */
        /* <DEDUP_REMOVED lines=14> */
[----:B------:R-:W-:-:S09]  /*0e70*/  FSEL R11, R2, +INF , P1 ;  /* 0x7f800000020b7808 */ /* 0x000fd20000800000 */
.L_x_3705:
[----:B------:R-:W-:Y:S05]  /*0e80*/  BSYNC B0 ;  /* 0x0000000000007941 */ /* 0x000fea0003800000 */
.L_x_3704:
[----:B------:R-:W-:Y:S01]  /*0e90*/  BSSY B0, `(.L_x_3706) ;  /* 0x0000015000007945 */ /* 0x000fe20003800000 */
[----:B------:R-:W-:Y:S01]  /*0ea0*/  ISETP.GE.AND P1, PT, R17, R0, PT ;  /* 0x000000001100720c */ /* 0x000fe20003f26270 */
[----:B------:R-:W-:Y:S02]  /*0eb0*/  VIADD R17, R4, 0x380 ;  /* 0x0000038004117836 */ /* 0x000fe40000000000 */
[----:B------:R-:W-:Y:S10]  /*0ec0*/  @P6 BRA `(.L_x_3707) ;  /* 0x0000000000446947 */ /* 0x000ff40003800000 */
        /* <DEDUP_REMOVED lines=17> */
.L_x_3707:
[----:B------:R-:W-:Y:S05]  /*0fe0*/  BSYNC B0 ;  /* 0x0000000000007941 */ /* 0x000fea0003800000 */
.L_x_3706:
[----:B------:R-:W-:Y:S01]  /*0ff0*/  @!P0 IMAD.IADD R3, R23, 0x1, R4 ;  /* 0x0000000117038824 */ /* 0x000fe200078e0204 */
[----:B------:R-:W-:Y:S01]  /*1000*/  BSSY B0, `(.L_x_3708) ;  /* 0x0000015000007945 */ /* 0x000fe20003800000 */
[----:B------:R-:W-:Y:S02]  /*1010*/  ISETP.GE.AND P6, PT, R17, R0, PT ;  /* 0x000000001100720c */ /* 0x000fe40003fc6270 */
[----:B------:R-:W-:Y:S01]  /*1020*/  @!P0 IMAD.WIDE.U32 R2, R3, 0x4, R14 ;  /* 0x0000000403028825 */ /* 0x000fe200078e000e */
        /* <DEDUP_REMOVED lines=17> */
[----:B------:R-:W-:-:S09]  /*1140*/  FSEL R13, R13, +INF , P5 ;  /* 0x7f8000000d0d7808 */ /* 0x000fd20002800000 */
.L_x_3709:
[----:B------:R-:W-:Y:S05]  /*1150*/  BSYNC B0 ;  /* 0x0000000000007941 */ /* 0x000fea0003800000 */
.L_x_3708:
        /* <DEDUP_REMOVED lines=19> */
.L_x_3711:
[----:B------:R-:W-:Y:S05]  /*1290*/  BSYNC B0 ;  /* 0x0000000000007941 */ /* 0x000fea0003800000 */
.L_x_3710:
        /* <DEDUP_REMOVED lines=19> */
.L_x_3713:
[----:B------:R-:W-:Y:S05]  /*13d0*/  BSYNC B0 ;  /* 0x0000000000007941 */ /* 0x000fea0003800000 */
.L_x_3712:
        /* <DEDUP_REMOVED lines=19> */
.L_x_3715:
[----:B------:R-:W-:Y:S05]  /*1510*/  BSYNC B0 ;  /* 0x0000000000007941 */ /* 0x000fea0003800000 */
.L_x_3714:
        /* <DEDUP_REMOVED lines=19> */
.L_x_3717:
[----:B------:R-:W-:Y:S05]  /*1650*/  BSYNC B0 ;  /* 0x0000000000007941 */ /* 0x000fea0003800000 */
.L_x_3716:
        /* <DEDUP_REMOVED lines=19> */
.L_x_3719:
[----:B------:R-:W-:Y:S05]  /*1790*/  BSYNC B0 ;  /* 0x0000000000007941 */ /* 0x000fea0003800000 */
.L_x_3718:
[----:B------:R-:W-:Y:S01]  /*17a0*/  @!P0 VIADD R4, R4, 0x80 ;  /* 0x0000008004048836 */ /* 0x000fe20000000000 */
[----:B-----5:R0:W-:Y:S01]  /*17b0*/  @!P0 STG.E desc[UR4][R2.64], R11 ;  /* 0x0000000b02008986 */ /* 0x0201e2000c101904 */
        /* <DEDUP_REMOVED lines=9> */
[----:B------:R0:W-:Y:S07]  /*1850*/  STG.E desc[UR4][R2.64], R12 ;  /* 0x0000000c02007986 */ /* 0x0001ee000c101904 */
[----:B------:R-:W-:Y:S05]  /*1860*/  @P0 BRA `(.L_x_3723) ;  /* 0x0000000000300947 */ /* 0x000fea0003800000 */
[----:B0-----:R-:W0:Y:S01]  /*1870*/  LDC.64 R2, c[0x0][0x220] ;  /* 0x00008800ff027b82 */ /* 0x001e220000000a00 */
[----:B------:R-:W-:Y:S02]  /*1880*/  IMAD.IADD R7, R23, 0x1, R4 ;  /* 0x0000000117077824 */ /* 0x000fe400078e0204 */
[----:B------:R-:W-:Y:S02]  /*1890*/  VIADD R4, R4, 0x80 ;  /* 0x0000008004047836 */ /* 0x000fe40000000000 */
[----:B0-----:R-:W-:-:S05]  /*18a0*/  IMAD.WIDE.U32 R2, R7, 0x4, R2 ;  /* 0x0000000407027825 */ /* 0x001fca00078e0002 */
[----:B------:R0:W-:Y:S02]  /*18b0*/  STG.E desc[UR4][R2.64], R13 ;  /* 0x0000000d02007986 */ /* 0x0001e4000c101904 */
.L_x_3722:
[----:B------:R-:W-:-:S13]  /*18c0*/  ISETP.GE.AND P0, PT, R4, R0, PT ;  /* 0x000000000400720c */ /* 0x000fda0003f06270 */
[----:B------:R-:W-:Y:S05]  /*18d0*/  @P0 BRA `(.L_x_3724) ;  /* 0x0000000000300947 */ /* 0x000fea0003800000 */
[----:B0-----:R-:W0:Y:S01]  /*18e0*/  LDC.64 R2, c[0x0][0x220] ;  /* 0x00008800ff027b82 */ /* 0x001e220000000a00 */
[----:B------:R-:W-:Y:S01]  /*18f0*/  IMAD.IADD R7, R23, 0x1, R4 ;  /* 0x0000000117077824 */ /* 0x000fe200078e0204 */
[----:B------:R-:W-:-:S03]  /*1900*/  IADD3 R4, R4, 0x80, RZ ;  /* 0x0000008004047810 */ /* 0x000fc60007ffe0ff */
[----:B0-----:R-:W-:-:S05]  /*1910*/  IMAD.WIDE.U32 R2, R7, 0x4, R2 ;  /* 0x0000000407027825 */ /* 0x001fca00078e0002 */
[----:B------:R1:W-:Y:S02]  /*1920*/  STG.E desc[UR4][R2.64], R8 ;  /* 0x0000000802007986 */ /* 0x0003e4000c101904 */
.L_x_3723:
[----:B------:R-:W-:-:S13]  /*1930*/  ISETP.GE.AND P0, PT, R4, R0, PT ;  /* 0x000000000400720c */ /* 0x000fda0003f06270 */
[----:B------:R-:W-:Y:S05]  /*1940*/  @P0 BRA `(.L_x_3725) ;  /* 0x0000000000340947 */ /* 0x000fea0003800000 */
[----:B01----:R-:W0:Y:S01]  /*1950*/  LDC.64 R2, c[0x0][0x220] ;  /* 0x00008800ff027b82 */ /* 0x003e220000000a00 */
[----:B------:R-:W-:Y:S02]  /*1960*/  IMAD.IADD R7, R23, 0x1, R4 ;  /* 0x0000000117077824 */ /* 0x000fe400078e0204 */
[----:B------:R-:W-:Y:S02]  /*1970*/  VIADD R4, R4, 0x80 ;  /* 0x0000008004047836 */ /* 0x000fe40000000000 */
[----:B0-----:R-:W-:-:S05]  /*1980*/  IMAD.WIDE.U32 R2, R7, 0x4, R2 ;  /* 0x0000000407027825 */ /* 0x001fca00078e0002 */
[----:B------:R1:W-:Y:S02]  /*1990*/  STG.E desc[UR4][R2.64], R10 ;  /* 0x0000000a02007986 */ /* 0x0003e4000c101904 */
.L_x_3724:
[----:B------:R-:W-:-:S13]  /*19a0*/  ISETP.GE.AND P0, PT, R4, R0, PT ;  /* 0x000000000400720c */ /* 0x000fda0003f06270 */
[----:B------:R-:W-:Y:S05]  /*19b0*/  @P0 BREAK B1 ;  /* 0x0000000000010942 */ /* 0x000fea0003800000 */
[----:B------:R-:W-:Y:S05]  /*19c0*/  @P0 BRA `(.L_x_3726) ;  /* 0x0000000000300947 */ /* 0x000fea0003800000 */
[----:B01----:R-:W0:Y:S01]  /*19d0*/  LDC.64 R2, c[0x0][0x220] ;  /* 0x00008800ff027b82 */ /* 0x003e220000000a00 */
[----:B------:R-:W-:Y:S02]  /*19e0*/  IMAD.IADD R7, R23, 0x1, R4 ;  /* 0x0000000117077824 */ /* 0x000fe400078e0204 */
[----:B------:R-:W-:Y:S02]  /*19f0*/  VIADD R4, R4, 0x80 ;  /* 0x0000008004047836 */ /* 0x000fe40000000000 */
[----:B0-----:R-:W-:-:S05]  /*1a00*/  IMAD.WIDE.U32 R2, R7, 0x4, R2 ;  /* 0x0000000407027825 */ /* 0x001fca00078e0002 */
[----:B------:R2:W-:Y:S02]  /*1a10*/  STG.E desc[UR4][R2.64], R9 ;  /* 0x0000000902007986 */ /* 0x0005e4000c101904 */
.L_x_3725:
[----:B------:R-:W-:Y:S05]  /*1a20*/  BSYNC B1 ;  /* 0x0000000000017941 */ /* 0x000fea0003800000 */
.L_x_3721:
[----:B------:R-:W-:-:S13]  /*1a30*/  ISETP.GE.AND P0, PT, R4, R0, PT ;  /* 0x000000000400720c */ /* 0x000fda0003f06270 */
[----:B012---:R-:W0:Y:S01]  /*1a40*/  @!P0 LDC.64 R2, c[0x0][0x220] ;  /* 0x00008800ff028b82 */ /* 0x007e220000000a00 */
[----:B------:R-:W-:Y:S01]  /*1a50*/  @!P0 IADD3 R7, R23, R4, RZ ;  /* 0x0000000417078210 */ /* 0x000fe20007ffe0ff */
[----:B------:R-:W-:-:S04]  /*1a60*/  @!P0 VIADD R4, R4, 0x80 ;  /* 0x0000008004048836 */ /* 0x000fc80000000000 */
[----:B0-----:R-:W-:-:S05]  /*1a70*/  @!P0 IMAD.WIDE.U32 R2, R7, 0x4, R2 ;  /* 0x0000000407028825 */ /* 0x001fca00078e0002 */
[----:B------:R2:W-:Y:S02]  /*1a80*/  @!P0 STG.E desc[UR4][R2.64], R6 ;  /* 0x0000000602008986 */ /* 0x0005e4000c101904 */
.L_x_3726:
[----:B------:R-:W-:Y:S05]  /*1a90*/  BSYNC B0 ;  /* 0x0000000000007941 */ /* 0x000fea0003800000 */
.L_x_3720:
[----:B------:R-:W-:Y:S05]  /*1aa0*/  WARPSYNC.ALL ;  /* 0x0000000000007948 */ /* 0x000fea0003800000 */
[----:B------:R-:W-:-:S13]  /*1ab0*/  ISETP.GE.AND P0, PT, R4, R0, PT ;  /* 0x000000000400720c */ /* 0x000fda0003f06270 */
[----:B------:R-:W-:Y:S05]  /*1ac0*/  @P0 EXIT ;  /* 0x000000000000094d */ /* 0x000fea0003800000 */
[----:B012---:R-:W0:Y:S01]  /*1ad0*/  LDC.64 R2, c[0x0][0x220] ;  /* 0x00008800ff027b82 */ /* 0x007e220000000a00 */
[----:B------:R-:W-:-:S04]  /*1ae0*/  IMAD.IADD R23, R23, 0x1, R4 ;  /* 0x0000000117177824 */ /* 0x000fc800078e0204 */
[----:B0-----:R-:W-:-:S05]  /*1af0*/  IMAD.WIDE.U32 R2, R23, 0x4, R2 ;  /* 0x0000000417027825 */ /* 0x001fca00078e0002 */
[----:B------:R-:W-:Y:S01]  /*1b00*/  STG.E desc[UR4][R2.64], R5 ;  /* 0x0000000502007986 */ /* 0x000fe2000c101904 */
[----:B------:R-:W-:Y:S05]  /*1b10*/  EXIT ;  /* 0x000000000000794d */ /* 0x000fea0003800000 */
.L_x_3727:
        /* <DEDUP_REMOVED lines=14> */
.L_x_19792:


//--------------------- .text._ZN2at6native29vectorized_elementwise_kernelILi4ENS0_13AUnaryFunctorIfffZZZNS0_17hypot_kernel_cudaERNS_18TensorIteratorBaseEENKUlvE_clEvENKUlvE0_clEvEUlffE_EESt5arrayIPcLm2EEEEviT0_T1_ --------------------------
	.section	.text._ZN2at6native29vectorized_elementwise_kernelILi4ENS0_13AUnaryFunctorIfffZZZNS0_17hypot_kernel_cudaERNS_18TensorIteratorBaseEENKUlvE_clEvENKUlvE0_clEvEUlffE_EESt5arrayIPcLm2EEEEviT0_T1_,"ax",@progbits
	.align	128
        .global         _ZN2at6native29vectorized_elementwise_kernelILi4ENS0_13AUnaryFunctorIfffZZZNS0_17hypot_kernel_cudaERNS_18TensorIteratorBaseEENKUlvE_clEvENKUlvE0_clEvEUlffE_EESt5arrayIPcLm2EEEEviT0_T1_
        .type           _ZN2at6native29vectorized_elementwise_kernelILi4ENS0_13AUnaryFunctorIfffZZZNS0_17hypot_kernel_cudaERNS_18TensorIteratorBaseEENKUlvE_clEvENKUlvE0_clEvEUlffE_EESt5arrayIPcLm2EEEEviT0_T1_,@function
        .size           _ZN2at6native29vectorized_elementwise_kernelILi4ENS0_13AUnaryFunctorIfffZZZNS0_17hypot_kernel_cudaERNS_18TensorIteratorBaseEENKUlvE_clEvENKUlvE0_clEvEUlffE_EESt5arrayIPcLm2EEEEviT0_T1_,(.L_x_19793 - _ZN2at6native29vectorized_elementwise_kernelILi4ENS0_13AUnaryFunctorIfffZZZNS0_17hypot_kernel_cudaERNS_18TensorIteratorBaseEENKUlvE_clEvENKUlvE0_clEvEUlffE_EESt5arrayIPcLm2EEEEviT0_T1_)
        .other          _ZN2at6native29vectorized_elementwise_kernelILi4ENS0_13AUnaryFunctorIfffZZZNS0_17hypot_kernel_cudaERNS_18TensorIteratorBaseEENKUlvE_clEvENKUlvE0_clEvEUlffE_EESt5arrayIPcLm2EEEEviT0_T1_,@"STO_CUDA_ENTRY STV_DEFAULT"
_ZN2at6native29vectorized_elementwise_kernelILi4ENS0_13AUnaryFunctorIfffZZZNS0_17hypot_kernel_cudaERNS_18TensorIteratorBaseEENKUlvE_clEvENKUlvE0_clEvEUlffE_EESt5arrayIPcLm2EEEEviT0_T1_:
.text._ZN2at6native29vectorized_elementwise_kernelILi4ENS0_13AUnaryFunctorIfffZZZNS0_17hypot_kernel_cudaERNS_18TensorIteratorBaseEENKUlvE_clEvENKUlvE0_clEvEUlffE_EESt5arrayIPcLm2EEEEviT0_T1_:
        /* <DEDUP_REMOVED lines=13> */
[----:B------:R-:W2:Y:S04]  /*00d0*/  LDG.E.128 R20, desc[UR4][R10.64] ;  /* 0x000000040a147981 */ /* 0x000ea8000c1e1d00 */
[----:B------:R-:W3:Y:S01]  /*00e0*/  LDG.E.128 R4, desc[UR4][R10.64+0x800] ;  /* 0x000800040a047981 */ /* 0x000ee2000c1e1d00 */
[----:B------:R-:W-:Y:S01]  /*00f0*/  FADD.FTZ R15, -RZ, |UR6| ;  /* 0x40000006ff0f7e21 */ /* 0x000fe20008010100 */
[----:B--2---:R-:W-:Y:S01]  /*0100*/  FADD.FTZ R20, |R20|, -RZ ;  /* 0x800000ff14147221 */ /* 0x004fe20000010200 */
[----:B------:R-:W-:Y:S01]  /*0110*/  FADD.FTZ R12, |R21|, -RZ ;  /* 0x800000ff150c7221 */ /* 0x000fe20000010200 */
[----:B------:R-:W-:Y:S01]  /*0120*/  FADD.FTZ R22, |R22|, -RZ ;  /* 0x800000ff16167221 */ /* 0x000fe20000010200 */
[----:B------:R-:W-:Y:S01]  /*0130*/  FADD.FTZ R16, |R23|, -RZ ;  /* 0x800000ff17107221 */ /* 0x000fe20000010200 */
[----:B---3--:R-:W-:Y:S01]  /*0140*/  FADD.FTZ R4, |R4|, -RZ ;  /* 0x800000ff04047221 */ /* 0x008fe20000010200 */
[-C--:B------:R-:W-:Y:S01]  /*0150*/  VIMNMX R13, R15, R20.reuse, !PT ;  /* 0x000000140f0d7248 */ /* 0x080fe20007fe0100 */
[----:B------:R-:W-:Y:S01]  /*0160*/  FADD.FTZ R26, |R7|, -RZ ;  /* 0x800000ff071a7221 */ /* 0x000fe20000010200 */
[----:B------:R-:W-:-:S02]  /*0170*/  VIMNMX R3, R15, R20, PT ;  /* 0x000000140f037248 */ /* 0x000fc40003fe0100 */
[----:B------:R-:W-:Y:S02]  /*0180*/  LOP3.LUT R2, R13, 0xfe000000, RZ, 0xc0, !PT ;  /* 0xfe0000000d027812 */ /* 0x000fe400078ec0ff */
[CC--:B------:R-:W-:Y:S02]  /*0190*/  VIMNMX R14, R15.reuse, R12.reuse, !PT ;  /* 0x0000000c0f0e7248 */ /* 0x0c0fe40007fe0100 */
[----:B------:R-:W-:Y:S02]  /*01a0*/  IADD3 R0, -R2, 0x7e800000, RZ ;  /* 0x7e80000002007810 */ /* 0x000fe40007ffe1ff */
[----:B------:R-:W-:Y:S02]  /*01b0*/  LOP3.LUT R11, R14, 0xfe000000, RZ, 0xc0, !PT ;  /* 0xfe0000000e0b7812 */ /* 0x000fe400078ec0ff */
[----:B------:R-:W-:Y:S01]  /*01c0*/  VIMNMX R10, R15, R12, PT ;  /* 0x0000000c0f0a7248 */ /* 0x000fe20003fe0100 */
[-C--:B------:R-:W-:Y:S01]  /*01d0*/  FMUL.FTZ R8, R3, R0.reuse ;  /* 0x0000000003087220 */ /* 0x080fe20000410000 */
[----:B------:R-:W-:Y:S01]  /*01e0*/  FMUL.FTZ R0, R13, R0 ;  /* 0x000000000d007220 */ /* 0x000fe20000410000 */
[----:B------:R-:W-:-:S02]  /*01f0*/  IADD3 R21, -R11, 0x7e800000, RZ ;  /* 0x7e8000000b157810 */ /* 0x000fc40007ffe1ff */
[----:B------:R-:W-:Y:S01]  /*0200*/  FMUL.FTZ R19, R8, R8 ;  /* 0x0000000808137220 */ /* 0x000fe20000410000 */
[CC--:B------:R-:W-:Y:S02]  /*0210*/  VIMNMX R8, R15.reuse, R22.reuse, !PT ;  /* 0x000000160f087248 */ /* 0x0c0fe40007fe0100 */
[C---:B------:R-:W-:Y:S01]  /*0220*/  VIMNMX R18, R15.reuse, R22, PT ;  /* 0x000000160f127248 */ /* 0x040fe20003fe0100 */
[----:B------:R-:W-:Y:S01]  /*0230*/  FFMA.FTZ R20, R0, R0, R19 ;  /* 0x0000000000147223 */ /* 0x000fe20000010013 */
[-C--:B------:R-:W-:Y:S01]  /*0240*/  FMUL.FTZ R19, R10, R21.reuse ;  /* 0x000000150a137220 */ /* 0x080fe20000410000 */
[----:B------:R-:W-:Y:S01]  /*0250*/  LOP3.LUT R12, R8, 0xfe000000, RZ, 0xc0, !PT ;  /* 0xfe000000080c7812 */ /* 0x000fe200078ec0ff */
[----:B------:R-:W-:Y:S01]  /*0260*/  FMUL.FTZ R21, R14, R21 ;  /* 0x000000150e157220 */ /* 0x000fe20000410000 */
[-C--:B------:R-:W-:Y:S01]  /*0270*/  VIMNMX R0, R15, R16.reuse, !PT ;  /* 0x000000100f007248 */ /* 0x080fe20007fe0100 */
[----:B------:R-:W-:Y:S01]  /*0280*/  FMUL.FTZ R22, R19, R19 ;  /* 0x0000001313167220 */ /* 0x000fe20000410000 */
[----:B------:R-:W-:Y:S01]  /*0290*/  IADD3 R23, -R12, 0x7e800000, RZ ;  /* 0x7e8000000c177810 */ /* 0x000fe20007ffe1ff */
[----:B------:R-:W0:Y:S01]  /*02a0*/  MUFU.SQRT R20, R20 ;  /* 0x0000001400147308 */ /* 0x000e220000002000 */
        /* <DEDUP_REMOVED lines=8> */
[----:B------:R-:W1:Y:S01]  /*0330*/  MUFU.SQRT R21, R21 ;  /* 0x0000001500157308 */ /* 0x000e620000002000 */
[-C--:B------:R-:W-:Y:S01]  /*0340*/  FMUL.FTZ R24, R16, R25.reuse ;  /* 0x0000001910187220 */ /* 0x080fe20000410000 */
[----:B------:R-:W-:Y:S01]  /*0350*/  FMUL.FTZ R25, R0, R25 ;  /* 0x0000001900197220 */ /* 0x000fe20000410000 */
[----:B------:R-:W-:Y:S01]  /*0360*/  FFMA.FTZ R22, R23, R23, R22 ;  /* 0x0000001717167223 */ /* 0x000fe20000010016 */
[----:B------:R-:W-:Y:S01]  /*0370*/  FSETP.NEU.FTZ.AND P5, PT, R18, RZ, PT ;  /* 0x000000ff1200720b */ /* 0x000fe20003fbd000 */
[----:B------:R-:W-:Y:S01]  /*0380*/  FMUL.FTZ R24, R24, R24 ;  /* 0x0000001818187220 */ /* 0x000fe20000410000 */
[----:B------:R-:W-:-:S02]  /*0390*/  FSETP.NEU.FTZ.AND P3, PT, R10, RZ, PT ;  /* 0x000000ff0a00720b */ /* 0x000fc40003f7d000 */
[----:B------:R-:W-:Y:S01]  /*03a0*/  FSETP.NEU.FTZ.AND P4, PT, R18, +INF , PT ;  /* 0x7f8000001200780b */ /* 0x000fe20003f9d000 */
[----:B------:R-:W2:Y:S01]  /*03b0*/  MUFU.SQRT R22, R22 ;  /* 0x0000001600167308 */ /* 0x000ea20000002000 */
[----:B------:R-:W-:Y:S01]  /*03c0*/  FFMA.FTZ R23, R25, R25, R24 ;  /* 0x0000001919177223 */ /* 0x000fe20000010018 */
[----:B------:R-:W-:Y:S01]  /*03d0*/  FADD.FTZ R18, |R5|, -RZ ;  /* 0x800000ff05127221 */ /* 0x000fe20000010200 */
[----:B------:R-:W-:Y:S02]  /*03e0*/  FSETP.NEU.FTZ.AND P0, PT, R3, +INF , PT ;  /* 0x7f8000000300780b */ /* 0x000fe40003f1d000 */
[----:B------:R-:W-:Y:S02]  /*03f0*/  LOP3.LUT R25, R2, 0x800000, RZ, 0xfc, !PT ;  /* 0x0080000002197812 */ /* 0x000fe400078efcff */
[----:B------:R-:W-:Y:S01]  /*0400*/  LOP3.LUT R3, R12, 0x800000, RZ, 0xfc, !PT ;  /* 0x008000000c037812 */ /* 0x000fe200078efcff */
[----:B------:R-:W3:Y:S01]  /*0410*/  MUFU.SQRT R23, R23 ;  /* 0x0000001700177308 */ /* 0x000ee20000002000 */
[----:B------:R-:W-:Y:S01]  /*0420*/  FSETP.NEU.FTZ.AND P6, PT, R16, RZ, PT ;  /* 0x000000ff1000720b */ /* 0x000fe20003fdd000 */
[----:B0-----:R-:W-:Y:S01]  /*0430*/  @P1 FMUL.FTZ R13, R20, R25 ;  /* 0x00000019140d1220 */ /* 0x001fe20000410000 */
[----:B------:R-:W-:-:S02]  /*0440*/  LOP3.LUT R2, R11, 0x800000, RZ, 0xfc, !PT ;  /* 0x008000000b027812 */ /* 0x000fc400078efcff */
[----:B------:R-:W-:Y:S02]  /*0450*/  FSETP.NEU.FTZ.AND P2, PT, R10, +INF , PT ;  /* 0x7f8000000a00780b */ /* 0x000fe40003f5d000 */
[----:B------:R-:W-:Y:S01]  /*0460*/  VIMNMX R10, R15, R4, !PT ;  /* 0x000000040f0a7248 */ /* 0x000fe20007fe0100 */
[----:B-1----:R-:W-:Y:S01]  /*0470*/  @P3 FMUL.FTZ R14, R21, R2 ;  /* 0x00000002150e3220 */ /* 0x002fe20000410000 */
[----:B------:R-:W-:Y:S01]  /*0480*/  VIMNMX R11, R15, R18, !PT ;  /* 0x000000120f0b7248 */ /* 0x000fe20007fe0100 */
[----:B--2---:R-:W-:Y:S01]  /*0490*/  @P5 FMUL.FTZ R8, R22, R3 ;  /* 0x0000000316085220 */ /* 0x004fe20000410000 */
[----:B------:R-:W-:Y:S01]  /*04a0*/  FADD.FTZ R22, |R6|, -RZ ;  /* 0x800000ff06167221 */ /* 0x000fe20000010200 */
[----:B------:R-:W-:Y:S02]  /*04b0*/  LOP3.LUT R5, R10, 0xfe000000, RZ, 0xc0, !PT ;  /* 0xfe0000000a057812 */ /* 0x000fe400078ec0ff */
[----:B------:R-:W-:Y:S02]  /*04c0*/  LOP3.LUT R20, R11, 0xfe000000, RZ, 0xc0, !PT ;  /* 0xfe0000000b147812 */ /* 0x000fe400078ec0ff */
[----:B------:R-:W-:-:S02]  /*04d0*/  LOP3.LUT R2, R19, 0x800000, RZ, 0xfc, !PT ;  /* 0x0080000013027812 */ /* 0x000fc400078efcff */
[C---:B------:R-:W-:Y:S02]  /*04e0*/  VIMNMX R6, R15.reuse, R4, PT ;  /* 0x000000040f067248 */ /* 0x040fe40003fe0100 */
[----:B------:R-:W-:Y:S01]  /*04f0*/  VIMNMX R18, R15, R18, PT ;  /* 0x000000120f127248 */ /* 0x000fe20003fe0100 */
[----:B---3--:R-:W-:Y:S01]  /*0500*/  @P6 FMUL.FTZ R0, R23, R2 ;  /* 0x0000000217006220 */ /* 0x008fe20000410000 */
[----:B------:R-:W-:Y:S02]  /*0510*/  IADD3 R3, -R5, 0x7e800000, RZ ;  /* 0x7e80000005037810 */ /* 0x000fe40007ffe1ff */
        /* <DEDUP_REMOVED lines=9> */
[----:B------:R-:W-:Y:S01]  /*05b0*/  IADD3 R4, -R19, 0x7e800000, RZ ;  /* 0x7e80000013047810 */ /* 0x000fe20007ffe1ff */
[----:B------:R-:W-:Y:S01]  /*05c0*/  FMUL.FTZ R23, R22, R22 ;  /* 0x0000001616177220 */ /* 0x000fe20000410000 */
[-C--:B------:R-:W-:Y:S01]  /*05d0*/  VIMNMX R21, R15, R26.reuse, PT ;  /* 0x0000001a0f157248 */ /* 0x080fe20003fe0100 */
[----:B------:R-:W-:Y:S01]  /*05e0*/  FFMA.FTZ R22, R3, R3, R2 ;  /* 0x0000000303167223 */ /* 0x000fe20000010002 */
[----:B------:R-:W-:Y:S01]  /*05f0*/  VIMNMX R15, R15, R26, !PT ;  /* 0x0000001a0f0f7248 */ /* 0x000fe20007fe0100 */
[----:B------:R-:W-:Y:S01]  /*0600*/  FFMA.FTZ R24, R24, R24, R23 ;  /* 0x0000001818187223 */ /* 0x000fe20000010017 */
[-C--:B------:R-:W-:Y:S01]  /*0610*/  FMUL.FTZ R23, R7, R4.reuse ;  /* 0x0000000407177220 */ /* 0x080fe20000410000 */
[----:B------:R-:W0:Y:S01]  /*0620*/  LDC.64 R2, c[0x0][0x220] ;  /* 0x00008800ff027b82 */ /* 0x000e220000000a00 */
[----:B------:R-:W-:Y:S01]  /*0630*/  FMUL.FTZ R4, R12, R4 ;  /* 0x000000040c047220 */ /* 0x000fe20000410000 */
[----:B------:R-:W1:Y:S01]  /*0640*/  MUFU.SQRT R22, R22 ;  /* 0x0000001600167308 */ /* 0x000e620000002000 */
[----:B------:R-:W-:Y:S01]  /*0650*/  FMUL.FTZ R25, R23, R23 ;  /* 0x0000001717197220 */ /* 0x000fe20000410000 */
[----:B------:R-:W-:-:S02]  /*0660*/  LOP3.LUT R23, R15, 0xfe000000, RZ, 0xc0, !PT ;  /* 0xfe0000000f177812 */ /* 0x000fc400078ec0ff */
[----:B------:R-:W-:Y:S01]  /*0670*/  FSETP.NEU.FTZ.AND P6, PT, R6, RZ, PT ;  /* 0x000000ff0600720b */ /* 0x000fe20003fdd000 */
[----:B------:R-:W-:Y:S01]  /*0680*/  FFMA.FTZ R25, R4, R4, R25 ;  /* 0x0000000404197223 */ /* 0x000fe20000010019 */
[----:B------:R-:W-:Y:S02]  /*0690*/  IADD3 R4, -R23, 0x7e800000, RZ ;  /* 0x7e80000017047810 */ /* 0x000fe40007ffe1ff */
[----:B------:R-:W2:Y:S01]  /*06a0*/  MUFU.SQRT R24, R24 ;  /* 0x0000001800187308 */ /* 0x000ea20000002000 */
[----:B------:R-:W-:Y:S02]  /*06b0*/  FSETP.NEU.FTZ.AND P5, PT, R18, RZ, PT ;  /* 0x000000ff1200720b */ /* 0x000fe40003fbd000 */
[-C--:B------:R-:W-:Y:S01]  /*06c0*/  FMUL.FTZ R26, R21, R4.reuse ;  /* 0x00000004151a7220 */ /* 0x080fe20000410000 */
[----:B------:R-:W-:Y:S01]  /*06d0*/  FMUL.FTZ R4, R15, R4 ;  /* 0x000000040f047220 */ /* 0x000fe20000410000 */
[----:B------:R-:W-:Y:S02]  /*06e0*/  FSETP.NEU.FTZ.AND P1, PT, R7, RZ, PT ;  /* 0x000000ff0700720b */ /* 0x000fe40003f3d000 */
[----:B------:R-:W-:Y:S01]  /*06f0*/  FMUL.FTZ R27, R26, R26 ;  /* 0x0000001a1a1b7220 */ /* 0x000fe20000410000 */
[----:B------:R-:W3:Y:S01]  /*0700*/  MUFU.SQRT R25, R25 ;  /* 0x0000001900197308 */ /* 0x000ee20000002000 */
[----:B------:R-:W-:-:S02]  /*0710*/  FSETP.NEU.FTZ.AND P3, PT, R16, +INF , PT ;  /* 0x7f8000001000780b */ /* 0x000fc40003f7d000 */
[----:B------:R-:W-:Y:S01]  /*0720*/  FFMA.FTZ R27, R4, R4, R27 ;  /* 0x00000004041b7223 */ /* 0x000fe2000001001b */
[----:B------:R-:W-:Y:S01]  /*0730*/  FSEL R4, R13, +INF , P0 ;  /* 0x7f8000000d047808 */ /* 0x000fe20000000000 */
[----:B0-----:R-:W-:Y:S01]  /*0740*/  IMAD.WIDE.U32 R2, R17, 0x4, R2 ;  /* 0x0000000411027825 */ /* 0x001fe200078e0002 */
[----:B------:R-:W-:Y:S02]  /*0750*/  FSETP.NEU.FTZ.AND P0, PT, R21, RZ, PT ;  /* 0x000000ff1500720b */ /* 0x000fe40003f1d000 */
[----:B------:R-:W0:Y:S01]  /*0760*/  MUFU.SQRT R17, R27 ;  /* 0x0000001b00117308 */ /* 0x000e220000002000 */
[----:B------:R-:W-:Y:S02]  /*0770*/  LOP3.LUT R13, R5, 0x800000, RZ, 0xfc, !PT ;  /* 0x00800000050d7812 */ /* 0x000fe400078efcff */
[----:B------:R-:W-:Y:S01]  /*0780*/  FSEL R5, R14, +INF , P2 ;  /* 0x7f8000000e057808 */ /* 0x000fe20001000000 */
[----:B------:R-:W-:Y:S01]  /*0790*/  IMAD.WIDE R2, R9, 0x10, R2 ;  /* 0x0000001009027825 */ /* 0x000fe200078e0202 */
[----:B------:R-:W-:-:S03]  /*07a0*/  FSETP.NEU.FTZ.AND P2, PT, R6, +INF , PT ;  /* 0x7f8000000600780b */ /* 0x000fc60003f5d000 */
[----:B-1----:R-:W-:Y:S01]  /*07b0*/  @P6 FMUL.FTZ R10, R22, R13 ;  /* 0x0000000d160a6220 */ /* 0x002fe20000410000 */
[----:B------:R-:W-:Y:S02]  /*07c0*/  LOP3.LUT R9, R20, 0x800000, RZ, 0xfc, !PT ;  /* 0x0080000014097812 */ /* 0x000fe400078efcff */
[----:B------:R-:W-:Y:S02]  /*07d0*/  LOP3.LUT R6, R19, 0x800000, RZ, 0xfc, !PT ;  /* 0x0080000013067812 */ /* 0x000fe400078efcff */
[----:B------:R-:W-:Y:S01]  /*07e0*/  LOP3.LUT R14, R23, 0x800000, RZ, 0xfc, !PT ;  /* 0x00800000170e7812 */ /* 0x000fe200078efcff */
[----:B--2---:R-:W-:Y:S01]  /*07f0*/  @P5 FMUL.FTZ R11, R24, R9 ;  /* 0x00000009180b5220 */ /* 0x004fe20000410000 */
[----:B------:R-:W-:Y:S01]  /*0800*/  FSETP.NEU.FTZ.AND P6, PT, R18, +INF , PT ;  /* 0x7f8000001200780b */ /* 0x000fe20003fdd000 */
[----:B---3--:R-:W-:Y:S01]  /*0810*/  @P1 FMUL.FTZ R12, R25, R6 ;  /* 0x00000006190c1220 */ /* 0x008fe20000410000 */
[----:B------:R-:W-:Y:S01]  /*0820*/  FSETP.NEU.FTZ.AND P5, PT, R7, +INF , PT ;  /* 0x7f8000000700780b */ /* 0x000fe20003fbd000 */
[----:B0-----:R-:W-:Y:S01]  /*0830*/  @P0 FMUL.FTZ R15, R17, R14 ;  /* 0x0000000e110f0220 */ /* 0x001fe20000410000 */
[----:B------:R-:W-:-:S02]  /*0840*/  FSETP.NEU.FTZ.AND P1, PT, R21, +INF , PT ;  /* 0x7f8000001500780b */ /* 0x000fc40003f3d000 */
[----:B------:R-:W-:Y:S02]  /*0850*/  FSEL R6, R8, +INF , P4 ;  /* 0x7f80000008067808 */ /* 0x000fe40002000000 */
[----:B------:R-:W-:Y:S02]  /*0860*/  FSEL R8, R10, +INF , P2 ;  /* 0x7f8000000a087808 */ /* 0x000fe40001000000 */
[----:B------:R-:W-:Y:S02]  /*0870*/  FSEL R9, R11, +INF , P6 ;  /* 0x7f8000000b097808 */ /* 0x000fe40003000000 */
[----:B------:R-:W-:Y:S02]  /*0880*/  FSEL R7, R0, +INF , P3 ;  /* 0x7f80000000077808 */ /* 0x000fe40001800000 */
[----:B------:R-:W-:Y:S02]  /*0890*/  FSEL R10, R12, +INF , P5 ;  /* 0x7f8000000c0a7808 */ /* 0x000fe40002800000 */
[----:B------:R-:W-:Y:S01]  /*08a0*/  FSEL R11, R15, +INF , P1 ;  /* 0x7f8000000f0b7808 */ /* 0x000fe20000800000 */
[----:B------:R-:W-:Y:S04]  /*08b0*/  STG.E.128 desc[UR4][R2.64], R4 ;  /* 0x0000000402007986 */ /* 0x000fe8000c101d04 */
[----:B------:R-:W-:Y:S01]  /*08c0*/  STG.E.128 desc[UR4][R2.64+0x800], R8 ;  /* 0x0008000802007986 */ /* 0x000fe2000c101d04 */
[----:B------:R-:W-:Y:S05]  /*08d0*/  EXIT ;  /* 0x000000000000794d */ /* 0x000fea0003800000 */
.L_x_3728:
        /* <DEDUP_REMOVED lines=16> */
[----:B------:R0:W5:Y:S07]  /*09e0*/  @!P6 LDG.E R10, desc[UR4][R6.64] ;  /* 0x00000004060ae981 */ /* 0x00016e000c1e1900 */
[----:B------:R-:W-:Y:S01]  /*09f0*/  @!P4 IMAD.IADD R13, R17, 0x1, R16 ;  /* 0x00000001110dc824 */ /* 0x000fe200078e0210 */
[----:B------:R-:W2:Y:S01]  /*0a00*/  @!P4 LDC.64 R20, c[0x0][0x228] ;  /* 0x00008a00ff14cb82 */ /* 0x000ea20000000a00 */
[----:B------:R-:W-:-:S05]  /*0a10*/  @!P4 VIADD R16, R16, 0x80 ;  /* 0x000000801010c836 */ /* 0x000fca0000000000 */
[----:B------:R-:W-:-:S13]  /*0a20*/  ISETP.GE.AND P3, PT, R16, R0, PT ;  /* 0x000000001000720c */ /* 0x000fda0003f66270 */
[----:B------:R-:W-:Y:S01]  /*0a30*/  @!P3 IADD3 R25, R17, R16, RZ ;  /* 0x000000101119b210 */ /* 0x000fe20007ffe0ff */
[----:B------:R-:W-:Y:S01]  /*0a40*/  @!P3 VIADD R16, R16, 0x80 ;  /* 0x000000801010b836 */ /* 0x000fe20000000000 */
[----:B------:R-:W3:Y:S04]  /*0a50*/  @!P3 LDC.64 R2, c[0x0][0x228] ;  /* 0x00008a00ff02bb82 */ /* 0x000ee80000000a00 */
[----:B------:R-:W-:-:S13]  /*0a60*/  ISETP.GE.AND P2, PT, R16, R0, PT ;  /* 0x000000001000720c */ /* 0x000fda0003f46270 */
[----:B------:R-:W-:Y:S02]  /*0a70*/  @!P2 IMAD.IADD R18, R17, 0x1, R16 ;  /* 0x000000011112a824 */ /* 0x000fe400078e0210 */
[----:B------:R-:W-:-:S05]  /*0a80*/  @!P2 VIADD R16, R16, 0x80 ;  /* 0x000000801010a836 */ /* 0x000fca0000000000 */
[----:B------:R-:W-:Y:S01]  /*0a90*/  ISETP.GE.AND P1, PT, R16, R0, PT ;  /* 0x000000001000720c */ /* 0x000fe20003f26270 */
[----:B--2---:R-:W-:-:S04]  /*0aa0*/  @!P4 IMAD.WIDE.U32 R20, R13, 0x4, R20 ;  /* 0x000000040d14c825 */ /* 0x004fc800078e0014 */
[----:B---3--:R-:W-:Y:S02]  /*0ab0*/  @!P3 IMAD.WIDE.U32 R24, R25, 0x4, R2 ;  /* 0x000000041918b825 */ /* 0x008fe400078e0002 */
[----:B------:R-:W2:Y:S08]  /*0ac0*/  @!P2 LDC.64 R2, c[0x0][0x228] ;  /* 0x00008a00ff02ab82 */ /* 0x000eb00000000a00 */
[----:B------:R-:W3:Y:S01]  /*0ad0*/  @!P1 LDC.64 R12, c[0x0][0x228] ;  /* 0x00008a00ff0c9b82 */ /* 0x000ee20000000a00 */
[----:B------:R-:W-:Y:S01]  /*0ae0*/  @!P1 IADD3 R19, R17, R16, RZ ;  /* 0x0000001011139210 */ /* 0x000fe20007ffe0ff */
[----:B------:R-:W-:-:S05]  /*0af0*/  @!P1 VIADD R16, R16, 0x80 ;  /* 0x0000008010109836 */ /* 0x000fca0000000000 */
[----:B------:R-:W-:Y:S01]  /*0b00*/  ISETP.GE.AND P6, PT, R16, R0, PT ;  /* 0x000000001000720c */ /* 0x000fe20003fc6270 */
[----:B--2---:R-:W-:-:S12]  /*0b10*/  @!P2 IMAD.WIDE.U32 R2, R18, 0x4, R2 ;  /* 0x000000041202a825 */ /* 0x004fd800078e0002 */
[----:B0-----:R-:W0:Y:S01]  /*0b20*/  @!P6 LDC.64 R6, c[0x0][0x228] ;  /* 0x00008a00ff06eb82 */ /* 0x001e220000000a00 */
[----:B---3--:R-:W-:-:S07]  /*0b30*/  @!P1 IMAD.WIDE.U32 R12, R19, 0x4, R12 ;  /* 0x00000004130c9825 */ /* 0x008fce00078e000c */
[----:B------:R-:W2:Y:S01]  /*0b40*/  @!P0 LDC.64 R18, c[0x0][0x228] ;  /* 0x00008a00ff128b82 */ /* 0x000ea20000000a00 */
[----:B-1----:R-:W-:Y:S01]  /*0b50*/  @!P5 IMAD.WIDE.U32 R14, R9, 0x4, R14 ;  /* 0x00000004090ed825 */ /* 0x002fe200078e000e */
[----:B------:R-:W-:-:S06]  /*0b60*/  CS2R R8, SRZ ;  /* 0x0000000000087805 */ /* 0x000fcc000001ff00 */
[----:B------:R1:W5:Y:S01]  /*0b70*/  @!P5 LDG.E R9, desc[UR4][R14.64] ;  /* 0x000000040e09d981 */ /* 0x000362000c1e1900 */
[----:B------:R-:W-:Y:S02]  /*0b80*/  @!P6 IMAD.IADD R23, R17, 0x1, R16 ;  /* 0x000000011117e824 */ /* 0x000fe400078e0210 */
[----:B------:R-:W-:Y:S01]  /*0b90*/  IMAD.MOV.U32 R5, RZ, RZ, RZ ;  /* 0x000000ffff057224 */ /* 0x000fe200078e00ff */
[----:B------:R3:W5:Y:S01]  /*0ba0*/  @!P4 LDG.E R8, desc[UR4][R20.64] ;  /* 0x000000041408c981 */ /* 0x000762000c1e1900 */
[----:B-1----:R-:W1:Y:S01]  /*0bb0*/  @!P0 LDC.64 R14, c[0x0][0x220] ;  /* 0x00008800ff0e8b82 */ /* 0x002e620000000a00 */
[----:B0-----:R-:W-:Y:S01]  /*0bc0*/  @!P6 IMAD.WIDE.U32 R22, R23, 0x4, R6 ;  /* 0x000000041716e825 */ /* 0x001fe200078e0006 */
[----:B------:R-:W-:Y:S02]  /*0bd0*/  CS2R R6, SRZ ;  /* 0x0000000000067805 */ /* 0x000fe4000001ff00 */
[----:B------:R0:W5:Y:S01]  /*0be0*/  @!P3 LDG.E R5, desc[UR4][R24.64] ;  /* 0x000000041805b981 */ /* 0x000162000c1e1900 */
[----:B------:R-:W-:-:S02]  /*0bf0*/  IMAD.MOV.U32 R16, RZ, RZ, RZ ;  /* 0x000000ffff107224 */ /* 0x000fc400078e00ff */
[----:B--2---:R-:W-:Y:S01]  /*0c00*/  @!P0 IMAD.WIDE.U32 R18, R11, 0x4, R18 ;  /* 0x000000040b128825 */ /* 0x004fe200078e0012 */
[----:B------:R-:W-:Y:S01]  /*0c10*/  HFMA2.MMA R11, -RZ, RZ, 0, 0 ;  /* 0x00000000ff0b7435 */ /* 0x000fe200000001ff */
[----:B------:R2:W5:Y:S02]  /*0c20*/  @!P1 LDG.E R6, desc[UR4][R12.64] ;  /* 0x000000040c069981 */ /* 0x000564000c1e1900 */
[C---:B---3--:R-:W-:Y:S02]  /*0c30*/  VIADD R21, R4.reuse, 0x80 ;  /* 0x0000008004157836 */ /* 0x048fe40000000000 */
[----:B------:R3:W5:Y:S01]  /*0c40*/  @!P2 LDG.E R16, desc[UR4][R2.64] ;  /* 0x000000040210a981 */ /* 0x000762000c1e1900 */
[----:B0-----:R-:W-:-:S03]  /*0c50*/  VIADD R25, R4, 0x100 ;  /* 0x0000010004197836 */ /* 0x001fc60000000000 */
[----:B------:R-:W5:Y:S01]  /*0c60*/  @!P6 LDG.E R7, desc[UR4][R22.64] ;  /* 0x000000041607e981 */ /* 0x000f62000c1e1900 */
[-C--:B------:R-:W-:Y:S01]  /*0c70*/  ISETP.GE.AND P6, PT, R21, R0.reuse, PT ;  /* 0x000000001500720c */ /* 0x080fe20003fc6270 */
[C---:B--2---:R-:W-:Y:S01]  /*0c80*/  VIADD R13, R4.reuse, 0x200 ;  /* 0x00000200040d7836 */ /* 0x044fe20000000000 */
[C---:B------:R-:W-:Y:S01]  /*0c90*/  IADD3 R21, R4.reuse, 0x280, RZ ;  /* 0x0000028004157810 */ /* 0x040fe20007ffe0ff */
[----:B------:R-:W-:Y:S01]  /*0ca0*/  BSSY B0, `(.L_x_3729) ;  /* 0x000001a000007945 */ /* 0x000fe20003800000 */
[----:B------:R0:W5:Y:S01]  /*0cb0*/  @!P0 LDG.E R11, desc[UR4][R18.64] ;  /* 0x00000004120b8981 */ /* 0x000162000c1e1900 */
[----:B---3--:R-:W-:Y:S01]  /*0cc0*/  VIADD R3, R4, 0x180 ;  /* 0x0000018004037836 */ /* 0x008fe20000000000 */
[-C--:B------:R-:W-:Y:S02]  /*0cd0*/  ISETP.GE.AND P5, PT, R25, R0.reuse, PT ;  /* 0x000000001900720c */ /* 0x080fe40003fa6270 */
[-C--:B------:R-:W-:Y:S02]  /*0ce0*/  ISETP.GE.AND P3, PT, R13, R0.reuse, PT ;  /* 0x000000000d00720c */ /* 0x080fe40003f66270 */
[----:B------:R-:W-:-:S02]  /*0cf0*/  ISETP.GE.AND P4, PT, R3, R0, PT ;  /* 0x000000000300720c */ /* 0x000fc40003f86270 */
[----:B------:R-:W-:Y:S01]  /*0d00*/  ISETP.GE.AND P2, PT, R21, R0, PT ;  /* 0x000000001500720c */ /* 0x000fe20003f46270 */
[----:B0-----:R-:W-:Y:S01]  /*0d10*/  VIADD R19, R4, 0x300 ;  /* 0x0000030004137836 */ /* 0x001fe20000000000 */
[----:B-1----:R-:W-:Y:S11]  /*0d20*/  @P0 BRA `(.L_x_3730) ;  /* 0x0000000000440947 */ /* 0x002ff60003800000 */
        /* <DEDUP_REMOVED lines=17> */
.L_x_3730:
[----:B------:R-:W-:Y:S05]  /*0e40*/  BSYNC B0 ;  /* 0x0000000000007941 */ /* 0x000fea0003800000 */
.L_x_3729:
        /* <DEDUP_REMOVED lines=21> */
.L_x_3732:
[----:B------:R-:W-:Y:S05]  /*0fa0*/  BSYNC B0 ;  /* 0x0000000000007941 */ /* 0x000fea0003800000 */
.L_x_3731:
        /* <DEDUP_REMOVED lines=22> */
.L_x_3734:
[----:B------:R-:W-:Y:S05]  /*1110*/  BSYNC B0 ;  /* 0x0000000000007941 */ /* 0x000fea0003800000 */
.L_x_3733:
        /* <DEDUP_REMOVED lines=19> */
.L_x_3736:
[----:B------:R-:W-:Y:S05]  /*1250*/  BSYNC B0 ;  /* 0x0000000000007941 */ /* 0x000fea0003800000 */
.L_x_3735:
        /* <DEDUP_REMOVED lines=19> */
.L_x_3738:
[----:B------:R-:W-:Y:S05]  /*1390*/  BSYNC B0 ;  /* 0x0000000000007941 */ /* 0x000fea0003800000 */
.L_x_3737:
        /* <DEDUP_REMOVED lines=19> */
.L_x_3740:
[----:B------:R-:W-:Y:S05]  /*14d0*/  BSYNC B0 ;  /* 0x0000000000007941 */ /* 0x000fea0003800000 */
.L_x_3739:
        /* <DEDUP_REMOVED lines=19> */
.L_x_3742:
[----:B------:R-:W-:Y:S05]  /*1610*/  BSYNC B0 ;  /* 0x0000000000007941 */ /* 0x000fea0003800000 */
.L_x_3741:
        /* <DEDUP_REMOVED lines=19> */
.L_x_3744:
[----:B------:R-:W-:Y:S05]  /*1750*/  BSYNC B0 ;  /* 0x0000000000007941 */ /* 0x000fea0003800000 */
.L_x_3743:
        /* <DEDUP_REMOVED lines=18> */
.L_x_3747:
[----:B------:R-:W-:-:S13]  /*1880*/  ISETP.GE.AND P0, PT, R4, R0, PT ;  /* 0x000000000400720c */ /* 0x000fda0003f06270 */
[----:B------:R-:W-:Y:S05]  /*1890*/  @P0 BRA `(.L_x_3749) ;  /* 0x0000000000300947 */ /* 0x000fea0003800000 */
[----:B0-----:R-:W0:Y:S01]  /*18a0*/  LDC.64 R2, c[0x0][0x220] ;  /* 0x00008800ff027b82 */ /* 0x001e220000000a00 */
[----:B------:R-:W-:Y:S01]  /*18b0*/  IMAD.IADD R7, R17, 0x1, R4 ;  /* 0x0000000111077824 */ /* 0x000fe200078e0204 */
[----:B------:R-:W-:-:S03]  /*18c0*/  IADD3 R4, R4, 0x80, RZ ;  /* 0x0000008004047810 */ /* 0x000fc60007ffe0ff */
[----:B0-----:R-:W-:-:S05]  /*18d0*/  IMAD.WIDE.U32 R2, R7, 0x4, R2 ;  /* 0x0000000407027825 */ /* 0x001fca00078e0002 */
[----:B------:R1:W-:Y:S02]  /*18e0*/  STG.E desc[UR4][R2.64], R8 ;  /* 0x0000000802007986 */ /* 0x0003e4000c101904 */
.L_x_3748:
[----:B------:R-:W-:-:S13]  /*18f0*/  ISETP.GE.AND P0, PT, R4, R0, PT ;  /* 0x000000000400720c */ /* 0x000fda0003f06270 */
[----:B------:R-:W-:Y:S05]  /*1900*/  @P0 BRA `(.L_x_3750) ;  /* 0x0000000000340947 */ /* 0x000fea0003800000 */
[----:B01----:R-:W0:Y:S01]  /*1910*/  LDC.64 R2, c[0x0][0x220] ;  /* 0x00008800ff027b82 */ /* 0x003e220000000a00 */
[----:B------:R-:W-:Y:S02]  /*1920*/  IMAD.IADD R7, R17, 0x1, R4 ;  /* 0x0000000111077824 */ /* 0x000fe400078e0204 */
[----:B------:R-:W-:Y:S02]  /*1930*/  VIADD R4, R4, 0x80 ;  /* 0x0000008004047836 */ /* 0x000fe40000000000 */
[----:B0-----:R-:W-:-:S05]  /*1940*/  IMAD.WIDE.U32 R2, R7, 0x4, R2 ;  /* 0x0000000407027825 */ /* 0x001fca00078e0002 */
[----:B------:R1:W-:Y:S02]  /*1950*/  STG.E desc[UR4][R2.64], R10 ;  /* 0x0000000a02007986 */ /* 0x0003e4000c101904 */
.L_x_3749:
        /* <DEDUP_REMOVED lines=8> */
.L_x_3750:
[----:B------:R-:W-:Y:S05]  /*19e0*/  BSYNC B1 ;  /* 0x0000000000017941 */ /* 0x000fea0003800000 */
.L_x_3746:
[----:B------:R-:W-:-:S13]  /*19f0*/  ISETP.GE.AND P0, PT, R4, R0, PT ;  /* 0x000000000400720c */ /* 0x000fda0003f06270 */
[----:B012---:R-:W0:Y:S01]  /*1a00*/  @!P0 LDC.64 R2, c[0x0][0x220] ;  /* 0x00008800ff028b82 */ /* 0x007e220000000a00 */
[----:B------:R-:W-:Y:S01]  /*1a10*/  @!P0 IADD3 R7, R17, R4, RZ ;  /* 0x0000000411078210 */ /* 0x000fe20007ffe0ff */
[----:B------:R-:W-:-:S04]  /*1a20*/  @!P0 VIADD R4, R4, 0x80 ;  /* 0x0000008004048836 */ /* 0x000fc80000000000 */
[----:B0-----:R-:W-:-:S05]  /*1a30*/  @!P0 IMAD.WIDE.U32 R2, R7, 0x4, R2 ;  /* 0x0000000407028825 */ /* 0x001fca00078e0002 */
[----:B------:R2:W-:Y:S02]  /*1a40*/  @!P0 STG.E desc[UR4][R2.64], R6 ;  /* 0x0000000602008986 */ /* 0x0005e4000c101904 */
.L_x_3751:
[----:B------:R-:W-:Y:S05]  /*1a50*/  BSYNC B0 ;  /* 0x0000000000007941 */ /* 0x000fea0003800000 */
.L_x_3745:
        /* <DEDUP_REMOVED lines=8> */
.L_x_3752:
        /* <DEDUP_REMOVED lines=10> */
.L_x_19793:


//--------------------- .text._ZN2at6native29vectorized_elementwise_kernelILi8ENS0_13AUnaryFunctorIfffZZZNS0_17hypot_kernel_cudaERNS_18TensorIteratorBaseEENKUlvE_clEvENKUlvE0_clEvEUlffE_EESt5arrayIPcLm2EEEEviT0_T1_ --------------------------
	.section	.text._ZN2at6native29vectorized_elementwise_kernelILi8ENS0_13AUnaryFunctorIfffZZZNS0_17hypot_kernel_cudaERNS_18TensorIteratorBaseEENKUlvE_clEvENKUlvE0_clEvEUlffE_EESt5arrayIPcLm2EEEEviT0_T1_,"ax",@progbits
	.align	128
        .global         _ZN2at6native29vectorized_elementwise_kernelILi8ENS0_13AUnaryFunctorIfffZZZNS0_17hypot_kernel_cudaERNS_18TensorIteratorBaseEENKUlvE_clEvENKUlvE0_clEvEUlffE_EESt5arrayIPcLm2EEEEviT0_T1_
        .type           _ZN2at6native29vectorized_elementwise_kernelILi8ENS0_13AUnaryFunctorIfffZZZNS0_17hypot_kernel_cudaERNS_18TensorIteratorBaseEENKUlvE_clEvENKUlvE0_clEvEUlffE_EESt5arrayIPcLm2EEEEviT0_T1_,@function
        .size           _ZN2at6native29vectorized_elementwise_kernelILi8ENS0_13AUnaryFunctorIfffZZZNS0_17hypot_kernel_cudaERNS_18TensorIteratorBaseEENKUlvE_clEvENKUlvE0_clEvEUlffE_EESt5arrayIPcLm2EEEEviT0_T1_,(.L_x_19794 - _ZN2at6native29vectorized_elementwise_kernelILi8ENS0_13AUnaryFunctorIfffZZZNS0_17hypot_kernel_cudaERNS_18TensorIteratorBaseEENKUlvE_clEvENKUlvE0_clEvEUlffE_EESt5arrayIPcLm2EEEEviT0_T1_)
        .other          _ZN2at6native29vectorized_elementwise_kernelILi8ENS0_13AUnaryFunctorIfffZZZNS0_17hypot_kernel_cudaERNS_18TensorIteratorBaseEENKUlvE_clEvENKUlvE0_clEvEUlffE_EESt5arrayIPcLm2EEEEviT0_T1_,@"STO_CUDA_ENTRY STV_DEFAULT"
_ZN2at6native29vectorized_elementwise_kernelILi8ENS0_13AUnaryFunctorIfffZZZNS0_17hypot_kernel_cudaERNS_18TensorIteratorBaseEENKUlvE_clEvENKUlvE0_clEvEUlffE_EESt5arrayIPcLm2EEEEviT0_T1_:
.text._ZN2at6native29vectorized_elementwise_kernelILi8ENS0_13AUnaryFunctorIfffZZZNS0_17hypot_kernel_cudaERNS_18TensorIteratorBaseEENKUlvE_clEvENKUlvE0_clEvEUlffE_EESt5arrayIPcLm2EEEEviT0_T1_:
        /* <DEDUP_REMOVED lines=142> */
.L_x_3753:
        /* <DEDUP_REMOVED lines=86> */
.L_x_3755:
[----:B------:R-:W-:Y:S05]  /*0e40*/  BSYNC B0 ;  /* 0x0000000000007941 */ /* 0x000fea0003800000 */
.L_x_3754:
        /* <DEDUP_REMOVED lines=21> */
.L_x_3757:
[----:B------:R-:W-:Y:S05]  /*0fa0*/  BSYNC B0 ;  /* 0x0000000000007941 */ /* 0x000fea0003800000 */
.L_x_3756:
        /* <DEDUP_REMOVED lines=22> */
.L_x_3759:
[----:B------:R-:W-:Y:S05]  /*1110*/  BSYNC B0 ;  /* 0x0000000000007941 */ /* 0x000fea0003800000 */
.L_x_3758:
        /* <DEDUP_REMOVED lines=19> */
.L_x_3761:
[----:B------:R-:W-:Y:S05]  /*1250*/  BSYNC B0 ;  /* 0x0000000000007941 */ /* 0x000fea0003800000 */
.L_x_3760:
        /* <DEDUP_REMOVED lines=19> */
.L_x_3763:
[----:B------:R-:W-:Y:S05]  /*1390*/  BSYNC B0 ;  /* 0x0000000000007941 */ /* 0x000fea0003800000 */
.L_x_3762:
        /* <DEDUP_REMOVED lines=19> */
.L_x_3765:
[----:B------:R-:W-:Y:S05]  /*14d0*/  BSYNC B0 ;  /* 0x0000000000007941 */ /* 0x000fea0003800000 */
.L_x_3764:
        /* <DEDUP_REMOVED lines=19> */
.L_x_3767:
[----:B------:R-:W-:Y:S05]  /*1610*/  BSYNC B0 ;  /* 0x0000000000007941 */ /* 0x000fea0003800000 */
.L_x_3766:
        /* <DEDUP_REMOVED lines=19> */
.L_x_3769:
[----:B------:R-:W-:Y:S05]  /*1750*/  BSYNC B0 ;  /* 0x0000000000007941 */ /* 0x000fea0003800000 */
.L_x_3768:
        /* <DEDUP_REMOVED lines=18> */
.L_x_3772:
[----:B------:R-:W-:-:S13]  /*1880*/  ISETP.GE.AND P0, PT, R4, R0, PT ;  /* 0x000000000400720c */ /* 0x000fda0003f06270 */
[----:B------:R-:W-:Y:S05]  /*1890*/  @P0 BRA `(.L_x_3774) ;  /* 0x0000000000300947 */ /* 0x000fea0003800000 */
[----:B0-----:R-:W0:Y:S01]  /*18a0*/  LDC.64 R2, c[0x0][0x220] ;  /* 0x00008800ff027b82 */ /* 0x001e220000000a00 */
[----:B------:R-:W-:Y:S01]  /*18b0*/  IMAD.IADD R7, R17, 0x1, R4 ;  /* 0x0000000111077824 */ /* 0x000fe200078e0204 */
[----:B------:R-:W-:-:S03]  /*18c0*/  IADD3 R4, R4, 0x80, RZ ;  /* 0x0000008004047810 */ /* 0x000fc60007ffe0ff */
[----:B0-----:R-:W-:-:S05]  /*18d0*/  IMAD.WIDE.U32 R2, R7, 0x4, R2 ;  /* 0x0000000407027825 */ /* 0x001fca00078e0002 */
[----:B------:R1:W-:Y:S02]  /*18e0*/  STG.E desc[UR4][R2.64], R8 ;  /* 0x0000000802007986 */ /* 0x0003e4000c101904 */
.L_x_3773:
[----:B------:R-:W-:-:S13]  /*18f0*/  ISETP.GE.AND P0, PT, R4, R0, PT ;  /* 0x000000000400720c */ /* 0x000fda0003f06270 */
[----:B------:R-:W-:Y:S05]  /*1900*/  @P0 BRA `(.L_x_3775) ;  /* 0x0000000000340947 */ /* 0x000fea0003800000 */
[----:B01----:R-:W0:Y:S01]  /*1910*/  LDC.64 R2, c[0x0][0x220] ;  /* 0x00008800ff027b82 */ /* 0x003e220000000a00 */
[----:B------:R-:W-:Y:S02]  /*1920*/  IMAD.IADD R7, R17, 0x1, R4 ;  /* 0x0000000111077824 */ /* 0x000fe400078e0204 */
[----:B------:R-:W-:Y:S02]  /*1930*/  VIADD R4, R4, 0x80 ;  /* 0x0000008004047836 */ /* 0x000fe40000000000 */
[----:B0-----:R-:W-:-:S05]  /*1940*/  IMAD.WIDE.U32 R2, R7, 0x4, R2 ;  /* 0x0000000407027825 */ /* 0x001fca00078e0002 */
[----:B------:R1:W-:Y:S02]  /*1950*/  STG.E desc[UR4][R2.64], R10 ;  /* 0x0000000a02007986 */ /* 0x0003e4000c101904 */
.L_x_3774:
        /* <DEDUP_REMOVED lines=8> */
.L_x_3775:
[----:B------:R-:W-:Y:S05]  /*19e0*/  BSYNC B1 ;  /* 0x0000000000017941 */ /* 0x000fea0003800000 */
.L_x_3771:
[----:B------:R-:W-:-:S13]  /*19f0*/  ISETP.GE.AND P0, PT, R4, R0, PT ;  /* 0x000000000400720c */ /* 0x000fda0003f06270 */
[----:B012---:R-:W0:Y:S01]  /*1a00*/  @!P0 LDC.64 R2, c[0x0][0x220] ;  /* 0x00008800ff028b82 */ /* 0x007e220000000a00 */
[----:B------:R-:W-:Y:S01]  /*1a10*/  @!P0 IADD3 R7, R17, R4, RZ ;  /* 0x0000000411078210 */ /* 0x000fe20007ffe0ff */
[----:B------:R-:W-:-:S04]  /*1a20*/  @!P0 VIADD R4, R4, 0x80 ;  /* 0x0000008004048836 */ /* 0x000fc80000000000 */
[----:B0-----:R-:W-:-:S05]  /*1a30*/  @!P0 IMAD.WIDE.U32 R2, R7, 0x4, R2 ;  /* 0x0000000407028825 */ /* 0x001fca00078e0002 */
[----:B------:R2:W-:Y:S02]  /*1a40*/  @!P0 STG.E desc[UR4][R2.64], R6 ;  /* 0x0000000602008986 */ /* 0x0005e4000c101904 */
.L_x_3776:
[----:B------:R-:W-:Y:S05]  /*1a50*/  BSYNC B0 ;  /* 0x0000000000007941 */ /* 0x000fea0003800000 */
.L_x_3770:
        /* <DEDUP_REMOVED lines=8> */
.L_x_3777:
        /* <DEDUP_REMOVED lines=10> */
.L_x_19794:


//--------------------- .text._ZN2at6native18elementwise_kernelILi128ELi4EZNS0_15gpu_kernel_implINS0_13BinaryFunctorIfffZZZNS0_17hypot_kernel_cudaERNS_18TensorIteratorBaseEENKUlvE_clEvENKUlvE0_clEvEUlffE_EEEEvS5_RKT_EUliE_EEviT1_ --------------------------
	.section	.text._ZN2at6native18elementwise_kernelILi128ELi4EZNS0_15gpu_kernel_implINS0_13BinaryFunctorIfffZZZNS0_17hypot_kernel_cudaERNS_18TensorIteratorBaseEENKUlvE_clEvENKUlvE0_clEvEUlffE_EEEEvS5_RKT_EUliE_EEviT1_,"ax",@progbits
	.align	128
        .global         _ZN2at6native18elementwise_kernelILi128ELi4EZNS0_15gpu_kernel_implINS0_13BinaryFunctorIfffZZZNS0_17hypot_kernel_cudaERNS_18TensorIteratorBaseEENKUlvE_clEvENKUlvE0_clEvEUlffE_EEEEvS5_RKT_EUliE_EEviT1_
        .type           _ZN2at6native18elementwise_kernelILi128ELi4EZNS0_15gpu_kernel_implINS0_13BinaryFunctorIfffZZZNS0_17hypot_kernel_cudaERNS_18TensorIteratorBaseEENKUlvE_clEvENKUlvE0_clEvEUlffE_EEEEvS5_RKT_EUliE_EEviT1_,@function
        .size           _ZN2at6native18elementwise_kernelILi128ELi4EZNS0_15gpu_kernel_implINS0_13BinaryFunctorIfffZZZNS0_17hypot_kernel_cudaERNS_18TensorIteratorBaseEENKUlvE_clEvENKUlvE0_clEvEUlffE_EEEEvS5_RKT_EUliE_EEviT1_,(.L_x_19795 - _ZN2at6native18elementwise_kernelILi128ELi4EZNS0_15gpu_kernel_implINS0_13BinaryFunctorIfffZZZNS0_17hypot_kernel_cudaERNS_18TensorIteratorBaseEENKUlvE_clEvENKUlvE0_clEvEUlffE_EEEEvS5_RKT_EUliE_EEviT1_)
        .other          _ZN2at6native18elementwise_kernelILi128ELi4EZNS0_15gpu_kernel_implINS0_13BinaryFunctorIfffZZZNS0_17hypot_kernel_cudaERNS_18TensorIteratorBaseEENKUlvE_clEvENKUlvE0_clEvEUlffE_EEEEvS5_RKT_EUliE_EEviT1_,@"STO_CUDA_ENTRY STV_DEFAULT"
_ZN2at6native18elementwise_kernelILi128ELi4EZNS0_15gpu_kernel_implINS0_13BinaryFunctorIfffZZZNS0_17hypot_kernel_cudaERNS_18TensorIteratorBaseEENKUlvE_clEvENKUlvE0_clEvEUlffE_EEEEvS5_RKT_EUliE_EEviT1_:
.text._ZN2at6native18elementwise_kernelILi128ELi4EZNS0_15gpu_kernel_implINS0_13BinaryFunctorIfffZZZNS0_17hypot_kernel_cudaERNS_18TensorIteratorBaseEENKUlvE_clEvENKUlvE0_clEvEUlffE_EEEEvS5_RKT_EUliE_EEviT1_:
        /* <DEDUP_REMOVED lines=367> */
.L_x_3780:
        /* <DEDUP_REMOVED lines=20> */
[----:B--2---:R0:W1:Y:S01]  /*1830*/  I2F.S16 R19, R2 ;  /* 0x0000000200137306 */ /* 0x0040620000101400 */
[----:B------:R-:W-:Y:S05]  /*1840*/  BRA `(.L_x_3787) ;  /* 0x0000000c00387947 */ /* 0x000fea0003800000 */
.L_x_3785:
[----:B------:R-:W2:Y:S02]  /*1850*/  LDG.E.U8 R2, desc[UR36][R2.64] ;  /* 0x0000002402027981 */ /* 0x000ea4000c1e1100 */
[----:B--2---:R-:W-:Y:S01]  /*1860*/  I2FP.F32.U32 R19, R2 ;  /* 0x0000000200137245 */ /* 0x004fe20000201000 */
[----:B------:R-:W-:Y:S06]  /*1870*/  BRA `(.L_x_3787) ;  /* 0x0000000c002c7947 */ /* 0x000fec0003800000 */
.L_x_3784:
        /* <DEDUP_REMOVED lines=9> */
.L_x_3789:
[----:B------:R-:W2:Y:S02]  /*1910*/  LDG.E R2, desc[UR36][R2.64] ;  /* 0x0000002402027981 */ /* 0x000ea4000c1e1900 */
[----:B--2---:R-:W-:Y:S01]  /*1920*/  I2FP.F32.S32 R19, R2 ;  /* 0x0000000200137245 */ /* 0x004fe20000201400 */
[----:B------:R-:W-:Y:S06]  /*1930*/  BRA `(.L_x_3787) ;  /* 0x0000000800fc7947 */ /* 0x000fec0003800000 */
.L_x_3788:
[----:B------:R-:W2:Y:S02]  /*1940*/  LDG.E.U16 R2, desc[UR36][R2.64] ;  /* 0x0000002402027981 */ /* 0x000ea4000c1e1500 */
[----:B--2---:R0:W1:Y:S01]  /*1950*/  I2F.S16 R19, R2 ;  /* 0x0000000200137306 */ /* 0x0040620000101400 */
[----:B------:R-:W-:Y:S05]  /*1960*/  BRA `(.L_x_3787) ;  /* 0x0000000800f07947 */ /* 0x000fea0003800000 */
.L_x_3783:
        /* <DEDUP_REMOVED lines=8> */
.L_x_3791:
[----:B------:R-:W2:Y:S02]  /*19f0*/  LDG.E.U16 R2, desc[UR36][R2.64] ;  /* 0x0000002402027981 */ /* 0x000ea4000c1e1500 */
[----:B--2---:R-:W-:Y:S01]  /*1a00*/  HADD2.F32 R19, -RZ, R2.H0_H0 ;  /* 0x20000002ff137230 */ /* 0x004fe20000004100 */
[----:B------:R-:W-:Y:S06]  /*1a10*/  BRA `(.L_x_3787) ;  /* 0x0000000800c47947 */ /* 0x000fec0003800000 */
.L_x_3790:
        /* <DEDUP_REMOVED lines=8> */
.L_x_3793:
[----:B------:R-:W2:Y:S02]  /*1aa0*/  LDG.E.U16 R2, desc[UR36][R2.64] ;  /* 0x0000002402027981 */ /* 0x000ea4000c1e1500 */
[----:B--2---:R-:W-:Y:S01]  /*1ab0*/  HADD2.F32 R19, -RZ, R2.H0_H0 ;  /* 0x20000002ff137230 */ /* 0x004fe20000004100 */
[----:B------:R-:W-:Y:S06]  /*1ac0*/  BRA `(.L_x_3787) ;  /* 0x0000000800987947 */ /* 0x000fec0003800000 */
.L_x_3792:
[----:B------:R-:W2:Y:S01]  /*1ad0*/  LDG.E.64 R2, desc[UR36][R2.64] ;  /* 0x0000002402027981 */ /* 0x000ea2000c1e1b00 */
[----:B------:R-:W-:Y:S01]  /*1ae0*/  UMOV UR4, 0xf0000000 ;  /* 0xf000000000047882 */ /* 0x000fe20000000000 */
[----:B------:R-:W-:Y:S01]  /*1af0*/  UMOV UR5, 0x380fffff ;  /* 0x380fffff00057882 */ /* 0x000fe20000000000 */
[----:B--2---:R-:W0:Y:S01]  /*1b00*/  F2F.F32.F64 R19, R2 ;  /* 0x0000000200137310 */ /* 0x004e220000301000 */
[----:B------:R-:W-:-:S14]  /*1b10*/  DSETP.GEU.AND P0, PT, |R2|, UR4, PT ;  /* 0x0000000402007e2a */ /* 0x000fdc000bf0e200 */
[----:B0-----:R-:W-:Y:S01]  /*1b20*/  @!P0 FMUL R19, R19, 1.175494350822287508e-38 ;  /* 0x0080000013138820 */ /* 0x001fe20000400000 */
[----:B------:R-:W-:Y:S06]  /*1b30*/  BRA `(.L_x_3787) ;  /* 0x00000008007c7947 */ /* 0x000fec0003800000 */
.L_x_3782:
        /* <DEDUP_REMOVED lines=12> */
.L_x_3796:
[----:B------:R-:W2:Y:S01]  /*1c00*/  LDG.E.64 R2, desc[UR36][R2.64] ;  /* 0x0000002402027981 */ /* 0x000ea2000c1e1b00 */
[----:B------:R-:W-:Y:S01]  /*1c10*/  UMOV UR4, 0xf0000000 ;  /* 0xf000000000047882 */ /* 0x000fe20000000000 */
[----:B------:R-:W-:Y:S01]  /*1c20*/  UMOV UR5, 0x380fffff ;  /* 0x380fffff00057882 */ /* 0x000fe20000000000 */
[----:B--2---:R-:W0:Y:S01]  /*1c30*/  F2F.F32.F64 R19, R2 ;  /* 0x0000000200137310 */ /* 0x004e220000301000 */
[----:B------:R-:W-:-:S14]  /*1c40*/  DSETP.GEU.AND P0, PT, |R2|, UR4, PT ;  /* 0x0000000402007e2a */ /* 0x000fdc000bf0e200 */
[----:B0-----:R-:W-:Y:S01]  /*1c50*/  @!P0 FMUL R19, R19, 1.175494350822287508e-38 ;  /* 0x0080000013138820 */ /* 0x001fe20000400000 */
[----:B------:R-:W-:Y:S06]  /*1c60*/  BRA `(.L_x_3787) ;  /* 0x0000000800307947 */ /* 0x000fec0003800000 */
.L_x_3795:
        /* <DEDUP_REMOVED lines=16> */
[----:B------:R-:W-:Y:S01]  /*1d70*/  SEL R5, R4, RZ, P0 ;  /* 0x000000ff04057207 */ /* 0x000fe20000000000 */
[----:B------:R-:W-:-:S04]  /*1d80*/  VIADD R4, R0, 0x1000000 ;  /* 0x0100000000047836 */ /* 0x000fc80000000000 */
[----:B------:R-:W-:Y:S01]  /*1d90*/  IMAD R6, R5, R6, 0x3c000000 ;  /* 0x3c00000005067424 */ /* 0x000fe200078e0206 */
[----:B------:R-:W-:Y:S02]  /*1da0*/  SHF.L.U32 R5, R0, R5, RZ ;  /* 0x0000000500057219 */ /* 0x000fe400000006ff */
[----:B------:R-:W-:Y:S02]  /*1db0*/  SHF.R.S32.HI R4, RZ, 0x8, R4 ;  /* 0x00000008ff047819 */ /* 0x000fe40000011404 */
[----:B------:R-:W-:-:S04]  /*1dc0*/  LEA.HI R5, R5, R6, RZ, 0x1c ;  /* 0x0000000605057211 */ /* 0x000fc800078fe0ff */
[----:B------:R-:W-:-:S04]  /*1dd0*/  LOP3.LUT R5, R5, 0x7f800000, R4, 0xf8, !PT ;  /* 0x7f80000005057812 */ /* 0x000fc800078ef804 */
[----:B------:R-:W-:-:S04]  /*1de0*/  LOP3.LUT R2, R5, R2, RZ, 0x30, !PT ;  /* 0x0000000205027212 */ /* 0x000fc800078e30ff */
[----:B------:R-:W-:Y:S01]  /*1df0*/  LOP3.LUT R19, R2, 0x80000000, R19, 0xf8, !PT ;  /* 0x8000000002137812 */ /* 0x000fe200078ef813 */
[----:B------:R-:W-:Y:S06]  /*1e00*/  BRA `(.L_x_3787) ;  /* 0x0000000400c87947 */ /* 0x000fec0003800000 */
.L_x_3798:
        /* <DEDUP_REMOVED lines=13> */
.L_x_3797:
[----:B------:R-:W2:Y:S02]  /*1ee0*/  LDG.E.U16 R2, desc[UR36][R2.64] ;  /* 0x0000002402027981 */ /* 0x000ea4000c1e1500 */
[----:B--2---:R-:W-:Y:S01]  /*1ef0*/  IMAD.U32 R19, R2, 0x10000, RZ ;  /* 0x0001000002137824 */ /* 0x004fe200078e00ff */
[----:B------:R-:W-:Y:S06]  /*1f00*/  BRA `(.L_x_3787) ;  /* 0x0000000400887947 */ /* 0x000fec0003800000 */
.L_x_3794:
        /* <DEDUP_REMOVED lines=11> */
.L_x_3801:
        /* <DEDUP_REMOVED lines=20> */
.L_x_3803:
[----:B------:R-:W-:Y:S05]  /*2100*/  BSYNC B0 ;  /* 0x0000000000007941 */ /* 0x000fea0003800000 */
.L_x_3802:
[----:B------:R-:W-:Y:S01]  /*2110*/  IMAD.SHL.U32 R2, R2, 0x100000, RZ ;  /* 0x0010000002027824 */ /* 0x000fe200078e00ff */
[----:B------:R-:W-:-:S04]  /*2120*/  LEA R0, R0, 0x3b800000, 0x17 ;  /* 0x3b80000000007811 */ /* 0x000fc800078eb8ff */
[----:B------:R-:W-:Y:S01]  /*2130*/  LOP3.LUT R19, R0, R2, R19, 0xfe, !PT ;  /* 0x0000000200137212 */ /* 0x000fe200078efe13 */
[----:B------:R-:W-:Y:S06]  /*2140*/  BRA `(.L_x_3787) ;  /* 0x0000000000f87947 */ /* 0x000fec0003800000 */
.L_x_3800:
        /* <DEDUP_REMOVED lines=20> */
.L_x_3805:
[----:B------:R-:W-:Y:S05]  /*2290*/  BSYNC B0 ;  /* 0x0000000000007941 */ /* 0x000fea0003800000 */
.L_x_3804:
[----:B------:R-:W-:Y:S01]  /*22a0*/  IMAD.SHL.U32 R2, R2, 0x200000, RZ ;  /* 0x0020000002027824 */ /* 0x000fe200078e00ff */
[----:B------:R-:W-:-:S04]  /*22b0*/  LEA R0, R0, 0x37800000, 0x17 ;  /* 0x3780000000007811 */ /* 0x000fc800078eb8ff */
[----:B------:R-:W-:Y:S01]  /*22c0*/  LOP3.LUT R19, R0, R2, R19, 0xfe, !PT ;  /* 0x0000000200137212 */ /* 0x000fe200078efe13 */
[----:B------:R-:W-:Y:S06]  /*22d0*/  BRA `(.L_x_3787) ;  /* 0x0000000000947947 */ /* 0x000fec0003800000 */
.L_x_3799:
        /* <DEDUP_REMOVED lines=14> */
.L_x_3786:
        /* <DEDUP_REMOVED lines=16> */
.L_x_3808:
[----:B------:R-:W-:Y:S01]  /*24c0*/  IMAD.MOV.U32 R19, RZ, RZ, RZ ;  /* 0x000000ffff137224 */ /* 0x000fe200078e00ff */
[----:B------:R-:W-:Y:S06]  /*24d0*/  BRA `(.L_x_3787) ;  /* 0x0000000000147947 */ /* 0x000fec0003800000 */
.L_x_3807:
[----:B------:R-:W2:Y:S02]  /*24e0*/  LDG.E.64 R2, desc[UR36][R2.64] ;  /* 0x0000002402027981 */ /* 0x000ea4000c1e1b00 */
[----:B--2---:R0:W1:Y:S01]  /*24f0*/  I2F.U64 R19, R2 ;  /* 0x0000000200137312 */ /* 0x0040620000301000 */
[----:B------:R-:W-:Y:S05]  /*2500*/  BRA `(.L_x_3787) ;  /* 0x0000000000087947 */ /* 0x000fea0003800000 */
.L_x_3806:
[----:B------:R-:W2:Y:S02]  /*2510*/  LDG.E R2, desc[UR36][R2.64] ;  /* 0x0000002402027981 */ /* 0x000ea4000c1e1900 */
[----:B--2---:R-:W-:-:S07]  /*2520*/  I2FP.F32.U32 R19, R2 ;  /* 0x0000000200137245 */ /* 0x004fce0000201000 */
.L_x_3787:
[----:B------:R-:W-:Y:S05]  /*2530*/  BSYNC B6 ;  /* 0x0000000000067941 */ /* 0x000fea0003800000 */
.L_x_3781:
[----:B------:R-:W1:Y:S01]  /*2540*/  LDC.U8 R4, c[0x0][0x493] ;  /* 0x000124c0ff047b82 */ /* 0x000e620000000000 */
[----:B------:R-:W-:Y:S01]  /*2550*/  ULDC.64 UR4, c[0x0][0x488] ;  /* 0x0001220000047ab9 */ /* 0x000fe20000000a00 */
[----:B------:R-:W-:Y:S01]  /*2560*/  BSSY B6, `(.L_x_3809) ;  /* 0x00000df000067945 */ /* 0x000fe20003800000 */
[----:B0-234-:R-:W-:-:S05]  /*2570*/  IADD3 R2, P1, R22, UR4, RZ ;  /* 0x0000000416027c10 */ /* 0x01dfca000ff3e0ff */
        /* <DEDUP_REMOVED lines=15> */
.L_x_3813:
[----:B------:R-:W2:Y:S02]  /*2670*/  LDG.E.U8 R0, desc[UR36][R2.64] ;  /* 0x0000002402007981 */ /* 0x000ea4000c1e1100 */
[----:B--2---:R-:W-:Y:S01]  /*2680*/  I2FP.F32.U32 R0, R0 ;  /* 0x0000000000007245 */ /* 0x004fe20000201000 */
[----:B------:R-:W-:Y:S06]  /*2690*/  BRA `(.L_x_3815) ;  /* 0x0000000c002c7947 */ /* 0x000fec0003800000 */
.L_x_3812:
        /* <DEDUP_REMOVED lines=9> */
.L_x_3817:
[----:B------:R-:W2:Y:S02]  /*2730*/  LDG.E R0, desc[UR36][R2.64] ;  /* 0x0000002402007981 */ /* 0x000ea4000c1e1900 */
[----:B--2---:R-:W-:Y:S01]  /*2740*/  I2FP.F32.S32 R0, R0 ;  /* 0x0000000000007245 */ /* 0x004fe20000201400 */
[----:B------:R-:W-:Y:S06]  /*2750*/  BRA `(.L_x_3815) ;  /* 0x0000000800fc7947 */ /* 0x000fec0003800000 */
.L_x_3816:
[----:B------:R-:W2:Y:S02]  /*2760*/  LDG.E.U16 R0, desc[UR36][R2.64] ;  /* 0x0000002402007981 */ /* 0x000ea4000c1e1500 */
[----:B--2---:R-:W4:Y:S01]  /*2770*/  I2F.S16 R0, R0 ;  /* 0x0000000000007306 */ /* 0x004f220000101400 */
[----:B------:R-:W-:Y:S05]  /*2780*/  BRA `(.L_x_3815) ;  /* 0x0000000800f07947 */ /* 0x000fea0003800000 */
.L_x_3811:
        /* <DEDUP_REMOVED lines=8> */
.L_x_3819:
[----:B------:R-:W2:Y:S02]  /*2810*/  LDG.E.U16 R0, desc[UR36][R2.64] ;  /* 0x0000002402007981 */ /* 0x000ea4000c1e1500 */
[----:B--2---:R-:W-:Y:S01]  /*2820*/  HADD2.F32 R0, -RZ, R0.H0_H0 ;  /* 0x20000000ff007230 */ /* 0x004fe20000004100 */
[----:B------:R-:W-:Y:S06]  /*2830*/  BRA `(.L_x_3815) ;  /* 0x0000000800c47947 */ /* 0x000fec0003800000 */
.L_x_3818:
        /* <DEDUP_REMOVED lines=8> */
.L_x_3821:
[----:B------:R-:W2:Y:S02]  /*28c0*/  LDG.E.U16 R0, desc[UR36][R2.64] ;  /* 0x0000002402007981 */ /* 0x000ea4000c1e1500 */
[----:B--2---:R-:W-:Y:S01]  /*28d0*/  HADD2.F32 R0, -RZ, R0.H0_H0 ;  /* 0x20000000ff007230 */ /* 0x004fe20000004100 */
[----:B------:R-:W-:Y:S06]  /*28e0*/  BRA `(.L_x_3815) ;  /* 0x0000000800987947 */ /* 0x000fec0003800000 */
.L_x_3820:
[----:B------:R-:W2:Y:S01]  /*28f0*/  LDG.E.64 R2, desc[UR36][R2.64] ;  /* 0x0000002402027981 */ /* 0x000ea2000c1e1b00 */
[----:B------:R-:W-:Y:S01]  /*2900*/  UMOV UR4, 0xf0000000 ;  /* 0xf000000000047882 */ /* 0x000fe20000000000 */
[----:B------:R-:W-:Y:S01]  /*2910*/  UMOV UR5, 0x380fffff ;  /* 0x380fffff00057882 */ /* 0x000fe20000000000 */
[----:B--2---:R-:W0:Y:S01]  /*2920*/  F2F.F32.F64 R0, R2 ;  /* 0x0000000200007310 */ /* 0x004e220000301000 */
[----:B------:R-:W-:-:S14]  /*2930*/  DSETP.GEU.AND P0, PT, |R2|, UR4, PT ;  /* 0x0000000402007e2a */ /* 0x000fdc000bf0e200 */
[----:B0-----:R-:W-:Y:S01]  /*2940*/  @!P0 FMUL R0, R0, 1.175494350822287508e-38 ;  /* 0x0080000000008820 */ /* 0x001fe20000400000 */
[----:B------:R-:W-:Y:S06]  /*2950*/  BRA `(.L_x_3815) ;  /* 0x00000008007c7947 */ /* 0x000fec0003800000 */
.L_x_3810:
        /* <DEDUP_REMOVED lines=12> */
.L_x_3824:
[----:B------:R-:W2:Y:S01]  /*2a20*/  LDG.E.64 R2, desc[UR36][R2.64] ;  /* 0x0000002402027981 */ /* 0x000ea2000c1e1b00 */
[----:B------:R-:W-:Y:S01]  /*2a30*/  UMOV UR4, 0xf0000000 ;  /* 0xf000000000047882 */ /* 0x000fe20000000000 */
[----:B------:R-:W-:Y:S01]  /*2a40*/  UMOV UR5, 0x380fffff ;  /* 0x380fffff00057882 */ /* 0x000fe20000000000 */
[----:B--2---:R-:W0:Y:S01]  /*2a50*/  F2F.F32.F64 R0, R2 ;  /* 0x0000000200007310 */ /* 0x004e220000301000 */
[----:B------:R-:W-:-:S14]  /*2a60*/  DSETP.GEU.AND P0, PT, |R2|, UR4, PT ;  /* 0x0000000402007e2a */ /* 0x000fdc000bf0e200 */
[----:B0-----:R-:W-:Y:S01]  /*2a70*/  @!P0 FMUL R0, R0, 1.175494350822287508e-38 ;  /* 0x0080000000008820 */ /* 0x001fe20000400000 */
[----:B------:R-:W-:Y:S06]  /*2a80*/  BRA `(.L_x_3815) ;  /* 0x0000000800307947 */ /* 0x000fec0003800000 */
.L_x_3823:
        /* <DEDUP_REMOVED lines=26> */
.L_x_3826:
        /* <DEDUP_REMOVED lines=13> */
.L_x_3825:
[----:B------:R-:W2:Y:S02]  /*2d00*/  LDG.E.U16 R0, desc[UR36][R2.64] ;  /* 0x0000002402007981 */ /* 0x000ea4000c1e1500 */
[----:B--2---:R-:W-:Y:S01]  /*2d10*/  IMAD.U32 R0, R0, 0x10000, RZ ;  /* 0x0001000000007824 */ /* 0x004fe200078e00ff */
[----:B------:R-:W-:Y:S06]  /*2d20*/  BRA `(.L_x_3815) ;  /* 0x0000000400887947 */ /* 0x000fec0003800000 */
.L_x_3822:
        /* <DEDUP_REMOVED lines=11> */
.L_x_3829:
        /* <DEDUP_REMOVED lines=20> */
.L_x_3831:
[----:B------:R-:W-:Y:S05]  /*2f20*/  BSYNC B0 ;  /* 0x0000000000007941 */ /* 0x000fea0003800000 */
.L_x_3830:
[----:B------:R-:W-:Y:S01]  /*2f30*/  LEA R3, R0, 0x3b800000, 0x17 ;  /* 0x3b80000000037811 */ /* 0x000fe200078eb8ff */
[----:B------:R-:W-:-:S05]  /*2f40*/  IMAD.SHL.U32 R0, R2, 0x100000, RZ ;  /* 0x0010000002007824 */ /* 0x000fca00078e00ff */
[----:B------:R-:W-:Y:S01]  /*2f50*/  LOP3.LUT R0, R3, R0, R4, 0xfe, !PT ;  /* 0x0000000003007212 */ /* 0x000fe200078efe04 */
[----:B------:R-:W-:Y:S06]  /*2f60*/  BRA `(.L_x_3815) ;  /* 0x0000000000f87947 */ /* 0x000fec0003800000 */
.L_x_3828:
        /* <DEDUP_REMOVED lines=20> */
.L_x_3833:
[----:B------:R-:W-:Y:S05]  /*30b0*/  BSYNC B0 ;  /* 0x0000000000007941 */ /* 0x000fea0003800000 */
.L_x_3832:
[----:B------:R-:W-:Y:S01]  /*30c0*/  LEA R3, R0, 0x37800000, 0x17 ;  /* 0x3780000000037811 */ /* 0x000fe200078eb8ff */
[----:B------:R-:W-:-:S05]  /*30d0*/  IMAD.SHL.U32 R0, R2, 0x200000, RZ ;  /* 0x0020000002007824 */ /* 0x000fca00078e00ff */
[----:B------:R-:W-:Y:S01]  /*30e0*/  LOP3.LUT R0, R3, R0, R4, 0xfe, !PT ;  /* 0x0000000003007212 */ /* 0x000fe200078efe04 */
[----:B------:R-:W-:Y:S06]  /*30f0*/  BRA `(.L_x_3815) ;  /* 0x0000000000947947 */ /* 0x000fec0003800000 */
.L_x_3827:
        /* <DEDUP_REMOVED lines=14> */
.L_x_3814:
        /* <DEDUP_REMOVED lines=16> */
.L_x_3836:
[----:B------:R-:W-:Y:S01]  /*32e0*/  IMAD.MOV.U32 R0, RZ, RZ, RZ ;  /* 0x000000ffff007224 */ /* 0x000fe200078e00ff */
[----:B------:R-:W-:Y:S06]  /*32f0*/  BRA `(.L_x_3815) ;  /* 0x0000000000147947 */ /* 0x000fec0003800000 */
.L_x_3835:
[----:B------:R-:W2:Y:S02]  /*3300*/  LDG.E.64 R2, desc[UR36][R2.64] ;  /* 0x0000002402027981 */ /* 0x000ea4000c1e1b00 */
[----:B--2---:R0:W1:Y:S01]  /*3310*/  I2F.U64 R0, R2 ;  /* 0x0000000200007312 */ /* 0x0040620000301000 */
[----:B------:R-:W-:Y:S05]  /*3320*/  BRA `(.L_x_3815) ;  /* 0x0000000000087947 */ /* 0x000fea0003800000 */
.L_x_3834:
[----:B------:R-:W2:Y:S02]  /*3330*/  LDG.E R0, desc[UR36][R2.64] ;  /* 0x0000002402007981 */ /* 0x000ea4000c1e1900 */
[----:B--2---:R-:W-:-:S07]  /*3340*/  I2FP.F32.U32 R0, R0 ;  /* 0x0000000000007245 */ /* 0x004fce0000201000 */
.L_x_3815:
[----:B------:R-:W-:Y:S05]  /*3350*/  BSYNC B6 ;  /* 0x0000000000067941 */ /* 0x000fea0003800000 */
.L_x_3809:
[----:B01--45:R-:W-:Y:S01]  /*3360*/  FADD.FTZ R0, |R0|, -RZ ;  /* 0x800000ff00007221 */ /* 0x033fe20000010200 */
[----:B------:R-:W-:Y:S01]  /*3370*/  FADD.FTZ R19, |R19|, -RZ ;  /* 0x800000ff13137221 */ /* 0x000fe20000010200 */
[----:B------:R-:W0:Y:S04]  /*3380*/  LDC.U8 R6, c[0x0][0x491] ;  /* 0x00012440ff067b82 */ /* 0x000e280000000000 */
[CC--:B--23--:R-:W-:Y:S02]  /*3390*/  VIMNMX R2, R0.reuse, R19.reuse, !PT ;  /* 0x0000001300027248 */ /* 0x0ccfe40007fe0100 */
        /* <DEDUP_REMOVED lines=27> */
.L_x_3840:
[----:B------:R-:W0:Y:S02]  /*3550*/  F2I.S64.TRUNC R2, R2 ;  /* 0x0000000200027311 */ /* 0x000e24000020d900 */
[----:B0-----:R-:W-:-:S05]  /*3560*/  IMAD.MOV.U32 R5, RZ, RZ, R2 ;  /* 0x000000ffff057224 */ /* 0x001fca00078e0002 */
[----:B------:R0:W-:Y:S01]  /*3570*/  STG.E.U8 desc[UR36][R16.64], R5 ;  /* 0x0000000510007986 */ /* 0x0001e2000c101124 */
[----:B------:R-:W-:Y:S05]  /*3580*/  BRA `(.L_x_3842) ;  /* 0x0000000c00407947 */ /* 0x000fea0003800000 */
.L_x_3839:
        /* <DEDUP_REMOVED lines=9> */
.L_x_3844:
[----:B------:R-:W0:Y:S02]  /*3620*/  F2I.FTZ.TRUNC.NTZ R3, R2 ;  /* 0x0000000200037305 */ /* 0x000e24000021f100 */
[----:B0-----:R0:W-:Y:S01]  /*3630*/  STG.E desc[UR36][R16.64], R3 ;  /* 0x0000000310007986 */ /* 0x0011e2000c101924 */
[----:B------:R-:W-:Y:S05]  /*3640*/  BRA `(.L_x_3842) ;  /* 0x0000000c00107947 */ /* 0x000fea0003800000 */
.L_x_3843:
[----:B------:R-:W0:Y:S02]  /*3650*/  F2I.FTZ.TRUNC.NTZ R3, R2 ;  /* 0x0000000200037305 */ /* 0x000e24000021f100 */
[----:B0-----:R0:W-:Y:S01]  /*3660*/  STG.E.U16 desc[UR36][R16.64], R3 ;  /* 0x0000000310007986 */ /* 0x0011e2000c101524 */
[----:B------:R-:W-:Y:S05]  /*3670*/  BRA `(.L_x_3842) ;  /* 0x0000000c00047947 */ /* 0x000fea0003800000 */
.L_x_3838:
        /* <DEDUP_REMOVED lines=8> */
.L_x_3846:
[----:B------:R-:W-:-:S05]  /*3700*/  F2FP.F16.F32.PACK_AB R2, RZ, R2 ;  /* 0x00000002ff02723e */ /* 0x000fca00000000ff */
[----:B------:R0:W-:Y:S01]  /*3710*/  STG.E.U16 desc[UR36][R16.64], R2 ;  /* 0x0000000210007986 */ /* 0x0001e2000c101524 */
[----:B------:R-:W-:Y:S05]  /*3720*/  BRA `(.L_x_3842) ;  /* 0x0000000800d87947 */ /* 0x000fea0003800000 */
.L_x_3845:
        /* <DEDUP_REMOVED lines=9> */
.L_x_3848:
[----:B------:R-:W-:-:S04]  /*37c0*/  F2FP.F16.F32.PACK_AB R3, RZ, R2 ;  /* 0x00000002ff03723e */ /* 0x000fc800000000ff */
[----:B------:R-:W-:-:S05]  /*37d0*/  PRMT R3, R3, 0x5410, RZ ;  /* 0x0000541003037816 */ /* 0x000fca00000000ff */
[----:B------:R2:W-:Y:S01]  /*37e0*/  STG.E desc[UR36][R16.64], R3 ;  /* 0x0000000310007986 */ /* 0x0005e2000c101924 */
[----:B------:R-:W-:Y:S05]  /*37f0*/  BRA `(.L_x_3842) ;  /* 0x0000000800a47947 */ /* 0x000fea0003800000 */
.L_x_3847:
[----:B------:R-:W-:-:S06]  /*3800*/  FMUL.FTZ R2, R2, 1 ;  /* 0x3f80000002027820 */ /* 0x000fcc0000410000 */
[----:B------:R-:W0:Y:S02]  /*3810*/  F2F.F64.F32 R2, R2 ;  /* 0x0000000200027310 */ /* 0x000e240000201800 */
[----:B0-----:R4:W-:Y:S01]  /*3820*/  STG.E.64 desc[UR36][R16.64], R2 ;  /* 0x0000000210007986 */ /* 0x0019e2000c101b24 */
[----:B------:R-:W-:Y:S05]  /*3830*/  BRA `(.L_x_3842) ;  /* 0x0000000800947947 */ /* 0x000fea0003800000 */
.L_x_3837:
        /* <DEDUP_REMOVED lines=12> */
.L_x_3851:
[----:B------:R-:W-:Y:S01]  /*3900*/  FMUL.FTZ R4, R2, 1 ;  /* 0x3f80000002047820 */ /* 0x000fe20000410000 */
[----:B------:R-:W-:-:S05]  /*3910*/  CS2R R6, SRZ ;  /* 0x0000000000067805 */ /* 0x000fca000001ff00 */
[----:B------:R-:W0:Y:S02]  /*3920*/  F2F.F64.F32 R4, R4 ;  /* 0x0000000400047310 */ /* 0x000e240000201800 */
[----:B0-----:R0:W-:Y:S01]  /*3930*/  STG.E.128 desc[UR36][R16.64], R4 ;  /* 0x0000000410007986 */ /* 0x0011e2000c101d24 */
[----:B------:R-:W-:Y:S05]  /*3940*/  BRA `(.L_x_3842) ;  /* 0x0000000800507947 */ /* 0x000fea0003800000 */
.L_x_3850:
        /* <DEDUP_REMOVED lines=20> */
.L_x_3855:
[----:B------:R-:W-:Y:S05]  /*3a90*/  BSYNC B0 ;  /* 0x0000000000007941 */ /* 0x000fea0003800000 */
.L_x_3854:
[----:B------:R-:W-:-:S05]  /*3aa0*/  LOP3.LUT R5, R0, R5, RZ, 0xfc, !PT ;  /* 0x0000000500057212 */ /* 0x000fca00078efcff */
[----:B------:R0:W-:Y:S01]  /*3ab0*/  STG.E.U8 desc[UR36][R16.64], R5 ;  /* 0x0000000510007986 */ /* 0x0001e2000c101124 */
[----:B------:R-:W-:Y:S05]  /*3ac0*/  BRA `(.L_x_3842) ;  /* 0x0000000400f07947 */ /* 0x000fea0003800000 */
.L_x_3853:
        /* <DEDUP_REMOVED lines=12> */
.L_x_3857:
[----:B------:R-:W-:Y:S01]  /*3b90*/  IMAD.MOV.U32 R0, RZ, RZ, 0x7f ;  /* 0x0000007fff007424 */ /* 0x000fe200078e00ff */
[----:B------:R-:W-:-:S04]  /*3ba0*/  ISETP.GT.U32.AND P0, PT, R4, 0x7f800000, PT ;  /* 0x7f8000000400780c */ /* 0x000fc80003f04070 */
[----:B------:R-:W-:-:S09]  /*3bb0*/  SEL R0, R0, 0x7c, P0 ;  /* 0x0000007c00007807 */ /* 0x000fd20000000000 */
.L_x_3858:
[----:B------:R-:W-:Y:S05]  /*3bc0*/  BSYNC B0 ;  /* 0x0000000000007941 */ /* 0x000fea0003800000 */
.L_x_3856:
[----:B------:R-:W-:-:S04]  /*3bd0*/  LOP3.LUT R2, R2, 0x80000000, RZ, 0xc0, !PT ;  /* 0x8000000002027812 */ /* 0x000fc800078ec0ff */
[----:B------:R-:W-:-:S04]  /*3be0*/  SHF.R.U32.HI R3, RZ, 0x18, R2 ;  /* 0x00000018ff037819 */ /* 0x000fc80000011602 */
[----:B------:R-:W-:-:S05]  /*3bf0*/  LOP3.LUT R3, R0, R3, RZ, 0xfc, !PT ;  /* 0x0000000300037212 */ /* 0x000fca00078efcff */
[----:B------:R0:W-:Y:S01]  /*3c00*/  STG.E.U8 desc[UR36][R16.64], R3 ;  /* 0x0000000310007986 */ /* 0x0001e2000c101124 */
[----:B------:R-:W-:Y:S05]  /*3c10*/  BRA `(.L_x_3842) ;  /* 0x00000004009c7947 */ /* 0x000fea0003800000 */
.L_x_3852:
[----:B------:R-:W-:-:S05]  /*3c20*/  F2FP.BF16.F32.PACK_AB R2, RZ, R2 ;  /* 0x00000002ff02723e */ /* 0x000fca00000010ff */
[----:B------:R0:W-:Y:S01]  /*3c30*/  STG.E.U16 desc[UR36][R16.64], R2 ;  /* 0x0000000210007986 */ /* 0x0001e2000c101524 */
[----:B------:R-:W-:Y:S05]  /*3c40*/  BRA `(.L_x_3842) ;  /* 0x0000000400907947 */ /* 0x000fea0003800000 */
.L_x_3849:
        /* <DEDUP_REMOVED lines=11> */
.L_x_3861:
        /* <DEDUP_REMOVED lines=16> */
.L_x_3864:
[----:B------:R-:W-:-:S04]  /*3e00*/  LOP3.LUT R2, R2, 0x80000000, RZ, 0xc0, !PT ;  /* 0x8000000002027812 */ /* 0x000fc800078ec0ff */
[----:B------:R-:W-:-:S04]  /*3e10*/  SHF.R.U32.HI R3, RZ, 0x18, R2 ;  /* 0x00000018ff037819 */ /* 0x000fc80000011602 */
[----:B------:R-:W-:-:S04]  /*3e20*/  LOP3.LUT R0, R0, R3, RZ, 0xfc, !PT ;  /* 0x0000000300007212 */ /* 0x000fc800078efcff */
[----:B------:R-:W-:-:S07]  /*3e30*/  PRMT R8, R0, 0x7610, R8 ;  /* 0x0000761000087816 */ /* 0x000fce0000000008 */
.L_x_3863:
[----:B------:R-:W-:Y:S05]  /*3e40*/  BSYNC B0 ;  /* 0x0000000000007941 */ /* 0x000fea0003800000 */
.L_x_3862:
[----:B------:R0:W-:Y:S01]  /*3e50*/  STG.E.U8 desc[UR36][R16.64], R8 ;  /* 0x0000000810007986 */ /* 0x0001e2000c101124 */
[----:B------:R-:W-:Y:S05]  /*3e60*/  BRA `(.L_x_3842) ;  /* 0x0000000400087947 */ /* 0x000fea0003800000 */
.L_x_3860:
        /* <DEDUP_REMOVED lines=16> */
.L_x_3867:
[----:B------:R-:W-:-:S04]  /*3f70*/  LOP3.LUT R2, R2, 0x80000000, RZ, 0xc0, !PT ;  /* 0x8000000002027812 */ /* 0x000fc800078ec0ff */
[----:B------:R-:W-:-:S04]  /*3f80*/  SHF.R.U32.HI R3, RZ, 0x18, R2 ;  /* 0x00000018ff037819 */ /* 0x000fc80000011602 */
[----:B------:R-:W-:-:S04]  /*3f90*/  LOP3.LUT R0, R0, R3, RZ, 0xfc, !PT ;  /* 0x0000000300007212 */ /* 0x000fc800078efcff */
[----:B------:R-:W-:-:S07]  /*3fa0*/  PRMT R8, R0, 0x7610, R8 ;  /* 0x0000761000087816 */ /* 0x000fce0000000008 */
.L_x_3866:
[----:B------:R-:W-:Y:S05]  /*3fb0*/  BSYNC B0 ;  /* 0x0000000000007941 */ /* 0x000fea0003800000 */
.L_x_3865:
[----:B------:R0:W-:Y:S01]  /*3fc0*/  STG.E.U8 desc[UR36][R16.64], R8 ;  /* 0x0000000810007986 */ /* 0x0001e2000c101124 */
[----:B------:R-:W-:Y:S05]  /*3fd0*/  BRA `(.L_x_3842) ;  /* 0x0000000000ac7947 */ /* 0x000fea0003800000 */
.L_x_3859:
        /* <DEDUP_REMOVED lines=21> */
.L_x_3841:
        /* <DEDUP_REMOVED lines=16> */
.L_x_3870:
[----:B------:R-:W-:Y:S05]  /*4230*/  BRA `(.L_x_3842) ;  /* 0x0000000000147947 */ /* 0x000fea0003800000 */
.L_x_3869:
[----:B------:R-:W0:Y:S02]  /*4240*/  F2I.U64.TRUNC R2, R2 ;  /* 0x0000000200027311 */ /* 0x000e24000020d800 */
[----:B0-----:R0:W-:Y:S01]  /*4250*/  STG.E.64 desc[UR36][R16.64], R2 ;  /* 0x0000000210007986 */ /* 0x0011e2000c101b24 */
[----:B------:R-:W-:Y:S05]  /*4260*/  BRA `(.L_x_3842) ;  /* 0x0000000000087947 */ /* 0x000fea0003800000 */
.L_x_3868:
[----:B------:R-:W0:Y:S02]  /*4270*/  F2I.FTZ.U32.TRUNC.NTZ R3, R2 ;  /* 0x0000000200037305 */ /* 0x000e24000021f000 */
[----:B0-----:R0:W-:Y:S02]  /*4280*/  STG.E desc[UR36][R16.64], R3 ;  /* 0x0000000310007986 */ /* 0x0011e4000c101924 */
.L_x_3842:
[----:B------:R-:W-:-:S04]  /*4290*/  IMAD R18, R18, 0x200, R23 ;  /* 0x0000020012127824 */ /* 0x000fc800078e0217 */
[----:B------:R-:W-:-:S07]  /*42a0*/  VIADD R19, R18, 0x80 ;  /* 0x0000008012137836 */ /* 0x000fce0000000000 */
.L_x_3779:
[----:B------:R-:W-:Y:S05]  /*42b0*/  BSYNC B7 ;  /* 0x0000000000077941 */ /* 0x000fea0003800000 */
.L_x_3778:
        /* <DEDUP_REMOVED lines=358> */
.L_x_3873:
        /* <DEDUP_REMOVED lines=22> */
.L_x_3878:
[----:B------:R-:W2:Y:S02]  /*5a80*/  LDG.E.U8 R2, desc[UR36][R2.64] ;  /* 0x0000002402027981 */ /* 0x000ea4000c1e1100 */
[----:B--2---:R-:W-:Y:S01]  /*5a90*/  I2FP.F32.U32 R22, R2 ;  /* 0x0000000200167245 */ /* 0x004fe20000201000 */
[----:B------:R-:W-:Y:S06]  /*5aa0*/  BRA `(.L_x_3880) ;  /* 0x0000000c002c7947 */ /* 0x000fec0003800000 */
.L_x_3877:
        /* <DEDUP_REMOVED lines=9> */
.L_x_3882:
[----:B------:R-:W2:Y:S02]  /*5b40*/  LDG.E R2, desc[UR36][R2.64] ;  /* 0x0000002402027981 */ /* 0x000ea4000c1e1900 */
[----:B--2---:R-:W-:Y:S01]  /*5b50*/  I2FP.F32.S32 R22, R2 ;  /* 0x0000000200167245 */ /* 0x004fe20000201400 */
[----:B------:R-:W-:Y:S06]  /*5b60*/  BRA `(.L_x_3880) ;  /* 0x0000000800fc7947 */ /* 0x000fec0003800000 */
.L_x_3881:
[----:B------:R-:W2:Y:S02]  /*5b70*/  LDG.E.U16 R2, desc[UR36][R2.64] ;  /* 0x0000002402027981 */ /* 0x000ea4000c1e1500 */
[----:B--2---:R0:W1:Y:S01]  /*5b80*/  I2F.S16 R22, R2 ;  /* 0x0000000200167306 */ /* 0x0040620000101400 */
[----:B------:R-:W-:Y:S05]  /*5b90*/  BRA `(.L_x_3880) ;  /* 0x0000000800f07947 */ /* 0x000fea0003800000 */
.L_x_3876:
        /* <DEDUP_REMOVED lines=8> */
.L_x_3884:
[----:B------:R-:W2:Y:S02]  /*5c20*/  LDG.E.U16 R2, desc[UR36][R2.64] ;  /* 0x0000002402027981 */ /* 0x000ea4000c1e1500 */
[----:B--2---:R-:W-:Y:S01]  /*5c30*/  HADD2.F32 R22, -RZ, R2.H0_H0 ;  /* 0x20000002ff167230 */ /* 0x004fe20000004100 */
[----:B------:R-:W-:Y:S06]  /*5c40*/  BRA `(.L_x_3880) ;  /* 0x0000000800c47947 */ /* 0x000fec0003800000 */
.L_x_3883:
        /* <DEDUP_REMOVED lines=8> */
.L_x_3886:
[----:B------:R-:W2:Y:S02]  /*5cd0*/  LDG.E.U16 R2, desc[UR36][R2.64] ;  /* 0x0000002402027981 */ /* 0x000ea4000c1e1500 */
[----:B--2---:R-:W-:Y:S01]  /*5ce0*/  HADD2.F32 R22, -RZ, R2.H0_H0 ;  /* 0x20000002ff167230 */ /* 0x004fe20000004100 */
[----:B------:R-:W-:Y:S06]  /*5cf0*/  BRA `(.L_x_3880) ;  /* 0x0000000800987947 */ /* 0x000fec0003800000 */
.L_x_3885:
[----:B------:R-:W2:Y:S01]  /*5d00*/  LDG.E.64 R2, desc[UR36][R2.64] ;  /* 0x0000002402027981 */ /* 0x000ea2000c1e1b00 */
[----:B------:R-:W-:Y:S01]  /*5d10*/  UMOV UR4, 0xf0000000 ;  /* 0xf000000000047882 */ /* 0x000fe20000000000 */
[----:B------:R-:W-:Y:S01]  /*5d20*/  UMOV UR5, 0x380fffff ;  /* 0x380fffff00057882 */ /* 0x000fe20000000000 */
[----:B--2---:R-:W0:Y:S01]  /*5d30*/  F2F.F32.F64 R22, R2 ;  /* 0x0000000200167310 */ /* 0x004e220000301000 */
[----:B------:R-:W-:-:S14]  /*5d40*/  DSETP.GEU.AND P0, PT, |R2|, UR4, PT ;  /* 0x0000000402007e2a */ /* 0x000fdc000bf0e200 */
[----:B0-----:R-:W-:Y:S01]  /*5d50*/  @!P0 FMUL R22, R22, 1.175494350822287508e-38 ;  /* 0x0080000016168820 */ /* 0x001fe20000400000 */
[----:B------:R-:W-:Y:S06]  /*5d60*/  BRA `(.L_x_3880) ;  /* 0x00000008007c7947 */ /* 0x000fec0003800000 */
.L_x_3875:
        /* <DEDUP_REMOVED lines=12> */
.L_x_3889:
[----:B------:R-:W2:Y:S01]  /*5e30*/  LDG.E.64 R2, desc[UR36][R2.64] ;  /* 0x0000002402027981 */ /* 0x000ea2000c1e1b00 */
[----:B------:R-:W-:Y:S01]  /*5e40*/  UMOV UR4, 0xf0000000 ;  /* 0xf000000000047882 */ /* 0x000fe20000000000 */
[----:B------:R-:W-:Y:S01]  /*5e50*/  UMOV UR5, 0x380fffff ;  /* 0x380fffff00057882 */ /* 0x000fe20000000000 */
[----:B--2---:R-:W0:Y:S01]  /*5e60*/  F2F.F32.F64 R22, R2 ;  /* 0x0000000200167310 */ /* 0x004e220000301000 */
[----:B------:R-:W-:-:S14]  /*5e70*/  DSETP.GEU.AND P0, PT, |R2|, UR4, PT ;  /* 0x0000000402007e2a */ /* 0x000fdc000bf0e200 */
[----:B0-----:R-:W-:Y:S01]  /*5e80*/  @!P0 FMUL R22, R22, 1.175494350822287508e-38 ;  /* 0x0080000016168820 */ /* 0x001fe20000400000 */
[----:B------:R-:W-:Y:S06]  /*5e90*/  BRA `(.L_x_3880) ;  /* 0x0000000800307947 */ /* 0x000fec0003800000 */
.L_x_3888:
        /* <DEDUP_REMOVED lines=26> */
.L_x_3891:
        /* <DEDUP_REMOVED lines=13> */
.L_x_3890:
[----:B------:R-:W2:Y:S02]  /*6110*/  LDG.E.U16 R2, desc[UR36][R2.64] ;  /* 0x0000002402027981 */ /* 0x000ea4000c1e1500 */
[----:B--2---:R-:W-:Y:S01]  /*6120*/  IMAD.U32 R22, R2, 0x10000, RZ ;  /* 0x0001000002167824 */ /* 0x004fe200078e00ff */
[----:B------:R-:W-:Y:S06]  /*6130*/  BRA `(.L_x_3880) ;  /* 0x0000000400887947 */ /* 0x000fec0003800000 */
.L_x_3887:
        /* <DEDUP_REMOVED lines=11> */
.L_x_3894:
        /* <DEDUP_REMOVED lines=20> */
.L_x_3896:
[----:B------:R-:W-:Y:S05]  /*6330*/  BSYNC B0 ;  /* 0x0000000000007941 */ /* 0x000fea0003800000 */
.L_x_3895:
[----:B------:R-:W-:Y:S01]  /*6340*/  IMAD.SHL.U32 R2, R2, 0x100000, RZ ;  /* 0x0010000002027824 */ /* 0x000fe200078e00ff */
[----:B------:R-:W-:-:S04]  /*6350*/  LEA R3, R0, 0x3b800000, 0x17 ;  /* 0x3b80000000037811 */ /* 0x000fc800078eb8ff */
[----:B------:R-:W-:Y:S01]  /*6360*/  LOP3.LUT R22, R3, R2, R22, 0xfe, !PT ;  /* 0x0000000203167212 */ /* 0x000fe200078efe16 */
[----:B------:R-:W-:Y:S06]  /*6370*/  BRA `(.L_x_3880) ;  /* 0x0000000000f87947 */ /* 0x000fec0003800000 */
.L_x_3893:
        /* <DEDUP_REMOVED lines=20> */
.L_x_3898:
[----:B------:R-:W-:Y:S05]  /*64c0*/  BSYNC B0 ;  /* 0x0000000000007941 */ /* 0x000fea0003800000 */
.L_x_3897:
[----:B------:R-:W-:Y:S01]  /*64d0*/  IMAD.SHL.U32 R2, R2, 0x200000, RZ ;  /* 0x0020000002027824 */ /* 0x000fe200078e00ff */
[----:B------:R-:W-:-:S04]  /*64e0*/  LEA R3, R0, 0x37800000, 0x17 ;  /* 0x3780000000037811 */ /* 0x000fc800078eb8ff */
[----:B------:R-:W-:Y:S01]  /*64f0*/  LOP3.LUT R22, R3, R2, R22, 0xfe, !PT ;  /* 0x0000000203167212 */ /* 0x000fe200078efe16 */
[----:B------:R-:W-:Y:S06]  /*6500*/  BRA `(.L_x_3880) ;  /* 0x0000000000947947 */ /* 0x000fec0003800000 */
.L_x_3892:
        /* <DEDUP_REMOVED lines=14> */
.L_x_3879:
        /* <DEDUP_REMOVED lines=16> */
.L_x_3901:
[----:B------:R-:W-:Y:S01]  /*66f0*/  IMAD.MOV.U32 R22, RZ, RZ, RZ ;  /* 0x000000ffff167224 */ /* 0x000fe200078e00ff */
[----:B------:R-:W-:Y:S06]  /*6700*/  BRA `(.L_x_3880) ;  /* 0x0000000000147947 */ /* 0x000fec0003800000 */
.L_x_3900:
[----:B------:R-:W2:Y:S02]  /*6710*/  LDG.E.64 R22, desc[UR36][R2.64] ;  /* 0x0000002402167981 */ /* 0x000ea4000c1e1b00 */
[----:B--2---:R0:W1:Y:S01]  /*6720*/  I2F.U64 R22, R22 ;  /* 0x0000001600167312 */ /* 0x0040620000301000 */
[----:B------:R-:W-:Y:S05]  /*6730*/  BRA `(.L_x_3880) ;  /* 0x0000000000087947 */ /* 0x000fea0003800000 */
.L_x_3899:
[----:B------:R-:W2:Y:S02]  /*6740*/  LDG.E R2, desc[UR36][R2.64] ;  /* 0x0000002402027981 */ /* 0x000ea4000c1e1900 */
[----:B--2---:R-:W-:-:S07]  /*6750*/  I2FP.F32.U32 R22, R2 ;  /* 0x0000000200167245 */ /* 0x004fce0000201000 */
.L_x_3880:
[----:B------:R-:W-:Y:S05]  /*6760*/  BSYNC B6 ;  /* 0x0000000000067941 */ /* 0x000fea0003800000 */
.L_x_3874:
[----:B------:R-:W2:Y:S01]  /*6770*/  LDC.U8 R4, c[0x0][0x493] ;  /* 0x000124c0ff047b82 */ /* 0x000ea20000000000 */
[----:B------:R-:W-:Y:S01]  /*6780*/  ULDC.64 UR4, c[0x0][0x488] ;  /* 0x0001220000047ab9 */ /* 0x000fe20000000a00 */
[----:B------:R-:W-:Y:S01]  /*6790*/  BSSY B6, `(.L_x_3902) ;  /* 0x00000df000067945 */ /* 0x000fe20003800000 */
[----:B0---4-:R-:W-:-:S05]  /*67a0*/  IADD3 R2, P0, R18, UR4, RZ ;  /* 0x0000000412027c10 */ /* 0x011fca000ff1e0ff */
        /* <DEDUP_REMOVED lines=13> */
[----:B--2---:R-:W4:Y:S01]  /*6880*/  I2F.S16 R0, R0 ;  /* 0x0000000000007306 */ /* 0x004f220000101400 */
[----:B------:R-:W-:Y:S05]  /*6890*/  BRA `(.L_x_3908) ;  /* 0x0000000c00387947 */ /* 0x000fea0003800000 */
.L_x_3906:
[----:B------:R-:W2:Y:S02]  /*68a0*/  LDG.E.U8 R0, desc[UR36][R2.64] ;  /* 0x0000002402007981 */ /* 0x000ea4000c1e1100 */
[----:B--2---:R-:W-:Y:S01]  /*68b0*/  I2FP.F32.U32 R0, R0 ;  /* 0x0000000000007245 */ /* 0x004fe20000201000 */
[----:B------:R-:W-:Y:S06]  /*68c0*/  BRA `(.L_x_3908) ;  /* 0x0000000c002c7947 */ /* 0x000fec0003800000 */
.L_x_3905:
        /* <DEDUP_REMOVED lines=9> */
.L_x_3910:
[----:B------:R-:W2:Y:S02]  /*6960*/  LDG.E R0, desc[UR36][R2.64] ;  /* 0x0000002402007981 */ /* 0x000ea4000c1e1900 */
[----:B--2---:R-:W-:Y:S01]  /*6970*/  I2FP.F32.S32 R0, R0 ;  /* 0x0000000000007245 */ /* 0x004fe20000201400 */
[----:B------:R-:W-:Y:S06]  /*6980*/  BRA `(.L_x_3908) ;  /* 0x0000000800fc7947 */ /* 0x000fec0003800000 */
.L_x_3909:
[----:B------:R-:W2:Y:S02]  /*6990*/  LDG.E.U16 R0, desc[UR36][R2.64] ;  /* 0x0000002402007981 */ /* 0x000ea4000c1e1500 */
[----:B--2---:R-:W0:Y:S01]  /*69a0*/  I2F.S16 R0, R0 ;  /* 0x0000000000007306 */ /* 0x004e220000101400 */
[----:B------:R-:W-:Y:S05]  /*69b0*/  BRA `(.L_x_3908) ;  /* 0x0000000800f07947 */ /* 0x000fea0003800000 */
.L_x_3904:
        /* <DEDUP_REMOVED lines=8> */
.L_x_3912:
[----:B------:R-:W2:Y:S02]  /*6a40*/  LDG.E.U16 R0, desc[UR36][R2.64] ;  /* 0x0000002402007981 */ /* 0x000ea4000c1e1500 */
[----:B--2---:R-:W-:Y:S01]  /*6a50*/  HADD2.F32 R0, -RZ, R0.H0_H0 ;  /* 0x20000000ff007230 */ /* 0x004fe20000004100 */
[----:B------:R-:W-:Y:S06]  /*6a60*/  BRA `(.L_x_3908) ;  /* 0x0000000800c47947 */ /* 0x000fec0003800000 */
.L_x_3911:
        /* <DEDUP_REMOVED lines=8> */
.L_x_3914:
[----:B------:R-:W2:Y:S02]  /*6af0*/  LDG.E.U16 R0, desc[UR36][R2.64] ;  /* 0x0000002402007981 */ /* 0x000ea4000c1e1500 */
[----:B--2---:R-:W-:Y:S01]  /*6b00*/  HADD2.F32 R0, -RZ, R0.H0_H0 ;  /* 0x20000000ff007230 */ /* 0x004fe20000004100 */
[----:B------:R-:W-:Y:S06]  /*6b10*/  BRA `(.L_x_3908) ;  /* 0x0000000800987947 */ /* 0x000fec0003800000 */
.L_x_3913:
[----:B------:R-:W2:Y:S01]  /*6b20*/  LDG.E.64 R2, desc[UR36][R2.64] ;  /* 0x0000002402027981 */ /* 0x000ea2000c1e1b00 */
[----:B------:R-:W-:Y:S01]  /*6b30*/  UMOV UR4, 0xf0000000 ;  /* 0xf000000000047882 */ /* 0x000fe20000000000 */
[----:B------:R-:W-:Y:S01]  /*6b40*/  UMOV UR5, 0x380fffff ;  /* 0x380fffff00057882 */ /* 0x000fe20000000000 */
[----:B--2---:R-:W0:Y:S01]  /*6b50*/  F2F.F32.F64 R0, R2 ;  /* 0x0000000200007310 */ /* 0x004e220000301000 */
[----:B------:R-:W-:-:S14]  /*6b60*/  DSETP.GEU.AND P0, PT, |R2|, UR4, PT ;  /* 0x0000000402007e2a */ /* 0x000fdc000bf0e200 */
[----:B0-----:R-:W-:Y:S01]  /*6b70*/  @!P0 FMUL R0, R0, 1.175494350822287508e-38 ;  /* 0x0080000000008820 */ /* 0x001fe20000400000 */
[----:B------:R-:W-:Y:S06]  /*6b80*/  BRA `(.L_x_3908) ;  /* 0x00000008007c7947 */ /* 0x000fec0003800000 */
.L_x_3903:
        /* <DEDUP_REMOVED lines=12> */
.L_x_3917:
[----:B------:R-:W2:Y:S01]  /*6c50*/  LDG.E.64 R2, desc[UR36][R2.64] ;  /* 0x0000002402027981 */ /* 0x000ea2000c1e1b00 */
[----:B------:R-:W-:Y:S01]  /*6c60*/  UMOV UR4, 0xf0000000 ;  /* 0xf000000000047882 */ /* 0x000fe20000000000 */
[----:B------:R-:W-:Y:S01]  /*6c70*/  UMOV UR5, 0x380fffff ;  /* 0x380fffff00057882 */ /* 0x000fe20000000000 */
[----:B--2---:R-:W0:Y:S01]  /*6c80*/  F2F.F32.F64 R0, R2 ;  /* 0x0000000200007310 */ /* 0x004e220000301000 */
[----:B------:R-:W-:-:S14]  /*6c90*/  DSETP.GEU.AND P0, PT, |R2|, UR4, PT ;  /* 0x0000000402007e2a */ /* 0x000fdc000bf0e200 */
[----:B0-----:R-:W-:Y:S01]  /*6ca0*/  @!P0 FMUL R0, R0, 1.175494350822287508e-38 ;  /* 0x0080000000008820 */ /* 0x001fe20000400000 */
[----:B------:R-:W-:Y:S06]  /*6cb0*/  BRA `(.L_x_3908) ;  /* 0x0000000800307947 */ /* 0x000fec0003800000 */
.L_x_3916:
        /* <DEDUP_REMOVED lines=26> */
.L_x_3919:
        /* <DEDUP_REMOVED lines=13> */
.L_x_3918:
[----:B------:R-:W2:Y:S02]  /*6f30*/  LDG.E.U16 R0, desc[UR36][R2.64] ;  /* 0x0000002402007981 */ /* 0x000ea4000c1e1500 */
[----:B--2---:R-:W-:Y:S01]  /*6f40*/  IMAD.U32 R0, R0, 0x10000, RZ ;  /* 0x0001000000007824 */ /* 0x004fe200078e00ff */
[----:B------:R-:W-:Y:S06]  /*6f50*/  BRA `(.L_x_3908) ;  /* 0x0000000400887947 */ /* 0x000fec0003800000 */
.L_x_3915:
        /* <DEDUP_REMOVED lines=11> */
.L_x_3922:
        /* <DEDUP_REMOVED lines=20> */
.L_x_3924:
[----:B------:R-:W-:Y:S05]  /*7150*/  BSYNC B0 ;  /* 0x0000000000007941 */ /* 0x000fea0003800000 */
.L_x_3923:
[----:B------:R-:W-:Y:S01]  /*7160*/  LEA R3, R0, 0x3b800000, 0x17 ;  /* 0x3b80000000037811 */ /* 0x000fe200078eb8ff */
[----:B------:R-:W-:-:S05]  /*7170*/  IMAD.SHL.U32 R0, R2, 0x100000, RZ ;  /* 0x0010000002007824 */ /* 0x000fca00078e00ff */
[----:B------:R-:W-:Y:S01]  /*7180*/  LOP3.LUT R0, R3, R0, R4, 0xfe, !PT ;  /* 0x0000000003007212 */ /* 0x000fe200078efe04 */
[----:B------:R-:W-:Y:S06]  /*7190*/  BRA `(.L_x_3908) ;  /* 0x0000000000f87947 */ /* 0x000fec0003800000 */
.L_x_3921:
        /* <DEDUP_REMOVED lines=20> */
.L_x_3926:
[----:B------:R-:W-:Y:S05]  /*72e0*/  BSYNC B0 ;  /* 0x0000000000007941 */ /* 0x000fea0003800000 */
.L_x_3925:
[----:B------:R-:W-:Y:S01]  /*72f0*/  LEA R3, R0, 0x37800000, 0x17 ;  /* 0x3780000000037811 */ /* 0x000fe200078eb8ff */
[----:B------:R-:W-:-:S05]  /*7300*/  IMAD.SHL.U32 R0, R2, 0x200000, RZ ;  /* 0x0020000002007824 */ /* 0x000fca00078e00ff */
[----:B------:R-:W-:Y:S01]  /*7310*/  LOP3.LUT R0, R3, R0, R4, 0xfe, !PT ;  /* 0x0000000003007212 */ /* 0x000fe200078efe04 */
[----:B------:R-:W-:Y:S06]  /*7320*/  BRA `(.L_x_3908) ;  /* 0x0000000000947947 */ /* 0x000fec0003800000 */
.L_x_3920:
        /* <DEDUP_REMOVED lines=14> */
.L_x_3907:
        /* <DEDUP_REMOVED lines=16> */
.L_x_3929:
[----:B------:R-:W-:Y:S01]  /*7510*/  IMAD.MOV.U32 R0, RZ, RZ, RZ ;  /* 0x000000ffff007224 */ /* 0x000fe200078e00ff */
[----:B------:R-:W-:Y:S06]  /*7520*/  BRA `(.L_x_3908) ;  /* 0x0000000000147947 */ /* 0x000fec0003800000 */
.L_x_3928:
[----:B------:R-:W2:Y:S02]  /*7530*/  LDG.E.64 R2, desc[UR36][R2.64] ;  /* 0x0000002402027981 */ /* 0x000ea4000c1e1b00 */
[----:B--2---:R0:W2:Y:S01]  /*7540*/  I2F.U64 R0, R2 ;  /* 0x0000000200007312 */ /* 0x0040a20000301000 */
[----:B------:R-:W-:Y:S05]  /*7550*/  BRA `(.L_x_3908) ;  /* 0x0000000000087947 */ /* 0x000fea0003800000 */
.L_x_3927:
[----:B------:R-:W2:Y:S02]  /*7560*/  LDG.E R0, desc[UR36][R2.64] ;  /* 0x0000002402007981 */ /* 0x000ea4000c1e1900 */
[----:B--2---:R-:W-:-:S07]  /*7570*/  I2FP.F32.U32 R0, R0 ;  /* 0x0000000000007245 */ /* 0x004fce0000201000 */
.L_x_3908:
[----:B------:R-:W-:Y:S05]  /*7580*/  BSYNC B6 ;  /* 0x0000000000067941 */ /* 0x000fea0003800000 */
.L_x_3902:
[----:B0-2-45:R-:W-:Y:S01]  /*7590*/  FADD.FTZ R0, |R0|, -RZ ;  /* 0x800000ff00007221 */ /* 0x035fe20000010200 */
[----:B-1-3--:R-:W-:Y:S01]  /*75a0*/  FADD.FTZ R3, |R22|, -RZ ;  /* 0x800000ff16037221 */ /* 0x00afe20000010200 */
        /* <DEDUP_REMOVED lines=29> */
.L_x_3933:
[----:B------:R-:W0:Y:S02]  /*7780*/  F2I.S64.TRUNC R2, R2 ;  /* 0x0000000200027311 */ /* 0x000e24000020d900 */
[----:B0-----:R-:W-:-:S05]  /*7790*/  IMAD.MOV.U32 R5, RZ, RZ, R2 ;  /* 0x000000ffff057224 */ /* 0x001fca00078e0002 */
[----:B------:R0:W-:Y:S01]  /*77a0*/  STG.E.U8 desc[UR36][R16.64], R5 ;  /* 0x0000000510007986 */ /* 0x0001e2000c101124 */
[----:B------:R-:W-:Y:S05]  /*77b0*/  BRA `(.L_x_3935) ;  /* 0x0000000c00407947 */ /* 0x000fea0003800000 */
.L_x_3932:
        /* <DEDUP_REMOVED lines=9> */
.L_x_3937:
[----:B------:R-:W0:Y:S02]  /*7850*/  F2I.FTZ.TRUNC.NTZ R3, R2 ;  /* 0x0000000200037305 */ /* 0x000e24000021f100 */
[----:B0-----:R0:W-:Y:S01]  /*7860*/  STG.E desc[UR36][R16.64], R3 ;  /* 0x0000000310007986 */ /* 0x0011e2000c101924 */
[----:B------:R-:W-:Y:S05]  /*7870*/  BRA `(.L_x_3935) ;  /* 0x0000000c00107947 */ /* 0x000fea0003800000 */
.L_x_3936:
[----:B------:R-:W0:Y:S02]  /*7880*/  F2I.FTZ.TRUNC.NTZ R3, R2 ;  /* 0x0000000200037305 */ /* 0x000e24000021f100 */
[----:B0-----:R0:W-:Y:S01]  /*7890*/  STG.E.U16 desc[UR36][R16.64], R3 ;  /* 0x0000000310007986 */ /* 0x0011e2000c101524 */
[----:B------:R-:W-:Y:S05]  /*78a0*/  BRA `(.L_x_3935) ;  /* 0x0000000c00047947 */ /* 0x000fea0003800000 */
.L_x_3931:
        /* <DEDUP_REMOVED lines=8> */
.L_x_3939:
[----:B------:R-:W-:-:S05]  /*7930*/  F2FP.F16.F32.PACK_AB R2, RZ, R2 ;  /* 0x00000002ff02723e */ /* 0x000fca00000000ff */
[----:B------:R0:W-:Y:S01]  /*7940*/  STG.E.U16 desc[UR36][R16.64], R2 ;  /* 0x0000000210007986 */ /* 0x0001e2000c101524 */
[----:B------:R-:W-:Y:S05]  /*7950*/  BRA `(.L_x_3935) ;  /* 0x0000000800d87947 */ /* 0x000fea0003800000 */
.L_x_3938:
        /* <DEDUP_REMOVED lines=9> */
.L_x_3941:
[----:B------:R-:W-:-:S04]  /*79f0*/  F2FP.F16.F32.PACK_AB R3, RZ, R2 ;  /* 0x00000002ff03723e */ /* 0x000fc800000000ff */
[----:B------:R-:W-:-:S05]  /*7a00*/  PRMT R3, R3, 0x5410, RZ ;  /* 0x0000541003037816 */ /* 0x000fca00000000ff */
[----:B------:R0:W-:Y:S01]  /*7a10*/  STG.E desc[UR36][R16.64], R3 ;  /* 0x0000000310007986 */ /* 0x0001e2000c101924 */
[----:B------:R-:W-:Y:S05]  /*7a20*/  BRA `(.L_x_3935) ;  /* 0x0000000800a47947 */ /* 0x000fea0003800000 */
.L_x_3940:
[----:B------:R-:W-:-:S06]  /*7a30*/  FMUL.FTZ R2, R2, 1 ;  /* 0x3f80000002027820 */ /* 0x000fcc0000410000 */
[----:B------:R-:W0:Y:S02]  /*7a40*/  F2F.F64.F32 R2, R2 ;  /* 0x0000000200027310 */ /* 0x000e240000201800 */
[----:B0-----:R0:W-:Y:S01]  /*7a50*/  STG.E.64 desc[UR36][R16.64], R2 ;  /* 0x0000000210007986 */ /* 0x0011e2000c101b24 */
[----:B------:R-:W-:Y:S05]  /*7a60*/  BRA `(.L_x_3935) ;  /* 0x0000000800947947 */ /* 0x000fea0003800000 */
.L_x_3930:
        /* <DEDUP_REMOVED lines=12> */
.L_x_3944:
[----:B------:R-:W-:Y:S01]  /*7b30*/  FMUL.FTZ R4, R2, 1 ;  /* 0x3f80000002047820 */ /* 0x000fe20000410000 */
[----:B------:R-:W-:-:S05]  /*7b40*/  CS2R R6, SRZ ;  /* 0x0000000000067805 */ /* 0x000fca000001ff00 */
[----:B------:R-:W0:Y:S02]  /*7b50*/  F2F.F64.F32 R4, R4 ;  /* 0x0000000400047310 */ /* 0x000e240000201800 */
[----:B0-----:R0:W-:Y:S01]  /*7b60*/  STG.E.128 desc[UR36][R16.64], R4 ;  /* 0x0000000410007986 */ /* 0x0011e2000c101d24 */
[----:B------:R-:W-:Y:S05]  /*7b70*/  BRA `(.L_x_3935) ;  /* 0x0000000800507947 */ /* 0x000fea0003800000 */
.L_x_3943:
        /* <DEDUP_REMOVED lines=20> */
.L_x_3948:
[----:B------:R-:W-:Y:S05]  /*7cc0*/  BSYNC B0 ;  /* 0x0000000000007941 */ /* 0x000fea0003800000 */
.L_x_3947:
[----:B------:R-:W-:-:S05]  /*7cd0*/  LOP3.LUT R5, R0, R5, RZ, 0xfc, !PT ;  /* 0x0000000500057212 */ /* 0x000fca00078efcff */
[----:B------:R0:W-:Y:S01]  /*7ce0*/  STG.E.U8 desc[UR36][R16.64], R5 ;  /* 0x0000000510007986 */ /* 0x0001e2000c101124 */
[----:B------:R-:W-:Y:S05]  /*7cf0*/  BRA `(.L_x_3935) ;  /* 0x0000000400f07947 */ /* 0x000fea0003800000 */
.L_x_3946:
        /* <DEDUP_REMOVED lines=12> */
.L_x_3950:
[----:B------:R-:W-:Y:S01]  /*7dc0*/  IMAD.MOV.U32 R0, RZ, RZ, 0x7f ;  /* 0x0000007fff007424 */ /* 0x000fe200078e00ff */
[----:B------:R-:W-:-:S04]  /*7dd0*/  ISETP.GT.U32.AND P0, PT, R4, 0x7f800000, PT ;  /* 0x7f8000000400780c */ /* 0x000fc80003f04070 */
[----:B------:R-:W-:-:S09]  /*7de0*/  SEL R0, R0, 0x7c, P0 ;  /* 0x0000007c00007807 */ /* 0x000fd20000000000 */
.L_x_3951:
[----:B------:R-:W-:Y:S05]  /*7df0*/  BSYNC B0 ;  /* 0x0000000000007941 */ /* 0x000fea0003800000 */
.L_x_3949:
[----:B------:R-:W-:-:S04]  /*7e00*/  LOP3.LUT R2, R2, 0x80000000, RZ, 0xc0, !PT ;  /* 0x8000000002027812 */ /* 0x000fc800078ec0ff */
[----:B------:R-:W-:-:S04]  /*7e10*/  SHF.R.U32.HI R3, RZ, 0x18, R2 ;  /* 0x00000018ff037819 */ /* 0x000fc80000011602 */
[----:B------:R-:W-:-:S05]  /*7e20*/  LOP3.LUT R3, R0, R3, RZ, 0xfc, !PT ;  /* 0x0000000300037212 */ /* 0x000fca00078efcff */
[----:B------:R0:W-:Y:S01]  /*7e30*/  STG.E.U8 desc[UR36][R16.64], R3 ;  /* 0x0000000310007986 */ /* 0x0001e2000c101124 */
[----:B------:R-:W-:Y:S05]  /*7e40*/  BRA `(.L_x_3935) ;  /* 0x00000004009c7947 */ /* 0x000fea0003800000 */
.L_x_3945:
[----:B------:R-:W-:-:S05]  /*7e50*/  F2FP.BF16.F32.PACK_AB R2, RZ, R2 ;  /* 0x00000002ff02723e */ /* 0x000fca00000010ff */
[----:B------:R0:W-:Y:S01]  /*7e60*/  STG.E.U16 desc[UR36][R16.64], R2 ;  /* 0x0000000210007986 */ /* 0x0001e2000c101524 */
[----:B------:R-:W-:Y:S05]  /*7e70*/  BRA `(.L_x_3935) ;  /* 0x0000000400907947 */ /* 0x000fea0003800000 */
.L_x_3942:
        /* <DEDUP_REMOVED lines=11> */
.L_x_3954:
        /* <DEDUP_REMOVED lines=16> */
.L_x_3957:
[----:B------:R-:W-:-:S04]  /*8030*/  LOP3.LUT R2, R2, 0x80000000, RZ, 0xc0, !PT ;  /* 0x8000000002027812 */ /* 0x000fc800078ec0ff */
[----:B------:R-:W-:-:S04]  /*8040*/  SHF.R.U32.HI R3, RZ, 0x18, R2 ;  /* 0x00000018ff037819 */ /* 0x000fc80000011602 */
[----:B------:R-:W-:-:S04]  /*8050*/  LOP3.LUT R0, R0, R3, RZ, 0xfc, !PT ;  /* 0x0000000300007212 */ /* 0x000fc800078efcff */
[----:B------:R-:W-:-:S07]  /*8060*/  PRMT R8, R0, 0x7610, R8 ;  /* 0x0000761000087816 */ /* 0x000fce0000000008 */
.L_x_3956:
[----:B------:R-:W-:Y:S05]  /*8070*/  BSYNC B0 ;  /* 0x0000000000007941 */ /* 0x000fea0003800000 */
.L_x_3955:
[----:B------:R3:W-:Y:S01]  /*8080*/  STG.E.U8 desc[UR36][R16.64], R8 ;  /* 0x0000000810007986 */ /* 0x0007e2000c101124 */
[----:B------:R-:W-:Y:S05]  /*8090*/  BRA `(.L_x_3935) ;  /* 0x0000000400087947 */ /* 0x000fea0003800000 */
.L_x_3953:
        /* <DEDUP_REMOVED lines=16> */
.L_x_3960:
[----:B------:R-:W-:-:S04]  /*81a0*/  LOP3.LUT R2, R2, 0x80000000, RZ, 0xc0, !PT ;  /* 0x8000000002027812 */ /* 0x000fc800078ec0ff */
[----:B------:R-:W-:-:S04]  /*81b0*/  SHF.R.U32.HI R3, RZ, 0x18, R2 ;  /* 0x00000018ff037819 */ /* 0x000fc80000011602 */
[----:B------:R-:W-:-:S04]  /*81c0*/  LOP3.LUT R0, R0, R3, RZ, 0xfc, !PT ;  /* 0x0000000300007212 */ /* 0x000fc800078efcff */
[----:B------:R-:W-:-:S07]  /*81d0*/  PRMT R8, R0, 0x7610, R8 ;  /* 0x0000761000087816 */ /* 0x000fce0000000008 */
.L_x_3959:
[----:B------:R-:W-:Y:S05]  /*81e0*/  BSYNC B0 ;  /* 0x0000000000007941 */ /* 0x000fea0003800000 */
.L_x_3958:
[----:B------:R0:W-:Y:S01]  /*81f0*/  STG.E.U8 desc[UR36][R16.64], R8 ;  /* 0x0000000810007986 */ /* 0x0001e2000c101124 */
[----:B------:R-:W-:Y:S05]  /*8200*/  BRA `(.L_x_3935) ;  /* 0x0000000000ac7947 */ /* 0x000fea0003800000 */
.L_x_3952:
        /* <DEDUP_REMOVED lines=21> */
.L_x_3934:
        /* <DEDUP_REMOVED lines=16> */
.L_x_3963:
[----:B------:R-:W-:Y:S05]  /*8460*/  BRA `(.L_x_3935) ;  /* 0x0000000000147947 */ /* 0x000fea0003800000 */
.L_x_3962:
[----:B------:R-:W0:Y:S02]  /*8470*/  F2I.U64.TRUNC R2, R2 ;  /* 0x0000000200027311 */ /* 0x000e24000020d800 */
[----:B0-----:R2:W-:Y:S01]  /*8480*/  STG.E.64 desc[UR36][R16.64], R2 ;  /* 0x0000000210007986 */ /* 0x0015e2000c101b24 */
[----:B------:R-:W-:Y:S05]  /*8490*/  BRA `(.L_x_3935) ;  /* 0x0000000000087947 */ /* 0x000fea0003800000 */
.L_x_3961:
[----:B------:R-:W0:Y:S02]  /*84a0*/  F2I.FTZ.U32.TRUNC.NTZ R3, R2 ;  /* 0x0000000200037305 */ /* 0x000e24000021f000 */
[----:B0-----:R0:W-:Y:S02]  /*84b0*/  STG.E desc[UR36][R16.64], R3 ;  /* 0x0000000310007986 */ /* 0x0011e4000c101924 */
.L_x_3935:
[----:B------:R-:W-:-:S07]  /*84c0*/  VIADD R19, R19, 0x80 ;  /* 0x0000008013137836 */ /* 0x000fce0000000000 */
.L_x_3872:
[----:B------:R-:W-:Y:S05]  /*84d0*/  BSYNC B7 ;  /* 0x0000000000077941 */ /* 0x000fea0003800000 */
.L_x_3871:
        /* <DEDUP_REMOVED lines=358> */
.L_x_3966:
        /* <DEDUP_REMOVED lines=22> */
.L_x_3971:
[----:B------:R-:W2:Y:S02]  /*9ca0*/  LDG.E.U8 R2, desc[UR36][R2.64] ;  /* 0x0000002402027981 */ /* 0x000ea4000c1e1100 */
[----:B--2---:R-:W-:Y:S01]  /*9cb0*/  I2FP.F32.U32 R22, R2 ;  /* 0x0000000200167245 */ /* 0x004fe20000201000 */
[----:B------:R-:W-:Y:S06]  /*9cc0*/  BRA `(.L_x_3973) ;  /* 0x0000000c002c7947 */ /* 0x000fec0003800000 */
.L_x_3970:
        /* <DEDUP_REMOVED lines=9> */
.L_x_3975:
[----:B------:R-:W2:Y:S02]  /*9d60*/  LDG.E R2, desc[UR36][R2.64] ;  /* 0x0000002402027981 */ /* 0x000ea4000c1e1900 */
[----:B--2---:R-:W-:Y:S01]  /*9d70*/  I2FP.F32.S32 R22, R2 ;  /* 0x0000000200167245 */ /* 0x004fe20000201400 */
[----:B------:R-:W-:Y:S06]  /*9d80*/  BRA `(.L_x_3973) ;  /* 0x0000000800fc7947 */ /* 0x000fec0003800000 */
.L_x_3974:
[----:B------:R-:W2:Y:S02]  /*9d90*/  LDG.E.U16 R2, desc[UR36][R2.64] ;  /* 0x0000002402027981 */ /* 0x000ea4000c1e1500 */
[----:B--2---:R2:W3:Y:S01]  /*9da0*/  I2F.S16 R22, R2 ;  /* 0x0000000200167306 */ /* 0x0044e20000101400 */
[----:B------:R-:W-:Y:S05]  /*9db0*/  BRA `(.L_x_3973) ;  /* 0x0000000800f07947 */ /* 0x000fea0003800000 */
.L_x_3969:
        /* <DEDUP_REMOVED lines=8> */
.L_x_3977:
[----:B------:R-:W2:Y:S02]  /*9e40*/  LDG.E.U16 R2, desc[UR36][R2.64] ;  /* 0x0000002402027981 */ /* 0x000ea4000c1e1500 */
[----:B--2---:R-:W-:Y:S01]  /*9e50*/  HADD2.F32 R22, -RZ, R2.H0_H0 ;  /* 0x20000002ff167230 */ /* 0x004fe20000004100 */
[----:B------:R-:W-:Y:S06]  /*9e60*/  BRA `(.L_x_3973) ;  /* 0x0000000800c47947 */ /* 0x000fec0003800000 */
.L_x_3976:
        /* <DEDUP_REMOVED lines=8> */
.L_x_3979:
[----:B------:R-:W2:Y:S02]  /*9ef0*/  LDG.E.U16 R2, desc[UR36][R2.64] ;  /* 0x0000002402027981 */ /* 0x000ea4000c1e1500 */
[----:B--2---:R-:W-:Y:S01]  /*9f00*/  HADD2.F32 R22, -RZ, R2.H0_H0 ;  /* 0x20000002ff167230 */ /* 0x004fe20000004100 */
[----:B------:R-:W-:Y:S06]  /*9f10*/  BRA `(.L_x_3973) ;  /* 0x0000000800987947 */ /* 0x000fec0003800000 */
.L_x_3978:
[----:B------:R-:W2:Y:S01]  /*9f20*/  LDG.E.64 R2, desc[UR36][R2.64] ;  /* 0x0000002402027981 */ /* 0x000ea2000c1e1b00 */
[----:B------:R-:W-:Y:S01]  /*9f30*/  UMOV UR4, 0xf0000000 ;  /* 0xf000000000047882 */ /* 0x000fe20000000000 */
[----:B------:R-:W-:Y:S01]  /*9f40*/  UMOV UR5, 0x380fffff ;  /* 0x380fffff00057882 */ /* 0x000fe20000000000 */
[----:B--2---:R-:W0:Y:S01]  /*9f50*/  F2F.F32.F64 R22, R2 ;  /* 0x0000000200167310 */ /* 0x004e220000301000 */
[----:B------:R-:W-:-:S14]  /*9f60*/  DSETP.GEU.AND P0, PT, |R2|, UR4, PT ;  /* 0x0000000402007e2a */ /* 0x000fdc000bf0e200 */
[----:B0-----:R-:W-:Y:S01]  /*9f70*/  @!P0 FMUL R22, R22, 1.175494350822287508e-38 ;  /* 0x0080000016168820 */ /* 0x001fe20000400000 */
[----:B------:R-:W-:Y:S06]  /*9f80*/  BRA `(.L_x_3973) ;  /* 0x00000008007c7947 */ /* 0x000fec0003800000 */
.L_x_3968:
        /* <DEDUP_REMOVED lines=12> */
.L_x_3982:
[----:B------:R-:W2:Y:S01]  /*a050*/  LDG.E.64 R2, desc[UR36][R2.64] ;  /* 0x0000002402027981 */ /* 0x000ea2000c1e1b00 */
[----:B------:R-:W-:Y:S01]  /*a060*/  UMOV UR4, 0xf0000000 ;  /* 0xf000000000047882 */ /* 0x000fe20000000000 */
[----:B------:R-:W-:Y:S01]  /*a070*/  UMOV UR5, 0x380fffff ;  /* 0x380fffff00057882 */ /* 0x000fe20000000000 */
[----:B--2---:R-:W0:Y:S01]  /*a080*/  F2F.F32.F64 R22, R2 ;  /* 0x0000000200167310 */ /* 0x004e220000301000 */
[----:B------:R-:W-:-:S14]  /*a090*/  DSETP.GEU.AND P0, PT, |R2|, UR4, PT ;  /* 0x0000000402007e2a */ /* 0x000fdc000bf0e200 */
[----:B0-----:R-:W-:Y:S01]  /*a0a0*/  @!P0 FMUL R22, R22, 1.175494350822287508e-38 ;  /* 0x0080000016168820 */ /* 0x001fe20000400000 */
[----:B------:R-:W-:Y:S06]  /*a0b0*/  BRA `(.L_x_3973) ;  /* 0x0000000800307947 */ /* 0x000fec0003800000 */
.L_x_3981:
        /* <DEDUP_REMOVED lines=26> */
.L_x_3984:
        /* <DEDUP_REMOVED lines=13> */
.L_x_3983:
[----:B------:R-:W2:Y:S02]  /*a330*/  LDG.E.U16 R2, desc[UR36][R2.64] ;  /* 0x0000002402027981 */ /* 0x000ea4000c1e1500 */
[----:B--2---:R-:W-:Y:S01]  /*a340*/  IMAD.U32 R22, R2, 0x10000, RZ ;  /* 0x0001000002167824 */ /* 0x004fe200078e00ff */
[----:B------:R-:W-:Y:S06]  /*a350*/  BRA `(.L_x_3973) ;  /* 0x0000000400887947 */ /* 0x000fec0003800000 */
.L_x_3980:
        /* <DEDUP_REMOVED lines=11> */
.L_x_3987:
        /* <DEDUP_REMOVED lines=20> */
.L_x_3989:
[----:B------:R-:W-:Y:S05]  /*a550*/  BSYNC B0 ;  /* 0x0000000000007941 */ /* 0x000fea0003800000 */
.L_x_3988:
[----:B------:R-:W-:Y:S01]  /*a560*/  IMAD.SHL.U32 R2, R2, 0x100000, RZ ;  /* 0x0010000002027824 */ /* 0x000fe200078e00ff */
[----:B------:R-:W-:-:S04]  /*a570*/  LEA R3, R0, 0x3b800000, 0x17 ;  /* 0x3b80000000037811 */ /* 0x000fc800078eb8ff */
[----:B------:R-:W-:Y:S01]  /*a580*/  LOP3.LUT R22, R3, R2, R22, 0xfe, !PT ;  /* 0x0000000203167212 */ /* 0x000fe200078efe16 */
[----:B------:R-:W-:Y:S06]  /*a590*/  BRA `(.L_x_3973) ;  /* 0x0000000000f87947 */ /* 0x000fec0003800000 */
.L_x_3986:
        /* <DEDUP_REMOVED lines=20> */
.L_x_3991:
[----:B------:R-:W-:Y:S05]  /*a6e0*/  BSYNC B0 ;  /* 0x0000000000007941 */ /* 0x000fea0003800000 */
.L_x_3990:
[----:B------:R-:W-:Y:S01]  /*a6f0*/  IMAD.SHL.U32 R2, R2, 0x200000, RZ ;  /* 0x0020000002027824 */ /* 0x000fe200078e00ff */
[----:B------:R-:W-:-:S04]  /*a700*/  LEA R3, R0, 0x37800000, 0x17 ;  /* 0x3780000000037811 */ /* 0x000fc800078eb8ff */
[----:B------:R-:W-:Y:S01]  /*a710*/  LOP3.LUT R22, R3, R2, R22, 0xfe, !PT ;  /* 0x0000000203167212 */ /* 0x000fe200078efe16 */
[----:B------:R-:W-:Y:S06]  /*a720*/  BRA `(.L_x_3973) ;  /* 0x0000000000947947 */ /* 0x000fec0003800000 */
.L_x_3985:
        /* <DEDUP_REMOVED lines=14> */
.L_x_3972:
        /* <DEDUP_REMOVED lines=16> */
.L_x_3994:
[----:B------:R-:W-:Y:S01]  /*a910*/  IMAD.MOV.U32 R22, RZ, RZ, RZ ;  /* 0x000000ffff167224 */ /* 0x000fe200078e00ff */
[----:B------:R-:W-:Y:S06]  /*a920*/  BRA `(.L_x_3973) ;  /* 0x0000000000147947 */ /* 0x000fec0003800000 */
.L_x_3993:
[----:B------:R-:W2:Y:S02]  /*a930*/  LDG.E.64 R22, desc[UR36][R2.64] ;  /* 0x0000002402167981 */ /* 0x000ea4000c1e1b00 */
[----:B--2---:R0:W1:Y:S01]  /*a940*/  I2F.U64 R22, R22 ;  /* 0x0000001600167312 */ /* 0x0040620000301000 */
[----:B------:R-:W-:Y:S05]  /*a950*/  BRA `(.L_x_3973) ;  /* 0x0000000000087947 */ /* 0x000fea0003800000 */
.L_x_3992:
[----:B------:R-:W2:Y:S02]  /*a960*/  LDG.E R2, desc[UR36][R2.64] ;  /* 0x0000002402027981 */ /* 0x000ea4000c1e1900 */
[----:B--2---:R-:W-:-:S07]  /*a970*/  I2FP.F32.U32 R22, R2 ;  /* 0x0000000200167245 */ /* 0x004fce0000201000 */
.L_x_3973:
[----:B------:R-:W-:Y:S05]  /*a980*/  BSYNC B6 ;  /* 0x0000000000067941 */ /* 0x000fea0003800000 */
.L_x_3967:
[----:B------:R-:W4:Y:S01]  /*a990*/  LDC.U8 R4, c[0x0][0x493] ;  /* 0x000124c0ff047b82 */ /* 0x000f220000000000 */
[----:B------:R-:W-:Y:S01]  /*a9a0*/  ULDC.64 UR4, c[0x0][0x488] ;  /* 0x0001220000047ab9 */ /* 0x000fe20000000a00 */
[----:B------:R-:W-:Y:S01]  /*a9b0*/  BSSY B6, `(.L_x_3995) ;  /* 0x00000df000067945 */ /* 0x000fe20003800000 */
[----:B0-2---:R-:W-:-:S05]  /*a9c0*/  IADD3 R2, P0, R18, UR4, RZ ;  /* 0x0000000412027c10 */ /* 0x005fca000ff1e0ff */
[----:B------:R-:W-:Y:S01]  /*a9d0*/  IMAD.X R3, RZ, RZ, UR5, P0 ;  /* 0x00000005ff037e24 */ /* 0x000fe200080e06ff */
[----:B----4-:R-:W-:-:S04]  /*a9e0*/  PRMT R0, R4, 0x9910, RZ ;  /* 0x0000991004007816 */ /* 0x010fc800000000ff */
        /* <DEDUP_REMOVED lines=13> */
.L_x_3999:
[----:B------:R-:W2:Y:S02]  /*aac0*/  LDG.E.U8 R0, desc[UR36][R2.64] ;  /* 0x0000002402007981 */ /* 0x000ea4000c1e1100 */
[----:B--2---:R-:W-:Y:S01]  /*aad0*/  I2FP.F32.U32 R0, R0 ;  /* 0x0000000000007245 */ /* 0x004fe20000201000 */
[----:B------:R-:W-:Y:S06]  /*aae0*/  BRA `(.L_x_4001) ;  /* 0x0000000c002c7947 */ /* 0x000fec0003800000 */
.L_x_3998:
        /* <DEDUP_REMOVED lines=9> */
.L_x_4003:
[----:B------:R-:W2:Y:S02]  /*ab80*/  LDG.E R0, desc[UR36][R2.64] ;  /* 0x0000002402007981 */ /* 0x000ea4000c1e1900 */
[----:B--2---:R-:W-:Y:S01]  /*ab90*/  I2FP.F32.S32 R0, R0 ;  /* 0x0000000000007245 */ /* 0x004fe20000201400 */
[----:B------:R-:W-:Y:S06]  /*aba0*/  BRA `(.L_x_4001) ;  /* 0x0000000800fc7947 */ /* 0x000fec0003800000 */
.L_x_4002:
[----:B------:R-:W2:Y:S02]  /*abb0*/  LDG.E.U16 R0, desc[UR36][R2.64] ;  /* 0x0000002402007981 */ /* 0x000ea4000c1e1500 */
[----:B--2---:R-:W0:Y:S01]  /*abc0*/  I2F.S16 R0, R0 ;  /* 0x0000000000007306 */ /* 0x004e220000101400 */
[----:B------:R-:W-:Y:S05]  /*abd0*/  BRA `(.L_x_4001) ;  /* 0x0000000800f07947 */ /* 0x000fea0003800000 */
.L_x_3997:
        /* <DEDUP_REMOVED lines=8> */
.L_x_4005:
[----:B------:R-:W2:Y:S02]  /*ac60*/  LDG.E.U16 R0, desc[UR36][R2.64] ;  /* 0x0000002402007981 */ /* 0x000ea4000c1e1500 */
[----:B--2---:R-:W-:Y:S01]  /*ac70*/  HADD2.F32 R0, -RZ, R0.H0_H0 ;  /* 0x20000000ff007230 */ /* 0x004fe20000004100 */
[----:B------:R-:W-:Y:S06]  /*ac80*/  BRA `(.L_x_4001) ;  /* 0x0000000800c47947 */ /* 0x000fec0003800000 */
.L_x_4004:
        /* <DEDUP_REMOVED lines=8> */
.L_x_4007:
[----:B------:R-:W2:Y:S02]  /*ad10*/  LDG.E.U16 R0, desc[UR36][R2.64] ;  /* 0x0000002402007981 */ /* 0x000ea4000c1e1500 */
[----:B--2---:R-:W-:Y:S01]  /*ad20*/  HADD2.F32 R0, -RZ, R0.H0_H0 ;  /* 0x20000000ff007230 */ /* 0x004fe20000004100 */
[----:B------:R-:W-:Y:S06]  /*ad30*/  BRA `(.L_x_4001) ;  /* 0x0000000800987947 */ /* 0x000fec0003800000 */
.L_x_4006:
[----:B------:R-:W2:Y:S01]  /*ad40*/  LDG.E.64 R2, desc[UR36][R2.64] ;  /* 0x0000002402027981 */ /* 0x000ea2000c1e1b00 */
[----:B------:R-:W-:Y:S01]  /*ad50*/  UMOV UR4, 0xf0000000 ;  /* 0xf000000000047882 */ /* 0x000fe20000000000 */
[----:B------:R-:W-:Y:S01]  /*ad60*/  UMOV UR5, 0x380fffff ;  /* 0x380fffff00057882 */ /* 0x000fe20000000000 */
[----:B--2---:R-:W0:Y:S01]  /*ad70*/  F2F.F32.F64 R0, R2 ;  /* 0x0000000200007310 */ /* 0x004e220000301000 */
[----:B------:R-:W-:-:S14]  /*ad80*/  DSETP.GEU.AND P0, PT, |R2|, UR4, PT ;  /* 0x0000000402007e2a */ /* 0x000fdc000bf0e200 */
[----:B0-----:R-:W-:Y:S01]  /*ad90*/  @!P0 FMUL R0, R0, 1.175494350822287508e-38 ;  /* 0x0080000000008820 */ /* 0x001fe20000400000 */
[----:B------:R-:W-:Y:S06]  /*ada0*/  BRA `(.L_x_4001) ;  /* 0x00000008007c7947 */ /* 0x000fec0003800000 */
.L_x_3996:
        /* <DEDUP_REMOVED lines=12> */
.L_x_4010:
[----:B------:R-:W2:Y:S01]  /*ae70*/  LDG.E.64 R2, desc[UR36][R2.64] ;  /* 0x0000002402027981 */ /* 0x000ea2000c1e1b00 */
[----:B------:R-:W-:Y:S01]  /*ae80*/  UMOV UR4, 0xf0000000 ;  /* 0xf000000000047882 */ /* 0x000fe20000000000 */
[----:B------:R-:W-:Y:S01]  /*ae90*/  UMOV UR5, 0x380fffff ;  /* 0x380fffff00057882 */ /* 0x000fe20000000000 */
[----:B--2---:R-:W0:Y:S01]  /*aea0*/  F2F.F32.F64 R0, R2 ;  /* 0x0000000200007310 */ /* 0x004e220000301000 */
[----:B------:R-:W-:-:S14]  /*aeb0*/  DSETP.GEU.AND P0, PT, |R2|, UR4, PT ;  /* 0x0000000402007e2a */ /* 0x000fdc000bf0e200 */
[----:B0-----:R-:W-:Y:S01]  /*aec0*/  @!P0 FMUL R0, R0, 1.175494350822287508e-38 ;  /* 0x0080000000008820 */ /* 0x001fe20000400000 */
[----:B------:R-:W-:Y:S06]  /*aed0*/  BRA `(.L_x_4001) ;  /* 0x0000000800307947 */ /* 0x000fec0003800000 */
.L_x_4009:
        /* <DEDUP_REMOVED lines=26> */
.L_x_4012:
        /* <DEDUP_REMOVED lines=13> */
.L_x_4011:
[----:B------:R-:W2:Y:S02]  /*b150*/  LDG.E.U16 R0, desc[UR36][R2.64] ;  /* 0x0000002402007981 */ /* 0x000ea4000c1e1500 */
[----:B--2---:R-:W-:Y:S01]  /*b160*/  IMAD.U32 R0, R0, 0x10000, RZ ;  /* 0x0001000000007824 */ /* 0x004fe200078e00ff */
[----:B------:R-:W-:Y:S06]  /*b170*/  BRA `(.L_x_4001) ;  /* 0x0000000400887947 */ /* 0x000fec0003800000 */
.L_x_4008:
        /* <DEDUP_REMOVED lines=11> */
.L_x_4015:
        /* <DEDUP_REMOVED lines=20> */
.L_x_4017:
[----:B------:R-:W-:Y:S05]  /*b370*/  BSYNC B0 ;  /* 0x0000000000007941 */ /* 0x000fea0003800000 */
.L_x_4016:
[----:B------:R-:W-:Y:S01]  /*b380*/  LEA R3, R0, 0x3b800000, 0x17 ;  /* 0x3b80000000037811 */ /* 0x000fe200078eb8ff */
[----:B------:R-:W-:-:S05]  /*b390*/  IMAD.SHL.U32 R0, R2, 0x100000, RZ ;  /* 0x0010000002007824 */ /* 0x000fca00078e00ff */
[----:B------:R-:W-:Y:S01]  /*b3a0*/  LOP3.LUT R0, R3, R0, R4, 0xfe, !PT ;  /* 0x0000000003007212 */ /* 0x000fe200078efe04 */
[----:B------:R-:W-:Y:S06]  /*b3b0*/  BRA `(.L_x_4001) ;  /* 0x0000000000f87947 */ /* 0x000fec0003800000 */
.L_x_4014:
        /* <DEDUP_REMOVED lines=20> */
.L_x_4019:
[----:B------:R-:W-:Y:S05]  /*b500*/  BSYNC B0 ;  /* 0x0000000000007941 */ /* 0x000fea0003800000 */
.L_x_4018:
[----:B------:R-:W-:Y:S01]  /*b510*/  LEA R3, R0, 0x37800000, 0x17 ;  /* 0x3780000000037811 */ /* 0x000fe200078eb8ff */
[----:B------:R-:W-:-:S05]  /*b520*/  IMAD.SHL.U32 R0, R2, 0x200000, RZ ;  /* 0x0020000002007824 */ /* 0x000fca00078e00ff */
[----:B------:R-:W-:Y:S01]  /*b530*/  LOP3.LUT R0, R3, R0, R4, 0xfe, !PT ;  /* 0x0000000003007212 */ /* 0x000fe200078efe04 */
[----:B------:R-:W-:Y:S06]  /*b540*/  BRA `(.L_x_4001) ;  /* 0x0000000000947947 */ /* 0x000fec0003800000 */
.L_x_4013:
        /* <DEDUP_REMOVED lines=14> */
.L_x_4000:
        /* <DEDUP_REMOVED lines=16> */
.L_x_4022:
[----:B------:R-:W-:Y:S01]  /*b730*/  IMAD.MOV.U32 R0, RZ, RZ, RZ ;  /* 0x000000ffff007224 */ /* 0x000fe200078e00ff */
[----:B------:R-:W-:Y:S06]  /*b740*/  BRA `(.L_x_4001) ;  /* 0x0000000000147947 */ /* 0x000fec0003800000 */
.L_x_4021:
[----:B------:R-:W2:Y:S02]  /*b750*/  LDG.E.64 R2, desc[UR36][R2.64] ;  /* 0x0000002402027981 */ /* 0x000ea4000c1e1b00 */
[----:B--2---:R0:W2:Y:S01]  /*b760*/  I2F.U64 R0, R2 ;  /* 0x0000000200007312 */ /* 0x0040a20000301000 */
[----:B------:R-:W-:Y:S05]  /*b770*/  BRA `(.L_x_4001) ;  /* 0x0000000000087947 */ /* 0x000fea0003800000 */
.L_x_4020:
[----:B------:R-:W2:Y:S02]  /*b780*/  LDG.E R0, desc[UR36][R2.64] ;  /* 0x0000002402007981 */ /* 0x000ea4000c1e1900 */
[----:B--2---:R-:W-:-:S07]  /*b790*/  I2FP.F32.U32 R0, R0 ;  /* 0x0000000000007245 */ /* 0x004fce0000201000 */
.L_x_4001:
[----:B------:R-:W-:Y:S05]  /*b7a0*/  BSYNC B6 ;  /* 0x0000000000067941 */ /* 0x000fea0003800000 */
.L_x_3995:
        /* <DEDUP_REMOVED lines=31> */
.L_x_4026:
[----:B------:R-:W0:Y:S02]  /*b9a0*/  F2I.S64.TRUNC R2, R2 ;  /* 0x0000000200027311 */ /* 0x000e24000020d900 */
[----:B0-----:R-:W-:-:S05]  /*b9b0*/  IMAD.MOV.U32 R5, RZ, RZ, R2 ;  /* 0x000000ffff057224 */ /* 0x001fca00078e0002 */
[----:B------:R0:W-:Y:S01]  /*b9c0*/  STG.E.U8 desc[UR36][R16.64], R5 ;  /* 0x0000000510007986 */ /* 0x0001e2000c101124 */
[----:B------:R-:W-:Y:S05]  /*b9d0*/  BRA `(.L_x_4028) ;  /* 0x0000000c00407947 */ /* 0x000fea0003800000 */
.L_x_4025:
        /* <DEDUP_REMOVED lines=9> */
.L_x_4030:
[----:B------:R-:W0:Y:S02]  /*ba70*/  F2I.FTZ.TRUNC.NTZ R3, R2 ;  /* 0x0000000200037305 */ /* 0x000e24000021f100 */
[----:B0-----:R0:W-:Y:S01]  /*ba80*/  STG.E desc[UR36][R16.64], R3 ;  /* 0x0000000310007986 */ /* 0x0011e2000c101924 */
[----:B------:R-:W-:Y:S05]  /*ba90*/  BRA `(.L_x_4028) ;  /* 0x0000000c00107947 */ /* 0x000fea0003800000 */
.L_x_4029:
[----:B------:R-:W0:Y:S02]  /*baa0*/  F2I.FTZ.TRUNC.NTZ R3, R2 ;  /* 0x0000000200037305 */ /* 0x000e24000021f100 */
[----:B0-----:R0:W-:Y:S01]  /*bab0*/  STG.E.U16 desc[UR36][R16.64], R3 ;  /* 0x0000000310007986 */ /* 0x0011e2000c101524 */
[----:B------:R-:W-:Y:S05]  /*bac0*/  BRA `(.L_x_4028) ;  /* 0x0000000c00047947 */ /* 0x000fea0003800000 */
.L_x_4024:
        /* <DEDUP_REMOVED lines=8> */
.L_x_4032:
[----:B------:R-:W-:-:S05]  /*bb50*/  F2FP.F16.F32.PACK_AB R2, RZ, R2 ;  /* 0x00000002ff02723e */ /* 0x000fca00000000ff */
[----:B------:R0:W-:Y:S01]  /*bb60*/  STG.E.U16 desc[UR36][R16.64], R2 ;  /* 0x0000000210007986 */ /* 0x0001e2000c101524 */
[----:B------:R-:W-:Y:S05]  /*bb70*/  BRA `(.L_x_4028) ;  /* 0x0000000800d87947 */ /* 0x000fea0003800000 */
.L_x_4031:
        /* <DEDUP_REMOVED lines=9> */
.L_x_4034:
[----:B------:R-:W-:-:S04]  /*bc10*/  F2FP.F16.F32.PACK_AB R3, RZ, R2 ;  /* 0x00000002ff03723e */ /* 0x000fc800000000ff */
[----:B------:R-:W-:-:S05]  /*bc20*/  PRMT R3, R3, 0x5410, RZ ;  /* 0x0000541003037816 */ /* 0x000fca00000000ff */
[----:B------:R2:W-:Y:S01]  /*bc30*/  STG.E desc[UR36][R16.64], R3 ;  /* 0x0000000310007986 */ /* 0x0005e2000c101924 */
[----:B------:R-:W-:Y:S05]  /*bc40*/  BRA `(.L_x_4028) ;  /* 0x0000000800a47947 */ /* 0x000fea0003800000 */
.L_x_4033:
[----:B------:R-:W-:-:S06]  /*bc50*/  FMUL.FTZ R2, R2, 1 ;  /* 0x3f80000002027820 */ /* 0x000fcc0000410000 */
[----:B------:R-:W0:Y:S02]  /*bc60*/  F2F.F64.F32 R2, R2 ;  /* 0x0000000200027310 */ /* 0x000e240000201800 */
[----:B0-----:R4:W-:Y:S01]  /*bc70*/  STG.E.64 desc[UR36][R16.64], R2 ;  /* 0x0000000210007986 */ /* 0x0019e2000c101b24 */
[----:B------:R-:W-:Y:S05]  /*bc80*/  BRA `(.L_x_4028) ;  /* 0x0000000800947947 */ /* 0x000fea0003800000 */
.L_x_4023:
        /* <DEDUP_REMOVED lines=12> */
.L_x_4037:
[----:B------:R-:W-:Y:S01]  /*bd50*/  FMUL.FTZ R4, R2, 1 ;  /* 0x3f80000002047820 */ /* 0x000fe20000410000 */
[----:B------:R-:W-:-:S05]  /*bd60*/  CS2R R6, SRZ ;  /* 0x0000000000067805 */ /* 0x000fca000001ff00 */
[----:B------:R-:W0:Y:S02]  /*bd70*/  F2F.F64.F32 R4, R4 ;  /* 0x0000000400047310 */ /* 0x000e240000201800 */
[----:B0-----:R0:W-:Y:S01]  /*bd80*/  STG.E.128 desc[UR36][R16.64], R4 ;  /* 0x0000000410007986 */ /* 0x0011e2000c101d24 */
[----:B------:R-:W-:Y:S05]  /*bd90*/  BRA `(.L_x_4028) ;  /* 0x0000000800507947 */ /* 0x000fea0003800000 */
.L_x_4036:
        /* <DEDUP_REMOVED lines=20> */
.L_x_4041:
[----:B------:R-:W-:Y:S05]  /*bee0*/  BSYNC B0 ;  /* 0x0000000000007941 */ /* 0x000fea0003800000 */
.L_x_4040:
[----:B------:R-:W-:-:S05]  /*bef0*/  LOP3.LUT R5, R0, R5, RZ, 0xfc, !PT ;  /* 0x0000000500057212 */ /* 0x000fca00078efcff */
[----:B------:R0:W-:Y:S01]  /*bf00*/  STG.E.U8 desc[UR36][R16.64], R5 ;  /* 0x0000000510007986 */ /* 0x0001e2000c101124 */
[----:B------:R-:W-:Y:S05]  /*bf10*/  BRA `(.L_x_4028) ;  /* 0x0000000400f07947 */ /* 0x000fea0003800000 */
.L_x_4039:
        /* <DEDUP_REMOVED lines=12> */
.L_x_4043:
[----:B------:R-:W-:Y:S01]  /*bfe0*/  IMAD.MOV.U32 R0, RZ, RZ, 0x7f ;  /* 0x0000007fff007424 */ /* 0x000fe200078e00ff */
[----:B------:R-:W-:-:S04]  /*bff0*/  ISETP.GT.U32.AND P0, PT, R4, 0x7f800000, PT ;  /* 0x7f8000000400780c */ /* 0x000fc80003f04070 */
[----:B------:R-:W-:-:S09]  /*c000*/  SEL R0, R0, 0x7c, P0 ;  /* 0x0000007c00007807 */ /* 0x000fd20000000000 */
.L_x_4044:
[----:B------:R-:W-:Y:S05]  /*c010*/  BSYNC B0 ;  /* 0x0000000000007941 */ /* 0x000fea0003800000 */
.L_x_4042:
[----:B------:R-:W-:-:S04]  /*c020*/  LOP3.LUT R2, R2, 0x80000000, RZ, 0xc0, !PT ;  /* 0x8000000002027812 */ /* 0x000fc800078ec0ff */
[----:B------:R-:W-:-:S04]  /*c030*/  SHF.R.U32.HI R3, RZ, 0x18, R2 ;  /* 0x00000018ff037819 */ /* 0x000fc80000011602 */
[----:B------:R-:W-:-:S05]  /*c040*/  LOP3.LUT R3, R0, R3, RZ, 0xfc, !PT ;  /* 0x0000000300037212 */ /* 0x000fca00078efcff */
[----:B------:R0:W-:Y:S01]  /*c050*/  STG.E.U8 desc[UR36][R16.64], R3 ;  /* 0x0000000310007986 */ /* 0x0001e2000c101124 */
[----:B------:R-:W-:Y:S05]  /*c060*/  BRA `(.L_x_4028) ;  /* 0x00000004009c7947 */ /* 0x000fea0003800000 */
.L_x_4038:
[----:B------:R-:W-:-:S05]  /*c070*/  F2FP.BF16.F32.PACK_AB R2, RZ, R2 ;  /* 0x00000002ff02723e */ /* 0x000fca00000010ff */
[----:B------:R0:W-:Y:S01]  /*c080*/  STG.E.U16 desc[UR36][R16.64], R2 ;  /* 0x0000000210007986 */ /* 0x0001e2000c101524 */
[----:B------:R-:W-:Y:S05]  /*c090*/  BRA `(.L_x_4028) ;  /* 0x0000000400907947 */ /* 0x000fea0003800000 */
.L_x_4035:
        /* <DEDUP_REMOVED lines=11> */
.L_x_4047:
        /* <DEDUP_REMOVED lines=16> */
.L_x_4050:
[----:B------:R-:W-:-:S04]  /*c250*/  LOP3.LUT R2, R2, 0x80000000, RZ, 0xc0, !PT ;  /* 0x8000000002027812 */ /* 0x000fc800078ec0ff */
[----:B------:R-:W-:-:S04]  /*c260*/  SHF.R.U32.HI R3, RZ, 0x18, R2 ;  /* 0x00000018ff037819 */ /* 0x000fc80000011602 */
[----:B------:R-:W-:-:S04]  /*c270*/  LOP3.LUT R0, R0, R3, RZ, 0xfc, !PT ;  /* 0x0000000300007212 */ /* 0x000fc800078efcff */
[----:B------:R-:W-:-:S07]  /*c280*/  PRMT R8, R0, 0x7610, R8 ;  /* 0x0000761000087816 */ /* 0x000fce0000000008 */
.L_x_4049:
[----:B------:R-:W-:Y:S05]  /*c290*/  BSYNC B0 ;  /* 0x0000000000007941 */ /* 0x000fea0003800000 */
.L_x_4048:
[----:B------:R0:W-:Y:S01]  /*c2a0*/  STG.E.U8 desc[UR36][R16.64], R8 ;  /* 0x0000000810007986 */ /* 0x0001e2000c101124 */
[----:B------:R-:W-:Y:S05]  /*c2b0*/  BRA `(.L_x_4028) ;  /* 0x0000000400087947 */ /* 0x000fea0003800000 */
.L_x_4046:
        /* <DEDUP_REMOVED lines=16> */
.L_x_4053:
[----:B------:R-:W-:-:S04]  /*c3c0*/  LOP3.LUT R2, R2, 0x80000000, RZ, 0xc0, !PT ;  /* 0x8000000002027812 */ /* 0x000fc800078ec0ff */
[----:B------:R-:W-:-:S04]  /*c3d0*/  SHF.R.U32.HI R3, RZ, 0x18, R2 ;  /* 0x00000018ff037819 */ /* 0x000fc80000011602 */
[----:B------:R-:W-:-:S04]  /*c3e0*/  LOP3.LUT R0, R0, R3, RZ, 0xfc, !PT ;  /* 0x0000000300007212 */ /* 0x000fc800078efcff */
[----:B------:R-:W-:-:S07]  /*c3f0*/  PRMT R8, R0, 0x7610, R8 ;  /* 0x0000761000087816 */ /* 0x000fce0000000008 */
.L_x_4052:
[----:B------:R-:W-:Y:S05]  /*c400*/  BSYNC B0 ;  /* 0x0000000000007941 */ /* 0x000fea0003800000 */
.L_x_4051:
[----:B------:R0:W-:Y:S01]  /*c410*/  STG.E.U8 desc[UR36][R16.64], R8 ;  /* 0x0000000810007986 */ /* 0x0001e2000c101124 */
[----:B------:R-:W-:Y:S05]  /*c420*/  BRA `(.L_x_4028) ;  /* 0x0000000000ac7947 */ /* 0x000fea0003800000 */
.L_x_4045:
        /* <DEDUP_REMOVED lines=21> */
.L_x_4027:
        /* <DEDUP_REMOVED lines=16> */
.L_x_4056:
[----:B------:R-:W-:Y:S05]  /*c680*/  BRA `(.L_x_4028) ;  /* 0x0000000000147947 */ /* 0x000fea0003800000 */
.L_x_4055:
[----:B------:R-:W0:Y:S02]  /*c690*/  F2I.U64.TRUNC R2, R2 ;  /* 0x0000000200027311 */ /* 0x000e24000020d800 */
[----:B0-----:R0:W-:Y:S01]  /*c6a0*/  STG.E.64 desc[UR36][R16.64], R2 ;  /* 0x0000000210007986 */ /* 0x0011e2000c101b24 */
[----:B------:R-:W-:Y:S05]  /*c6b0*/  BRA `(.L_x_4028) ;  /* 0x0000000000087947 */ /* 0x000fea0003800000 */
.L_x_4054:
[----:B------:R-:W0:Y:S02]  /*c6c0*/  F2I.FTZ.U32.TRUNC.NTZ R3, R2 ;  /* 0x0000000200037305 */ /* 0x000e24000021f000 */
[----:B0-----:R0:W-:Y:S02]  /*c6d0*/  STG.E desc[UR36][R16.64], R3 ;  /* 0x0000000310007986 */ /* 0x0011e4000c101924 */
.L_x_4028:
[----:B------:R-:W-:-:S07]  /*c6e0*/  VIADD R19, R19, 0x80 ;  /* 0x0000008013137836 */ /* 0x000fce0000000000 */
.L_x_3965:
[----:B------:R-:W-:Y:S05]  /*c6f0*/  BSYNC B7 ;  /* 0x0000000000077941 */ /* 0x000fea0003800000 */
.L_x_3964:
        /* <DEDUP_REMOVED lines=357> */
.L_x_4057:
        /* <DEDUP_REMOVED lines=22> */
.L_x_4062:
[----:B------:R-:W2:Y:S02]  /*deb0*/  LDG.E.U8 R2, desc[UR36][R2.64] ;  /* 0x0000002402027981 */ /* 0x000ea4000c1e1100 */
[----:B--2---:R-:W-:Y:S01]  /*dec0*/  I2FP.F32.U32 R19, R2 ;  /* 0x0000000200137245 */ /* 0x004fe20000201000 */
[----:B------:R-:W-:Y:S06]  /*ded0*/  BRA `(.L_x_4064) ;  /* 0x0000000c002c7947 */ /* 0x000fec0003800000 */
.L_x_4061:
        /* <DEDUP_REMOVED lines=9> */
.L_x_4066:
[----:B------:R-:W2:Y:S02]  /*df70*/  LDG.E R2, desc[UR36][R2.64] ;  /* 0x0000002402027981 */ /* 0x000ea4000c1e1900 */
[----:B--2---:R-:W-:Y:S01]  /*df80*/  I2FP.F32.S32 R19, R2 ;  /* 0x0000000200137245 */ /* 0x004fe20000201400 */
[----:B------:R-:W-:Y:S06]  /*df90*/  BRA `(.L_x_4064) ;  /* 0x0000000800fc7947 */ /* 0x000fec0003800000 */
.L_x_4065:
[----:B------:R-:W2:Y:S02]  /*dfa0*/  LDG.E.U16 R2, desc[UR36][R2.64] ;  /* 0x0000002402027981 */ /* 0x000ea4000c1e1500 */
[----:B--2---:R0:W1:Y:S01]  /*dfb0*/  I2F.S16 R19, R2 ;  /* 0x0000000200137306 */ /* 0x0040620000101400 */
[----:B------:R-:W-:Y:S05]  /*dfc0*/  BRA `(.L_x_4064) ;  /* 0x0000000800f07947 */ /* 0x000fea0003800000 */
.L_x_4060:
        /* <DEDUP_REMOVED lines=8> */
.L_x_4068:
[----:B------:R-:W2:Y:S02]  /*e050*/  LDG.E.U16 R2, desc[UR36][R2.64] ;  /* 0x0000002402027981 */ /* 0x000ea4000c1e1500 */
[----:B--2---:R-:W-:Y:S01]  /*e060*/  HADD2.F32 R19, -RZ, R2.H0_H0 ;  /* 0x20000002ff137230 */ /* 0x004fe20000004100 */
[----:B------:R-:W-:Y:S06]  /*e070*/  BRA `(.L_x_4064) ;  /* 0x0000000800c47947 */ /* 0x000fec0003800000 */
.L_x_4067:
        /* <DEDUP_REMOVED lines=8> */
.L_x_4070:
[----:B------:R-:W2:Y:S02]  /*e100*/  LDG.E.U16 R2, desc[UR36][R2.64] ;  /* 0x0000002402027981 */ /* 0x000ea4000c1e1500 */
[----:B--2---:R-:W-:Y:S01]  /*e110*/  HADD2.F32 R19, -RZ, R2.H0_H0 ;  /* 0x20000002ff137230 */ /* 0x004fe20000004100 */
[----:B------:R-:W-:Y:S06]  /*e120*/  BRA `(.L_x_4064) ;  /* 0x0000000800987947 */ /* 0x000fec0003800000 */
.L_x_4069:
[----:B------:R-:W2:Y:S01]  /*e130*/  LDG.E.64 R2, desc[UR36][R2.64] ;  /* 0x0000002402027981 */ /* 0x000ea2000c1e1b00 */
[----:B------:R-:W-:Y:S01]  /*e140*/  UMOV UR4, 0xf0000000 ;  /* 0xf000000000047882 */ /* 0x000fe20000000000 */
[----:B------:R-:W-:Y:S01]  /*e150*/  UMOV UR5, 0x380fffff ;  /* 0x380fffff00057882 */ /* 0x000fe20000000000 */
[----:B--2---:R-:W0:Y:S01]  /*e160*/  F2F.F32.F64 R19, R2 ;  /* 0x0000000200137310 */ /* 0x004e220000301000 */
[----:B------:R-:W-:-:S14]  /*e170*/  DSETP.GEU.AND P0, PT, |R2|, UR4, PT ;  /* 0x0000000402007e2a */ /* 0x000fdc000bf0e200 */
[----:B0-----:R-:W-:Y:S01]  /*e180*/  @!P0 FMUL R19, R19, 1.175494350822287508e-38 ;  /* 0x0080000013138820 */ /* 0x001fe20000400000 */
[----:B------:R-:W-:Y:S06]  /*e190*/  BRA `(.L_x_4064) ;  /* 0x00000008007c7947 */ /* 0x000fec0003800000 */
.L_x_4059:
        /* <DEDUP_REMOVED lines=12> */
.L_x_4073:
[----:B------:R-:W2:Y:S01]  /*e260*/  LDG.E.64 R2, desc[UR36][R2.64] ;  /* 0x0000002402027981 */ /* 0x000ea2000c1e1b00 */
[----:B------:R-:W-:Y:S01]  /*e270*/  UMOV UR4, 0xf0000000 ;  /* 0xf000000000047882 */ /* 0x000fe20000000000 */
[----:B------:R-:W-:Y:S01]  /*e280*/  UMOV UR5, 0x380fffff ;  /* 0x380fffff00057882 */ /* 0x000fe20000000000 */
[----:B--2---:R-:W0:Y:S01]  /*e290*/  F2F.F32.F64 R19, R2 ;  /* 0x0000000200137310 */ /* 0x004e220000301000 */
[----:B------:R-:W-:-:S14]  /*e2a0*/  DSETP.GEU.AND P0, PT, |R2|, UR4, PT ;  /* 0x0000000402007e2a */ /* 0x000fdc000bf0e200 */
[----:B0-----:R-:W-:Y:S01]  /*e2b0*/  @!P0 FMUL R19, R19, 1.175494350822287508e-38 ;  /* 0x0080000013138820 */ /* 0x001fe20000400000 */
[----:B------:R-:W-:Y:S06]  /*e2c0*/  BRA `(.L_x_4064) ;  /* 0x0000000800307947 */ /* 0x000fec0003800000 */
.L_x_4072:
        /* <DEDUP_REMOVED lines=26> */
.L_x_4075:
        /* <DEDUP_REMOVED lines=13> */
.L_x_4074:
[----:B------:R-:W2:Y:S02]  /*e540*/  LDG.E.U16 R2, desc[UR36][R2.64] ;  /* 0x0000002402027981 */ /* 0x000ea4000c1e1500 */
[----:B--2---:R-:W-:Y:S01]  /*e550*/  IMAD.U32 R19, R2, 0x10000, RZ ;  /* 0x0001000002137824 */ /* 0x004fe200078e00ff */
[----:B------:R-:W-:Y:S06]  /*e560*/  BRA `(.L_x_4064) ;  /* 0x0000000400887947 */ /* 0x000fec0003800000 */
.L_x_4071:
        /* <DEDUP_REMOVED lines=11> */
.L_x_4078:
        /* <DEDUP_REMOVED lines=20> */
.L_x_4080:
[----:B------:R-:W-:Y:S05]  /*e760*/  BSYNC B0 ;  /* 0x0000000000007941 */ /* 0x000fea0003800000 */
.L_x_4079:
[----:B------:R-:W-:Y:S01]  /*e770*/  IMAD.SHL.U32 R2, R2, 0x100000, RZ ;  /* 0x0010000002027824 */ /* 0x000fe200078e00ff */
[----:B------:R-:W-:-:S04]  /*e780*/  LEA R0, R0, 0x3b800000, 0x17 ;  /* 0x3b80000000007811 */ /* 0x000fc800078eb8ff */
[----:B------:R-:W-:Y:S01]  /*e790*/  LOP3.LUT R19, R0, R2, R19, 0xfe, !PT ;  /* 0x0000000200137212 */ /* 0x000fe200078efe13 */
[----:B------:R-:W-:Y:S06]  /*e7a0*/  BRA `(.L_x_4064) ;  /* 0x0000000000f87947 */ /* 0x000fec0003800000 */
.L_x_4077:
        /* <DEDUP_REMOVED lines=20> */
.L_x_4082:
[----:B------:R-:W-:Y:S05]  /*e8f0*/  BSYNC B0 ;  /* 0x0000000000007941 */ /* 0x000fea0003800000 */
.L_x_4081:
[----:B------:R-:W-:Y:S01]  /*e900*/  IMAD.SHL.U32 R2, R2, 0x200000, RZ ;  /* 0x0020000002027824 */ /* 0x000fe200078e00ff */
[----:B------:R-:W-:-:S04]  /*e910*/  LEA R0, R0, 0x37800000, 0x17 ;  /* 0x3780000000007811 */ /* 0x000fc800078eb8ff */
[----:B------:R-:W-:Y:S01]  /*e920*/  LOP3.LUT R19, R0, R2, R19, 0xfe, !PT ;  /* 0x0000000200137212 */ /* 0x000fe200078efe13 */
[----:B------:R-:W-:Y:S06]  /*e930*/  BRA `(.L_x_4064) ;  /* 0x0000000000947947 */ /* 0x000fec0003800000 */
.L_x_4076:
        /* <DEDUP_REMOVED lines=14> */
.L_x_4063:
        /* <DEDUP_REMOVED lines=16> */
.L_x_4085:
[----:B------:R-:W-:Y:S01]  /*eb20*/  IMAD.MOV.U32 R19, RZ, RZ, RZ ;  /* 0x000000ffff137224 */ /* 0x000fe200078e00ff */
[----:B------:R-:W-:Y:S06]  /*eb30*/  BRA `(.L_x_4064) ;  /* 0x0000000000147947 */ /* 0x000fec0003800000 */
.L_x_4084:
[----:B------:R-:W2:Y:S02]  /*eb40*/  LDG.E.64 R2, desc[UR36][R2.64] ;  /* 0x0000002402027981 */ /* 0x000ea4000c1e1b00 */
[----:B--2---:R0:W1:Y:S01]  /*eb50*/  I2F.U64 R19, R2 ;  /* 0x0000000200137312 */ /* 0x0040620000301000 */
[----:B------:R-:W-:Y:S05]  /*eb60*/  BRA `(.L_x_4064) ;  /* 0x0000000000087947 */ /* 0x000fea0003800000 */
.L_x_4083:
[----:B------:R-:W2:Y:S02]  /*eb70*/  LDG.E R2, desc[UR36][R2.64] ;  /* 0x0000002402027981 */ /* 0x000ea4000c1e1900 */
[----:B--2---:R-:W-:-:S07]  /*eb80*/  I2FP.F32.U32 R19, R2 ;  /* 0x0000000200137245 */ /* 0x004fce0000201000 */
.L_x_4064:
[----:B------:R-:W-:Y:S05]  /*eb90*/  BSYNC B6 ;  /* 0x0000000000067941 */ /* 0x000fea0003800000 */
.L_x_4058:
        /* <DEDUP_REMOVED lines=19> */
.L_x_4090:
[----:B------:R-:W2:Y:S02]  /*ecd0*/  LDG.E.U8 R0, desc[UR36][R2.64] ;  /* 0x0000002402007981 */ /* 0x000ea4000c1e1100 */
[----:B--2---:R-:W-:Y:S01]  /*ece0*/  I2FP.F32.U32 R0, R0 ;  /* 0x0000000000007245 */ /* 0x004fe20000201000 */
[----:B------:R-:W-:Y:S06]  /*ecf0*/  BRA `(.L_x_4092) ;  /* 0x0000000c002c7947 */ /* 0x000fec0003800000 */
.L_x_4089:
        /* <DEDUP_REMOVED lines=9> */
.L_x_4094:
[----:B------:R-:W2:Y:S02]  /*ed90*/  LDG.E R0, desc[UR36][R2.64] ;  /* 0x0000002402007981 */ /* 0x000ea4000c1e1900 */
[----:B--2---:R-:W-:Y:S01]  /*eda0*/  I2FP.F32.S32 R0, R0 ;  /* 0x0000000000007245 */ /* 0x004fe20000201400 */
[----:B------:R-:W-:Y:S06]  /*edb0*/  BRA `(.L_x_4092) ;  /* 0x0000000800fc7947 */ /* 0x000fec0003800000 */
.L_x_4093:
[----:B------:R-:W2:Y:S02]  /*edc0*/  LDG.E.U16 R0, desc[UR36][R2.64] ;  /* 0x0000002402007981 */ /* 0x000ea4000c1e1500 */
[----:B--2---:R-:W0:Y:S01]  /*edd0*/  I2F.S16 R0, R0 ;  /* 0x0000000000007306 */ /* 0x004e220000101400 */
[----:B------:R-:W-:Y:S05]  /*ede0*/  BRA `(.L_x_4092) ;  /* 0x0000000800f07947 */ /* 0x000fea0003800000 */
.L_x_4088:
        /* <DEDUP_REMOVED lines=8> */
.L_x_4096:
[----:B------:R-:W2:Y:S02]  /*ee70*/  LDG.E.U16 R0, desc[UR36][R2.64] ;  /* 0x0000002402007981 */ /* 0x000ea4000c1e1500 */
[----:B--2---:R-:W-:Y:S01]  /*ee80*/  HADD2.F32 R0, -RZ, R0.H0_H0 ;  /* 0x20000000ff007230 */ /* 0x004fe20000004100 */
[----:B------:R-:W-:Y:S06]  /*ee90*/  BRA `(.L_x_4092) ;  /* 0x0000000800c47947 */ /* 0x000fec0003800000 */
.L_x_4095:
        /* <DEDUP_REMOVED lines=8> */
.L_x_4098:
[----:B------:R-:W2:Y:S02]  /*ef20*/  LDG.E.U16 R0, desc[UR36][R2.64] ;  /* 0x0000002402007981 */ /* 0x000ea4000c1e1500 */
[----:B--2---:R-:W-:Y:S01]  /*ef30*/  HADD2.F32 R0, -RZ, R0.H0_H0 ;  /* 0x20000000ff007230 */ /* 0x004fe20000004100 */
[----:B------:R-:W-:Y:S06]  /*ef40*/  BRA `(.L_x_4092) ;  /* 0x0000000800987947 */ /* 0x000fec0003800000 */
.L_x_4097:
[----:B------:R-:W2:Y:S01]  /*ef50*/  LDG.E.64 R2, desc[UR36][R2.64] ;  /* 0x0000002402027981 */ /* 0x000ea2000c1e1b00 */
[----:B------:R-:W-:Y:S01]  /*ef60*/  UMOV UR4, 0xf0000000 ;  /* 0xf000000000047882 */ /* 0x000fe20000000000 */
[----:B------:R-:W-:Y:S01]  /*ef70*/  UMOV UR5, 0x380fffff ;  /* 0x380fffff00057882 */ /* 0x000fe20000000000 */
[----:B--2---:R-:W0:Y:S01]  /*ef80*/  F2F.F32.F64 R0, R2 ;  /* 0x0000000200007310 */ /* 0x004e220000301000 */
[----:B------:R-:W-:-:S14]  /*ef90*/  DSETP.GEU.AND P0, PT, |R2|, UR4, PT ;  /* 0x0000000402007e2a */ /* 0x000fdc000bf0e200 */
[----:B0-----:R-:W-:Y:S01]  /*efa0*/  @!P0 FMUL R0, R0, 1.175494350822287508e-38 ;  /* 0x0080000000008820 */ /* 0x001fe20000400000 */
[----:B------:R-:W-:Y:S06]  /*efb0*/  BRA `(.L_x_4092) ;  /* 0x00000008007c7947 */ /* 0x000fec0003800000 */
.L_x_4087:
        /* <DEDUP_REMOVED lines=12> */
.L_x_4101:
[----:B------:R-:W2:Y:S01]  /*f080*/  LDG.E.64 R2, desc[UR36][R2.64] ;  /* 0x0000002402027981 */ /* 0x000ea2000c1e1b00 */
[----:B------:R-:W-:Y:S01]  /*f090*/  UMOV UR4, 0xf0000000 ;  /* 0xf000000000047882 */ /* 0x000fe20000000000 */
[----:B------:R-:W-:Y:S01]  /*f0a0*/  UMOV UR5, 0x380fffff ;  /* 0x380fffff00057882 */ /* 0x000fe20000000000 */
[----:B--2---:R-:W0:Y:S01]  /*f0b0*/  F2F.F32.F64 R0, R2 ;  /* 0x0000000200007310 */ /* 0x004e220000301000 */
[----:B------:R-:W-:-:S14]  /*f0c0*/  DSETP.GEU.AND P0, PT, |R2|, UR4, PT ;  /* 0x0000000402007e2a */ /* 0x000fdc000bf0e200 */
[----:B0-----:R-:W-:Y:S01]  /*f0d0*/  @!P0 FMUL R0, R0, 1.175494350822287508e-38 ;  /* 0x0080000000008820 */ /* 0x001fe20000400000 */
[----:B------:R-:W-:Y:S06]  /*f0e0*/  BRA `(.L_x_4092) ;  /* 0x0000000800307947 */ /* 0x000fec0003800000 */
.L_x_4100:
        /* <DEDUP_REMOVED lines=26> */
.L_x_4103:
        /* <DEDUP_REMOVED lines=13> */
.L_x_4102:
[----:B------:R-:W2:Y:S02]  /*f360*/  LDG.E.U16 R0, desc[UR36][R2.64] ;  /* 0x0000002402007981 */ /* 0x000ea4000c1e1500 */
[----:B--2---:R-:W-:Y:S01]  /*f370*/  IMAD.U32 R0, R0, 0x10000, RZ ;  /* 0x0001000000007824 */ /* 0x004fe200078e00ff */
[----:B------:R-:W-:Y:S06]  /*f380*/  BRA `(.L_x_4092) ;  /* 0x0000000400887947 */ /* 0x000fec0003800000 */
.L_x_4099:
        /* <DEDUP_REMOVED lines=11> */
.L_x_4106:
        /* <DEDUP_REMOVED lines=20> */
.L_x_4108:
[----:B------:R-:W-:Y:S05]  /*f580*/  BSYNC B0 ;  /* 0x0000000000007941 */ /* 0x000fea0003800000 */
.L_x_4107:
[----:B------:R-:W-:Y:S01]  /*f590*/  LEA R3, R0, 0x3b800000, 0x17 ;  /* 0x3b80000000037811 */ /* 0x000fe200078eb8ff */
[----:B------:R-:W-:-:S05]  /*f5a0*/  IMAD.SHL.U32 R0, R2, 0x100000, RZ ;  /* 0x0010000002007824 */ /* 0x000fca00078e00ff */
[----:B------:R-:W-:Y:S01]  /*f5b0*/  LOP3.LUT R0, R3, R0, R4, 0xfe, !PT ;  /* 0x0000000003007212 */ /* 0x000fe200078efe04 */
[----:B------:R-:W-:Y:S06]  /*f5c0*/  BRA `(.L_x_4092) ;  /* 0x0000000000f87947 */ /* 0x000fec0003800000 */
.L_x_4105:
        /* <DEDUP_REMOVED lines=20> */
.L_x_4110:
[----:B------:R-:W-:Y:S05]  /*f710*/  BSYNC B0 ;  /* 0x0000000000007941 */ /* 0x000fea0003800000 */
.L_x_4109:
[----:B------:R-:W-:Y:S01]  /*f720*/  LEA R3, R0, 0x37800000, 0x17 ;  /* 0x3780000000037811 */ /* 0x000fe200078eb8ff */
[----:B------:R-:W-:-:S05]  /*f730*/  IMAD.SHL.U32 R0, R2, 0x200000, RZ ;  /* 0x0020000002007824 */ /* 0x000fca00078e00ff */
[----:B------:R-:W-:Y:S01]  /*f740*/  LOP3.LUT R0, R3, R0, R4, 0xfe, !PT ;  /* 0x0000000003007212 */ /* 0x000fe200078efe04 */
[----:B------:R-:W-:Y:S06]  /*f750*/  BRA `(.L_x_4092) ;  /* 0x0000000000947947 */ /* 0x000fec0003800000 */
.L_x_4104:
        /* <DEDUP_REMOVED lines=14> */
.L_x_4091:
        /* <DEDUP_REMOVED lines=16> */
.L_x_4113:
[----:B------:R-:W-:Y:S01]  /*f940*/  IMAD.MOV.U32 R0, RZ, RZ, RZ ;  /* 0x000000ffff007224 */ /* 0x000fe200078e00ff */
[----:B------:R-:W-:Y:S06]  /*f950*/  BRA `(.L_x_4092) ;  /* 0x0000000000147947 */ /* 0x000fec0003800000 */
.L_x_4112:
[----:B------:R-:W2:Y:S02]  /*f960*/  LDG.E.64 R2, desc[UR36][R2.64] ;  /* 0x0000002402027981 */ /* 0x000ea4000c1e1b00 */
[----:B--2---:R0:W1:Y:S01]  /*f970*/  I2F.U64 R0, R2 ;  /* 0x0000000200007312 */ /* 0x0040620000301000 */
[----:B------:R-:W-:Y:S05]  /*f980*/  BRA `(.L_x_4092) ;  /* 0x0000000000087947 */ /* 0x000fea0003800000 */
.L_x_4111:
[----:B------:R-:W2:Y:S02]  /*f990*/  LDG.E R0, desc[UR36][R2.64] ;  /* 0x0000002402007981 */ /* 0x000ea4000c1e1900 */
[----:B--2---:R-:W-:-:S07]  /*f9a0*/  I2FP.F32.U32 R0, R0 ;  /* 0x0000000000007245 */ /* 0x004fce0000201000 */
.L_x_4092:
[----:B------:R-:W-:Y:S05]  /*f9b0*/  BSYNC B6 ;  /* 0x0000000000067941 */ /* 0x000fea0003800000 */
.L_x_4086:
        /* <DEDUP_REMOVED lines=31> */
.L_x_4117:
[----:B------:R-:W0:Y:S02]  /*fbb0*/  F2I.S64.TRUNC R2, R2 ;  /* 0x0000000200027311 */ /* 0x000e24000020d900 */
[----:B0-----:R-:W-:-:S05]  /*fbc0*/  IMAD.MOV.U32 R5, RZ, RZ, R2 ;  /* 0x000000ffff057224 */ /* 0x001fca00078e0002 */
[----:B------:R-:W-:Y:S01]  /*fbd0*/  STG.E.U8 desc[UR36][R16.64], R5 ;  /* 0x0000000510007986 */ /* 0x000fe2000c101124 */
[----:B------:R-:W-:Y:S05]  /*fbe0*/  EXIT ;  /* 0x000000000000794d */ /* 0x000fea0003800000 */
.L_x_4116:
        /* <DEDUP_REMOVED lines=9> */
.L_x_4120:
[----:B------:R-:W0:Y:S02]  /*fc80*/  F2I.FTZ.TRUNC.NTZ R3, R2 ;  /* 0x0000000200037305 */ /* 0x000e24000021f100 */
[----:B0-----:R-:W-:Y:S01]  /*fc90*/  STG.E desc[UR36][R16.64], R3 ;  /* 0x0000000310007986 */ /* 0x001fe2000c101924 */
[----:B------:R-:W-:Y:S05]  /*fca0*/  EXIT ;  /* 0x000000000000794d */ /* 0x000fea0003800000 */
.L_x_4119:
[----:B------:R-:W0:Y:S02]  /*fcb0*/  F2I.FTZ.TRUNC.NTZ R3, R2 ;  /* 0x0000000200037305 */ /* 0x000e24000021f100 */
[----:B0-----:R-:W-:Y:S01]  /*fcc0*/  STG.E.U16 desc[UR36][R16.64], R3 ;  /* 0x0000000310007986 */ /* 0x001fe2000c101524 */
[----:B------:R-:W-:Y:S05]  /*fcd0*/  EXIT ;  /* 0x000000000000794d */ /* 0x000fea0003800000 */
.L_x_4115:
        /* <DEDUP_REMOVED lines=8> */
.L_x_4122:
[----:B------:R-:W-:-:S05]  /*fd60*/  F2FP.F16.F32.PACK_AB R2, RZ, R2 ;  /* 0x00000002ff02723e */ /* 0x000fca00000000ff */
[----:B------:R-:W-:Y:S01]  /*fd70*/  STG.E.U16 desc[UR36][R16.64], R2 ;  /* 0x0000000210007986 */ /* 0x000fe2000c101524 */
[----:B------:R-:W-:Y:S05]  /*fd80*/  EXIT ;  /* 0x000000000000794d */ /* 0x000fea0003800000 */
.L_x_4121:
        /* <DEDUP_REMOVED lines=9> */
.L_x_4124:
[----:B------:R-:W-:-:S04]  /*fe20*/  F2FP.F16.F32.PACK_AB R3, RZ, R2 ;  /* 0x00000002ff03723e */ /* 0x000fc800000000ff */
[----:B------:R-:W-:-:S05]  /*fe30*/  PRMT R3, R3, 0x5410, RZ ;  /* 0x0000541003037816 */ /* 0x000fca00000000ff */
[----:B------:R-:W-:Y:S01]  /*fe40*/  STG.E desc[UR36][R16.64], R3 ;  /* 0x0000000310007986 */ /* 0x000fe2000c101924 */
[----:B------:R-:W-:Y:S05]  /*fe50*/  EXIT ;  /* 0x000000000000794d */ /* 0x000fea0003800000 */
.L_x_4123:
[----:B------:R-:W-:-:S06]  /*fe60*/  FMUL.FTZ R2, R2, 1 ;  /* 0x3f80000002027820 */ /* 0x000fcc0000410000 */
[----:B------:R-:W0:Y:S02]  /*fe70*/  F2F.F64.F32 R2, R2 ;  /* 0x0000000200027310 */ /* 0x000e240000201800 */
[----:B0-----:R-:W-:Y:S01]  /*fe80*/  STG.E.64 desc[UR36][R16.64], R2 ;  /* 0x0000000210007986 */ /* 0x001fe2000c101b24 */
[----:B------:R-:W-:Y:S05]  /*fe90*/  EXIT ;  /* 0x000000000000794d */ /* 0x000fea0003800000 */
.L_x_4114:
        /* <DEDUP_REMOVED lines=12> */
.L_x_4127:
[----:B------:R-:W-:Y:S01]  /*ff60*/  FMUL.FTZ R4, R2, 1 ;  /* 0x3f80000002047820 */ /* 0x000fe20000410000 */
[----:B------:R-:W-:-:S05]  /*ff70*/  CS2R R6, SRZ ;  /* 0x0000000000067805 */ /* 0x000fca000001ff00 */
[----:B------:R-:W0:Y:S02]  /*ff80*/  F2F.F64.F32 R4, R4 ;  /* 0x0000000400047310 */ /* 0x000e240000201800 */
[----:B0-----:R-:W-:Y:S01]  /*ff90*/  STG.E.128 desc[UR36][R16.64], R4 ;  /* 0x0000000410007986 */ /* 0x001fe2000c101d24 */
[----:B------:R-:W-:Y:S05]  /*ffa0*/  EXIT ;  /* 0x000000000000794d */ /* 0x000fea0003800000 */
.L_x_4126:
        /* <DEDUP_REMOVED lines=20> */
.L_x_4131:
[----:B------:R-:W-:Y:S05]  /*100f0*/  BSYNC B0 ;  /* 0x0000000000007941 */ /* 0x000fea0003800000 */
.L_x_4130:
[----:B------:R-:W-:-:S05]  /*10100*/  LOP3.LUT R5, R0, R5, RZ, 0xfc, !PT ;  /* 0x0000000500057212 */ /* 0x000fca00078efcff */
[----:B------:R-:W-:Y:S01]  /*10110*/  STG.E.U8 desc[UR36][R16.64], R5 ;  /* 0x0000000510007986 */ /* 0x000fe2000c101124 */
[----:B------:R-:W-:Y:S05]  /*10120*/  EXIT ;  /* 0x000000000000794d */ /* 0x000fea0003800000 */
.L_x_4129:
        /* <DEDUP_REMOVED lines=12> */
.L_x_4133:
[----:B------:R-:W-:Y:S01]  /*101f0*/  IMAD.MOV.U32 R0, RZ, RZ, 0x7f ;  /* 0x0000007fff007424 */ /* 0x000fe200078e00ff */
[----:B------:R-:W-:-:S04]  /*10200*/  ISETP.GT.U32.AND P0, PT, R4, 0x7f800000, PT ;  /* 0x7f8000000400780c */ /* 0x000fc80003f04070 */
[----:B------:R-:W-:-:S09]  /*10210*/  SEL R0, R0, 0x7c, P0 ;  /* 0x0000007c00007807 */ /* 0x000fd20000000000 */
.L_x_4134:
[----:B------:R-:W-:Y:S05]  /*10220*/  BSYNC B0 ;  /* 0x0000000000007941 */ /* 0x000fea0003800000 */
.L_x_4132:
[----:B------:R-:W-:-:S04]  /*10230*/  LOP3.LUT R2, R2, 0x80000000, RZ, 0xc0, !PT ;  /* 0x8000000002027812 */ /* 0x000fc800078ec0ff */
[----:B------:R-:W-:-:S04]  /*10240*/  SHF.R.U32.HI R3, RZ, 0x18, R2 ;  /* 0x00000018ff037819 */ /* 0x000fc80000011602 */
[----:B------:R-:W-:-:S05]  /*10250*/  LOP3.LUT R3, R0, R3, RZ, 0xfc, !PT ;  /* 0x0000000300037212 */ /* 0x000fca00078efcff */
[----:B------:R-:W-:Y:S01]  /*10260*/  STG.E.U8 desc[UR36][R16.64], R3 ;  /* 0x0000000310007986 */ /* 0x000fe2000c101124 */
[----:B------:R-:W-:Y:S05]  /*10270*/  EXIT ;  /* 0x000000000000794d */ /* 0x000fea0003800000 */
.L_x_4128:
[----:B------:R-:W-:-:S05]  /*10280*/  F2FP.BF16.F32.PACK_AB R2, RZ, R2 ;  /* 0x00000002ff02723e */ /* 0x000fca00000010ff */
[----:B------:R-:W-:Y:S01]  /*10290*/  STG.E.U16 desc[UR36][R16.64], R2 ;  /* 0x0000000210007986 */ /* 0x000fe2000c101524 */
[----:B------:R-:W-:Y:S05]  /*102a0*/  EXIT ;  /* 0x000000000000794d */ /* 0x000fea0003800000 */
.L_x_4125:
        /* <DEDUP_REMOVED lines=11> */
.L_x_4137:
        /* <DEDUP_REMOVED lines=16> */
.L_x_4140:
[----:B------:R-:W-:-:S04]  /*10460*/  LOP3.LUT R2, R2, 0x80000000, RZ, 0xc0, !PT ;  /* 0x8000000002027812 */ /* 0x000fc800078ec0ff */
[----:B------:R-:W-:-:S04]  /*10470*/  SHF.R.U32.HI R3, RZ, 0x18, R2 ;  /* 0x00000018ff037819 */ /* 0x000fc80000011602 */
[----:B------:R-:W-:-:S04]  /*10480*/  LOP3.LUT R0, R0, R3, RZ, 0xfc, !PT ;  /* 0x0000000300007212 */ /* 0x000fc800078efcff */
[----:B------:R-:W-:-:S07]  /*10490*/  PRMT R8, R0, 0x7610, R8 ;  /* 0x0000761000087816 */ /* 0x000fce0000000008 */
.L_x_4139:
[----:B------:R-:W-:Y:S05]  /*104a0*/  BSYNC B0 ;  /* 0x0000000000007941 */ /* 0x000fea0003800000 */
.L_x_4138:
[----:B------:R-:W-:Y:S01]  /*104b0*/  STG.E.U8 desc[UR36][R16.64], R8 ;  /* 0x0000000810007986 */ /* 0x000fe2000c101124 */
[----:B------:R-:W-:Y:S05]  /*104c0*/  EXIT ;  /* 0x000000000000794d */ /* 0x000fea0003800000 */
.L_x_4136:
        /* <DEDUP_REMOVED lines=16> */
.L_x_4143:
[----:B------:R-:W-:-:S04]  /*105d0*/  LOP3.LUT R2, R2, 0x80000000, RZ, 0xc0, !PT ;  /* 0x8000000002027812 */ /* 0x000fc800078ec0ff */
[----:B------:R-:W-:-:S04]  /*105e0*/  SHF.R.U32.HI R3, RZ, 0x18, R2 ;  /* 0x00000018ff037819 */ /* 0x000fc80000011602 */
[----:B------:R-:W-:-:S04]  /*105f0*/  LOP3.LUT R0, R0, R3, RZ, 0xfc, !PT ;  /* 0x0000000300007212 */ /* 0x000fc800078efcff */
[----:B------:R-:W-:-:S07]  /*10600*/  PRMT R8, R0, 0x7610, R8 ;  /* 0x0000761000087816 */ /* 0x000fce0000000008 */
.L_x_4142:
[----:B------:R-:W-:Y:S05]  /*10610*/  BSYNC B0 ;  /* 0x0000000000007941 */ /* 0x000fea0003800000 */
.L_x_4141:
[----:B------:R-:W-:Y:S01]  /*10620*/  STG.E.U8 desc[UR36][R16.64], R8 ;  /* 0x0000000810007986 */ /* 0x000fe2000c101124 */
[----:B------:R-:W-:Y:S05]  /*10630*/  EXIT ;  /* 0x000000000000794d */ /* 0x000fea0003800000 */
.L_x_4135:
        /* <DEDUP_REMOVED lines=21> */
.L_x_4118:
        /* <DEDUP_REMOVED lines=16> */
.L_x_4146:
[----:B------:R-:W-:Y:S05]  /*10890*/  EXIT ;  /* 0x000000000000794d */ /* 0x000fea0003800000 */
.L_x_4145:
[----:B------:R-:W0:Y:S02]  /*108a0*/  F2I.U64.TRUNC R2, R2 ;  /* 0x0000000200027311 */ /* 0x000e24000020d800 */
[----:B0-----:R-:W-:Y:S01]  /*108b0*/  STG.E.64 desc[UR36][R16.64], R2 ;  /* 0x0000000210007986 */ /* 0x001fe2000c101b24 */
[----:B------:R-:W-:Y:S05]  /*108c0*/  EXIT ;  /* 0x000000000000794d */ /* 0x000fea0003800000 */
.L_x_4144:
[----:B------:R-:W0:Y:S02]  /*108d0*/  F2I.FTZ.U32.TRUNC.NTZ R3, R2 ;  /* 0x0000000200037305 */ /* 0x000e24000021f000 */
[----:B0-----:R-:W-:Y:S01]  /*108e0*/  STG.E desc[UR36][R16.64], R3 ;  /* 0x0000000310007986 */ /* 0x001fe2000c101924 */
[----:B------:R-:W-:Y:S05]  /*108f0*/  EXIT ;  /* 0x000000000000794d */ /* 0x000fea0003800000 */
.L_x_4147:
        /* <DEDUP_REMOVED lines=16> */
.L_x_19795:


//--------------------- .text._ZN2at6native27unrolled_elementwise_kernelINS0_13BinaryFunctorIfffZZZNS0_17hypot_kernel_cudaERNS_18TensorIteratorBaseEENKUlvE_clEvENKUlvE0_clEvEUlffE_EESt5arrayIPcLm3EELi4E23TrivialOffsetCalculatorILi2EjESC_ILi1EjENS0_6memory12LoadWithCastILi2EEENSF_13StoreWithCastILi1EEEEEviT_T0_T2_T3_T4_T5_ --------------------------
	.section	.text._ZN2at6native27unrolled_elementwise_kernelINS0_13BinaryFunctorIfffZZZNS0_17hypot_kernel_cudaERNS_18TensorIteratorBaseEENKUlvE_clEvENKUlvE0_clEvEUlffE_EESt5arrayIPcLm3EELi4E23TrivialOffsetCalculatorILi2EjESC_ILi1EjENS0_6memory12LoadWithCastILi2EEENSF_13StoreWithCastILi1EEEEEviT_T0_T2_T3_T4_T5_,"ax",@progbits
	.align	128
        .global         _ZN2at6native27unrolled_elementwise_kernelINS0_13BinaryFunctorIfffZZZNS0_17hypot_kernel_cudaERNS_18TensorIteratorBaseEENKUlvE_clEvENKUlvE0_clEvEUlffE_EESt5arrayIPcLm3EELi4E23TrivialOffsetCalculatorILi2EjESC_ILi1EjENS0_6memory12LoadWithCastILi2EEENSF_13StoreWithCastILi1EEEEEviT_T0_T2_T3_T4_T5_
        .type           _ZN2at6native27unrolled_elementwise_kernelINS0_13BinaryFunctorIfffZZZNS0_17hypot_kernel_cudaERNS_18TensorIteratorBaseEENKUlvE_clEvENKUlvE0_clEvEUlffE_EESt5arrayIPcLm3EELi4E23TrivialOffsetCalculatorILi2EjESC_ILi1EjENS0_6memory12LoadWithCastILi2EEENSF_13StoreWithCastILi1EEEEEviT_T0_T2_T3_T4_T5_,@function
        .size           _ZN2at6native27unrolled_elementwise_kernelINS0_13BinaryFunctorIfffZZZNS0_17hypot_kernel_cudaERNS_18TensorIteratorBaseEENKUlvE_clEvENKUlvE0_clEvEUlffE_EESt5arrayIPcLm3EELi4E23TrivialOffsetCalculatorILi2EjESC_ILi1EjENS0_6memory12LoadWithCastILi2EEENSF_13StoreWithCastILi1EEEEEviT_T0_T2_T3_T4_T5_,(.L_x_19796 - _ZN2at6native27unrolled_elementwise_kernelINS0_13BinaryFunctorIfffZZZNS0_17hypot_kernel_cudaERNS_18TensorIteratorBaseEENKUlvE_clEvENKUlvE0_clEvEUlffE_EESt5arrayIPcLm3EELi4E23TrivialOffsetCalculatorILi2EjESC_ILi1EjENS0_6memory12LoadWithCastILi2EEENSF_13StoreWithCastILi1EEEEEviT_T0_T2_T3_T4_T5_)
        .other          _ZN2at6native27unrolled_elementwise_kernelINS0_13BinaryFunctorIfffZZZNS0_17hypot_kernel_cudaERNS_18TensorIteratorBaseEENKUlvE_clEvENKUlvE0_clEvEUlffE_EESt5arrayIPcLm3EELi4E23TrivialOffsetCalculatorILi2EjESC_ILi1EjENS0_6memory12LoadWithCastILi2EEENSF_13StoreWithCastILi1EEEEEviT_T0_T2_T3_T4_T5_,@"STO_CUDA_ENTRY STV_DEFAULT"
_ZN2at6native27unrolled_elementwise_kernelINS0_13BinaryFunctorIfffZZZNS0_17hypot_kernel_cudaERNS_18TensorIteratorBaseEENKUlvE_clEvENKUlvE0_clEvEUlffE_EESt5arrayIPcLm3EELi4E23TrivialOffsetCalculatorILi2EjESC_ILi1EjENS0_6memory12LoadWithCastILi2EEENSF_13StoreWithCastILi1EEEEEviT_T0_T2_T3_T4_T5_:
.text._ZN2at6native27unrolled_elementwise_kernelINS0_13BinaryFunctorIfffZZZNS0_17hypot_kernel_cudaERNS_18TensorIteratorBaseEENKUlvE_clEvENKUlvE0_clEvEUlffE_EESt5arrayIPcLm3EELi4E23TrivialOffsetCalculatorILi2EjESC_ILi1EjENS0_6memory12LoadWithCastILi2EEENSF_13StoreWithCastILi1EEEEEviT_T0_T2_T3_T4_T5_:
[----:B------:R-:W0:Y:S01]  /*0000*/  LDC R1, c[0x0][0x28] ;  /* 0x00000a00ff017b82 */ /* 0x000e220000000800 */
[----:B------:R-:W1:Y:S07]  /*0010*/  S2R R2, SR_CTAID.X ;  /* 0x0000000000027919 */ /* 0x000e6e0000002500 */
[----:B------:R-:W1:Y:S01]  /*0020*/  LDC R17, c[0x0][0x210] ;  /* 0x00008400ff117b82 */ /* 0x000e620000000800 */
[----:B------:R-:W-:Y:S01]  /*0030*/  ULDC.64 UR36, c[0x0][0x208] ;  /* 0x0000820000247ab9 */ /* 0x000fe20000000a00 */
[----:B------:R-:W-:Y:S01]  /*0040*/  BSSY B7, `(.L_x_4148) ;  /* 0x00001d3000077945 */ /* 0x000fe20003800000 */
[----:B------:R-:W2:Y:S01]  /*0050*/  S2R R16, SR_TID.X ;  /* 0x0000000000107919 */ /* 0x000ea20000002100 */
[----:B------:R-:W-:Y:S01]  /*0060*/  IMAD.MOV.U32 R27, RZ, RZ, RZ ;  /* 0x000000ffff1b7224 */ /* 0x000fe200078e00ff */
[----:B------:R-:W-:-:S03]  /*0070*/  CS2R R28, SRZ ;  /* 0x00000000001c7805 */ /* 0x000fc6000001ff00 */
[----:B------:R-:W3:Y:S08]  /*0080*/  LDC.U8 R19, c[0x0][0x234] ;  /* 0x00008d00ff137b82 */ /* 0x000ef00000000000 */
[----:B------:R-:W4:Y:S01]  /*0090*/  LDC.U8 R18, c[0x0][0x235] ;  /* 0x00008d40ff127b82 */ /* 0x000f220000000000 */
[----:B-1----:R-:W-:-:S05]  /*00a0*/  IMAD R17, R2, -0x200, R17 ;  /* 0xfffffe0002117824 */ /* 0x002fca00078e0211 */
[----:B--2---:R-:W-:-:S13]  /*00b0*/  ISETP.GE.AND P0, PT, R16, R17, PT ;  /* 0x000000111000720c */ /* 0x004fda0003f06270 */
[----:B0--34-:R-:W-:Y:S05]  /*00c0*/  @P0 BRA `(.L_x_4149) ;  /* 0x0000001c00280947 */ /* 0x019fea0003800000 */
        /* <DEDUP_REMOVED lines=21> */
.L_x_4154:
[----:B------:R-:W2:Y:S02]  /*0220*/  LDG.E.U8 R4, desc[UR36][R4.64] ;  /* 0x0000002404047981 */ /* 0x000ea4000c1e1100 */
[----:B--2---:R-:W-:Y:S01]  /*0230*/  I2FP.F32.U32 R29, R4 ;  /* 0x00000004001d7245 */ /* 0x004fe20000201000 */
[----:B------:R-:W-:Y:S06]  /*0240*/  BRA `(.L_x_4156) ;  /* 0x0000000c00307947 */ /* 0x000fec0003800000 */
.L_x_4153:
        /* <DEDUP_REMOVED lines=9> */
.L_x_4158:
[----:B------:R-:W2:Y:S02]  /*02e0*/  LDG.E R4, desc[UR36][R4.64] ;  /* 0x0000002404047981 */ /* 0x000ea4000c1e1900 */
[----:B--2---:R-:W-:Y:S01]  /*02f0*/  I2FP.F32.S32 R29, R4 ;  /* 0x00000004001d7245 */ /* 0x004fe20000201400 */
[----:B------:R-:W-:Y:S06]  /*0300*/  BRA `(.L_x_4156) ;  /* 0x0000000c00007947 */ /* 0x000fec0003800000 */
.L_x_4157:
[----:B------:R-:W2:Y:S02]  /*0310*/  LDG.E.U16 R4, desc[UR36][R4.64] ;  /* 0x0000002404047981 */ /* 0x000ea4000c1e1500 */
[----:B--2---:R2:W3:Y:S01]  /*0320*/  I2F.S16 R29, R4 ;  /* 0x00000004001d7306 */ /* 0x0044e20000101400 */
[----:B------:R-:W-:Y:S05]  /*0330*/  BRA `(.L_x_4156) ;  /* 0x0000000800f47947 */ /* 0x000fea0003800000 */
.L_x_4152:
        /* <DEDUP_REMOVED lines=8> */
.L_x_4160:
[----:B------:R-:W2:Y:S02]  /*03c0*/  LDG.E.U16 R4, desc[UR36][R4.64] ;  /* 0x0000002404047981 */ /* 0x000ea4000c1e1500 */
[----:B--2---:R-:W-:Y:S01]  /*03d0*/  HADD2.F32 R29, -RZ, R4.H0_H0 ;  /* 0x20000004ff1d7230 */ /* 0x004fe20000004100 */
[----:B------:R-:W-:Y:S06]  /*03e0*/  BRA `(.L_x_4156) ;  /* 0x0000000800c87947 */ /* 0x000fec0003800000 */
.L_x_4159:
        /* <DEDUP_REMOVED lines=8> */
.L_x_4162:
[----:B------:R-:W2:Y:S02]  /*0470*/  LDG.E.U16 R4, desc[UR36][R4.64] ;  /* 0x0000002404047981 */ /* 0x000ea4000c1e1500 */
[----:B--2---:R-:W-:Y:S01]  /*0480*/  HADD2.F32 R29, -RZ, R4.H0_H0 ;  /* 0x20000004ff1d7230 */ /* 0x004fe20000004100 */
[----:B------:R-:W-:Y:S06]  /*0490*/  BRA `(.L_x_4156) ;  /* 0x00000008009c7947 */ /* 0x000fec0003800000 */
.L_x_4161:
[----:B------:R-:W2:Y:S01]  /*04a0*/  LDG.E.64 R4, desc[UR36][R4.64] ;  /* 0x0000002404047981 */ /* 0x000ea2000c1e1b00 */
[----:B------:R-:W-:Y:S01]  /*04b0*/  UMOV UR4, 0xf0000000 ;  /* 0xf000000000047882 */ /* 0x000fe20000000000 */
[----:B------:R-:W-:Y:S01]  /*04c0*/  UMOV UR5, 0x380fffff ;  /* 0x380fffff00057882 */ /* 0x000fe20000000000 */
[----:B--2---:R-:W0:Y:S01]  /*04d0*/  F2F.F32.F64 R29, R4 ;  /* 0x00000004001d7310 */ /* 0x004e220000301000 */
[----:B------:R-:W-:-:S14]  /*04e0*/  DSETP.GEU.AND P0, PT, |R4|, UR4, PT ;  /* 0x0000000404007e2a */ /* 0x000fdc000bf0e200 */
[----:B0-----:R-:W-:Y:S01]  /*04f0*/  @!P0 FMUL R29, R29, 1.175494350822287508e-38 ;  /* 0x008000001d1d8820 */ /* 0x001fe20000400000 */
[----:B------:R-:W-:Y:S06]  /*0500*/  BRA `(.L_x_4156) ;  /* 0x0000000800807947 */ /* 0x000fec0003800000 */
.L_x_4151:
        /* <DEDUP_REMOVED lines=12> */
.L_x_4165:
[----:B------:R-:W2:Y:S01]  /*05d0*/  LDG.E.64 R4, desc[UR36][R4.64] ;  /* 0x0000002404047981 */ /* 0x000ea2000c1e1b00 */
[----:B------:R-:W-:Y:S01]  /*05e0*/  UMOV UR4, 0xf0000000 ;  /* 0xf000000000047882 */ /* 0x000fe20000000000 */
[----:B------:R-:W-:Y:S01]  /*05f0*/  UMOV UR5, 0x380fffff ;  /* 0x380fffff00057882 */ /* 0x000fe20000000000 */
[----:B--2---:R-:W0:Y:S01]  /*0600*/  F2F.F32.F64 R29, R4 ;  /* 0x00000004001d7310 */ /* 0x004e220000301000 */
[----:B------:R-:W-:-:S14]  /*0610*/  DSETP.GEU.AND P0, PT, |R4|, UR4, PT ;  /* 0x0000000404007e2a */ /* 0x000fdc000bf0e200 */
[----:B0-----:R-:W-:Y:S01]  /*0620*/  @!P0 FMUL R29, R29, 1.175494350822287508e-38 ;  /* 0x008000001d1d8820 */ /* 0x001fe20000400000 */
[----:B------:R-:W-:Y:S06]  /*0630*/  BRA `(.L_x_4156) ;  /* 0x0000000800347947 */ /* 0x000fec0003800000 */
.L_x_4164:
        /* <DEDUP_REMOVED lines=26> */
.L_x_4167:
        /* <DEDUP_REMOVED lines=14> */
.L_x_4166:
[----:B------:R-:W2:Y:S02]  /*08c0*/  LDG.E.U16 R4, desc[UR36][R4.64] ;  /* 0x0000002404047981 */ /* 0x000ea4000c1e1500 */
[----:B--2---:R-:W-:Y:S01]  /*08d0*/  IMAD.U32 R29, R4, 0x10000, RZ ;  /* 0x00010000041d7824 */ /* 0x004fe200078e00ff */
[----:B------:R-:W-:Y:S06]  /*08e0*/  BRA `(.L_x_4156) ;  /* 0x0000000400887947 */ /* 0x000fec0003800000 */
.L_x_4163:
        /* <DEDUP_REMOVED lines=11> */
.L_x_4170:
        /* <DEDUP_REMOVED lines=20> */
.L_x_4172:
[----:B------:R-:W-:Y:S05]  /*0ae0*/  BSYNC B0 ;  /* 0x0000000000007941 */ /* 0x000fea0003800000 */
.L_x_4171:
[----:B------:R-:W-:Y:S01]  /*0af0*/  IMAD.SHL.U32 R3, R3, 0x100000, RZ ;  /* 0x0010000003037824 */ /* 0x000fe200078e00ff */
[----:B------:R-:W-:-:S04]  /*0b00*/  LEA R0, R0, 0x3b800000, 0x17 ;  /* 0x3b80000000007811 */ /* 0x000fc800078eb8ff */
[----:B------:R-:W-:Y:S01]  /*0b10*/  LOP3.LUT R29, R0, R3, R29, 0xfe, !PT ;  /* 0x00000003001d7212 */ /* 0x000fe200078efe1d */
[----:B------:R-:W-:Y:S06]  /*0b20*/  BRA `(.L_x_4156) ;  /* 0x0000000000f87947 */ /* 0x000fec0003800000 */
.L_x_4169:
        /* <DEDUP_REMOVED lines=20> */
.L_x_4174:
[----:B------:R-:W-:Y:S05]  /*0c70*/  BSYNC B0 ;  /* 0x0000000000007941 */ /* 0x000fea0003800000 */
.L_x_4173:
[----:B------:R-:W-:Y:S01]  /*0c80*/  IMAD.SHL.U32 R3, R3, 0x200000, RZ ;  /* 0x0020000003037824 */ /* 0x000fe200078e00ff */
[----:B------:R-:W-:-:S04]  /*0c90*/  LEA R0, R0, 0x37800000, 0x17 ;  /* 0x3780000000007811 */ /* 0x000fc800078eb8ff */
[----:B------:R-:W-:Y:S01]  /*0ca0*/  LOP3.LUT R29, R0, R3, R29, 0xfe, !PT ;  /* 0x00000003001d7212 */ /* 0x000fe200078efe1d */
[----:B------:R-:W-:Y:S06]  /*0cb0*/  BRA `(.L_x_4156) ;  /* 0x0000000000947947 */ /* 0x000fec0003800000 */
.L_x_4168:
        /* <DEDUP_REMOVED lines=14> */
.L_x_4155:
        /* <DEDUP_REMOVED lines=16> */
.L_x_4177:
[----:B------:R-:W-:Y:S01]  /*0ea0*/  IMAD.MOV.U32 R29, RZ, RZ, RZ ;  /* 0x000000ffff1d7224 */ /* 0x000fe200078e00ff */
[----:B------:R-:W-:Y:S06]  /*0eb0*/  BRA `(.L_x_4156) ;  /* 0x0000000000147947 */ /* 0x000fec0003800000 */
.L_x_4176:
[----:B------:R-:W2:Y:S02]  /*0ec0*/  LDG.E.64 R4, desc[UR36][R4.64] ;  /* 0x0000002404047981 */ /* 0x000ea4000c1e1b00 */
[----:B--2---:R0:W1:Y:S01]  /*0ed0*/  I2F.U64 R29, R4 ;  /* 0x00000004001d7312 */ /* 0x0040620000301000 */
[----:B------:R-:W-:Y:S05]  /*0ee0*/  BRA `(.L_x_4156) ;  /* 0x0000000000087947 */ /* 0x000fea0003800000 */
.L_x_4175:
[----:B------:R-:W2:Y:S02]  /*0ef0*/  LDG.E R4, desc[UR36][R4.64] ;  /* 0x0000002404047981 */ /* 0x000ea4000c1e1900 */
[----:B--2---:R-:W-:-:S07]  /*0f00*/  I2FP.F32.U32 R29, R4 ;  /* 0x00000004001d7245 */ /* 0x004fce0000201000 */
.L_x_4156:
[----:B------:R-:W-:Y:S05]  /*0f10*/  BSYNC B6 ;  /* 0x0000000000067941 */ /* 0x000fea0003800000 */
.L_x_4150:
[----:B0-2-4-:R-:W0:Y:S01]  /*0f20*/  LDC.64 R4, c[0x0][0x228] ;  /* 0x00008a00ff047b82 */ /* 0x015e220000000a00 */
[----:B------:R-:W-:Y:S01]  /*0f30*/  PRMT R0, R18, 0x9910, RZ ;  /* 0x0000991012007816 */ /* 0x000fe200000000ff */
[----:B------:R-:W-:Y:S01]  /*0f40*/  ULDC UR4, c[0x0][0x23c] ;  /* 0x00008f0000047ab9 */ /* 0x000fe20000000800 */
[----:B------:R-:W-:Y:S01]  /*0f50*/  BSSY B6, `(.L_x_4178) ;  /* 0x00000df000067945 */ /* 0x000fe20003800000 */
        /* <DEDUP_REMOVED lines=16> */
.L_x_4182:
[----:B------:R-:W2:Y:S02]  /*1060*/  LDG.E.U8 R4, desc[UR36][R4.64] ;  /* 0x0000002404047981 */ /* 0x000ea4000c1e1100 */
[----:B--2---:R-:W-:Y:S01]  /*1070*/  I2FP.F32.U32 R28, R4 ;  /* 0x00000004001c7245 */ /* 0x004fe20000201000 */
[----:B------:R-:W-:Y:S06]  /*1080*/  BRA `(.L_x_4184) ;  /* 0x0000000c002c7947 */ /* 0x000fec0003800000 */
.L_x_4181:
        /* <DEDUP_REMOVED lines=9> */
.L_x_4186:
[----:B------:R-:W2:Y:S02]  /*1120*/  LDG.E R4, desc[UR36][R4.64] ;  /* 0x0000002404047981 */ /* 0x000ea4000c1e1900 */
[----:B--2---:R-:W-:Y:S01]  /*1130*/  I2FP.F32.S32 R28, R4 ;  /* 0x00000004001c7245 */ /* 0x004fe20000201400 */
[----:B------:R-:W-:Y:S06]  /*1140*/  BRA `(.L_x_4184) ;  /* 0x0000000800fc7947 */ /* 0x000fec0003800000 */
.L_x_4185:
[----:B------:R-:W2:Y:S02]  /*1150*/  LDG.E.U16 R4, desc[UR36][R4.64] ;  /* 0x0000002404047981 */ /* 0x000ea4000c1e1500 */
[----:B--2---:R0:W2:Y:S01]  /*1160*/  I2F.S16 R28, R4 ;  /* 0x00000004001c7306 */ /* 0x0040a20000101400 */
[----:B------:R-:W-:Y:S05]  /*1170*/  BRA `(.L_x_4184) ;  /* 0x0000000800f07947 */ /* 0x000fea0003800000 */
.L_x_4180:
        /* <DEDUP_REMOVED lines=8> */
.L_x_4188:
[----:B------:R-:W2:Y:S02]  /*1200*/  LDG.E.U16 R4, desc[UR36][R4.64] ;  /* 0x0000002404047981 */ /* 0x000ea4000c1e1500 */
[----:B--2---:R-:W-:Y:S01]  /*1210*/  HADD2.F32 R28, -RZ, R4.H0_H0 ;  /* 0x20000004ff1c7230 */ /* 0x004fe20000004100 */
[----:B------:R-:W-:Y:S06]  /*1220*/  BRA `(.L_x_4184) ;  /* 0x0000000800c47947 */ /* 0x000fec0003800000 */
.L_x_4187:
        /* <DEDUP_REMOVED lines=8> */
.L_x_4190:
[----:B------:R-:W2:Y:S02]  /*12b0*/  LDG.E.U16 R4, desc[UR36][R4.64] ;  /* 0x0000002404047981 */ /* 0x000ea4000c1e1500 */
[----:B--2---:R-:W-:Y:S01]  /*12c0*/  HADD2.F32 R28, -RZ, R4.H0_H0 ;  /* 0x20000004ff1c7230 */ /* 0x004fe20000004100 */
[----:B------:R-:W-:Y:S06]  /*12d0*/  BRA `(.L_x_4184) ;  /* 0x0000000800987947 */ /* 0x000fec0003800000 */
.L_x_4189:
[----:B------:R-:W2:Y:S01]  /*12e0*/  LDG.E.64 R4, desc[UR36][R4.64] ;  /* 0x0000002404047981 */ /* 0x000ea2000c1e1b00 */
[----:B------:R-:W-:Y:S01]  /*12f0*/  UMOV UR4, 0xf0000000 ;  /* 0xf000000000047882 */ /* 0x000fe20000000000 */
[----:B------:R-:W-:Y:S01]  /*1300*/  UMOV UR5, 0x380fffff ;  /* 0x380fffff00057882 */ /* 0x000fe20000000000 */
[----:B--2---:R-:W0:Y:S01]  /*1310*/  F2F.F32.F64 R28, R4 ;  /* 0x00000004001c7310 */ /* 0x004e220000301000 */
[----:B------:R-:W-:-:S14]  /*1320*/  DSETP.GEU.AND P0, PT, |R4|, UR4, PT ;  /* 0x0000000404007e2a */ /* 0x000fdc000bf0e200 */
[----:B0-----:R-:W-:Y:S01]  /*1330*/  @!P0 FMUL R28, R28, 1.175494350822287508e-38 ;  /* 0x008000001c1c8820 */ /* 0x001fe20000400000 */
[----:B------:R-:W-:Y:S06]  /*1340*/  BRA `(.L_x_4184) ;  /* 0x00000008007c7947 */ /* 0x000fec0003800000 */
.L_x_4179:
        /* <DEDUP_REMOVED lines=12> */
.L_x_4193:
[----:B------:R-:W2:Y:S01]  /*1410*/  LDG.E.64 R4, desc[UR36][R4.64] ;  /* 0x0000002404047981 */ /* 0x000ea2000c1e1b00 */
[----:B------:R-:W-:Y:S01]  /*1420*/  UMOV UR4, 0xf0000000 ;  /* 0xf000000000047882 */ /* 0x000fe20000000000 */
[----:B------:R-:W-:Y:S01]  /*1430*/  UMOV UR5, 0x380fffff ;  /* 0x380fffff00057882 */ /* 0x000fe20000000000 */
[----:B--2---:R-:W0:Y:S01]  /*1440*/  F2F.F32.F64 R28, R4 ;  /* 0x00000004001c7310 */ /* 0x004e220000301000 */
[----:B------:R-:W-:-:S14]  /*1450*/  DSETP.GEU.AND P0, PT, |R4|, UR4, PT ;  /* 0x0000000404007e2a */ /* 0x000fdc000bf0e200 */
[----:B0-----:R-:W-:Y:S01]  /*1460*/  @!P0 FMUL R28, R28, 1.175494350822287508e-38 ;  /* 0x008000001c1c8820 */ /* 0x001fe20000400000 */
[----:B------:R-:W-:Y:S06]  /*1470*/  BRA `(.L_x_4184) ;  /* 0x0000000800307947 */ /* 0x000fec0003800000 */
.L_x_4192:
        /* <DEDUP_REMOVED lines=26> */
.L_x_4195:
        /* <DEDUP_REMOVED lines=13> */
.L_x_4194:
[----:B------:R-:W2:Y:S02]  /*16f0*/  LDG.E.U16 R4, desc[UR36][R4.64] ;  /* 0x0000002404047981 */ /* 0x000ea4000c1e1500 */
[----:B--2---:R-:W-:Y:S01]  /*1700*/  IMAD.U32 R28, R4, 0x10000, RZ ;  /* 0x00010000041c7824 */ /* 0x004fe200078e00ff */
[----:B------:R-:W-:Y:S06]  /*1710*/  BRA `(.L_x_4184) ;  /* 0x0000000400887947 */ /* 0x000fec0003800000 */
.L_x_4191:
        /* <DEDUP_REMOVED lines=11> */
.L_x_4198:
        /* <DEDUP_REMOVED lines=20> */
.L_x_4200:
[----:B------:R-:W-:Y:S05]  /*1910*/  BSYNC B0 ;  /* 0x0000000000007941 */ /* 0x000fea0003800000 */
.L_x_4199:
[----:B------:R-:W-:Y:S01]  /*1920*/  IMAD.SHL.U32 R3, R3, 0x100000, RZ ;  /* 0x0010000003037824 */ /* 0x000fe200078e00ff */
[----:B------:R-:W-:-:S04]  /*1930*/  LEA R5, R0, 0x3b800000, 0x17 ;  /* 0x3b80000000057811 */ /* 0x000fc800078eb8ff */
[----:B------:R-:W-:Y:S01]  /*1940*/  LOP3.LUT R28, R5, R3, R28, 0xfe, !PT ;  /* 0x00000003051c7212 */ /* 0x000fe200078efe1c */
[----:B------:R-:W-:Y:S06]  /*1950*/  BRA `(.L_x_4184) ;  /* 0x0000000000f87947 */ /* 0x000fec0003800000 */
.L_x_4197:
        /* <DEDUP_REMOVED lines=20> */
.L_x_4202:
[----:B------:R-:W-:Y:S05]  /*1aa0*/  BSYNC B0 ;  /* 0x0000000000007941 */ /* 0x000fea0003800000 */
.L_x_4201:
[----:B------:R-:W-:Y:S01]  /*1ab0*/  IMAD.SHL.U32 R3, R3, 0x200000, RZ ;  /* 0x0020000003037824 */ /* 0x000fe200078e00ff */
[----:B------:R-:W-:-:S04]  /*1ac0*/  LEA R5, R0, 0x37800000, 0x17 ;  /* 0x3780000000057811 */ /* 0x000fc800078eb8ff */
[----:B------:R-:W-:Y:S01]  /*1ad0*/  LOP3.LUT R28, R5, R3, R28, 0xfe, !PT ;  /* 0x00000003051c7212 */ /* 0x000fe200078efe1c */
[----:B------:R-:W-:Y:S06]  /*1ae0*/  BRA `(.L_x_4184) ;  /* 0x0000000000947947 */ /* 0x000fec0003800000 */
.L_x_4196:
        /* <DEDUP_REMOVED lines=14> */
.L_x_4183:
        /* <DEDUP_REMOVED lines=16> */
.L_x_4205:
[----:B------:R-:W-:Y:S01]  /*1cd0*/  IMAD.MOV.U32 R28, RZ, RZ, RZ ;  /* 0x000000ffff1c7224 */ /* 0x000fe200078e00ff */
[----:B------:R-:W-:Y:S06]  /*1ce0*/  BRA `(.L_x_4184) ;  /* 0x0000000000147947 */ /* 0x000fec0003800000 */
.L_x_4204:
[----:B------:R-:W2:Y:S02]  /*1cf0*/  LDG.E.64 R4, desc[UR36][R4.64] ;  /* 0x0000002404047981 */ /* 0x000ea4000c1e1b00 */
[----:B--2---:R0:W2:Y:S01]  /*1d00*/  I2F.U64 R28, R4 ;  /* 0x00000004001c7312 */ /* 0x0040a20000301000 */
[----:B------:R-:W-:Y:S05]  /*1d10*/  BRA `(.L_x_4184) ;  /* 0x0000000000087947 */ /* 0x000fea0003800000 */
.L_x_4203:
[----:B------:R-:W2:Y:S02]  /*1d20*/  LDG.E R4, desc[UR36][R4.64] ;  /* 0x0000002404047981 */ /* 0x000ea4000c1e1900 */
[----:B--2---:R-:W-:-:S07]  /*1d30*/  I2FP.F32.U32 R28, R4 ;  /* 0x00000004001c7245 */ /* 0x004fce0000201000 */
.L_x_4184:
[----:B------:R-:W-:Y:S05]  /*1d40*/  BSYNC B6 ;  /* 0x0000000000067941 */ /* 0x000fea0003800000 */
.L_x_4178:
[----:B------:R-:W0:Y:S02]  /*1d50*/  S2R R16, SR_TID.X ;  /* 0x0000000000107919 */ /* 0x000e240000002100 */
[----:B0-----:R-:W-:-:S07]  /*1d60*/  VIADD R16, R16, 0x80 ;  /* 0x0000008010107836 */ /* 0x001fce0000000000 */
.L_x_4149:
[----:B------:R-:W-:Y:S05]  /*1d70*/  BSYNC B7 ;  /* 0x0000000000077941 */ /* 0x000fea0003800000 */
.L_x_4148:
[----:B------:R-:W-:Y:S01]  /*1d80*/  ISETP.GE.AND P0, PT, R16, R17, PT ;  /* 0x000000111000720c */ /* 0x000fe20003f06270 */
[----:B------:R-:W-:Y:S01]  /*1d90*/  BSSY B7, `(.L_x_4206) ;  /* 0x00001cb000077945 */ /* 0x000fe20003800000 */
[----:B------:R-:W-:-:S11]  /*1da0*/  IMAD.MOV.U32 R22, RZ, RZ, RZ ;  /* 0x000000ffff167224 */ /* 0x000fd600078e00ff */
[----:B------:R-:W-:Y:S05]  /*1db0*/  @P0 BRA `(.L_x_4207) ;  /* 0x0000001c00200947 */ /* 0x000fea0003800000 */
[----:B----4-:R-:W0:Y:S01]  /*1dc0*/  LDC.64 R4, c[0x0][0x220] ;  /* 0x00008800ff047b82 */ /* 0x010e220000000a00 */
        /* <DEDUP_REMOVED lines=17> */
[----:B------:R-:W4:Y:S02]  /*1ee0*/  LDG.E.S8 R4, desc[UR36][R4.64] ;  /* 0x0000002404047981 */ /* 0x000f24000c1e1300 */
[----:B----4-:R0:W4:Y:S01]  /*1ef0*/  I2F.S16 R27, R4 ;  /* 0x00000004001b7306 */ /* 0x0101220000101400 */
[----:B------:R-:W-:Y:S05]  /*1f00*/  BRA `(.L_x_4214) ;  /* 0x0000000c00387947 */ /* 0x000fea0003800000 */
.L_x_4212:
[----:B------:R-:W4:Y:S02]  /*1f10*/  LDG.E.U8 R4, desc[UR36][R4.64] ;  /* 0x0000002404047981 */ /* 0x000f24000c1e1100 */
[----:B----4-:R-:W-:Y:S01]  /*1f20*/  I2FP.F32.U32 R27, R4 ;  /* 0x00000004001b7245 */ /* 0x010fe20000201000 */
[----:B------:R-:W-:Y:S06]  /*1f30*/  BRA `(.L_x_4214) ;  /* 0x0000000c002c7947 */ /* 0x000fec0003800000 */
.L_x_4211:
[----:B------:R-:W-:-:S13]  /*1f40*/  ISETP.NE.AND P0, PT, R0, 0x2, PT ;  /* 0x000000020000780c */ /* 0x000fda0003f05270 */
[----:B------:R-:W-:Y:S05]  /*1f50*/  @!P0 BRA `(.L_x_4215) ;  /* 0x0000000000288947 */ /* 0x000fea0003800000 */
[----:B------:R-:W-:-:S13]  /*1f60*/  ISETP.NE.AND P0, PT, R0, 0x3, PT ;  /* 0x000000030000780c */ /* 0x000fda0003f05270 */
[----:B------:R-:W-:Y:S05]  /*1f70*/  @!P0 BRA `(.L_x_4216) ;  /* 0x0000000000148947 */ /* 0x000fea0003800000 */
[----:B------:R-:W-:-:S13]  /*1f80*/  ISETP.NE.AND P0, PT, R0, 0x4, PT ;  /* 0x000000040000780c */ /* 0x000fda0003f05270 */
[----:B------:R-:W-:Y:S05]  /*1f90*/  @P0 BRA `(.L_x_4213) ;  /* 0x0000000800b80947 */ /* 0x000fea0003800000 */
[----:B------:R-:W4:Y:S02]  /*1fa0*/  LDG.E.64 R4, desc[UR36][R4.64] ;  /* 0x0000002404047981 */ /* 0x000f24000c1e1b00 */
[----:B----4-:R0:W4:Y:S01]  /*1fb0*/  I2F.S64 R27, R4 ;  /* 0x00000004001b7312 */ /* 0x0101220000301400 */
[----:B------:R-:W-:Y:S05]  /*1fc0*/  BRA `(.L_x_4214) ;  /* 0x0000000c00087947 */ /* 0x000fea0003800000 */
.L_x_4216:
[----:B------:R-:W4:Y:S02]  /*1fd0*/  LDG.E R4, desc[UR36][R4.64] ;  /* 0x0000002404047981 */ /* 0x000f24000c1e1900 */
[----:B----4-:R-:W-:Y:S01]  /*1fe0*/  I2FP.F32.S32 R27, R4 ;  /* 0x00000004001b7245 */ /* 0x010fe20000201400 */
[----:B------:R-:W-:Y:S06]  /*1ff0*/  BRA `(.L_x_4214) ;  /* 0x0000000800fc7947 */ /* 0x000fec0003800000 */
.L_x_4215:
[----:B------:R-:W4:Y:S02]  /*2000*/  LDG.E.U16 R4, desc[UR36][R4.64] ;  /* 0x0000002404047981 */ /* 0x000f24000c1e1500 */
[----:B----4-:R0:W4:Y:S01]  /*2010*/  I2F.S16 R27, R4 ;  /* 0x00000004001b7306 */ /* 0x0101220000101400 */
[----:B------:R-:W-:Y:S05]  /*2020*/  BRA `(.L_x_4214) ;  /* 0x0000000800f07947 */ /* 0x000fea0003800000 */
.L_x_4210:
        /* <DEDUP_REMOVED lines=8> */
.L_x_4218:
[----:B------:R-:W4:Y:S02]  /*20b0*/  LDG.E.U16 R4, desc[UR36][R4.64] ;  /* 0x0000002404047981 */ /* 0x000f24000c1e1500 */
[----:B----4-:R-:W-:Y:S01]  /*20c0*/  HADD2.F32 R27, -RZ, R4.H0_H0 ;  /* 0x20000004ff1b7230 */ /* 0x010fe20000004100 */
[----:B------:R-:W-:Y:S06]  /*20d0*/  BRA `(.L_x_4214) ;  /* 0x0000000800c47947 */ /* 0x000fec0003800000 */
.L_x_4217:
        /* <DEDUP_REMOVED lines=8> */
.L_x_4220:
[----:B------:R-:W4:Y:S02]  /*2160*/  LDG.E.U16 R4, desc[UR36][R4.64] ;  /* 0x0000002404047981 */ /* 0x000f24000c1e1500 */
[----:B----4-:R-:W-:Y:S01]  /*2170*/  HADD2.F32 R27, -RZ, R4.H0_H0 ;  /* 0x20000004ff1b7230 */ /* 0x010fe20000004100 */
[----:B------:R-:W-:Y:S06]  /*2180*/  BRA `(.L_x_4214) ;  /* 0x0000000800987947 */ /* 0x000fec0003800000 */
.L_x_4219:
[----:B------:R-:W4:Y:S01]  /*2190*/  LDG.E.64 R4, desc[UR36][R4.64] ;  /* 0x0000002404047981 */ /* 0x000f22000c1e1b00 */
[----:B------:R-:W-:Y:S01]  /*21a0*/  UMOV UR4, 0xf0000000 ;  /* 0xf000000000047882 */ /* 0x000fe20000000000 */
[----:B------:R-:W-:Y:S01]  /*21b0*/  UMOV UR5, 0x380fffff ;  /* 0x380fffff00057882 */ /* 0x000fe20000000000 */
[----:B----4-:R-:W0:Y:S01]  /*21c0*/  F2F.F32.F64 R27, R4 ;  /* 0x00000004001b7310 */ /* 0x010e220000301000 */
[----:B------:R-:W-:-:S14]  /*21d0*/  DSETP.GEU.AND P0, PT, |R4|, UR4, PT ;  /* 0x0000000404007e2a */ /* 0x000fdc000bf0e200 */
[----:B0-----:R-:W-:Y:S01]  /*21e0*/  @!P0 FMUL R27, R27, 1.175494350822287508e-38 ;  /* 0x008000001b1b8820 */ /* 0x001fe20000400000 */
[----:B------:R-:W-:Y:S06]  /*21f0*/  BRA `(.L_x_4214) ;  /* 0x00000008007c7947 */ /* 0x000fec0003800000 */
.L_x_4209:
        /* <DEDUP_REMOVED lines=8> */
[----:B------:R-:W4:Y:S02]  /*2280*/  LDG.E.U8 R4, desc[UR36][R4.64] ;  /* 0x0000002404047981 */ /* 0x000f24000c1e1100 */
[----:B----4-:R-:W-:-:S04]  /*2290*/  ISETP.NE.AND P0, PT, R4, RZ, PT ;  /* 0x000000ff0400720c */ /* 0x010fc80003f05270 */
[----:B------:R-:W-:Y:S01]  /*22a0*/  FSEL R27, RZ, 1, !P0 ;  /* 0x3f800000ff1b7808 */ /* 0x000fe20004000000 */
[----:B------:R-:W-:Y:S08]  /*22b0*/  BRA `(.L_x_4214) ;  /* 0x00000008004c7947 */ /* 0x000ff00003800000 */
.L_x_4223:
[----:B------:R-:W4:Y:S01]  /*22c0*/  LDG.E.64 R4, desc[UR36][R4.64] ;  /* 0x0000002404047981 */ /* 0x000f22000c1e1b00 */
[----:B------:R-:W-:Y:S01]  /*22d0*/  UMOV UR4, 0xf0000000 ;  /* 0xf000000000047882 */ /* 0x000fe20000000000 */
[----:B------:R-:W-:Y:S01]  /*22e0*/  UMOV UR5, 0x380fffff ;  /* 0x380fffff00057882 */ /* 0x000fe20000000000 */
[----:B----4-:R-:W0:Y:S01]  /*22f0*/  F2F.F32.F64 R27, R4 ;  /* 0x00000004001b7310 */ /* 0x010e220000301000 */
[----:B------:R-:W-:-:S14]  /*2300*/  DSETP.GEU.AND P0, PT, |R4|, UR4, PT ;  /* 0x0000000404007e2a */ /* 0x000fdc000bf0e200 */
[----:B0-----:R-:W-:Y:S01]  /*2310*/  @!P0 FMUL R27, R27, 1.175494350822287508e-38 ;  /* 0x008000001b1b8820 */ /* 0x001fe20000400000 */
[----:B------:R-:W-:Y:S06]  /*2320*/  BRA `(.L_x_4214) ;  /* 0x0000000800307947 */ /* 0x000fec0003800000 */
.L_x_4222:
[----:B------:R-:W-:-:S13]  /*2330*/  ISETP.NE.AND P0, PT, R0, 0xf, PT ;  /* 0x0000000f0000780c */ /* 0x000fda0003f05270 */
[----:B------:R-:W-:Y:S05]  /*2340*/  @!P0 BRA `(.L_x_4224) ;  /* 0x0000000000948947 */ /* 0x000fea0003800000 */
[----:B------:R-:W-:-:S13]  /*2350*/  ISETP.NE.AND P0, PT, R0, 0x17, PT ;  /* 0x000000170000780c */ /* 0x000fda0003f05270 */
[----:B------:R-:W-:Y:S05]  /*2360*/  @!P0 BRA `(.L_x_4225) ;  /* 0x0000000000588947 */ /* 0x000fea0003800000 */
[----:B------:R-:W-:-:S13]  /*2370*/  ISETP.NE.AND P0, PT, R0, 0x18, PT ;  /* 0x000000180000780c */ /* 0x000fda0003f05270 */
[----:B------:R-:W-:Y:S05]  /*2380*/  @P0 BRA `(.L_x_4213) ;  /* 0x0000000400bc0947 */ /* 0x000fea0003800000 */
[----:B------:R-:W4:Y:S01]  /*2390*/  LDG.E.U8 R27, desc[UR36][R4.64] ;  /* 0x00000024041b7981 */ /* 0x000f22000c1e1100 */
[----:B------:R-:W-:Y:S02]  /*23a0*/  IMAD.MOV.U32 R8, RZ, RZ, -0x800000 ;  /* 0xff800000ff087424 */ /* 0x000fe400078e00ff */
[----:B----4-:R-:W-:-:S05]  /*23b0*/  IMAD.SHL.U32 R27, R27, 0x1000000, RZ ;  /* 0x010000001b1b7824 */ /* 0x010fca00078e00ff */
        /* <DEDUP_REMOVED lines=17> */
.L_x_4225:
[----:B------:R-:W4:Y:S02]  /*24d0*/  LDG.E.U8 R4, desc[UR36][R4.64] ;  /* 0x0000002404047981 */ /* 0x000f24000c1e1100 */
[----:B----4-:R-:W-:-:S05]  /*24e0*/  IMAD.SHL.U32 R0, R4, 0x2000000, RZ ;  /* 0x0200000004007824 */ /* 0x010fca00078e00ff */
        /* <DEDUP_REMOVED lines=11> */
.L_x_4224:
[----:B------:R-:W4:Y:S02]  /*25a0*/  LDG.E.U16 R4, desc[UR36][R4.64] ;  /* 0x0000002404047981 */ /* 0x000f24000c1e1500 */
[----:B----4-:R-:W-:Y:S01]  /*25b0*/  IMAD.U32 R27, R4, 0x10000, RZ ;  /* 0x00010000041b7824 */ /* 0x010fe200078e00ff */
[----:B------:R-:W-:Y:S06]  /*25c0*/  BRA `(.L_x_4214) ;  /* 0x0000000400887947 */ /* 0x000fec0003800000 */
.L_x_4221:
        /* <DEDUP_REMOVED lines=8> */
[----:B------:R-:W4:Y:S02]  /*2650*/  LDG.E.U16 R4, desc[UR36][R4.64] ;  /* 0x0000002404047981 */ /* 0x000f24000c1e1500 */
[----:B----4-:R-:W-:Y:S01]  /*2660*/  I2FP.F32.U32 R27, R4 ;  /* 0x00000004001b7245 */ /* 0x010fe20000201000 */
[----:B------:R-:W-:Y:S06]  /*2670*/  BRA `(.L_x_4214) ;  /* 0x00000004005c7947 */ /* 0x000fec0003800000 */
.L_x_4228:
[----:B------:R-:W4:Y:S01]  /*2680*/  LDG.E.U8 R3, desc[UR36][R4.64] ;  /* 0x0000002404037981 */ /* 0x000f22000c1e1100 */
[----:B------:R-:W-:Y:S01]  /*2690*/  IMAD.MOV.U32 R27, RZ, RZ, RZ ;  /* 0x000000ffff1b7224 */ /* 0x000fe200078e00ff */
[----:B----4-:R-:W-:-:S13]  /*26a0*/  ISETP.NE.AND P0, PT, R3, RZ, PT ;  /* 0x000000ff0300720c */ /* 0x010fda0003f05270 */
        /* <DEDUP_REMOVED lines=17> */
.L_x_4230:
[----:B------:R-:W-:Y:S05]  /*27c0*/  BSYNC B0 ;  /* 0x0000000000007941 */ /* 0x000fea0003800000 */
.L_x_4229:
[----:B------:R-:W-:Y:S01]  /*27d0*/  IMAD.SHL.U32 R3, R3, 0x100000, RZ ;  /* 0x0010000003037824 */ /* 0x000fe200078e00ff */
[----:B------:R-:W-:-:S04]  /*27e0*/  LEA R0, R0, 0x3b800000, 0x17 ;  /* 0x3b80000000007811 */ /* 0x000fc800078eb8ff */
[----:B------:R-:W-:Y:S01]  /*27f0*/  LOP3.LUT R27, R0, R3, R27, 0xfe, !PT ;  /* 0x00000003001b7212 */ /* 0x000fe200078efe1b */
[----:B------:R-:W-:Y:S06]  /*2800*/  BRA `(.L_x_4214) ;  /* 0x0000000000f87947 */ /* 0x000fec0003800000 */
.L_x_4227:
        /* <DEDUP_REMOVED lines=20> */
.L_x_4232:
[----:B------:R-:W-:Y:S05]  /*2950*/  BSYNC B0 ;  /* 0x0000000000007941 */ /* 0x000fea0003800000 */
.L_x_4231:
[----:B------:R-:W-:Y:S01]  /*2960*/  IMAD.SHL.U32 R3, R3, 0x200000, RZ ;  /* 0x0020000003037824 */ /* 0x000fe200078e00ff */
[----:B------:R-:W-:-:S04]  /*2970*/  LEA R0, R0, 0x37800000, 0x17 ;  /* 0x3780000000007811 */ /* 0x000fc800078eb8ff */
[----:B------:R-:W-:Y:S01]  /*2980*/  LOP3.LUT R27, R0, R3, R27, 0xfe, !PT ;  /* 0x00000003001b7212 */ /* 0x000fe200078efe1b */
[----:B------:R-:W-:Y:S06]  /*2990*/  BRA `(.L_x_4214) ;  /* 0x0000000000947947 */ /* 0x000fec0003800000 */
.L_x_4226:
[----:B------:R-:W-:-:S13]  /*29a0*/  ISETP.NE.AND P0, PT, R0, 0x1c, PT ;  /* 0x0000001c0000780c */ /* 0x000fda0003f05270 */
[----:B------:R-:W-:Y:S05]  /*29b0*/  @!P0 BRA `(.L_x_4233) ;  /* 0x0000000000848947 */ /* 0x000fea0003800000 */
[----:B------:R-:W-:-:S13]  /*29c0*/  ISETP.NE.AND P0, PT, R0, 0x1d, PT ;  /* 0x0000001d0000780c */ /* 0x000fda0003f05270 */
[----:B------:R-:W-:Y:S05]  /*29d0*/  @!P0 BRA `(.L_x_4234) ;  /* 0x0000000000708947 */ /* 0x000fea0003800000 */
[----:B------:R-:W-:-:S13]  /*29e0*/  ISETP.NE.AND P0, PT, R0, 0x2c, PT ;  /* 0x0000002c0000780c */ /* 0x000fda0003f05270 */
[----:B------:R-:W-:Y:S05]  /*29f0*/  @P0 BRA `(.L_x_4213) ;  /* 0x0000000000200947 */ /* 0x000fea0003800000 */
[----:B------:R-:W4:Y:S01]  /*2a00*/  LDG.E.U8 R4, desc[UR36][R4.64] ;  /* 0x0000002404047981 */ /* 0x000f22000c1e1100 */
[----:B------:R-:W-:Y:S01]  /*2a10*/  IMAD.MOV.U32 R27, RZ, RZ, 0x400000 ;  /* 0x00400000ff1b7424 */ /* 0x000fe200078e00ff */
[----:B----4-:R-:W-:-:S13]  /*2a20*/  ISETP.NE.AND P0, PT, R4, RZ, PT ;  /* 0x000000ff0400720c */ /* 0x010fda0003f05270 */
[----:B------:R-:W-:Y:S05]  /*2a30*/  @!P0 BRA `(.L_x_4214) ;  /* 0x00000000006c8947 */ /* 0x000fea0003800000 */
[----:B------:R-:W-:-:S13]  /*2a40*/  ISETP.NE.AND P0, PT, R4, 0xff, PT ;  /* 0x000000ff0400780c */ /* 0x000fda0003f05270 */
[----:B------:R-:W-:Y:S02]  /*2a50*/  @!P0 IMAD.MOV.U32 R27, RZ, RZ, 0x7f800001 ;  /* 0x7f800001ff1b8424 */ /* 0x000fe400078e00ff */
[----:B------:R-:W-:Y:S01]  /*2a60*/  @P0 IMAD.SHL.U32 R27, R4, 0x800000, RZ ;  /* 0x00800000041b0824 */ /* 0x000fe200078e00ff */
[----:B------:R-:W-:Y:S06]  /*2a70*/  BRA `(.L_x_4214) ;  /* 0x00000000005c7947 */ /* 0x000fec0003800000 */
.L_x_4213:
        /* <DEDUP_REMOVED lines=15> */
[----:B0123-5:R-:W-:Y:S05]  /*2b70*/  CALL.ABS.NOINC R14 ;  /* 0x000000000e007343 */ /* 0x02ffea0003c00000 */
.L_x_4235:
[----:B------:R-:W-:Y:S01]  /*2b80*/  IMAD.MOV.U32 R27, RZ, RZ, RZ ;  /* 0x000000ffff1b7224 */ /* 0x000fe200078e00ff */
[----:B------:R-:W-:Y:S06]  /*2b90*/  BRA `(.L_x_4214) ;  /* 0x0000000000147947 */ /* 0x000fec0003800000 */
.L_x_4234:
[----:B------:R-:W4:Y:S02]  /*2ba0*/  LDG.E.64 R4, desc[UR36][R4.64] ;  /* 0x0000002404047981 */ /* 0x000f24000c1e1b00 */
[----:B----4-:R0:W4:Y:S01]  /*2bb0*/  I2F.U64 R27, R4 ;  /* 0x00000004001b7312 */ /* 0x0101220000301000 */
[----:B------:R-:W-:Y:S05]  /*2bc0*/  BRA `(.L_x_4214) ;  /* 0x0000000000087947 */ /* 0x000fea0003800000 */
.L_x_4233:
[----:B------:R-:W4:Y:S02]  /*2bd0*/  LDG.E R4, desc[UR36][R4.64] ;  /* 0x0000002404047981 */ /* 0x000f24000c1e1900 */
[----:B----4-:R-:W-:-:S07]  /*2be0*/  I2FP.F32.U32 R27, R4 ;  /* 0x00000004001b7245 */ /* 0x010fce0000201000 */
.L_x_4214:
[----:B------:R-:W-:Y:S05]  /*2bf0*/  BSYNC B6 ;  /* 0x0000000000067941 */ /* 0x000fea0003800000 */
.L_x_4208:
[----:B0-----:R-:W0:Y:S01]  /*2c00*/  LDC.64 R4, c[0x0][0x228] ;  /* 0x00008a00ff047b82 */ /* 0x001e220000000a00 */
        /* <DEDUP_REMOVED lines=19> */
.L_x_4240:
[----:B------:R-:W2:Y:S02]  /*2d40*/  LDG.E.U8 R4, desc[UR36][R4.64] ;  /* 0x0000002404047981 */ /* 0x000ea4000c1e1100 */
[----:B--2---:R-:W-:Y:S01]  /*2d50*/  I2FP.F32.U32 R22, R4 ;  /* 0x0000000400167245 */ /* 0x004fe20000201000 */
[----:B------:R-:W-:Y:S06]  /*2d60*/  BRA `(.L_x_4242) ;  /* 0x0000000c002c7947 */ /* 0x000fec0003800000 */
.L_x_4239:
        /* <DEDUP_REMOVED lines=9> */
.L_x_4244:
[----:B------:R-:W2:Y:S02]  /*2e00*/  LDG.E R4, desc[UR36][R4.64] ;  /* 0x0000002404047981 */ /* 0x000ea4000c1e1900 */
[----:B--2---:R-:W-:Y:S01]  /*2e10*/  I2FP.F32.S32 R22, R4 ;  /* 0x0000000400167245 */ /* 0x004fe20000201400 */
[----:B------:R-:W-:Y:S06]  /*2e20*/  BRA `(.L_x_4242) ;  /* 0x0000000800fc7947 */ /* 0x000fec0003800000 */
.L_x_4243:
[----:B------:R-:W2:Y:S02]  /*2e30*/  LDG.E.U16 R4, desc[UR36][R4.64] ;  /* 0x0000002404047981 */ /* 0x000ea4000c1e1500 */
[----:B--2---:R0:W2:Y:S01]  /*2e40*/  I2F.S16 R22, R4 ;  /* 0x0000000400167306 */ /* 0x0040a20000101400 */
[----:B------:R-:W-:Y:S05]  /*2e50*/  BRA `(.L_x_4242) ;  /* 0x0000000800f07947 */ /* 0x000fea0003800000 */
.L_x_4238:
        /* <DEDUP_REMOVED lines=8> */
.L_x_4246:
[----:B------:R-:W2:Y:S02]  /*2ee0*/  LDG.E.U16 R4, desc[UR36][R4.64] ;  /* 0x0000002404047981 */ /* 0x000ea4000c1e1500 */
[----:B--2---:R-:W-:Y:S01]  /*2ef0*/  HADD2.F32 R22, -RZ, R4.H0_H0 ;  /* 0x20000004ff167230 */ /* 0x004fe20000004100 */
[----:B------:R-:W-:Y:S06]  /*2f00*/  BRA `(.L_x_4242) ;  /* 0x0000000800c47947 */ /* 0x000fec0003800000 */
.L_x_4245:
        /* <DEDUP_REMOVED lines=8> */
.L_x_4248:
[----:B------:R-:W2:Y:S02]  /*2f90*/  LDG.E.U16 R4, desc[UR36][R4.64] ;  /* 0x0000002404047981 */ /* 0x000ea4000c1e1500 */
[----:B--2---:R-:W-:Y:S01]  /*2fa0*/  HADD2.F32 R22, -RZ, R4.H0_H0 ;  /* 0x20000004ff167230 */ /* 0x004fe20000004100 */
[----:B------:R-:W-:Y:S06]  /*2fb0*/  BRA `(.L_x_4242) ;  /* 0x0000000800987947 */ /* 0x000fec0003800000 */
.L_x_4247:
[----:B------:R-:W2:Y:S01]  /*2fc0*/  LDG.E.64 R4, desc[UR36][R4.64] ;  /* 0x0000002404047981 */ /* 0x000ea2000c1e1b00 */
[----:B------:R-:W-:Y:S01]  /*2fd0*/  UMOV UR4, 0xf0000000 ;  /* 0xf000000000047882 */ /* 0x000fe20000000000 */
[----:B------:R-:W-:Y:S01]  /*2fe0*/  UMOV UR5, 0x380fffff ;  /* 0x380fffff00057882 */ /* 0x000fe20000000000 */
[----:B--2---:R-:W0:Y:S01]  /*2ff0*/  F2F.F32.F64 R22, R4 ;  /* 0x0000000400167310 */ /* 0x004e220000301000 */
[----:B------:R-:W-:-:S14]  /*3000*/  DSETP.GEU.AND P0, PT, |R4|, UR4, PT ;  /* 0x0000000404007e2a */ /* 0x000fdc000bf0e200 */
[----:B0-----:R-:W-:Y:S01]  /*3010*/  @!P0 FMUL R22, R22, 1.175494350822287508e-38 ;  /* 0x0080000016168820 */ /* 0x001fe20000400000 */
[----:B------:R-:W-:Y:S06]  /*3020*/  BRA `(.L_x_4242) ;  /* 0x00000008007c7947 */ /* 0x000fec0003800000 */
.L_x_4237:
        /* <DEDUP_REMOVED lines=12> */
.L_x_4251:
[----:B------:R-:W2:Y:S01]  /*30f0*/  LDG.E.64 R4, desc[UR36][R4.64] ;  /* 0x0000002404047981 */ /* 0x000ea2000c1e1b00 */
[----:B------:R-:W-:Y:S01]  /*3100*/  UMOV UR4, 0xf0000000 ;  /* 0xf000000000047882 */ /* 0x000fe20000000000 */
[----:B------:R-:W-:Y:S01]  /*3110*/  UMOV UR5, 0x380fffff ;  /* 0x380fffff00057882 */ /* 0x000fe20000000000 */
[----:B--2---:R-:W0:Y:S01]  /*3120*/  F2F.F32.F64 R22, R4 ;  /* 0x0000000400167310 */ /* 0x004e220000301000 */
[----:B------:R-:W-:-:S14]  /*3130*/  DSETP.GEU.AND P0, PT, |R4|, UR4, PT ;  /* 0x0000000404007e2a */ /* 0x000fdc000bf0e200 */
[----:B0-----:R-:W-:Y:S01]  /*3140*/  @!P0 FMUL R22, R22, 1.175494350822287508e-38 ;  /* 0x0080000016168820 */ /* 0x001fe20000400000 */
[----:B------:R-:W-:Y:S06]  /*3150*/  BRA `(.L_x_4242) ;  /* 0x0000000800307947 */ /* 0x000fec0003800000 */
.L_x_4250:
        /* <DEDUP_REMOVED lines=26> */
.L_x_4253:
        /* <DEDUP_REMOVED lines=13> */
.L_x_4252:
[----:B------:R-:W2:Y:S02]  /*33d0*/  LDG.E.U16 R4, desc[UR36][R4.64] ;  /* 0x0000002404047981 */ /* 0x000ea4000c1e1500 */
[----:B--2---:R-:W-:Y:S01]  /*33e0*/  IMAD.U32 R22, R4, 0x10000, RZ ;  /* 0x0001000004167824 */ /* 0x004fe200078e00ff */
[----:B------:R-:W-:Y:S06]  /*33f0*/  BRA `(.L_x_4242) ;  /* 0x0000000400887947 */ /* 0x000fec0003800000 */
.L_x_4249:
        /* <DEDUP_REMOVED lines=11> */
.L_x_4256:
        /* <DEDUP_REMOVED lines=20> */
.L_x_4258:
[----:B------:R-:W-:Y:S05]  /*35f0*/  BSYNC B0 ;  /* 0x0000000000007941 */ /* 0x000fea0003800000 */
.L_x_4257:
[----:B------:R-:W-:Y:S01]  /*3600*/  IMAD.SHL.U32 R3, R3, 0x100000, RZ ;  /* 0x0010000003037824 */ /* 0x000fe200078e00ff */
[----:B------:R-:W-:-:S04]  /*3610*/  LEA R5, R0, 0x3b800000, 0x17 ;  /* 0x3b80000000057811 */ /* 0x000fc800078eb8ff */
[----:B------:R-:W-:Y:S01]  /*3620*/  LOP3.LUT R22, R5, R3, R22, 0xfe, !PT ;  /* 0x0000000305167212 */ /* 0x000fe200078efe16 */
[----:B------:R-:W-:Y:S06]  /*3630*/  BRA `(.L_x_4242) ;  /* 0x0000000000f87947 */ /* 0x000fec0003800000 */
.L_x_4255:
        /* <DEDUP_REMOVED lines=20> */
.L_x_4260:
[----:B------:R-:W-:Y:S05]  /*3780*/  BSYNC B0 ;  /* 0x0000000000007941 */ /* 0x000fea0003800000 */
.L_x_4259:
[----:B------:R-:W-:Y:S01]  /*3790*/  IMAD.SHL.U32 R3, R3, 0x200000, RZ ;  /* 0x0020000003037824 */ /* 0x000fe200078e00ff */
[----:B------:R-:W-:-:S04]  /*37a0*/  LEA R5, R0, 0x37800000, 0x17 ;  /* 0x3780000000057811 */ /* 0x000fc800078eb8ff */
[----:B------:R-:W-:Y:S01]  /*37b0*/  LOP3.LUT R22, R5, R3, R22, 0xfe, !PT ;  /* 0x0000000305167212 */ /* 0x000fe200078efe16 */
[----:B------:R-:W-:Y:S06]  /*37c0*/  BRA `(.L_x_4242) ;  /* 0x0000000000947947 */ /* 0x000fec0003800000 */
.L_x_4254:
        /* <DEDUP_REMOVED lines=14> */
.L_x_4241:
        /* <DEDUP_REMOVED lines=15> */
[----:B012345:R-:W-:Y:S05]  /*39a0*/  CALL.ABS.NOINC R14 ;  /* 0x000000000e007343 */ /* 0x03ffea0003c00000 */
.L_x_4263:
[----:B------:R-:W-:Y:S01]  /*39b0*/  IMAD.MOV.U32 R22, RZ, RZ, RZ ;  /* 0x000000ffff167224 */ /* 0x000fe200078e00ff */
[----:B------:R-:W-:Y:S06]  /*39c0*/  BRA `(.L_x_4242) ;  /* 0x0000000000147947 */ /* 0x000fec0003800000 */
.L_x_4262:
[----:B------:R-:W2:Y:S02]  /*39d0*/  LDG.E.64 R22, desc[UR36][R4.64] ;  /* 0x0000002404167981 */ /* 0x000ea4000c1e1b00 */
[----:B--2---:R0:W2:Y:S01]  /*39e0*/  I2F.U64 R22, R22 ;  /* 0x0000001600167312 */ /* 0x0040a20000301000 */
[----:B------:R-:W-:Y:S05]  /*39f0*/  BRA `(.L_x_4242) ;  /* 0x0000000000087947 */ /* 0x000fea0003800000 */
.L_x_4261:
[----:B------:R-:W2:Y:S02]  /*3a00*/  LDG.E R4, desc[UR36][R4.64] ;  /* 0x0000002404047981 */ /* 0x000ea4000c1e1900 */
[----:B--2---:R-:W-:-:S07]  /*3a10*/  I2FP.F32.U32 R22, R4 ;  /* 0x0000000400167245 */ /* 0x004fce0000201000 */
.L_x_4242:
[----:B------:R-:W-:Y:S05]  /*3a20*/  BSYNC B6 ;  /* 0x0000000000067941 */ /* 0x000fea0003800000 */
.L_x_4236:
[----:B------:R-:W-:-:S07]  /*3a30*/  VIADD R16, R16, 0x80 ;  /* 0x0000008010107836 */ /* 0x000fce0000000000 */
.L_x_4207:
[----:B------:R-:W-:Y:S05]  /*3a40*/  BSYNC B7 ;  /* 0x0000000000077941 */ /* 0x000fea0003800000 */
.L_x_4206:
[----:B------:R-:W-:Y:S01]  /*3a50*/  ISETP.GE.AND P0, PT, R16, R17, PT ;  /* 0x000000111000720c */ /* 0x000fe20003f06270 */
[----:B------:R-:W-:Y:S01]  /*3a60*/  BSSY B7, `(.L_x_4264) ;  /* 0x00001cd000077945 */ /* 0x000fe20003800000 */
[----:B------:R-:W-:Y:S01]  /*3a70*/  IMAD.MOV.U32 R18, RZ, RZ, RZ ;  /* 0x000000ffff127224 */ /* 0x000fe200078e00ff */
[----:B------:R-:W-:-:S10]  /*3a80*/  CS2R R24, SRZ ;  /* 0x0000000000187805 */ /* 0x000fd4000001ff00 */
[----:B------:R-:W-:Y:S05]  /*3a90*/  @P0 BRA `(.L_x_4265) ;  /* 0x0000001c00240947 */ /* 0x000fea0003800000 */
[----:B0---4-:R-:W0:Y:S01]  /*3aa0*/  LDC.64 R4, c[0x0][0x220] ;  /* 0x00008800ff047b82 */ /* 0x011e220000000a00 */
        /* <DEDUP_REMOVED lines=20> */
.L_x_4270:
[----:B------:R-:W4:Y:S02]  /*3bf0*/  LDG.E.U8 R4, desc[UR36][R4.64] ;  /* 0x0000002404047981 */ /* 0x000f24000c1e1100 */
[----:B----4-:R-:W-:Y:S01]  /*3c00*/  I2FP.F32.U32 R25, R4 ;  /* 0x0000000400197245 */ /* 0x010fe20000201000 */
[----:B------:R-:W-:Y:S06]  /*3c10*/  BRA `(.L_x_4272) ;  /* 0x0000000c002c7947 */ /* 0x000fec0003800000 */
.L_x_4269:
        /* <DEDUP_REMOVED lines=9> */
.L_x_4274:
[----:B------:R-:W4:Y:S02]  /*3cb0*/  LDG.E R4, desc[UR36][R4.64] ;  /* 0x0000002404047981 */ /* 0x000f24000c1e1900 */
[----:B----4-:R-:W-:Y:S01]  /*3cc0*/  I2FP.F32.S32 R25, R4 ;  /* 0x0000000400197245 */ /* 0x010fe20000201400 */
[----:B------:R-:W-:Y:S06]  /*3cd0*/  BRA `(.L_x_4272) ;  /* 0x0000000800fc7947 */ /* 0x000fec0003800000 */
.L_x_4273:
[----:B------:R-:W4:Y:S02]  /*3ce0*/  LDG.E.U16 R4, desc[UR36][R4.64] ;  /* 0x0000002404047981 */ /* 0x000f24000c1e1500 */
[----:B----4-:R0:W4:Y:S01]  /*3cf0*/  I2F.S16 R25, R4 ;  /* 0x0000000400197306 */ /* 0x0101220000101400 */
[----:B------:R-:W-:Y:S05]  /*3d00*/  BRA `(.L_x_4272) ;  /* 0x0000000800f07947 */ /* 0x000fea0003800000 */
.L_x_4268:
        /* <DEDUP_REMOVED lines=8> */
.L_x_4276:
[----:B------:R-:W4:Y:S02]  /*3d90*/  LDG.E.U16 R4, desc[UR36][R4.64] ;  /* 0x0000002404047981 */ /* 0x000f24000c1e1500 */
[----:B----4-:R-:W-:Y:S01]  /*3da0*/  HADD2.F32 R25, -RZ, R4.H0_H0 ;  /* 0x20000004ff197230 */ /* 0x010fe20000004100 */
[----:B------:R-:W-:Y:S06]  /*3db0*/  BRA `(.L_x_4272) ;  /* 0x0000000800c47947 */ /* 0x000fec0003800000 */
.L_x_4275:
        /* <DEDUP_REMOVED lines=8> */
.L_x_4278:
[----:B------:R-:W4:Y:S02]  /*3e40*/  LDG.E.U16 R4, desc[UR36][R4.64] ;  /* 0x0000002404047981 */ /* 0x000f24000c1e1500 */
[----:B----4-:R-:W-:Y:S01]  /*3e50*/  HADD2.F32 R25, -RZ, R4.H0_H0 ;  /* 0x20000004ff197230 */ /* 0x010fe20000004100 */
[----:B------:R-:W-:Y:S06]  /*3e60*/  BRA `(.L_x_4272) ;  /* 0x0000000800987947 */ /* 0x000fec0003800000 */
.L_x_4277:
[----:B------:R-:W4:Y:S01]  /*3e70*/  LDG.E.64 R4, desc[UR36][R4.64] ;  /* 0x0000002404047981 */ /* 0x000f22000c1e1b00 */
[----:B------:R-:W-:Y:S01]  /*3e80*/  UMOV UR4, 0xf0000000 ;  /* 0xf000000000047882 */ /* 0x000fe20000000000 */
[----:B------:R-:W-:Y:S01]  /*3e90*/  UMOV UR5, 0x380fffff ;  /* 0x380fffff00057882 */ /* 0x000fe20000000000 */
[----:B----4-:R-:W0:Y:S01]  /*3ea0*/  F2F.F32.F64 R25, R4 ;  /* 0x0000000400197310 */ /* 0x010e220000301000 */
[----:B------:R-:W-:-:S14]  /*3eb0*/  DSETP.GEU.AND P0, PT, |R4|, UR4, PT ;  /* 0x0000000404007e2a */ /* 0x000fdc000bf0e200 */
[----:B0-----:R-:W-:Y:S01]  /*3ec0*/  @!P0 FMUL R25, R25, 1.175494350822287508e-38 ;  /* 0x0080000019198820 */ /* 0x001fe20000400000 */
[----:B------:R-:W-:Y:S06]  /*3ed0*/  BRA `(.L_x_4272) ;  /* 0x00000008007c7947 */ /* 0x000fec0003800000 */
.L_x_4267:
        /* <DEDUP_REMOVED lines=12> */
.L_x_4281:
[----:B------:R-:W4:Y:S01]  /*3fa0*/  LDG.E.64 R4, desc[UR36][R4.64] ;  /* 0x0000002404047981 */ /* 0x000f22000c1e1b00 */
[----:B------:R-:W-:Y:S01]  /*3fb0*/  UMOV UR4, 0xf0000000 ;  /* 0xf000000000047882 */ /* 0x000fe20000000000 */
[----:B------:R-:W-:Y:S01]  /*3fc0*/  UMOV UR5, 0x380fffff ;  /* 0x380fffff00057882 */ /* 0x000fe20000000000 */
[----:B----4-:R-:W0:Y:S01]  /*3fd0*/  F2F.F32.F64 R25, R4 ;  /* 0x0000000400197310 */ /* 0x010e220000301000 */
[----:B------:R-:W-:-:S14]  /*3fe0*/  DSETP.GEU.AND P0, PT, |R4|, UR4, PT ;  /* 0x0000000404007e2a */ /* 0x000fdc000bf0e200 */
[----:B0-----:R-:W-:Y:S01]  /*3ff0*/  @!P0 FMUL R25, R25, 1.175494350822287508e-38 ;  /* 0x0080000019198820 */ /* 0x001fe20000400000 */
[----:B------:R-:W-:Y:S06]  /*4000*/  BRA `(.L_x_4272) ;  /* 0x0000000800307947 */ /* 0x000fec0003800000 */
.L_x_4280:
        /* <DEDUP_REMOVED lines=26> */
.L_x_4283:
        /* <DEDUP_REMOVED lines=13> */
.L_x_4282:
[----:B------:R-:W4:Y:S02]  /*4280*/  LDG.E.U16 R4, desc[UR36][R4.64] ;  /* 0x0000002404047981 */ /* 0x000f24000c1e1500 */
[----:B----4-:R-:W-:Y:S01]  /*4290*/  IMAD.U32 R25, R4, 0x10000, RZ ;  /* 0x0001000004197824 */ /* 0x010fe200078e00ff */
[----:B------:R-:W-:Y:S06]  /*42a0*/  BRA `(.L_x_4272) ;  /* 0x0000000400887947 */ /* 0x000fec0003800000 */
.L_x_4279:
        /* <DEDUP_REMOVED lines=11> */
.L_x_4286:
        /* <DEDUP_REMOVED lines=20> */
.L_x_4288:
[----:B------:R-:W-:Y:S05]  /*44a0*/  BSYNC B0 ;  /* 0x0000000000007941 */ /* 0x000fea0003800000 */
.L_x_4287:
[----:B------:R-:W-:Y:S01]  /*44b0*/  IMAD.SHL.U32 R3, R3, 0x100000, RZ ;  /* 0x0010000003037824 */ /* 0x000fe200078e00ff */
[----:B------:R-:W-:-:S04]  /*44c0*/  LEA R0, R0, 0x3b800000, 0x17 ;  /* 0x3b80000000007811 */ /* 0x000fc800078eb8ff */
[----:B------:R-:W-:Y:S01]  /*44d0*/  LOP3.LUT R25, R0, R3, R25, 0xfe, !PT ;  /* 0x0000000300197212 */ /* 0x000fe200078efe19 */
[----:B------:R-:W-:Y:S06]  /*44e0*/  BRA `(.L_x_4272) ;  /* 0x0000000000f87947 */ /* 0x000fec0003800000 */
.L_x_4285:
        /* <DEDUP_REMOVED lines=20> */
.L_x_4290:
[----:B------:R-:W-:Y:S05]  /*4630*/  BSYNC B0 ;  /* 0x0000000000007941 */ /* 0x000fea0003800000 */
.L_x_4289:
[----:B------:R-:W-:Y:S01]  /*4640*/  IMAD.SHL.U32 R3, R3, 0x200000, RZ ;  /* 0x0020000003037824 */ /* 0x000fe200078e00ff */
[----:B------:R-:W-:-:S04]  /*4650*/  LEA R0, R0, 0x37800000, 0x17 ;  /* 0x3780000000007811 */ /* 0x000fc800078eb8ff */
[----:B------:R-:W-:Y:S01]  /*4660*/  LOP3.LUT R25, R0, R3, R25, 0xfe, !PT ;  /* 0x0000000300197212 */ /* 0x000fe200078efe19 */
[----:B------:R-:W-:Y:S06]  /*4670*/  BRA `(.L_x_4272) ;  /* 0x0000000000947947 */ /* 0x000fec0003800000 */
.L_x_4284:
        /* <DEDUP_REMOVED lines=14> */
.L_x_4271:
        /* <DEDUP_REMOVED lines=16> */
.L_x_4293:
[----:B------:R-:W-:Y:S01]  /*4860*/  IMAD.MOV.U32 R25, RZ, RZ, RZ ;  /* 0x000000ffff197224 */ /* 0x000fe200078e00ff */
[----:B------:R-:W-:Y:S06]  /*4870*/  BRA `(.L_x_4272) ;  /* 0x0000000000147947 */ /* 0x000fec0003800000 */
.L_x_4292:
[----:B------:R-:W4:Y:S02]  /*4880*/  LDG.E.64 R4, desc[UR36][R4.64] ;  /* 0x0000002404047981 */ /* 0x000f24000c1e1b00 */
[----:B----4-:R0:W4:Y:S01]  /*4890*/  I2F.U64 R25, R4 ;  /* 0x0000000400197312 */ /* 0x0101220000301000 */
[----:B------:R-:W-:Y:S05]  /*48a0*/  BRA `(.L_x_4272) ;  /* 0x0000000000087947 */ /* 0x000fea0003800000 */
.L_x_4291:
[----:B------:R-:W4:Y:S02]  /*48b0*/  LDG.E R4, desc[UR36][R4.64] ;  /* 0x0000002404047981 */ /* 0x000f24000c1e1900 */
[----:B----4-:R-:W-:-:S07]  /*48c0*/  I2FP.F32.U32 R25, R4 ;  /* 0x0000000400197245 */ /* 0x010fce0000201000 */
.L_x_4272:
[----:B------:R-:W-:Y:S05]  /*48d0*/  BSYNC B6 ;  /* 0x0000000000067941 */ /* 0x000fea0003800000 */
.L_x_4266:
[----:B------:R-:W1:Y:S01]  /*48e0*/  LDC.U8 R3, c[0x0][0x235] ;  /* 0x00008d40ff037b82 */ /* 0x000e620000000000 */
[----:B------:R-:W-:Y:S01]  /*48f0*/  ULDC UR4, c[0x0][0x23c] ;  /* 0x00008f0000047ab9 */ /* 0x000fe20000000800 */
[----:B------:R-:W-:Y:S01]  /*4900*/  BSSY B6, `(.L_x_4294) ;  /* 0x00000e1000067945 */ /* 0x000fe20003800000 */
        /* <DEDUP_REMOVED lines=18> */
.L_x_4298:
[----:B------:R-:W2:Y:S02]  /*4a30*/  LDG.E.U8 R4, desc[UR36][R4.64] ;  /* 0x0000002404047981 */ /* 0x000ea4000c1e1100 */
[----:B--2---:R-:W-:Y:S01]  /*4a40*/  I2FP.F32.U32 R24, R4 ;  /* 0x0000000400187245 */ /* 0x004fe20000201000 */
[----:B------:R-:W-:Y:S06]  /*4a50*/  BRA `(.L_x_4300) ;  /* 0x0000000c002c7947 */ /* 0x000fec0003800000 */
.L_x_4297:
        /* <DEDUP_REMOVED lines=9> */
.L_x_4302:
[----:B------:R-:W2:Y:S02]  /*4af0*/  LDG.E R4, desc[UR36][R4.64] ;  /* 0x0000002404047981 */ /* 0x000ea4000c1e1900 */
[----:B--2---:R-:W-:Y:S01]  /*4b00*/  I2FP.F32.S32 R24, R4 ;  /* 0x0000000400187245 */ /* 0x004fe20000201400 */
[----:B------:R-:W-:Y:S06]  /*4b10*/  BRA `(.L_x_4300) ;  /* 0x0000000800fc7947 */ /* 0x000fec0003800000 */
.L_x_4301:
[----:B------:R-:W2:Y:S02]  /*4b20*/  LDG.E.U16 R4, desc[UR36][R4.64] ;  /* 0x0000002404047981 */ /* 0x000ea4000c1e1500 */
[----:B--2---:R0:W1:Y:S01]  /*4b30*/  I2F.S16 R24, R4 ;  /* 0x0000000400187306 */ /* 0x0040620000101400 */
[----:B------:R-:W-:Y:S05]  /*4b40*/  BRA `(.L_x_4300) ;  /* 0x0000000800f07947 */ /* 0x000fea0003800000 */
.L_x_4296:
        /* <DEDUP_REMOVED lines=8> */
.L_x_4304:
[----:B------:R-:W2:Y:S02]  /*4bd0*/  LDG.E.U16 R4, desc[UR36][R4.64] ;  /* 0x0000002404047981 */ /* 0x000ea4000c1e1500 */
[----:B--2---:R-:W-:Y:S01]  /*4be0*/  HADD2.F32 R24, -RZ, R4.H0_H0 ;  /* 0x20000004ff187230 */ /* 0x004fe20000004100 */
[----:B------:R-:W-:Y:S06]  /*4bf0*/  BRA `(.L_x_4300) ;  /* 0x0000000800c47947 */ /* 0x000fec0003800000 */
.L_x_4303:
        /* <DEDUP_REMOVED lines=8> */
.L_x_4306:
[----:B------:R-:W2:Y:S02]  /*4c80*/  LDG.E.U16 R4, desc[UR36][R4.64] ;  /* 0x0000002404047981 */ /* 0x000ea4000c1e1500 */
[----:B--2---:R-:W-:Y:S01]  /*4c90*/  HADD2.F32 R24, -RZ, R4.H0_H0 ;  /* 0x20000004ff187230 */ /* 0x004fe20000004100 */
[----:B------:R-:W-:Y:S06]  /*4ca0*/  BRA `(.L_x_4300) ;  /* 0x0000000800987947 */ /* 0x000fec0003800000 */
.L_x_4305:
[----:B------:R-:W2:Y:S01]  /*4cb0*/  LDG.E.64 R4, desc[UR36][R4.64] ;  /* 0x0000002404047981 */ /* 0x000ea2000c1e1b00 */
[----:B------:R-:W-:Y:S01]  /*4cc0*/  UMOV UR4, 0xf0000000 ;  /* 0xf000000000047882 */ /* 0x000fe20000000000 */
[----:B------:R-:W-:Y:S01]  /*4cd0*/  UMOV UR5, 0x380fffff ;  /* 0x380fffff00057882 */ /* 0x000fe20000000000 */
[----:B--2---:R-:W0:Y:S01]  /*4ce0*/  F2F.F32.F64 R24, R4 ;  /* 0x0000000400187310 */ /* 0x004e220000301000 */
[----:B------:R-:W-:-:S14]  /*4cf0*/  DSETP.GEU.AND P0, PT, |R4|, UR4, PT ;  /* 0x0000000404007e2a */ /* 0x000fdc000bf0e200 */
[----:B0-----:R-:W-:Y:S01]  /*4d00*/  @!P0 FMUL R24, R24, 1.175494350822287508e-38 ;  /* 0x0080000018188820 */ /* 0x001fe20000400000 */
[----:B------:R-:W-:Y:S06]  /*4d10*/  BRA `(.L_x_4300) ;  /* 0x00000008007c7947 */ /* 0x000fec0003800000 */
.L_x_4295:
        /* <DEDUP_REMOVED lines=12> */
.L_x_4309:
[----:B------:R-:W2:Y:S01]  /*4de0*/  LDG.E.64 R4, desc[UR36][R4.64] ;  /* 0x0000002404047981 */ /* 0x000ea2000c1e1b00 */
[----:B------:R-:W-:Y:S01]  /*4df0*/  UMOV UR4, 0xf0000000 ;  /* 0xf000000000047882 */ /* 0x000fe20000000000 */
[----:B------:R-:W-:Y:S01]  /*4e00*/  UMOV UR5, 0x380fffff ;  /* 0x380fffff00057882 */ /* 0x000fe20000000000 */
[----:B--2---:R-:W0:Y:S01]  /*4e10*/  F2F.F32.F64 R24, R4 ;  /* 0x0000000400187310 */ /* 0x004e220000301000 */
[----:B------:R-:W-:-:S14]  /*4e20*/  DSETP.GEU.AND P0, PT, |R4|, UR4, PT ;  /* 0x0000000404007e2a */ /* 0x000fdc000bf0e200 */
[----:B0-----:R-:W-:Y:S01]  /*4e30*/  @!P0 FMUL R24, R24, 1.175494350822287508e-38 ;  /* 0x0080000018188820 */ /* 0x001fe20000400000 */
[----:B------:R-:W-:Y:S06]  /*4e40*/  BRA `(.L_x_4300) ;  /* 0x0000000800307947 */ /* 0x000fec0003800000 */
.L_x_4308:
        /* <DEDUP_REMOVED lines=26> */
.L_x_4311:
        /* <DEDUP_REMOVED lines=13> */
.L_x_4310:
[----:B------:R-:W2:Y:S02]  /*50c0*/  LDG.E.U16 R4, desc[UR36][R4.64] ;  /* 0x0000002404047981 */ /* 0x000ea4000c1e1500 */
[----:B--2---:R-:W-:Y:S01]  /*50d0*/  IMAD.U32 R24, R4, 0x10000, RZ ;  /* 0x0001000004187824 */ /* 0x004fe200078e00ff */
[----:B------:R-:W-:Y:S06]  /*50e0*/  BRA `(.L_x_4300) ;  /* 0x0000000400887947 */ /* 0x000fec0003800000 */
.L_x_4307:
        /* <DEDUP_REMOVED lines=11> */
.L_x_4314:
        /* <DEDUP_REMOVED lines=20> */
.L_x_4316:
[----:B------:R-:W-:Y:S05]  /*52e0*/  BSYNC B0 ;  /* 0x0000000000007941 */ /* 0x000fea0003800000 */
.L_x_4315:
[----:B------:R-:W-:Y:S01]  /*52f0*/  IMAD.SHL.U32 R3, R3, 0x100000, RZ ;  /* 0x0010000003037824 */ /* 0x000fe200078e00ff */
[----:B------:R-:W-:-:S04]  /*5300*/  LEA R5, R0, 0x3b800000, 0x17 ;  /* 0x3b80000000057811 */ /* 0x000fc800078eb8ff */
[----:B------:R-:W-:Y:S01]  /*5310*/  LOP3.LUT R24, R5, R3, R24, 0xfe, !PT ;  /* 0x0000000305187212 */ /* 0x000fe200078efe18 */
[----:B------:R-:W-:Y:S06]  /*5320*/  BRA `(.L_x_4300) ;  /* 0x0000000000f87947 */ /* 0x000fec0003800000 */
.L_x_4313:
        /* <DEDUP_REMOVED lines=20> */
.L_x_4318:
[----:B------:R-:W-:Y:S05]  /*5470*/  BSYNC B0 ;  /* 0x0000000000007941 */ /* 0x000fea0003800000 */
.L_x_4317:
[----:B------:R-:W-:Y:S01]  /*5480*/  IMAD.SHL.U32 R3, R3, 0x200000, RZ ;  /* 0x0020000003037824 */ /* 0x000fe200078e00ff */
[----:B------:R-:W-:-:S04]  /*5490*/  LEA R5, R0, 0x37800000, 0x17 ;  /* 0x3780000000057811 */ /* 0x000fc800078eb8ff */
[----:B------:R-:W-:Y:S01]  /*54a0*/  LOP3.LUT R24, R5, R3, R24, 0xfe, !PT ;  /* 0x0000000305187212 */ /* 0x000fe200078efe18 */
[----:B------:R-:W-:Y:S06]  /*54b0*/  BRA `(.L_x_4300) ;  /* 0x0000000000947947 */ /* 0x000fec0003800000 */
.L_x_4312:
        /* <DEDUP_REMOVED lines=14> */
.L_x_4299:
        /* <DEDUP_REMOVED lines=16> */
.L_x_4321:
[----:B------:R-:W-:Y:S01]  /*56a0*/  IMAD.MOV.U32 R24, RZ, RZ, RZ ;  /* 0x000000ffff187224 */ /* 0x000fe200078e00ff */
[----:B------:R-:W-:Y:S06]  /*56b0*/  BRA `(.L_x_4300) ;  /* 0x0000000000147947 */ /* 0x000fec0003800000 */
.L_x_4320:
[----:B------:R-:W2:Y:S02]  /*56c0*/  LDG.E.64 R4, desc[UR36][R4.64] ;  /* 0x0000002404047981 */ /* 0x000ea4000c1e1b00 */
[----:B--2---:R0:W1:Y:S01]  /*56d0*/  I2F.U64 R24, R4 ;  /* 0x0000000400187312 */ /* 0x0040620000301000 */
[----:B------:R-:W-:Y:S05]  /*56e0*/  BRA `(.L_x_4300) ;  /* 0x0000000000087947 */ /* 0x000fea0003800000 */
.L_x_4319:
[----:B------:R-:W2:Y:S02]  /*56f0*/  LDG.E R4, desc[UR36][R4.64] ;  /* 0x0000002404047981 */ /* 0x000ea4000c1e1900 */
[----:B--2---:R-:W-:-:S07]  /*5700*/  I2FP.F32.U32 R24, R4 ;  /* 0x0000000400187245 */ /* 0x004fce0000201000 */
.L_x_4300:
[----:B------:R-:W-:Y:S05]  /*5710*/  BSYNC B6 ;  /* 0x0000000000067941 */ /* 0x000fea0003800000 */
.L_x_4294:
[----:B------:R-:W-:-:S07]  /*5720*/  VIADD R16, R16, 0x80 ;  /* 0x0000008010107836 */ /* 0x000fce0000000000 */
.L_x_4265:
[----:B------:R-:W-:Y:S05]  /*5730*/  BSYNC B7 ;  /* 0x0000000000077941 */ /* 0x000fea0003800000 */
.L_x_4264:
[----:B------:R-:W-:Y:S01]  /*5740*/  ISETP.GE.AND P0, PT, R16, R17, PT ;  /* 0x000000111000720c */ /* 0x000fe20003f06270 */
[----:B------:R-:W-:Y:S01]  /*5750*/  BSSY B7, `(.L_x_4322) ;  /* 0x00001c6000077945 */ /* 0x000fe20003800000 */
[----:B0-----:R-:W-:-:S11]  /*5760*/  IMAD.MOV.U32 R23, RZ, RZ, RZ ;  /* 0x000000ffff177224 */ /* 0x001fd600078e00ff */
        /* <DEDUP_REMOVED lines=22> */
.L_x_4328:
[----:B------:R-:W4:Y:S02]  /*58d0*/  LDG.E.U8 R4, desc[UR36][R4.64] ;  /* 0x0000002404047981 */ /* 0x000f24000c1e1100 */
[----:B----4-:R-:W-:Y:S01]  /*58e0*/  I2FP.F32.U32 R23, R4 ;  /* 0x0000000400177245 */ /* 0x010fe20000201000 */
[----:B------:R-:W-:Y:S06]  /*58f0*/  BRA `(.L_x_4330) ;  /* 0x0000000c002c7947 */ /* 0x000fec0003800000 */
.L_x_4327:
        /* <DEDUP_REMOVED lines=9> */
.L_x_4332:
[----:B------:R-:W4:Y:S02]  /*5990*/  LDG.E R4, desc[UR36][R4.64] ;  /* 0x0000002404047981 */ /* 0x000f24000c1e1900 */
[----:B----4-:R-:W-:Y:S01]  /*59a0*/  I2FP.F32.S32 R23, R4 ;  /* 0x0000000400177245 */ /* 0x010fe20000201400 */
[----:B------:R-:W-:Y:S06]  /*59b0*/  BRA `(.L_x_4330) ;  /* 0x0000000800fc7947 */ /* 0x000fec0003800000 */
.L_x_4331:
[----:B------:R-:W4:Y:S02]  /*59c0*/  LDG.E.U16 R4, desc[UR36][R4.64] ;  /* 0x0000002404047981 */ /* 0x000f24000c1e1500 */
[----:B----4-:R0:W4:Y:S01]  /*59d0*/  I2F.S16 R23, R4 ;  /* 0x0000000400177306 */ /* 0x0101220000101400 */
[----:B------:R-:W-:Y:S05]  /*59e0*/  BRA `(.L_x_4330) ;  /* 0x0000000800f07947 */ /* 0x000fea0003800000 */
.L_x_4326:
        /* <DEDUP_REMOVED lines=8> */
.L_x_4334:
[----:B------:R-:W4:Y:S02]  /*5a70*/  LDG.E.U16 R4, desc[UR36][R4.64] ;  /* 0x0000002404047981 */ /* 0x000f24000c1e1500 */
[----:B----4-:R-:W-:Y:S01]  /*5a80*/  HADD2.F32 R23, -RZ, R4.H0_H0 ;  /* 0x20000004ff177230 */ /* 0x010fe20000004100 */
[----:B------:R-:W-:Y:S06]  /*5a90*/  BRA `(.L_x_4330) ;  /* 0x0000000800c47947 */ /* 0x000fec0003800000 */
.L_x_4333:
        /* <DEDUP_REMOVED lines=8> */
.L_x_4336:
[----:B------:R-:W4:Y:S02]  /*5b20*/  LDG.E.U16 R4, desc[UR36][R4.64] ;  /* 0x0000002404047981 */ /* 0x000f24000c1e1500 */
[----:B----4-:R-:W-:Y:S01]  /*5b30*/  HADD2.F32 R23, -RZ, R4.H0_H0 ;  /* 0x20000004ff177230 */ /* 0x010fe20000004100 */
[----:B------:R-:W-:Y:S06]  /*5b40*/  BRA `(.L_x_4330) ;  /* 0x0000000800987947 */ /* 0x000fec0003800000 */
.L_x_4335:
[----:B------:R-:W4:Y:S01]  /*5b50*/  LDG.E.64 R4, desc[UR36][R4.64] ;  /* 0x0000002404047981 */ /* 0x000f22000c1e1b00 */
[----:B------:R-:W-:Y:S01]  /*5b60*/  UMOV UR4, 0xf0000000 ;  /* 0xf000000000047882 */ /* 0x000fe20000000000 */
[----:B------:R-:W-:Y:S01]  /*5b70*/  UMOV UR5, 0x380fffff ;  /* 0x380fffff00057882 */ /* 0x000fe20000000000 */
[----:B----4-:R-:W0:Y:S01]  /*5b80*/  F2F.F32.F64 R23, R4 ;  /* 0x0000000400177310 */ /* 0x010e220000301000 */
[----:B------:R-:W-:-:S14]  /*5b90*/  DSETP.GEU.AND P0, PT, |R4|, UR4, PT ;  /* 0x0000000404007e2a */ /* 0x000fdc000bf0e200 */
[----:B0-----:R-:W-:Y:S01]  /*5ba0*/  @!P0 FMUL R23, R23, 1.175494350822287508e-38 ;  /* 0x0080000017178820 */ /* 0x001fe20000400000 */
[----:B------:R-:W-:Y:S06]  /*5bb0*/  BRA `(.L_x_4330) ;  /* 0x00000008007c7947 */ /* 0x000fec0003800000 */
.L_x_4325:
        /* <DEDUP_REMOVED lines=12> */
.L_x_4339:
[----:B------:R-:W4:Y:S01]  /*5c80*/  LDG.E.64 R4, desc[UR36][R4.64] ;  /* 0x0000002404047981 */ /* 0x000f22000c1e1b00 */
[----:B------:R-:W-:Y:S01]  /*5c90*/  UMOV UR4, 0xf0000000 ;  /* 0xf000000000047882 */ /* 0x000fe20000000000 */
[----:B------:R-:W-:Y:S01]  /*5ca0*/  UMOV UR5, 0x380fffff ;  /* 0x380fffff00057882 */ /* 0x000fe20000000000 */
[----:B----4-:R-:W0:Y:S01]  /*5cb0*/  F2F.F32.F64 R23, R4 ;  /* 0x0000000400177310 */ /* 0x010e220000301000 */
[----:B------:R-:W-:-:S14]  /*5cc0*/  DSETP.GEU.AND P0, PT, |R4|, UR4, PT ;  /* 0x0000000404007e2a */ /* 0x000fdc000bf0e200 */
[----:B0-----:R-:W-:Y:S01]  /*5cd0*/  @!P0 FMUL R23, R23, 1.175494350822287508e-38 ;  /* 0x0080000017178820 */ /* 0x001fe20000400000 */
[----:B------:R-:W-:Y:S06]  /*5ce0*/  BRA `(.L_x_4330) ;  /* 0x0000000800307947 */ /* 0x000fec0003800000 */
.L_x_4338:
        /* <DEDUP_REMOVED lines=26> */
.L_x_4341:
        /* <DEDUP_REMOVED lines=13> */
.L_x_4340:
[----:B------:R-:W4:Y:S02]  /*5f60*/  LDG.E.U16 R4, desc[UR36][R4.64] ;  /* 0x0000002404047981 */ /* 0x000f24000c1e1500 */
[----:B----4-:R-:W-:Y:S01]  /*5f70*/  IMAD.U32 R23, R4, 0x10000, RZ ;  /* 0x0001000004177824 */ /* 0x010fe200078e00ff */
[----:B------:R-:W-:Y:S06]  /*5f80*/  BRA `(.L_x_4330) ;  /* 0x0000000400887947 */ /* 0x000fec0003800000 */
.L_x_4337:
        /* <DEDUP_REMOVED lines=11> */
.L_x_4344:
        /* <DEDUP_REMOVED lines=20> */
.L_x_4346:
[----:B------:R-:W-:Y:S05]  /*6180*/  BSYNC B0 ;  /* 0x0000000000007941 */ /* 0x000fea0003800000 */
.L_x_4345:
[----:B------:R-:W-:Y:S01]  /*6190*/  IMAD.SHL.U32 R3, R3, 0x100000, RZ ;  /* 0x0010000003037824 */ /* 0x000fe200078e00ff */
[----:B------:R-:W-:-:S04]  /*61a0*/  LEA R0, R0, 0x3b800000, 0x17 ;  /* 0x3b80000000007811 */ /* 0x000fc800078eb8ff */
[----:B------:R-:W-:Y:S01]  /*61b0*/  LOP3.LUT R23, R0, R3, R23, 0xfe, !PT ;  /* 0x0000000300177212 */ /* 0x000fe200078efe17 */
[----:B------:R-:W-:Y:S06]  /*61c0*/  BRA `(.L_x_4330) ;  /* 0x0000000000f87947 */ /* 0x000fec0003800000 */
.L_x_4343:
        /* <DEDUP_REMOVED lines=20> */
.L_x_4348:
[----:B------:R-:W-:Y:S05]  /*6310*/  BSYNC B0 ;  /* 0x0000000000007941 */ /* 0x000fea0003800000 */
.L_x_4347:
[----:B------:R-:W-:Y:S01]  /*6320*/  IMAD.SHL.U32 R3, R3, 0x200000, RZ ;  /* 0x0020000003037824 */ /* 0x000fe200078e00ff */
[----:B------:R-:W-:-:S04]  /*6330*/  LEA R0, R0, 0x37800000, 0x17 ;  /* 0x3780000000007811 */ /* 0x000fc800078eb8ff */
[----:B------:R-:W-:Y:S01]  /*6340*/  LOP3.LUT R23, R0, R3, R23, 0xfe, !PT ;  /* 0x0000000300177212 */ /* 0x000fe200078efe17 */
[----:B------:R-:W-:Y:S06]  /*6350*/  BRA `(.L_x_4330) ;  /* 0x0000000000947947 */ /* 0x000fec0003800000 */
.L_x_4342:
        /* <DEDUP_REMOVED lines=14> */
.L_x_4329:
        /* <DEDUP_REMOVED lines=16> */
.L_x_4351:
[----:B------:R-:W-:Y:S01]  /*6540*/  IMAD.MOV.U32 R23, RZ, RZ, RZ ;  /* 0x000000ffff177224 */ /* 0x000fe200078e00ff */
[----:B------:R-:W-:Y:S06]  /*6550*/  BRA `(.L_x_4330) ;  /* 0x0000000000147947 */ /* 0x000fec0003800000 */
.L_x_4350:
[----:B------:R-:W4:Y:S02]  /*6560*/  LDG.E.64 R4, desc[UR36][R4.64] ;  /* 0x0000002404047981 */ /* 0x000f24000c1e1b00 */
[----:B----4-:R0:W4:Y:S01]  /*6570*/  I2F.U64 R23, R4 ;  /* 0x0000000400177312 */ /* 0x0101220000301000 */
[----:B------:R-:W-:Y:S05]  /*6580*/  BRA `(.L_x_4330) ;  /* 0x0000000000087947 */ /* 0x000fea0003800000 */
.L_x_4349:
[----:B------:R-:W4:Y:S02]  /*6590*/  LDG.E R4, desc[UR36][R4.64] ;  /* 0x0000002404047981 */ /* 0x000f24000c1e1900 */
[----:B----4-:R-:W-:-:S07]  /*65a0*/  I2FP.F32.U32 R23, R4 ;  /* 0x0000000400177245 */ /* 0x010fce0000201000 */
.L_x_4330:
[----:B------:R-:W-:Y:S05]  /*65b0*/  BSYNC B6 ;  /* 0x0000000000067941 */ /* 0x000fea0003800000 */
.L_x_4324:
        /* <DEDUP_REMOVED lines=20> */
.L_x_4355:
[----:B------:R-:W2:Y:S02]  /*6700*/  LDG.E.U8 R4, desc[UR36][R4.64] ;  /* 0x0000002404047981 */ /* 0x000ea4000c1e1100 */
[----:B--2---:R-:W-:Y:S01]  /*6710*/  I2FP.F32.U32 R18, R4 ;  /* 0x0000000400127245 */ /* 0x004fe20000201000 */
[----:B------:R-:W-:Y:S06]  /*6720*/  BRA `(.L_x_4323) ;  /* 0x0000000c00207947 */ /* 0x000fec0003800000 */
.L_x_4354:
        /* <DEDUP_REMOVED lines=9> */
.L_x_4358:
[----:B------:R-:W2:Y:S02]  /*67c0*/  LDG.E R4, desc[UR36][R4.64] ;  /* 0x0000002404047981 */ /* 0x000ea4000c1e1900 */
[----:B--2---:R-:W-:Y:S01]  /*67d0*/  I2FP.F32.S32 R18, R4 ;  /* 0x0000000400127245 */ /* 0x004fe20000201400 */
[----:B------:R-:W-:Y:S06]  /*67e0*/  BRA `(.L_x_4323) ;  /* 0x0000000800f07947 */ /* 0x000fec0003800000 */
.L_x_4357:
[----:B------:R-:W2:Y:S02]  /*67f0*/  LDG.E.U16 R4, desc[UR36][R4.64] ;  /* 0x0000002404047981 */ /* 0x000ea4000c1e1500 */
[----:B--2---:R0:W1:Y:S01]  /*6800*/  I2F.S16 R18, R4 ;  /* 0x0000000400127306 */ /* 0x0040620000101400 */
[----:B------:R-:W-:Y:S05]  /*6810*/  BRA `(.L_x_4323) ;  /* 0x0000000800e47947 */ /* 0x000fea0003800000 */
.L_x_4353:
        /* <DEDUP_REMOVED lines=8> */
.L_x_4360:
[----:B------:R-:W2:Y:S02]  /*68a0*/  LDG.E.U16 R4, desc[UR36][R4.64] ;  /* 0x0000002404047981 */ /* 0x000ea4000c1e1500 */
[----:B--2---:R-:W-:Y:S01]  /*68b0*/  HADD2.F32 R18, -RZ, R4.H0_H0 ;  /* 0x20000004ff127230 */ /* 0x004fe20000004100 */
[----:B------:R-:W-:Y:S06]  /*68c0*/  BRA `(.L_x_4323) ;  /* 0x0000000800b87947 */ /* 0x000fec0003800000 */
.L_x_4359:
        /* <DEDUP_REMOVED lines=8> */
.L_x_4362:
[----:B------:R-:W2:Y:S02]  /*6950*/  LDG.E.U16 R4, desc[UR36][R4.64] ;  /* 0x0000002404047981 */ /* 0x000ea4000c1e1500 */
[----:B--2---:R-:W-:Y:S01]  /*6960*/  HADD2.F32 R18, -RZ, R4.H0_H0 ;  /* 0x20000004ff127230 */ /* 0x004fe20000004100 */
[----:B------:R-:W-:Y:S06]  /*6970*/  BRA `(.L_x_4323) ;  /* 0x00000008008c7947 */ /* 0x000fec0003800000 */
.L_x_4361:
[----:B------:R-:W2:Y:S01]  /*6980*/  LDG.E.64 R4, desc[UR36][R4.64] ;  /* 0x0000002404047981 */ /* 0x000ea2000c1e1b00 */
[----:B------:R-:W-:Y:S01]  /*6990*/  UMOV UR4, 0xf0000000 ;  /* 0xf000000000047882 */ /* 0x000fe20000000000 */
[----:B------:R-:W-:Y:S01]  /*69a0*/  UMOV UR5, 0x380fffff ;  /* 0x380fffff00057882 */ /* 0x000fe20000000000 */
[----:B--2---:R-:W0:Y:S01]  /*69b0*/  F2F.F32.F64 R18, R4 ;  /* 0x0000000400127310 */ /* 0x004e220000301000 */
[----:B------:R-:W-:-:S14]  /*69c0*/  DSETP.GEU.AND P0, PT, |R4|, UR4, PT ;  /* 0x0000000404007e2a */ /* 0x000fdc000bf0e200 */
[----:B0-----:R-:W-:Y:S01]  /*69d0*/  @!P0 FMUL R18, R18, 1.175494350822287508e-38 ;  /* 0x0080000012128820 */ /* 0x001fe20000400000 */
[----:B------:R-:W-:Y:S06]  /*69e0*/  BRA `(.L_x_4323) ;  /* 0x0000000800707947 */ /* 0x000fec0003800000 */
.L_x_4352:
        /* <DEDUP_REMOVED lines=12> */
.L_x_4365:
[----:B------:R-:W2:Y:S01]  /*6ab0*/  LDG.E.64 R4, desc[UR36][R4.64] ;  /* 0x0000002404047981 */ /* 0x000ea2000c1e1b00 */
[----:B------:R-:W-:Y:S01]  /*6ac0*/  UMOV UR4, 0xf0000000 ;  /* 0xf000000000047882 */ /* 0x000fe20000000000 */
[----:B------:R-:W-:Y:S01]  /*6ad0*/  UMOV UR5, 0x380fffff ;  /* 0x380fffff00057882 */ /* 0x000fe20000000000 */
[----:B--2---:R-:W0:Y:S01]  /*6ae0*/  F2F.F32.F64 R18, R4 ;  /* 0x0000000400127310 */ /* 0x004e220000301000 */
[----:B------:R-:W-:-:S14]  /*6af0*/  DSETP.GEU.AND P0, PT, |R4|, UR4, PT ;  /* 0x0000000404007e2a */ /* 0x000fdc000bf0e200 */
[----:B0-----:R-:W-:Y:S01]  /*6b00*/  @!P0 FMUL R18, R18, 1.175494350822287508e-38 ;  /* 0x0080000012128820 */ /* 0x001fe20000400000 */
[----:B------:R-:W-:Y:S06]  /*6b10*/  BRA `(.L_x_4323) ;  /* 0x0000000800247947 */ /* 0x000fec0003800000 */
.L_x_4364:
        /* <DEDUP_REMOVED lines=26> */
.L_x_4367:
        /* <DEDUP_REMOVED lines=13> */
.L_x_4366:
[----:B------:R-:W2:Y:S02]  /*6d90*/  LDG.E.U16 R4, desc[UR36][R4.64] ;  /* 0x0000002404047981 */ /* 0x000ea4000c1e1500 */
[----:B--2---:R-:W-:Y:S01]  /*6da0*/  IMAD.U32 R18, R4, 0x10000, RZ ;  /* 0x0001000004127824 */ /* 0x004fe200078e00ff */
[----:B------:R-:W-:Y:S06]  /*6db0*/  BRA `(.L_x_4323) ;  /* 0x00000004007c7947 */ /* 0x000fec0003800000 */
.L_x_4363:
        /* <DEDUP_REMOVED lines=11> */
.L_x_4370:
        /* <DEDUP_REMOVED lines=19> */
.L_x_4372:
[----:B------:R-:W-:Y:S05]  /*6fa0*/  BSYNC B0 ;  /* 0x0000000000007941 */ /* 0x000fea0003800000 */
.L_x_4371:
[----:B------:R-:W-:Y:S01]  /*6fb0*/  IMAD.SHL.U32 R3, R3, 0x100000, RZ ;  /* 0x0010000003037824 */ /* 0x000fe200078e00ff */
[----:B------:R-:W-:-:S04]  /*6fc0*/  LEA R5, R0, 0x3b800000, 0x17 ;  /* 0x3b80000000057811 */ /* 0x000fc800078eb8ff */
[----:B------:R-:W-:Y:S01]  /*6fd0*/  LOP3.LUT R18, R5, R3, R18, 0xfe, !PT ;  /* 0x0000000305127212 */ /* 0x000fe200078efe12 */
[----:B------:R-:W-:Y:S06]  /*6fe0*/  BRA `(.L_x_4323) ;  /* 0x0000000000f07947 */ /* 0x000fec0003800000 */
.L_x_4369:
        /* <DEDUP_REMOVED lines=19> */
.L_x_4374:
[----:B------:R-:W-:Y:S05]  /*7120*/  BSYNC B0 ;  /* 0x0000000000007941 */ /* 0x000fea0003800000 */
.L_x_4373:
[----:B------:R-:W-:Y:S01]  /*7130*/  IMAD.SHL.U32 R3, R3, 0x200000, RZ ;  /* 0x0020000003037824 */ /* 0x000fe200078e00ff */
[----:B------:R-:W-:-:S04]  /*7140*/  LEA R5, R0, 0x37800000, 0x17 ;  /* 0x3780000000057811 */ /* 0x000fc800078eb8ff */
[----:B------:R-:W-:Y:S01]  /*7150*/  LOP3.LUT R18, R5, R3, R18, 0xfe, !PT ;  /* 0x0000000305127212 */ /* 0x000fe200078efe12 */
[----:B------:R-:W-:Y:S06]  /*7160*/  BRA `(.L_x_4323) ;  /* 0x0000000000907947 */ /* 0x000fec0003800000 */
.L_x_4368:
        /* <DEDUP_REMOVED lines=14> */
.L_x_4356:
        /* <DEDUP_REMOVED lines=16> */
.L_x_4377:
[----:B------:R-:W-:Y:S05]  /*7350*/  BRA `(.L_x_4323) ;  /* 0x0000000000147947 */ /* 0x000fea0003800000 */
.L_x_4376:
[----:B------:R-:W2:Y:S02]  /*7360*/  LDG.E.64 R18, desc[UR36][R4.64] ;  /* 0x0000002404127981 */ /* 0x000ea4000c1e1b00 */
[----:B--2---:R0:W1:Y:S01]  /*7370*/  I2F.U64 R18, R18 ;  /* 0x0000001200127312 */ /* 0x0040620000301000 */
[----:B------:R-:W-:Y:S05]  /*7380*/  BRA `(.L_x_4323) ;  /* 0x0000000000087947 */ /* 0x000fea0003800000 */
.L_x_4375:
[----:B------:R-:W2:Y:S02]  /*7390*/  LDG.E R4, desc[UR36][R4.64] ;  /* 0x0000002404047981 */ /* 0x000ea4000c1e1900 */
[----:B--2---:R-:W-:-:S07]  /*73a0*/  I2FP.F32.U32 R18, R4 ;  /* 0x0000000400127245 */ /* 0x004fce0000201000 */
.L_x_4323:
[----:B------:R-:W-:Y:S05]  /*73b0*/  BSYNC B7 ;  /* 0x0000000000077941 */ /* 0x000fea0003800000 */
.L_x_4322:
[----:B0-----:R-:W0:Y:S01]  /*73c0*/  S2R R19, SR_TID.X ;  /* 0x0000000000137919 */ /* 0x001e220000002100 */
[----:B------:R-:W1:Y:S01]  /*73d0*/  LDC.U8 R16, c[0x0][0x240] ;  /* 0x00009000ff107b82 */ /* 0x000e620000000000 */
[----:B------:R-:W-:Y:S01]  /*73e0*/  BSSY B0, `(.L_x_4378) ;  /* 0x0000019000007945 */ /* 0x000fe20003800000 */
[CC--:B0-----:R-:W-:Y:S01]  /*73f0*/  ISETP.GE.AND P2, PT, R19.reuse, R17.reuse, PT ;  /* 0x000000111300720c */ /* 0x0c1fe20003f46270 */
[C---:B------:R-:W-:Y:S02]  /*7400*/  VIADD R0, R19.reuse, 0x100 ;  /* 0x0000010013007836 */ /* 0x040fe40000000000 */
[C---:B----4-:R-:W-:Y:S02]  /*7410*/  VIADD R4, R19.reuse, 0x180 ;  /* 0x0000018013047836 */ /* 0x050fe40000000000 */
[----:B------:R-:W-:Y:S01]  /*7420*/  VIADD R26, R19, 0x80 ;  /* 0x00000080131a7836 */ /* 0x000fe20000000000 */
[-C--:B------:R-:W-:Y:S02]  /*7430*/  ISETP.GE.AND P0, PT, R0, R17.reuse, PT ;  /* 0x000000110000720c */ /* 0x080fe40003f06270 */
[----:B------:R-:W-:-:S02]  /*7440*/  ISETP.GE.AND P1, PT, R4, R17, PT ;  /* 0x000000110400720c */ /* 0x000fc40003f26270 */
[----:B------:R-:W-:-:S03]  /*7450*/  ISETP.GE.AND P5, PT, R26, R17, PT ;  /* 0x000000111a00720c */ /* 0x000fc60003fa6270 */
[----:B------:R-:W-:Y:S10]  /*7460*/  @P2 BRA `(.L_x_4379) ;  /* 0x0000000000402947 */ /* 0x000ff40003800000 */
[----:B-1-3-5:R-:W-:Y:S01]  /*7470*/  FADD.FTZ R29, |R29|, -RZ ;  /* 0x800000ff1d1d7221 */ /* 0x02afe20000010200 */
[----:B--2---:R-:W-:-:S05]  /*7480*/  FADD.FTZ R28, |R28|, -RZ ;  /* 0x800000ff1c1c7221 */ /* 0x004fca0000010200 */
        /* <DEDUP_REMOVED lines=14> */
.L_x_4379:
[----:B------:R-:W-:Y:S05]  /*7570*/  BSYNC B0 ;  /* 0x0000000000007941 */ /* 0x000fea0003800000 */
.L_x_4378:
[----:B------:R-:W-:Y:S04]  /*7580*/  BSSY B0, `(.L_x_4380) ;  /* 0x0000012000007945 */ /* 0x000fe80003800000 */
[----:B------:R-:W-:Y:S05]  /*7590*/  @P5 BRA `(.L_x_4381) ;  /* 0x0000000000405947 */ /* 0x000fea0003800000 */
[----:B-----5:R-:W-:Y:S01]  /*75a0*/  FADD.FTZ R27, |R27|, -RZ ;  /* 0x800000ff1b1b7221 */ /* 0x020fe20000010200 */
[----:B--2---:R-:W-:-:S05]  /*75b0*/  FADD.FTZ R22, |R22|, -RZ ;  /* 0x800000ff16167221 */ /* 0x004fca0000010200 */
        /* <DEDUP_REMOVED lines=14> */
.L_x_4381:
[----:B------:R-:W-:Y:S05]  /*76a0*/  BSYNC B0 ;  /* 0x0000000000007941 */ /* 0x000fea0003800000 */
.L_x_4380:
[----:B------:R-:W-:Y:S04]  /*76b0*/  BSSY B0, `(.L_x_4382) ;  /* 0x0000012000007945 */ /* 0x000fe80003800000 */
[----:B------:R-:W-:Y:S05]  /*76c0*/  @P0 BRA `(.L_x_4383) ;  /* 0x0000000000400947 */ /* 0x000fea0003800000 */
[----:B-----5:R-:W-:Y:S01]  /*76d0*/  FADD.FTZ R25, |R25|, -RZ ;  /* 0x800000ff19197221 */ /* 0x020fe20000010200 */
[----:B-1----:R-:W-:-:S05]  /*76e0*/  FADD.FTZ R24, |R24|, -RZ ;  /* 0x800000ff18187221 */ /* 0x002fca0000010200 */
        /* <DEDUP_REMOVED lines=14> */
.L_x_4383:
[----:B------:R-:W-:Y:S05]  /*77d0*/  BSYNC B0 ;  /* 0x0000000000007941 */ /* 0x000fea0003800000 */
.L_x_4382:
        /* <DEDUP_REMOVED lines=18> */
.L_x_4385:
[----:B------:R-:W-:Y:S05]  /*7900*/  BSYNC B0 ;  /* 0x0000000000007941 */ /* 0x000fea0003800000 */
.L_x_4384:
        /* <DEDUP_REMOVED lines=23> */
.L_x_4391:
[----:B------:R-:W0:Y:S01]  /*7a80*/  F2I.S64.TRUNC R4, R4 ;  /* 0x0000000400047311 */ /* 0x000e22000020d900 */
[----:B------:R-:W-:Y:S02]  /*7a90*/  IMAD.MOV.U32 R19, RZ, RZ, R26 ;  /* 0x000000ffff137224 */ /* 0x000fe400078e001a */
[----:B0-----:R-:W-:-:S05]  /*7aa0*/  IMAD.MOV.U32 R3, RZ, RZ, R4 ;  /* 0x000000ffff037224 */ /* 0x001fca00078e0004 */
[----:B------:R0:W-:Y:S01]  /*7ab0*/  STG.E.U8 desc[UR36][R8.64], R3 ;  /* 0x0000000308007986 */ /* 0x0001e2000c101124 */
[----:B------:R-:W-:Y:S05]  /*7ac0*/  BRA `(.L_x_4387) ;  /* 0x0000000c00907947 */ /* 0x000fea0003800000 */
.L_x_4390:
        /* <DEDUP_REMOVED lines=10> */
.L_x_4394:
[----:B------:R-:W0:Y:S01]  /*7b70*/  F2I.FTZ.TRUNC.NTZ R3, R4 ;  /* 0x0000000400037305 */ /* 0x000e22000021f100 */
[----:B------:R-:W-:Y:S01]  /*7b80*/  IMAD.MOV.U32 R19, RZ, RZ, R26 ;  /* 0x000000ffff137224 */ /* 0x000fe200078e001a */
[----:B0-----:R0:W-:Y:S01]  /*7b90*/  STG.E desc[UR36][R8.64], R3 ;  /* 0x0000000308007986 */ /* 0x0011e2000c101924 */
[----:B------:R-:W-:Y:S05]  /*7ba0*/  BRA `(.L_x_4387) ;  /* 0x0000000c00587947 */ /* 0x000fea0003800000 */
.L_x_4393:
[----:B------:R-:W0:Y:S01]  /*7bb0*/  F2I.FTZ.TRUNC.NTZ R3, R4 ;  /* 0x0000000400037305 */ /* 0x000e22000021f100 */
[----:B------:R-:W-:Y:S01]  /*7bc0*/  IMAD.MOV.U32 R19, RZ, RZ, R26 ;  /* 0x000000ffff137224 */ /* 0x000fe200078e001a */
[----:B0-----:R0:W-:Y:S01]  /*7bd0*/  STG.E.U16 desc[UR36][R8.64], R3 ;  /* 0x0000000308007986 */ /* 0x0011e2000c101524 */
[----:B------:R-:W-:Y:S05]  /*7be0*/  BRA `(.L_x_4387) ;  /* 0x0000000c00487947 */ /* 0x000fea0003800000 */
.L_x_4389:
        /* <DEDUP_REMOVED lines=9> */
.L_x_4396:
[----:B------:R-:W-:Y:S01]  /*7c80*/  F2FP.F16.F32.PACK_AB R4, RZ, R4 ;  /* 0x00000004ff04723e */ /* 0x000fe200000000ff */
[----:B------:R-:W-:-:S04]  /*7c90*/  IMAD.MOV.U32 R19, RZ, RZ, R26 ;  /* 0x000000ffff137224 */ /* 0x000fc800078e001a */
[----:B------:R0:W-:Y:S01]  /*7ca0*/  STG.E.U16 desc[UR36][R8.64], R4 ;  /* 0x0000000408007986 */ /* 0x0001e2000c101524 */
[----:B------:R-:W-:Y:S05]  /*7cb0*/  BRA `(.L_x_4387) ;  /* 0x0000000c00147947 */ /* 0x000fea0003800000 */
.L_x_4395:
        /* <DEDUP_REMOVED lines=10> */
.L_x_4398:
[----:B------:R-:W-:Y:S01]  /*7d60*/  F2FP.F16.F32.PACK_AB R3, RZ, R4 ;  /* 0x00000004ff03723e */ /* 0x000fe200000000ff */
[----:B------:R-:W-:-:S03]  /*7d70*/  IMAD.MOV.U32 R19, RZ, RZ, R26 ;  /* 0x000000ffff137224 */ /* 0x000fc600078e001a */
[----:B------:R-:W-:-:S05]  /*7d80*/  PRMT R3, R3, 0x5410, RZ ;  /* 0x0000541003037816 */ /* 0x000fca00000000ff */
[----:B------:R0:W-:Y:S01]  /*7d90*/  STG.E desc[UR36][R8.64], R3 ;  /* 0x0000000308007986 */ /* 0x0001e2000c101924 */
[----:B------:R-:W-:Y:S05]  /*7da0*/  BRA `(.L_x_4387) ;  /* 0x0000000800d87947 */ /* 0x000fea0003800000 */
.L_x_4397:
[----:B------:R-:W-:Y:S01]  /*7db0*/  FMUL.FTZ R4, R4, 1 ;  /* 0x3f80000004047820 */ /* 0x000fe20000410000 */
[----:B------:R-:W-:-:S05]  /*7dc0*/  IMAD.MOV.U32 R19, RZ, RZ, R26 ;  /* 0x000000ffff137224 */ /* 0x000fca00078e001a */
[----:B------:R-:W0:Y:S02]  /*7dd0*/  F2F.F64.F32 R4, R4 ;  /* 0x0000000400047310 */ /* 0x000e240000201800 */
[----:B0-----:R0:W-:Y:S01]  /*7de0*/  STG.E.64 desc[UR36][R8.64], R4 ;  /* 0x0000000408007986 */ /* 0x0011e2000c101b24 */
[----:B------:R-:W-:Y:S05]  /*7df0*/  BRA `(.L_x_4387) ;  /* 0x0000000800c47947 */ /* 0x000fea0003800000 */
.L_x_4388:
        /* <DEDUP_REMOVED lines=13> */
.L_x_4401:
[----:B------:R-:W-:Y:S01]  /*7ed0*/  FMUL.FTZ R4, R4, 1 ;  /* 0x3f80000004047820 */ /* 0x000fe20000410000 */
[----:B------:R-:W-:Y:S01]  /*7ee0*/  CS2R R6, SRZ ;  /* 0x0000000000067805 */ /* 0x000fe2000001ff00 */
[----:B------:R-:W-:-:S04]  /*7ef0*/  IMAD.MOV.U32 R19, RZ, RZ, R26 ;  /* 0x000000ffff137224 */ /* 0x000fc800078e001a */
[----:B------:R-:W0:Y:S02]  /*7f00*/  F2F.F64.F32 R4, R4 ;  /* 0x0000000400047310 */ /* 0x000e240000201800 */
[----:B0-----:R0:W-:Y:S01]  /*7f10*/  STG.E.128 desc[UR36][R8.64], R4 ;  /* 0x0000000408007986 */ /* 0x0011e2000c101d24 */
[----:B------:R-:W-:Y:S05]  /*7f20*/  BRA `(.L_x_4387) ;  /* 0x0000000800787947 */ /* 0x000fea0003800000 */
.L_x_4400:
        /* <DEDUP_REMOVED lines=20> */
.L_x_4405:
[----:B------:R-:W-:Y:S05]  /*8070*/  BSYNC B0 ;  /* 0x0000000000007941 */ /* 0x000fea0003800000 */
.L_x_4404:
[----:B------:R-:W-:Y:S01]  /*8080*/  LOP3.LUT R5, R0, R5, RZ, 0xfc, !PT ;  /* 0x0000000500057212 */ /* 0x000fe200078efcff */
[----:B------:R-:W-:-:S04]  /*8090*/  IMAD.MOV.U32 R19, RZ, RZ, R26 ;  /* 0x000000ffff137224 */ /* 0x000fc800078e001a */
[----:B------:R0:W-:Y:S01]  /*80a0*/  STG.E.U8 desc[UR36][R8.64], R5 ;  /* 0x0000000508007986 */ /* 0x0001e2000c101124 */
[----:B------:R-:W-:Y:S05]  /*80b0*/  BRA `(.L_x_4387) ;  /* 0x0000000800147947 */ /* 0x000fea0003800000 */
.L_x_4403:
        /* <DEDUP_REMOVED lines=12> */
.L_x_4407:
[----:B------:R-:W-:Y:S01]  /*8180*/  IMAD.MOV.U32 R0, RZ, RZ, 0x7f ;  /* 0x0000007fff007424 */ /* 0x000fe200078e00ff */
[----:B------:R-:W-:-:S04]  /*8190*/  ISETP.GT.U32.AND P0, PT, R5, 0x7f800000, PT ;  /* 0x7f8000000500780c */ /* 0x000fc80003f04070 */
[----:B------:R-:W-:-:S09]  /*81a0*/  SEL R0, R0, 0x7c, P0 ;  /* 0x0000007c00007807 */ /* 0x000fd20000000000 */
.L_x_4408:
[----:B------:R-:W-:Y:S05]  /*81b0*/  BSYNC B0 ;  /* 0x0000000000007941 */ /* 0x000fea0003800000 */
.L_x_4406:
[----:B------:R-:W-:Y:S01]  /*81c0*/  LOP3.LUT R4, R4, 0x80000000, RZ, 0xc0, !PT ;  /* 0x8000000004047812 */ /* 0x000fe200078ec0ff */
[----:B------:R-:W-:-:S03]  /*81d0*/  IMAD.MOV.U32 R19, RZ, RZ, R26 ;  /* 0x000000ffff137224 */ /* 0x000fc600078e001a */
[----:B------:R-:W-:-:S04]  /*81e0*/  SHF.R.U32.HI R3, RZ, 0x18, R4 ;  /* 0x00000018ff037819 */ /* 0x000fc80000011604 */
[----:B------:R-:W-:-:S05]  /*81f0*/  LOP3.LUT R3, R0, R3, RZ, 0xfc, !PT ;  /* 0x0000000300037212 */ /* 0x000fca00078efcff */
[----:B------:R0:W-:Y:S01]  /*8200*/  STG.E.U8 desc[UR36][R8.64], R3 ;  /* 0x0000000308007986 */ /* 0x0001e2000c101124 */
[----:B------:R-:W-:Y:S05]  /*8210*/  BRA `(.L_x_4387) ;  /* 0x0000000400bc7947 */ /* 0x000fea0003800000 */
.L_x_4402:
[----:B------:R-:W-:Y:S01]  /*8220*/  F2FP.BF16.F32.PACK_AB R4, RZ, R4 ;  /* 0x00000004ff04723e */ /* 0x000fe200000010ff */
[----:B------:R-:W-:-:S04]  /*8230*/  IMAD.MOV.U32 R19, RZ, RZ, R26 ;  /* 0x000000ffff137224 */ /* 0x000fc800078e001a */
[----:B------:R0:W-:Y:S01]  /*8240*/  STG.E.U16 desc[UR36][R8.64], R4 ;  /* 0x0000000408007986 */ /* 0x0001e2000c101524 */
[----:B------:R-:W-:Y:S05]  /*8250*/  BRA `(.L_x_4387) ;  /* 0x0000000400ac7947 */ /* 0x000fea0003800000 */
.L_x_4399:
        /* <DEDUP_REMOVED lines=12> */
.L_x_4411:
        /* <DEDUP_REMOVED lines=16> */
.L_x_4414:
[----:B------:R-:W-:-:S04]  /*8420*/  LOP3.LUT R4, R4, 0x80000000, RZ, 0xc0, !PT ;  /* 0x8000000004047812 */ /* 0x000fc800078ec0ff */
[----:B------:R-:W-:-:S04]  /*8430*/  SHF.R.U32.HI R4, RZ, 0x18, R4 ;  /* 0x00000018ff047819 */ /* 0x000fc80000011604 */
[----:B------:R-:W-:-:S04]  /*8440*/  LOP3.LUT R3, R3, R4, RZ, 0xfc, !PT ;  /* 0x0000000403037212 */ /* 0x000fc800078efcff */
[----:B------:R-:W-:-:S07]  /*8450*/  PRMT R0, R3, 0x7610, R0 ;  /* 0x0000761003007816 */ /* 0x000fce0000000000 */
.L_x_4413:
[----:B------:R-:W-:Y:S05]  /*8460*/  BSYNC B0 ;  /* 0x0000000000007941 */ /* 0x000fea0003800000 */
.L_x_4412:
[----:B------:R0:W-:Y:S01]  /*8470*/  STG.E.U8 desc[UR36][R8.64], R0 ;  /* 0x0000000008007986 */ /* 0x0001e2000c101124 */
[----:B------:R-:W-:Y:S01]  /*8480*/  IMAD.MOV.U32 R19, RZ, RZ, R26 ;  /* 0x000000ffff137224 */ /* 0x000fe200078e001a */
[----:B------:R-:W-:Y:S06]  /*8490*/  BRA `(.L_x_4387) ;  /* 0x00000004001c7947 */ /* 0x000fec0003800000 */
.L_x_4410:
        /* <DEDUP_REMOVED lines=16> */
.L_x_4417:
[----:B------:R-:W-:-:S04]  /*85a0*/  LOP3.LUT R4, R4, 0x80000000, RZ, 0xc0, !PT ;  /* 0x8000000004047812 */ /* 0x000fc800078ec0ff */
[----:B------:R-:W-:-:S04]  /*85b0*/  SHF.R.U32.HI R4, RZ, 0x18, R4 ;  /* 0x00000018ff047819 */ /* 0x000fc80000011604 */
[----:B------:R-:W-:-:S04]  /*85c0*/  LOP3.LUT R3, R3, R4, RZ, 0xfc, !PT ;  /* 0x0000000403037212 */ /* 0x000fc800078efcff */
[----:B------:R-:W-:-:S07]  /*85d0*/  PRMT R0, R3, 0x7610, R0 ;  /* 0x0000761003007816 */ /* 0x000fce0000000000 */
.L_x_4416:
[----:B------:R-:W-:Y:S05]  /*85e0*/  BSYNC B0 ;  /* 0x0000000000007941 */ /* 0x000fea0003800000 */
.L_x_4415:
[----:B------:R0:W-:Y:S01]  /*85f0*/  STG.E.U8 desc[UR36][R8.64], R0 ;  /* 0x0000000008007986 */ /* 0x0001e2000c101124 */
[----:B------:R-:W-:Y:S01]  /*8600*/  IMAD.MOV.U32 R19, RZ, RZ, R26 ;  /* 0x000000ffff137224 */ /* 0x000fe200078e001a */
[----:B------:R-:W-:Y:S06]  /*8610*/  BRA `(.L_x_4387) ;  /* 0x0000000000bc7947 */ /* 0x000fec0003800000 */
.L_x_4409:
        /* <DEDUP_REMOVED lines=22> */
.L_x_4392:
        /* <DEDUP_REMOVED lines=16> */
.L_x_4420:
[----:B------:R-:W-:Y:S01]  /*8880*/  IMAD.MOV.U32 R19, RZ, RZ, R26 ;  /* 0x000000ffff137224 */ /* 0x000fe200078e001a */
[----:B------:R-:W-:Y:S06]  /*8890*/  BRA `(.L_x_4387) ;  /* 0x00000000001c7947 */ /* 0x000fec0003800000 */
.L_x_4419:
[----:B------:R-:W0:Y:S01]  /*88a0*/  F2I.U64.TRUNC R4, R4 ;  /* 0x0000000400047311 */ /* 0x000e22000020d800 */
[----:B------:R-:W-:Y:S01]  /*88b0*/  IMAD.MOV.U32 R19, RZ, RZ, R26 ;  /* 0x000000ffff137224 */ /* 0x000fe200078e001a */
[----:B0-----:R0:W-:Y:S01]  /*88c0*/  STG.E.64 desc[UR36][R8.64], R4 ;  /* 0x0000000408007986 */ /* 0x0011e2000c101b24 */
[----:B------:R-:W-:Y:S05]  /*88d0*/  BRA `(.L_x_4387) ;  /* 0x00000000000c7947 */ /* 0x000fea0003800000 */
.L_x_4418:
[----:B------:R-:W0:Y:S01]  /*88e0*/  F2I.FTZ.U32.TRUNC.NTZ R3, R4 ;  /* 0x0000000400037305 */ /* 0x000e22000021f000 */
[----:B------:R-:W-:Y:S01]  /*88f0*/  IMAD.MOV.U32 R19, RZ, RZ, R26 ;  /* 0x000000ffff137224 */ /* 0x000fe200078e001a */
[----:B0-----:R0:W-:Y:S06]  /*8900*/  STG.E desc[UR36][R8.64], R3 ;  /* 0x0000000308007986 */ /* 0x0011ec000c101924 */
.L_x_4387:
[----:B------:R-:W-:Y:S05]  /*8910*/  BSYNC B6 ;  /* 0x0000000000067941 */ /* 0x000fea0003800000 */
.L_x_4386:
[----:B------:R-:W-:Y:S01]  /*8920*/  ISETP.GE.AND P0, PT, R19, R17, PT ;  /* 0x000000111300720c */ /* 0x000fe20003f06270 */
[----:B------:R-:W-:-:S12]  /*8930*/  BSSY B6, `(.L_x_4421) ;  /* 0x00001d8000067945 */ /* 0x000fd80003800000 */
[----:B------:R-:W-:Y:S05]  /*8940*/  @P0 BRA `(.L_x_4422) ;  /* 0x0000001c00580947 */ /* 0x000fea0003800000 */
[----:B0---4-:R-:W0:Y:S01]  /*8950*/  LDC.64 R8, c[0x0][0x218] ;  /* 0x00008600ff087b82 */ /* 0x011e220000000a00 */
        /* <DEDUP_REMOVED lines=17> */
[----:B--2--5:R-:W0:Y:S02]  /*8a70*/  F2I.FTZ.TRUNC.NTZ R3, R22 ;  /* 0x0000001600037305 */ /* 0x024e24000021f100 */
[----:B0-----:R0:W-:Y:S01]  /*8a80*/  STG.E.U8 desc[UR36][R8.64], R3 ;  /* 0x0000000308007986 */ /* 0x0011e2000c101124 */
[----:B------:R-:W-:Y:S05]  /*8a90*/  BRA `(.L_x_4428) ;  /* 0x0000000c00507947 */ /* 0x000fea0003800000 */
.L_x_4426:
[----:B--2--5:R-:W0:Y:S02]  /*8aa0*/  F2I.S64.TRUNC R22, R22 ;  /* 0x0000001600167311 */ /* 0x024e24000020d900 */
[----:B0-----:R-:W-:-:S05]  /*8ab0*/  IMAD.MOV.U32 R3, RZ, RZ, R22 ;  /* 0x000000ffff037224 */ /* 0x001fca00078e0016 */
[----:B------:R0:W-:Y:S01]  /*8ac0*/  STG.E.U8 desc[UR36][R8.64], R3 ;  /* 0x0000000308007986 */ /* 0x0001e2000c101124 */
[----:B------:R-:W-:Y:S05]  /*8ad0*/  BRA `(.L_x_4428) ;  /* 0x0000000c00407947 */ /* 0x000fea0003800000 */
.L_x_4425:
[----:B------:R-:W-:-:S13]  /*8ae0*/  ISETP.NE.AND P0, PT, R0, 0x2, PT ;  /* 0x000000020000780c */ /* 0x000fda0003f05270 */
[----:B------:R-:W-:Y:S05]  /*8af0*/  @!P0 BRA `(.L_x_4429) ;  /* 0x0000000000288947 */ /* 0x000fea0003800000 */
[----:B------:R-:W-:-:S13]  /*8b00*/  ISETP.NE.AND P0, PT, R0, 0x3, PT ;  /* 0x000000030000780c */ /* 0x000fda0003f05270 */
[----:B------:R-:W-:Y:S05]  /*8b10*/  @!P0 BRA `(.L_x_4430) ;  /* 0x0000000000148947 */ /* 0x000fea0003800000 */
[----:B------:R-:W-:-:S13]  /*8b20*/  ISETP.NE.AND P0, PT, R0, 0x4, PT ;  /* 0x000000040000780c */ /* 0x000fda0003f05270 */
[----:B------:R-:W-:Y:S05]  /*8b30*/  @P0 BRA `(.L_x_4427) ;  /* 0x0000000800d00947 */ /* 0x000fea0003800000 */
[----:B--2--5:R-:W0:Y:S02]  /*8b40*/  F2I.S64.TRUNC R22, R22 ;  /* 0x0000001600167311 */ /* 0x024e24000020d900 */
[----:B0-----:R0:W-:Y:S01]  /*8b50*/  STG.E.64 desc[UR36][R8.64], R22 ;  /* 0x0000001608007986 */ /* 0x0011e2000c101b24 */
[----:B------:R-:W-:Y:S05]  /*8b60*/  BRA `(.L_x_4428) ;  /* 0x0000000c001c7947 */ /* 0x000fea0003800000 */
.L_x_4430:
[----:B--2--5:R-:W0:Y:S02]  /*8b70*/  F2I.FTZ.TRUNC.NTZ R3, R22 ;  /* 0x0000001600037305 */ /* 0x024e24000021f100 */
[----:B0-----:R0:W-:Y:S01]  /*8b80*/  STG.E desc[UR36][R8.64], R3 ;  /* 0x0000000308007986 */ /* 0x0011e2000c101924 */
[----:B------:R-:W-:Y:S05]  /*8b90*/  BRA `(.L_x_4428) ;  /* 0x0000000c00107947 */ /* 0x000fea0003800000 */
.L_x_4429:
[----:B--2--5:R-:W0:Y:S02]  /*8ba0*/  F2I.FTZ.TRUNC.NTZ R3, R22 ;  /* 0x0000001600037305 */ /* 0x024e24000021f100 */
[----:B0-----:R0:W-:Y:S01]  /*8bb0*/  STG.E.U16 desc[UR36][R8.64], R3 ;  /* 0x0000000308007986 */ /* 0x0011e2000c101524 */
[----:B------:R-:W-:Y:S05]  /*8bc0*/  BRA `(.L_x_4428) ;  /* 0x0000000c00047947 */ /* 0x000fea0003800000 */
.L_x_4424:
[----:B------:R-:W-:-:S13]  /*8bd0*/  ISETP.GT.AND P0, PT, R0, 0x6, PT ;  /* 0x000000060000780c */ /* 0x000fda0003f04270 */
[----:B------:R-:W-:Y:S05]  /*8be0*/  @P0 BRA `(.L_x_4431) ;  /* 0x0000000000240947 */ /* 0x000fea0003800000 */
[----:B------:R-:W-:-:S13]  /*8bf0*/  ISETP.NE.AND P0, PT, R0, 0x5, PT ;  /* 0x000000050000780c */ /* 0x000fda0003f05270 */
[----:B------:R-:W-:Y:S05]  /*8c00*/  @!P0 BRA `(.L_x_4432) ;  /* 0x0000000000108947 */ /* 0x000fea0003800000 */
[----:B------:R-:W-:-:S13]  /*8c10*/  ISETP.NE.AND P0, PT, R0, 0x6, PT ;  /* 0x000000060000780c */ /* 0x000fda0003f05270 */
[----:B------:R-:W-:Y:S05]  /*8c20*/  @P0 BRA `(.L_x_4427) ;  /* 0x0000000800940947 */ /* 0x000fea0003800000 */
[----:B--2--5:R1:W-:Y:S01]  /*8c30*/  STG.E desc[UR36][R8.64], R22 ;  /* 0x0000001608007986 */ /* 0x0243e2000c101924 */
[----:B------:R-:W-:Y:S05]  /*8c40*/  BRA `(.L_x_4428) ;  /* 0x0000000800e47947 */ /* 0x000fea0003800000 */
.L_x_4432:
[----:B--2--5:R-:W-:-:S05]  /*8c50*/  F2FP.F16.F32.PACK_AB R22, RZ, R22 ;  /* 0x00000016ff16723e */ /* 0x024fca00000000ff */
[----:B------:R0:W-:Y:S01]  /*8c60*/  STG.E.U16 desc[UR36][R8.64], R22 ;  /* 0x0000001608007986 */ /* 0x0001e2000c101524 */
[----:B------:R-:W-:Y:S05]  /*8c70*/  BRA `(.L_x_4428) ;  /* 0x0000000800d87947 */ /* 0x000fea0003800000 */
.L_x_4431:
[----:B------:R-:W-:-:S13]  /*8c80*/  ISETP.NE.AND P0, PT, R0, 0x7, PT ;  /* 0x000000070000780c */ /* 0x000fda0003f05270 */
[----:B------:R-:W-:Y:S05]  /*8c90*/  @!P0 BRA `(.L_x_4433) ;  /* 0x00000000002c8947 */ /* 0x000fea0003800000 */
[----:B------:R-:W-:-:S13]  /*8ca0*/  ISETP.NE.AND P0, PT, R0, 0x8, PT ;  /* 0x000000080000780c */ /* 0x000fda0003f05270 */
[----:B------:R-:W-:Y:S05]  /*8cb0*/  @!P0 BRA `(.L_x_4434) ;  /* 0x0000000000148947 */ /* 0x000fea0003800000 */
[----:B------:R-:W-:-:S13]  /*8cc0*/  ISETP.NE.AND P0, PT, R0, 0x9, PT ;  /* 0x000000090000780c */ /* 0x000fda0003f05270 */
[----:B------:R-:W-:Y:S05]  /*8cd0*/  @P0 BRA `(.L_x_4427) ;  /* 0x0000000800680947 */ /* 0x000fea0003800000 */
[----:B-----5:R-:W-:-:S05]  /*8ce0*/  IMAD.MOV.U32 R23, RZ, RZ, RZ ;  /* 0x000000ffff177224 */ /* 0x020fca00078e00ff */
[----:B--2---:R4:W-:Y:S01]  /*8cf0*/  STG.E.64 desc[UR36][R8.64], R22 ;  /* 0x0000001608007986 */ /* 0x0049e2000c101b24 */
[----:B------:R-:W-:Y:S05]  /*8d00*/  BRA `(.L_x_4428) ;  /* 0x0000000800b47947 */ /* 0x000fea0003800000 */
.L_x_4434:
[----:B--2--5:R-:W-:-:S04]  /*8d10*/  F2FP.F16.F32.PACK_AB R3, RZ, R22 ;  /* 0x00000016ff03723e */ /* 0x024fc800000000ff */
[----:B------:R-:W-:-:S05]  /*8d20*/  PRMT R3, R3, 0x5410, RZ ;  /* 0x0000541003037816 */ /* 0x000fca00000000ff */
[----:B------:R2:W-:Y:S01]  /*8d30*/  STG.E desc[UR36][R8.64], R3 ;  /* 0x0000000308007986 */ /* 0x0005e2000c101924 */
[----:B------:R-:W-:Y:S05]  /*8d40*/  BRA `(.L_x_4428) ;  /* 0x0000000800a47947 */ /* 0x000fea0003800000 */
.L_x_4433:
[----:B--2--5:R-:W-:-:S06]  /*8d50*/  FMUL.FTZ R4, R22, 1 ;  /* 0x3f80000016047820 */ /* 0x024fcc0000410000 */
[----:B------:R-:W0:Y:S02]  /*8d60*/  F2F.F64.F32 R4, R4 ;  /* 0x0000000400047310 */ /* 0x000e240000201800 */
[----:B0-----:R0:W-:Y:S01]  /*8d70*/  STG.E.64 desc[UR36][R8.64], R4 ;  /* 0x0000000408007986 */ /* 0x0011e2000c101b24 */
[----:B------:R-:W-:Y:S05]  /*8d80*/  BRA `(.L_x_4428) ;  /* 0x0000000800947947 */ /* 0x000fea0003800000 */
.L_x_4423:
        /* <DEDUP_REMOVED lines=8> */
[----:B--2--5:R-:W-:-:S04]  /*8e10*/  FSETP.NEU.FTZ.AND P0, PT, R22, RZ, PT ;  /* 0x000000ff1600720b */ /* 0x024fc80003f1d000 */
[----:B------:R-:W-:-:S05]  /*8e20*/  SEL R3, RZ, 0x1, !P0 ;  /* 0x00000001ff037807 */ /* 0x000fca0004000000 */
[----:B------:R0:W-:Y:S01]  /*8e30*/  STG.E.U8 desc[UR36][R8.64], R3 ;  /* 0x0000000308007986 */ /* 0x0001e2000c101124 */
[----:B------:R-:W-:Y:S05]  /*8e40*/  BRA `(.L_x_4428) ;  /* 0x0000000800647947 */ /* 0x000fea0003800000 */
.L_x_4437:
[----:B--2--5:R-:W-:Y:S01]  /*8e50*/  FMUL.FTZ R4, R22, 1 ;  /* 0x3f80000016047820 */ /* 0x024fe20000410000 */
[----:B------:R-:W-:-:S05]  /*8e60*/  CS2R R6, SRZ ;  /* 0x0000000000067805 */ /* 0x000fca000001ff00 */
[----:B------:R-:W0:Y:S02]  /*8e70*/  F2F.F64.F32 R4, R4 ;  /* 0x0000000400047310 */ /* 0x000e240000201800 */
[----:B0-----:R0:W-:Y:S01]  /*8e80*/  STG.E.128 desc[UR36][R8.64], R4 ;  /* 0x0000000408007986 */ /* 0x0011e2000c101d24 */
[----:B------:R-:W-:Y:S05]  /*8e90*/  BRA `(.L_x_4428) ;  /* 0x0000000800507947 */ /* 0x000fea0003800000 */
.L_x_4436:
[----:B------:R-:W-:-:S13]  /*8ea0*/  ISETP.NE.AND P0, PT, R0, 0xf, PT ;  /* 0x0000000f0000780c */ /* 0x000fda0003f05270 */
[----:B------:R-:W-:Y:S05]  /*8eb0*/  @!P0 BRA `(.L_x_4438) ;  /* 0x0000000000ac8947 */ /* 0x000fea0003800000 */
[----:B------:R-:W-:-:S13]  /*8ec0*/  ISETP.NE.AND P0, PT, R0, 0x17, PT ;  /* 0x000000170000780c */ /* 0x000fda0003f05270 */
[----:B------:R-:W-:Y:S05]  /*8ed0*/  @!P0 BRA `(.L_x_4439) ;  /* 0x0000000000508947 */ /* 0x000fea0003800000 */
[----:B------:R-:W-:-:S13]  /*8ee0*/  ISETP.NE.AND P0, PT, R0, 0x18, PT ;  /* 0x000000180000780c */ /* 0x000fda0003f05270 */
[----:B------:R-:W-:Y:S05]  /*8ef0*/  @P0 BRA `(.L_x_4427) ;  /* 0x0000000400e00947 */ /* 0x000fea0003800000 */
[C---:B--2--5:R-:W-:Y:S01]  /*8f00*/  LOP3.LUT R4, R22.reuse, 0x7fffffff, RZ, 0xc0, !PT ;  /* 0x7fffffff16047812 */ /* 0x064fe200078ec0ff */
        /* <DEDUP_REMOVED lines=13> */
.L_x_4441:
[----:B------:R-:W-:Y:S05]  /*8fe0*/  BSYNC B0 ;  /* 0x0000000000007941 */ /* 0x000fea0003800000 */
.L_x_4440:
[----:B------:R-:W-:-:S05]  /*8ff0*/  LOP3.LUT R5, R0, R5, RZ, 0xfc, !PT ;  /* 0x0000000500057212 */ /* 0x000fca00078efcff */
[----:B------:R0:W-:Y:S01]  /*9000*/  STG.E.U8 desc[UR36][R8.64], R5 ;  /* 0x0000000508007986 */ /* 0x0001e2000c101124 */
[----:B------:R-:W-:Y:S05]  /*9010*/  BRA `(.L_x_4428) ;  /* 0x0000000400f07947 */ /* 0x000fea0003800000 */
.L_x_4439:
[----:B--2--5:R-:W-:Y:S01]  /*9020*/  LOP3.LUT R4, R22, 0x7fffffff, RZ, 0xc0, !PT ;  /* 0x7fffffff16047812 */ /* 0x024fe200078ec0ff */
        /* <DEDUP_REMOVED lines=11> */
.L_x_4443:
[----:B------:R-:W-:Y:S01]  /*90e0*/  IMAD.MOV.U32 R0, RZ, RZ, 0x7f ;  /* 0x0000007fff007424 */ /* 0x000fe200078e00ff */
[----:B------:R-:W-:-:S04]  /*90f0*/  ISETP.GT.U32.AND P0, PT, R4, 0x7f800000, PT ;  /* 0x7f8000000400780c */ /* 0x000fc80003f04070 */
[----:B------:R-:W-:-:S09]  /*9100*/  SEL R0, R0, 0x7c, P0 ;  /* 0x0000007c00007807 */ /* 0x000fd20000000000 */
.L_x_4444:
[----:B------:R-:W-:Y:S05]  /*9110*/  BSYNC B0 ;  /* 0x0000000000007941 */ /* 0x000fea0003800000 */
.L_x_4442:
[----:B------:R-:W-:-:S04]  /*9120*/  LOP3.LUT R22, R22, 0x80000000, RZ, 0xc0, !PT ;  /* 0x8000000016167812 */ /* 0x000fc800078ec0ff */
[----:B------:R-:W-:-:S04]  /*9130*/  SHF.R.U32.HI R3, RZ, 0x18, R22 ;  /* 0x00000018ff037819 */ /* 0x000fc80000011616 */
[----:B------:R-:W-:-:S05]  /*9140*/  LOP3.LUT R3, R0, R3, RZ, 0xfc, !PT ;  /* 0x0000000300037212 */ /* 0x000fca00078efcff */
[----:B------:R0:W-:Y:S01]  /*9150*/  STG.E.U8 desc[UR36][R8.64], R3 ;  /* 0x0000000308007986 */ /* 0x0001e2000c101124 */
[----:B------:R-:W-:Y:S05]  /*9160*/  BRA `(.L_x_4428) ;  /* 0x00000004009c7947 */ /* 0x000fea0003800000 */
.L_x_4438:
[----:B--2--5:R-:W-:-:S05]  /*9170*/  F2FP.BF16.F32.PACK_AB R22, RZ, R22 ;  /* 0x00000016ff16723e */ /* 0x024fca00000010ff */
[----:B------:R0:W-:Y:S01]  /*9180*/  STG.E.U16 desc[UR36][R8.64], R22 ;  /* 0x0000001608007986 */ /* 0x0001e2000c101524 */
[----:B------:R-:W-:Y:S05]  /*9190*/  BRA `(.L_x_4428) ;  /* 0x0000000400907947 */ /* 0x000fea0003800000 */
.L_x_4435:
        /* <DEDUP_REMOVED lines=8> */
[----:B--2--5:R-:W0:Y:S02]  /*9220*/  F2I.FTZ.U32.TRUNC.NTZ R3, R22 ;  /* 0x0000001600037305 */ /* 0x024e24000021f000 */
[----:B0-----:R0:W-:Y:S01]  /*9230*/  STG.E.U16 desc[UR36][R8.64], R3 ;  /* 0x0000000308007986 */ /* 0x0011e2000c101524 */
[----:B------:R-:W-:Y:S05]  /*9240*/  BRA `(.L_x_4428) ;  /* 0x0000000400647947 */ /* 0x000fea0003800000 */
.L_x_4447:
[----:B--2--5:R-:W-:Y:S01]  /*9250*/  LOP3.LUT R3, R22, 0x7fffffff, RZ, 0xc0, !PT ;  /* 0x7fffffff16037812 */ /* 0x024fe200078ec0ff */
        /* <DEDUP_REMOVED lines=15> */
.L_x_4450:
[----:B------:R-:W-:-:S04]  /*9350*/  LOP3.LUT R22, R22, 0x80000000, RZ, 0xc0, !PT ;  /* 0x8000000016167812 */ /* 0x000fc800078ec0ff */
[----:B------:R-:W-:-:S04]  /*9360*/  SHF.R.U32.HI R3, RZ, 0x18, R22 ;  /* 0x00000018ff037819 */ /* 0x000fc80000011616 */
[----:B------:R-:W-:-:S04]  /*9370*/  LOP3.LUT R0, R0, R3, RZ, 0xfc, !PT ;  /* 0x0000000300007212 */ /* 0x000fc800078efcff */
[----:B------:R-:W-:-:S07]  /*9380*/  PRMT R4, R0, 0x7610, R4 ;  /* 0x0000761000047816 */ /* 0x000fce0000000004 */
.L_x_4449:
[----:B------:R-:W-:Y:S05]  /*9390*/  BSYNC B0 ;  /* 0x0000000000007941 */ /* 0x000fea0003800000 */
.L_x_4448:
[----:B------:R0:W-:Y:S01]  /*93a0*/  STG.E.U8 desc[UR36][R8.64], R4 ;  /* 0x0000000408007986 */ /* 0x0001e2000c101124 */
[----:B------:R-:W-:Y:S05]  /*93b0*/  BRA `(.L_x_4428) ;  /* 0x0000000400087947 */ /* 0x000fea0003800000 */
.L_x_4446:
        /* <DEDUP_REMOVED lines=16> */
.L_x_4453:
[----:B------:R-:W-:-:S04]  /*94c0*/  LOP3.LUT R22, R22, 0x80000000, RZ, 0xc0, !PT ;  /* 0x8000000016167812 */ /* 0x000fc800078ec0ff */
[----:B------:R-:W-:-:S04]  /*94d0*/  SHF.R.U32.HI R3, RZ, 0x18, R22 ;  /* 0x00000018ff037819 */ /* 0x000fc80000011616 */
[----:B------:R-:W-:-:S04]  /*94e0*/  LOP3.LUT R0, R0, R3, RZ, 0xfc, !PT ;  /* 0x0000000300007212 */ /* 0x000fc800078efcff */
[----:B------:R-:W-:-:S07]  /*94f0*/  PRMT R4, R0, 0x7610, R4 ;  /* 0x0000761000047816 */ /* 0x000fce0000000004 */
.L_x_4452:
[----:B------:R-:W-:Y:S05]  /*9500*/  BSYNC B0 ;  /* 0x0000000000007941 */ /* 0x000fea0003800000 */
.L_x_4451:
[----:B------:R0:W-:Y:S01]  /*9510*/  STG.E.U8 desc[UR36][R8.64], R4 ;  /* 0x0000000408007986 */ /* 0x0001e2000c101124 */
[----:B------:R-:W-:Y:S05]  /*9520*/  BRA `(.L_x_4428) ;  /* 0x0000000000ac7947 */ /* 0x000fea0003800000 */
.L_x_4445:
[----:B------:R-:W-:-:S13]  /*9530*/  ISETP.NE.AND P0, PT, R0, 0x1c, PT ;  /* 0x0000001c0000780c */ /* 0x000fda0003f05270 */
[----:B------:R-:W-:Y:S05]  /*9540*/  @!P0 BRA `(.L_x_4454) ;  /* 0x00000000009c8947 */ /* 0x000fea0003800000 */
[----:B------:R-:W-:-:S13]  /*9550*/  ISETP.NE.AND P0, PT, R0, 0x1d, PT ;  /* 0x0000001d0000780c */ /* 0x000fda0003f05270 */
[----:B------:R-:W-:Y:S05]  /*9560*/  @!P0 BRA `(.L_x_4455) ;  /* 0x0000000000888947 */ /* 0x000fea0003800000 */
[----:B------:R-:W-:-:S13]  /*9570*/  ISETP.NE.AND P0, PT, R0, 0x2c, PT ;  /* 0x0000002c0000780c */ /* 0x000fda0003f05270 */
[----:B------:R-:W-:Y:S05]  /*9580*/  @P0 BRA `(.L_x_4427) ;  /* 0x00000000003c0947 */ /* 0x000fea0003800000 */
[----:B--2--5:R-:W-:-:S04]  /*9590*/  SHF.R.U32.HI R4, RZ, 0x17, R22 ;  /* 0x00000017ff047819 */ /* 0x024fc80000011616 */
        /* <DEDUP_REMOVED lines=14> */
.L_x_4427:
        /* <DEDUP_REMOVED lines=16> */
.L_x_4456:
[----:B------:R-:W-:Y:S05]  /*9780*/  BRA `(.L_x_4428) ;  /* 0x0000000000147947 */ /* 0x000fea0003800000 */
.L_x_4455:
[----:B--2--5:R-:W0:Y:S02]  /*9790*/  F2I.U64.TRUNC R22, R22 ;  /* 0x0000001600167311 */ /* 0x024e24000020d800 */
[----:B0-----:R0:W-:Y:S01]  /*97a0*/  STG.E.64 desc[UR36][R8.64], R22 ;  /* 0x0000001608007986 */ /* 0x0011e2000c101b24 */
[----:B------:R-:W-:Y:S05]  /*97b0*/  BRA `(.L_x_4428) ;  /* 0x0000000000087947 */ /* 0x000fea0003800000 */
.L_x_4454:
[----:B--2--5:R-:W0:Y:S02]  /*97c0*/  F2I.FTZ.U32.TRUNC.NTZ R3, R22 ;  /* 0x0000001600037305 */ /* 0x024e24000021f000 */
[----:B0-----:R0:W-:Y:S02]  /*97d0*/  STG.E desc[UR36][R8.64], R3 ;  /* 0x0000000308007986 */ /* 0x0011e4000c101924 */
.L_x_4428:
        /* <DEDUP_REMOVED lines=24> */
.L_x_4460:
[----:B------:R-:W0:Y:S02]  /*9960*/  F2I.S64.TRUNC R24, R24 ;  /* 0x0000001800187311 */ /* 0x000e24000020d900 */
[----:B0-----:R-:W-:-:S05]  /*9970*/  IMAD.MOV.U32 R3, RZ, RZ, R24 ;  /* 0x000000ffff037224 */ /* 0x001fca00078e0018 */
[----:B------:R0:W-:Y:S01]  /*9980*/  STG.E.U8 desc[UR36][R8.64], R3 ;  /* 0x0000000308007986 */ /* 0x0001e2000c101124 */
[----:B------:R-:W-:Y:S05]  /*9990*/  BRA `(.L_x_4462) ;  /* 0x0000000c00407947 */ /* 0x000fea0003800000 */
.L_x_4459:
        /* <DEDUP_REMOVED lines=9> */
.L_x_4464:
[----:B------:R-:W0:Y:S02]  /*9a30*/  F2I.FTZ.TRUNC.NTZ R3, R24 ;  /* 0x0000001800037305 */ /* 0x000e24000021f100 */
[----:B0-----:R2:W-:Y:S01]  /*9a40*/  STG.E desc[UR36][R8.64], R3 ;  /* 0x0000000308007986 */ /* 0x0015e2000c101924 */
[----:B------:R-:W-:Y:S05]  /*9a50*/  BRA `(.L_x_4462) ;  /* 0x0000000c00107947 */ /* 0x000fea0003800000 */
.L_x_4463:
[----:B------:R-:W0:Y:S02]  /*9a60*/  F2I.FTZ.TRUNC.NTZ R3, R24 ;  /* 0x0000001800037305 */ /* 0x000e24000021f100 */
[----:B0-----:R0:W-:Y:S01]  /*9a70*/  STG.E.U16 desc[UR36][R8.64], R3 ;  /* 0x0000000308007986 */ /* 0x0011e2000c101524 */
[----:B------:R-:W-:Y:S05]  /*9a80*/  BRA `(.L_x_4462) ;  /* 0x0000000c00047947 */ /* 0x000fea0003800000 */
.L_x_4458:
        /* <DEDUP_REMOVED lines=8> */
.L_x_4466:
[----:B------:R-:W-:-:S05]  /*9b10*/  F2FP.F16.F32.PACK_AB R24, RZ, R24 ;  /* 0x00000018ff18723e */ /* 0x000fca00000000ff */
[----:B------:R0:W-:Y:S01]  /*9b20*/  STG.E.U16 desc[UR36][R8.64], R24 ;  /* 0x0000001808007986 */ /* 0x0001e2000c101524 */
[----:B------:R-:W-:Y:S05]  /*9b30*/  BRA `(.L_x_4462) ;  /* 0x0000000800d87947 */ /* 0x000fea0003800000 */
.L_x_4465:
        /* <DEDUP_REMOVED lines=9> */
.L_x_4468:
[----:B------:R-:W-:-:S04]  /*9bd0*/  F2FP.F16.F32.PACK_AB R3, RZ, R24 ;  /* 0x00000018ff03723e */ /* 0x000fc800000000ff */
[----:B------:R-:W-:-:S05]  /*9be0*/  PRMT R3, R3, 0x5410, RZ ;  /* 0x0000541003037816 */ /* 0x000fca00000000ff */
[----:B------:R0:W-:Y:S01]  /*9bf0*/  STG.E desc[UR36][R8.64], R3 ;  /* 0x0000000308007986 */ /* 0x0001e2000c101924 */
[----:B------:R-:W-:Y:S05]  /*9c00*/  BRA `(.L_x_4462) ;  /* 0x0000000800a47947 */ /* 0x000fea0003800000 */
.L_x_4467:
[----:B------:R-:W-:-:S06]  /*9c10*/  FMUL.FTZ R4, R24, 1 ;  /* 0x3f80000018047820 */ /* 0x000fcc0000410000 */
[----:B------:R-:W0:Y:S02]  /*9c20*/  F2F.F64.F32 R4, R4 ;  /* 0x0000000400047310 */ /* 0x000e240000201800 */
[----:B0-----:R0:W-:Y:S01]  /*9c30*/  STG.E.64 desc[UR36][R8.64], R4 ;  /* 0x0000000408007986 */ /* 0x0011e2000c101b24 */
[----:B------:R-:W-:Y:S05]  /*9c40*/  BRA `(.L_x_4462) ;  /* 0x0000000800947947 */ /* 0x000fea0003800000 */
.L_x_4457:
        /* <DEDUP_REMOVED lines=12> */
.L_x_4471:
[----:B------:R-:W-:Y:S01]  /*9d10*/  FMUL.FTZ R4, R24, 1 ;  /* 0x3f80000018047820 */ /* 0x000fe20000410000 */
[----:B------:R-:W-:-:S05]  /*9d20*/  CS2R R6, SRZ ;  /* 0x0000000000067805 */ /* 0x000fca000001ff00 */
[----:B------:R-:W0:Y:S02]  /*9d30*/  F2F.F64.F32 R4, R4 ;  /* 0x0000000400047310 */ /* 0x000e240000201800 */
[----:B0-----:R0:W-:Y:S01]  /*9d40*/  STG.E.128 desc[UR36][R8.64], R4 ;  /* 0x0000000408007986 */ /* 0x0011e2000c101d24 */
[----:B------:R-:W-:Y:S05]  /*9d50*/  BRA `(.L_x_4462) ;  /* 0x0000000800507947 */ /* 0x000fea0003800000 */
.L_x_4470:
        /* <DEDUP_REMOVED lines=20> */
.L_x_4475:
[----:B------:R-:W-:Y:S05]  /*9ea0*/  BSYNC B0 ;  /* 0x0000000000007941 */ /* 0x000fea0003800000 */
.L_x_4474:
[----:B------:R-:W-:-:S05]  /*9eb0*/  LOP3.LUT R5, R0, R5, RZ, 0xfc, !PT ;  /* 0x0000000500057212 */ /* 0x000fca00078efcff */
[----:B------:R0:W-:Y:S01]  /*9ec0*/  STG.E.U8 desc[UR36][R8.64], R5 ;  /* 0x0000000508007986 */ /* 0x0001e2000c101124 */
[----:B------:R-:W-:Y:S05]  /*9ed0*/  BRA `(.L_x_4462) ;  /* 0x0000000400f07947 */ /* 0x000fea0003800000 */
.L_x_4473:
        /* <DEDUP_REMOVED lines=12> */
.L_x_4477:
[----:B------:R-:W-:Y:S01]  /*9fa0*/  IMAD.MOV.U32 R0, RZ, RZ, 0x7f ;  /* 0x0000007fff007424 */ /* 0x000fe200078e00ff */
[----:B------:R-:W-:-:S04]  /*9fb0*/  ISETP.GT.U32.AND P0, PT, R4, 0x7f800000, PT ;  /* 0x7f8000000400780c */ /* 0x000fc80003f04070 */
[----:B------:R-:W-:-:S09]  /*9fc0*/  SEL R0, R0, 0x7c, P0 ;  /* 0x0000007c00007807 */ /* 0x000fd20000000000 */
.L_x_4478:
[----:B------:R-:W-:Y:S05]  /*9fd0*/  BSYNC B0 ;  /* 0x0000000000007941 */ /* 0x000fea0003800000 */
.L_x_4476:
[----:B------:R-:W-:-:S04]  /*9fe0*/  LOP3.LUT R24, R24, 0x80000000, RZ, 0xc0, !PT ;  /* 0x8000000018187812 */ /* 0x000fc800078ec0ff */
[----:B------:R-:W-:-:S04]  /*9ff0*/  SHF.R.U32.HI R3, RZ, 0x18, R24 ;  /* 0x00000018ff037819 */ /* 0x000fc80000011618 */
[----:B------:R-:W-:-:S05]  /*a000*/  LOP3.LUT R3, R0, R3, RZ, 0xfc, !PT ;  /* 0x0000000300037212 */ /* 0x000fca00078efcff */
[----:B------:R0:W-:Y:S01]  /*a010*/  STG.E.U8 desc[UR36][R8.64], R3 ;  /* 0x0000000308007986 */ /* 0x0001e2000c101124 */
[----:B------:R-:W-:Y:S05]  /*a020*/  BRA `(.L_x_4462) ;  /* 0x00000004009c7947 */ /* 0x000fea0003800000 */
.L_x_4472:
[----:B------:R-:W-:-:S05]  /*a030*/  F2FP.BF16.F32.PACK_AB R24, RZ, R24 ;  /* 0x00000018ff18723e */ /* 0x000fca00000010ff */
[----:B------:R0:W-:Y:S01]  /*a040*/  STG.E.U16 desc[UR36][R8.64], R24 ;  /* 0x0000001808007986 */ /* 0x0001e2000c101524 */
[----:B------:R-:W-:Y:S05]  /*a050*/  BRA `(.L_x_4462) ;  /* 0x0000000400907947 */ /* 0x000fea0003800000 */
.L_x_4469:
        /* <DEDUP_REMOVED lines=11> */
.L_x_4481:
        /* <DEDUP_REMOVED lines=16> */
.L_x_4484:
[----:B------:R-:W-:-:S04]  /*a210*/  LOP3.LUT R24, R24, 0x80000000, RZ, 0xc0, !PT ;  /* 0x8000000018187812 */ /* 0x000fc800078ec0ff */
[----:B------:R-:W-:-:S04]  /*a220*/  SHF.R.U32.HI R3, RZ, 0x18, R24 ;  /* 0x00000018ff037819 */ /* 0x000fc80000011618 */
[----:B------:R-:W-:-:S04]  /*a230*/  LOP3.LUT R0, R0, R3, RZ, 0xfc, !PT ;  /* 0x0000000300007212 */ /* 0x000fc800078efcff */
[----:B------:R-:W-:-:S07]  /*a240*/  PRMT R4, R0, 0x7610, R4 ;  /* 0x0000761000047816 */ /* 0x000fce0000000004 */
.L_x_4483:
[----:B------:R-:W-:Y:S05]  /*a250*/  BSYNC B0 ;  /* 0x0000000000007941 */ /* 0x000fea0003800000 */
.L_x_4482:
[----:B------:R0:W-:Y:S01]  /*a260*/  STG.E.U8 desc[UR36][R8.64], R4 ;  /* 0x0000000408007986 */ /* 0x0001e2000c101124 */
[----:B------:R-:W-:Y:S05]  /*a270*/  BRA `(.L_x_4462) ;  /* 0x0000000400087947 */ /* 0x000fea0003800000 */
.L_x_4480:
        /* <DEDUP_REMOVED lines=16> */
.L_x_4487:
[----:B------:R-:W-:-:S04]  /*a380*/  LOP3.LUT R24, R24, 0x80000000, RZ, 0xc0, !PT ;  /* 0x8000000018187812 */ /* 0x000fc800078ec0ff */
[----:B------:R-:W-:-:S04]  /*a390*/  SHF.R.U32.HI R3, RZ, 0x18, R24 ;  /* 0x00000018ff037819 */ /* 0x000fc80000011618 */
[----:B------:R-:W-:-:S04]  /*a3a0*/  LOP3.LUT R0, R0, R3, RZ, 0xfc, !PT ;  /* 0x0000000300007212 */ /* 0x000fc800078efcff */
[----:B------:R-:W-:-:S07]  /*a3b0*/  PRMT R4, R0, 0x7610, R4 ;  /* 0x0000761000047816 */ /* 0x000fce0000000004 */
.L_x_4486:
[----:B------:R-:W-:Y:S05]  /*a3c0*/  BSYNC B0 ;  /* 0x0000000000007941 */ /* 0x000fea0003800000 */
.L_x_4485:
[----:B------:R0:W-:Y:S01]  /*a3d0*/  STG.E.U8 desc[UR36][R8.64], R4 ;  /* 0x0000000408007986 */ /* 0x0001e2000c101124 */
[----:B------:R-:W-:Y:S05]  /*a3e0*/  BRA `(.L_x_4462) ;  /* 0x0000000000ac7947 */ /* 0x000fea0003800000 */
.L_x_4479:
        /* <DEDUP_REMOVED lines=21> */
.L_x_4461:
        /* <DEDUP_REMOVED lines=15> */
[----:B0--3--:R-:W-:Y:S05]  /*a630*/  CALL.ABS.NOINC R14 ;  /* 0x000000000e007343 */ /* 0x009fea0003c00000 */
.L_x_4490:
[----:B------:R-:W-:Y:S05]  /*a640*/  BRA `(.L_x_4462) ;  /* 0x0000000000147947 */ /* 0x000fea0003800000 */
.L_x_4489:
[----:B------:R-:W0:Y:S02]  /*a650*/  F2I.U64.TRUNC R24, R24 ;  /* 0x0000001800187311 */ /* 0x000e24000020d800 */
[----:B0-----:R0:W-:Y:S01]  /*a660*/  STG.E.64 desc[UR36][R8.64], R24 ;  /* 0x0000001808007986 */ /* 0x0011e2000c101b24 */
[----:B------:R-:W-:Y:S05]  /*a670*/  BRA `(.L_x_4462) ;  /* 0x0000000000087947 */ /* 0x000fea0003800000 */
.L_x_4488:
[----:B------:R-:W0:Y:S02]  /*a680*/  F2I.FTZ.U32.TRUNC.NTZ R3, R24 ;  /* 0x0000001800037305 */ /* 0x000e24000021f000 */
[----:B0-----:R0:W-:Y:S02]  /*a690*/  STG.E desc[UR36][R8.64], R3 ;  /* 0x0000000308007986 */ /* 0x0011e4000c101924 */
.L_x_4462:
[----:B------:R-:W-:-:S07]  /*a6a0*/  VIADD R19, R19, 0x80 ;  /* 0x0000008013137836 */ /* 0x000fce0000000000 */
.L_x_4422:
[----:B------:R-:W-:Y:S05]  /*a6b0*/  BSYNC B6 ;  /* 0x0000000000067941 */ /* 0x000fea0003800000 */
.L_x_4421:
[----:B------:R-:W-:-:S13]  /*a6c0*/  ISETP.GE.AND P0, PT, R19, R17, PT ;  /* 0x000000111300720c */ /* 0x000fda0003f06270 */
[----:B------:R-:W-:Y:S05]  /*a6d0*/  @P0 EXIT ;  /* 0x000000000000094d */ /* 0x000fea0003800000 */
[----:B0---4-:R-:W0:Y:S01]  /*a6e0*/  LDC.64 R4, c[0x0][0x218] ;  /* 0x00008600ff047b82 */ /* 0x011e220000000a00 */
[----:B-1----:R-:W-:Y:S01]  /*a6f0*/  PRMT R0, R16, 0x9910, RZ ;  /* 0x0000991010007816 */ /* 0x002fe200000000ff */
        /* <DEDUP_REMOVED lines=18> */
.L_x_4494:
[----:B-----5:R-:W0:Y:S02]  /*a820*/  F2I.S64.TRUNC R18, R18 ;  /* 0x0000001200127311 */ /* 0x020e24000020d900 */
[----:B0-----:R-:W-:-:S05]  /*a830*/  IMAD.MOV.U32 R5, RZ, RZ, R18 ;  /* 0x000000ffff057224 */ /* 0x001fca00078e0012 */
[----:B------:R-:W-:Y:S01]  /*a840*/  STG.E.U8 desc[UR36][R2.64], R5 ;  /* 0x0000000502007986 */ /* 0x000fe2000c101124 */
[----:B------:R-:W-:Y:S05]  /*a850*/  EXIT ;  /* 0x000000000000794d */ /* 0x000fea0003800000 */
.L_x_4493:
        /* <DEDUP_REMOVED lines=9> */
.L_x_4497:
[----:B-----5:R-:W0:Y:S02]  /*a8f0*/  F2I.FTZ.TRUNC.NTZ R5, R18 ;  /* 0x0000001200057305 */ /* 0x020e24000021f100 */
[----:B0-----:R-:W-:Y:S01]  /*a900*/  STG.E desc[UR36][R2.64], R5 ;  /* 0x0000000502007986 */ /* 0x001fe2000c101924 */
[----:B------:R-:W-:Y:S05]  /*a910*/  EXIT ;  /* 0x000000000000794d */ /* 0x000fea0003800000 */
.L_x_4496:
[----:B-----5:R-:W0:Y:S02]  /*a920*/  F2I.FTZ.TRUNC.NTZ R5, R18 ;  /* 0x0000001200057305 */ /* 0x020e24000021f100 */
[----:B0-----:R-:W-:Y:S01]  /*a930*/  STG.E.U16 desc[UR36][R2.64], R5 ;  /* 0x0000000502007986 */ /* 0x001fe2000c101524 */
[----:B------:R-:W-:Y:S05]  /*a940*/  EXIT ;  /* 0x000000000000794d */ /* 0x000fea0003800000 */
.L_x_4492:
        /* <DEDUP_REMOVED lines=8> */
.L_x_4499:
[----:B-----5:R-:W-:-:S05]  /*a9d0*/  F2FP.F16.F32.PACK_AB R18, RZ, R18 ;  /* 0x00000012ff12723e */ /* 0x020fca00000000ff */
[----:B------:R-:W-:Y:S01]  /*a9e0*/  STG.E.U16 desc[UR36][R2.64], R18 ;  /* 0x0000001202007986 */ /* 0x000fe2000c101524 */
[----:B------:R-:W-:Y:S05]  /*a9f0*/  EXIT ;  /* 0x000000000000794d */ /* 0x000fea0003800000 */
.L_x_4498:
        /* <DEDUP_REMOVED lines=9> */
.L_x_4501:
[----:B-----5:R-:W-:-:S04]  /*aa90*/  F2FP.F16.F32.PACK_AB R5, RZ, R18 ;  /* 0x00000012ff05723e */ /* 0x020fc800000000ff */
[----:B------:R-:W-:-:S05]  /*aaa0*/  PRMT R5, R5, 0x5410, RZ ;  /* 0x0000541005057816 */ /* 0x000fca00000000ff */
[----:B------:R-:W-:Y:S01]  /*aab0*/  STG.E desc[UR36][R2.64], R5 ;  /* 0x0000000502007986 */ /* 0x000fe2000c101924 */
[----:B------:R-:W-:Y:S05]  /*aac0*/  EXIT ;  /* 0x000000000000794d */ /* 0x000fea0003800000 */
.L_x_4500:
[----:B-----5:R-:W-:-:S06]  /*aad0*/  FMUL.FTZ R4, R18, 1 ;  /* 0x3f80000012047820 */ /* 0x020fcc0000410000 */
[----:B------:R-:W0:Y:S02]  /*aae0*/  F2F.F64.F32 R4, R4 ;  /* 0x0000000400047310 */ /* 0x000e240000201800 */
[----:B0-----:R-:W-:Y:S01]  /*aaf0*/  STG.E.64 desc[UR36][R2.64], R4 ;  /* 0x0000000402007986 */ /* 0x001fe2000c101b24 */
[----:B------:R-:W-:Y:S05]  /*ab00*/  EXIT ;  /* 0x000000000000794d */ /* 0x000fea0003800000 */
.L_x_4491:
        /* <DEDUP_REMOVED lines=12> */
.L_x_4504:
[----:B-----5:R-:W-:Y:S01]  /*abd0*/  FMUL.FTZ R4, R18, 1 ;  /* 0x3f80000012047820 */ /* 0x020fe20000410000 */
[----:B------:R-:W-:-:S05]  /*abe0*/  CS2R R6, SRZ ;  /* 0x0000000000067805 */ /* 0x000fca000001ff00 */
[----:B------:R-:W0:Y:S02]  /*abf0*/  F2F.F64.F32 R4, R4 ;  /* 0x0000000400047310 */ /* 0x000e240000201800 */
[----:B0-----:R-:W-:Y:S01]  /*ac00*/  STG.E.128 desc[UR36][R2.64], R4 ;  /* 0x0000000402007986 */ /* 0x001fe2000c101d24 */
[----:B------:R-:W-:Y:S05]  /*ac10*/  EXIT ;  /* 0x000000000000794d */ /* 0x000fea0003800000 */
.L_x_4503:
        /* <DEDUP_REMOVED lines=20> */
.L_x_4508:
[----:B------:R-:W-:Y:S05]  /*ad60*/  BSYNC B0 ;  /* 0x0000000000007941 */ /* 0x000fea0003800000 */
.L_x_4507:
[----:B------:R-:W-:-:S05]  /*ad70*/  LOP3.LUT R7, R0, R7, RZ, 0xfc, !PT ;  /* 0x0000000700077212 */ /* 0x000fca00078efcff */
[----:B------:R-:W-:Y:S01]  /*ad80*/  STG.E.U8 desc[UR36][R2.64], R7 ;  /* 0x0000000702007986 */ /* 0x000fe2000c101124 */
[----:B------:R-:W-:Y:S05]  /*ad90*/  EXIT ;  /* 0x000000000000794d */ /* 0x000fea0003800000 */
.L_x_4506:
        /* <DEDUP_REMOVED lines=12> */
.L_x_4510:
[----:B------:R-:W-:Y:S01]  /*ae60*/  IMAD.MOV.U32 R0, RZ, RZ, 0x7f ;  /* 0x0000007fff007424 */ /* 0x000fe200078e00ff */
[----:B------:R-:W-:-:S04]  /*ae70*/  ISETP.GT.U32.AND P0, PT, R4, 0x7f800000, PT ;  /* 0x7f8000000400780c */ /* 0x000fc80003f04070 */
[----:B------:R-:W-:-:S09]  /*ae80*/  SEL R0, R0, 0x7c, P0 ;  /* 0x0000007c00007807 */ /* 0x000fd20000000000 */
.L_x_4511:
[----:B------:R-:W-:Y:S05]  /*ae90*/  BSYNC B0 ;  /* 0x0000000000007941 */ /* 0x000fea0003800000 */
.L_x_4509:
[----:B------:R-:W-:-:S04]  /*aea0*/  LOP3.LUT R18, R18, 0x80000000, RZ, 0xc0, !PT ;  /* 0x8000000012127812 */ /* 0x000fc800078ec0ff */
[----:B------:R-:W-:-:S04]  /*aeb0*/  SHF.R.U32.HI R5, RZ, 0x18, R18 ;  /* 0x00000018ff057819 */ /* 0x000fc80000011612 */
[----:B------:R-:W-:-:S05]  /*aec0*/  LOP3.LUT R5, R0, R5, RZ, 0xfc, !PT ;  /* 0x0000000500057212 */ /* 0x000fca00078efcff */
[----:B------:R-:W-:Y:S01]  /*aed0*/  STG.E.U8 desc[UR36][R2.64], R5 ;  /* 0x0000000502007986 */ /* 0x000fe2000c101124 */
[----:B------:R-:W-:Y:S05]  /*aee0*/  EXIT ;  /* 0x000000000000794d */ /* 0x000fea0003800000 */
.L_x_4505:
[----:B-----5:R-:W-:-:S05]  /*aef0*/  F2FP.BF16.F32.PACK_AB R18, RZ, R18 ;  /* 0x00000012ff12723e */ /* 0x020fca00000010ff */
[----:B------:R-:W-:Y:S01]  /*af00*/  STG.E.U16 desc[UR36][R2.64], R18 ;  /* 0x0000001202007986 */ /* 0x000fe2000c101524 */
[----:B------:R-:W-:Y:S05]  /*af10*/  EXIT ;  /* 0x000000000000794d */ /* 0x000fea0003800000 */
.L_x_4502:
        /* <DEDUP_REMOVED lines=11> */
.L_x_4514:
        /* <DEDUP_REMOVED lines=16> */
.L_x_4517:
[----:B------:R-:W-:-:S04]  /*b0d0*/  LOP3.LUT R18, R18, 0x80000000, RZ, 0xc0, !PT ;  /* 0x8000000012127812 */ /* 0x000fc800078ec0ff */
[----:B------:R-:W-:-:S04]  /*b0e0*/  SHF.R.U32.HI R5, RZ, 0x18, R18 ;  /* 0x00000018ff057819 */ /* 0x000fc80000011612 */
[----:B------:R-:W-:-:S04]  /*b0f0*/  LOP3.LUT R4, R4, R5, RZ, 0xfc, !PT ;  /* 0x0000000504047212 */ /* 0x000fc800078efcff */
[----:B------:R-:W-:-:S07]  /*b100*/  PRMT R0, R4, 0x7610, R0 ;  /* 0x0000761004007816 */ /* 0x000fce0000000000 */
.L_x_4516:
[----:B------:R-:W-:Y:S05]  /*b110*/  BSYNC B0 ;  /* 0x0000000000007941 */ /* 0x000fea0003800000 */
.L_x_4515:
[----:B------:R-:W-:Y:S01]  /*b120*/  STG.E.U8 desc[UR36][R2.64], R0 ;  /* 0x0000000002007986 */ /* 0x000fe2000c101124 */
[----:B------:R-:W-:Y:S05]  /*b130*/  EXIT ;  /* 0x000000000000794d */ /* 0x000fea0003800000 */
.L_x_4513:
        /* <DEDUP_REMOVED lines=16> */
.L_x_4520:
[----:B------:R-:W-:-:S04]  /*b240*/  LOP3.LUT R18, R18, 0x80000000, RZ, 0xc0, !PT ;  /* 0x8000000012127812 */ /* 0x000fc800078ec0ff */
[----:B------:R-:W-:-:S04]  /*b250*/  SHF.R.U32.HI R5, RZ, 0x18, R18 ;  /* 0x00000018ff057819 */ /* 0x000fc80000011612 */
[----:B------:R-:W-:-:S04]  /*b260*/  LOP3.LUT R4, R4, R5, RZ, 0xfc, !PT ;  /* 0x0000000504047212 */ /* 0x000fc800078efcff */
[----:B------:R-:W-:-:S07]  /*b270*/  PRMT R0, R4, 0x7610, R0 ;  /* 0x0000761004007816 */ /* 0x000fce0000000000 */
.L_x_4519:
[----:B------:R-:W-:Y:S05]  /*b280*/  BSYNC B0 ;  /* 0x0000000000007941 */ /* 0x000fea0003800000 */
.L_x_4518:
[----:B------:R-:W-:Y:S01]  /*b290*/  STG.E.U8 desc[UR36][R2.64], R0 ;  /* 0x0000000002007986 */ /* 0x000fe2000c101124 */
[----:B------:R-:W-:Y:S05]  /*b2a0*/  EXIT ;  /* 0x000000000000794d */ /* 0x000fea0003800000 */
.L_x_4512:
        /* <DEDUP_REMOVED lines=21> */
.L_x_4495:
        /* <DEDUP_REMOVED lines=15> */
[----:B-1-3-5:R-:W-:Y:S05]  /*b4f0*/  CALL.ABS.NOINC R2 ;  /* 0x0000000002007343 */ /* 0x02afea0003c00000 */
.L_x_4523:
[----:B------:R-:W-:Y:S05]  /*b500*/  EXIT ;  /* 0x000000000000794d */ /* 0x000fea0003800000 */
.L_x_4522:
[----:B-----5:R-:W0:Y:S02]  /*b510*/  F2I.U64.TRUNC R18, R18 ;  /* 0x0000001200127311 */ /* 0x020e24000020d800 */
[----:B0-----:R-:W-:Y:S01]  /*b520*/  STG.E.64 desc[UR36][R2.64], R18 ;  /* 0x0000001202007986 */ /* 0x001fe2000c101b24 */
[----:B------:R-:W-:Y:S05]  /*b530*/  EXIT ;  /* 0x000000000000794d */ /* 0x000fea0003800000 */
.L_x_4521:
[----:B-----5:R-:W0:Y:S02]  /*b540*/  F2I.FTZ.U32.TRUNC.NTZ R5, R18 ;  /* 0x0000001200057305 */ /* 0x020e24000021f000 */
[----:B0-----:R-:W-:Y:S01]  /*b550*/  STG.E desc[UR36][R2.64], R5 ;  /* 0x0000000502007986 */ /* 0x001fe2000c101924 */
[----:B------:R-:W-:Y:S05]  /*b560*/  EXIT ;  /* 0x000000000000794d */ /* 0x000fea0003800000 */
.L_x_4524:
        /* <DEDUP_REMOVED lines=9> */
.L_x_19796:


//--------------------- .text._ZN2at6native18elementwise_kernelILi128ELi2EZNS0_22gpu_kernel_impl_nocastINS0_13BinaryFunctorIfffZZZNS0_17hypot_kernel_cudaERNS_18TensorIteratorBaseEENKUlvE_clEvENKUlvE0_clEvEUlffE_EEEEvS5_RKT_EUliE_EEviT1_ --------------------------
	.section	.text._ZN2at6native18elementwise_kernelILi128ELi2EZNS0_22gpu_kernel_impl_nocastINS0_13BinaryFunctorIfffZZZNS0_17hypot_kernel_cudaERNS_18TensorIteratorBaseEENKUlvE_clEvENKUlvE0_clEvEUlffE_EEEEvS5_RKT_EUliE_EEviT1_,"ax",@progbits
	.align	128
        .global         _ZN2at6native18elementwise_kernelILi128ELi2EZNS0_22gpu_kernel_impl_nocastINS0_13BinaryFunctorIfffZZZNS0_17hypot_kernel_cudaERNS_18TensorIteratorBaseEENKUlvE_clEvENKUlvE0_clEvEUlffE_EEEEvS5_RKT_EUliE_EEviT1_
        .type           _ZN2at6native18elementwise_kernelILi128ELi2EZNS0_22gpu_kernel_impl_nocastINS0_13BinaryFunctorIfffZZZNS0_17hypot_kernel_cudaERNS_18TensorIteratorBaseEENKUlvE_clEvENKUlvE0_clEvEUlffE_EEEEvS5_RKT_EUliE_EEviT1_,@function
        .size           _ZN2at6native18elementwise_kernelILi128ELi2EZNS0_22gpu_kernel_impl_nocastINS0_13BinaryFunctorIfffZZZNS0_17hypot_kernel_cudaERNS_18TensorIteratorBaseEENKUlvE_clEvENKUlvE0_clEvEUlffE_EEEEvS5_RKT_EUliE_EEviT1_,(.L_x_19797 - _ZN2at6native18elementwise_kernelILi128ELi2EZNS0_22gpu_kernel_impl_nocastINS0_13BinaryFunctorIfffZZZNS0_17hypot_kernel_cudaERNS_18TensorIteratorBaseEENKUlvE_clEvENKUlvE0_clEvEUlffE_EEEEvS5_RKT_EUliE_EEviT1_)
        .other          _ZN2at6native18elementwise_kernelILi128ELi2EZNS0_22gpu_kernel_impl_nocastINS0_13BinaryFunctorIfffZZZNS0_17hypot_kernel_cudaERNS_18TensorIteratorBaseEENKUlvE_clEvENKUlvE0_clEvEUlffE_EEEEvS5_RKT_EUliE_EEviT1_,@"STO_CUDA_ENTRY STV_DEFAULT"
_ZN2at6native18elementwise_kernelILi128ELi2EZNS0_22gpu_kernel_impl_nocastINS0_13BinaryFunctorIfffZZZNS0_17hypot_kernel_cudaERNS_18TensorIteratorBaseEENKUlvE_clEvENKUlvE0_clEvEUlffE_EEEEvS5_RKT_EUliE_EEviT1_:
.text._ZN2at6native18elementwise_kernelILi128ELi2EZNS0_22gpu_kernel_impl_nocastINS0_13BinaryFunctorIfffZZZNS0_17hypot_kernel_cudaERNS_18TensorIteratorBaseEENKUlvE_clEvENKUlvE0_clEvEUlffE_EEEEvS5_RKT_EUliE_EEviT1_:
        /* <DEDUP_REMOVED lines=11> */
[----:B------:R-:W-:Y:S01]  /*00b0*/  HFMA2.MMA R4, -RZ, RZ, 0, 0 ;  /* 0x00000000ff047435 */ /* 0x000fe200000001ff */
[----:B------:R-:W-:Y:S02]  /*00c0*/  CS2R R2, SRZ ;  /* 0x0000000000027805 */ /* 0x000fe4000001ff00 */
        /* <DEDUP_REMOVED lines=350> */
.L_x_4527:
[----:B------:R-:W-:Y:S01]  /*16b0*/  ULDC.64 UR8, c[0x0][0x480] ;  /* 0x0001200000087ab9 */ /* 0x000fe20000000a00 */
[----:B------:R-:W-:Y:S01]  /*16c0*/  ULDC.64 UR10, c[0x0][0x488] ;  /* 0x00012200000a7ab9 */ /* 0x000fe20000000a00 */
[----:B------:R-:W-:Y:S02]  /*16d0*/  IADD3 R4, P0, R4, UR8, RZ ;  /* 0x0000000804047c10 */ /* 0x000fe4000ff1e0ff */
[----:B------:R-:W-:Y:S02]  /*16e0*/  IADD3 R6, P1, R2, UR10, RZ ;  /* 0x0000000a02067c10 */ /* 0x000fe4000ff3e0ff */
[----:B------:R-:W-:Y:S01]  /*16f0*/  IADD3.X R5, RZ, UR9, RZ, P0, !PT ;  /* 0x00000009ff057c10 */ /* 0x000fe200087fe4ff */
[----:B------:R-:W-:Y:S01]  /*1700*/  ULDC.64 UR8, c[0x0][0x478] ;  /* 0x00011e0000087ab9 */ /* 0x000fe20000000a00 */
[----:B------:R-:W-:-:S03]  /*1710*/  IADD3.X R7, RZ, UR11, RZ, P1, !PT ;  /* 0x0000000bff077c10 */ /* 0x000fc60008ffe4ff */
[----:B------:R-:W2:Y:S04]  /*1720*/  LDG.E R4, desc[UR4][R4.64] ;  /* 0x0000000404047981 */ /* 0x000ea8000c1e1900 */
[----:B------:R-:W3:Y:S01]  /*1730*/  LDG.E R6, desc[UR4][R6.64] ;  /* 0x0000000406067981 */ /* 0x000ee2000c1e1900 */
[----:B--2---:R-:W-:Y:S01]  /*1740*/  FADD.FTZ R2, |R4|, -RZ ;  /* 0x800000ff04027221 */ /* 0x004fe20000010200 */
[----:B---3--:R-:W-:-:S05]  /*1750*/  FADD.FTZ R9, |R6|, -RZ ;  /* 0x800000ff06097221 */ /* 0x008fca0000010200 */
        /* <DEDUP_REMOVED lines=18> */
.L_x_4526:
[----:B------:R-:W-:Y:S05]  /*1880*/  BSYNC B0 ;  /* 0x0000000000007941 */ /* 0x000fea0003800000 */
.L_x_4525:
[----:B------:R-:W-:-:S13]  /*1890*/  ISETP.GE.AND P0, PT, R9, UR6, PT ;  /* 0x0000000609007c0c */ /* 0x000fda000bf06270 */
[----:B------:R-:W-:Y:S05]  /*18a0*/  @P0 EXIT ;  /* 0x000000000000094d */ /* 0x000fea0003800000 */
[----:B------:R-:W1:Y:S01]  /*18b0*/  LDC R8, c[0x0][0x218] ;  /* 0x00008600ff087b82 */ /* 0x000e620000000800 */
[----:B------:R-:W-:Y:S01]  /*18c0*/  HFMA2.MMA R0, -RZ, RZ, 0, 0 ;  /* 0x00000000ff007435 */ /* 0x000fe200000001ff */
        /* <DEDUP_REMOVED lines=334> */
[----:B------:R-:W-:-:S03]  /*2db0*/  @P0 MOV R8, RZ ;  /* 0x000000ff00080202 */ /* 0x000fc60000000f00 */
[----:B------:R-:W1:Y:S08]  /*2dc0*/  @P0 LDC R13, c[0x0][0x33c] ;  /* 0x0000cf00ff0d0b82 */ /* 0x000e700000000800 */
[----:B------:R-:W2:Y:S08]  /*2dd0*/  @P0 LDC.64 R6, c[0x0][0x468] ;  /* 0x00011a00ff060b82 */ /* 0x000eb00000000a00 */
[----:B------:R-:W3:Y:S01]  /*2de0*/  @P0 LDC R12, c[0x0][0x470] ;  /* 0x00011c00ff0c0b82 */ /* 0x000ee20000000800 */
[----:B0-----:R-:W-:-:S05]  /*2df0*/  @P0 IMAD.HI.U32 R4, R9, R10, R8 ;  /* 0x0000000a09040227 */ /* 0x001fca00078e0008 */
[----:B------:R-:W-:Y:S02]  /*2e00*/  @P0 SHF.R.U32.HI R4, RZ, R11, R4 ;  /* 0x0000000bff040219 */ /* 0x000fe40000011604 */
[----:B------:R-:W-:Y:S02]  /*2e10*/  IADD3 R11, -R9, RZ, RZ ;  /* 0x000000ff090b7210 */ /* 0x000fe40007ffe1ff */
[----:B------:R-:W-:-:S03]  /*2e20*/  @P0 IADD3 R8, -R4, RZ, RZ ;  /* 0x000000ff04080210 */ /* 0x000fc60007ffe1ff */
[----:B------:R-:W-:Y:S01]  /*2e30*/  IMAD R5, R11, UR8, R5 ;  /* 0x000000080b057c24 */ /* 0x000fe2000f8e0205 */
[----:B------:R-:W-:Y:S01]  /*2e40*/  ULDC.64 UR8, c[0x0][0x460] ;  /* 0x0001180000087ab9 */ /* 0x000fe20000000a00 */
[----:B-1----:R-:W-:Y:S02]  /*2e50*/  @P0 IMAD R9, R13, R8, R9 ;  /* 0x000000080d090224 */ /* 0x002fe400078e0209 */
[C---:B------:R-:W-:Y:S02]  /*2e60*/  IMAD R3, R5.reuse, UR6, R3 ;  /* 0x0000000605037c24 */ /* 0x040fe4000f8e0203 */
[C---:B------:R-:W-:Y:S02]  /*2e70*/  IMAD R2, R5.reuse, UR8, R2 ;  /* 0x0000000805027c24 */ /* 0x040fe4000f8e0202 */
[----:B------:R-:W-:Y:S02]  /*2e80*/  IMAD R0, R5, UR9, R0 ;  /* 0x0000000905007c24 */ /* 0x000fe4000f8e0200 */
[----:B--2---:R-:W-:-:S02]  /*2e90*/  @P0 IMAD R3, R9, R6, R3 ;  /* 0x0000000609030224 */ /* 0x004fc400078e0203 */
[C---:B------:R-:W-:Y:S02]  /*2ea0*/  @P0 IMAD R2, R9.reuse, R7, R2 ;  /* 0x0000000709020224 */ /* 0x040fe400078e0202 */
[----:B---3--:R-:W-:-:S07]  /*2eb0*/  @P0 IMAD R0, R9, R12, R0 ;  /* 0x0000000c09000224 */ /* 0x008fce00078e0200 */
.L_x_4528:
        /* <DEDUP_REMOVED lines=29> */
.L_x_4529:
        /* <DEDUP_REMOVED lines=15> */
.L_x_19797:


//--------------------- .text._ZN2at6native27unrolled_elementwise_kernelINS0_13BinaryFunctorIfffZZZNS0_17hypot_kernel_cudaERNS_18TensorIteratorBaseEENKUlvE_clEvENKUlvE0_clEvEUlffE_EESt5arrayIPcLm3EELi4E23TrivialOffsetCalculatorILi2EjESC_ILi1EjENS0_6memory15LoadWithoutCastENSF_16StoreWithoutCastEEEviT_T0_T2_T3_T4_T5_ --------------------------
	.section	.text._ZN2at6native27unrolled_elementwise_kernelINS0_13BinaryFunctorIfffZZZNS0_17hypot_kernel_cudaERNS_18TensorIteratorBaseEENKUlvE_clEvENKUlvE0_clEvEUlffE_EESt5arrayIPcLm3EELi4E23TrivialOffsetCalculatorILi2EjESC_ILi1EjENS0_6memory15LoadWithoutCastENSF_16StoreWithoutCastEEEviT_T0_T2_T3_T4_T5_,"ax",@progbits
	.align	128
        .global         _ZN2at6native27unrolled_elementwise_kernelINS0_13BinaryFunctorIfffZZZNS0_17hypot_kernel_cudaERNS_18TensorIteratorBaseEENKUlvE_clEvENKUlvE0_clEvEUlffE_EESt5arrayIPcLm3EELi4E23TrivialOffsetCalculatorILi2EjESC_ILi1EjENS0_6memory15LoadWithoutCastENSF_16StoreWithoutCastEEEviT_T0_T2_T3_T4_T5_
        .type           _ZN2at6native27unrolled_elementwise_kernelINS0_13BinaryFunctorIfffZZZNS0_17hypot_kernel_cudaERNS_18TensorIteratorBaseEENKUlvE_clEvENKUlvE0_clEvEUlffE_EESt5arrayIPcLm3EELi4E23TrivialOffsetCalculatorILi2EjESC_ILi1EjENS0_6memory15LoadWithoutCastENSF_16StoreWithoutCastEEEviT_T0_T2_T3_T4_T5_,@function
        .size           _ZN2at6native27unrolled_elementwise_kernelINS0_13BinaryFunctorIfffZZZNS0_17hypot_kernel_cudaERNS_18TensorIteratorBaseEENKUlvE_clEvENKUlvE0_clEvEUlffE_EESt5arrayIPcLm3EELi4E23TrivialOffsetCalculatorILi2EjESC_ILi1EjENS0_6memory15LoadWithoutCastENSF_16StoreWithoutCastEEEviT_T0_T2_T3_T4_T5_,(.L_x_19798 - _ZN2at6native27unrolled_elementwise_kernelINS0_13BinaryFunctorIfffZZZNS0_17hypot_kernel_cudaERNS_18TensorIteratorBaseEENKUlvE_clEvENKUlvE0_clEvEUlffE_EESt5arrayIPcLm3EELi4E23TrivialOffsetCalculatorILi2EjESC_ILi1EjENS0_6memory15LoadWithoutCastENSF_16StoreWithoutCastEEEviT_T0_T2_T3_T4_T5_)
        .other          _ZN2at6native27unrolled_elementwise_kernelINS0_13BinaryFunctorIfffZZZNS0_17hypot_kernel_cudaERNS_18TensorIteratorBaseEENKUlvE_clEvENKUlvE0_clEvEUlffE_EESt5arrayIPcLm3EELi4E23TrivialOffsetCalculatorILi2EjESC_ILi1EjENS0_6memory15LoadWithoutCastENSF_16StoreWithoutCastEEEviT_T0_T2_T3_T4_T5_,@"STO_CUDA_ENTRY STV_DEFAULT"
_ZN2at6native27unrolled_elementwise_kernelINS0_13BinaryFunctorIfffZZZNS0_17hypot_kernel_cudaERNS_18TensorIteratorBaseEENKUlvE_clEvENKUlvE0_clEvEUlffE_EESt5arrayIPcLm3EELi4E23TrivialOffsetCalculatorILi2EjESC_ILi1EjENS0_6memory15LoadWithoutCastENSF_16StoreWithoutCastEEEviT_T0_T2_T3_T4_T5_:
.text._ZN2at6native27unrolled_elementwise_kernelINS0_13BinaryFunctorIfffZZZNS0_17hypot_kernel_cudaERNS_18TensorIteratorBaseEENKUlvE_clEvENKUlvE0_clEvEUlffE_EESt5arrayIPcLm3EELi4E23TrivialOffsetCalculatorILi2EjESC_ILi1EjENS0_6memory15LoadWithoutCastENSF_16StoreWithoutCastEEEviT_T0_T2_T3_T4_T5_:
[----:B------:R-:W-:Y:S01]  /*0000*/  LDC R1, c[0x0][0x28] ;  /* 0x00000a00ff017b82 */ /* 0x000fe20000000800 */
[----:B------:R-:W0:Y:S07]  /*0010*/  S2R R0, SR_CTAID.X ;  /* 0x0000000000007919 */ /* 0x000e2e0000002500 */
[----:B------:R-:W0:Y:S01]  /*0020*/  LDC R3, c[0x0][0x210] ;  /* 0x00008400ff037b82 */ /* 0x000e220000000800 */
[----:B------:R-:W-:Y:S01]  /*0030*/  IMAD.MOV.U32 R13, RZ, RZ, RZ ;  /* 0x000000ffff0d7224 */ /* 0x000fe200078e00ff */
        /* <DEDUP_REMOVED lines=10> */
[----:B------:R-:W-:Y:S01]  /*00e0*/  @!P1 IMAD R19, R0, 0x200, R17 ;  /* 0x0000020000139824 */ /* 0x000fe200078e0211 */
[----:B------:R-:W-:-:S04]  /*00f0*/  @!P1 IADD3 R17, R17, 0x80, RZ ;  /* 0x0000008011119810 */ /* 0x000fc80007ffe0ff */
[C---:B------:R-:W-:Y:S01]  /*0100*/  ISETP.GE.AND P3, PT, R17.reuse, R12, PT ;  /* 0x0000000c1100720c */ /* 0x040fe20003f66270 */
[----:B0-----:R-:W-:Y:S01]  /*0110*/  @!P0 IMAD.WIDE.U32 R24, R14, 0x4, R24 ;  /* 0x000000040e188825 */ /* 0x001fe200078e0018 */
[----:B------:R-:W0:Y:S11]  /*0120*/  @!P1 LDC.64 R2, c[0x0][0x228] ;  /* 0x00008a00ff029b82 */ /* 0x000e360000000a00 */
[----:B------:R-:W2:Y:S01]  /*0130*/  @!P3 LDC.64 R4, c[0x0][0x220] ;  /* 0x00008800ff04bb82 */ /* 0x000ea20000000a00 */
[----:B------:R-:W-:Y:S01]  /*0140*/  @!P3 IMAD R21, R0, 0x200, R17 ;  /* 0x000002000015b824 */ /* 0x000fe200078e0211 */
[----:B------:R-:W-:Y:S01]  /*0150*/  @!P3 IADD3 R17, R17, 0x80, RZ ;  /* 0x000000801111b810 */ /* 0x000fe20007ffe0ff */
[----:B-1----:R-:W-:-:S03]  /*0160*/  @!P1 IMAD.WIDE.U32 R22, R19, 0x4, R22 ;  /* 0x0000000413169825 */ /* 0x002fc600078e0016 */
[----:B------:R-:W-:Y:S02]  /*0170*/  ISETP.GE.AND P2, PT, R17, R12, PT ;  /* 0x0000000c1100720c */ /* 0x000fe40003f46270 */
[----:B------:R-:W1:Y:S01]  /*0180*/  @!P3 LDC.64 R6, c[0x0][0x228] ;  /* 0x00008a00ff06bb82 */ /* 0x000e620000000a00 */
[----:B------:R3:W5:Y:S10]  /*0190*/  @!P1 LDG.E R13, desc[UR4][R22.64] ;  /* 0x00000004160d9981 */ /* 0x000774000c1e1900 */
[----:B------:R-:W4:Y:S01]  /*01a0*/  @!P2 LDC.64 R8, c[0x0][0x220] ;  /* 0x00008800ff08ab82 */ /* 0x000f220000000a00 */
[----:B0-----:R-:W-:Y:S01]  /*01b0*/  @!P1 IMAD.WIDE.U32 R2, R19, 0x4, R2 ;  /* 0x0000000413029825 */ /* 0x001fe200078e0002 */
[----:B------:R-:W-:-:S06]  /*01c0*/  @!P2 LEA R17, R0, R17, 0x9 ;  /* 0x000000110011a211 */ /* 0x000fcc00078e48ff */
[----:B---3--:R-:W0:Y:S01]  /*01d0*/  @!P0 LDC.64 R22, c[0x0][0x220] ;  /* 0x00008800ff168b82 */ /* 0x008e220000000a00 */
[----:B--2---:R-:W-:-:S04]  /*01e0*/  @!P3 IMAD.WIDE.U32 R4, R21, 0x4, R4 ;  /* 0x000000041504b825 */ /* 0x004fc800078e0004 */
[----:B-1----:R-:W-:Y:S01]  /*01f0*/  @!P3 IMAD.WIDE.U32 R6, R21, 0x4, R6 ;  /* 0x000000041506b825 */ /* 0x002fe200078e0006 */
[----:B------:R-:W-:Y:S02]  /*0200*/  CS2R R20, SRZ ;  /* 0x0000000000147805 */ /* 0x000fe4000001ff00 */
[----:B------:R-:W1:Y:S04]  /*0210*/  @!P2 LDC.64 R10, c[0x0][0x228] ;  /* 0x00008a00ff0aab82 */ /* 0x000e680000000a00 */
[----:B------:R-:W5:Y:S01]  /*0220*/  @!P0 LDG.E R21, desc[UR4][R24.64] ;  /* 0x0000000418158981 */ /* 0x000f62000c1e1900 */
[----:B------:R-:W-:Y:S01]  /*0230*/  CS2R R18, SRZ ;  /* 0x0000000000127805 */ /* 0x000fe2000001ff00 */
[----:B----4-:R-:W-:Y:S02]  /*0240*/  @!P2 IMAD.WIDE.U32 R8, R17, 0x4, R8 ;  /* 0x000000041108a825 */ /* 0x010fe400078e0008 */
[----:B------:R-:W5:Y:S04]  /*0250*/  @!P3 LDG.E R20, desc[UR4][R6.64] ;  /* 0x000000040614b981 */ /* 0x000f68000c1e1900 */
[----:B------:R2:W5:Y:S01]  /*0260*/  @!P1 LDG.E R18, desc[UR4][R2.64] ;  /* 0x0000000402129981 */ /* 0x000562000c1e1900 */
[----:B0-----:R-:W-:-:S03]  /*0270*/  @!P0 IMAD.WIDE.U32 R22, R14, 0x4, R22 ;  /* 0x000000040e168825 */ /* 0x001fc600078e0016 */
[----:B------:R0:W5:Y:S01]  /*0280*/  @!P3 LDG.E R19, desc[UR4][R4.64] ;  /* 0x000000040413b981 */ /* 0x000162000c1e1900 */
[----:B------:R-:W-:Y:S01]  /*0290*/  IMAD.MOV.U32 R14, RZ, RZ, RZ ;  /* 0x000000ffff0e7224 */ /* 0x000fe200078e00ff */
[----:B--2---:R-:W2:Y:S05]  /*02a0*/  @!P0 LDC.64 R2, c[0x0][0x218] ;  /* 0x00008600ff028b82 */ /* 0x004eaa0000000a00 */
[----:B------:R-:W5:Y:S01]  /*02b0*/  @!P0 LDG.E R14, desc[UR4][R22.64] ;  /* 0x00000004160e8981 */ /* 0x000f62000c1e1900 */
[----:B-1----:R-:W-:Y:S01]  /*02c0*/  @!P2 IMAD.WIDE.U32 R10, R17, 0x4, R10 ;  /* 0x00000004110aa825 */ /* 0x002fe200078e000a */
[----:B------:R-:W-:Y:S02]  /*02d0*/  CS2R R16, SRZ ;  /* 0x0000000000107805 */ /* 0x000fe4000001ff00 */
[----:B0-----:R-:W-:-:S04]  /*02e0*/  MOV R5, R15 ;  /* 0x0000000f00057202 */ /* 0x001fc80000000f00 */
[----:B------:R-:W-:Y:S01]  /*02f0*/  IADD3 R7, R5, 0x100, RZ ;  /* 0x0000010005077810 */ /* 0x000fe20007ffe0ff */
[----:B------:R0:W5:Y:S01]  /*0300*/  @!P2 LDG.E R16, desc[UR4][R10.64] ;  /* 0x000000040a10a981 */ /* 0x000162000c1e1900 */
[----:B------:R-:W-:Y:S02]  /*0310*/  BSSY B0, `(.L_x_4530) ;  /* 0x000001c000007945 */ /* 0x000fe40003800000 */
[----:B------:R-:W-:Y:S01]  /*0320*/  ISETP.GE.AND P1, PT, R7, R12, PT ;  /* 0x0000000c0700720c */ /* 0x000fe20003f26270 */
[----:B------:R1:W5:Y:S01]  /*0330*/  @!P2 LDG.E R17, desc[UR4][R8.64] ;  /* 0x000000040811a981 */ /* 0x000362000c1e1900 */
[----:B------:R-:W-:Y:S02]  /*0340*/  @!P0 IMAD R7, R0, 0x200, R15 ;  /* 0x0000020000078824 */ /* 0x000fe400078e020f */
[C---:B0-----:R-:W-:Y:S02]  /*0350*/  VIADD R11, R5.reuse, 0x80 ;  /* 0x00000080050b7836 */ /* 0x041fe40000000000 */
[----:B-1----:R-:W-:-:S03]  /*0360*/  VIADD R9, R5, 0x180 ;  /* 0x0000018005097836 */ /* 0x002fc60000000000 */
[----:B------:R-:W-:Y:S01]  /*0370*/  @!P0 MOV R5, R11 ;  /* 0x0000000b00058202 */ /* 0x000fe20000000f00 */
[----:B--2---:R-:W-:Y:S01]  /*0380*/  @!P0 IMAD.WIDE.U32 R2, R7, 0x4, R2 ;  /* 0x0000000407028825 */ /* 0x004fe200078e0002 */
[-C--:B------:R-:W-:Y:S02]  /*0390*/  ISETP.GE.AND P6, PT, R11, R12.reuse, PT ;  /* 0x0000000c0b00720c */ /* 0x080fe40003fc6270 */
[-C--:B------:R-:W-:Y:S02]  /*03a0*/  ISETP.GE.AND P2, PT, R9, R12.reuse, PT ;  /* 0x0000000c0900720c */ /* 0x080fe40003f46270 */
[----:B------:R-:W-:Y:S01]  /*03b0*/  ISETP.GE.AND P3, PT, R5, R12, PT ;  /* 0x0000000c0500720c */ /* 0x000fe20003f66270 */
[----:B------:R-:W-:-:S12]  /*03c0*/  @P0 BRA `(.L_x_4531) ;  /* 0x0000000000400947 */ /* 0x000fd80003800000 */
[----:B-----5:R-:W-:Y:S01]  /*03d0*/  FADD.FTZ R14, |R14|, -RZ ;  /* 0x800000ff0e0e7221 */ /* 0x020fe20000010200 */
[----:B------:R-:W-:-:S05]  /*03e0*/  FADD.FTZ R21, |R21|, -RZ ;  /* 0x800000ff15157221 */ /* 0x000fca0000010200 */
        /* <DEDUP_REMOVED lines=14> */
.L_x_4531:
[----:B------:R-:W-:Y:S05]  /*04d0*/  BSYNC B0 ;  /* 0x0000000000007941 */ /* 0x000fea0003800000 */
.L_x_4530:
[----:B------:R-:W-:Y:S04]  /*04e0*/  BSSY B0, `(.L_x_4532) ;  /* 0x0000012000007945 */ /* 0x000fe80003800000 */
[----:B------:R-:W-:Y:S05]  /*04f0*/  @P6 BRA `(.L_x_4533) ;  /* 0x0000000000406947 */ /* 0x000fea0003800000 */
        /* <DEDUP_REMOVED lines=16> */
.L_x_4533:
[----:B------:R-:W-:Y:S05]  /*0600*/  BSYNC B0 ;  /* 0x0000000000007941 */ /* 0x000fea0003800000 */
.L_x_4532:
[----:B------:R-:W-:Y:S04]  /*0610*/  BSSY B0, `(.L_x_4534) ;  /* 0x0000012000007945 */ /* 0x000fe80003800000 */
[----:B------:R-:W-:Y:S05]  /*0620*/  @P1 BRA `(.L_x_4535) ;  /* 0x0000000000401947 */ /* 0x000fea0003800000 */
[----:B-----5:R-:W-:Y:S01]  /*0630*/  FADD.FTZ R19, |R19|, -RZ ;  /* 0x800000ff13137221 */ /* 0x020fe20000010200 */
[----:B------:R-:W-:-:S05]  /*0640*/  FADD.FTZ R20, |R20|, -RZ ;  /* 0x800000ff14147221 */ /* 0x000fca0000010200 */
        /* <DEDUP_REMOVED lines=14> */
.L_x_4535:
[----:B------:R-:W-:Y:S05]  /*0730*/  BSYNC B0 ;  /* 0x0000000000007941 */ /* 0x000fea0003800000 */
.L_x_4534:
        /* <DEDUP_REMOVED lines=18> */
.L_x_4537:
[----:B------:R-:W-:Y:S05]  /*0860*/  BSYNC B0 ;  /* 0x0000000000007941 */ /* 0x000fea0003800000 */
.L_x_4536:
[----:B------:R0:W-:Y:S01]  /*0870*/  @!P0 STG.E desc[UR4][R2.64], R7 ;  /* 0x0000000702008986 */ /* 0x0001e2000c101904 */
[----:B------:R-:W-:Y:S04]  /*0880*/  BSSY B0, `(.L_x_4538) ;  /* 0x000000c000007945 */ /* 0x000fe80003800000 */
[----:B------:R-:W-:Y:S05]  /*0890*/  @P3 BRA `(.L_x_4539) ;  /* 0x0000000000283947 */ /* 0x000fea0003800000 */
[----:B------:R-:W1:Y:S01]  /*08a0*/  LDC.64 R8, c[0x0][0x218] ;  /* 0x00008600ff087b82 */ /* 0x000e620000000a00 */
[----:B0-----:R-:W-:Y:S01]  /*08b0*/  LEA R3, R0, R5, 0x9 ;  /* 0x0000000500037211 */ /* 0x001fe200078e48ff */
[----:B------:R-:W-:-:S05]  /*08c0*/  VIADD R5, R5, 0x80 ;  /* 0x0000008005057836 */ /* 0x000fca0000000000 */
[----:B------:R-:W-:-:S13]  /*08d0*/  ISETP.GE.AND P0, PT, R5, R12, PT ;  /* 0x0000000c0500720c */ /* 0x000fda0003f06270 */
[----:B------:R-:W-:Y:S01]  /*08e0*/  @!P0 LEA R7, R0, R5, 0x9 ;  /* 0x0000000500078211 */ /* 0x000fe200078e48ff */
[----:B------:R-:W-:Y:S02]  /*08f0*/  @!P0 VIADD R5, R5, 0x80 ;  /* 0x0000008005058836 */ /* 0x000fe40000000000 */
[----:B-1----:R-:W-:-:S04]  /*0900*/  IMAD.WIDE.U32 R2, R3, 0x4, R8 ;  /* 0x0000000403027825 */ /* 0x002fc800078e0008 */
[----:B------:R-:W-:Y:S01]  /*0910*/  @!P0 IMAD.WIDE.U32 R8, R7, 0x4, R8 ;  /* 0x0000000407088825 */ /* 0x000fe200078e0008 */
[----:B------:R1:W-:Y:S04]  /*0920*/  STG.E desc[UR4][R2.64], R4 ;  /* 0x0000000402007986 */ /* 0x0003e8000c101904 */
[----:B------:R1:W-:Y:S02]  /*0930*/  @!P0 STG.E desc[UR4][R8.64], R6 ;  /* 0x0000000608008986 */ /* 0x0003e4000c101904 */
.L_x_4539:
[----:B------:R-:W-:Y:S05]  /*0940*/  BSYNC B0 ;  /* 0x0000000000007941 */ /* 0x000fea0003800000 */
.L_x_4538:
[----:B------:R-:W-:-:S13]  /*0950*/  ISETP.GE.AND P0, PT, R5, R12, PT ;  /* 0x0000000c0500720c */ /* 0x000fda0003f06270 */
[----:B------:R-:W-:Y:S05]  /*0960*/  @P0 EXIT ;  /* 0x000000000000094d */ /* 0x000fea0003800000 */
[----:B01----:R-:W0:Y:S01]  /*0970*/  LDC.64 R2, c[0x0][0x218] ;  /* 0x00008600ff027b82 */ /* 0x003e220000000a00 */
[----:B------:R-:W-:-:S05]  /*0980*/  LEA R5, R0, R5, 0x9 ;  /* 0x0000000500057211 */ /* 0x000fca00078e48ff */
[----:B0-----:R-:W-:-:S05]  /*0990*/  IMAD.WIDE.U32 R2, R5, 0x4, R2 ;  /* 0x0000000405027825 */ /* 0x001fca00078e0002 */
[----:B------:R-:W-:Y:S01]  /*09a0*/  STG.E desc[UR4][R2.64], R11 ;  /* 0x0000000b02007986 */ /* 0x000fe2000c101904 */
[----:B------:R-:W-:Y:S05]  /*09b0*/  EXIT ;  /* 0x000000000000794d */ /* 0x000fea0003800000 */
.L_x_4540:
        /* <DEDUP_REMOVED lines=12> */
.L_x_19798:


//--------------------- .text._ZN2at6native29vectorized_elementwise_kernelILi2ENS0_13BinaryFunctorIfffZZZNS0_17hypot_kernel_cudaERNS_18TensorIteratorBaseEENKUlvE_clEvENKUlvE0_clEvEUlffE_EESt5arrayIPcLm3EEEEviT0_T1_ --------------------------
	.section	.text._ZN2at6native29vectorized_elementwise_kernelILi2ENS0_13BinaryFunctorIfffZZZNS0_17hypot_kernel_cudaERNS_18TensorIteratorBaseEENKUlvE_clEvENKUlvE0_clEvEUlffE_EESt5arrayIPcLm3EEEEviT0_T1_,"ax",@progbits
	.align	128
        .global         _ZN2at6native29vectorized_elementwise_kernelILi2ENS0_13BinaryFunctorIfffZZZNS0_17hypot_kernel_cudaERNS_18TensorIteratorBaseEENKUlvE_clEvENKUlvE0_clEvEUlffE_EESt5arrayIPcLm3EEEEviT0_T1_
        .type           _ZN2at6native29vectorized_elementwise_kernelILi2ENS0_13BinaryFunctorIfffZZZNS0_17hypot_kernel_cudaERNS_18TensorIteratorBaseEENKUlvE_clEvENKUlvE0_clEvEUlffE_EESt5arrayIPcLm3EEEEviT0_T1_,@function
        .size           _ZN2at6native29vectorized_elementwise_kernelILi2ENS0_13BinaryFunctorIfffZZZNS0_17hypot_kernel_cudaERNS_18TensorIteratorBaseEENKUlvE_clEvENKUlvE0_clEvEUlffE_EESt5arrayIPcLm3EEEEviT0_T1_,(.L_x_19799 - _ZN2at6native29vectorized_elementwise_kernelILi2ENS0_13BinaryFunctorIfffZZZNS0_17hypot_kernel_cudaERNS_18TensorIteratorBaseEENKUlvE_clEvENKUlvE0_clEvEUlffE_EESt5arrayIPcLm3EEEEviT0_T1_)
        .other          _ZN2at6native29vectorized_elementwise_kernelILi2ENS0_13BinaryFunctorIfffZZZNS0_17hypot_kernel_cudaERNS_18TensorIteratorBaseEENKUlvE_clEvENKUlvE0_clEvEUlffE_EESt5arrayIPcLm3EEEEviT0_T1_,@"STO_CUDA_ENTRY STV_DEFAULT"
_ZN2at6native29vectorized_elementwise_kernelILi2ENS0_13BinaryFunctorIfffZZZNS0_17hypot_kernel_cudaERNS_18TensorIteratorBaseEENKUlvE_clEvENKUlvE0_clEvEUlffE_EESt5arrayIPcLm3EEEEviT0_T1_:
.text._ZN2at6native29vectorized_elementwise_kernelILi2ENS0_13BinaryFunctorIfffZZZNS0_17hypot_kernel_cudaERNS_18TensorIteratorBaseEENKUlvE_clEvENKUlvE0_clEvEUlffE_EESt5arrayIPcLm3EEEEviT0_T1_:
        /* <DEDUP_REMOVED lines=15> */
[----:B------:R-:W3:Y:S01]  /*00f0*/  LDG.E.64 R8, desc[UR4][R14.64+0x400] ;  /* 0x000400040e087981 */ /* 0x000ee2000c1e1b00 */
[----:B------:R-:W-:-:S05]  /*0100*/  IMAD.WIDE.U32 R18, R0, 0x8, R18 ;  /* 0x0000000800127825 */ /* 0x000fca00078e0012 */
[----:B------:R-:W4:Y:S04]  /*0110*/  LDG.E.64 R10, desc[UR4][R18.64] ;  /* 0x00000004120a7981 */ /* 0x000f28000c1e1b00 */
[----:B------:R-:W5:Y:S01]  /*0120*/  LDG.E.64 R6, desc[UR4][R18.64+0x400] ;  /* 0x0004000412067981 */ /* 0x000f62000c1e1b00 */
[----:B--2---:R-:W-:Y:S01]  /*0130*/  FADD.FTZ R12, |R12|, -RZ ;  /* 0x800000ff0c0c7221 */ /* 0x004fe20000010200 */
[----:B----4-:R-:W-:-:S05]  /*0140*/  FADD.FTZ R5, |R10|, -RZ ;  /* 0x800000ff0a057221 */ /* 0x010fca0000010200 */
[----:B------:R-:W-:-:S04]  /*0150*/  VIMNMX R3, R12, R5, !PT ;  /* 0x000000050c037248 */ /* 0x000fc80007fe0100 */
[----:B------:R-:W-:Y:S01]  /*0160*/  LOP3.LUT R4, R3, 0xfe000000, RZ, 0xc0, !PT ;  /* 0xfe00000003047812 */ /* 0x000fe200078ec0ff */
[----:B------:R-:W-:Y:S01]  /*0170*/  FADD.FTZ R13, |R13|, -RZ ;  /* 0x800000ff0d0d7221 */ /* 0x000fe20000010200 */
[----:B------:R-:W-:Y:S01]  /*0180*/  VIMNMX R5, R12, R5, PT ;  /* 0x000000050c057248 */ /* 0x000fe20003fe0100 */
[----:B------:R-:W-:Y:S01]  /*0190*/  FADD.FTZ R16, |R11|, -RZ ;  /* 0x800000ff0b107221 */ /* 0x000fe20000010200 */
[----:B------:R-:W-:Y:S01]  /*01a0*/  IADD3 R10, -R4, 0x7e800000, RZ ;  /* 0x7e800000040a7810 */ /* 0x000fe20007ffe1ff */
[----:B---3--:R-:W-:Y:S01]  /*01b0*/  FADD.FTZ R23, |R8|, -RZ ;  /* 0x800000ff08177221 */ /* 0x008fe20000010200 */
[----:B-----5:R-:W-:Y:S02]  /*01c0*/  FADD.FTZ R20, |R6|, -RZ ;  /* 0x800000ff06147221 */ /* 0x020fe40000010200 */
[----:B------:R-:W-:Y:S01]  /*01d0*/  VIMNMX R6, R13, R16, !PT ;  /* 0x000000100d067248 */ /* 0x000fe20007fe0100 */
[-C--:B------:R-:W-:Y:S01]  /*01e0*/  FMUL.FTZ R8, R5, R10.reuse ;  /* 0x0000000a05087220 */ /* 0x080fe20000410000 */
[----:B------:R-:W-:Y:S01]  /*01f0*/  FADD.FTZ R25, |R9|, -RZ ;  /* 0x800000ff09197221 */ /* 0x000fe20000010200 */
[----:B------:R-:W-:Y:S01]  /*0200*/  FADD.FTZ R12, |R7|, -RZ ;  /* 0x800000ff070c7221 */ /* 0x000fe20000010200 */
[----:B------:R-:W-:Y:S01]  /*0210*/  FMUL.FTZ R10, R3, R10 ;  /* 0x0000000a030a7220 */ /* 0x000fe20000410000 */
[----:B------:R-:W-:Y:S01]  /*0220*/  FMUL.FTZ R11, R8, R8 ;  /* 0x00000008080b7220 */ /* 0x000fe20000410000 */
[----:B------:R-:W-:-:S02]  /*0230*/  LOP3.LUT R9, R6, 0xfe000000, RZ, 0xc0, !PT ;  /* 0xfe00000006097812 */ /* 0x000fc400078ec0ff */
[----:B------:R-:W-:Y:S01]  /*0240*/  VIMNMX R7, R13, R16, PT ;  /* 0x000000100d077248 */ /* 0x000fe20003fe0100 */
[----:B------:R-:W-:Y:S01]  /*0250*/  FFMA.FTZ R10, R10, R10, R11 ;  /* 0x0000000a0a0a7223 */ /* 0x000fe2000001000b */
[----:B------:R-:W-:Y:S02]  /*0260*/  IADD3 R13, -R9, 0x7e800000, RZ ;  /* 0x7e800000090d7810 */ /* 0x000fe40007ffe1ff */
[----:B------:R-:W-:Y:S02]  /*0270*/  VIMNMX R11, R25, R12, !PT ;  /* 0x0000000c190b7248 */ /* 0x000fe40007fe0100 */
[----:B------:R-:W-:Y:S01]  /*0280*/  VIMNMX R8, R23, R20, !PT ;  /* 0x0000001417087248 */ /* 0x000fe20007fe0100 */
[-C--:B------:R-:W-:Y:S01]  /*0290*/  FMUL.FTZ R16, R7, R13.reuse ;  /* 0x0000000d07107220 */ /* 0x080fe20000410000 */
[----:B------:R-:W-:Y:S02]  /*02a0*/  LOP3.LUT R24, R11, 0xfe000000, RZ, 0xc0, !PT ;  /* 0xfe0000000b187812 */ /* 0x000fe400078ec0ff */
[----:B------:R-:W-:Y:S01]  /*02b0*/  LOP3.LUT R22, R8, 0xfe000000, RZ, 0xc0, !PT ;  /* 0xfe00000008167812 */ /* 0x000fe200078ec0ff */
[----:B------:R-:W-:Y:S01]  /*02c0*/  FMUL.FTZ R13, R6, R13 ;  /* 0x0000000d060d7220 */ /* 0x000fe20000410000 */
[----:B------:R-:W-:Y:S01]  /*02d0*/  VIMNMX R25, R25, R12, PT ;  /* 0x0000000c19197248 */ /* 0x000fe20003fe0100 */
[----:B------:R-:W-:Y:S01]  /*02e0*/  FMUL.FTZ R26, R16, R16 ;  /* 0x00000010101a7220 */ /* 0x000fe20000410000 */
[----:B------:R-:W-:-:S02]  /*02f0*/  IADD3 R12, -R24, 0x7e800000, RZ ;  /* 0x7e800000180c7810 */ /* 0x000fc40007ffe1ff */
[----:B------:R-:W-:Y:S02]  /*0300*/  VIMNMX R23, R23, R20, PT ;  /* 0x0000001417177248 */ /* 0x000fe40003fe0100 */
[----:B------:R-:W-:Y:S01]  /*0310*/  IADD3 R17, -R22, 0x7e800000, RZ ;  /* 0x7e80000016117810 */ /* 0x000fe20007ffe1ff */
[----:B------:R-:W-:Y:S01]  /*0320*/  FFMA.FTZ R26, R13, R13, R26 ;  /* 0x0000000d0d1a7223 */ /* 0x000fe2000001001a */
[----:B------:R-:W-:-:S03]  /*0330*/  FMUL.FTZ R13, R25, R12 ;  /* 0x0000000c190d7220 */ /* 0x000fc60000410000 */
[-C--:B------:R-:W-:Y:S01]  /*0340*/  FMUL.FTZ R20, R23, R17.reuse ;  /* 0x0000001117147220 */ /* 0x080fe20000410000 */
[----:B------:R-:W-:Y:S01]  /*0350*/  FMUL.FTZ R17, R8, R17 ;  /* 0x0000001108117220 */ /* 0x000fe20000410000 */
[----:B------:R-:W-:Y:S01]  /*0360*/  FMUL.FTZ R12, R11, R12 ;  /* 0x0000000c0b0c7220 */ /* 0x000fe20000410000 */
[----:B------:R-:W-:Y:S01]  /*0370*/  FMUL.FTZ R13, R13, R13 ;  /* 0x0000000d0d0d7220 */ /* 0x000fe20000410000 */
[----:B------:R-:W-:-:S03]  /*0380*/  FMUL.FTZ R20, R20, R20 ;  /* 0x0000001414147220 */ /* 0x000fc60000410000 */
[----:B------:R-:W-:Y:S01]  /*0390*/  FFMA.FTZ R28, R12, R12, R13 ;  /* 0x0000000c0c1c7223 */ /* 0x000fe2000001000d */
[----:B------:R-:W-:Y:S01]  /*03a0*/  FFMA.FTZ R27, R17, R17, R20 ;  /* 0x00000011111b7223 */ /* 0x000fe20000010014 */
[----:B------:R-:W2:Y:S04]  /*03b0*/  LDG.E.64 R12, desc[UR4][R18.64+0x800] ;  /* 0x00080004120c7981 */ /* 0x000ea8000c1e1b00 */
[----:B------:R-:W3:Y:S04]  /*03c0*/  LDG.E.64 R16, desc[UR4][R14.64+0x800] ;  /* 0x000800040e107981 */ /* 0x000ee8000c1e1b00 */
[----:B------:R-:W4:Y:S04]  /*03d0*/  LDG.E.64 R20, desc[UR4][R18.64+0xc00] ;  /* 0x000c000412147981 */ /* 0x000f28000c1e1b00 */
[----:B------:R-:W5:Y:S01]  /*03e0*/  LDG.E.64 R14, desc[UR4][R14.64+0xc00] ;  /* 0x000c00040e0e7981 */ /* 0x000f62000c1e1b00 */
[----:B------:R-:W0:Y:S01]  /*03f0*/  MUFU.SQRT R10, R10 ;  /* 0x0000000a000a7308 */ /* 0x000e220000002000 */
[----:B------:R-:W-:-:S02]  /*0400*/  FSETP.NEU.FTZ.AND P1, PT, R5, RZ, PT ;  /* 0x000000ff0500720b */ /* 0x000fc40003f3d000 */
[----:B------:R-:W-:-:S05]  /*0410*/  FSETP.NEU.FTZ.AND P3, PT, R7, RZ, PT ;  /* 0x000000ff0700720b */ /* 0x000fca0003f7d000 */
[----:B------:R-:W1:Y:S01]  /*0420*/  MUFU.SQRT R26, R26 ;  /* 0x0000001a001a7308 */ /* 0x000e620000002000 */
[----:B------:R-:W-:Y:S02]  /*0430*/  FSETP.NEU.FTZ.AND P0, PT, R5, +INF , PT ;  /* 0x7f8000000500780b */ /* 0x000fe40003f1d000 */
[----:B------:R-:W-:-:S05]  /*0440*/  LOP3.LUT R5, R4, 0x800000, RZ, 0xfc, !PT ;  /* 0x0080000004057812 */ /* 0x000fca00078efcff */
[----:B------:R-:W1:Y:S01]  /*0450*/  MUFU.SQRT R28, R28 ;  /* 0x0000001c001c7308 */ /* 0x000e620000002000 */
[----:B------:R-:W-:Y:S01]  /*0460*/  FSETP.NEU.FTZ.AND P6, PT, R25, RZ, PT ;  /* 0x000000ff1900720b */ /* 0x000fe20003fdd000 */
[----:B0-----:R-:W-:Y:S01]  /*0470*/  @P1 FMUL.FTZ R3, R10, R5 ;  /* 0x000000050a031220 */ /* 0x001fe20000410000 */
[----:B------:R-:W-:Y:S02]  /*0480*/  LOP3.LUT R9, R9, 0x800000, RZ, 0xfc, !PT ;  /* 0x0080000009097812 */ /* 0x000fe400078efcff */
[----:B------:R-:W-:Y:S02]  /*0490*/  LOP3.LUT R5, R24, 0x800000, RZ, 0xfc, !PT ;  /* 0x0080000018057812 */ /* 0x000fe400078efcff */
[----:B------:R-:W-:Y:S01]  /*04a0*/  FSETP.NEU.FTZ.AND P2, PT, R7, +INF , PT ;  /* 0x7f8000000700780b */ /* 0x000fe20003f5d000 */
[----:B------:R-:W0:Y:S01]  /*04b0*/  MUFU.SQRT R27, R27 ;  /* 0x0000001b001b7308 */ /* 0x000e220000002000 */
[----:B-1----:R-:W-:Y:S01]  /*04c0*/  @P3 FMUL.FTZ R6, R26, R9 ;  /* 0x000000091a063220 */ /* 0x002fe20000410000 */
[----:B------:R-:W-:-:S02]  /*04d0*/  FSETP.NEU.FTZ.AND P5, PT, R23, RZ, PT ;  /* 0x000000ff1700720b */ /* 0x000fc40003fbd000 */
[----:B------:R-:W-:Y:S02]  /*04e0*/  FSETP.NEU.FTZ.AND P4, PT, R23, +INF , PT ;  /* 0x7f8000001700780b */ /* 0x000fe40003f9d000 */
[----:B------:R-:W-:Y:S01]  /*04f0*/  @P6 FMUL.FTZ R11, R28, R5 ;  /* 0x000000051c0b6220 */ /* 0x000fe20000410000 */
[----:B------:R-:W-:-:S08]  /*0500*/  LOP3.LUT R22, R22, 0x800000, RZ, 0xfc, !PT ;  /* 0x0080000016167812 */ /* 0x000fd000078efcff */
[----:B0-----:R-:W-:Y:S01]  /*0510*/  @P5 FMUL.FTZ R8, R27, R22 ;  /* 0x000000161b085220 */ /* 0x001fe20000410000 */
[----:B------:R-:W-:-:S04]  /*0520*/  FSETP.NEU.FTZ.AND P3, PT, R25, +INF , PT ;  /* 0x7f8000001900780b */ /* 0x000fc80003f7d000 */
[----:B------:R-:W-:Y:S01]  /*0530*/  FSEL R11, R11, +INF , P3 ;  /* 0x7f8000000b0b7808 */ /* 0x000fe20001800000 */
[----:B--2---:R-:W-:Y:S01]  /*0540*/  FADD.FTZ R13, |R13|, -RZ ;  /* 0x800000ff0d0d7221 */ /* 0x004fe20000010200 */
[----:B---3--:R-:W-:Y:S01]  /*0550*/  FADD.FTZ R4, |R17|, -RZ ;  /* 0x800000ff11047221 */ /* 0x008fe20000010200 */
[----:B------:R-:W-:Y:S01]  /*0560*/  FADD.FTZ R10, |R16|, -RZ ;  /* 0x800000ff100a7221 */ /* 0x000fe20000010200 */
[----:B------:R-:W-:-:S03]  /*0570*/  FADD.FTZ R17, |R12|, -RZ ;  /* 0x800000ff0c117221 */ /* 0x000fc60000010200 */
[----:B------:R-:W-:Y:S02]  /*0580*/  VIMNMX R9, R4, R13, !PT ;  /* 0x0000000d04097248 */ /* 0x000fe40007fe0100 */
[----:B------:R-:W-:Y:S01]  /*0590*/  VIMNMX R7, R10, R17, !PT ;  /* 0x000000110a077248 */ /* 0x000fe20007fe0100 */
[----:B----4-:R-:W-:Y:S01]  /*05a0*/  FADD.FTZ R5, |R20|, -RZ ;  /* 0x800000ff14057221 */ /* 0x010fe20000010200 */
[----:B-----5:R-:W-:Y:S01]  /*05b0*/  FADD.FTZ R16, |R14|, -RZ ;  /* 0x800000ff0e107221 */ /* 0x020fe20000010200 */
[----:B------:R-:W-:Y:S02]  /*05c0*/  LOP3.LUT R14, R9, 0xfe000000, RZ, 0xc0, !PT ;  /* 0xfe000000090e7812 */ /* 0x000fe400078ec0ff */
[----:B------:R-:W-:Y:S02]  /*05d0*/  LOP3.LUT R23, R7, 0xfe000000, RZ, 0xc0, !PT ;  /* 0xfe00000007177812 */ /* 0x000fe400078ec0ff */
[----:B------:R-:W-:Y:S02]  /*05e0*/  VIMNMX R13, R4, R13, PT ;  /* 0x0000000d040d7248 */ /* 0x000fe40003fe0100 */
[----:B------:R-:W-:-:S02]  /*05f0*/  IADD3 R20, -R14, 0x7e800000, RZ ;  /* 0x7e8000000e147810 */ /* 0x000fc40007ffe1ff */
[----:B------:R-:W-:Y:S02]  /*0600*/  VIMNMX R10, R10, R17, PT ;  /* 0x000000110a0a7248 */ /* 0x000fe40003fe0100 */
[----:B------:R-:W-:Y:S02]  /*0610*/  IADD3 R4, -R23, 0x7e800000, RZ ;  /* 0x7e80000017047810 */ /* 0x000fe40007ffe1ff */
[----:B------:R-:W-:Y:S01]  /*0620*/  VIMNMX R12, R16, R5, !PT ;  /* 0x00000005100c7248 */ /* 0x000fe20007fe0100 */
[----:B------:R-:W-:Y:S01]  /*0630*/  FADD.FTZ R18, |R15|, -RZ ;  /* 0x800000ff0f127221 */ /* 0x000fe20000010200 */
[----:B------:R-:W-:Y:S01]  /*0640*/  FMUL.FTZ R19, R13, R20 ;  /* 0x000000140d137220 */ /* 0x000fe20000410000 */
[-C--:B------:R-:W-:Y:S01]  /*0650*/  FMUL.FTZ R17, R10, R4.reuse ;  /* 0x000000040a117220 */ /* 0x080fe20000410000 */
[----:B------:R-:W-:Y:S01]  /*0660*/  LOP3.LUT R15, R12, 0xfe000000, RZ, 0xc0, !PT ;  /* 0xfe0000000c0f7812 */ /* 0x000fe200078ec0ff */
[----:B------:R-:W-:Y:S01]  /*0670*/  FADD.FTZ R21, |R21|, -RZ ;  /* 0x800000ff15157221 */ /* 0x000fe20000010200 */
[----:B------:R-:W-:Y:S01]  /*0680*/  FMUL.FTZ R27, R19, R19 ;  /* 0x00000013131b7220 */ /* 0x000fe20000410000 */
[----:B------:R-:W-:Y:S01]  /*0690*/  FMUL.FTZ R4, R7, R4 ;  /* 0x0000000407047220 */ /* 0x000fe20000410000 */
[----:B------:R-:W-:Y:S01]  /*06a0*/  FMUL.FTZ R20, R9, R20 ;  /* 0x0000001409147220 */ /* 0x000fe20000410000 */
[----:B------:R-:W-:Y:S01]  /*06b0*/  FMUL.FTZ R17, R17, R17 ;  /* 0x0000001111117220 */ /* 0x000fe20000410000 */
[----:B------:R-:W-:-:S02]  /*06c0*/  VIMNMX R16, R16, R5, PT ;  /* 0x0000000510107248 */ /* 0x000fc40003fe0100 */
[----:B------:R-:W-:Y:S01]  /*06d0*/  IADD3 R19, -R15, 0x7e800000, RZ ;  /* 0x7e8000000f137810 */ /* 0x000fe20007ffe1ff */
[----:B------:R-:W-:Y:S01]  /*06e0*/  FFMA.FTZ R24, R4, R4, R17 ;  /* 0x0000000404187223 */ /* 0x000fe20000010011 */
[----:B------:R-:W-:Y:S01]  /*06f0*/  FFMA.FTZ R26, R20, R20, R27 ;  /* 0x00000014141a7223 */ /* 0x000fe2000001001b */
[----:B------:R-:W-:Y:S01]  /*0700*/  VIMNMX R17, R18, R21, PT ;  /* 0x0000001512117248 */ /* 0x000fe20003fe0100 */
[----:B------:R-:W0:Y:S01]  /*0710*/  LDC.64 R4, c[0x0][0x218] ;  /* 0x00008600ff047b82 */ /* 0x000e220000000a00 */
[----:B------:R-:W-:Y:S01]  /*0720*/  FMUL.FTZ R20, R16, R19 ;  /* 0x0000001310147220 */ /* 0x000fe20000410000 */
[----:B------:R-:W-:-:S03]  /*0730*/  VIMNMX R18, R18, R21, !PT ;  /* 0x0000001512127248 */ /* 0x000fc60007fe0100 */
[----:B------:R-:W-:Y:S01]  /*0740*/  FMUL.FTZ R22, R20, R20 ;  /* 0x0000001414167220 */ /* 0x000fe20000410000 */
[----:B------:R-:W-:-:S04]  /*0750*/  LOP3.LUT R20, R18, 0xfe000000, RZ, 0xc0, !PT ;  /* 0xfe00000012147812 */ /* 0x000fc800078ec0ff */
[----:B------:R-:W-:Y:S01]  /*0760*/  IADD3 R27, -R20, 0x7e800000, RZ ;  /* 0x7e800000141b7810 */ /* 0x000fe20007ffe1ff */
[----:B------:R-:W-:-:S04]  /*0770*/  FMUL.FTZ R21, R12, R19 ;  /* 0x000000130c157220 */ /* 0x000fc80000410000 */
[-C--:B------:R-:W-:Y:S01]  /*0780*/  FMUL.FTZ R28, R17, R27.reuse ;  /* 0x0000001b111c7220 */ /* 0x080fe20000410000 */
[----:B------:R-:W-:Y:S01]  /*0790*/  FMUL.FTZ R27, R18, R27 ;  /* 0x0000001b121b7220 */ /* 0x000fe20000410000 */
[----:B------:R-:W1:Y:S02]  /*07a0*/  MUFU.SQRT R19, R24 ;  /* 0x0000001800137308 */ /* 0x000e640000002000 */
[----:B------:R-:W-:Y:S01]  /*07b0*/  FMUL.FTZ R28, R28, R28 ;  /* 0x0000001c1c1c7220 */ /* 0x000fe20000410000 */
[----:B------:R-:W-:Y:S01]  /*07c0*/  FFMA.FTZ R22, R21, R21, R22 ;  /* 0x0000001515167223 */ /* 0x000fe20000010016 */
[----:B------:R-:W-:Y:S02]  /*07d0*/  FSETP.NEU.FTZ.AND P6, PT, R10, RZ, PT ;  /* 0x000000ff0a00720b */ /* 0x000fe40003fdd000 */
[----:B------:R-:W-:Y:S02]  /*07e0*/  FFMA.FTZ R28, R27, R27, R28 ;  /* 0x0000001b1b1c7223 */ /* 0x000fe4000001001c */
[----:B------:R2:W3:Y:S01]  /*07f0*/  MUFU.SQRT R21, R26 ;  /* 0x0000001a00157308 */ /* 0x0004e20000002000 */
[----:B0-----:R-:W-:Y:S01]  /*0800*/  IMAD.WIDE.U32 R4, R2, 0x4, R4 ;  /* 0x0000000402047825 */ /* 0x001fe200078e0004 */
[----:B------:R-:W-:-:S02]  /*0810*/  FSEL R2, R3, +INF , P0 ;  /* 0x7f80000003027808 */ /* 0x000fc40000000000 */
[----:B------:R-:W-:-:S04]  /*0820*/  FSETP.NEU.FTZ.AND P5, PT, R13, RZ, PT ;  /* 0x000000ff0d00720b */ /* 0x000fc80003fbd000 */
[----:B------:R-:W0:Y:S01]  /*0830*/  MUFU.SQRT R22, R22 ;  /* 0x0000001600167308 */ /* 0x000e220000002000 */
[----:B------:R-:W-:Y:S02]  /*0840*/  FSETP.NEU.FTZ.AND P1, PT, R16, RZ, PT ;  /* 0x000000ff1000720b */ /* 0x000fe40003f3d000 */
[----:B------:R-:W-:-:S05]  /*0850*/  FSETP.NEU.FTZ.AND P0, PT, R17, RZ, PT ;  /* 0x000000ff1100720b */ /* 0x000fca0003f1d000 */
[----:B------:R-:W4:Y:S01]  /*0860*/  MUFU.SQRT R24, R28 ;  /* 0x0000001c00187308 */ /* 0x000f220000002000 */
[----:B--2---:R-:W-:Y:S02]  /*0870*/  LOP3.LUT R26, R23, 0x800000, RZ, 0xfc, !PT ;  /* 0x00800000171a7812 */ /* 0x004fe400078efcff */
[----:B------:R-:W-:-:S03]  /*0880*/  LOP3.LUT R14, R14, 0x800000, RZ, 0xfc, !PT ;  /* 0x008000000e0e7812 */ /* 0x000fc600078efcff */
[----:B-1----:R-:W-:Y:S01]  /*0890*/  @P6 FMUL.FTZ R7, R19, R26 ;  /* 0x0000001a13076220 */ /* 0x002fe20000410000 */
[----:B------:R-:W-:Y:S02]  /*08a0*/  FSETP.NEU.FTZ.AND P6, PT, R13, +INF , PT ;  /* 0x7f8000000d00780b */ /* 0x000fe40003fdd000 */
[----:B------:R-:W-:Y:S02]  /*08b0*/  LOP3.LUT R15, R15, 0x800000, RZ, 0xfc, !PT ;  /* 0x008000000f0f7812 */ /* 0x000fe400078efcff */
[----:B------:R-:W-:Y:S01]  /*08c0*/  LOP3.LUT R13, R20, 0x800000, RZ, 0xfc, !PT ;  /* 0x00800000140d7812 */ /* 0x000fe200078efcff */
[----:B---3--:R-:W-:Y:S01]  /*08d0*/  @P5 FMUL.FTZ R9, R21, R14 ;  /* 0x0000000e15095220 */ /* 0x008fe20000410000 */
[----:B------:R-:W-:Y:S01]  /*08e0*/  FSEL R3, R6, +INF , P2 ;  /* 0x7f80000006037808 */ /* 0x000fe20001000000 */
[----:B0-----:R-:W-:Y:S01]  /*08f0*/  @P1 FMUL.FTZ R12, R22, R15 ;  /* 0x0000000f160c1220 */ /* 0x001fe20000410000 */
[----:B------:R-:W-:Y:S01]  /*0900*/  FSETP.NEU.FTZ.AND P2, PT, R10, +INF , PT ;  /* 0x7f8000000a00780b */ /* 0x000fe20003f5d000 */
[----:B----4-:R-:W-:Y:S01]  /*0910*/  @P0 FMUL.FTZ R18, R24, R13 ;  /* 0x0000000d18120220 */ /* 0x010fe20000410000 */
[----:B------:R-:W-:-:S02]  /*0920*/  FSETP.NEU.FTZ.AND P5, PT, R16, +INF , PT ;  /* 0x7f8000001000780b */ /* 0x000fc40003fbd000 */
[----:B------:R-:W-:Y:S01]  /*0930*/  FSETP.NEU.FTZ.AND P1, PT, R17, +INF , PT ;  /* 0x7f8000001100780b */ /* 0x000fe20003f3d000 */
[----:B------:R-:W-:Y:S01]  /*0940*/  IMAD.WIDE R4, R0, 0x8, R4 ;  /* 0x0000000800047825 */ /* 0x000fe200078e0204 */
[----:B------:R-:W-:Y:S02]  /*0950*/  FSEL R10, R8, +INF , P4 ;  /* 0x7f800000080a7808 */ /* 0x000fe40002000000 */
[----:B------:R-:W-:Y:S02]  /*0960*/  FSEL R8, R7, +INF , P2 ;  /* 0x7f80000007087808 */ /* 0x000fe40001000000 */
[----:B------:R-:W-:Y:S02]  /*0970*/  FSEL R9, R9, +INF , P6 ;  /* 0x7f80000009097808 */ /* 0x000fe40003000000 */
[----:B------:R-:W-:Y:S02]  /*0980*/  FSEL R12, R12, +INF , P5 ;  /* 0x7f8000000c0c7808 */ /* 0x000fe40002800000 */
[----:B------:R-:W-:Y:S01]  /*0990*/  FSEL R13, R18, +INF , P1 ;  /* 0x7f800000120d7808 */ /* 0x000fe20000800000 */
[----:B------:R-:W-:Y:S04]  /*09a0*/  STG.E.64 desc[UR4][R4.64], R2 ;  /* 0x0000000204007986 */ /* 0x000fe8000c101b04 */
[----:B------:R-:W-:Y:S04]  /*09b0*/  STG.E.64 desc[UR4][R4.64+0x400], R10 ;  /* 0x0004000a04007986 */ /* 0x000fe8000c101b04 */
[----:B------:R-:W-:Y:S04]  /*09c0*/  STG.E.64 desc[UR4][R4.64+0x800], R8 ;  /* 0x0008000804007986 */ /* 0x000fe8000c101b04 */
[----:B------:R-:W-:Y:S01]  /*09d0*/  STG.E.64 desc[UR4][R4.64+0xc00], R12 ;  /* 0x000c000c04007986 */ /* 0x000fe2000c101b04 */
[----:B------:R-:W-:Y:S05]  /*09e0*/  EXIT ;  /* 0x000000000000794d */ /* 0x000fea0003800000 */
.L_x_4541:
[----:B------:R-:W0:Y:S01]  /*09f0*/  S2R R3, SR_TID.X ;  /* 0x0000000000037919 */ /* 0x000e220000002100 */
[----:B------:R-:W-:Y:S01]  /*0a00*/  IMAD.MOV.U32 R4, RZ, RZ, RZ ;  /* 0x000000ffff047224 */ /* 0x000fe200078e00ff */
[----:B0-----:R-:W-:Y:S01]  /*0a10*/  ISETP.GE.AND P0, PT, R3, R0, PT ;  /* 0x000000000300720c */ /* 0x001fe20003f06270 */
[----:B------:R-:W-:-:S12]  /*0a20*/  IMAD.MOV.U32 R23, RZ, RZ, R3 ;  /* 0x000000ffff177224 */ /* 0x000fd800078e0003 */
[----:B------:R-:W-:Y:S01]  /*0a30*/  @!P0 IADD3 R5, R2, R23, RZ ;  /* 0x0000001702058210 */ /* 0x000fe20007ffe0ff */
[----:B------:R-:W-:Y:S01]  /*0a40*/  @!P0 VIADD R23, R23, 0x80 ;  /* 0x0000008017178836 */ /* 0x000fe20000000000 */
[----:B------:R-:W0:Y:S04]  /*0a50*/  @!P0 LDC.64 R14, c[0x0][0x220] ;  /* 0x00008800ff0e8b82 */ /* 0x000e280000000a00 */
[----:B------:R-:W-:-:S04]  /*0a60*/  ISETP.GE.AND P1, PT, R23, R0, PT ;  /* 0x000000001700720c */ /* 0x000fc80003f26270 */
[----:B------:R-:W1:Y:S09]  /*0a70*/  @!P0 LDC.64 R18, c[0x0][0x228] ;  /* 0x00008a00ff128b82 */ /* 0x000e720000000a00 */
[----:B------:R-:W-:Y:S01]  /*0a80*/  @!P1 IMAD.IADD R21, R2, 0x1, R23 ;  /* 0x0000000102159824 */ /* 0x000fe200078e0217 */
[----:B------:R-:W-:Y:S01]  /*0a90*/  @!P1 IADD3 R23, R23, 0x80, RZ ;  /* 0x0000008017179810 */ /* 0x000fe20007ffe0ff */
[----:B------:R-:W2:Y:S03]  /*0aa0*/  @!P1 LDC.64 R10, c[0x0][0x220] ;  /* 0x00008800ff0a9b82 */ /* 0x000ea60000000a00 */
[----:B------:R-:W-:Y:S01]  /*0ab0*/  ISETP.GE.AND P2, PT, R23, R0, PT ;  /* 0x000000001700720c */ /* 0x000fe20003f46270 */
[----:B0-----:R-:W-:-:S04]  /*0ac0*/  @!P0 IMAD.WIDE.U32 R14, R5, 0x4, R14 ;  /* 0x00000004050e8825 */ /* 0x001fc800078e000e */
[----:B------:R-:W0:Y:S01]  /*0ad0*/  @!P1 LDC.64 R6, c[0x0][0x228] ;  /* 0x00008a00ff069b82 */ /* 0x000e220000000a00 */
[----:B------:R3:W5:Y:S07]  /*0ae0*/  @!P0 LDG.E R4, desc[UR4][R14.64] ;  /* 0x000000040e048981 */ /* 0x00076e000c1e1900 */
[----:B------:R-:W4:Y:S01]  /*0af0*/  @!P2 LDC.64 R12, c[0x0][0x220] ;  /* 0x00008800ff0cab82 */ /* 0x000f220000000a00 */
[----:B------:R-:W-:Y:S01]  /*0b00*/  @!P2 IADD3 R9, R2, R23, RZ ;  /* 0x000000170209a210 */ /* 0x000fe20007ffe0ff */
[----:B------:R-:W-:-:S05]  /*0b10*/  @!P2 VIADD R23, R23, 0x80 ;  /* 0x000000801717a836 */ /* 0x000fca0000000000 */
[----:B------:R-:W-:Y:S01]  /*0b20*/  ISETP.GE.AND P3, PT, R23, R0, PT ;  /* 0x000000001700720c */ /* 0x000fe20003f66270 */
[----:B-1----:R-:W-:-:S04]  /*0b30*/  @!P0 IMAD.WIDE.U32 R18, R5, 0x4, R18 ;  /* 0x0000000405128825 */ /* 0x002fc800078e0012 */
[----:B--2---:R-:W-:Y:S02]  /*0b40*/  @!P1 IMAD.WIDE.U32 R16, R21, 0x4, R10 ;  /* 0x0000000415109825 */ /* 0x004fe400078e000a */
[----:B------:R-:W1:Y:S02]  /*0b50*/  @!P2 LDC.64 R10, c[0x0][0x228] ;  /* 0x00008a00ff0aab82 */ /* 0x000e640000000a00 */
[----:B------:R-:W-:-:S06]  /*0b60*/  IMAD.MOV.U32 R5, RZ, RZ, RZ ;  /* 0x000000ffff057224 */ /* 0x000fcc00078e00ff */
[----:B---3--:R-:W2:Y:S01]  /*0b70*/  @!P3 LDC.64 R14, c[0x0][0x220] ;  /* 0x00008800ff0ebb82 */ /* 0x008ea20000000a00 */
[----:B----4-:R-:W-:Y:S01]  /*0b80*/  @!P2 IMAD.WIDE.U32 R26, R9, 0x4, R12 ;  /* 0x00000004091aa825 */ /* 0x010fe200078e000c */
[----:B------:R3:W5:Y:S06]  /*0b90*/  @!P0 LDG.E R5, desc[UR4][R18.64] ;  /* 0x0000000412058981 */ /* 0x00076c000c1e1900 */
[----:B------:R-:W4:Y:S01]  /*0ba0*/  @!P3 LDC.64 R12, c[0x0][0x228] ;  /* 0x00008a00ff0cbb82 */ /* 0x000f220000000a00 */
[----:B0-----:R-:W-:Y:S01]  /*0bb0*/  @!P1 IMAD.WIDE.U32 R20, R21, 0x4, R6 ;  /* 0x0000000415149825 */ /* 0x001fe200078e0006 */
[----:B------:R-:W-:-:S02]  /*0bc0*/  CS2R R6, SRZ ;  /* 0x0000000000067805 */ /* 0x000fc4000001ff00 */
[----:B---3--:R-:W-:Y:S01]  /*0bd0*/  @!P3 IADD3 R19, R2, R23, RZ ;  /* 0x000000170213b210 */ /* 0x008fe20007ffe0ff */
[----:B------:R-:W-:-:S03]  /*0be0*/  @!P3 VIADD R23, R23, 0x80 ;  /* 0x000000801717b836 */ /* 0x000fc60000000000 */
[----:B------:R2:W5:Y:S04]  /*0bf0*/  @!P1 LDG.E R6, desc[UR4][R16.64] ;  /* 0x0000000410069981 */ /* 0x000568000c1e1900 */
[----:B------:R0:W5:Y:S01]  /*0c00*/  @!P1 LDG.E R7, desc[UR4][R20.64] ;  /* 0x0000000414079981 */ /* 0x000162000c1e1900 */
[----:B------:R-:W-:Y:S01]  /*0c10*/  ISETP.GE.AND P1, PT, R23, R0, PT ;  /* 0x000000001700720c */ /* 0x000fe20003f26270 */
[----:B-1----:R-:W-:-:S04]  /*0c20*/  @!P2 IMAD.WIDE.U32 R28, R9, 0x4, R10 ;  /* 0x00000004091ca825 */ /* 0x002fc800078e000a */
[----:B--2---:R-:W-:-:S04]  /*0c30*/  @!P3 IMAD.WIDE.U32 R16, R19, 0x4, R14 ;  /* 0x000000041310b825 */ /* 0x004fc800078e000e */
[----:B------:R-:W-:Y:S02]  /*0c40*/  IMAD.MOV.U32 R8, RZ, RZ, RZ ;  /* 0x000000ffff087224 */ /* 0x000fe400078e00ff */
[----:B------:R-:W-:Y:S02]  /*0c50*/  IMAD.MOV.U32 R9, RZ, RZ, RZ ;  /* 0x000000ffff097224 */ /* 0x000fe400078e00ff */
[----:B----4-:R-:W-:Y:S01]  /*0c60*/  @!P3 IMAD.WIDE.U32 R18, R19, 0x4, R12 ;  /* 0x000000041312b825 */ /* 0x010fe200078e000c */
[----:B------:R-:W1:Y:S01]  /*0c70*/  @!P1 LDC.64 R24, c[0x0][0x220] ;  /* 0x00008800ff189b82 */ /* 0x000e620000000a00 */
[----:B------:R-:W-:Y:S01]  /*0c80*/  @!P1 IADD3 R13, R2, R23, RZ ;  /* 0x00000017020d9210 */ /* 0x000fe20007ffe0ff */
[----:B------:R-:W5:Y:S01]  /*0c90*/  @!P2 LDG.E R8, desc[UR4][R26.64] ;  /* 0x000000041a08a981 */ /* 0x000f62000c1e1900 */
[----:B------:R-:W-:-:S03]  /*0ca0*/  @!P1 VIADD R23, R23, 0x80 ;  /* 0x0000008017179836 */ /* 0x000fc60000000000 */
[----:B------:R-:W5:Y:S02]  /*0cb0*/  @!P2 LDG.E R9, desc[UR4][R28.64] ;  /* 0x000000041c09a981 */ /* 0x000f64000c1e1900 */
[----:B------:R-:W2:Y:S01]  /*0cc0*/  @!P1 LDC.64 R14, c[0x0][0x228] ;  /* 0x00008a00ff0e9b82 */ /* 0x000ea20000000a00 */
[----:B------:R-:W-:Y:S02]  /*0cd0*/  ISETP.GE.AND P2, PT, R23, R0, PT ;  /* 0x000000001700720c */ /* 0x000fe40003f46270 */
[----:B------:R-:W-:-:S06]  /*0ce0*/  CS2R R10, SRZ ;  /* 0x00000000000a7805 */ /* 0x000fcc000001ff00 */
[----:B------:R3:W5:Y:S01]  /*0cf0*/  @!P3 LDG.E R10, desc[UR4][R16.64] ;  /* 0x00000004100ab981 */ /* 0x000762000c1e1900 */
[----:B------:R-:W-:Y:S02]  /*0d00*/  IMAD.MOV.U32 R12, RZ, RZ, RZ ;  /* 0x000000ffff0c7224 */ /* 0x000fe400078e00ff */
[----:B0-----:R-:W-:Y:S01]  /*0d10*/  IMAD.MOV.U32 R20, RZ, RZ, RZ ;  /* 0x000000ffff147224 */ /* 0x001fe200078e00ff */
[----:B------:R0:W5:Y:S01]  /*0d20*/  @!P3 LDG.E R11, desc[UR4][R18.64] ;  /* 0x00000004120bb981 */ /* 0x000162000c1e1900 */
[----:B---3--:R-:W3:Y:S01]  /*0d30*/  @!P2 LDC.64 R16, c[0x0][0x220] ;  /* 0x00008800ff10ab82 */ /* 0x008ee20000000a00 */
[----:B-1----:R-:W-:-:S04]  /*0d40*/  @!P1 IMAD.WIDE.U32 R24, R13, 0x4, R24 ;  /* 0x000000040d189825 */ /* 0x002fc800078e0018 */
[----:B--2---:R-:W-:Y:S01]  /*0d50*/  @!P1 IMAD.WIDE.U32 R14, R13, 0x4, R14 ;  /* 0x000000040d0e9825 */ /* 0x004fe200078e000e */
[----:B------:R-:W-:Y:S01]  /*0d60*/  HFMA2.MMA R13, -RZ, RZ, 0, 0 ;  /* 0x00000000ff0d7435 */ /* 0x000fe200000001ff */
[----:B------:R-:W5:Y:S01]  /*0d70*/  @!P1 LDG.E R12, desc[UR4][R24.64] ;  /* 0x00000004180c9981 */ /* 0x000f62000c1e1900 */
[----:B0-----:R-:W0:Y:S01]  /*0d80*/  @!P2 LDC.64 R18, c[0x0][0x228] ;  /* 0x00008a00ff12ab82 */ /* 0x001e220000000a00 */
[----:B------:R-:W-:Y:S01]  /*0d90*/  @!P2 IMAD.IADD R21, R2, 0x1, R23 ;  /* 0x000000010215a824 */ /* 0x000fe200078e0217 */
[----:B------:R-:W-:-:S06]  /*0da0*/  @!P2 IADD3 R23, R23, 0x80, RZ ;  /* 0x000000801717a810 */ /* 0x000fcc0007ffe0ff */
[----:B------:R1:W5:Y:S01]  /*0db0*/  @!P1 LDG.E R13, desc[UR4][R14.64] ;  /* 0x000000040e0d9981 */ /* 0x000362000c1e1900 */
[----:B------:R-:W-:Y:S01]  /*0dc0*/  ISETP.GE.AND P1, PT, R23, R0, PT ;  /* 0x000000001700720c */ /* 0x000fe20003f26270 */
[----:B---3--:R-:W-:-:S05]  /*0dd0*/  @!P2 IMAD.WIDE.U32 R16, R21, 0x4, R16 ;  /* 0x000000041510a825 */ /* 0x008fca00078e0010 */
[----:B------:R2:W5:Y:S07]  /*0de0*/  @!P2 LDG.E R20, desc[UR4][R16.64] ;  /* 0x000000041014a981 */ /* 0x00056e000c1e1900 */
[----:B-1----:R-:W1:Y:S08]  /*0df0*/  @!P1 LDC.64 R14, c[0x0][0x220] ;  /* 0x00008800ff0e9b82 */ /* 0x002e700000000a00 */
[----:B--2---:R-:W2:Y:S01]  /*0e00*/  @!P1 LDC.64 R16, c[0x0][0x228] ;  /* 0x00008a00ff109b82 */ /* 0x004ea20000000a00 */
[----:B------:R-:W-:Y:S01]  /*0e10*/  @!P1 IMAD.IADD R25, R2, 0x1, R23 ;  /* 0x0000000102199824 */ /* 0x000fe200078e0217 */
[----:B------:R-:W-:Y:S01]  /*0e20*/  MOV R22, RZ ;  /* 0x000000ff00167202 */ /* 0x000fe20000000f00 */
[----:B------:R-:W-:-:S02]  /*0e30*/  IMAD.MOV.U32 R24, RZ, RZ, RZ ;  /* 0x000000ffff187224 */ /* 0x000fc400078e00ff */
[----:B------:R-:W-:Y:S02]  /*0e40*/  @!P1 VIADD R23, R23, 0x80 ;  /* 0x0000008017179836 */ /* 0x000fe40000000000 */
[----:B-1----:R-:W-:-:S05]  /*0e50*/  @!P1 IMAD.WIDE.U32 R14, R25, 0x4, R14 ;  /* 0x00000004190e9825 */ /* 0x002fca00078e000e */
[----:B------:R1:W5:Y:S01]  /*0e60*/  @!P1 LDG.E R22, desc[UR4][R14.64] ;  /* 0x000000040e169981 */ /* 0x000362000c1e1900 */
[----:B--2---:R-:W-:-:S05]  /*0e70*/  @!P1 IMAD.WIDE.U32 R16, R25, 0x4, R16 ;  /* 0x0000000419109825 */ /* 0x004fca00078e0010 */
[----:B------:R-:W5:Y:S01]  /*0e80*/  @!P1 LDG.E R24, desc[UR4][R16.64] ;  /* 0x0000000410189981 */ /* 0x000f62000c1e1900 */
[----:B------:R-:W-:Y:S01]  /*0e90*/  ISETP.GE.AND P1, PT, R23, R0, PT ;  /* 0x000000001700720c */ /* 0x000fe20003f26270 */
[----:B0-----:R-:W-:-:S04]  /*0ea0*/  @!P2 IMAD.WIDE.U32 R18, R21, 0x4, R18 ;  /* 0x000000041512a825 */ /* 0x001fc800078e0012 */
[----:B------:R-:W-:-:S06]  /*0eb0*/  IMAD.MOV.U32 R21, RZ, RZ, RZ ;  /* 0x000000ffff157224 */ /* 0x000fcc00078e00ff */
[----:B------:R0:W5:Y:S02]  /*0ec0*/  @!P2 LDG.E R21, desc[UR4][R18.64] ;  /* 0x000000041215a981 */ /* 0x000164000c1e1900 */
[----:B-1----:R-:W1:Y:S08]  /*0ed0*/  @!P1 LDC.64 R14, c[0x0][0x228] ;  /* 0x00008a00ff0e9b82 */ /* 0x002e700000000a00 */
[----:B0-----:R-:W0:Y:S01]  /*0ee0*/  @!P1 LDC.64 R18, c[0x0][0x220] ;  /* 0x00008800ff129b82 */ /* 0x001e220000000a00 */
[----:B------:R-:W-:Y:S01]  /*0ef0*/  @!P1 IADD3 R25, R2, R23, RZ ;  /* 0x0000001702199210 */ /* 0x000fe20007ffe0ff */
[----:B------:R-:W-:-:S04]  /*0f00*/  IMAD.MOV.U32 R23, RZ, RZ, RZ ;  /* 0x000000ffff177224 */ /* 0x000fc800078e00ff */
[----:B-1----:R-:W-:-:S04]  /*0f10*/  @!P1 IMAD.WIDE.U32 R14, R25, 0x4, R14 ;  /* 0x00000004190e9825 */ /* 0x002fc800078e000e */
[----:B0-----:R-:W-:Y:S01]  /*0f20*/  @!P1 IMAD.WIDE.U32 R18, R25, 0x4, R18 ;  /* 0x0000000419129825 */ /* 0x001fe200078e0012 */
[----:B------:R-:W-:-:S04]  /*0f30*/  HFMA2.MMA R25, -RZ, RZ, 0, 0 ;  /* 0x00000000ff197435 */ /* 0x000fc800000001ff */
[----:B------:R0:W5:Y:S06]  /*0f40*/  @!P1 LDG.E R23, desc[UR4][R18.64] ;  /* 0x0000000412179981 */ /* 0x00016c000c1e1900 */
[----:B------:R0:W5:Y:S01]  /*0f50*/  @!P1 LDG.E R25, desc[UR4][R14.64] ;  /* 0x000000040e199981 */ /* 0x000162000c1e1900 */
[----:B------:R-:W-:Y:S04]  /*0f60*/  BSSY B0, `(.L_x_4542) ;  /* 0x0000012000007945 */ /* 0x000fe80003800000 */
[----:B------:R-:W-:Y:S05]  /*0f70*/  @P0 BRA `(.L_x_4543) ;  /* 0x0000000000400947 */ /* 0x000fea0003800000 */
[----:B-----5:R-:W-:Y:S01]  /*0f80*/  FADD.FTZ R4, |R4|, -RZ ;  /* 0x800000ff04047221 */ /* 0x020fe20000010200 */
[----:B------:R-:W-:-:S05]  /*0f90*/  FADD.FTZ R5, |R5|, -RZ ;  /* 0x800000ff05057221 */ /* 0x000fca0000010200 */
[CC--:B0-----:R-:W-:Y:S02]  /*0fa0*/  VIMNMX R14, R4.reuse, R5.reuse, PT ;  /* 0x00000005040e7248 */ /* 0x0c1fe40003fe0100 */
[----:B------:R-:W-:Y:S02]  /*0fb0*/  VIMNMX R4, R4, R5, !PT ;  /* 0x0000000504047248 */ /* 0x000fe40007fe0100 */
[----:B------:R-:W-:Y:S02]  /*0fc0*/  FSETP.NEU.FTZ.AND P1, PT, R14, RZ, PT ;  /* 0x000000ff0e00720b */ /* 0x000fe40003f3d000 */
[----:B------:R-:W-:-:S04]  /*0fd0*/  LOP3.LUT R5, R4, 0xfe000000, RZ, 0xc0, !PT ;  /* 0xfe00000004057812 */ /* 0x000fc800078ec0ff */
        /* <DEDUP_REMOVED lines=10> */
.L_x_4543:
[----:B------:R-:W-:Y:S05]  /*1080*/  BSYNC B0 ;  /* 0x0000000000007941 */ /* 0x000fea0003800000 */
.L_x_4542:
[----:B0-----:R-:W-:Y:S01]  /*1090*/  VIADD R15, R3, 0x80 ;  /* 0x00000080030f7836 */ /* 0x001fe20000000000 */
[----:B------:R-:W-:Y:S04]  /*10a0*/  BSSY B0, `(.L_x_4544) ;  /* 0x0000013000007945 */ /* 0x000fe80003800000 */
[----:B------:R-:W-:-:S13]  /*10b0*/  ISETP.GE.AND P1, PT, R15, R0, PT ;  /* 0x000000000f00720c */ /* 0x000fda0003f26270 */
        /* <DEDUP_REMOVED lines=17> */
.L_x_4545:
[----:B------:R-:W-:Y:S05]  /*11d0*/  BSYNC B0 ;  /* 0x0000000000007941 */ /* 0x000fea0003800000 */
.L_x_4544:
[----:B-----5:R-:W-:Y:S01]  /*11e0*/  IADD3 R5, R3, 0x100, RZ ;  /* 0x0000010003057810 */ /* 0x020fe20007ffe0ff */
[----:B------:R-:W-:Y:S03]  /*11f0*/  BSSY B0, `(.L_x_4546) ;  /* 0x0000013000007945 */ /* 0x000fe60003800000 */
[----:B------:R-:W-:-:S13]  /*1200*/  ISETP.GE.AND P1, PT, R5, R0, PT ;  /* 0x000000000500720c */ /* 0x000fda0003f26270 */
[----:B------:R-:W-:Y:S05]  /*1210*/  @P1 BRA `(.L_x_4547) ;  /* 0x0000000000401947 */ /* 0x000fea0003800000 */
[----:B------:R-:W-:Y:S01]  /*1220*/  FADD.FTZ R8, |R8|, -RZ ;  /* 0x800000ff08087221 */ /* 0x000fe20000010200 */
[----:B------:R-:W-:-:S05]  /*1230*/  FADD.FTZ R9, |R9|, -RZ ;  /* 0x800000ff09097221 */ /* 0x000fca0000010200 */
        /* <DEDUP_REMOVED lines=14> */
.L_x_4547:
[----:B------:R-:W-:Y:S05]  /*1320*/  BSYNC B0 ;  /* 0x0000000000007941 */ /* 0x000fea0003800000 */
.L_x_4546:
[C---:B------:R-:W-:Y:S01]  /*1330*/  VIADD R5, R3.reuse, 0x180 ;  /* 0x0000018003057836 */ /* 0x040fe20000000000 */
[----:B------:R-:W-:Y:S01]  /*1340*/  IADD3 R9, R3, 0x200, RZ ;  /* 0x0000020003097810 */ /* 0x000fe20007ffe0ff */
[----:B------:R-:W-:Y:S03]  /*1350*/  BSSY B0, `(.L_x_4548) ;  /* 0x000001d000007945 */ /* 0x000fe60003800000 */
[-C--:B------:R-:W-:Y:S02]  /*1360*/  ISETP.GE.AND P5, PT, R5, R0.reuse, PT ;  /* 0x000000000500720c */ /* 0x080fe40003fa6270 */
[----:B------:R-:W0:Y:S01]  /*1370*/  @!P0 LDC.64 R4, c[0x0][0x218] ;  /* 0x00008600ff048b82 */ /* 0x000e220000000a00 */
[----:B------:R-:W-:Y:S01]  /*1380*/  ISETP.GE.AND P1, PT, R9, R0, PT ;  /* 0x000000000900720c */ /* 0x000fe20003f26270 */
[----:B------:R-:W-:-:S05]  /*1390*/  VIADD R9, R3, 0x280 ;  /* 0x0000028003097836 */ /* 0x000fca0000000000 */
[----:B------:R-:W-:Y:S02]  /*13a0*/  ISETP.GE.AND P2, PT, R9, R0, PT ;  /* 0x000000000900720c */ /* 0x000fe40003f46270 */
[----:B------:R-:W-:-:S04]  /*13b0*/  IADD3 R9, R3, 0x300, RZ ;  /* 0x0000030003097810 */ /* 0x000fc80007ffe0ff */
[----:B------:R-:W-:Y:S01]  /*13c0*/  ISETP.GE.AND P3, PT, R9, R0, PT ;  /* 0x000000000900720c */ /* 0x000fe20003f66270 */
[----:B------:R-:W-:-:S05]  /*13d0*/  VIADD R9, R3, 0x380 ;  /* 0x0000038003097836 */ /* 0x000fca0000000000 */
[----:B------:R-:W-:Y:S02]  /*13e0*/  ISETP.GE.AND P4, PT, R9, R0, PT ;  /* 0x000000000900720c */ /* 0x000fe40003f86270 */
[----:B------:R-:W-:-:S05]  /*13f0*/  @!P0 IADD3 R9, R2, R3, RZ ;  /* 0x0000000302098210 */ /* 0x000fca0007ffe0ff */
[----:B0-----:R-:W-:Y:S01]  /*1400*/  @!P0 IMAD.WIDE.U32 R4, R9, 0x4, R4 ;  /* 0x0000000409048825 */ /* 0x001fe200078e0004 */
[----:B------:R-:W-:Y:S06]  /*1410*/  @P5 BRA `(.L_x_4549) ;  /* 0x0000000000405947 */ /* 0x000fec0003800000 */
[----:B------:R-:W-:Y:S01]  /*1420*/  FADD.FTZ R10, |R10|, -RZ ;  /* 0x800000ff0a0a7221 */ /* 0x000fe20000010200 */
        /* <DEDUP_REMOVED lines=15> */
.L_x_4549:
[----:B------:R-:W-:Y:S05]  /*1520*/  BSYNC B0 ;  /* 0x0000000000007941 */ /* 0x000fea0003800000 */
.L_x_4548:
[----:B------:R-:W-:Y:S04]  /*1530*/  BSSY B0, `(.L_x_4550) ;  /* 0x0000012000007945 */ /* 0x000fe80003800000 */
        /* <DEDUP_REMOVED lines=17> */
.L_x_4551:
[----:B------:R-:W-:Y:S05]  /*1650*/  BSYNC B0 ;  /* 0x0000000000007941 */ /* 0x000fea0003800000 */
.L_x_4550:
        /* <DEDUP_REMOVED lines=18> */
.L_x_4553:
[----:B------:R-:W-:Y:S05]  /*1780*/  BSYNC B0 ;  /* 0x0000000000007941 */ /* 0x000fea0003800000 */
.L_x_4552:
        /* <DEDUP_REMOVED lines=18> */
.L_x_4555:
[----:B------:R-:W-:Y:S05]  /*18b0*/  BSYNC B0 ;  /* 0x0000000000007941 */ /* 0x000fea0003800000 */
.L_x_4554:
[----:B------:R-:W-:Y:S04]  /*18c0*/  BSSY B0, `(.L_x_4556) ;  /* 0x0000012000007945 */ /* 0x000fe80003800000 */
[----:B------:R-:W-:Y:S05]  /*18d0*/  @P4 BRA `(.L_x_4557) ;  /* 0x0000000000404947 */ /* 0x000fea0003800000 */
[----:B------:R-:W-:Y:S01]  /*18e0*/  FADD.FTZ R23, |R23|, -RZ ;  /* 0x800000ff17177221 */ /* 0x000fe20000010200 */
        /* <DEDUP_REMOVED lines=15> */
.L_x_4557:
[----:B------:R-:W-:Y:S05]  /*19e0*/  BSYNC B0 ;  /* 0x0000000000007941 */ /* 0x000fea0003800000 */
.L_x_4556:
[----:B------:R-:W-:Y:S01]  /*19f0*/  @!P0 IMAD.MOV.U32 R3, RZ, RZ, R15 ;  /* 0x000000ffff038224 */ /* 0x000fe200078e000f */
[----:B------:R0:W-:Y:S01]  /*1a00*/  @!P0 STG.E desc[UR4][R4.64], R17 ;  /* 0x0000001104008986 */ /* 0x0001e2000c101904 */
        /* <DEDUP_REMOVED lines=12> */
[----:B------:R-:W-:Y:S01]  /*1ad0*/  IADD3 R13, R2, R3, RZ ;  /* 0x00000003020d7210 */ /* 0x000fe20007ffe0ff */
[----:B------:R-:W-:-:S04]  /*1ae0*/  VIADD R3, R3, 0x80 ;  /* 0x0000008003037836 */ /* 0x000fc80000000000 */
[----:B0-----:R-:W-:-:S05]  /*1af0*/  IMAD.WIDE.U32 R4, R13, 0x4, R4 ;  /* 0x000000040d047825 */ /* 0x001fca00078e0004 */
[----:B------:R0:W-:Y:S02]  /*1b00*/  STG.E desc[UR4][R4.64], R7 ;  /* 0x0000000704007986 */ /* 0x0001e4000c101904 */
.L_x_4560:
[----:B------:R-:W-:-:S13]  /*1b10*/  ISETP.GE.AND P0, PT, R3, R0, PT ;  /* 0x000000000300720c */ /* 0x000fda0003f06270 */
[----:B------:R-:W-:Y:S05]  /*1b20*/  @P0 BRA `(.L_x_4562) ;  /* 0x0000000000300947 */ /* 0x000fea0003800000 */
[----:B0-----:R-:W0:Y:S01]  /*1b30*/  LDC.64 R4, c[0x0][0x218] ;  /* 0x00008600ff047b82 */ /* 0x001e220000000a00 */
[----:B------:R-:W-:Y:S01]  /*1b40*/  IADD3 R7, R2, R3, RZ ;  /* 0x0000000302077210 */ /* 0x000fe20007ffe0ff */
[----:B------:R-:W-:-:S04]  /*1b50*/  VIADD R3, R3, 0x80 ;  /* 0x0000008003037836 */ /* 0x000fc80000000000 */
[----:B0-----:R-:W-:-:S05]  /*1b60*/  IMAD.WIDE.U32 R4, R7, 0x4, R4 ;  /* 0x0000000407047825 */ /* 0x001fca00078e0004 */
[----:B------:R1:W-:Y:S02]  /*1b70*/  STG.E desc[UR4][R4.64], R8 ;  /* 0x0000000804007986 */ /* 0x0003e4000c101904 */
.L_x_4561:
[----:B------:R-:W-:-:S13]  /*1b80*/  ISETP.GE.AND P0, PT, R3, R0, PT ;  /* 0x000000000300720c */ /* 0x000fda0003f06270 */
[----:B------:R-:W-:Y:S05]  /*1b90*/  @P0 BRA `(.L_x_4563) ;  /* 0x0000000000340947 */ /* 0x000fea0003800000 */
[----:B01----:R-:W0:Y:S01]  /*1ba0*/  LDC.64 R4, c[0x0][0x218] ;  /* 0x00008600ff047b82 */ /* 0x003e220000000a00 */
[----:B------:R-:W-:Y:S01]  /*1bb0*/  IADD3 R7, R2, R3, RZ ;  /* 0x0000000302077210 */ /* 0x000fe20007ffe0ff */
[----:B------:R-:W-:-:S04]  /*1bc0*/  VIADD R3, R3, 0x80 ;  /* 0x0000008003037836 */ /* 0x000fc80000000000 */
[----:B0-----:R-:W-:-:S05]  /*1bd0*/  IMAD.WIDE.U32 R4, R7, 0x4, R4 ;  /* 0x0000000407047825 */ /* 0x001fca00078e0004 */
[----:B------:R1:W-:Y:S02]  /*1be0*/  STG.E desc[UR4][R4.64], R9 ;  /* 0x0000000904007986 */ /* 0x0003e4000c101904 */
.L_x_4562:
[----:B------:R-:W-:-:S13]  /*1bf0*/  ISETP.GE.AND P0, PT, R3, R0, PT ;  /* 0x000000000300720c */ /* 0x000fda0003f06270 */
[----:B------:R-:W-:Y:S05]  /*1c00*/  @P0 BREAK B1 ;  /* 0x0000000000010942 */ /* 0x000fea0003800000 */
[----:B------:R-:W-:Y:S05]  /*1c10*/  @P0 BRA `(.L_x_4564) ;  /* 0x0000000000300947 */ /* 0x000fea0003800000 */
[----:B01----:R-:W0:Y:S01]  /*1c20*/  LDC.64 R4, c[0x0][0x218] ;  /* 0x00008600ff047b82 */ /* 0x003e220000000a00 */
[----:B------:R-:W-:Y:S01]  /*1c30*/  IADD3 R7, R2, R3, RZ ;  /* 0x0000000302077210 */ /* 0x000fe20007ffe0ff */
[----:B------:R-:W-:-:S04]  /*1c40*/  VIADD R3, R3, 0x80 ;  /* 0x0000008003037836 */ /* 0x000fc80000000000 */
[----:B0-----:R-:W-:-:S05]  /*1c50*/  IMAD.WIDE.U32 R4, R7, 0x4, R4 ;  /* 0x0000000407047825 */ /* 0x001fca00078e0004 */
[----:B------:R2:W-:Y:S02]  /*1c60*/  STG.E desc[UR4][R4.64], R10 ;  /* 0x0000000a04007986 */ /* 0x0005e4000c101904 */
.L_x_4563:
[----:B------:R-:W-:Y:S05]  /*1c70*/  BSYNC B1 ;  /* 0x0000000000017941 */ /* 0x000fea0003800000 */
.L_x_4559:
[----:B------:R-:W-:-:S13]  /*1c80*/  ISETP.GE.AND P0, PT, R3, R0, PT ;  /* 0x000000000300720c */ /* 0x000fda0003f06270 */
[----:B012---:R-:W0:Y:S01]  /*1c90*/  @!P0 LDC.64 R4, c[0x0][0x218] ;  /* 0x00008600ff048b82 */ /* 0x007e220000000a00 */
[----:B------:R-:W-:Y:S01]  /*1ca0*/  @!P0 IADD3 R7, R2, R3, RZ ;  /* 0x0000000302078210 */ /* 0x000fe20007ffe0ff */
[----:B------:R-:W-:-:S04]  /*1cb0*/  @!P0 VIADD R3, R3, 0x80 ;  /* 0x0000008003038836 */ /* 0x000fc80000000000 */
[----:B0-----:R-:W-:-:S05]  /*1cc0*/  @!P0 IMAD.WIDE.U32 R4, R7, 0x4, R4 ;  /* 0x0000000407048825 */ /* 0x001fca00078e0004 */
[----:B------:R2:W-:Y:S02]  /*1cd0*/  @!P0 STG.E desc[UR4][R4.64], R12 ;  /* 0x0000000c04008986 */ /* 0x0005e4000c101904 */
.L_x_4564:
[----:B------:R-:W-:Y:S05]  /*1ce0*/  BSYNC B0 ;  /* 0x0000000000007941 */ /* 0x000fea0003800000 */
.L_x_4558:
[----:B------:R-:W-:Y:S05]  /*1cf0*/  WARPSYNC.ALL ;  /* 0x0000000000007948 */ /* 0x000fea0003800000 */
[----:B------:R-:W-:-:S13]  /*1d00*/  ISETP.GE.AND P0, PT, R3, R0, PT ;  /* 0x000000000300720c */ /* 0x000fda0003f06270 */
[----:B------:R-:W-:Y:S05]  /*1d10*/  @P0 EXIT ;  /* 0x000000000000094d */ /* 0x000fea0003800000 */
[----:B012---:R-:W0:Y:S01]  /*1d20*/  LDC.64 R4, c[0x0][0x218] ;  /* 0x00008600ff047b82 */ /* 0x007e220000000a00 */
[----:B------:R-:W-:-:S05]  /*1d30*/  IADD3 R3, R2, R3, RZ ;  /* 0x0000000302037210 */ /* 0x000fca0007ffe0ff */
[----:B0-----:R-:W-:-:S05]  /*1d40*/  IMAD.WIDE.U32 R2, R3, 0x4, R4 ;  /* 0x0000000403027825 */ /* 0x001fca00078e0004 */
[----:B------:R-:W-:Y:S01]  /*1d50*/  STG.E desc[UR4][R2.64], R11 ;  /* 0x0000000b02007986 */ /* 0x000fe2000c101904 */
[----:B------:R-:W-:Y:S05]  /*1d60*/  EXIT ;  /* 0x000000000000794d */ /* 0x000fea0003800000 */
.L_x_4565:
        /* <DEDUP_REMOVED lines=9> */
.L_x_19799:


//--------------------- .text._ZN2at6native29vectorized_elementwise_kernelILi4ENS0_13BinaryFunctorIfffZZZNS0_17hypot_kernel_cudaERNS_18TensorIteratorBaseEENKUlvE_clEvENKUlvE0_clEvEUlffE_EESt5arrayIPcLm3EEEEviT0_T1_ --------------------------
	.section	.text._ZN2at6native29vectorized_elementwise_kernelILi4ENS0_13BinaryFunctorIfffZZZNS0_17hypot_kernel_cudaERNS_18TensorIteratorBaseEENKUlvE_clEvENKUlvE0_clEvEUlffE_EESt5arrayIPcLm3EEEEviT0_T1_,"ax",@progbits
	.align	128
        .global         _ZN2at6native29vectorized_elementwise_kernelILi4ENS0_13BinaryFunctorIfffZZZNS0_17hypot_kernel_cudaERNS_18TensorIteratorBaseEENKUlvE_clEvENKUlvE0_clEvEUlffE_EESt5arrayIPcLm3EEEEviT0_T1_
        .type           _ZN2at6native29vectorized_elementwise_kernelILi4ENS0_13BinaryFunctorIfffZZZNS0_17hypot_kernel_cudaERNS_18TensorIteratorBaseEENKUlvE_clEvENKUlvE0_clEvEUlffE_EESt5arrayIPcLm3EEEEviT0_T1_,@function
        .size           _ZN2at6native29vectorized_elementwise_kernelILi4ENS0_13BinaryFunctorIfffZZZNS0_17hypot_kernel_cudaERNS_18TensorIteratorBaseEENKUlvE_clEvENKUlvE0_clEvEUlffE_EESt5arrayIPcLm3EEEEviT0_T1_,(.L_x_19800 - _ZN2at6native29vectorized_elementwise_kernelILi4ENS0_13BinaryFunctorIfffZZZNS0_17hypot_kernel_cudaERNS_18TensorIteratorBaseEENKUlvE_clEvENKUlvE0_clEvEUlffE_EESt5arrayIPcLm3EEEEviT0_T1_)
        .other          _ZN2at6native29vectorized_elementwise_kernelILi4ENS0_13BinaryFunctorIfffZZZNS0_17hypot_kernel_cudaERNS_18TensorIteratorBaseEENKUlvE_clEvENKUlvE0_clEvEUlffE_EESt5arrayIPcLm3EEEEviT0_T1_,@"STO_CUDA_ENTRY STV_DEFAULT"
_ZN2at6native29vectorized_elementwise_kernelILi4ENS0_13BinaryFunctorIfffZZZNS0_17hypot_kernel_cudaERNS_18TensorIteratorBaseEENKUlvE_clEvENKUlvE0_clEvEUlffE_EESt5arrayIPcLm3EEEEviT0_T1_:
.text._ZN2at6native29vectorized_elementwise_kernelILi4ENS0_13BinaryFunctorIfffZZZNS0_17hypot_kernel_cudaERNS_18TensorIteratorBaseEENKUlvE_clEvENKUlvE0_clEvEUlffE_EESt5arrayIPcLm3EEEEviT0_T1_:
        /* <DEDUP_REMOVED lines=14> */
[----:B------:R-:W2:Y:S03]  /*00e0*/  LDG.E.128 R20, desc[UR4][R2.64] ;  /* 0x0000000402147981 */ /* 0x000ea6000c1e1d00 */
[----:B------:R-:W-:Y:S02]  /*00f0*/  IMAD.WIDE.U32 R24, R13, 0x10, R4 ;  /* 0x000000100d187825 */ /* 0x000fe400078e0004 */
[----:B------:R0:W3:Y:S04]  /*0100*/  LDG.E.128 R4, desc[UR4][R2.64+0x800] ;  /* 0x0008000402047981 */ /* 0x0000e8000c1e1d00 */
[----:B------:R-:W4:Y:S04]  /*0110*/  LDG.E.128 R16, desc[UR4][R24.64] ;  /* 0x0000000418107981 */ /* 0x000f28000c1e1d00 */
[----:B------:R1:W5:Y:S01]  /*0120*/  LDG.E.128 R8, desc[UR4][R24.64+0x800] ;  /* 0x0008000418087981 */ /* 0x000362000c1e1d00 */
[----:B--2---:R-:W-:Y:S01]  /*0130*/  FADD.FTZ R20, |R20|, -RZ ;  /* 0x800000ff14147221 */ /* 0x004fe20000010200 */
[----:B------:R-:W-:Y:S01]  /*0140*/  FADD.FTZ R21, |R21|, -RZ ;  /* 0x800000ff15157221 */ /* 0x000fe20000010200 */
[----:B----4-:R-:W-:Y:S01]  /*0150*/  FADD.FTZ R27, |R16|, -RZ ;  /* 0x800000ff101b7221 */ /* 0x010fe20000010200 */
[----:B------:R-:W-:Y:S01]  /*0160*/  FADD.FTZ R14, |R17|, -RZ ;  /* 0x800000ff110e7221 */ /* 0x000fe20000010200 */
[----:B------:R-:W-:-:S03]  /*0170*/  FADD.FTZ R17, |R18|, -RZ ;  /* 0x800000ff12117221 */ /* 0x000fc60000010200 */
[----:B------:R-:W-:Y:S01]  /*0180*/  VIMNMX R15, R20, R27, !PT ;  /* 0x0000001b140f7248 */ /* 0x000fe20007fe0100 */
[----:B------:R-:W-:-:S03]  /*0190*/  FADD.FTZ R12, |R22|, -RZ ;  /* 0x800000ff160c7221 */ /* 0x000fc60000010200 */
[----:B------:R-:W-:Y:S01]  /*01a0*/  LOP3.LUT R18, R15, 0xfe000000, RZ, 0xc0, !PT ;  /* 0xfe0000000f127812 */ /* 0x000fe200078ec0ff */
[----:B------:R-:W-:Y:S01]  /*01b0*/  FADD.FTZ R23, |R23|, -RZ ;  /* 0x800000ff17177221 */ /* 0x000fe20000010200 */
[----:B------:R-:W-:Y:S01]  /*01c0*/  FADD.FTZ R26, |R19|, -RZ ;  /* 0x800000ff131a7221 */ /* 0x000fe20000010200 */
[----:B------:R-:W-:Y:S02]  /*01d0*/  VIMNMX R20, R20, R27, PT ;  /* 0x0000001b14147248 */ /* 0x000fe40003fe0100 */
[CC--:B------:R-:W-:Y:S02]  /*01e0*/  VIMNMX R19, R21.reuse, R14.reuse, PT ;  /* 0x0000000e15137248 */ /* 0x0c0fe40003fe0100 */
[----:B------:R-:W-:Y:S02]  /*01f0*/  IADD3 R22, -R18, 0x7e800000, RZ ;  /* 0x7e80000012167810 */ /* 0x000fe40007ffe1ff */
[----:B------:R-:W-:Y:S02]  /*0200*/  VIMNMX R14, R21, R14, !PT ;  /* 0x0000000e150e7248 */ /* 0x000fe40007fe0100 */
[----:B0-----:R-:W-:-:S02]  /*0210*/  VIMNMX R3, R12, R17, !PT ;  /* 0x000000110c037248 */ /* 0x001fc40007fe0100 */
[----:B------:R-:W-:Y:S02]  /*0220*/  VIMNMX R16, R12, R17, PT ;  /* 0x000000110c107248 */ /* 0x000fe40003fe0100 */
[CC--:B------:R-:W-:Y:S02]  /*0230*/  VIMNMX R12, R23.reuse, R26.reuse, PT ;  /* 0x0000001a170c7248 */ /* 0x0c0fe40003fe0100 */
[----:B------:R-:W-:Y:S01]  /*0240*/  VIMNMX R2, R23, R26, !PT ;  /* 0x0000001a17027248 */ /* 0x000fe20007fe0100 */
[-C--:B------:R-:W-:Y:S01]  /*0250*/  FMUL.FTZ R23, R20, R22.reuse ;  /* 0x0000001614177220 */ /* 0x080fe20000410000 */
[----:B------:R-:W-:Y:S02]  /*0260*/  LOP3.LUT R17, R14, 0xfe000000, RZ, 0xc0, !PT ;  /* 0xfe0000000e117812 */ /* 0x000fe400078ec0ff */
[----:B------:R-:W-:Y:S01]  /*0270*/  LOP3.LUT R21, R3, 0xfe000000, RZ, 0xc0, !PT ;  /* 0xfe00000003157812 */ /* 0x000fe200078ec0ff */
[----:B------:R-:W-:Y:S01]  /*0280*/  FMUL.FTZ R22, R15, R22 ;  /* 0x000000160f167220 */ /* 0x000fe20000410000 */
[----:B-1----:R-:W-:Y:S01]  /*0290*/  IADD3 R24, -R17, 0x7e800000, RZ ;  /* 0x7e80000011187810 */ /* 0x002fe20007ffe1ff */
[----:B------:R-:W-:Y:S01]  /*02a0*/  FMUL.FTZ R23, R23, R23 ;  /* 0x0000001717177220 */ /* 0x000fe20000410000 */
[----:B------:R-:W-:-:S03]  /*02b0*/  IADD3 R25, -R21, 0x7e800000, RZ ;  /* 0x7e80000015197810 */ /* 0x000fc60007ffe1ff */
[----:B------:R-:W-:Y:S01]  /*02c0*/  FFMA.FTZ R23, R22, R22, R23 ;  /* 0x0000001616177223 */ /* 0x000fe20000010017 */
[-C--:B------:R-:W-:Y:S01]  /*02d0*/  FMUL.FTZ R22, R19, R24.reuse ;  /* 0x0000001813167220 */ /* 0x080fe20000410000 */
[-C--:B------:R-:W-:Y:S01]  /*02e0*/  FMUL.FTZ R26, R16, R25.reuse ;  /* 0x00000019101a7220 */ /* 0x080fe20000410000 */
[----:B------:R-:W-:Y:S01]  /*02f0*/  FMUL.FTZ R27, R3, R25 ;  /* 0x00000019031b7220 */ /* 0x000fe20000410000 */
[----:B------:R-:W-:Y:S01]  /*0300*/  FMUL.FTZ R24, R14, R24 ;  /* 0x000000180e187220 */ /* 0x000fe20000410000 */
[----:B------:R-:W-:Y:S01]  /*0310*/  FMUL.FTZ R25, R22, R22 ;  /* 0x0000001616197220 */ /* 0x000fe20000410000 */
[----:B------:R-:W-:Y:S01]  /*0320*/  FMUL.FTZ R26, R26, R26 ;  /* 0x0000001a1a1a7220 */ /* 0x000fe20000410000 */
[----:B------:R-:W-:Y:S02]  /*0330*/  LOP3.LUT R22, R2, 0xfe000000, RZ, 0xc0, !PT ;  /* 0xfe00000002167812 */ /* 0x000fe400078ec0ff */
[----:B------:R-:W-:Y:S01]  /*0340*/  FFMA.FTZ R24, R24, R24, R25 ;  /* 0x0000001818187223 */ /* 0x000fe20000010019 */
[----:B------:R-:W-:Y:S01]  /*0350*/  FFMA.FTZ R25, R27, R27, R26 ;  /* 0x0000001b1b197223 */ /* 0x000fe2000001001a */
[----:B------:R-:W-:-:S05]  /*0360*/  IADD3 R27, -R22, 0x7e800000, RZ ;  /* 0x7e800000161b7810 */ /* 0x000fca0007ffe1ff */
[-C--:B------:R-:W-:Y:S01]  /*0370*/  FMUL.FTZ R26, R12, R27.reuse ;  /* 0x0000001b0c1a7220 */ /* 0x080fe20000410000 */
[----:B------:R-:W-:-:S03]  /*0380*/  FMUL.FTZ R27, R2, R27 ;  /* 0x0000001b021b7220 */ /* 0x000fc60000410000 */
[----:B------:R-:W-:-:S04]  /*0390*/  FMUL.FTZ R26, R26, R26 ;  /* 0x0000001a1a1a7220 */ /* 0x000fc80000410000 */
[----:B------:R-:W-:Y:S01]  /*03a0*/  FFMA.FTZ R26, R27, R27, R26 ;  /* 0x0000001b1b1a7223 */ /* 0x000fe2000001001a */
[----:B------:R-:W-:Y:S01]  /*03b0*/  MUFU.SQRT R25, R25 ;  /* 0x0000001900197308 */ /* 0x000fe20000002000 */
[----:B------:R-:W-:-:S07]  /*03c0*/  FSETP.NEU.FTZ.AND P6, PT, R12, RZ, PT ;  /* 0x000000ff0c00720b */ /* 0x000fce0003fdd000 */
[----:B------:R-:W0:Y:S01]  /*03d0*/  MUFU.SQRT R26, R26 ;  /* 0x0000001a001a7308 */ /* 0x000e220000002000 */
[----:B------:R-:W-:Y:S02]  /*03e0*/  FSETP.NEU.FTZ.AND P5, PT, R16, RZ, PT ;  /* 0x000000ff1000720b */ /* 0x000fe40003fbd000 */
[C---:B------:R-:W-:Y:S02]  /*03f0*/  FSETP.NEU.FTZ.AND P3, PT, R19.reuse, RZ, PT ;  /* 0x000000ff1300720b */ /* 0x040fe40003f7d000 */
[----:B------:R-:W-:Y:S02]  /*0400*/  FSETP.NEU.FTZ.AND P2, PT, R19, +INF , PT ;  /* 0x7f8000001300780b */ /* 0x000fe40003f5d000 */
[----:B------:R-:W-:Y:S01]  /*0410*/  LOP3.LUT R19, R22, 0x800000, RZ, 0xfc, !PT ;  /* 0x0080000016137812 */ /* 0x000fe200078efcff */
[----:B------:R-:W1:Y:S01]  /*0420*/  MUFU.SQRT R23, R23 ;  /* 0x0000001700177308 */ /* 0x000e620000002000 */
[C---:B------:R-:W-:Y:S02]  /*0430*/  FSETP.NEU.FTZ.AND P1, PT, R20.reuse, RZ, PT ;  /* 0x000000ff1400720b */ /* 0x040fe40003f3d000 */
[----:B------:R-:W-:-:S02]  /*0440*/  FSETP.NEU.FTZ.AND P0, PT, R20, +INF , PT ;  /* 0x7f8000001400780b */ /* 0x000fc40003f1d000 */
[----:B------:R-:W-:-:S03]  /*0450*/  LOP3.LUT R20, R21, 0x800000, RZ, 0xfc, !PT ;  /* 0x0080000015147812 */ /* 0x000fc600078efcff */
[----:B------:R-:W2:Y:S01]  /*0460*/  MUFU.SQRT R24, R24 ;  /* 0x0000001800187308 */ /* 0x000ea20000002000 */
[----:B0-----:R-:W-:Y:S01]  /*0470*/  @P6 FMUL.FTZ R2, R26, R19 ;  /* 0x000000131a026220 */ /* 0x001fe20000410000 */
[----:B---3--:R-:W-:Y:S01]  /*0480*/  FADD.FTZ R19, |R5|, -RZ ;  /* 0x800000ff05137221 */ /* 0x008fe20000010200 */
[----:B------:R-:W-:Y:S01]  /*0490*/  FADD.FTZ R4, |R4|, -RZ ;  /* 0x800000ff04047221 */ /* 0x000fe20000010200 */
[----:B-----5:R-:W-:Y:S01]  /*04a0*/  FADD.FTZ R5, |R8|, -RZ ;  /* 0x800000ff08057221 */ /* 0x020fe20000010200 */
[----:B------:R-:W-:Y:S01]  /*04b0*/  @P5 FMUL.FTZ R3, R25, R20 ;  /* 0x0000001419035220 */ /* 0x000fe20000410000 */
[----:B------:R-:W-:Y:S01]  /*04c0*/  FADD.FTZ R20, |R9|, -RZ ;  /* 0x800000ff09147221 */ /* 0x000fe20000010200 */
[----:B------:R-:W-:Y:S01]  /*04d0*/  FADD.FTZ R9, |R10|, -RZ ;  /* 0x800000ff0a097221 */ /* 0x000fe20000010200 */
[----:B------:R-:W-:Y:S02]  /*04e0*/  LOP3.LUT R18, R18, 0x800000, RZ, 0xfc, !PT ;  /* 0x0080000012127812 */ /* 0x000fe400078efcff */
[----:B------:R-:W-:-:S02]  /*04f0*/  VIMNMX R10, R4, R5, !PT ;  /* 0x00000005040a7248 */ /* 0x000fc40007fe0100 */
[----:B------:R-:W-:Y:S01]  /*0500*/  FSETP.NEU.FTZ.AND P4, PT, R16, +INF , PT ;  /* 0x7f8000001000780b */ /* 0x000fe20003f9d000 */
[----:B------:R-:W-:Y:S01]  /*0510*/  FADD.FTZ R6, |R6|, -RZ ;  /* 0x800000ff06067221 */ /* 0x000fe20000010200 */
[----:B------:R-:W-:Y:S02]  /*0520*/  LOP3.LUT R17, R17, 0x800000, RZ, 0xfc, !PT ;  /* 0x0080000011117812 */ /* 0x000fe400078efcff */
[----:B------:R-:W-:Y:S02]  /*0530*/  VIMNMX R16, R19, R20, !PT ;  /* 0x0000001413107248 */ /* 0x000fe40007fe0100 */
[----:B------:R-:W-:Y:S01]  /*0540*/  LOP3.LUT R8, R10, 0xfe000000, RZ, 0xc0, !PT ;  /* 0xfe0000000a087812 */ /* 0x000fe200078ec0ff */
[----:B-1----:R-:W-:Y:S01]  /*0550*/  @P1 FMUL.FTZ R15, R23, R18 ;  /* 0x00000012170f1220 */ /* 0x002fe20000410000 */
[----:B------:R-:W-:Y:S01]  /*0560*/  LOP3.LUT R21, R16, 0xfe000000, RZ, 0xc0, !PT ;  /* 0xfe00000010157812 */ /* 0x000fe200078ec0ff */
[----:B--2---:R-:W-:Y:S01]  /*0570*/  @P3 FMUL.FTZ R14, R24, R17 ;  /* 0x00000011180e3220 */ /* 0x004fe20000410000 */
[----:B------:R-:W-:-:S02]  /*0580*/  VIMNMX R18, R4, R5, PT ;  /* 0x0000000504127248 */ /* 0x000fc40003fe0100 */
[-C--:B------:R-:W-:Y:S02]  /*0590*/  VIMNMX R17, R6, R9.reuse, !PT ;  /* 0x0000000906117248 */ /* 0x080fe40007fe0100 */
[----:B------:R-:W-:Y:S02]  /*05a0*/  IADD3 R5, -R8, 0x7e800000, RZ ;  /* 0x7e80000008057810 */ /* 0x000fe40007ffe1ff */
[----:B------:R-:W-:Y:S02]  /*05b0*/  VIMNMX R19, R19, R20, PT ;  /* 0x0000001413137248 */ /* 0x000fe40003fe0100 */
[----:B------:R-:W-:Y:S02]  /*05c0*/  IADD3 R23, -R21, 0x7e800000, RZ ;  /* 0x7e80000015177810 */ /* 0x000fe40007ffe1ff */
[----:B------:R-:W-:Y:S02]  /*05d0*/  LOP3.LUT R20, R17, 0xfe000000, RZ, 0xc0, !PT ;  /* 0xfe00000011147812 */ /* 0x000fe400078ec0ff */
[----:B------:R-:W-:Y:S01]  /*05e0*/  VIMNMX R22, R6, R9, PT ;  /* 0x0000000906167248 */ /* 0x000fe20003fe0100 */
[----:B------:R-:W-:Y:S01]  /*05f0*/  FMUL.FTZ R9, R18, R5 ;  /* 0x0000000512097220 */ /* 0x000fe20000410000 */
[----:B------:R-:W-:Y:S01]  /*0600*/  FADD.FTZ R4, |R11|, -RZ ;  /* 0x800000ff0b047221 */ /* 0x000fe20000010200 */
[----:B------:R-:W-:Y:S01]  /*0610*/  FADD.FTZ R7, |R7|, -RZ ;  /* 0x800000ff07077221 */ /* 0x000fe20000010200 */
[----:B------:R-:W-:Y:S01]  /*0620*/  FMUL.FTZ R11, R19, R23 ;  /* 0x00000017130b7220 */ /* 0x000fe20000410000 */
[----:B------:R-:W-:Y:S01]  /*0630*/  IADD3 R6, -R20, 0x7e800000, RZ ;  /* 0x7e80000014067810 */ /* 0x000fe20007ffe1ff */
[----:B------:R-:W-:Y:S01]  /*0640*/  FMUL.FTZ R5, R10, R5 ;  /* 0x000000050a057220 */ /* 0x000fe20000410000 */
[----:B------:R-:W-:Y:S01]  /*0650*/  FMUL.FTZ R24, R9, R9 ;  /* 0x0000000909187220 */ /* 0x000fe20000410000 */
[----:B------:R-:W-:Y:S01]  /*0660*/  FMUL.FTZ R26, R16, R23 ;  /* 0x00000017101a7220 */ /* 0x000fe20000410000 */
[----:B------:R-:W-:Y:S01]  /*0670*/  FMUL.FTZ R9, R11, R11 ;  /* 0x0000000b0b097220 */ /* 0x000fe20000410000 */
[-C--:B------:R-:W-:Y:S01]  /*0680*/  VIMNMX R23, R7, R4.reuse, PT ;  /* 0x0000000407177248 */ /* 0x080fe20003fe0100 */
[----:B------:R-:W-:Y:S01]  /*0690*/  FFMA.FTZ R24, R5, R5, R24 ;  /* 0x0000000505187223 */ /* 0x000fe20000010018 */
[----:B------:R-:W-:Y:S01]  /*06a0*/  VIMNMX R11, R7, R4, !PT ;  /* 0x00000004070b7248 */ /* 0x000fe20007fe0100 */
[-C--:B------:R-:W-:Y:S01]  /*06b0*/  FMUL.FTZ R7, R22, R6.reuse ;  /* 0x0000000616077220 */ /* 0x080fe20000410000 */
[----:B------:R-:W0:Y:S01]  /*06c0*/  LDC.64 R4, c[0x0][0x218] ;  /* 0x00008600ff047b82 */ /* 0x000e220000000a00 */
[----:B------:R-:W-:Y:S01]  /*06d0*/  FMUL.FTZ R6, R17, R6 ;  /* 0x0000000611067220 */ /* 0x000fe20000410000 */
[----:B------:R-:W-:Y:S01]  /*06e0*/  LOP3.LUT R25, R11, 0xfe000000, RZ, 0xc0, !PT ;  /* 0xfe0000000b197812 */ /* 0x000fe200078ec0ff */
[----:B------:R-:W-:-:S04]  /*06f0*/  FMUL.FTZ R7, R7, R7 ;  /* 0x0000000707077220 */ /* 0x000fc80000410000 */
[----:B------:R-:W-:Y:S01]  /*0700*/  FFMA.FTZ R27, R6, R6, R7 ;  /* 0x00000006061b7223 */ /* 0x000fe20000010007 */
[----:B------:R-:W-:-:S05]  /*0710*/  IADD3 R6, -R25, 0x7e800000, RZ ;  /* 0x7e80000019067810 */ /* 0x000fca0007ffe1ff */
[-C--:B------:R-:W-:Y:S01]  /*0720*/  FMUL.FTZ R7, R23, R6.reuse ;  /* 0x0000000617077220 */ /* 0x080fe20000410000 */
[----:B------:R-:W-:Y:S01]  /*0730*/  FMUL.FTZ R6, R11, R6 ;  /* 0x000000060b067220 */ /* 0x000fe20000410000 */
[----:B------:R-:W-:Y:S02]  /*0740*/  FFMA.FTZ R26, R26, R26, R9 ;  /* 0x0000001a1a1a7223 */ /* 0x000fe40000010009 */
[----:B------:R-:W-:-:S04]  /*0750*/  FMUL.FTZ R7, R7, R7 ;  /* 0x0000000707077220 */ /* 0x000fc80000410000 */
[----:B------:R-:W-:Y:S01]  /*0760*/  FFMA.FTZ R28, R6, R6, R7 ;  /* 0x00000006061c7223 */ /* 0x000fe20000010007 */
[----:B------:R-:W1:Y:S01]  /*0770*/  MUFU.SQRT R24, R24 ;  /* 0x0000001800187308 */ /* 0x000e620000002000 */
[----:B0-----:R-:W-:Y:S01]  /*0780*/  IMAD.WIDE.U32 R6, R0, 0x4, R4 ;  /* 0x0000000400067825 */ /* 0x001fe200078e0004 */
[----:B------:R-:W-:-:S06]  /*0790*/  FSEL R4, R15, +INF , P0 ;  /* 0x7f8000000f047808 */ /* 0x000fcc0000000000 */
[----:B------:R-:W0:Y:S01]  /*07a0*/  MUFU.SQRT R26, R26 ;  /* 0x0000001a001a7308 */ /* 0x000e220000002000 */
[----:B------:R-:W-:Y:S02]  /*07b0*/  FSETP.NEU.FTZ.AND P6, PT, R18, RZ, PT ;  /* 0x000000ff1200720b */ /* 0x000fe40003fdd000 */
[----:B------:R-:W-:-:S05]  /*07c0*/  FSETP.NEU.FTZ.AND P5, PT, R19, RZ, PT ;  /* 0x000000ff1300720b */ /* 0x000fca0003fbd000 */
[----:B------:R-:W2:Y:S01]  /*07d0*/  MUFU.SQRT R27, R27 ;  /* 0x0000001b001b7308 */ /* 0x000ea20000002000 */
[----:B------:R-:W-:Y:S02]  /*07e0*/  FSETP.NEU.FTZ.AND P1, PT, R22, RZ, PT ;  /* 0x000000ff1600720b */ /* 0x000fe40003f3d000 */
[----:B------:R-:W-:-:S05]  /*07f0*/  FSETP.NEU.FTZ.AND P0, PT, R23, RZ, PT ;  /* 0x000000ff1700720b */ /* 0x000fca0003f1d000 */
[----:B------:R-:W3:Y:S01]  /*0800*/  MUFU.SQRT R0, R28 ;  /* 0x0000001c00007308 */ /* 0x000ee20000002000 */
[----:B------:R-:W-:Y:S02]  /*0810*/  LOP3.LUT R15, R8, 0x800000, RZ, 0xfc, !PT ;  /* 0x00800000080f7812 */ /* 0x000fe400078efcff */
[----:B------:R-:W-:Y:S02]  /*0820*/  LOP3.LUT R21, R21, 0x800000, RZ, 0xfc, !PT ;  /* 0x0080000015157812 */ /* 0x000fe400078efcff */
[----:B------:R-:W-:Y:S02]  /*0830*/  LOP3.LUT R20, R20, 0x800000, RZ, 0xfc, !PT ;  /* 0x0080000014147812 */ /* 0x000fe400078efcff */
[----:B------:R-:W-:Y:S01]  /*0840*/  LOP3.LUT R25, R25, 0x800000, RZ, 0xfc, !PT ;  /* 0x0080000019197812 */ /* 0x000fe200078efcff */
[----:B-1----:R-:W-:Y:S01]  /*0850*/  @P6 FMUL.FTZ R10, R24, R15 ;  /* 0x0000000f180a6220 */ /* 0x002fe20000410000 */
[----:B------:R-:W-:Y:S01]  /*0860*/  FSEL R5, R14, +INF , P2 ;  /* 0x7f8000000e057808 */ /* 0x000fe20001000000 */
[----:B0-----:R-:W-:Y:S01]  /*0870*/  @P5 FMUL.FTZ R16, R26, R21 ;  /* 0x000000151a105220 */ /* 0x001fe20000410000 */
[----:B--2---:R-:W-:Y:S01]  /*0880*/  @P1 FMUL.FTZ R17, R27, R20 ;  /* 0x000000141b111220 */ /* 0x004fe20000410000 */
[----:B------:R-:W-:-:S02]  /*0890*/  FSETP.NEU.FTZ.AND P3, PT, R12, +INF , PT ;  /* 0x7f8000000c00780b */ /* 0x000fc40003f7d000 */
[----:B------:R-:W-:Y:S02]  /*08a0*/  FSETP.NEU.FTZ.AND P2, PT, R18, +INF , PT ;  /* 0x7f8000001200780b */ /* 0x000fe40003f5d000 */
[----:B------:R-:W-:Y:S01]  /*08b0*/  FSETP.NEU.FTZ.AND P6, PT, R19, +INF , PT ;  /* 0x7f8000001300780b */ /* 0x000fe20003fdd000 */
[----:B---3--:R-:W-:Y:S01]  /*08c0*/  @P0 FMUL.FTZ R11, R0, R25 ;  /* 0x00000019000b0220 */ /* 0x008fe20000410000 */
[----:B------:R-:W-:Y:S02]  /*08d0*/  FSETP.NEU.FTZ.AND P5, PT, R22, +INF , PT ;  /* 0x7f8000001600780b */ /* 0x000fe40003fbd000 */
[----:B------:R-:W-:Y:S01]  /*08e0*/  FSETP.NEU.FTZ.AND P1, PT, R23, +INF , PT ;  /* 0x7f8000001700780b */ /* 0x000fe20003f3d000 */
[----:B------:R-:W-:Y:S01]  /*08f0*/  IMAD.WIDE R8, R13, 0x10, R6 ;  /* 0x000000100d087825 */ /* 0x000fe200078e0206 */
[----:B------:R-:W-:Y:S02]  /*0900*/  FSEL R6, R3, +INF , P4 ;  /* 0x7f80000003067808 */ /* 0x000fe40002000000 */
[----:B------:R-:W-:-:S02]  /*0910*/  FSEL R7, R2, +INF , P3 ;  /* 0x7f80000002077808 */ /* 0x000fc40001800000 */
[----:B------:R-:W-:Y:S02]  /*0920*/  FSEL R12, R10, +INF , P2 ;  /* 0x7f8000000a0c7808 */ /* 0x000fe40001000000 */
[----:B------:R-:W-:Y:S02]  /*0930*/  FSEL R13, R16, +INF , P6 ;  /* 0x7f800000100d7808 */ /* 0x000fe40003000000 */
[----:B------:R-:W-:Y:S02]  /*0940*/  FSEL R14, R17, +INF , P5 ;  /* 0x7f800000110e7808 */ /* 0x000fe40002800000 */
[----:B------:R-:W-:Y:S01]  /*0950*/  FSEL R15, R11, +INF , P1 ;  /* 0x7f8000000b0f7808 */ /* 0x000fe20000800000 */
[----:B------:R-:W-:Y:S04]  /*0960*/  STG.E.128 desc[UR4][R8.64], R4 ;  /* 0x0000000408007986 */ /* 0x000fe8000c101d04 */
[----:B------:R-:W-:Y:S01]  /*0970*/  STG.E.128 desc[UR4][R8.64+0x800], R12 ;  /* 0x0008000c08007986 */ /* 0x000fe2000c101d04 */
[----:B------:R-:W-:Y:S05]  /*0980*/  EXIT ;  /* 0x000000000000794d */ /* 0x000fea0003800000 */
.L_x_4566:
        /* <DEDUP_REMOVED lines=105> */
.L_x_4568:
[----:B------:R-:W-:Y:S05]  /*1020*/  BSYNC B0 ;  /* 0x0000000000007941 */ /* 0x000fea0003800000 */
.L_x_4567:
        /* <DEDUP_REMOVED lines=20> */
.L_x_4570:
[----:B------:R-:W-:Y:S05]  /*1170*/  BSYNC B0 ;  /* 0x0000000000007941 */ /* 0x000fea0003800000 */
.L_x_4569:
        /* <DEDUP_REMOVED lines=20> */
.L_x_4572:
[----:B------:R-:W-:Y:S05]  /*12c0*/  BSYNC B0 ;  /* 0x0000000000007941 */ /* 0x000fea0003800000 */
.L_x_4571:
        /* <DEDUP_REMOVED lines=31> */
.L_x_4574:
[----:B------:R-:W-:Y:S05]  /*14c0*/  BSYNC B0 ;  /* 0x0000000000007941 */ /* 0x000fea0003800000 */
.L_x_4573:
        /* <DEDUP_REMOVED lines=18> */
.L_x_4576:
[----:B------:R-:W-:Y:S05]  /*15f0*/  BSYNC B0 ;  /* 0x0000000000007941 */ /* 0x000fea0003800000 */
.L_x_4575:
        /* <DEDUP_REMOVED lines=18> */
.L_x_4578:
[----:B------:R-:W-:Y:S05]  /*1720*/  BSYNC B0 ;  /* 0x0000000000007941 */ /* 0x000fea0003800000 */
.L_x_4577:
        /* <DEDUP_REMOVED lines=18> */
.L_x_4580:
[----:B------:R-:W-:Y:S05]  /*1850*/  BSYNC B0 ;  /* 0x0000000000007941 */ /* 0x000fea0003800000 */
.L_x_4579:
        /* <DEDUP_REMOVED lines=18> */
.L_x_4582:
[----:B------:R-:W-:Y:S05]  /*1980*/  BSYNC B0 ;  /* 0x0000000000007941 */ /* 0x000fea0003800000 */
.L_x_4581:
        /* <DEDUP_REMOVED lines=18> */
.L_x_4585:
[----:B------:R-:W-:-:S13]  /*1ab0*/  ISETP.GE.AND P0, PT, R3, R2, PT ;  /* 0x000000020300720c */ /* 0x000fda0003f06270 */
[----:B------:R-:W-:Y:S05]  /*1ac0*/  @P0 BRA `(.L_x_4587) ;  /* 0x0000000000300947 */ /* 0x000fea0003800000 */
[----:B0-----:R-:W0:Y:S01]  /*1ad0*/  LDC.64 R4, c[0x0][0x218] ;  /* 0x00008600ff047b82 */ /* 0x001e220000000a00 */
[----:B------:R-:W-:Y:S01]  /*1ae0*/  IADD3 R7, R0, R3, RZ ;  /* 0x0000000300077210 */ /* 0x000fe20007ffe0ff */
[----:B------:R-:W-:-:S04]  /*1af0*/  VIADD R3, R3, 0x80 ;  /* 0x0000008003037836 */ /* 0x000fc80000000000 */
[----:B0-----:R-:W-:-:S05]  /*1b00*/  IMAD.WIDE.U32 R4, R7, 0x4, R4 ;  /* 0x0000000407047825 */ /* 0x001fca00078e0004 */
[----:B------:R1:W-:Y:S02]  /*1b10*/  STG.E desc[UR4][R4.64], R8 ;  /* 0x0000000804007986 */ /* 0x0003e4000c101904 */
.L_x_4586:
[----:B------:R-:W-:-:S13]  /*1b20*/  ISETP.GE.AND P0, PT, R3, R2, PT ;  /* 0x000000020300720c */ /* 0x000fda0003f06270 */
[----:B------:R-:W-:Y:S05]  /*1b30*/  @P0 BRA `(.L_x_4588) ;  /* 0x0000000000340947 */ /* 0x000fea0003800000 */
[----:B01----:R-:W0:Y:S01]  /*1b40*/  LDC.64 R4, c[0x0][0x218] ;  /* 0x00008600ff047b82 */ /* 0x003e220000000a00 */
[----:B------:R-:W-:Y:S01]  /*1b50*/  IADD3 R7, R0, R3, RZ ;  /* 0x0000000300077210 */ /* 0x000fe20007ffe0ff */
[----:B------:R-:W-:-:S04]  /*1b60*/  VIADD R3, R3, 0x80 ;  /* 0x0000008003037836 */ /* 0x000fc80000000000 */
[----:B0-----:R-:W-:-:S05]  /*1b70*/  IMAD.WIDE.U32 R4, R7, 0x4, R4 ;  /* 0x0000000407047825 */ /* 0x001fca00078e0004 */
[----:B------:R1:W-:Y:S02]  /*1b80*/  STG.E desc[UR4][R4.64], R9 ;  /* 0x0000000904007986 */ /* 0x0003e4000c101904 */
.L_x_4587:
        /* <DEDUP_REMOVED lines=8> */
.L_x_4588:
[----:B------:R-:W-:Y:S05]  /*1c10*/  BSYNC B1 ;  /* 0x0000000000017941 */ /* 0x000fea0003800000 */
.L_x_4584:
[----:B------:R-:W-:-:S13]  /*1c20*/  ISETP.GE.AND P0, PT, R3, R2, PT ;  /* 0x000000020300720c */ /* 0x000fda0003f06270 */
[----:B012---:R-:W0:Y:S01]  /*1c30*/  @!P0 LDC.64 R4, c[0x0][0x218] ;  /* 0x00008600ff048b82 */ /* 0x007e220000000a00 */
[----:B------:R-:W-:Y:S01]  /*1c40*/  @!P0 IADD3 R7, R0, R3, RZ ;  /* 0x0000000300078210 */ /* 0x000fe20007ffe0ff */
[----:B------:R-:W-:-:S04]  /*1c50*/  @!P0 VIADD R3, R3, 0x80 ;  /* 0x0000008003038836 */ /* 0x000fc80000000000 */
[----:B0-----:R-:W-:-:S05]  /*1c60*/  @!P0 IMAD.WIDE.U32 R4, R7, 0x4, R4 ;  /* 0x0000000407048825 */ /* 0x001fca00078e0004 */
[----:B------:R2:W-:Y:S02]  /*1c70*/  @!P0 STG.E desc[UR4][R4.64], R12 ;  /* 0x0000000c04008986 */ /* 0x0005e4000c101904 */
.L_x_4589:
[----:B------:R-:W-:Y:S05]  /*1c80*/  BSYNC B0 ;  /* 0x0000000000007941 */ /* 0x000fea0003800000 */
.L_x_4583:
        /* <DEDUP_REMOVED lines=8> */
.L_x_4590:
        /* <DEDUP_REMOVED lines=15> */
.L_x_19800:


//--------------------- .text._ZN2at6native29vectorized_elementwise_kernelILi8ENS0_13BinaryFunctorIfffZZZNS0_17hypot_kernel_cudaERNS_18TensorIteratorBaseEENKUlvE_clEvENKUlvE0_clEvEUlffE_EESt5arrayIPcLm3EEEEviT0_T1_ --------------------------
	.section	.text._ZN2at6native29vectorized_elementwise_kernelILi8ENS0_13BinaryFunctorIfffZZZNS0_17hypot_kernel_cudaERNS_18TensorIteratorBaseEENKUlvE_clEvENKUlvE0_clEvEUlffE_EESt5arrayIPcLm3EEEEviT0_T1_,"ax",@progbits
	.align	128
        .global         _ZN2at6native29vectorized_elementwise_kernelILi8ENS0_13BinaryFunctorIfffZZZNS0_17hypot_kernel_cudaERNS_18TensorIteratorBaseEENKUlvE_clEvENKUlvE0_clEvEUlffE_EESt5arrayIPcLm3EEEEviT0_T1_
        .type           _ZN2at6native29vectorized_elementwise_kernelILi8ENS0_13BinaryFunctorIfffZZZNS0_17hypot_kernel_cudaERNS_18TensorIteratorBaseEENKUlvE_clEvENKUlvE0_clEvEUlffE_EESt5arrayIPcLm3EEEEviT0_T1_,@function
        .size           _ZN2at6native29vectorized_elementwise_kernelILi8ENS0_13BinaryFunctorIfffZZZNS0_17hypot_kernel_cudaERNS_18TensorIteratorBaseEENKUlvE_clEvENKUlvE0_clEvEUlffE_EESt5arrayIPcLm3EEEEviT0_T1_,(.L_x_19801 - _ZN2at6native29vectorized_elementwise_kernelILi8ENS0_13BinaryFunctorIfffZZZNS0_17hypot_kernel_cudaERNS_18TensorIteratorBaseEENKUlvE_clEvENKUlvE0_clEvEUlffE_EESt5arrayIPcLm3EEEEviT0_T1_)
        .other          _ZN2at6native29vectorized_elementwise_kernelILi8ENS0_13BinaryFunctorIfffZZZNS0_17hypot_kernel_cudaERNS_18TensorIteratorBaseEENKUlvE_clEvENKUlvE0_clEvEUlffE_EESt5arrayIPcLm3EEEEviT0_T1_,@"STO_CUDA_ENTRY STV_DEFAULT"
_ZN2at6native29vectorized_elementwise_kernelILi8ENS0_13BinaryFunctorIfffZZZNS0_17hypot_kernel_cudaERNS_18TensorIteratorBaseEENKUlvE_clEvENKUlvE0_clEvEUlffE_EESt5arrayIPcLm3EEEEviT0_T1_:
.text._ZN2at6native29vectorized_elementwise_kernelILi8ENS0_13BinaryFunctorIfffZZZNS0_17hypot_kernel_cudaERNS_18TensorIteratorBaseEENKUlvE_clEvENKUlvE0_clEvEUlffE_EESt5arrayIPcLm3EEEEviT0_T1_:
        /* <DEDUP_REMOVED lines=153> */
.L_x_4591:
        /* <DEDUP_REMOVED lines=105> */
.L_x_4593:
[----:B------:R-:W-:Y:S05]  /*1020*/  BSYNC B0 ;  /* 0x0000000000007941 */ /* 0x000fea0003800000 */
.L_x_4592:
        /* <DEDUP_REMOVED lines=20> */
.L_x_4595:
[----:B------:R-:W-:Y:S05]  /*1170*/  BSYNC B0 ;  /* 0x0000000000007941 */ /* 0x000fea0003800000 */
.L_x_4594:
        /* <DEDUP_REMOVED lines=20> */
.L_x_4597:
[----:B------:R-:W-:Y:S05]  /*12c0*/  BSYNC B0 ;  /* 0x0000000000007941 */ /* 0x000fea0003800000 */
.L_x_4596:
        /* <DEDUP_REMOVED lines=31> */
.L_x_4599:
[----:B------:R-:W-:Y:S05]  /*14c0*/  BSYNC B0 ;  /* 0x0000000000007941 */ /* 0x000fea0003800000 */
.L_x_4598:
        /* <DEDUP_REMOVED lines=18> */
.L_x_4601:
[----:B------:R-:W-:Y:S05]  /*15f0*/  BSYNC B0 ;  /* 0x0000000000007941 */ /* 0x000fea0003800000 */
.L_x_4600:
        /* <DEDUP_REMOVED lines=18> */
.L_x_4603:
[----:B------:R-:W-:Y:S05]  /*1720*/  BSYNC B0 ;  /* 0x0000000000007941 */ /* 0x000fea0003800000 */
.L_x_4602:
        /* <DEDUP_REMOVED lines=18> */
.L_x_4605:
[----:B------:R-:W-:Y:S05]  /*1850*/  BSYNC B0 ;  /* 0x0000000000007941 */ /* 0x000fea0003800000 */
.L_x_4604:
        /* <DEDUP_REMOVED lines=18> */
.L_x_4607:
[----:B------:R-:W-:Y:S05]  /*1980*/  BSYNC B0 ;  /* 0x0000000000007941 */ /* 0x000fea0003800000 */
.L_x_4606:
        /* <DEDUP_REMOVED lines=18> */
.L_x_4610:
[----:B------:R-:W-:-:S13]  /*1ab0*/  ISETP.GE.AND P0, PT, R3, R2, PT ;  /* 0x000000020300720c */ /* 0x000fda0003f06270 */
[----:B------:R-:W-:Y:S05]  /*1ac0*/  @P0 BRA `(.L_x_4612) ;  /* 0x0000000000300947 */ /* 0x000fea0003800000 */
[----:B0-----:R-:W0:Y:S01]  /*1ad0*/  LDC.64 R4, c[0x0][0x218] ;  /* 0x00008600ff047b82 */ /* 0x001e220000000a00 */
[----:B------:R-:W-:Y:S01]  /*1ae0*/  IADD3 R7, R0, R3, RZ ;  /* 0x0000000300077210 */ /* 0x000fe20007ffe0ff */
[----:B------:R-:W-:-:S04]  /*1af0*/  VIADD R3, R3, 0x80 ;  /* 0x0000008003037836 */ /* 0x000fc80000000000 */
[----:B0-----:R-:W-:-:S05]  /*1b00*/  IMAD.WIDE.U32 R4, R7, 0x4, R4 ;  /* 0x0000000407047825 */ /* 0x001fca00078e0004 */
[----:B------:R1:W-:Y:S02]  /*1b10*/  STG.E desc[UR4][R4.64], R8 ;  /* 0x0000000804007986 */ /* 0x0003e4000c101904 */
.L_x_4611:
[----:B------:R-:W-:-:S13]  /*1b20*/  ISETP.GE.AND P0, PT, R3, R2, PT ;  /* 0x000000020300720c */ /* 0x000fda0003f06270 */
[----:B------:R-:W-:Y:S05]  /*1b30*/  @P0 BRA `(.L_x_4613) ;  /* 0x0000000000340947 */ /* 0x000fea0003800000 */
[----:B01----:R-:W0:Y:S01]  /*1b40*/  LDC.64 R4, c[0x0][0x218] ;  /* 0x00008600ff047b82 */ /* 0x003e220000000a00 */
[----:B------:R-:W-:Y:S01]  /*1b50*/  IADD3 R7, R0, R3, RZ ;  /* 0x0000000300077210 */ /* 0x000fe20007ffe0ff */
[----:B------:R-:W-:-:S04]  /*1b60*/  VIADD R3, R3, 0x80 ;  /* 0x0000008003037836 */ /* 0x000fc80000000000 */
[----:B0-----:R-:W-:-:S05]  /*1b70*/  IMAD.WIDE.U32 R4, R7, 0x4, R4 ;  /* 0x0000000407047825 */ /* 0x001fca00078e0004 */
[----:B------:R1:W-:Y:S02]  /*1b80*/  STG.E desc[UR4][R4.64], R9 ;  /* 0x0000000904007986 */ /* 0x0003e4000c101904 */
.L_x_4612:
        /* <DEDUP_REMOVED lines=8> */
.L_x_4613:
[----:B------:R-:W-:Y:S05]  /*1c10*/  BSYNC B1 ;  /* 0x0000000000017941 */ /* 0x000fea0003800000 */
.L_x_4609:
[----:B------:R-:W-:-:S13]  /*1c20*/  ISETP.GE.AND P0, PT, R3, R2, PT ;  /* 0x000000020300720c */ /* 0x000fda0003f06270 */
[----:B012---:R-:W0:Y:S01]  /*1c30*/  @!P0 LDC.64 R4, c[0x0][0x218] ;  /* 0x00008600ff048b82 */ /* 0x007e220000000a00 */
[----:B------:R-:W-:Y:S01]  /*1c40*/  @!P0 IADD3 R7, R0, R3, RZ ;  /* 0x0000000300078210 */ /* 0x000fe20007ffe0ff */
[----:B------:R-:W-:-:S04]  /*1c50*/  @!P0 VIADD R3, R3, 0x80 ;  /* 0x0000008003038836 */ /* 0x000fc80000000000 */
[----:B0-----:R-:W-:-:S05]  /*1c60*/  @!P0 IMAD.WIDE.U32 R4, R7, 0x4, R4 ;  /* 0x0000000407048825 */ /* 0x001fca00078e0004 */
[----:B------:R2:W-:Y:S02]  /*1c70*/  @!P0 STG.E desc[UR4][R4.64], R12 ;  /* 0x0000000c04008986 */ /* 0x0005e4000c101904 */
.L_x_4614:
[----:B------:R-:W-:Y:S05]  /*1c80*/  BSYNC B0 ;  /* 0x0000000000007941 */ /* 0x000fea0003800000 */
.L_x_4608:
        /* <DEDUP_REMOVED lines=8> */
.L_x_4615:
        /* <DEDUP_REMOVED lines=15> */
.L_x_19801:


//--------------------- .text._ZN2at6native18elementwise_kernelILi128ELi4EZNS0_15gpu_kernel_implINS0_13AUnaryFunctorIdddZZZNS0_17hypot_kernel_cudaERNS_18TensorIteratorBaseEENKUlvE_clEvENKUlvE_clEvEUlddE_EEEEvS5_RKT_EUliE_EEviT1_ --------------------------
	.section	.text._ZN2at6native18elementwise_kernelILi128ELi4EZNS0_15gpu_kernel_implINS0_13AUnaryFunctorIdddZZZNS0_17hypot_kernel_cudaERNS_18TensorIteratorBaseEENKUlvE_clEvENKUlvE_clEvEUlddE_EEEEvS5_RKT_EUliE_EEviT1_,"ax",@progbits
	.align	128
        .global         _ZN2at6native18elementwise_kernelILi128ELi4EZNS0_15gpu_kernel_implINS0_13AUnaryFunctorIdddZZZNS0_17hypot_kernel_cudaERNS_18TensorIteratorBaseEENKUlvE_clEvENKUlvE_clEvEUlddE_EEEEvS5_RKT_EUliE_EEviT1_
        .type           _ZN2at6native18elementwise_kernelILi128ELi4EZNS0_15gpu_kernel_implINS0_13AUnaryFunctorIdddZZZNS0_17hypot_kernel_cudaERNS_18TensorIteratorBaseEENKUlvE_clEvENKUlvE_clEvEUlddE_EEEEvS5_RKT_EUliE_EEviT1_,@function
        .size           _ZN2at6native18elementwise_kernelILi128ELi4EZNS0_15gpu_kernel_implINS0_13AUnaryFunctorIdddZZZNS0_17hypot_kernel_cudaERNS_18TensorIteratorBaseEENKUlvE_clEvENKUlvE_clEvEUlddE_EEEEvS5_RKT_EUliE_EEviT1_,(.L_x_19802 - _ZN2at6native18elementwise_kernelILi128ELi4EZNS0_15gpu_kernel_implINS0_13AUnaryFunctorIdddZZZNS0_17hypot_kernel_cudaERNS_18TensorIteratorBaseEENKUlvE_clEvENKUlvE_clEvEUlddE_EEEEvS5_RKT_EUliE_EEviT1_)
        .other          _ZN2at6native18elementwise_kernelILi128ELi4EZNS0_15gpu_kernel_implINS0_13AUnaryFunctorIdddZZZNS0_17hypot_kernel_cudaERNS_18TensorIteratorBaseEENKUlvE_clEvENKUlvE_clEvEUlddE_EEEEvS5_RKT_EUliE_EEviT1_,@"STO_CUDA_ENTRY STV_DEFAULT"
_ZN2at6native18elementwise_kernelILi128ELi4EZNS0_15gpu_kernel_implINS0_13AUnaryFunctorIdddZZZNS0_17hypot_kernel_cudaERNS_18TensorIteratorBaseEENKUlvE_clEvENKUlvE_clEvEUlddE_EEEEvS5_RKT_EUliE_EEviT1_:
.text._ZN2at6native18elementwise_kernelILi128ELi4EZNS0_15gpu_kernel_implINS0_13AUnaryFunctorIdddZZZNS0_17hypot_kernel_cudaERNS_18TensorIteratorBaseEENKUlvE_clEvENKUlvE_clEvEUlddE_EEEEvS5_RKT_EUliE_EEviT1_:
        /* <DEDUP_REMOVED lines=36> */
[C---:B------:R-:W-:Y:S02]  /*0240*/  IMAD R16, R4.reuse, UR6, RZ ;  /* 0x0000000604107c24 */ /* 0x040fe4000f8e02ff */
[----:B------:R-:W-:Y:S02]  /*0250*/  IMAD R0, R4, UR7, RZ ;  /* 0x0000000704007c24 */ /* 0x000fe4000f8e02ff */
        /* <DEDUP_REMOVED lines=277> */
.L_x_4618:
        /* <DEDUP_REMOVED lines=19> */
[----:B--2---:R-:W0:Y:S01]  /*14e0*/  I2F.F64.S16 R2, R2 ;  /* 0x0000000200027312 */ /* 0x004e220000101c00 */
[----:B------:R-:W-:Y:S05]  /*14f0*/  BRA `(.L_x_4624) ;  /* 0x0000000c007c7947 */ /* 0x000fea0003800000 */
.L_x_4622:
[----:B------:R-:W2:Y:S02]  /*1500*/  LDG.E.U8 R2, desc[UR36][R4.64] ;  /* 0x0000002404027981 */ /* 0x000ea4000c1e1100 */
[----:B--2---:R-:W0:Y:S01]  /*1510*/  I2F.F64.U16 R2, R2 ;  /* 0x0000000200027312 */ /* 0x004e220000101800 */
[----:B------:R-:W-:Y:S05]  /*1520*/  BRA `(.L_x_4624) ;  /* 0x0000000c00707947 */ /* 0x000fea0003800000 */
.L_x_4621:
[----:B------:R-:W-:-:S13]  /*1530*/  ISETP.NE.AND P0, PT, R2, 0x2, PT ;  /* 0x000000020200780c */ /* 0x000fda0003f05270 */
[----:B------:R-:W-:Y:S05]  /*1540*/  @!P0 BRA `(.L_x_4625) ;  /* 0x0000000000288947 */ /* 0x000fea0003800000 */
[----:B------:R-:W-:-:S13]  /*1550*/  ISETP.NE.AND P0, PT, R2, 0x3, PT ;  /* 0x000000030200780c */ /* 0x000fda0003f05270 */
[----:B------:R-:W-:Y:S05]  /*1560*/  @!P0 BRA `(.L_x_4626) ;  /* 0x0000000000148947 */ /* 0x000fea0003800000 */
[----:B------:R-:W-:-:S13]  /*1570*/  ISETP.NE.AND P0, PT, R2, 0x4, PT ;  /* 0x000000040200780c */ /* 0x000fda0003f05270 */
[----:B------:R-:W-:Y:S05]  /*1580*/  @P0 BRA `(.L_x_4623) ;  /* 0x0000000800fc0947 */ /* 0x000fea0003800000 */
[----:B------:R-:W2:Y:S02]  /*1590*/  LDG.E.64 R2, desc[UR36][R4.64] ;  /* 0x0000002404027981 */ /* 0x000ea4000c1e1b00 */
[----:B--2---:R-:W0:Y:S01]  /*15a0*/  I2F.F64.S64 R2, R2 ;  /* 0x0000000200027312 */ /* 0x004e220000301c00 */
[----:B------:R-:W-:Y:S05]  /*15b0*/  BRA `(.L_x_4624) ;  /* 0x0000000c004c7947 */ /* 0x000fea0003800000 */
.L_x_4626:
[----:B------:R-:W2:Y:S02]  /*15c0*/  LDG.E R2, desc[UR36][R4.64] ;  /* 0x0000002404027981 */ /* 0x000ea4000c1e1900 */
[----:B--2---:R-:W0:Y:S01]  /*15d0*/  I2F.F64 R2, R2 ;  /* 0x0000000200027312 */ /* 0x004e220000201c00 */
[----:B------:R-:W-:Y:S05]  /*15e0*/  BRA `(.L_x_4624) ;  /* 0x0000000c00407947 */ /* 0x000fea0003800000 */
.L_x_4625:
[----:B------:R-:W2:Y:S02]  /*15f0*/  LDG.E.U16 R2, desc[UR36][R4.64] ;  /* 0x0000002404027981 */ /* 0x000ea4000c1e1500 */
[----:B--2---:R-:W0:Y:S01]  /*1600*/  I2F.F64.S16 R2, R2 ;  /* 0x0000000200027312 */ /* 0x004e220000101c00 */
[----:B------:R-:W-:Y:S05]  /*1610*/  BRA `(.L_x_4624) ;  /* 0x0000000c00347947 */ /* 0x000fea0003800000 */
.L_x_4620:
[----:B------:R-:W-:-:S13]  /*1620*/  ISETP.GT.AND P0, PT, R2, 0x6, PT ;  /* 0x000000060200780c */ /* 0x000fda0003f04270 */
[----:B------:R-:W-:Y:S05]  /*1630*/  @P0 BRA `(.L_x_4627) ;  /* 0x0000000000340947 */ /* 0x000fea0003800000 */
[----:B------:R-:W-:-:S13]  /*1640*/  ISETP.NE.AND P0, PT, R2, 0x5, PT ;  /* 0x000000050200780c */ /* 0x000fda0003f05270 */
[----:B------:R-:W-:Y:S05]  /*1650*/  @!P0 BRA `(.L_x_4628) ;  /* 0x0000000000188947 */ /* 0x000fea0003800000 */
[----:B------:R-:W-:-:S13]  /*1660*/  ISETP.NE.AND P0, PT, R2, 0x6, PT ;  /* 0x000000060200780c */ /* 0x000fda0003f05270 */
[----:B------:R-:W-:Y:S05]  /*1670*/  @P0 BRA `(.L_x_4623) ;  /* 0x0000000800c00947 */ /* 0x000fea0003800000 */
[----:B------:R-:W2:Y:S02]  /*1680*/  LDG.E R2, desc[UR36][R4.64] ;  /* 0x0000002404027981 */ /* 0x000ea4000c1e1900 */
[----:B--2---:R-:W-:-:S06]  /*1690*/  FMUL.FTZ R2, R2, 1 ;  /* 0x3f80000002027820 */ /* 0x004fcc0000410000 */
[----:B------:R-:W0:Y:S01]  /*16a0*/  F2F.F64.F32 R2, R2 ;  /* 0x0000000200027310 */ /* 0x000e220000201800 */
[----:B------:R-:W-:Y:S05]  /*16b0*/  BRA `(.L_x_4624) ;  /* 0x0000000c000c7947 */ /* 0x000fea0003800000 */
.L_x_4628:
[----:B------:R-:W2:Y:S02]  /*16c0*/  LDG.E.U16 R0, desc[UR36][R4.64] ;  /* 0x0000002404007981 */ /* 0x000ea4000c1e1500 */
[----:B--2---:R-:W-:-:S05]  /*16d0*/  HADD2.F32 R0, -RZ, R0.H0_H0 ;  /* 0x20000000ff007230 */ /* 0x004fca0000004100 */
[----:B------:R-:W-:-:S04]  /*16e0*/  FMUL.FTZ R0, R0, 1 ;  /* 0x3f80000000007820 */ /* 0x000fc80000410000 */
[----:B------:R0:W1:Y:S01]  /*16f0*/  F2F.F64.F32 R2, R0 ;  /* 0x0000000000027310 */ /* 0x0000620000201800 */
[----:B------:R-:W-:Y:S05]  /*1700*/  BRA `(.L_x_4624) ;  /* 0x0000000800f87947 */ /* 0x000fea0003800000 */
.L_x_4627:
[----:B------:R-:W-:-:S13]  /*1710*/  ISETP.NE.AND P0, PT, R2, 0x7, PT ;  /* 0x000000070200780c */ /* 0x000fda0003f05270 */
[----:B------:R-:W-:Y:S05]  /*1720*/  @!P0 BRA `(.L_x_4629) ;  /* 0x0000000000348947 */ /* 0x000fea0003800000 */
        /* <DEDUP_REMOVED lines=8> */
.L_x_4630:
[----:B------:R-:W2:Y:S02]  /*17b0*/  LDG.E.U16 R4, desc[UR36][R4.64] ;  /* 0x0000002404047981 */ /* 0x000ea4000c1e1500 */
[----:B--2---:R-:W-:-:S05]  /*17c0*/  HADD2.F32 R0, -RZ, R4.H0_H0 ;  /* 0x20000004ff007230 */ /* 0x004fca0000004100 */
[----:B------:R-:W-:-:S04]  /*17d0*/  FMUL.FTZ R0, R0, 1 ;  /* 0x3f80000000007820 */ /* 0x000fc80000410000 */
[----:B------:R0:W1:Y:S01]  /*17e0*/  F2F.F64.F32 R2, R0 ;  /* 0x0000000000027310 */ /* 0x0000620000201800 */
[----:B------:R-:W-:Y:S05]  /*17f0*/  BRA `(.L_x_4624) ;  /* 0x0000000800bc7947 */ /* 0x000fea0003800000 */
.L_x_4629:
[----:B------:R0:W5:Y:S01]  /*1800*/  LDG.E.64 R2, desc[UR36][R4.64] ;  /* 0x0000002404027981 */ /* 0x000162000c1e1b00 */
[----:B------:R-:W-:Y:S05]  /*1810*/  BRA `(.L_x_4624) ;  /* 0x0000000800b47947 */ /* 0x000fea0003800000 */
.L_x_4619:
        /* <DEDUP_REMOVED lines=8> */
[----:B------:R-:W2:Y:S01]  /*18a0*/  LDG.E.U8 R4, desc[UR36][R4.64] ;  /* 0x0000002404047981 */ /* 0x000ea2000c1e1100 */
[----:B------:R-:W-:Y:S01]  /*18b0*/  IMAD.MOV.U32 R2, RZ, RZ, RZ ;  /* 0x000000ffff027224 */ /* 0x000fe200078e00ff */
[----:B--2---:R-:W-:-:S04]  /*18c0*/  ISETP.NE.AND P0, PT, R4, RZ, PT ;  /* 0x000000ff0400720c */ /* 0x004fc80003f05270 */
[----:B------:R-:W-:Y:S01]  /*18d0*/  FSEL R3, RZ, 1.875, !P0 ;  /* 0x3ff00000ff037808 */ /* 0x000fe20004000000 */
[----:B------:R-:W-:Y:S08]  /*18e0*/  BRA `(.L_x_4624) ;  /* 0x0000000800807947 */ /* 0x000ff00003800000 */
.L_x_4633:
[----:B------:R0:W5:Y:S01]  /*18f0*/  LDG.E.64 R2, desc[UR36][R4.64] ;  /* 0x0000002404027981 */ /* 0x000162000c1e1b00 */
[----:B------:R-:W-:Y:S05]  /*1900*/  BRA `(.L_x_4624) ;  /* 0x0000000800787947 */ /* 0x000fea0003800000 */
.L_x_4632:
        /* <DEDUP_REMOVED lines=18> */
[----:B------:R-:W-:Y:S01]  /*1a30*/  IMAD R7, R3, R8, 0x3c000000 ;  /* 0x3c00000003077424 */ /* 0x000fe200078e0208 */
[----:B------:R-:W-:-:S04]  /*1a40*/  IADD3 R3, R2, -0x1, RZ ;  /* 0xffffffff02037810 */ /* 0x000fc80007ffe0ff */
[----:B------:R-:W-:Y:S02]  /*1a50*/  LEA.HI R7, R4, R7, RZ, 0x1c ;  /* 0x0000000704077211 */ /* 0x000fe400078fe0ff */
[----:B------:R-:W-:Y:S02]  /*1a60*/  SHF.R.S32.HI R3, RZ, 0x1f, R3 ;  /* 0x0000001fff037819 */ /* 0x000fe40000011403 */
[----:B------:R-:W-:-:S04]  /*1a70*/  LOP3.LUT R6, R7, 0x7f800000, R6, 0xf8, !PT ;  /* 0x7f80000007067812 */ /* 0x000fc800078ef806 */
[----:B------:R-:W-:-:S04]  /*1a80*/  LOP3.LUT R3, R6, R3, RZ, 0x30, !PT ;  /* 0x0000000306037212 */ /* 0x000fc800078e30ff */
[----:B------:R-:W-:-:S05]  /*1a90*/  LOP3.LUT R3, R3, 0x80000000, R0, 0xf8, !PT ;  /* 0x8000000003037812 */ /* 0x000fca00078ef800 */
[----:B------:R-:W-:-:S06]  /*1aa0*/  FMUL.FTZ R3, R3, 1 ;  /* 0x3f80000003037820 */ /* 0x000fcc0000410000 */
[----:B------:R-:W0:Y:S01]  /*1ab0*/  F2F.F64.F32 R2, R3 ;  /* 0x0000000300027310 */ /* 0x000e220000201800 */
[----:B------:R-:W-:Y:S05]  /*1ac0*/  BRA `(.L_x_4624) ;  /* 0x0000000800087947 */ /* 0x000fea0003800000 */
.L_x_4635:
        /* <DEDUP_REMOVED lines=11> */
[----:B------:R-:W-:-:S05]  /*1b80*/  LOP3.LUT R2, R2, 0x80000000, R3, 0xf8, !PT ;  /* 0x8000000002027812 */ /* 0x000fca00078ef803 */
[----:B------:R-:W-:-:S06]  /*1b90*/  FMUL.FTZ R2, R2, 1 ;  /* 0x3f80000002027820 */ /* 0x000fcc0000410000 */
[----:B------:R-:W0:Y:S01]  /*1ba0*/  F2F.F64.F32 R2, R2 ;  /* 0x0000000200027310 */ /* 0x000e220000201800 */
[----:B------:R-:W-:Y:S05]  /*1bb0*/  BRA `(.L_x_4624) ;  /* 0x0000000400cc7947 */ /* 0x000fea0003800000 */
.L_x_4634:
[----:B------:R-:W2:Y:S02]  /*1bc0*/  LDG.E.U16 R0, desc[UR36][R4.64] ;  /* 0x0000002404007981 */ /* 0x000ea4000c1e1500 */
[----:B--2---:R-:W-:-:S04]  /*1bd0*/  IMAD.U32 R0, R0, 0x10000, RZ ;  /* 0x0001000000007824 */ /* 0x004fc800078e00ff */
[----:B------:R-:W-:-:S04]  /*1be0*/  FMUL.FTZ R0, R0, 1 ;  /* 0x3f80000000007820 */ /* 0x000fc80000410000 */
[----:B------:R0:W1:Y:S01]  /*1bf0*/  F2F.F64.F32 R2, R0 ;  /* 0x0000000000027310 */ /* 0x0000620000201800 */
[----:B------:R-:W-:Y:S05]  /*1c00*/  BRA `(.L_x_4624) ;  /* 0x0000000400b87947 */ /* 0x000fea0003800000 */
.L_x_4631:
        /* <DEDUP_REMOVED lines=9> */
[----:B--2---:R-:W0:Y:S01]  /*1ca0*/  I2F.F64.U16 R2, R2 ;  /* 0x0000000200027312 */ /* 0x004e220000101800 */
[----:B------:R-:W-:Y:S05]  /*1cb0*/  BRA `(.L_x_4624) ;  /* 0x00000004008c7947 */ /* 0x000fea0003800000 */
.L_x_4638:
        /* <DEDUP_REMOVED lines=21> */
.L_x_4642:
[----:B------:R-:W-:Y:S05]  /*1e10*/  BSYNC B1 ;  /* 0x0000000000017941 */ /* 0x000fea0003800000 */
.L_x_4641:
[----:B------:R-:W-:Y:S01]  /*1e20*/  LEA R3, R0, 0x3b800000, 0x17 ;  /* 0x3b80000000037811 */ /* 0x000fe200078eb8ff */
[----:B------:R-:W-:-:S05]  /*1e30*/  IMAD.SHL.U32 R0, R2, 0x100000, RZ ;  /* 0x0010000002007824 */ /* 0x000fca00078e00ff */
[----:B------:R-:W-:-:S07]  /*1e40*/  LOP3.LUT R0, R3, R0, R4, 0xfe, !PT ;  /* 0x0000000003007212 */ /* 0x000fce00078efe04 */
.L_x_4640:
[----:B------:R-:W-:Y:S05]  /*1e50*/  BSYNC B0 ;  /* 0x0000000000007941 */ /* 0x000fea0003800000 */
.L_x_4639:
[----:B------:R-:W-:-:S04]  /*1e60*/  FMUL.FTZ R0, R0, 1 ;  /* 0x3f80000000007820 */ /* 0x000fc80000410000 */
[----:B------:R1:W2:Y:S01]  /*1e70*/  F2F.F64.F32 R2, R0 ;  /* 0x0000000000027310 */ /* 0x0002a20000201800 */
[----:B------:R-:W-:Y:S05]  /*1e80*/  BRA `(.L_x_4624) ;  /* 0x0000000400187947 */ /* 0x000fea0003800000 */
.L_x_4637:
        /* <DEDUP_REMOVED lines=21> */
.L_x_4646:
[----:B------:R-:W-:Y:S05]  /*1fe0*/  BSYNC B1 ;  /* 0x0000000000017941 */ /* 0x000fea0003800000 */
.L_x_4645:
[----:B------:R-:W-:Y:S01]  /*1ff0*/  LEA R3, R0, 0x37800000, 0x17 ;  /* 0x3780000000037811 */ /* 0x000fe200078eb8ff */
[----:B------:R-:W-:-:S05]  /*2000*/  IMAD.SHL.U32 R0, R2, 0x200000, RZ ;  /* 0x0020000002007824 */ /* 0x000fca00078e00ff */
[----:B------:R-:W-:-:S07]  /*2010*/  LOP3.LUT R0, R3, R0, R4, 0xfe, !PT ;  /* 0x0000000003007212 */ /* 0x000fce00078efe04 */
.L_x_4644:
[----:B------:R-:W-:Y:S05]  /*2020*/  BSYNC B0 ;  /* 0x0000000000007941 */ /* 0x000fea0003800000 */
.L_x_4643:
[----:B------:R-:W-:-:S04]  /*2030*/  FMUL.FTZ R0, R0, 1 ;  /* 0x3f80000000007820 */ /* 0x000fc80000410000 */
[----:B------:R3:W4:Y:S01]  /*2040*/  F2F.F64.F32 R2, R0 ;  /* 0x0000000000027310 */ /* 0x0007220000201800 */
[----:B------:R-:W-:Y:S05]  /*2050*/  BRA `(.L_x_4624) ;  /* 0x0000000000a47947 */ /* 0x000fea0003800000 */
.L_x_4636:
        /* <DEDUP_REMOVED lines=14> */
.L_x_4650:
[----:B------:R-:W-:Y:S05]  /*2140*/  BSYNC B0 ;  /* 0x0000000000007941 */ /* 0x000fea0003800000 */
.L_x_4649:
[----:B------:R-:W-:-:S04]  /*2150*/  FMUL.FTZ R0, R0, 1 ;  /* 0x3f80000000007820 */ /* 0x000fc80000410000 */
[----:B------:R0:W1:Y:S01]  /*2160*/  F2F.F64.F32 R2, R0 ;  /* 0x0000000000027310 */ /* 0x0000620000201800 */
[----:B------:R-:W-:Y:S05]  /*2170*/  BRA `(.L_x_4624) ;  /* 0x00000000005c7947 */ /* 0x000fea0003800000 */
.L_x_4623:
        /* <DEDUP_REMOVED lines=16> */
.L_x_4651:
[----:B------:R-:W-:Y:S01]  /*2280*/  CS2R R2, SRZ ;  /* 0x0000000000027805 */ /* 0x000fe2000001ff00 */
[----:B------:R-:W-:Y:S06]  /*2290*/  BRA `(.L_x_4624) ;  /* 0x0000000000147947 */ /* 0x000fec0003800000 */
.L_x_4648:
[----:B------:R-:W2:Y:S02]  /*22a0*/  LDG.E.64 R2, desc[UR36][R4.64] ;  /* 0x0000002404027981 */ /* 0x000ea4000c1e1b00 */
[----:B--2---:R-:W0:Y:S01]  /*22b0*/  I2F.F64.U64 R2, R2 ;  /* 0x0000000200027312 */ /* 0x004e220000301800 */
[----:B------:R-:W-:Y:S05]  /*22c0*/  BRA `(.L_x_4624) ;  /* 0x0000000000087947 */ /* 0x000fea0003800000 */
.L_x_4647:
[----:B------:R-:W2:Y:S02]  /*22d0*/  LDG.E R2, desc[UR36][R4.64] ;  /* 0x0000002404027981 */ /* 0x000ea4000c1e1900 */
[----:B--2---:R-:W0:Y:S02]  /*22e0*/  I2F.F64.U32 R2, R2 ;  /* 0x0000000200027312 */ /* 0x004e240000201800 */
.L_x_4624:
[----:B------:R-:W-:Y:S01]  /*22f0*/  ULDC.64 UR4, c[0x0][0x428] ;  /* 0x00010a0000047ab9 */ /* 0x000fe20000000a00 */
[----:B012-45:R-:W-:Y:S01]  /*2300*/  DADD R12, -RZ, |R2| ;  /* 0x00000000ff0c7229 */ /* 0x037fe20000000502 */
[----:B------:R-:W-:Y:S01]  /*2310*/  IMAD.MOV.U32 R6, RZ, RZ, RZ ;  /* 0x000000ffff067224 */ /* 0x000fe200078e00ff */
[----:B------:R-:W-:Y:S01]  /*2320*/  DADD R10, -RZ, |UR4| ;  /* 0x40000004ff0a7e29 */ /* 0x000fe20008000100 */
[----:B------:R-:W-:Y:S01]  /*2330*/  UMOV UR4, 0xffffffff ;  /* 0xffffffff00047882 */ /* 0x000fe20000000000 */
[----:B------:R-:W-:Y:S01]  /*2340*/  UMOV UR5, 0x7fefffff ;  /* 0x7fefffff00057882 */ /* 0x000fe20000000000 */
[----:B------:R-:W-:Y:S01]  /*2350*/  IMAD.MOV.U32 R14, RZ, RZ, 0x0 ;  /* 0x00000000ff0e7424 */ /* 0x000fe200078e00ff */
[----:B------:R-:W-:Y:S01]  /*2360*/  UMOV UR6, UR5 ;  /* 0x0000000500067c82 */ /* 0x000fe20008000000 */
[----:B------:R-:W-:-:S05]  /*2370*/  IMAD.MOV.U32 R15, RZ, RZ, 0x3fd80000 ;  /* 0x3fd80000ff0f7424 */ /* 0x000fca00078e00ff */
[CC--:B------:R-:W-:Y:S02]  /*2380*/  ISETP.GT.U32.AND P1, PT, R12.reuse, R10.reuse, PT ;  /* 0x0000000a0c00720c */ /* 0x0c0fe40003f24070 */
[CC--:B------:R-:W-:Y:S02]  /*2390*/  ISETP.LT.U32.AND P0, PT, R12.reuse, R10.reuse, PT ;  /* 0x0000000a0c00720c */ /* 0x0c0fe40003f01070 */
[CC--:B------:R-:W-:Y:S02]  /*23a0*/  ISETP.GT.U32.AND.EX P1, PT, R13.reuse, R11.reuse, PT, P1 ;  /* 0x0000000b0d00720c */ /* 0x0c0fe40003f24110 */
[CC--:B------:R-:W-:Y:S02]  /*23b0*/  ISETP.LT.U32.AND.EX P0, PT, R13.reuse, R11.reuse, PT, P0 ;  /* 0x0000000b0d00720c */ /* 0x0c0fe40003f01100 */
[----:B------:R-:W-:Y:S02]  /*23c0*/  SEL R5, R13, R11, P1 ;  /* 0x0000000b0d057207 */ /* 0x000fe40000800000 */
[----:B------:R-:W-:-:S02]  /*23d0*/  SEL R2, R12, R10, P0 ;  /* 0x0000000a0c027207 */ /* 0x000fc40000000000 */
[----:B---3--:R-:W-:Y:S02]  /*23e0*/  LOP3.LUT R0, R5, 0xffc00000, RZ, 0xc0, !PT ;  /* 0xffc0000005007812 */ /* 0x008fe400078ec0ff */
[----:B------:R-:W-:Y:S02]  /*23f0*/  SEL R3, R13, R11, P0 ;  /* 0x0000000b0d037207 */ /* 0x000fe40000000000 */
[----:B------:R-:W-:Y:S02]  /*2400*/  IADD3 R7, -R0, 0x7fd00000, RZ ;  /* 0x7fd0000000077810 */ /* 0x000fe40007ffe1ff */
[----:B------:R-:W-:-:S04]  /*2410*/  SEL R4, R12, R10, P1 ;  /* 0x0000000a0c047207 */ /* 0x000fc80000800000 */
[C---:B------:R-:W-:Y:S02]  /*2420*/  DMUL R8, R6.reuse, R2 ;  /* 0x0000000206087228 */ /* 0x040fe40000000000 */
[----:B------:R-:W-:-:S06]  /*2430*/  DMUL R6, R6, R4 ;  /* 0x0000000406067228 */ /* 0x000fcc0000000000 */
[----:B------:R-:W-:-:S08]  /*2440*/  DMUL R8, R8, R8 ;  /* 0x0000000808087228 */ /* 0x000fd00000000000 */
[----:B------:R-:W-:Y:S01]  /*2450*/  DFMA R6, R6, R6, R8 ;  /* 0x000000060606722b */ /* 0x000fe20000000008 */
[----:B------:R-:W-:-:S07]  /*2460*/  IMAD.U32 R9, RZ, RZ, UR6 ;  /* 0x00000006ff097e24 */ /* 0x000fce000f8e00ff */
[----:B------:R-:W-:Y:S02]  /*2470*/  DSETP.MIN.AND P0, P1, R6, UR4, PT ;  /* 0x0000000406007e2a */ /* 0x000fe4000b900000 */
[----:B------:R-:W-:-:S04]  /*2480*/  MOV R8, R7 ;  /* 0x0000000700087202 */ /* 0x000fc80000000f00 */
[----:B------:R-:W-:Y:S01]  /*2490*/  FSEL R11, R8, UR6, P0 ;  /* 0x00000006080b7c08 */ /* 0x000fe20008000000 */
[----:B------:R-:W-:-:S05]  /*24a0*/  IMAD.MOV.U32 R8, RZ, RZ, R6 ;  /* 0x000000ffff087224 */ /* 0x000fca00078e0006 */
[----:B------:R-:W-:Y:S01]  /*24b0*/  SEL R10, R8, UR4, P0 ;  /* 0x00000004080a7c07 */ /* 0x000fe20008000000 */
[----:B------:R-:W-:Y:S01]  /*24c0*/  IMAD.MOV.U32 R8, RZ, RZ, RZ ;  /* 0x000000ffff087224 */ /* 0x000fe200078e00ff */
[----:B------:R-:W-:Y:S01]  /*24d0*/  @P1 LOP3.LUT R11, R9, 0x80000, RZ, 0xfc, !PT ;  /* 0x00080000090b1812 */ /* 0x000fe200078efcff */
[----:B------:R-:W-:Y:S01]  /*24e0*/  DSETP.NEU.AND P0, PT, R2, RZ, PT ;  /* 0x000000ff0200722a */ /* 0x000fe20003f0d000 */
[----:B------:R-:W-:Y:S02]  /*24f0*/  ISETP.GE.U32.AND P1, PT, R3, 0x7ff00000, PT ;  /* 0x7ff000000300780c */ /* 0x000fe40003f26070 */
[----:B------:R-:W0:Y:S02]  /*2500*/  MUFU.RSQ64H R9, R11 ;  /* 0x0000000b00097308 */ /* 0x000e240000001c00 */
[----:B0-----:R-:W-:-:S08]  /*2510*/  DMUL R12, R8, R8 ;  /* 0x00000008080c7228 */ /* 0x001fd00000000000 */
[----:B------:R-:W-:Y:S01]  /*2520*/  DFMA R12, R10, -R12, 1 ;  /* 0x3ff000000a0c742b */ /* 0x000fe2000000080c */
[----:B------:R-:W0:Y:S07]  /*2530*/  LDC.U8 R10, c[0x0][0x430] ;  /* 0x00010c00ff0a7b82 */ /* 0x000e2e0000000000 */
[----:B------:R-:W-:Y:S02]  /*2540*/  DFMA R14, R12, R14, 0.5 ;  /* 0x3fe000000c0e742b */ /* 0x000fe4000000000e */
[----:B------:R-:W-:-:S08]  /*2550*/  DMUL R12, R8, R12 ;  /* 0x0000000c080c7228 */ /* 0x000fd00000000000 */
[----:B------:R-:W-:-:S08]  /*2560*/  DFMA R12, R14, R12, R8 ;  /* 0x0000000c0e0c722b */ /* 0x000fd00000000008 */
[----:B------:R-:W-:Y:S01]  /*2570*/  DMUL R12, R6, R12 ;  /* 0x0000000c060c7228 */ /* 0x000fe20000000000 */
[----:B------:R-:W-:Y:S01]  /*2580*/  LOP3.LUT R7, R0, 0x100000, RZ, 0xfc, !PT ;  /* 0x0010000000077812 */ /* 0x000fe200078efcff */
[----:B------:R-:W-:Y:S01]  /*2590*/  IMAD.MOV.U32 R6, RZ, RZ, RZ ;  /* 0x000000ffff067224 */ /* 0x000fe200078e00ff */
[----:B0-----:R-:W-:-:S04]  /*25a0*/  PRMT R0, R10, 0x9910, RZ ;  /* 0x000099100a007816 */ /* 0x001fc800000000ff */
[----:B------:R-:W-:Y:S01]  /*25b0*/  ISETP.GT.AND P2, PT, R0, 0x9, PT ;  /* 0x000000090000780c */ /* 0x000fe20003f44270 */
[----:B------:R-:W-:-:S10]  /*25c0*/  DMUL R12, R12, R6 ;  /* 0x000000060c0c7228 */ /* 0x000fd40000000000 */
[----:B------:R-:W-:Y:S02]  /*25d0*/  @!P1 FSEL R2, R4, R12, !P0 ;  /* 0x0000000c04029208 */ /* 0x000fe40004000000 */
[----:B------:R-:W-:-:S03]  /*25e0*/  @!P1 FSEL R3, R5, R13, !P0 ;  /* 0x0000000d05039208 */ /* 0x000fc60004000000 */
[----:B------:R-:W-:Y:S02]  /*25f0*/  IMAD.MOV.U32 R4, RZ, RZ, R2 ;  /* 0x000000ffff047224 */ /* 0x000fe400078e0002 */
[----:B------:R-:W-:Y:S01]  /*2600*/  IMAD.MOV.U32 R5, RZ, RZ, R3 ;  /* 0x000000ffff057224 */ /* 0x000fe200078e0003 */
        /* <DEDUP_REMOVED lines=9> */
[----:B------:R-:W0:Y:S02]  /*26a0*/  F2I.F64.TRUNC R5, R4 ;  /* 0x0000000400057311 */ /* 0x000e24000030d100 */
[----:B0-----:R4:W-:Y:S01]  /*26b0*/  STG.E.U8 desc[UR36][R16.64], R5 ;  /* 0x0000000510007986 */ /* 0x0019e2000c101124 */
[----:B------:R-:W-:Y:S05]  /*26c0*/  BRA `(.L_x_4657) ;  /* 0x0000001000087947 */ /* 0x000fea0003800000 */
.L_x_4655:
[----:B------:R-:W0:Y:S02]  /*26d0*/  F2I.S64.F64.TRUNC R4, R4 ;  /* 0x0000000400047311 */ /* 0x000e24000030d900 */
[----:B0-----:R-:W-:-:S05]  /*26e0*/  IMAD.MOV.U32 R3, RZ, RZ, R4 ;  /* 0x000000ffff037224 */ /* 0x001fca00078e0004 */
[----:B------:R3:W-:Y:S01]  /*26f0*/  STG.E.U8 desc[UR36][R16.64], R3 ;  /* 0x0000000310007986 */ /* 0x0007e2000c101124 */
[----:B------:R-:W-:Y:S05]  /*2700*/  BRA `(.L_x_4657) ;  /* 0x0000000c00f87947 */ /* 0x000fea0003800000 */
.L_x_4654:
[----:B------:R-:W-:-:S13]  /*2710*/  ISETP.NE.AND P0, PT, R0, 0x2, PT ;  /* 0x000000020000780c */ /* 0x000fda0003f05270 */
[----:B------:R-:W-:Y:S05]  /*2720*/  @!P0 BRA `(.L_x_4658) ;  /* 0x0000000000288947 */ /* 0x000fea0003800000 */
[----:B------:R-:W-:-:S13]  /*2730*/  ISETP.NE.AND P0, PT, R0, 0x3, PT ;  /* 0x000000030000780c */ /* 0x000fda0003f05270 */
[----:B------:R-:W-:Y:S05]  /*2740*/  @!P0 BRA `(.L_x_4659) ;  /* 0x0000000000148947 */ /* 0x000fea0003800000 */
[----:B------:R-:W-:-:S13]  /*2750*/  ISETP.NE.AND P0, PT, R0, 0x4, PT ;  /* 0x000000040000780c */ /* 0x000fda0003f05270 */
[----:B------:R-:W-:Y:S05]  /*2760*/  @P0 BRA `(.L_x_4656) ;  /* 0x0000000c00880947 */ /* 0x000fea0003800000 */
[----:B------:R-:W0:Y:S02]  /*2770*/  F2I.S64.F64.TRUNC R4, R4 ;  /* 0x0000000400047311 */ /* 0x000e24000030d900 */
[----:B0-----:R0:W-:Y:S01]  /*2780*/  STG.E.64 desc[UR36][R16.64], R4 ;  /* 0x0000000410007986 */ /* 0x0011e2000c101b24 */
[----:B------:R-:W-:Y:S05]  /*2790*/  BRA `(.L_x_4657) ;  /* 0x0000000c00d47947 */ /* 0x000fea0003800000 */
.L_x_4659:
[----:B------:R-:W0:Y:S02]  /*27a0*/  F2I.F64.TRUNC R5, R4 ;  /* 0x0000000400057311 */ /* 0x000e24000030d100 */
[----:B0-----:R1:W-:Y:S01]  /*27b0*/  STG.E desc[UR36][R16.64], R5 ;  /* 0x0000000510007986 */ /* 0x0013e2000c101924 */
[----:B------:R-:W-:Y:S05]  /*27c0*/  BRA `(.L_x_4657) ;  /* 0x0000000c00c87947 */ /* 0x000fea0003800000 */
.L_x_4658:
[----:B------:R-:W0:Y:S02]  /*27d0*/  F2I.F64.TRUNC R5, R4 ;  /* 0x0000000400057311 */ /* 0x000e24000030d100 */
[----:B0-----:R2:W-:Y:S01]  /*27e0*/  STG.E.U16 desc[UR36][R16.64], R5 ;  /* 0x0000000510007986 */ /* 0x0015e2000c101524 */
[----:B------:R-:W-:Y:S05]  /*27f0*/  BRA `(.L_x_4657) ;  /* 0x0000000c00bc7947 */ /* 0x000fea0003800000 */
.L_x_4653:
[----:B------:R-:W-:-:S13]  /*2800*/  ISETP.GT.AND P0, PT, R0, 0x6, PT ;  /* 0x000000060000780c */ /* 0x000fda0003f04270 */
[----:B------:R-:W-:Y:S05]  /*2810*/  @P0 BRA `(.L_x_4660) ;  /* 0x00000000004c0947 */ /* 0x000fea0003800000 */
[----:B------:R-:W-:-:S13]  /*2820*/  ISETP.NE.AND P0, PT, R0, 0x5, PT ;  /* 0x000000050000780c */ /* 0x000fda0003f05270 */
[----:B------:R-:W-:Y:S05]  /*2830*/  @!P0 BRA `(.L_x_4661) ;  /* 0x0000000000248947 */ /* 0x000fea0003800000 */
[----:B------:R-:W-:-:S13]  /*2840*/  ISETP.NE.AND P0, PT, R0, 0x6, PT ;  /* 0x000000060000780c */ /* 0x000fda0003f05270 */
[----:B------:R-:W-:Y:S05]  /*2850*/  @P0 BRA `(.L_x_4656) ;  /* 0x0000000c004c0947 */ /* 0x000fea0003800000 */
[----:B------:R-:W-:Y:S01]  /*2860*/  UMOV UR4, 0xf0000000 ;  /* 0xf000000000047882 */ /* 0x000fe20000000000 */
[----:B------:R-:W-:Y:S01]  /*2870*/  UMOV UR5, 0x380fffff ;  /* 0x380fffff00057882 */ /* 0x000fe20000000000 */
[----:B------:R-:W0:Y:S01]  /*2880*/  F2F.F32.F64 R3, R4 ;  /* 0x0000000400037310 */ /* 0x000e220000301000 */
[----:B------:R-:W-:-:S14]  /*2890*/  DSETP.GEU.AND P0, PT, |R4|, UR4, PT ;  /* 0x0000000404007e2a */ /* 0x000fdc000bf0e200 */
[----:B0-----:R-:W-:-:S05]  /*28a0*/  @!P0 FMUL R3, R3, 1.175494350822287508e-38 ;  /* 0x0080000003038820 */ /* 0x001fca0000400000 */
[----:B------:R0:W-:Y:S01]  /*28b0*/  STG.E desc[UR36][R16.64], R3 ;  /* 0x0000000310007986 */ /* 0x0001e2000c101924 */
[----:B------:R-:W-:Y:S05]  /*28c0*/  BRA `(.L_x_4657) ;  /* 0x0000000c00887947 */ /* 0x000fea0003800000 */
.L_x_4661:
[----:B------:R-:W-:Y:S01]  /*28d0*/  UMOV UR4, 0xf0000000 ;  /* 0xf000000000047882 */ /* 0x000fe20000000000 */
[----:B------:R-:W-:Y:S01]  /*28e0*/  UMOV UR5, 0x380fffff ;  /* 0x380fffff00057882 */ /* 0x000fe20000000000 */
[----:B------:R-:W0:Y:S01]  /*28f0*/  F2F.F32.F64 R0, R4 ;  /* 0x0000000400007310 */ /* 0x000e220000301000 */
[----:B------:R-:W-:-:S14]  /*2900*/  DSETP.GEU.AND P0, PT, |R4|, UR4, PT ;  /* 0x0000000404007e2a */ /* 0x000fdc000bf0e200 */
[----:B0-----:R-:W-:-:S05]  /*2910*/  @!P0 FMUL R0, R0, 1.175494350822287508e-38 ;  /* 0x0080000000008820 */ /* 0x001fca0000400000 */
[----:B------:R-:W-:-:S05]  /*2920*/  F2FP.F16.F32.PACK_AB R0, RZ, R0 ;  /* 0x00000000ff00723e */ /* 0x000fca00000000ff */
[----:B------:R0:W-:Y:S01]  /*2930*/  STG.E.U16 desc[UR36][R16.64], R0 ;  /* 0x0000000010007986 */ /* 0x0001e2000c101524 */
[----:B------:R-:W-:Y:S05]  /*2940*/  BRA `(.L_x_4657) ;  /* 0x0000000c00687947 */ /* 0x000fea0003800000 */
.L_x_4660:
[----:B------:R-:W-:-:S13]  /*2950*/  ISETP.NE.AND P0, PT, R0, 0x7, PT ;  /* 0x000000070000780c */ /* 0x000fda0003f05270 */
[----:B------:R-:W-:Y:S05]  /*2960*/  @!P0 BRA `(.L_x_4662) ;  /* 0x0000000000548947 */ /* 0x000fea0003800000 */
[----:B------:R-:W-:-:S13]  /*2970*/  ISETP.NE.AND P0, PT, R0, 0x8, PT ;  /* 0x000000080000780c */ /* 0x000fda0003f05270 */
[----:B------:R-:W-:Y:S05]  /*2980*/  @!P0 BRA `(.L_x_4663) ;  /* 0x0000000000288947 */ /* 0x000fea0003800000 */
[----:B------:R-:W-:-:S13]  /*2990*/  ISETP.NE.AND P0, PT, R0, 0x9, PT ;  /* 0x000000090000780c */ /* 0x000fda0003f05270 */
[----:B------:R-:W-:Y:S05]  /*29a0*/  @P0 BRA `(.L_x_4656) ;  /* 0x0000000800f80947 */ /* 0x000fea0003800000 */
[----:B------:R-:W-:Y:S01]  /*29b0*/  UMOV UR4, 0xf0000000 ;  /* 0xf000000000047882 */ /* 0x000fe20000000000 */
[----:B------:R-:W-:Y:S01]  /*29c0*/  UMOV UR5, 0x380fffff ;  /* 0x380fffff00057882 */ /* 0x000fe20000000000 */
[----:B------:R-:W0:Y:S01]  /*29d0*/  F2F.F32.F64 R2, R4 ;  /* 0x0000000400027310 */ /* 0x000e220000301000 */
[----:B------:R-:W-:Y:S01]  /*29e0*/  DSETP.GEU.AND P0, PT, |R4|, UR4, PT ;  /* 0x0000000404007e2a */ /* 0x000fe2000bf0e200 */
[----:B------:R-:W-:-:S13]  /*29f0*/  IMAD.MOV.U32 R3, RZ, RZ, RZ ;  /* 0x000000ffff037224 */ /* 0x000fda00078e00ff */
[----:B0-----:R-:W-:-:S05]  /*2a00*/  @!P0 FMUL R2, R2, 1.175494350822287508e-38 ;  /* 0x0080000002028820 */ /* 0x001fca0000400000 */
[----:B------:R0:W-:Y:S01]  /*2a10*/  STG.E.64 desc[UR36][R16.64], R2 ;  /* 0x0000000210007986 */ /* 0x0001e2000c101b24 */
[----:B------:R-:W-:Y:S05]  /*2a20*/  BRA `(.L_x_4657) ;  /* 0x0000000c00307947 */ /* 0x000fea0003800000 */
.L_x_4663:
[----:B------:R-:W-:Y:S01]  /*2a30*/  UMOV UR4, 0xf0000000 ;  /* 0xf000000000047882 */ /* 0x000fe20000000000 */
[----:B------:R-:W-:Y:S01]  /*2a40*/  UMOV UR5, 0x380fffff ;  /* 0x380fffff00057882 */ /* 0x000fe20000000000 */
[----:B------:R-:W0:Y:S01]  /*2a50*/  F2F.F32.F64 R0, R4 ;  /* 0x0000000400007310 */ /* 0x000e220000301000 */
[----:B------:R-:W-:-:S14]  /*2a60*/  DSETP.GEU.AND P0, PT, |R4|, UR4, PT ;  /* 0x0000000404007e2a */ /* 0x000fdc000bf0e200 */
[----:B0-----:R-:W-:-:S05]  /*2a70*/  @!P0 FMUL R0, R0, 1.175494350822287508e-38 ;  /* 0x0080000000008820 */ /* 0x001fca0000400000 */
[----:B------:R-:W-:-:S04]  /*2a80*/  F2FP.F16.F32.PACK_AB R3, RZ, R0 ;  /* 0x00000000ff03723e */ /* 0x000fc800000000ff */
[----:B------:R-:W-:-:S05]  /*2a90*/  PRMT R3, R3, 0x5410, RZ ;  /* 0x0000541003037816 */ /* 0x000fca00000000ff */
[----:B------:R0:W-:Y:S01]  /*2aa0*/  STG.E desc[UR36][R16.64], R3 ;  /* 0x0000000310007986 */ /* 0x0001e2000c101924 */
[----:B------:R-:W-:Y:S05]  /*2ab0*/  BRA `(.L_x_4657) ;  /* 0x0000000c000c7947 */ /* 0x000fea0003800000 */
.L_x_4662:
[----:B------:R0:W-:Y:S01]  /*2ac0*/  STG.E.64 desc[UR36][R16.64], R4 ;  /* 0x0000000410007986 */ /* 0x0001e2000c101b24 */
[----:B------:R-:W-:Y:S05]  /*2ad0*/  BRA `(.L_x_4657) ;  /* 0x0000000c00047947 */ /* 0x000fea0003800000 */
.L_x_4652:
        /* <DEDUP_REMOVED lines=8> */
[----:B------:R-:W-:-:S06]  /*2b60*/  DSETP.NEU.AND P0, PT, R4, RZ, PT ;  /* 0x000000ff0400722a */ /* 0x000fcc0003f0d000 */
[----:B------:R-:W-:-:S05]  /*2b70*/  SEL R3, RZ, 0x1, !P0 ;  /* 0x00000001ff037807 */ /* 0x000fca0004000000 */
[----:B------:R0:W-:Y:S01]  /*2b80*/  STG.E.U8 desc[UR36][R16.64], R3 ;  /* 0x0000000310007986 */ /* 0x0001e2000c101124 */
[----:B------:R-:W-:Y:S05]  /*2b90*/  BRA `(.L_x_4657) ;  /* 0x0000000800d47947 */ /* 0x000fea0003800000 */
.L_x_4666:
[----:B------:R-:W-:-:S05]  /*2ba0*/  CS2R R6, SRZ ;  /* 0x0000000000067805 */ /* 0x000fca000001ff00 */
[----:B------:R0:W-:Y:S01]  /*2bb0*/  STG.E.128 desc[UR36][R16.64], R4 ;  /* 0x0000000410007986 */ /* 0x0001e2000c101d24 */
[----:B------:R-:W-:Y:S05]  /*2bc0*/  BRA `(.L_x_4657) ;  /* 0x0000000800c87947 */ /* 0x000fea0003800000 */
.L_x_4665:
        /* <DEDUP_REMOVED lines=10> */
[----:B------:R-:W-:-:S13]  /*2c70*/  BSSY B0, `(.L_x_4669) ;  /* 0x000000f000007945 */ /* 0x000fda0003800000 */
[----:B0-----:R-:W-:-:S05]  /*2c80*/  @!P0 FMUL R7, R7, 1.175494350822287508e-38 ;  /* 0x0080000007078820 */ /* 0x001fca0000400000 */
        /* <DEDUP_REMOVED lines=13> */
.L_x_4670:
[----:B------:R-:W-:Y:S05]  /*2d60*/  BSYNC B0 ;  /* 0x0000000000007941 */ /* 0x000fea0003800000 */
.L_x_4669:
[----:B------:R-:W-:-:S05]  /*2d70*/  LOP3.LUT R3, R0, R3, RZ, 0xfc, !PT ;  /* 0x0000000300037212 */ /* 0x000fca00078efcff */
[----:B------:R0:W-:Y:S01]  /*2d80*/  STG.E.U8 desc[UR36][R16.64], R3 ;  /* 0x0000000310007986 */ /* 0x0001e2000c101124 */
[----:B------:R-:W-:Y:S05]  /*2d90*/  BRA `(.L_x_4657) ;  /* 0x0000000800547947 */ /* 0x000fea0003800000 */
.L_x_4668:
[----:B------:R-:W-:Y:S01]  /*2da0*/  UMOV UR4, 0xf0000000 ;  /* 0xf000000000047882 */ /* 0x000fe20000000000 */
[----:B------:R-:W-:Y:S01]  /*2db0*/  UMOV UR5, 0x380fffff ;  /* 0x380fffff00057882 */ /* 0x000fe20000000000 */
[----:B------:R-:W0:Y:S01]  /*2dc0*/  F2F.F32.F64 R3, R4 ;  /* 0x0000000400037310 */ /* 0x000e220000301000 */
[----:B------:R-:W-:Y:S01]  /*2dd0*/  DSETP.GEU.AND P0, PT, |R4|, UR4, PT ;  /* 0x0000000404007e2a */ /* 0x000fe2000bf0e200 */
[----:B------:R-:W-:-:S13]  /*2de0*/  BSSY B0, `(.L_x_4671) ;  /* 0x0000010000007945 */ /* 0x000fda0003800000 */
[----:B0-----:R-:W-:-:S05]  /*2df0*/  @!P0 FMUL R3, R3, 1.175494350822287508e-38 ;  /* 0x0080000003038820 */ /* 0x001fca0000400000 */
        /* <DEDUP_REMOVED lines=11> */
.L_x_4672:
[----:B------:R-:W-:Y:S01]  /*2eb0*/  IMAD.MOV.U32 R0, RZ, RZ, 0x7f ;  /* 0x0000007fff007424 */ /* 0x000fe200078e00ff */
[----:B------:R-:W-:-:S04]  /*2ec0*/  ISETP.GT.U32.AND P0, PT, R2, 0x7f800000, PT ;  /* 0x7f8000000200780c */ /* 0x000fc80003f04070 */
[----:B------:R-:W-:-:S09]  /*2ed0*/  SEL R0, R0, 0x7c, P0 ;  /* 0x0000007c00007807 */ /* 0x000fd20000000000 */
.L_x_4673:
[----:B------:R-:W-:Y:S05]  /*2ee0*/  BSYNC B0 ;  /* 0x0000000000007941 */ /* 0x000fea0003800000 */
.L_x_4671:
[----:B------:R-:W-:-:S04]  /*2ef0*/  LOP3.LUT R2, R3, 0x80000000, RZ, 0xc0, !PT ;  /* 0x8000000003027812 */ /* 0x000fc800078ec0ff */
[----:B------:R-:W-:-:S04]  /*2f00*/  SHF.R.U32.HI R3, RZ, 0x18, R2 ;  /* 0x00000018ff037819 */ /* 0x000fc80000011602 */
[----:B------:R-:W-:-:S05]  /*2f10*/  LOP3.LUT R3, R0, R3, RZ, 0xfc, !PT ;  /* 0x0000000300037212 */ /* 0x000fca00078efcff */
[----:B------:R0:W-:Y:S01]  /*2f20*/  STG.E.U8 desc[UR36][R16.64], R3 ;  /* 0x0000000310007986 */ /* 0x0001e2000c101124 */
[----:B------:R-:W-:Y:S05]  /*2f30*/  BRA `(.L_x_4657) ;  /* 0x0000000400ec7947 */ /* 0x000fea0003800000 */
.L_x_4667:
[----:B------:R-:W-:Y:S01]  /*2f40*/  UMOV UR4, 0xf0000000 ;  /* 0xf000000000047882 */ /* 0x000fe20000000000 */
[----:B------:R-:W-:Y:S01]  /*2f50*/  UMOV UR5, 0x380fffff ;  /* 0x380fffff00057882 */ /* 0x000fe20000000000 */
[----:B------:R-:W0:Y:S01]  /*2f60*/  F2F.F32.F64 R0, R4 ;  /* 0x0000000400007310 */ /* 0x000e220000301000 */
[----:B------:R-:W-:-:S14]  /*2f70*/  DSETP.GEU.AND P0, PT, |R4|, UR4, PT ;  /* 0x0000000404007e2a */ /* 0x000fdc000bf0e200 */
[----:B0-----:R-:W-:-:S05]  /*2f80*/  @!P0 FMUL R0, R0, 1.175494350822287508e-38 ;  /* 0x0080000000008820 */ /* 0x001fca0000400000 */
[----:B------:R-:W-:-:S05]  /*2f90*/  F2FP.BF16.F32.PACK_AB R0, RZ, R0 ;  /* 0x00000000ff00723e */ /* 0x000fca00000010ff */
[----:B------:R0:W-:Y:S01]  /*2fa0*/  STG.E.U16 desc[UR36][R16.64], R0 ;  /* 0x0000000010007986 */ /* 0x0001e2000c101524 */
[----:B------:R-:W-:Y:S05]  /*2fb0*/  BRA `(.L_x_4657) ;  /* 0x0000000400cc7947 */ /* 0x000fea0003800000 */
.L_x_4664:
        /* <DEDUP_REMOVED lines=8> */
[----:B------:R-:W0:Y:S02]  /*3040*/  F2I.U32.F64.TRUNC R5, R4 ;  /* 0x0000000400057311 */ /* 0x000e24000030d000 */
[----:B0-----:R0:W-:Y:S01]  /*3050*/  STG.E.U16 desc[UR36][R16.64], R5 ;  /* 0x0000000510007986 */ /* 0x0011e2000c101524 */
[----:B------:R-:W-:Y:S05]  /*3060*/  BRA `(.L_x_4657) ;  /* 0x0000000400a07947 */ /* 0x000fea0003800000 */
.L_x_4676:
[----:B------:R-:W-:Y:S01]  /*3070*/  UMOV UR4, 0xf0000000 ;  /* 0xf000000000047882 */ /* 0x000fe20000000000 */
[----:B------:R-:W-:Y:S01]  /*3080*/  UMOV UR5, 0x380fffff ;  /* 0x380fffff00057882 */ /* 0x000fe20000000000 */
[----:B------:R-:W0:Y:S01]  /*3090*/  F2F.F32.F64 R3, R4 ;  /* 0x0000000400037310 */ /* 0x000e220000301000 */
[----:B------:R-:W-:Y:S01]  /*30a0*/  DSETP.GEU.AND P0, PT, |R4|, UR4, PT ;  /* 0x0000000404007e2a */ /* 0x000fe2000bf0e200 */
[----:B------:R-:W-:Y:S01]  /*30b0*/  BSSY B0, `(.L_x_4677) ;  /* 0x0000015000007945 */ /* 0x000fe20003800000 */
[----:B------:R-:W-:-:S12]  /*30c0*/  IMAD.MOV.U32 R8, RZ, RZ, 0x80 ;  /* 0x00000080ff087424 */ /* 0x000fd800078e00ff */
[----:B0-----:R-:W-:-:S05]  /*30d0*/  @!P0 FMUL R3, R3, 1.175494350822287508e-38 ;  /* 0x0080000003038820 */ /* 0x001fca0000400000 */
        /* <DEDUP_REMOVED lines=14> */
.L_x_4679:
[----:B------:R-:W-:-:S04]  /*31c0*/  LOP3.LUT R2, R3, 0x80000000, RZ, 0xc0, !PT ;  /* 0x8000000003027812 */ /* 0x000fc800078ec0ff */
[----:B------:R-:W-:-:S04]  /*31d0*/  SHF.R.U32.HI R3, RZ, 0x18, R2 ;  /* 0x00000018ff037819 */ /* 0x000fc80000011602 */
[----:B------:R-:W-:-:S04]  /*31e0*/  LOP3.LUT R0, R0, R3, RZ, 0xfc, !PT ;  /* 0x0000000300007212 */ /* 0x000fc800078efcff */
[----:B------:R-:W-:-:S07]  /*31f0*/  PRMT R8, R0, 0x7610, R8 ;  /* 0x0000761000087816 */ /* 0x000fce0000000008 */
.L_x_4678:
[----:B------:R-:W-:Y:S05]  /*3200*/  BSYNC B0 ;  /* 0x0000000000007941 */ /* 0x000fea0003800000 */
.L_x_4677:
[----:B------:R0:W-:Y:S01]  /*3210*/  STG.E.U8 desc[UR36][R16.64], R8 ;  /* 0x0000000810007986 */ /* 0x0001e2000c101124 */
[----:B------:R-:W-:Y:S05]  /*3220*/  BRA `(.L_x_4657) ;  /* 0x0000000400307947 */ /* 0x000fea0003800000 */
.L_x_4675:
        /* <DEDUP_REMOVED lines=21> */
.L_x_4682:
[----:B------:R-:W-:-:S04]  /*3380*/  LOP3.LUT R2, R3, 0x80000000, RZ, 0xc0, !PT ;  /* 0x8000000003027812 */ /* 0x000fc800078ec0ff */
[----:B------:R-:W-:-:S04]  /*3390*/  SHF.R.U32.HI R3, RZ, 0x18, R2 ;  /* 0x00000018ff037819 */ /* 0x000fc80000011602 */
[----:B------:R-:W-:-:S04]  /*33a0*/  LOP3.LUT R0, R0, R3, RZ, 0xfc, !PT ;  /* 0x0000000300007212 */ /* 0x000fc800078efcff */
[----:B------:R-:W-:-:S07]  /*33b0*/  PRMT R8, R0, 0x7610, R8 ;  /* 0x0000761000087816 */ /* 0x000fce0000000008 */
.L_x_4681:
[----:B------:R-:W-:Y:S05]  /*33c0*/  BSYNC B0 ;  /* 0x0000000000007941 */ /* 0x000fea0003800000 */
.L_x_4680:
[----:B------:R0:W-:Y:S01]  /*33d0*/  STG.E.U8 desc[UR36][R16.64], R8 ;  /* 0x0000000810007986 */ /* 0x0001e2000c101124 */
[----:B------:R-:W-:Y:S05]  /*33e0*/  BRA `(.L_x_4657) ;  /* 0x0000000000c07947 */ /* 0x000fea0003800000 */
.L_x_4674:
        /* <DEDUP_REMOVED lines=26> */
.L_x_4656:
        /* <DEDUP_REMOVED lines=16> */
.L_x_4685:
[----:B------:R-:W-:Y:S05]  /*3690*/  BRA `(.L_x_4657) ;  /* 0x0000000000147947 */ /* 0x000fea0003800000 */
.L_x_4684:
[----:B------:R-:W0:Y:S02]  /*36a0*/  F2I.U64.F64.TRUNC R4, R4 ;  /* 0x0000000400047311 */ /* 0x000e24000030d800 */
[----:B0-----:R0:W-:Y:S01]  /*36b0*/  STG.E.64 desc[UR36][R16.64], R4 ;  /* 0x0000000410007986 */ /* 0x0011e2000c101b24 */
[----:B------:R-:W-:Y:S05]  /*36c0*/  BRA `(.L_x_4657) ;  /* 0x0000000000087947 */ /* 0x000fea0003800000 */
.L_x_4683:
[----:B------:R-:W0:Y:S02]  /*36d0*/  F2I.U32.F64.TRUNC R5, R4 ;  /* 0x0000000400057311 */ /* 0x000e24000030d000 */
[----:B0-----:R0:W-:Y:S02]  /*36e0*/  STG.E desc[UR36][R16.64], R5 ;  /* 0x0000000510007986 */ /* 0x0011e4000c101924 */
.L_x_4657:
[----:B------:R-:W-:-:S05]  /*36f0*/  IMAD R18, R18, 0x200, R23 ;  /* 0x0000020012127824 */ /* 0x000fca00078e0217 */
[----:B------:R-:W-:-:S07]  /*3700*/  IADD3 R19, R18, 0x80, RZ ;  /* 0x0000008012137810 */ /* 0x000fce0007ffe0ff */
.L_x_4617:
[----:B------:R-:W-:Y:S05]  /*3710*/  BSYNC B6 ;  /* 0x0000000000067941 */ /* 0x000fea0003800000 */
.L_x_4616:
        /* <DEDUP_REMOVED lines=307> */
.L_x_4688:
        /* <DEDUP_REMOVED lines=21> */
.L_x_4692:
[----:B------:R-:W2:Y:S02]  /*4ba0*/  LDG.E.U8 R2, desc[UR36][R4.64] ;  /* 0x0000002404027981 */ /* 0x000ea4000c1e1100 */
[----:B--2---:R-:W0:Y:S01]  /*4bb0*/  I2F.F64.U16 R2, R2 ;  /* 0x0000000200027312 */ /* 0x004e220000101800 */
[----:B------:R-:W-:Y:S05]  /*4bc0*/  BRA `(.L_x_4694) ;  /* 0x0000000c00707947 */ /* 0x000fea0003800000 */
.L_x_4691:
        /* <DEDUP_REMOVED lines=9> */
.L_x_4696:
[----:B------:R-:W2:Y:S02]  /*4c60*/  LDG.E R2, desc[UR36][R4.64] ;  /* 0x0000002404027981 */ /* 0x000ea4000c1e1900 */
[----:B--2---:R-:W0:Y:S01]  /*4c70*/  I2F.F64 R2, R2 ;  /* 0x0000000200027312 */ /* 0x004e220000201c00 */
[----:B------:R-:W-:Y:S05]  /*4c80*/  BRA `(.L_x_4694) ;  /* 0x0000000c00407947 */ /* 0x000fea0003800000 */
.L_x_4695:
[----:B------:R-:W2:Y:S02]  /*4c90*/  LDG.E.U16 R2, desc[UR36][R4.64] ;  /* 0x0000002404027981 */ /* 0x000ea4000c1e1500 */
[----:B--2---:R-:W0:Y:S01]  /*4ca0*/  I2F.F64.S16 R2, R2 ;  /* 0x0000000200027312 */ /* 0x004e220000101c00 */
[----:B------:R-:W-:Y:S05]  /*4cb0*/  BRA `(.L_x_4694) ;  /* 0x0000000c00347947 */ /* 0x000fea0003800000 */
.L_x_4690:
        /* <DEDUP_REMOVED lines=10> */
.L_x_4698:
[----:B------:R-:W2:Y:S02]  /*4d60*/  LDG.E.U16 R0, desc[UR36][R4.64] ;  /* 0x0000002404007981 */ /* 0x000ea4000c1e1500 */
[----:B--2---:R-:W-:-:S05]  /*4d70*/  HADD2.F32 R0, -RZ, R0.H0_H0 ;  /* 0x20000000ff007230 */ /* 0x004fca0000004100 */
[----:B------:R-:W-:-:S04]  /*4d80*/  FMUL.FTZ R0, R0, 1 ;  /* 0x3f80000000007820 */ /* 0x000fc80000410000 */
[----:B------:R0:W1:Y:S01]  /*4d90*/  F2F.F64.F32 R2, R0 ;  /* 0x0000000000027310 */ /* 0x0000620000201800 */
[----:B------:R-:W-:Y:S05]  /*4da0*/  BRA `(.L_x_4694) ;  /* 0x0000000800f87947 */ /* 0x000fea0003800000 */
.L_x_4697:
        /* <DEDUP_REMOVED lines=10> */
.L_x_4700:
[----:B------:R-:W2:Y:S02]  /*4e50*/  LDG.E.U16 R4, desc[UR36][R4.64] ;  /* 0x0000002404047981 */ /* 0x000ea4000c1e1500 */
[----:B--2---:R-:W-:-:S05]  /*4e60*/  HADD2.F32 R0, -RZ, R4.H0_H0 ;  /* 0x20000004ff007230 */ /* 0x004fca0000004100 */
[----:B------:R-:W-:-:S04]  /*4e70*/  FMUL.FTZ R0, R0, 1 ;  /* 0x3f80000000007820 */ /* 0x000fc80000410000 */
[----:B------:R0:W1:Y:S01]  /*4e80*/  F2F.F64.F32 R2, R0 ;  /* 0x0000000000027310 */ /* 0x0000620000201800 */
[----:B------:R-:W-:Y:S05]  /*4e90*/  BRA `(.L_x_4694) ;  /* 0x0000000800bc7947 */ /* 0x000fea0003800000 */
.L_x_4699:
[----:B------:R0:W5:Y:S01]  /*4ea0*/  LDG.E.64 R2, desc[UR36][R4.64] ;  /* 0x0000002404027981 */ /* 0x000162000c1e1b00 */
[----:B------:R-:W-:Y:S05]  /*4eb0*/  BRA `(.L_x_4694) ;  /* 0x0000000800b47947 */ /* 0x000fea0003800000 */
.L_x_4689:
        /* <DEDUP_REMOVED lines=13> */
.L_x_4703:
[----:B------:R0:W5:Y:S01]  /*4f90*/  LDG.E.64 R2, desc[UR36][R4.64] ;  /* 0x0000002404027981 */ /* 0x000162000c1e1b00 */
[----:B------:R-:W-:Y:S05]  /*4fa0*/  BRA `(.L_x_4694) ;  /* 0x0000000800787947 */ /* 0x000fea0003800000 */
.L_x_4702:
        /* <DEDUP_REMOVED lines=28> */
.L_x_4705:
        /* <DEDUP_REMOVED lines=15> */
.L_x_4704:
[----:B------:R-:W2:Y:S02]  /*5260*/  LDG.E.U16 R0, desc[UR36][R4.64] ;  /* 0x0000002404007981 */ /* 0x000ea4000c1e1500 */
[----:B--2---:R-:W-:-:S04]  /*5270*/  IMAD.U32 R0, R0, 0x10000, RZ ;  /* 0x0001000000007824 */ /* 0x004fc800078e00ff */
[----:B------:R-:W-:-:S04]  /*5280*/  FMUL.FTZ R0, R0, 1 ;  /* 0x3f80000000007820 */ /* 0x000fc80000410000 */
[----:B------:R0:W1:Y:S01]  /*5290*/  F2F.F64.F32 R2, R0 ;  /* 0x0000000000027310 */ /* 0x0000620000201800 */
[----:B------:R-:W-:Y:S05]  /*52a0*/  BRA `(.L_x_4694) ;  /* 0x0000000400b87947 */ /* 0x000fea0003800000 */
.L_x_4701:
        /* <DEDUP_REMOVED lines=11> */
.L_x_4708:
        /* <DEDUP_REMOVED lines=21> */
.L_x_4712:
[----:B------:R-:W-:Y:S05]  /*54b0*/  BSYNC B1 ;  /* 0x0000000000017941 */ /* 0x000fea0003800000 */
.L_x_4711:
[----:B------:R-:W-:Y:S01]  /*54c0*/  LEA R3, R0, 0x3b800000, 0x17 ;  /* 0x3b80000000037811 */ /* 0x000fe200078eb8ff */
[----:B------:R-:W-:-:S05]  /*54d0*/  IMAD.SHL.U32 R0, R2, 0x100000, RZ ;  /* 0x0010000002007824 */ /* 0x000fca00078e00ff */
[----:B------:R-:W-:-:S07]  /*54e0*/  LOP3.LUT R0, R3, R0, R4, 0xfe, !PT ;  /* 0x0000000003007212 */ /* 0x000fce00078efe04 */
.L_x_4710:
[----:B------:R-:W-:Y:S05]  /*54f0*/  BSYNC B0 ;  /* 0x0000000000007941 */ /* 0x000fea0003800000 */
.L_x_4709:
[----:B------:R-:W-:-:S04]  /*5500*/  FMUL.FTZ R0, R0, 1 ;  /* 0x3f80000000007820 */ /* 0x000fc80000410000 */
[----:B------:R1:W2:Y:S01]  /*5510*/  F2F.F64.F32 R2, R0 ;  /* 0x0000000000027310 */ /* 0x0002a20000201800 */
[----:B------:R-:W-:Y:S05]  /*5520*/  BRA `(.L_x_4694) ;  /* 0x0000000400187947 */ /* 0x000fea0003800000 */
.L_x_4707:
        /* <DEDUP_REMOVED lines=21> */
.L_x_4716:
[----:B------:R-:W-:Y:S05]  /*5680*/  BSYNC B1 ;  /* 0x0000000000017941 */ /* 0x000fea0003800000 */
.L_x_4715:
[----:B------:R-:W-:Y:S01]  /*5690*/  LEA R3, R0, 0x37800000, 0x17 ;  /* 0x3780000000037811 */ /* 0x000fe200078eb8ff */
[----:B------:R-:W-:-:S05]  /*56a0*/  IMAD.SHL.U32 R0, R2, 0x200000, RZ ;  /* 0x0020000002007824 */ /* 0x000fca00078e00ff */
[----:B------:R-:W-:-:S07]  /*56b0*/  LOP3.LUT R0, R3, R0, R4, 0xfe, !PT ;  /* 0x0000000003007212 */ /* 0x000fce00078efe04 */
.L_x_4714:
[----:B------:R-:W-:Y:S05]  /*56c0*/  BSYNC B0 ;  /* 0x0000000000007941 */ /* 0x000fea0003800000 */
.L_x_4713:
[----:B------:R-:W-:-:S04]  /*56d0*/  FMUL.FTZ R0, R0, 1 ;  /* 0x3f80000000007820 */ /* 0x000fc80000410000 */
[----:B------:R3:W4:Y:S01]  /*56e0*/  F2F.F64.F32 R2, R0 ;  /* 0x0000000000027310 */ /* 0x0007220000201800 */
[----:B------:R-:W-:Y:S05]  /*56f0*/  BRA `(.L_x_4694) ;  /* 0x0000000000a47947 */ /* 0x000fea0003800000 */
.L_x_4706:
        /* <DEDUP_REMOVED lines=14> */
.L_x_4720:
[----:B------:R-:W-:Y:S05]  /*57e0*/  BSYNC B0 ;  /* 0x0000000000007941 */ /* 0x000fea0003800000 */
.L_x_4719:
[----:B------:R-:W-:-:S04]  /*57f0*/  FMUL.FTZ R0, R0, 1 ;  /* 0x3f80000000007820 */ /* 0x000fc80000410000 */
[----:B------:R0:W1:Y:S01]  /*5800*/  F2F.F64.F32 R2, R0 ;  /* 0x0000000000027310 */ /* 0x0000620000201800 */
[----:B------:R-:W-:Y:S05]  /*5810*/  BRA `(.L_x_4694) ;  /* 0x00000000005c7947 */ /* 0x000fea0003800000 */
.L_x_4693:
        /* <DEDUP_REMOVED lines=16> */
.L_x_4721:
[----:B------:R-:W-:Y:S01]  /*5920*/  CS2R R2, SRZ ;  /* 0x0000000000027805 */ /* 0x000fe2000001ff00 */
[----:B------:R-:W-:Y:S06]  /*5930*/  BRA `(.L_x_4694) ;  /* 0x0000000000147947 */ /* 0x000fec0003800000 */
.L_x_4718:
[----:B------:R-:W2:Y:S02]  /*5940*/  LDG.E.64 R2, desc[UR36][R4.64] ;  /* 0x0000002404027981 */ /* 0x000ea4000c1e1b00 */
[----:B--2---:R-:W0:Y:S01]  /*5950*/  I2F.F64.U64 R2, R2 ;  /* 0x0000000200027312 */ /* 0x004e220000301800 */
[----:B------:R-:W-:Y:S05]  /*5960*/  BRA `(.L_x_4694) ;  /* 0x0000000000087947 */ /* 0x000fea0003800000 */
.L_x_4717:
[----:B------:R-:W2:Y:S02]  /*5970*/  LDG.E R2, desc[UR36][R4.64] ;  /* 0x0000002404027981 */ /* 0x000ea4000c1e1900 */
[----:B--2---:R-:W0:Y:S02]  /*5980*/  I2F.F64.U32 R2, R2 ;  /* 0x0000000200027312 */ /* 0x004e240000201800 */
.L_x_4694:
        /* <DEDUP_REMOVED lines=62> */
.L_x_4725:
[----:B------:R-:W0:Y:S02]  /*5d70*/  F2I.S64.F64.TRUNC R4, R4 ;  /* 0x0000000400047311 */ /* 0x000e24000030d900 */
[----:B0-----:R-:W-:-:S05]  /*5d80*/  IMAD.MOV.U32 R3, RZ, RZ, R4 ;  /* 0x000000ffff037224 */ /* 0x001fca00078e0004 */
[----:B------:R0:W-:Y:S01]  /*5d90*/  STG.E.U8 desc[UR36][R16.64], R3 ;  /* 0x0000000310007986 */ /* 0x0001e2000c101124 */
[----:B------:R-:W-:Y:S05]  /*5da0*/  BRA `(.L_x_4727) ;  /* 0x0000000c00f87947 */ /* 0x000fea0003800000 */
.L_x_4724:
        /* <DEDUP_REMOVED lines=9> */
.L_x_4729:
[----:B------:R-:W0:Y:S02]  /*5e40*/  F2I.F64.TRUNC R5, R4 ;  /* 0x0000000400057311 */ /* 0x000e24000030d100 */
[----:B0-----:R0:W-:Y:S01]  /*5e50*/  STG.E desc[UR36][R16.64], R5 ;  /* 0x0000000510007986 */ /* 0x0011e2000c101924 */
[----:B------:R-:W-:Y:S05]  /*5e60*/  BRA `(.L_x_4727) ;  /* 0x0000000c00c87947 */ /* 0x000fea0003800000 */
.L_x_4728:
[----:B------:R-:W0:Y:S02]  /*5e70*/  F2I.F64.TRUNC R5, R4 ;  /* 0x0000000400057311 */ /* 0x000e24000030d100 */
[----:B0-----:R0:W-:Y:S01]  /*5e80*/  STG.E.U16 desc[UR36][R16.64], R5 ;  /* 0x0000000510007986 */ /* 0x0011e2000c101524 */
[----:B------:R-:W-:Y:S05]  /*5e90*/  BRA `(.L_x_4727) ;  /* 0x0000000c00bc7947 */ /* 0x000fea0003800000 */
.L_x_4723:
        /* <DEDUP_REMOVED lines=13> */
.L_x_4731:
        /* <DEDUP_REMOVED lines=8> */
.L_x_4730:
        /* <DEDUP_REMOVED lines=14> */
.L_x_4733:
        /* <DEDUP_REMOVED lines=9> */
.L_x_4732:
[----:B------:R0:W-:Y:S01]  /*6160*/  STG.E.64 desc[UR36][R16.64], R4 ;  /* 0x0000000410007986 */ /* 0x0001e2000c101b24 */
[----:B------:R-:W-:Y:S05]  /*6170*/  BRA `(.L_x_4727) ;  /* 0x0000000c00047947 */ /* 0x000fea0003800000 */
.L_x_4722:
        /* <DEDUP_REMOVED lines=12> */
.L_x_4736:
[----:B------:R-:W-:-:S05]  /*6240*/  CS2R R6, SRZ ;  /* 0x0000000000067805 */ /* 0x000fca000001ff00 */
[----:B------:R0:W-:Y:S01]  /*6250*/  STG.E.128 desc[UR36][R16.64], R4 ;  /* 0x0000000410007986 */ /* 0x0001e2000c101d24 */
[----:B------:R-:W-:Y:S05]  /*6260*/  BRA `(.L_x_4727) ;  /* 0x0000000800c87947 */ /* 0x000fea0003800000 */
.L_x_4735:
        /* <DEDUP_REMOVED lines=25> */
.L_x_4740:
[----:B------:R-:W-:Y:S05]  /*6400*/  BSYNC B0 ;  /* 0x0000000000007941 */ /* 0x000fea0003800000 */
.L_x_4739:
[----:B------:R-:W-:-:S05]  /*6410*/  LOP3.LUT R3, R0, R3, RZ, 0xfc, !PT ;  /* 0x0000000300037212 */ /* 0x000fca00078efcff */
[----:B------:R0:W-:Y:S01]  /*6420*/  STG.E.U8 desc[UR36][R16.64], R3 ;  /* 0x0000000310007986 */ /* 0x0001e2000c101124 */
[----:B------:R-:W-:Y:S05]  /*6430*/  BRA `(.L_x_4727) ;  /* 0x0000000800547947 */ /* 0x000fea0003800000 */
.L_x_4738:
        /* <DEDUP_REMOVED lines=17> */
.L_x_4742:
[----:B------:R-:W-:Y:S01]  /*6550*/  IMAD.MOV.U32 R0, RZ, RZ, 0x7f ;  /* 0x0000007fff007424 */ /* 0x000fe200078e00ff */
[----:B------:R-:W-:-:S04]  /*6560*/  ISETP.GT.U32.AND P0, PT, R2, 0x7f800000, PT ;  /* 0x7f8000000200780c */ /* 0x000fc80003f04070 */
[----:B------:R-:W-:-:S09]  /*6570*/  SEL R0, R0, 0x7c, P0 ;  /* 0x0000007c00007807 */ /* 0x000fd20000000000 */
.L_x_4743:
[----:B------:R-:W-:Y:S05]  /*6580*/  BSYNC B0 ;  /* 0x0000000000007941 */ /* 0x000fea0003800000 */
.L_x_4741:
[----:B------:R-:W-:-:S04]  /*6590*/  LOP3.LUT R2, R3, 0x80000000, RZ, 0xc0, !PT ;  /* 0x8000000003027812 */ /* 0x000fc800078ec0ff */
[----:B------:R-:W-:-:S04]  /*65a0*/  SHF.R.U32.HI R3, RZ, 0x18, R2 ;  /* 0x00000018ff037819 */ /* 0x000fc80000011602 */
[----:B------:R-:W-:-:S05]  /*65b0*/  LOP3.LUT R3, R0, R3, RZ, 0xfc, !PT ;  /* 0x0000000300037212 */ /* 0x000fca00078efcff */
[----:B------:R0:W-:Y:S01]  /*65c0*/  STG.E.U8 desc[UR36][R16.64], R3 ;  /* 0x0000000310007986 */ /* 0x0001e2000c101124 */
[----:B------:R-:W-:Y:S05]  /*65d0*/  BRA `(.L_x_4727) ;  /* 0x0000000400ec7947 */ /* 0x000fea0003800000 */
.L_x_4737:
        /* <DEDUP_REMOVED lines=8> */
.L_x_4734:
        /* <DEDUP_REMOVED lines=11> */
.L_x_4746:
        /* <DEDUP_REMOVED lines=21> */
.L_x_4749:
[----:B------:R-:W-:-:S04]  /*6860*/  LOP3.LUT R2, R3, 0x80000000, RZ, 0xc0, !PT ;  /* 0x8000000003027812 */ /* 0x000fc800078ec0ff */
[----:B------:R-:W-:-:S04]  /*6870*/  SHF.R.U32.HI R3, RZ, 0x18, R2 ;  /* 0x00000018ff037819 */ /* 0x000fc80000011602 */
[----:B------:R-:W-:-:S04]  /*6880*/  LOP3.LUT R0, R0, R3, RZ, 0xfc, !PT ;  /* 0x0000000300007212 */ /* 0x000fc800078efcff */
[----:B------:R-:W-:-:S07]  /*6890*/  PRMT R8, R0, 0x7610, R8 ;  /* 0x0000761000087816 */ /* 0x000fce0000000008 */
.L_x_4748:
[----:B------:R-:W-:Y:S05]  /*68a0*/  BSYNC B0 ;  /* 0x0000000000007941 */ /* 0x000fea0003800000 */
.L_x_4747:
[----:B------:R3:W-:Y:S01]  /*68b0*/  STG.E.U8 desc[UR36][R16.64], R8 ;  /* 0x0000000810007986 */ /* 0x0007e2000c101124 */
[----:B------:R-:W-:Y:S05]  /*68c0*/  BRA `(.L_x_4727) ;  /* 0x0000000400307947 */ /* 0x000fea0003800000 */
.L_x_4745:
        /* <DEDUP_REMOVED lines=21> */
.L_x_4752:
[----:B------:R-:W-:-:S04]  /*6a20*/  LOP3.LUT R2, R3, 0x80000000, RZ, 0xc0, !PT ;  /* 0x8000000003027812 */ /* 0x000fc800078ec0ff */
[----:B------:R-:W-:-:S04]  /*6a30*/  SHF.R.U32.HI R3, RZ, 0x18, R2 ;  /* 0x00000018ff037819 */ /* 0x000fc80000011602 */
[----:B------:R-:W-:-:S04]  /*6a40*/  LOP3.LUT R0, R0, R3, RZ, 0xfc, !PT ;  /* 0x0000000300007212 */ /* 0x000fc800078efcff */
[----:B------:R-:W-:-:S07]  /*6a50*/  PRMT R8, R0, 0x7610, R8 ;  /* 0x0000761000087816 */ /* 0x000fce0000000008 */
.L_x_4751:
[----:B------:R-:W-:Y:S05]  /*6a60*/  BSYNC B0 ;  /* 0x0000000000007941 */ /* 0x000fea0003800000 */
.L_x_4750:
[----:B------:R0:W-:Y:S01]  /*6a70*/  STG.E.U8 desc[UR36][R16.64], R8 ;  /* 0x0000000810007986 */ /* 0x0001e2000c101124 */
[----:B------:R-:W-:Y:S05]  /*6a80*/  BRA `(.L_x_4727) ;  /* 0x0000000000c07947 */ /* 0x000fea0003800000 */
.L_x_4744:
        /* <DEDUP_REMOVED lines=26> */
.L_x_4726:
        /* <DEDUP_REMOVED lines=16> */
.L_x_4755:
[----:B------:R-:W-:Y:S05]  /*6d30*/  BRA `(.L_x_4727) ;  /* 0x0000000000147947 */ /* 0x000fea0003800000 */
.L_x_4754:
[----:B------:R-:W0:Y:S02]  /*6d40*/  F2I.U64.F64.TRUNC R4, R4 ;  /* 0x0000000400047311 */ /* 0x000e24000030d800 */
[----:B0-----:R2:W-:Y:S01]  /*6d50*/  STG.E.64 desc[UR36][R16.64], R4 ;  /* 0x0000000410007986 */ /* 0x0015e2000c101b24 */
[----:B------:R-:W-:Y:S05]  /*6d60*/  BRA `(.L_x_4727) ;  /* 0x0000000000087947 */ /* 0x000fea0003800000 */
.L_x_4753:
[----:B------:R-:W0:Y:S02]  /*6d70*/  F2I.U32.F64.TRUNC R5, R4 ;  /* 0x0000000400057311 */ /* 0x000e24000030d000 */
[----:B0-----:R0:W-:Y:S02]  /*6d80*/  STG.E desc[UR36][R16.64], R5 ;  /* 0x0000000510007986 */ /* 0x0011e4000c101924 */
.L_x_4727:
[----:B------:R-:W-:-:S07]  /*6d90*/  VIADD R19, R19, 0x80 ;  /* 0x0000008013137836 */ /* 0x000fce0000000000 */
.L_x_4687:
[----:B------:R-:W-:Y:S05]  /*6da0*/  BSYNC B6 ;  /* 0x0000000000067941 */ /* 0x000fea0003800000 */
.L_x_4686:
[----:B------:R-:W-:Y:S01]  /*6db0*/  ULDC UR4, c[0x0][0x210] ;  /* 0x0000840000047ab9 */ /* 0x000fe20000000800 */
[----:B------:R-:W-:Y:S01]  /*6dc0*/  BSSY B6, `(.L_x_4756) ;  /* 0x0000367000067945 */ /* 0x000fe20003800000 */
[----:B------:R-:W-:-:S13]  /*6dd0*/  ISETP.GE.AND P0, PT, R19, UR4, PT ;  /* 0x0000000413007c0c */ /* 0x000fda000bf06270 */
[----:B------:R-:W-:Y:S05]  /*6de0*/  @P0 BRA `(.L_x_4757) ;  /* 0x0000003400900947 */ /* 0x000fea0003800000 */
[----:B0-----:R-:W0:Y:S01]  /*6df0*/  LDC R6, c[0x0][0x218] ;  /* 0x00008600ff067b82 */ /* 0x001e220000000800 */
[----:B------:R-:W-:Y:S01]  /*6e00*/  HFMA2.MMA R0, -RZ, RZ, 0, 0 ;  /* 0x00000000ff007435 */ /* 0x000fe200000001ff */
        /* <DEDUP_REMOVED lines=301> */
.L_x_4758:
        /* <DEDUP_REMOVED lines=21> */
.L_x_4762:
[----:B------:R-:W2:Y:S02]  /*8230*/  LDG.E.U8 R2, desc[UR36][R4.64] ;  /* 0x0000002404027981 */ /* 0x000ea4000c1e1100 */
[----:B--2---:R-:W0:Y:S01]  /*8240*/  I2F.F64.U16 R2, R2 ;  /* 0x0000000200027312 */ /* 0x004e220000101800 */
[----:B------:R-:W-:Y:S05]  /*8250*/  BRA `(.L_x_4764) ;  /* 0x0000000c00707947 */ /* 0x000fea0003800000 */
.L_x_4761:
        /* <DEDUP_REMOVED lines=9> */
.L_x_4766:
[----:B------:R-:W2:Y:S02]  /*82f0*/  LDG.E R2, desc[UR36][R4.64] ;  /* 0x0000002404027981 */ /* 0x000ea4000c1e1900 */
[----:B--2---:R-:W0:Y:S01]  /*8300*/  I2F.F64 R2, R2 ;  /* 0x0000000200027312 */ /* 0x004e220000201c00 */
[----:B------:R-:W-:Y:S05]  /*8310*/  BRA `(.L_x_4764) ;  /* 0x0000000c00407947 */ /* 0x000fea0003800000 */
.L_x_4765:
[----:B------:R-:W2:Y:S02]  /*8320*/  LDG.E.U16 R2, desc[UR36][R4.64] ;  /* 0x0000002404027981 */ /* 0x000ea4000c1e1500 */
[----:B--2---:R-:W0:Y:S01]  /*8330*/  I2F.F64.S16 R2, R2 ;  /* 0x0000000200027312 */ /* 0x004e220000101c00 */
[----:B------:R-:W-:Y:S05]  /*8340*/  BRA `(.L_x_4764) ;  /* 0x0000000c00347947 */ /* 0x000fea0003800000 */
.L_x_4760:
        /* <DEDUP_REMOVED lines=10> */
.L_x_4768:
[----:B------:R-:W2:Y:S02]  /*83f0*/  LDG.E.U16 R0, desc[UR36][R4.64] ;  /* 0x0000002404007981 */ /* 0x000ea4000c1e1500 */
[----:B--2---:R-:W-:-:S05]  /*8400*/  HADD2.F32 R0, -RZ, R0.H0_H0 ;  /* 0x20000000ff007230 */ /* 0x004fca0000004100 */
[----:B------:R-:W-:-:S04]  /*8410*/  FMUL.FTZ R0, R0, 1 ;  /* 0x3f80000000007820 */ /* 0x000fc80000410000 */
[----:B------:R0:W1:Y:S01]  /*8420*/  F2F.F64.F32 R2, R0 ;  /* 0x0000000000027310 */ /* 0x0000620000201800 */
[----:B------:R-:W-:Y:S05]  /*8430*/  BRA `(.L_x_4764) ;  /* 0x0000000800f87947 */ /* 0x000fea0003800000 */
.L_x_4767:
        /* <DEDUP_REMOVED lines=10> */
.L_x_4770:
[----:B------:R-:W2:Y:S02]  /*84e0*/  LDG.E.U16 R4, desc[UR36][R4.64] ;  /* 0x0000002404047981 */ /* 0x000ea4000c1e1500 */
[----:B--2---:R-:W-:-:S05]  /*84f0*/  HADD2.F32 R0, -RZ, R4.H0_H0 ;  /* 0x20000004ff007230 */ /* 0x004fca0000004100 */
[----:B------:R-:W-:-:S04]  /*8500*/  FMUL.FTZ R0, R0, 1 ;  /* 0x3f80000000007820 */ /* 0x000fc80000410000 */
[----:B------:R0:W1:Y:S01]  /*8510*/  F2F.F64.F32 R2, R0 ;  /* 0x0000000000027310 */ /* 0x0000620000201800 */
[----:B------:R-:W-:Y:S05]  /*8520*/  BRA `(.L_x_4764) ;  /* 0x0000000800bc7947 */ /* 0x000fea0003800000 */
.L_x_4769:
[----:B------:R0:W5:Y:S01]  /*8530*/  LDG.E.64 R2, desc[UR36][R4.64] ;  /* 0x0000002404027981 */ /* 0x000162000c1e1b00 */
[----:B------:R-:W-:Y:S05]  /*8540*/  BRA `(.L_x_4764) ;  /* 0x0000000800b47947 */ /* 0x000fea0003800000 */
.L_x_4759:
        /* <DEDUP_REMOVED lines=13> */
.L_x_4773:
[----:B------:R0:W5:Y:S01]  /*8620*/  LDG.E.64 R2, desc[UR36][R4.64] ;  /* 0x0000002404027981 */ /* 0x000162000c1e1b00 */
[----:B------:R-:W-:Y:S05]  /*8630*/  BRA `(.L_x_4764) ;  /* 0x0000000800787947 */ /* 0x000fea0003800000 */
.L_x_4772:
        /* <DEDUP_REMOVED lines=28> */
.L_x_4775:
[----:B------:R-:W2:Y:S02]  /*8800*/  LDG.E.U8 R3, desc[UR36][R4.64] ;  /* 0x0000002404037981 */ /* 0x000ea4000c1e1100 */
[----:B--2---:R-:W-:-:S04]  /*8810*/  SHF.L.U32 R0, R3, 0x19, RZ ;  /* 0x0000001903007819 */ /* 0x004fc800000006ff */
        /* <DEDUP_REMOVED lines=13> */
.L_x_4774:
[----:B------:R-:W2:Y:S02]  /*88f0*/  LDG.E.U16 R0, desc[UR36][R4.64] ;  /* 0x0000002404007981 */ /* 0x000ea4000c1e1500 */
[----:B--2---:R-:W-:-:S04]  /*8900*/  IMAD.U32 R0, R0, 0x10000, RZ ;  /* 0x0001000000007824 */ /* 0x004fc800078e00ff */
[----:B------:R-:W-:-:S04]  /*8910*/  FMUL.FTZ R0, R0, 1 ;  /* 0x3f80000000007820 */ /* 0x000fc80000410000 */
[----:B------:R0:W1:Y:S01]  /*8920*/  F2F.F64.F32 R2, R0 ;  /* 0x0000000000027310 */ /* 0x0000620000201800 */
[----:B------:R-:W-:Y:S05]  /*8930*/  BRA `(.L_x_4764) ;  /* 0x0000000400b87947 */ /* 0x000fea0003800000 */
.L_x_4771:
        /* <DEDUP_REMOVED lines=11> */
.L_x_4778:
        /* <DEDUP_REMOVED lines=21> */
.L_x_4782:
[----:B------:R-:W-:Y:S05]  /*8b40*/  BSYNC B1 ;  /* 0x0000000000017941 */ /* 0x000fea0003800000 */
.L_x_4781:
[----:B------:R-:W-:Y:S01]  /*8b50*/  LEA R3, R0, 0x3b800000, 0x17 ;  /* 0x3b80000000037811 */ /* 0x000fe200078eb8ff */
[----:B------:R-:W-:-:S05]  /*8b60*/  IMAD.SHL.U32 R0, R2, 0x100000, RZ ;  /* 0x0010000002007824 */ /* 0x000fca00078e00ff */
[----:B------:R-:W-:-:S07]  /*8b70*/  LOP3.LUT R0, R3, R0, R4, 0xfe, !PT ;  /* 0x0000000003007212 */ /* 0x000fce00078efe04 */
.L_x_4780:
[----:B------:R-:W-:Y:S05]  /*8b80*/  BSYNC B0 ;  /* 0x0000000000007941 */ /* 0x000fea0003800000 */
.L_x_4779:
[----:B------:R-:W-:-:S04]  /*8b90*/  FMUL.FTZ R0, R0, 1 ;  /* 0x3f80000000007820 */ /* 0x000fc80000410000 */
[----:B------:R1:W2:Y:S01]  /*8ba0*/  F2F.F64.F32 R2, R0 ;  /* 0x0000000000027310 */ /* 0x0002a20000201800 */
[----:B------:R-:W-:Y:S05]  /*8bb0*/  BRA `(.L_x_4764) ;  /* 0x0000000400187947 */ /* 0x000fea0003800000 */
.L_x_4777:
        /* <DEDUP_REMOVED lines=21> */
.L_x_4786:
[----:B------:R-:W-:Y:S05]  /*8d10*/  BSYNC B1 ;  /* 0x0000000000017941 */ /* 0x000fea0003800000 */
.L_x_4785:
[----:B------:R-:W-:Y:S01]  /*8d20*/  LEA R3, R0, 0x37800000, 0x17 ;  /* 0x3780000000037811 */ /* 0x000fe200078eb8ff */
[----:B------:R-:W-:-:S05]  /*8d30*/  IMAD.SHL.U32 R0, R2, 0x200000, RZ ;  /* 0x0020000002007824 */ /* 0x000fca00078e00ff */
[----:B------:R-:W-:-:S07]  /*8d40*/  LOP3.LUT R0, R3, R0, R4, 0xfe, !PT ;  /* 0x0000000003007212 */ /* 0x000fce00078efe04 */
.L_x_4784:
[----:B------:R-:W-:Y:S05]  /*8d50*/  BSYNC B0 ;  /* 0x0000000000007941 */ /* 0x000fea0003800000 */
.L_x_4783:
[----:B------:R-:W-:-:S04]  /*8d60*/  FMUL.FTZ R0, R0, 1 ;  /* 0x3f80000000007820 */ /* 0x000fc80000410000 */
[----:B------:R3:W4:Y:S01]  /*8d70*/  F2F.F64.F32 R2, R0 ;  /* 0x0000000000027310 */ /* 0x0007220000201800 */
[----:B------:R-:W-:Y:S05]  /*8d80*/  BRA `(.L_x_4764) ;  /* 0x0000000000a47947 */ /* 0x000fea0003800000 */
.L_x_4776:
        /* <DEDUP_REMOVED lines=14> */
.L_x_4790:
[----:B------:R-:W-:Y:S05]  /*8e70*/  BSYNC B0 ;  /* 0x0000000000007941 */ /* 0x000fea0003800000 */
.L_x_4789:
[----:B------:R-:W-:-:S04]  /*8e80*/  FMUL.FTZ R0, R0, 1 ;  /* 0x3f80000000007820 */ /* 0x000fc80000410000 */
[----:B------:R0:W1:Y:S01]  /*8e90*/  F2F.F64.F32 R2, R0 ;  /* 0x0000000000027310 */ /* 0x0000620000201800 */
[----:B------:R-:W-:Y:S05]  /*8ea0*/  BRA `(.L_x_4764) ;  /* 0x00000000005c7947 */ /* 0x000fea0003800000 */
.L_x_4763:
        /* <DEDUP_REMOVED lines=16> */
.L_x_4791:
[----:B------:R-:W-:Y:S01]  /*8fb0*/  CS2R R2, SRZ ;  /* 0x0000000000027805 */ /* 0x000fe2000001ff00 */
[----:B------:R-:W-:Y:S06]  /*8fc0*/  BRA `(.L_x_4764) ;  /* 0x0000000000147947 */ /* 0x000fec0003800000 */
.L_x_4788:
[----:B------:R-:W2:Y:S02]  /*8fd0*/  LDG.E.64 R2, desc[UR36][R4.64] ;  /* 0x0000002404027981 */ /* 0x000ea4000c1e1b00 */
[----:B--2---:R-:W0:Y:S01]  /*8fe0*/  I2F.F64.U64 R2, R2 ;  /* 0x0000000200027312 */ /* 0x004e220000301800 */
[----:B------:R-:W-:Y:S05]  /*8ff0*/  BRA `(.L_x_4764) ;  /* 0x0000000000087947 */ /* 0x000fea0003800000 */
.L_x_4787:
[----:B------:R-:W2:Y:S02]  /*9000*/  LDG.E R2, desc[UR36][R4.64] ;  /* 0x0000002404027981 */ /* 0x000ea4000c1e1900 */
[----:B--2---:R-:W0:Y:S02]  /*9010*/  I2F.F64.U32 R2, R2 ;  /* 0x0000000200027312 */ /* 0x004e240000201800 */
.L_x_4764:
        /* <DEDUP_REMOVED lines=25> */
[----:B------:R-:W-:-:S05]  /*91b0*/  IMAD.MOV.U32 R8, RZ, RZ, R7 ;  /* 0x000000ffff087224 */ /* 0x000fca00078e0007 */
[----:B------:R-:W-:Y:S02]  /*91c0*/  FSEL R11, R8, UR6, P0 ;  /* 0x00000006080b7c08 */ /* 0x000fe40008000000 */
[----:B------:R-:W-:-:S04]  /*91d0*/  MOV R8, R6 ;  /* 0x0000000600087202 */ /* 0x000fc80000000f00 */
        /* <DEDUP_REMOVED lines=34> */
.L_x_4795:
[----:B------:R-:W0:Y:S02]  /*9400*/  F2I.S64.F64.TRUNC R4, R4 ;  /* 0x0000000400047311 */ /* 0x000e24000030d900 */
[----:B0-----:R-:W-:-:S05]  /*9410*/  IMAD.MOV.U32 R3, RZ, RZ, R4 ;  /* 0x000000ffff037224 */ /* 0x001fca00078e0004 */
[----:B------:R3:W-:Y:S01]  /*9420*/  STG.E.U8 desc[UR36][R16.64], R3 ;  /* 0x0000000310007986 */ /* 0x0007e2000c101124 */
[----:B------:R-:W-:Y:S05]  /*9430*/  BRA `(.L_x_4797) ;  /* 0x0000000c00f87947 */ /* 0x000fea0003800000 */
.L_x_4794:
        /* <DEDUP_REMOVED lines=9> */
.L_x_4799:
[----:B------:R-:W0:Y:S02]  /*94d0*/  F2I.F64.TRUNC R5, R4 ;  /* 0x0000000400057311 */ /* 0x000e24000030d100 */
[----:B0-----:R2:W-:Y:S01]  /*94e0*/  STG.E desc[UR36][R16.64], R5 ;  /* 0x0000000510007986 */ /* 0x0015e2000c101924 */
[----:B------:R-:W-:Y:S05]  /*94f0*/  BRA `(.L_x_4797) ;  /* 0x0000000c00c87947 */ /* 0x000fea0003800000 */
.L_x_4798:
[----:B------:R-:W0:Y:S02]  /*9500*/  F2I.F64.TRUNC R5, R4 ;  /* 0x0000000400057311 */ /* 0x000e24000030d100 */
[----:B0-----:R0:W-:Y:S01]  /*9510*/  STG.E.U16 desc[UR36][R16.64], R5 ;  /* 0x0000000510007986 */ /* 0x0011e2000c101524 */
[----:B------:R-:W-:Y:S05]  /*9520*/  BRA `(.L_x_4797) ;  /* 0x0000000c00bc7947 */ /* 0x000fea0003800000 */
.L_x_4793:
        /* <DEDUP_REMOVED lines=13> */
.L_x_4801:
        /* <DEDUP_REMOVED lines=8> */
.L_x_4800:
        /* <DEDUP_REMOVED lines=14> */
.L_x_4803:
        /* <DEDUP_REMOVED lines=9> */
.L_x_4802:
[----:B------:R0:W-:Y:S01]  /*97f0*/  STG.E.64 desc[UR36][R16.64], R4 ;  /* 0x0000000410007986 */ /* 0x0001e2000c101b24 */
[----:B------:R-:W-:Y:S05]  /*9800*/  BRA `(.L_x_4797) ;  /* 0x0000000c00047947 */ /* 0x000fea0003800000 */
.L_x_4792:
        /* <DEDUP_REMOVED lines=12> */
.L_x_4806:
[----:B------:R-:W-:-:S05]  /*98d0*/  CS2R R6, SRZ ;  /* 0x0000000000067805 */ /* 0x000fca000001ff00 */
[----:B------:R0:W-:Y:S01]  /*98e0*/  STG.E.128 desc[UR36][R16.64], R4 ;  /* 0x0000000410007986 */ /* 0x0001e2000c101d24 */
[----:B------:R-:W-:Y:S05]  /*98f0*/  BRA `(.L_x_4797) ;  /* 0x0000000800c87947 */ /* 0x000fea0003800000 */
.L_x_4805:
        /* <DEDUP_REMOVED lines=25> */
.L_x_4810:
[----:B------:R-:W-:Y:S05]  /*9a90*/  BSYNC B0 ;  /* 0x0000000000007941 */ /* 0x000fea0003800000 */
.L_x_4809:
[----:B------:R-:W-:-:S05]  /*9aa0*/  LOP3.LUT R3, R0, R3, RZ, 0xfc, !PT ;  /* 0x0000000300037212 */ /* 0x000fca00078efcff */
[----:B------:R0:W-:Y:S01]  /*9ab0*/  STG.E.U8 desc[UR36][R16.64], R3 ;  /* 0x0000000310007986 */ /* 0x0001e2000c101124 */
[----:B------:R-:W-:Y:S05]  /*9ac0*/  BRA `(.L_x_4797) ;  /* 0x0000000800547947 */ /* 0x000fea0003800000 */
.L_x_4808:
        /* <DEDUP_REMOVED lines=17> */
.L_x_4812:
[----:B------:R-:W-:Y:S01]  /*9be0*/  IMAD.MOV.U32 R0, RZ, RZ, 0x7f ;  /* 0x0000007fff007424 */ /* 0x000fe200078e00ff */
[----:B------:R-:W-:-:S04]  /*9bf0*/  ISETP.GT.U32.AND P0, PT, R2, 0x7f800000, PT ;  /* 0x7f8000000200780c */ /* 0x000fc80003f04070 */
[----:B------:R-:W-:-:S09]  /*9c00*/  SEL R0, R0, 0x7c, P0 ;  /* 0x0000007c00007807 */ /* 0x000fd20000000000 */
.L_x_4813:
[----:B------:R-:W-:Y:S05]  /*9c10*/  BSYNC B0 ;  /* 0x0000000000007941 */ /* 0x000fea0003800000 */
.L_x_4811:
[----:B------:R-:W-:-:S04]  /*9c20*/  LOP3.LUT R2, R3, 0x80000000, RZ, 0xc0, !PT ;  /* 0x8000000003027812 */ /* 0x000fc800078ec0ff */
[----:B------:R-:W-:-:S04]  /*9c30*/  SHF.R.U32.HI R3, RZ, 0x18, R2 ;  /* 0x00000018ff037819 */ /* 0x000fc80000011602 */
[----:B------:R-:W-:-:S05]  /*9c40*/  LOP3.LUT R3, R0, R3, RZ, 0xfc, !PT ;  /* 0x0000000300037212 */ /* 0x000fca00078efcff */
[----:B------:R0:W-:Y:S01]  /*9c50*/  STG.E.U8 desc[UR36][R16.64], R3 ;  /* 0x0000000310007986 */ /* 0x0001e2000c101124 */
[----:B------:R-:W-:Y:S05]  /*9c60*/  BRA `(.L_x_4797) ;  /* 0x0000000400ec7947 */ /* 0x000fea0003800000 */
.L_x_4807:
        /* <DEDUP_REMOVED lines=8> */
.L_x_4804:
        /* <DEDUP_REMOVED lines=11> */
.L_x_4816:
        /* <DEDUP_REMOVED lines=21> */
.L_x_4819:
[----:B------:R-:W-:-:S04]  /*9ef0*/  LOP3.LUT R2, R3, 0x80000000, RZ, 0xc0, !PT ;  /* 0x8000000003027812 */ /* 0x000fc800078ec0ff */
[----:B------:R-:W-:-:S04]  /*9f00*/  SHF.R.U32.HI R3, RZ, 0x18, R2 ;  /* 0x00000018ff037819 */ /* 0x000fc80000011602 */
[----:B------:R-:W-:-:S04]  /*9f10*/  LOP3.LUT R0, R0, R3, RZ, 0xfc, !PT ;  /* 0x0000000300007212 */ /* 0x000fc800078efcff */
[----:B------:R-:W-:-:S07]  /*9f20*/  PRMT R8, R0, 0x7610, R8 ;  /* 0x0000761000087816 */ /* 0x000fce0000000008 */
.L_x_4818:
[----:B------:R-:W-:Y:S05]  /*9f30*/  BSYNC B0 ;  /* 0x0000000000007941 */ /* 0x000fea0003800000 */
.L_x_4817:
[----:B------:R0:W-:Y:S01]  /*9f40*/  STG.E.U8 desc[UR36][R16.64], R8 ;  /* 0x0000000810007986 */ /* 0x0001e2000c101124 */
[----:B------:R-:W-:Y:S05]  /*9f50*/  BRA `(.L_x_4797) ;  /* 0x0000000400307947 */ /* 0x000fea0003800000 */
.L_x_4815:
        /* <DEDUP_REMOVED lines=21> */
.L_x_4822:
[----:B------:R-:W-:-:S04]  /*a0b0*/  LOP3.LUT R2, R3, 0x80000000, RZ, 0xc0, !PT ;  /* 0x8000000003027812 */ /* 0x000fc800078ec0ff */
[----:B------:R-:W-:-:S04]  /*a0c0*/  SHF.R.U32.HI R3, RZ, 0x18, R2 ;  /* 0x00000018ff037819 */ /* 0x000fc80000011602 */
[----:B------:R-:W-:-:S04]  /*a0d0*/  LOP3.LUT R0, R0, R3, RZ, 0xfc, !PT ;  /* 0x0000000300007212 */ /* 0x000fc800078efcff */
[----:B------:R-:W-:-:S07]  /*a0e0*/  PRMT R8, R0, 0x7610, R8 ;  /* 0x0000761000087816 */ /* 0x000fce0000000008 */
.L_x_4821:
[----:B------:R-:W-:Y:S05]  /*a0f0*/  BSYNC B0 ;  /* 0x0000000000007941 */ /* 0x000fea0003800000 */
.L_x_4820:
[----:B------:R0:W-:Y:S01]  /*a100*/  STG.E.U8 desc[UR36][R16.64], R8 ;  /* 0x0000000810007986 */ /* 0x0001e2000c101124 */
[----:B------:R-:W-:Y:S05]  /*a110*/  BRA `(.L_x_4797) ;  /* 0x0000000000c07947 */ /* 0x000fea0003800000 */
.L_x_4814:
        /* <DEDUP_REMOVED lines=26> */
.L_x_4796:
        /* <DEDUP_REMOVED lines=16> */
.L_x_4825:
[----:B------:R-:W-:Y:S05]  /*a3c0*/  BRA `(.L_x_4797) ;  /* 0x0000000000147947 */ /* 0x000fea0003800000 */
.L_x_4824:
[----:B------:R-:W0:Y:S02]  /*a3d0*/  F2I.U64.F64.TRUNC R4, R4 ;  /* 0x0000000400047311 */ /* 0x000e24000030d800 */
[----:B0-----:R0:W-:Y:S01]  /*a3e0*/  STG.E.64 desc[UR36][R16.64], R4 ;  /* 0x0000000410007986 */ /* 0x0011e2000c101b24 */
[----:B------:R-:W-:Y:S05]  /*a3f0*/  BRA `(.L_x_4797) ;  /* 0x0000000000087947 */ /* 0x000fea0003800000 */
.L_x_4823:
[----:B------:R-:W0:Y:S02]  /*a400*/  F2I.U32.F64.TRUNC R5, R4 ;  /* 0x0000000400057311 */ /* 0x000e24000030d000 */
[----:B0-----:R0:W-:Y:S02]  /*a410*/  STG.E desc[UR36][R16.64], R5 ;  /* 0x0000000510007986 */ /* 0x0011e4000c101924 */
.L_x_4797:
[----:B------:R-:W-:-:S07]  /*a420*/  VIADD R19, R19, 0x80 ;  /* 0x0000008013137836 */ /* 0x000fce0000000000 */
.L_x_4757:
[----:B------:R-:W-:Y:S05]  /*a430*/  BSYNC B6 ;  /* 0x0000000000067941 */ /* 0x000fea0003800000 */
.L_x_4756:
[----:B------:R-:W-:Y:S02]  /*a440*/  ULDC UR4, c[0x0][0x210] ;  /* 0x0000840000047ab9 */ /* 0x000fe40000000800 */
[----:B------:R-:W-:-:S13]  /*a450*/  ISETP.GE.AND P0, PT, R19, UR4, PT ;  /* 0x0000000413007c0c */ /* 0x000fda000bf06270 */
[----:B------:R-:W-:Y:S05]  /*a460*/  @P0 EXIT ;  /* 0x000000000000094d */ /* 0x000fea0003800000 */
[----:B0-----:R-:W0:Y:S01]  /*a470*/  LDC R6, c[0x0][0x218] ;  /* 0x00008600ff067b82 */ /* 0x001e220000000800 */
[----:B-1234-:R-:W-:Y:S01]  /*a480*/  HFMA2.MMA R16, -RZ, RZ, 0, 0 ;  /* 0x00000000ff107435 */ /* 0x01efe200000001ff */
[----:B------:R-:W-:Y:S01]  /*a490*/  IMAD.MOV.U32 R0, RZ, RZ, RZ ;  /* 0x000000ffff007224 */ /* 0x000fe200078e00ff */
        /* <DEDUP_REMOVED lines=300> */
.L_x_4826:
        /* <DEDUP_REMOVED lines=19> */
[----:B--2---:R-:W3:Y:S01]  /*b890*/  I2F.F64.S16 R2, R2 ;  /* 0x0000000200027312 */ /* 0x004ee20000101c00 */
[----:B------:R-:W-:Y:S05]  /*b8a0*/  BRA `(.L_x_4832) ;  /* 0x0000000c007c7947 */ /* 0x000fea0003800000 */
.L_x_4830:
[----:B------:R-:W2:Y:S02]  /*b8b0*/  LDG.E.U8 R2, desc[UR36][R4.64] ;  /* 0x0000002404027981 */ /* 0x000ea4000c1e1100 */
[----:B--2---:R-:W4:Y:S01]  /*b8c0*/  I2F.F64.U16 R2, R2 ;  /* 0x0000000200027312 */ /* 0x004f220000101800 */
[----:B------:R-:W-:Y:S05]  /*b8d0*/  BRA `(.L_x_4832) ;  /* 0x0000000c00707947 */ /* 0x000fea0003800000 */
.L_x_4829:
[----:B------:R-:W-:-:S13]  /*b8e0*/  ISETP.NE.AND P0, PT, R2, 0x2, PT ;  /* 0x000000020200780c */ /* 0x000fda0003f05270 */
[----:B------:R-:W-:Y:S05]  /*b8f0*/  @!P0 BRA `(.L_x_4833) ;  /* 0x0000000000288947 */ /* 0x000fea0003800000 */
[----:B------:R-:W-:-:S13]  /*b900*/  ISETP.NE.AND P0, PT, R2, 0x3, PT ;  /* 0x000000030200780c */ /* 0x000fda0003f05270 */
[----:B------:R-:W-:Y:S05]  /*b910*/  @!P0 BRA `(.L_x_4834) ;  /* 0x0000000000148947 */ /* 0x000fea0003800000 */
[----:B------:R-:W-:-:S13]  /*b920*/  ISETP.NE.AND P0, PT, R2, 0x4, PT ;  /* 0x000000040200780c */ /* 0x000fda0003f05270 */
[----:B------:R-:W-:Y:S05]  /*b930*/  @P0 BRA `(.L_x_4831) ;  /* 0x0000000800fc0947 */ /* 0x000fea0003800000 */
[----:B------:R-:W2:Y:S02]  /*b940*/  LDG.E.64 R2, desc[UR36][R4.64] ;  /* 0x0000002404027981 */ /* 0x000ea4000c1e1b00 */
[----:B--2---:R-:W1:Y:S01]  /*b950*/  I2F.F64.S64 R2, R2 ;  /* 0x0000000200027312 */ /* 0x004e620000301c00 */
[----:B------:R-:W-:Y:S05]  /*b960*/  BRA `(.L_x_4832) ;  /* 0x0000000c004c7947 */ /* 0x000fea0003800000 */
.L_x_4834:
[----:B------:R-:W2:Y:S02]  /*b970*/  LDG.E R2, desc[UR36][R4.64] ;  /* 0x0000002404027981 */ /* 0x000ea4000c1e1900 */
[----:B--2---:R-:W2:Y:S01]  /*b980*/  I2F.F64 R2, R2 ;  /* 0x0000000200027312 */ /* 0x004ea20000201c00 */
[----:B------:R-:W-:Y:S05]  /*b990*/  BRA `(.L_x_4832) ;  /* 0x0000000c00407947 */ /* 0x000fea0003800000 */
.L_x_4833:
[----:B------:R-:W2:Y:S02]  /*b9a0*/  LDG.E.U16 R2, desc[UR36][R4.64] ;  /* 0x0000002404027981 */ /* 0x000ea4000c1e1500 */
[----:B--2---:R-:W0:Y:S01]  /*b9b0*/  I2F.F64.S16 R2, R2 ;  /* 0x0000000200027312 */ /* 0x004e220000101c00 */
[----:B------:R-:W-:Y:S05]  /*b9c0*/  BRA `(.L_x_4832) ;  /* 0x0000000c00347947 */ /* 0x000fea0003800000 */
.L_x_4828:
        /* <DEDUP_REMOVED lines=10> */
.L_x_4836:
[----:B------:R-:W2:Y:S02]  /*ba70*/  LDG.E.U16 R0, desc[UR36][R4.64] ;  /* 0x0000002404007981 */ /* 0x000ea4000c1e1500 */
[----:B--2---:R-:W-:-:S05]  /*ba80*/  HADD2.F32 R0, -RZ, R0.H0_H0 ;  /* 0x20000000ff007230 */ /* 0x004fca0000004100 */
[----:B------:R-:W-:-:S04]  /*ba90*/  FMUL.FTZ R0, R0, 1 ;  /* 0x3f80000000007820 */ /* 0x000fc80000410000 */
[----:B------:R0:W1:Y:S01]  /*baa0*/  F2F.F64.F32 R2, R0 ;  /* 0x0000000000027310 */ /* 0x0000620000201800 */
[----:B------:R-:W-:Y:S05]  /*bab0*/  BRA `(.L_x_4832) ;  /* 0x0000000800f87947 */ /* 0x000fea0003800000 */
.L_x_4835:
        /* <DEDUP_REMOVED lines=10> */
.L_x_4838:
[----:B------:R-:W2:Y:S02]  /*bb60*/  LDG.E.U16 R4, desc[UR36][R4.64] ;  /* 0x0000002404047981 */ /* 0x000ea4000c1e1500 */
[----:B--2---:R-:W-:-:S05]  /*bb70*/  HADD2.F32 R0, -RZ, R4.H0_H0 ;  /* 0x20000004ff007230 */ /* 0x004fca0000004100 */
[----:B------:R-:W-:-:S04]  /*bb80*/  FMUL.FTZ R0, R0, 1 ;  /* 0x3f80000000007820 */ /* 0x000fc80000410000 */
[----:B------:R0:W1:Y:S01]  /*bb90*/  F2F.F64.F32 R2, R0 ;  /* 0x0000000000027310 */ /* 0x0000620000201800 */
[----:B------:R-:W-:Y:S05]  /*bba0*/  BRA `(.L_x_4832) ;  /* 0x0000000800bc7947 */ /* 0x000fea0003800000 */
.L_x_4837:
[----:B------:R0:W5:Y:S01]  /*bbb0*/  LDG.E.64 R2, desc[UR36][R4.64] ;  /* 0x0000002404027981 */ /* 0x000162000c1e1b00 */
[----:B------:R-:W-:Y:S05]  /*bbc0*/  BRA `(.L_x_4832) ;  /* 0x0000000800b47947 */ /* 0x000fea0003800000 */
.L_x_4827:
        /* <DEDUP_REMOVED lines=13> */
.L_x_4841:
[----:B------:R0:W5:Y:S01]  /*bca0*/  LDG.E.64 R2, desc[UR36][R4.64] ;  /* 0x0000002404027981 */ /* 0x000162000c1e1b00 */
[----:B------:R-:W-:Y:S05]  /*bcb0*/  BRA `(.L_x_4832) ;  /* 0x0000000800787947 */ /* 0x000fea0003800000 */
.L_x_4840:
        /* <DEDUP_REMOVED lines=28> */
.L_x_4843:
[----:B------:R-:W2:Y:S02]  /*be80*/  LDG.E.U8 R3, desc[UR36][R4.64] ;  /* 0x0000002404037981 */ /* 0x000ea4000c1e1100 */
[----:B--2---:R-:W-:-:S05]  /*be90*/  IMAD.SHL.U32 R0, R3, 0x2000000, RZ ;  /* 0x0200000003007824 */ /* 0x004fca00078e00ff */
[----:B------:R-:W-:-:S13]  /*bea0*/  ISETP.GE.U32.AND P0, PT, R0, 0x8000000, PT ;  /* 0x080000000000780c */ /* 0x000fda0003f06070 */
[C---:B------:R-:W-:Y:S01]  /*beb0*/  @!P0 IMAD.SHL.U32 R0, R3.reuse, 0x100, RZ ;  /* 0x0000010003008824 */ /* 0x040fe200078e00ff */
[C---:B------:R-:W-:Y:S01]  /*bec0*/  @P0 SHF.L.U32 R2, R3.reuse, 0x15, RZ ;  /* 0x0000001503020819 */ /* 0x040fe200000006ff */
[----:B------:R-:W-:-:S03]  /*bed0*/  IMAD.SHL.U32 R3, R3, 0x1000000, RZ ;  /* 0x0100000003037824 */ /* 0x000fc600078e00ff */
        /* <DEDUP_REMOVED lines=9> */
.L_x_4842:
[----:B------:R-:W2:Y:S02]  /*bf70*/  LDG.E.U16 R0, desc[UR36][R4.64] ;  /* 0x0000002404007981 */ /* 0x000ea4000c1e1500 */
[----:B--2---:R-:W-:-:S04]  /*bf80*/  IMAD.U32 R0, R0, 0x10000, RZ ;  /* 0x0001000000007824 */ /* 0x004fc800078e00ff */
[----:B------:R-:W-:-:S04]  /*bf90*/  FMUL.FTZ R0, R0, 1 ;  /* 0x3f80000000007820 */ /* 0x000fc80000410000 */
[----:B------:R0:W1:Y:S01]  /*bfa0*/  F2F.F64.F32 R2, R0 ;  /* 0x0000000000027310 */ /* 0x0000620000201800 */
[----:B------:R-:W-:Y:S05]  /*bfb0*/  BRA `(.L_x_4832) ;  /* 0x0000000400b87947 */ /* 0x000fea0003800000 */
.L_x_4839:
        /* <DEDUP_REMOVED lines=11> */
.L_x_4846:
        /* <DEDUP_REMOVED lines=21> */
.L_x_4850:
[----:B------:R-:W-:Y:S05]  /*c1c0*/  BSYNC B1 ;  /* 0x0000000000017941 */ /* 0x000fea0003800000 */
.L_x_4849:
[----:B------:R-:W-:Y:S01]  /*c1d0*/  LEA R3, R0, 0x3b800000, 0x17 ;  /* 0x3b80000000037811 */ /* 0x000fe200078eb8ff */
[----:B------:R-:W-:-:S05]  /*c1e0*/  IMAD.SHL.U32 R0, R2, 0x100000, RZ ;  /* 0x0010000002007824 */ /* 0x000fca00078e00ff */
[----:B------:R-:W-:-:S07]  /*c1f0*/  LOP3.LUT R0, R3, R0, R4, 0xfe, !PT ;  /* 0x0000000003007212 */ /* 0x000fce00078efe04 */
.L_x_4848:
[----:B------:R-:W-:Y:S05]  /*c200*/  BSYNC B0 ;  /* 0x0000000000007941 */ /* 0x000fea0003800000 */
.L_x_4847:
[----:B------:R-:W-:-:S04]  /*c210*/  FMUL.FTZ R0, R0, 1 ;  /* 0x3f80000000007820 */ /* 0x000fc80000410000 */
[----:B------:R0:W1:Y:S01]  /*c220*/  F2F.F64.F32 R2, R0 ;  /* 0x0000000000027310 */ /* 0x0000620000201800 */
[----:B------:R-:W-:Y:S05]  /*c230*/  BRA `(.L_x_4832) ;  /* 0x0000000400187947 */ /* 0x000fea0003800000 */
.L_x_4845:
        /* <DEDUP_REMOVED lines=21> */
.L_x_4854:
[----:B------:R-:W-:Y:S05]  /*c390*/  BSYNC B1 ;  /* 0x0000000000017941 */ /* 0x000fea0003800000 */
.L_x_4853:
[----:B------:R-:W-:Y:S01]  /*c3a0*/  LEA R3, R0, 0x37800000, 0x17 ;  /* 0x3780000000037811 */ /* 0x000fe200078eb8ff */
[----:B------:R-:W-:-:S05]  /*c3b0*/  IMAD.SHL.U32 R0, R2, 0x200000, RZ ;  /* 0x0020000002007824 */ /* 0x000fca00078e00ff */
[----:B------:R-:W-:-:S07]  /*c3c0*/  LOP3.LUT R0, R3, R0, R4, 0xfe, !PT ;  /* 0x0000000003007212 */ /* 0x000fce00078efe04 */
.L_x_4852:
[----:B------:R-:W-:Y:S05]  /*c3d0*/  BSYNC B0 ;  /* 0x0000000000007941 */ /* 0x000fea0003800000 */
.L_x_4851:
[----:B------:R-:W-:-:S04]  /*c3e0*/  FMUL.FTZ R0, R0, 1 ;  /* 0x3f80000000007820 */ /* 0x000fc80000410000 */
[----:B------:R0:W1:Y:S01]  /*c3f0*/  F2F.F64.F32 R2, R0 ;  /* 0x0000000000027310 */ /* 0x0000620000201800 */
[----:B------:R-:W-:Y:S05]  /*c400*/  BRA `(.L_x_4832) ;  /* 0x0000000000a47947 */ /* 0x000fea0003800000 */
.L_x_4844:
        /* <DEDUP_REMOVED lines=14> */
.L_x_4858:
[----:B------:R-:W-:Y:S05]  /*c4f0*/  BSYNC B0 ;  /* 0x0000000000007941 */ /* 0x000fea0003800000 */
.L_x_4857:
[----:B------:R-:W-:-:S04]  /*c500*/  FMUL.FTZ R0, R0, 1 ;  /* 0x3f80000000007820 */ /* 0x000fc80000410000 */
[----:B------:R0:W1:Y:S01]  /*c510*/  F2F.F64.F32 R2, R0 ;  /* 0x0000000000027310 */ /* 0x0000620000201800 */
[----:B------:R-:W-:Y:S05]  /*c520*/  BRA `(.L_x_4832) ;  /* 0x00000000005c7947 */ /* 0x000fea0003800000 */
.L_x_4831:
        /* <DEDUP_REMOVED lines=16> */
.L_x_4859:
[----:B------:R-:W-:Y:S01]  /*c630*/  CS2R R2, SRZ ;  /* 0x0000000000027805 */ /* 0x000fe2000001ff00 */
[----:B------:R-:W-:Y:S06]  /*c640*/  BRA `(.L_x_4832) ;  /* 0x0000000000147947 */ /* 0x000fec0003800000 */
.L_x_4856:
[----:B------:R-:W2:Y:S02]  /*c650*/  LDG.E.64 R2, desc[UR36][R4.64] ;  /* 0x0000002404027981 */ /* 0x000ea4000c1e1b00 */
[----:B--2---:R-:W0:Y:S01]  /*c660*/  I2F.F64.U64 R2, R2 ;  /* 0x0000000200027312 */ /* 0x004e220000301800 */
[----:B------:R-:W-:Y:S05]  /*c670*/  BRA `(.L_x_4832) ;  /* 0x0000000000087947 */ /* 0x000fea0003800000 */
.L_x_4855:
[----:B------:R-:W2:Y:S02]  /*c680*/  LDG.E R2, desc[UR36][R4.64] ;  /* 0x0000002404027981 */ /* 0x000ea4000c1e1900 */
[----:B--2---:R-:W0:Y:S02]  /*c690*/  I2F.F64.U32 R2, R2 ;  /* 0x0000000200027312 */ /* 0x004e240000201800 */
.L_x_4832:
[----:B------:R-:W-:Y:S01]  /*c6a0*/  ULDC.64 UR4, c[0x0][0x428] ;  /* 0x00010a0000047ab9 */ /* 0x000fe20000000a00 */
[----:B012345:R-:W-:Y:S01]  /*c6b0*/  DADD R10, -RZ, |R2| ;  /* 0x00000000ff0a7229 */ /* 0x03ffe20000000502 */
        /* <DEDUP_REMOVED lines=13> */
[----:B------:R-:W-:Y:S02]  /*c790*/  LOP3.LUT R0, R5, 0xffc00000, RZ, 0xc0, !PT ;  /* 0xffc0000005007812 */ /* 0x000fe400078ec0ff */
[----:B------:R-:W-:Y:S02]  /*c7a0*/  SEL R3, R11, R13, P0 ;  /* 0x0000000d0b037207 */ /* 0x000fe40000000000 */
[----:B------:R-:W-:Y:S02]  /*c7b0*/  IADD3 R7, -R0, 0x7fd00000, RZ ;  /* 0x7fd0000000077810 */ /* 0x000fe40007ffe1ff */
[----:B------:R-:W-:Y:S01]  /*c7c0*/  SEL R4, R10, R12, P1 ;  /* 0x0000000c0a047207 */ /* 0x000fe20000800000 */
[----:B------:R-:W-:-:S03]  /*c7d0*/  IMAD.U32 R10, RZ, RZ, UR6 ;  /* 0x00000006ff0a7e24 */ /* 0x000fc6000f8e00ff */
[C---:B------:R-:W-:Y:S02]  /*c7e0*/  DMUL R8, R6.reuse, R2 ;  /* 0x0000000206087228 */ /* 0x040fe40000000000 */
[----:B------:R-:W-:-:S06]  /*c7f0*/  DMUL R6, R6, R4 ;  /* 0x0000000406067228 */ /* 0x000fcc0000000000 */
[----:B------:R-:W-:-:S08]  /*c800*/  DMUL R8, R8, R8 ;  /* 0x0000000808087228 */ /* 0x000fd00000000000 */
[----:B------:R-:W-:-:S08]  /*c810*/  DFMA R6, R6, R6, R8 ;  /* 0x000000060606722b */ /* 0x000fd00000000008 */
[----:B------:R-:W-:Y:S02]  /*c820*/  DSETP.MIN.AND P0, P1, R6, UR4, PT ;  /* 0x0000000406007e2a */ /* 0x000fe4000b900000 */
[----:B------:R-:W-:-:S05]  /*c830*/  IMAD.MOV.U32 R8, RZ, RZ, R7 ;  /* 0x000000ffff087224 */ /* 0x000fca00078e0007 */
[----:B------:R-:W-:Y:S02]  /*c840*/  FSEL R9, R8, UR6, P0 ;  /* 0x0000000608097c08 */ /* 0x000fe40008000000 */
[----:B------:R-:W-:-:S04]  /*c850*/  MOV R8, R6 ;  /* 0x0000000600087202 */ /* 0x000fc80000000f00 */
[----:B------:R-:W-:Y:S01]  /*c860*/  SEL R8, R8, UR4, P0 ;  /* 0x0000000408087c07 */ /* 0x000fe20008000000 */
[----:B------:R-:W-:Y:S01]  /*c870*/  DSETP.NEU.AND P0, PT, R2, RZ, PT ;  /* 0x000000ff0200722a */ /* 0x000fe20003f0d000 */
[----:B------:R-:W-:Y:S01]  /*c880*/  @P1 LOP3.LUT R9, R10, 0x80000, RZ, 0xfc, !PT ;  /* 0x000800000a091812 */ /* 0x000fe200078efcff */
[----:B------:R-:W-:Y:S01]  /*c890*/  IMAD.MOV.U32 R10, RZ, RZ, RZ ;  /* 0x000000ffff0a7224 */ /* 0x000fe200078e00ff */
[----:B------:R-:W-:Y:S02]  /*c8a0*/  ISETP.GE.U32.AND P1, PT, R3, 0x7ff00000, PT ;  /* 0x7ff000000300780c */ /* 0x000fe40003f26070 */
[----:B------:R-:W0:Y:S03]  /*c8b0*/  MUFU.RSQ64H R11, R9 ;  /* 0x00000009000b7308 */ /* 0x000e260000001c00 */
        /* <DEDUP_REMOVED lines=26> */
[----:B0-----:R-:W-:Y:S01]  /*ca60*/  STG.E.U8 desc[UR36][R16.64], R5 ;  /* 0x0000000510007986 */ /* 0x001fe2000c101124 */
[----:B------:R-:W-:Y:S05]  /*ca70*/  EXIT ;  /* 0x000000000000794d */ /* 0x000fea0003800000 */
.L_x_4863:
[----:B------:R-:W0:Y:S02]  /*ca80*/  F2I.S64.F64.TRUNC R4, R4 ;  /* 0x0000000400047311 */ /* 0x000e24000030d900 */
[----:B0-----:R-:W-:-:S05]  /*ca90*/  IMAD.MOV.U32 R3, RZ, RZ, R4 ;  /* 0x000000ffff037224 */ /* 0x001fca00078e0004 */
[----:B------:R-:W-:Y:S01]  /*caa0*/  STG.E.U8 desc[UR36][R16.64], R3 ;  /* 0x0000000310007986 */ /* 0x000fe2000c101124 */
[----:B------:R-:W-:Y:S05]  /*cab0*/  EXIT ;  /* 0x000000000000794d */ /* 0x000fea0003800000 */
.L_x_4862:
[----:B------:R-:W-:-:S13]  /*cac0*/  ISETP.NE.AND P0, PT, R0, 0x2, PT ;  /* 0x000000020000780c */ /* 0x000fda0003f05270 */
[----:B------:R-:W-:Y:S05]  /*cad0*/  @!P0 BRA `(.L_x_4865) ;  /* 0x0000000000288947 */ /* 0x000fea0003800000 */
[----:B------:R-:W-:-:S13]  /*cae0*/  ISETP.NE.AND P0, PT, R0, 0x3, PT ;  /* 0x000000030000780c */ /* 0x000fda0003f05270 */
[----:B------:R-:W-:Y:S05]  /*caf0*/  @!P0 BRA `(.L_x_4866) ;  /* 0x0000000000148947 */ /* 0x000fea0003800000 */
[----:B------:R-:W-:-:S13]  /*cb00*/  ISETP.NE.AND P0, PT, R0, 0x4, PT ;  /* 0x000000040000780c */ /* 0x000fda0003f05270 */
[----:B------:R-:W-:Y:S05]  /*cb10*/  @P0 BRA `(.L_x_4864) ;  /* 0x0000000c00880947 */ /* 0x000fea0003800000 */
[----:B------:R-:W0:Y:S02]  /*cb20*/  F2I.S64.F64.TRUNC R4, R4 ;  /* 0x0000000400047311 */ /* 0x000e24000030d900 */
[----:B0-----:R-:W-:Y:S01]  /*cb30*/  STG.E.64 desc[UR36][R16.64], R4 ;  /* 0x0000000410007986 */ /* 0x001fe2000c101b24 */
[----:B------:R-:W-:Y:S05]  /*cb40*/  EXIT ;  /* 0x000000000000794d */ /* 0x000fea0003800000 */
.L_x_4866:
[----:B------:R-:W0:Y:S02]  /*cb50*/  F2I.F64.TRUNC R5, R4 ;  /* 0x0000000400057311 */ /* 0x000e24000030d100 */
[----:B0-----:R-:W-:Y:S01]  /*cb60*/  STG.E desc[UR36][R16.64], R5 ;  /* 0x0000000510007986 */ /* 0x001fe2000c101924 */
[----:B------:R-:W-:Y:S05]  /*cb70*/  EXIT ;  /* 0x000000000000794d */ /* 0x000fea0003800000 */
.L_x_4865:
[----:B------:R-:W0:Y:S02]  /*cb80*/  F2I.F64.TRUNC R5, R4 ;  /* 0x0000000400057311 */ /* 0x000e24000030d100 */
[----:B0-----:R-:W-:Y:S01]  /*cb90*/  STG.E.U16 desc[UR36][R16.64], R5 ;  /* 0x0000000510007986 */ /* 0x001fe2000c101524 */
[----:B------:R-:W-:Y:S05]  /*cba0*/  EXIT ;  /* 0x000000000000794d */ /* 0x000fea0003800000 */
.L_x_4861:
        /* <DEDUP_REMOVED lines=11> */
[----:B------:R-:W-:Y:S01]  /*cc60*/  STG.E desc[UR36][R16.64], R3 ;  /* 0x0000000310007986 */ /* 0x000fe2000c101924 */
[----:B------:R-:W-:Y:S05]  /*cc70*/  EXIT ;  /* 0x000000000000794d */ /* 0x000fea0003800000 */
.L_x_4868:
[----:B------:R-:W-:Y:S01]  /*cc80*/  UMOV UR4, 0xf0000000 ;  /* 0xf000000000047882 */ /* 0x000fe20000000000 */
[----:B------:R-:W-:Y:S01]  /*cc90*/  UMOV UR5, 0x380fffff ;  /* 0x380fffff00057882 */ /* 0x000fe20000000000 */
[----:B------:R-:W0:Y:S01]  /*cca0*/  F2F.F32.F64 R0, R4 ;  /* 0x0000000400007310 */ /* 0x000e220000301000 */
[----:B------:R-:W-:-:S14]  /*ccb0*/  DSETP.GEU.AND P0, PT, |R4|, UR4, PT ;  /* 0x0000000404007e2a */ /* 0x000fdc000bf0e200 */
[----:B0-----:R-:W-:-:S05]  /*ccc0*/  @!P0 FMUL R0, R0, 1.175494350822287508e-38 ;  /* 0x0080000000008820 */ /* 0x001fca0000400000 */
[----:B------:R-:W-:-:S05]  /*ccd0*/  F2FP.F16.F32.PACK_AB R0, RZ, R0 ;  /* 0x00000000ff00723e */ /* 0x000fca00000000ff */
[----:B------:R-:W-:Y:S01]  /*cce0*/  STG.E.U16 desc[UR36][R16.64], R0 ;  /* 0x0000000010007986 */ /* 0x000fe2000c101524 */
[----:B------:R-:W-:Y:S05]  /*ccf0*/  EXIT ;  /* 0x000000000000794d */ /* 0x000fea0003800000 */
.L_x_4867:
        /* <DEDUP_REMOVED lines=12> */
[----:B------:R-:W-:Y:S01]  /*cdc0*/  STG.E.64 desc[UR36][R16.64], R2 ;  /* 0x0000000210007986 */ /* 0x000fe2000c101b24 */
[----:B------:R-:W-:Y:S05]  /*cdd0*/  EXIT ;  /* 0x000000000000794d */ /* 0x000fea0003800000 */
.L_x_4870:
[----:B------:R-:W-:Y:S01]  /*cde0*/  UMOV UR4, 0xf0000000 ;  /* 0xf000000000047882 */ /* 0x000fe20000000000 */
[----:B------:R-:W-:Y:S01]  /*cdf0*/  UMOV UR5, 0x380fffff ;  /* 0x380fffff00057882 */ /* 0x000fe20000000000 */
[----:B------:R-:W0:Y:S01]  /*ce00*/  F2F.F32.F64 R0, R4 ;  /* 0x0000000400007310 */ /* 0x000e220000301000 */
[----:B------:R-:W-:-:S14]  /*ce10*/  DSETP.GEU.AND P0, PT, |R4|, UR4, PT ;  /* 0x0000000404007e2a */ /* 0x000fdc000bf0e200 */
[----:B0-----:R-:W-:-:S05]  /*ce20*/  @!P0 FMUL R0, R0, 1.175494350822287508e-38 ;  /* 0x0080000000008820 */ /* 0x001fca0000400000 */
[----:B------:R-:W-:-:S04]  /*ce30*/  F2FP.F16.F32.PACK_AB R3, RZ, R0 ;  /* 0x00000000ff03723e */ /* 0x000fc800000000ff */
[----:B------:R-:W-:-:S05]  /*ce40*/  PRMT R3, R3, 0x5410, RZ ;  /* 0x0000541003037816 */ /* 0x000fca00000000ff */
[----:B------:R-:W-:Y:S01]  /*ce50*/  STG.E desc[UR36][R16.64], R3 ;  /* 0x0000000310007986 */ /* 0x000fe2000c101924 */
[----:B------:R-:W-:Y:S05]  /*ce60*/  EXIT ;  /* 0x000000000000794d */ /* 0x000fea0003800000 */
.L_x_4869:
[----:B------:R-:W-:Y:S01]  /*ce70*/  STG.E.64 desc[UR36][R16.64], R4 ;  /* 0x0000000410007986 */ /* 0x000fe2000c101b24 */
[----:B------:R-:W-:Y:S05]  /*ce80*/  EXIT ;  /* 0x000000000000794d */ /* 0x000fea0003800000 */
.L_x_4860:
        /* <DEDUP_REMOVED lines=10> */
[----:B------:R-:W-:Y:S01]  /*cf30*/  STG.E.U8 desc[UR36][R16.64], R3 ;  /* 0x0000000310007986 */ /* 0x000fe2000c101124 */
[----:B------:R-:W-:Y:S05]  /*cf40*/  EXIT ;  /* 0x000000000000794d */ /* 0x000fea0003800000 */
.L_x_4873:
[----:B------:R-:W-:-:S05]  /*cf50*/  CS2R R6, SRZ ;  /* 0x0000000000067805 */ /* 0x000fca000001ff00 */
[----:B------:R-:W-:Y:S01]  /*cf60*/  STG.E.128 desc[UR36][R16.64], R4 ;  /* 0x0000000410007986 */ /* 0x000fe2000c101d24 */
[----:B------:R-:W-:Y:S05]  /*cf70*/  EXIT ;  /* 0x000000000000794d */ /* 0x000fea0003800000 */
.L_x_4872:
        /* <DEDUP_REMOVED lines=25> */
.L_x_4877:
[----:B------:R-:W-:Y:S05]  /*d110*/  BSYNC B0 ;  /* 0x0000000000007941 */ /* 0x000fea0003800000 */
.L_x_4876:
[----:B------:R-:W-:-:S05]  /*d120*/  LOP3.LUT R3, R0, R3, RZ, 0xfc, !PT ;  /* 0x0000000300037212 */ /* 0x000fca00078efcff */
[----:B------:R-:W-:Y:S01]  /*d130*/  STG.E.U8 desc[UR36][R16.64], R3 ;  /* 0x0000000310007986 */ /* 0x000fe2000c101124 */
[----:B------:R-:W-:Y:S05]  /*d140*/  EXIT ;  /* 0x000000000000794d */ /* 0x000fea0003800000 */
.L_x_4875:
        /* <DEDUP_REMOVED lines=17> */
.L_x_4879:
[----:B------:R-:W-:Y:S01]  /*d260*/  IMAD.MOV.U32 R0, RZ, RZ, 0x7f ;  /* 0x0000007fff007424 */ /* 0x000fe200078e00ff */
[----:B------:R-:W-:-:S04]  /*d270*/  ISETP.GT.U32.AND P0, PT, R2, 0x7f800000, PT ;  /* 0x7f8000000200780c */ /* 0x000fc80003f04070 */
[----:B------:R-:W-:-:S09]  /*d280*/  SEL R0, R0, 0x7c, P0 ;  /* 0x0000007c00007807 */ /* 0x000fd20000000000 */
.L_x_4880:
[----:B------:R-:W-:Y:S05]  /*d290*/  BSYNC B0 ;  /* 0x0000000000007941 */ /* 0x000fea0003800000 */
.L_x_4878:
[----:B------:R-:W-:-:S04]  /*d2a0*/  LOP3.LUT R2, R3, 0x80000000, RZ, 0xc0, !PT ;  /* 0x8000000003027812 */ /* 0x000fc800078ec0ff */
[----:B------:R-:W-:-:S04]  /*d2b0*/  SHF.R.U32.HI R3, RZ, 0x18, R2 ;  /* 0x00000018ff037819 */ /* 0x000fc80000011602 */
[----:B------:R-:W-:-:S05]  /*d2c0*/  LOP3.LUT R3, R0, R3, RZ, 0xfc, !PT ;  /* 0x0000000300037212 */ /* 0x000fca00078efcff */
[----:B------:R-:W-:Y:S01]  /*d2d0*/  STG.E.U8 desc[UR36][R16.64], R3 ;  /* 0x0000000310007986 */ /* 0x000fe2000c101124 */
[----:B------:R-:W-:Y:S05]  /*d2e0*/  EXIT ;  /* 0x000000000000794d */ /* 0x000fea0003800000 */
.L_x_4874:
[----:B------:R-:W-:Y:S01]  /*d2f0*/  UMOV UR4, 0xf0000000 ;  /* 0xf000000000047882 */ /* 0x000fe20000000000 */
[----:B------:R-:W-:Y:S01]  /*d300*/  UMOV UR5, 0x380fffff ;  /* 0x380fffff00057882 */ /* 0x000fe20000000000 */
[----:B------:R-:W0:Y:S01]  /*d310*/  F2F.F32.F64 R0, R4 ;  /* 0x0000000400007310 */ /* 0x000e220000301000 */
[----:B------:R-:W-:-:S14]  /*d320*/  DSETP.GEU.AND P0, PT, |R4|, UR4, PT ;  /* 0x0000000404007e2a */ /* 0x000fdc000bf0e200 */
[----:B0-----:R-:W-:-:S05]  /*d330*/  @!P0 FMUL R0, R0, 1.175494350822287508e-38 ;  /* 0x0080000000008820 */ /* 0x001fca0000400000 */
[----:B------:R-:W-:-:S05]  /*d340*/  F2FP.BF16.F32.PACK_AB R0, RZ, R0 ;  /* 0x00000000ff00723e */ /* 0x000fca00000010ff */
[----:B------:R-:W-:Y:S01]  /*d350*/  STG.E.U16 desc[UR36][R16.64], R0 ;  /* 0x0000000010007986 */ /* 0x000fe2000c101524 */
[----:B------:R-:W-:Y:S05]  /*d360*/  EXIT ;  /* 0x000000000000794d */ /* 0x000fea0003800000 */
.L_x_4871:
        /* <DEDUP_REMOVED lines=9> */
[----:B0-----:R-:W-:Y:S01]  /*d400*/  STG.E.U16 desc[UR36][R16.64], R5 ;  /* 0x0000000510007986 */ /* 0x001fe2000c101524 */
[----:B------:R-:W-:Y:S05]  /*d410*/  EXIT ;  /* 0x000000000000794d */ /* 0x000fea0003800000 */
.L_x_4883:
        /* <DEDUP_REMOVED lines=21> */
.L_x_4886:
[----:B------:R-:W-:-:S04]  /*d570*/  LOP3.LUT R2, R3, 0x80000000, RZ, 0xc0, !PT ;  /* 0x8000000003027812 */ /* 0x000fc800078ec0ff */
[----:B------:R-:W-:-:S04]  /*d580*/  SHF.R.U32.HI R3, RZ, 0x18, R2 ;  /* 0x00000018ff037819 */ /* 0x000fc80000011602 */
[----:B------:R-:W-:-:S04]  /*d590*/  LOP3.LUT R0, R0, R3, RZ, 0xfc, !PT ;  /* 0x0000000300007212 */ /* 0x000fc800078efcff */
[----:B------:R-:W-:-:S07]  /*d5a0*/  PRMT R8, R0, 0x7610, R8 ;  /* 0x0000761000087816 */ /* 0x000fce0000000008 */
.L_x_4885:
[----:B------:R-:W-:Y:S05]  /*d5b0*/  BSYNC B0 ;  /* 0x0000000000007941 */ /* 0x000fea0003800000 */
.L_x_4884:
[----:B------:R-:W-:Y:S01]  /*d5c0*/  STG.E.U8 desc[UR36][R16.64], R8 ;  /* 0x0000000810007986 */ /* 0x000fe2000c101124 */
[----:B------:R-:W-:Y:S05]  /*d5d0*/  EXIT ;  /* 0x000000000000794d */ /* 0x000fea0003800000 */
.L_x_4882:
        /* <DEDUP_REMOVED lines=21> */
.L_x_4889:
[----:B------:R-:W-:-:S04]  /*d730*/  LOP3.LUT R2, R3, 0x80000000, RZ, 0xc0, !PT ;  /* 0x8000000003027812 */ /* 0x000fc800078ec0ff */
[----:B------:R-:W-:-:S04]  /*d740*/  SHF.R.U32.HI R3, RZ, 0x18, R2 ;  /* 0x00000018ff037819 */ /* 0x000fc80000011602 */
[----:B------:R-:W-:-:S04]  /*d750*/  LOP3.LUT R0, R0, R3, RZ, 0xfc, !PT ;  /* 0x0000000300007212 */ /* 0x000fc800078efcff */
[----:B------:R-:W-:-:S07]  /*d760*/  PRMT R8, R0, 0x7610, R8 ;  /* 0x0000761000087816 */ /* 0x000fce0000000008 */
.L_x_4888:
[----:B------:R-:W-:Y:S05]  /*d770*/  BSYNC B0 ;  /* 0x0000000000007941 */ /* 0x000fea0003800000 */
.L_x_4887:
[----:B------:R-:W-:Y:S01]  /*d780*/  STG.E.U8 desc[UR36][R16.64], R8 ;  /* 0x0000000810007986 */ /* 0x000fe2000c101124 */
[----:B------:R-:W-:Y:S05]  /*d790*/  EXIT ;  /* 0x000000000000794d */ /* 0x000fea0003800000 */
.L_x_4881:
        /* <DEDUP_REMOVED lines=26> */
.L_x_4864:
        /* <DEDUP_REMOVED lines=16> */
.L_x_4892:
[----:B------:R-:W-:Y:S05]  /*da40*/  EXIT ;  /* 0x000000000000794d */ /* 0x000fea0003800000 */
.L_x_4891:
[----:B------:R-:W0:Y:S02]  /*da50*/  F2I.U64.F64.TRUNC R4, R4 ;  /* 0x0000000400047311 */ /* 0x000e24000030d800 */
[----:B0-----:R-:W-:Y:S01]  /*da60*/  STG.E.64 desc[UR36][R16.64], R4 ;  /* 0x0000000410007986 */ /* 0x001fe2000c101b24 */
[----:B------:R-:W-:Y:S05]  /*da70*/  EXIT ;  /* 0x000000000000794d */ /* 0x000fea0003800000 */
.L_x_4890:
[----:B------:R-:W0:Y:S02]  /*da80*/  F2I.U32.F64.TRUNC R5, R4 ;  /* 0x0000000400057311 */ /* 0x000e24000030d000 */
[----:B0-----:R-:W-:Y:S01]  /*da90*/  STG.E desc[UR36][R16.64], R5 ;  /* 0x0000000510007986 */ /* 0x001fe2000c101924 */
[----:B------:R-:W-:Y:S05]  /*daa0*/  EXIT ;  /* 0x000000000000794d */ /* 0x000fea0003800000 */
.L_x_4893:
        /* <DEDUP_REMOVED lines=13> */
.L_x_19802:


//--------------------- .text._ZN2at6native27unrolled_elementwise_kernelINS0_13AUnaryFunctorIdddZZZNS0_17hypot_kernel_cudaERNS_18TensorIteratorBaseEENKUlvE_clEvENKUlvE_clEvEUlddE_EESt5arrayIPcLm2EELi4E23TrivialOffsetCalculatorILi1EjESD_NS0_6memory12LoadWithCastILi1EEENSE_13StoreWithCastILi1EEEEEviT_T0_T2_T3_T4_T5_ --------------------------
	.section	.text._ZN2at6native27unrolled_elementwise_kernelINS0_13AUnaryFunctorIdddZZZNS0_17hypot_kernel_cudaERNS_18TensorIteratorBaseEENKUlvE_clEvENKUlvE_clEvEUlddE_EESt5arrayIPcLm2EELi4E23TrivialOffsetCalculatorILi1EjESD_NS0_6memory12LoadWithCastILi1EEENSE_13StoreWithCastILi1EEEEEviT_T0_T2_T3_T4_T5_,"ax",@progbits
	.align	128
        .global         _ZN2at6native27unrolled_elementwise_kernelINS0_13AUnaryFunctorIdddZZZNS0_17hypot_kernel_cudaERNS_18TensorIteratorBaseEENKUlvE_clEvENKUlvE_clEvEUlddE_EESt5arrayIPcLm2EELi4E23TrivialOffsetCalculatorILi1EjESD_NS0_6memory12LoadWithCastILi1EEENSE_13StoreWithCastILi1EEEEEviT_T0_T2_T3_T4_T5_
        .type           _ZN2at6native27unrolled_elementwise_kernelINS0_13AUnaryFunctorIdddZZZNS0_17hypot_kernel_cudaERNS_18TensorIteratorBaseEENKUlvE_clEvENKUlvE_clEvEUlddE_EESt5arrayIPcLm2EELi4E23TrivialOffsetCalculatorILi1EjESD_NS0_6memory12LoadWithCastILi1EEENSE_13StoreWithCastILi1EEEEEviT_T0_T2_T3_T4_T5_,@function
        .size           _ZN2at6native27unrolled_elementwise_kernelINS0_13AUnaryFunctorIdddZZZNS0_17hypot_kernel_cudaERNS_18TensorIteratorBaseEENKUlvE_clEvENKUlvE_clEvEUlddE_EESt5arrayIPcLm2EELi4E23TrivialOffsetCalculatorILi1EjESD_NS0_6memory12LoadWithCastILi1EEENSE_13StoreWithCastILi1EEEEEviT_T0_T2_T3_T4_T5_,(.L_x_19803 - _ZN2at6native27unrolled_elementwise_kernelINS0_13AUnaryFunctorIdddZZZNS0_17hypot_kernel_cudaERNS_18TensorIteratorBaseEENKUlvE_clEvENKUlvE_clEvEUlddE_EESt5arrayIPcLm2EELi4E23TrivialOffsetCalculatorILi1EjESD_NS0_6memory12LoadWithCastILi1EEENSE_13StoreWithCastILi1EEEEEviT_T0_T2_T3_T4_T5_)
        .other          _ZN2at6native27unrolled_elementwise_kernelINS0_13AUnaryFunctorIdddZZZNS0_17hypot_kernel_cudaERNS_18TensorIteratorBaseEENKUlvE_clEvENKUlvE_clEvEUlddE_EESt5arrayIPcLm2EELi4E23TrivialOffsetCalculatorILi1EjESD_NS0_6memory12LoadWithCastILi1EEENSE_13StoreWithCastILi1EEEEEviT_T0_T2_T3_T4_T5_,@"STO_CUDA_ENTRY STV_DEFAULT"
_ZN2at6native27unrolled_elementwise_kernelINS0_13AUnaryFunctorIdddZZZNS0_17hypot_kernel_cudaERNS_18TensorIteratorBaseEENKUlvE_clEvENKUlvE_clEvEUlddE_EESt5arrayIPcLm2EELi4E23TrivialOffsetCalculatorILi1EjESD_NS0_6memory12LoadWithCastILi1EEENSE_13StoreWithCastILi1EEEEEviT_T0_T2_T3_T4_T5_:
.text._ZN2at6native27unrolled_elementwise_kernelINS0_13AUnaryFunctorIdddZZZNS0_17hypot_kernel_cudaERNS_18TensorIteratorBaseEENKUlvE_clEvENKUlvE_clEvEUlddE_EESt5arrayIPcLm2EELi4E23TrivialOffsetCalculatorILi1EjESD_NS0_6memory12LoadWithCastILi1EEENSE_13StoreWithCastILi1EEEEEviT_T0_T2_T3_T4_T5_:
[----:B------:R-:W0:Y:S01]  /*0000*/  LDC R1, c[0x0][0x28] ;  /* 0x00000a00ff017b82 */ /* 0x000e220000000800 */
[----:B------:R-:W1:Y:S07]  /*0010*/  S2R R18, SR_CTAID.X ;  /* 0x0000000000127919 */ /* 0x000e6e0000002500 */
[----:B------:R-:W1:Y:S01]  /*0020*/  LDC R19, c[0x0][0x210] ;  /* 0x00008400ff137b82 */ /* 0x000e620000000800 */
[----:B------:R-:W-:Y:S01]  /*0030*/  ULDC.64 UR36, c[0x0][0x208] ;  /* 0x0000820000247ab9 */ /* 0x000fe20000000a00 */
[----:B------:R-:W-:Y:S01]  /*0040*/  BSSY B6, `(.L_x_4894) ;  /* 0x00000fe000067945 */ /* 0x000fe20003800000 */
[----:B------:R-:W2:Y:S01]  /*0050*/  S2R R22, SR_TID.X ;  /* 0x0000000000167919 */ /* 0x000ea20000002100 */
[----:B------:R-:W-:-:S02]  /*0060*/  CS2R R28, SRZ ;  /* 0x00000000001c7805 */ /* 0x000fc4000001ff00 */
[----:B------:R-:W-:Y:S02]  /*0070*/  CS2R R26, SRZ ;  /* 0x00000000001a7805 */ /* 0x000fe4000001ff00 */
        /* <DEDUP_REMOVED lines=22> */
[----:B--2---:R0:W1:Y:S01]  /*01e0*/  I2F.F64.S16 R26, R4 ;  /* 0x00000004001a7312 */ /* 0x0040620000101c00 */
[----:B------:R-:W-:Y:S05]  /*01f0*/  BRA `(.L_x_4901) ;  /* 0x0000000c00807947 */ /* 0x000fea0003800000 */
.L_x_4899:
[----:B------:R-:W2:Y:S02]  /*0200*/  LDG.E.U8 R4, desc[UR36][R4.64] ;  /* 0x0000002404047981 */ /* 0x000ea4000c1e1100 */
[----:B--2---:R0:W1:Y:S01]  /*0210*/  I2F.F64.U16 R26, R4 ;  /* 0x00000004001a7312 */ /* 0x0040620000101800 */
[----:B------:R-:W-:Y:S05]  /*0220*/  BRA `(.L_x_4901) ;  /* 0x0000000c00747947 */ /* 0x000fea0003800000 */
.L_x_4898:
        /* <DEDUP_REMOVED lines=9> */
.L_x_4903:
[----:B------:R-:W2:Y:S02]  /*02c0*/  LDG.E R4, desc[UR36][R4.64] ;  /* 0x0000002404047981 */ /* 0x000ea4000c1e1900 */
[----:B--2---:R1:W2:Y:S01]  /*02d0*/  I2F.F64 R26, R4 ;  /* 0x00000004001a7312 */ /* 0x0042a20000201c00 */
[----:B------:R-:W-:Y:S05]  /*02e0*/  BRA `(.L_x_4901) ;  /* 0x0000000c00447947 */ /* 0x000fea0003800000 */
.L_x_4902:
[----:B------:R-:W2:Y:S02]  /*02f0*/  LDG.E.U16 R4, desc[UR36][R4.64] ;  /* 0x0000002404047981 */ /* 0x000ea4000c1e1500 */
[----:B--2---:R3:W4:Y:S01]  /*0300*/  I2F.F64.S16 R26, R4 ;  /* 0x00000004001a7312 */ /* 0x0047220000101c00 */
[----:B------:R-:W-:Y:S05]  /*0310*/  BRA `(.L_x_4901) ;  /* 0x0000000c00387947 */ /* 0x000fea0003800000 */
.L_x_4897:
        /* <DEDUP_REMOVED lines=10> */
.L_x_4905:
[----:B------:R-:W2:Y:S02]  /*03c0*/  LDG.E.U16 R0, desc[UR36][R4.64] ;  /* 0x0000002404007981 */ /* 0x000ea4000c1e1500 */
[----:B--2---:R-:W-:-:S05]  /*03d0*/  HADD2.F32 R0, -RZ, R0.H0_H0 ;  /* 0x20000000ff007230 */ /* 0x004fca0000004100 */
[----:B------:R-:W-:-:S04]  /*03e0*/  FMUL.FTZ R0, R0, 1 ;  /* 0x3f80000000007820 */ /* 0x000fc80000410000 */
[----:B------:R0:W1:Y:S01]  /*03f0*/  F2F.F64.F32 R26, R0 ;  /* 0x00000000001a7310 */ /* 0x0000620000201800 */
[----:B------:R-:W-:Y:S05]  /*0400*/  BRA `(.L_x_4901) ;  /* 0x0000000800fc7947 */ /* 0x000fea0003800000 */
.L_x_4904:
        /* <DEDUP_REMOVED lines=10> */
.L_x_4907:
[----:B------:R-:W2:Y:S02]  /*04b0*/  LDG.E.U16 R4, desc[UR36][R4.64] ;  /* 0x0000002404047981 */ /* 0x000ea4000c1e1500 */
[----:B--2---:R-:W-:-:S05]  /*04c0*/  HADD2.F32 R0, -RZ, R4.H0_H0 ;  /* 0x20000004ff007230 */ /* 0x004fca0000004100 */
[----:B------:R-:W-:-:S04]  /*04d0*/  FMUL.FTZ R0, R0, 1 ;  /* 0x3f80000000007820 */ /* 0x000fc80000410000 */
[----:B------:R0:W1:Y:S01]  /*04e0*/  F2F.F64.F32 R26, R0 ;  /* 0x00000000001a7310 */ /* 0x0000620000201800 */
[----:B------:R-:W-:Y:S05]  /*04f0*/  BRA `(.L_x_4901) ;  /* 0x0000000800c07947 */ /* 0x000fea0003800000 */
.L_x_4906:
[----:B------:R0:W5:Y:S01]  /*0500*/  LDG.E.64 R26, desc[UR36][R4.64] ;  /* 0x00000024041a7981 */ /* 0x000162000c1e1b00 */
[----:B------:R-:W-:Y:S05]  /*0510*/  BRA `(.L_x_4901) ;  /* 0x0000000800b87947 */ /* 0x000fea0003800000 */
.L_x_4896:
        /* <DEDUP_REMOVED lines=13> */
.L_x_4910:
[----:B------:R0:W5:Y:S01]  /*05f0*/  LDG.E.64 R26, desc[UR36][R4.64] ;  /* 0x00000024041a7981 */ /* 0x000162000c1e1b00 */
[----:B------:R-:W-:Y:S05]  /*0600*/  BRA `(.L_x_4901) ;  /* 0x00000008007c7947 */ /* 0x000fea0003800000 */
.L_x_4909:
        /* <DEDUP_REMOVED lines=24> */
[----:B------:R-:W-:-:S05]  /*0790*/  LOP3.LUT R7, R7, 0x80000000, R0, 0xf8, !PT ;  /* 0x8000000007077812 */ /* 0x000fca00078ef800 */
[----:B------:R-:W-:-:S04]  /*07a0*/  FMUL.FTZ R7, R7, 1 ;  /* 0x3f80000007077820 */ /* 0x000fc80000410000 */
[----:B------:R0:W1:Y:S01]  /*07b0*/  F2F.F64.F32 R26, R7 ;  /* 0x00000007001a7310 */ /* 0x0000620000201800 */
[----:B------:R-:W-:Y:S05]  /*07c0*/  BRA `(.L_x_4901) ;  /* 0x00000008000c7947 */ /* 0x000fea0003800000 */
.L_x_4912:
        /* <DEDUP_REMOVED lines=12> */
[----:B------:R-:W-:-:S05]  /*0890*/  LOP3.LUT R0, R3, 0x80000000, R0, 0xf8, !PT ;  /* 0x8000000003007812 */ /* 0x000fca00078ef800 */
[----:B------:R-:W-:-:S04]  /*08a0*/  FMUL.FTZ R0, R0, 1 ;  /* 0x3f80000000007820 */ /* 0x000fc80000410000 */
[----:B------:R0:W1:Y:S01]  /*08b0*/  F2F.F64.F32 R26, R0 ;  /* 0x00000000001a7310 */ /* 0x0000620000201800 */
[----:B------:R-:W-:Y:S05]  /*08c0*/  BRA `(.L_x_4901) ;  /* 0x0000000400cc7947 */ /* 0x000fea0003800000 */
.L_x_4911:
[----:B------:R-:W2:Y:S02]  /*08d0*/  LDG.E.U16 R0, desc[UR36][R4.64] ;  /* 0x0000002404007981 */ /* 0x000ea4000c1e1500 */
[----:B--2---:R-:W-:-:S04]  /*08e0*/  IMAD.U32 R0, R0, 0x10000, RZ ;  /* 0x0001000000007824 */ /* 0x004fc800078e00ff */
[----:B------:R-:W-:-:S04]  /*08f0*/  FMUL.FTZ R0, R0, 1 ;  /* 0x3f80000000007820 */ /* 0x000fc80000410000 */
[----:B------:R0:W1:Y:S01]  /*0900*/  F2F.F64.F32 R26, R0 ;  /* 0x00000000001a7310 */ /* 0x0000620000201800 */
[----:B------:R-:W-:Y:S05]  /*0910*/  BRA `(.L_x_4901) ;  /* 0x0000000400b87947 */ /* 0x000fea0003800000 */
.L_x_4908:
        /* <DEDUP_REMOVED lines=9> */
[----:B--2---:R0:W1:Y:S01]  /*09b0*/  I2F.F64.U16 R26, R4 ;  /* 0x00000004001a7312 */ /* 0x0040620000101800 */
[----:B------:R-:W-:Y:S05]  /*09c0*/  BRA `(.L_x_4901) ;  /* 0x00000004008c7947 */ /* 0x000fea0003800000 */
.L_x_4915:
        /* <DEDUP_REMOVED lines=21> */
.L_x_4919:
[----:B------:R-:W-:Y:S05]  /*0b20*/  BSYNC B1 ;  /* 0x0000000000017941 */ /* 0x000fea0003800000 */
.L_x_4918:
[----:B------:R-:W-:Y:S01]  /*0b30*/  LEA R5, R0, 0x3b800000, 0x17 ;  /* 0x3b80000000057811 */ /* 0x000fe200078eb8ff */
[----:B------:R-:W-:-:S05]  /*0b40*/  IMAD.SHL.U32 R0, R3, 0x100000, RZ ;  /* 0x0010000003007824 */ /* 0x000fca00078e00ff */
[----:B------:R-:W-:-:S07]  /*0b50*/  LOP3.LUT R0, R5, R0, R6, 0xfe, !PT ;  /* 0x0000000005007212 */ /* 0x000fce00078efe06 */
.L_x_4917:
[----:B------:R-:W-:Y:S05]  /*0b60*/  BSYNC B0 ;  /* 0x0000000000007941 */ /* 0x000fea0003800000 */
.L_x_4916:
[----:B------:R-:W-:-:S04]  /*0b70*/  FMUL.FTZ R0, R0, 1 ;  /* 0x3f80000000007820 */ /* 0x000fc80000410000 */
[----:B------:R0:W1:Y:S01]  /*0b80*/  F2F.F64.F32 R26, R0 ;  /* 0x00000000001a7310 */ /* 0x0000620000201800 */
[----:B------:R-:W-:Y:S05]  /*0b90*/  BRA `(.L_x_4901) ;  /* 0x0000000400187947 */ /* 0x000fea0003800000 */
.L_x_4914:
        /* <DEDUP_REMOVED lines=21> */
.L_x_4923:
[----:B------:R-:W-:Y:S05]  /*0cf0*/  BSYNC B1 ;  /* 0x0000000000017941 */ /* 0x000fea0003800000 */
.L_x_4922:
[----:B------:R-:W-:Y:S01]  /*0d00*/  LEA R5, R0, 0x37800000, 0x17 ;  /* 0x3780000000057811 */ /* 0x000fe200078eb8ff */
[----:B------:R-:W-:-:S05]  /*0d10*/  IMAD.SHL.U32 R0, R3, 0x200000, RZ ;  /* 0x0020000003007824 */ /* 0x000fca00078e00ff */
[----:B------:R-:W-:-:S07]  /*0d20*/  LOP3.LUT R0, R5, R0, R6, 0xfe, !PT ;  /* 0x0000000005007212 */ /* 0x000fce00078efe06 */
.L_x_4921:
[----:B------:R-:W-:Y:S05]  /*0d30*/  BSYNC B0 ;  /* 0x0000000000007941 */ /* 0x000fea0003800000 */
.L_x_4920:
[----:B------:R-:W-:-:S04]  /*0d40*/  FMUL.FTZ R0, R0, 1 ;  /* 0x3f80000000007820 */ /* 0x000fc80000410000 */
[----:B------:R0:W1:Y:S01]  /*0d50*/  F2F.F64.F32 R26, R0 ;  /* 0x00000000001a7310 */ /* 0x0000620000201800 */
[----:B------:R-:W-:Y:S05]  /*0d60*/  BRA `(.L_x_4901) ;  /* 0x0000000000a47947 */ /* 0x000fea0003800000 */
.L_x_4913:
        /* <DEDUP_REMOVED lines=14> */
.L_x_4927:
[----:B------:R-:W-:Y:S05]  /*0e50*/  BSYNC B0 ;  /* 0x0000000000007941 */ /* 0x000fea0003800000 */
.L_x_4926:
[----:B------:R-:W-:-:S04]  /*0e60*/  FMUL.FTZ R0, R0, 1 ;  /* 0x3f80000000007820 */ /* 0x000fc80000410000 */
[----:B------:R0:W1:Y:S01]  /*0e70*/  F2F.F64.F32 R26, R0 ;  /* 0x00000000001a7310 */ /* 0x0000620000201800 */
[----:B------:R-:W-:Y:S05]  /*0e80*/  BRA `(.L_x_4901) ;  /* 0x00000000005c7947 */ /* 0x000fea0003800000 */
.L_x_4900:
        /* <DEDUP_REMOVED lines=16> */
.L_x_4928:
[----:B------:R-:W-:Y:S01]  /*0f90*/  CS2R R26, SRZ ;  /* 0x00000000001a7805 */ /* 0x000fe2000001ff00 */
[----:B------:R-:W-:Y:S06]  /*0fa0*/  BRA `(.L_x_4901) ;  /* 0x0000000000147947 */ /* 0x000fec0003800000 */
.L_x_4925:
[----:B------:R-:W2:Y:S02]  /*0fb0*/  LDG.E.64 R26, desc[UR36][R4.64] ;  /* 0x00000024041a7981 */ /* 0x000ea4000c1e1b00 */
[----:B--2---:R-:W0:Y:S01]  /*0fc0*/  I2F.F64.U64 R26, R26 ;  /* 0x0000001a001a7312 */ /* 0x004e220000301800 */
[----:B------:R-:W-:Y:S05]  /*0fd0*/  BRA `(.L_x_4901) ;  /* 0x0000000000087947 */ /* 0x000fea0003800000 */
.L_x_4924:
[----:B------:R-:W2:Y:S02]  /*0fe0*/  LDG.E R4, desc[UR36][R4.64] ;  /* 0x0000002404047981 */ /* 0x000ea4000c1e1900 */
[----:B--2---:R0:W1:Y:S02]  /*0ff0*/  I2F.F64.U32 R26, R4 ;  /* 0x00000004001a7312 */ /* 0x0040640000201800 */
.L_x_4901:
[----:B------:R-:W3:Y:S02]  /*1000*/  S2R R22, SR_TID.X ;  /* 0x0000000000167919 */ /* 0x000ee40000002100 */
[----:B---3--:R-:W-:-:S07]  /*1010*/  VIADD R22, R22, 0x80 ;  /* 0x0000008016167836 */ /* 0x008fce0000000000 */
.L_x_4895:
[----:B------:R-:W-:Y:S05]  /*1020*/  BSYNC B6 ;  /* 0x0000000000067941 */ /* 0x000fea0003800000 */
.L_x_4894:
        /* <DEDUP_REMOVED lines=21> */
[----:B------:R-:W3:Y:S02]  /*1180*/  LDG.E.S8 R4, desc[UR36][R4.64] ;  /* 0x0000002404047981 */ /* 0x000ee4000c1e1300 */
[----:B---3--:R0:W1:Y:S01]  /*1190*/  I2F.F64.S16 R28, R4 ;  /* 0x00000004001c7312 */ /* 0x0080620000101c00 */
[----:B------:R-:W-:Y:S05]  /*11a0*/  BRA `(.L_x_4936) ;  /* 0x0000000c007c7947 */ /* 0x000fea0003800000 */
.L_x_4934:
[----:B------:R-:W3:Y:S02]  /*11b0*/  LDG.E.U8 R4, desc[UR36][R4.64] ;  /* 0x0000002404047981 */ /* 0x000ee4000c1e1100 */
[----:B---3--:R0:W1:Y:S01]  /*11c0*/  I2F.F64.U16 R28, R4 ;  /* 0x00000004001c7312 */ /* 0x0080620000101800 */
[----:B------:R-:W-:Y:S05]  /*11d0*/  BRA `(.L_x_4936) ;  /* 0x0000000c00707947 */ /* 0x000fea0003800000 */
.L_x_4933:
[----:B------:R-:W-:-:S13]  /*11e0*/  ISETP.NE.AND P0, PT, R0, 0x2, PT ;  /* 0x000000020000780c */ /* 0x000fda0003f05270 */
[----:B------:R-:W-:Y:S05]  /*11f0*/  @!P0 BRA `(.L_x_4937) ;  /* 0x0000000000288947 */ /* 0x000fea0003800000 */
[----:B------:R-:W-:-:S13]  /*1200*/  ISETP.NE.AND P0, PT, R0, 0x3, PT ;  /* 0x000000030000780c */ /* 0x000fda0003f05270 */
[----:B------:R-:W-:Y:S05]  /*1210*/  @!P0 BRA `(.L_x_4938) ;  /* 0x0000000000148947 */ /* 0x000fea0003800000 */
[----:B------:R-:W-:-:S13]  /*1220*/  ISETP.NE.AND P0, PT, R0, 0x4, PT ;  /* 0x000000040000780c */ /* 0x000fda0003f05270 */
[----:B------:R-:W-:Y:S05]  /*1230*/  @P0 BRA `(.L_x_4935) ;  /* 0x0000000800fc0947 */ /* 0x000fea0003800000 */
[----:B------:R-:W3:Y:S02]  /*1240*/  LDG.E.64 R28, desc[UR36][R4.64] ;  /* 0x00000024041c7981 */ /* 0x000ee4000c1e1b00 */
[----:B---3--:R-:W0:Y:S01]  /*1250*/  I2F.F64.S64 R28, R28 ;  /* 0x0000001c001c7312 */ /* 0x008e220000301c00 */
[----:B------:R-:W-:Y:S05]  /*1260*/  BRA `(.L_x_4936) ;  /* 0x0000000c004c7947 */ /* 0x000fea0003800000 */
.L_x_4938:
[----:B------:R-:W3:Y:S02]  /*1270*/  LDG.E R4, desc[UR36][R4.64] ;  /* 0x0000002404047981 */ /* 0x000ee4000c1e1900 */
[----:B---3--:R0:W1:Y:S01]  /*1280*/  I2F.F64 R28, R4 ;  /* 0x00000004001c7312 */ /* 0x0080620000201c00 */
[----:B------:R-:W-:Y:S05]  /*1290*/  BRA `(.L_x_4936) ;  /* 0x0000000c00407947 */ /* 0x000fea0003800000 */
.L_x_4937:
[----:B------:R-:W3:Y:S02]  /*12a0*/  LDG.E.U16 R4, desc[UR36][R4.64] ;  /* 0x0000002404047981 */ /* 0x000ee4000c1e1500 */
[----:B---3--:R0:W1:Y:S01]  /*12b0*/  I2F.F64.S16 R28, R4 ;  /* 0x00000004001c7312 */ /* 0x0080620000101c00 */
[----:B------:R-:W-:Y:S05]  /*12c0*/  BRA `(.L_x_4936) ;  /* 0x0000000c00347947 */ /* 0x000fea0003800000 */
.L_x_4932:
[----:B------:R-:W-:-:S13]  /*12d0*/  ISETP.GT.AND P0, PT, R0, 0x6, PT ;  /* 0x000000060000780c */ /* 0x000fda0003f04270 */
[----:B------:R-:W-:Y:S05]  /*12e0*/  @P0 BRA `(.L_x_4939) ;  /* 0x0000000000340947 */ /* 0x000fea0003800000 */
[----:B------:R-:W-:-:S13]  /*12f0*/  ISETP.NE.AND P0, PT, R0, 0x5, PT ;  /* 0x000000050000780c */ /* 0x000fda0003f05270 */
[----:B------:R-:W-:Y:S05]  /*1300*/  @!P0 BRA `(.L_x_4940) ;  /* 0x0000000000188947 */ /* 0x000fea0003800000 */
[----:B------:R-:W-:-:S13]  /*1310*/  ISETP.NE.AND P0, PT, R0, 0x6, PT ;  /* 0x000000060000780c */ /* 0x000fda0003f05270 */
[----:B------:R-:W-:Y:S05]  /*1320*/  @P0 BRA `(.L_x_4935) ;  /* 0x0000000800c00947 */ /* 0x000fea0003800000 */
[----:B------:R-:W3:Y:S02]  /*1330*/  LDG.E R28, desc[UR36][R4.64] ;  /* 0x00000024041c7981 */ /* 0x000ee4000c1e1900 */
[----:B---3--:R-:W-:-:S06]  /*1340*/  FMUL.FTZ R28, R28, 1 ;  /* 0x3f8000001c1c7820 */ /* 0x008fcc0000410000 */
[----:B------:R-:W0:Y:S01]  /*1350*/  F2F.F64.F32 R28, R28 ;  /* 0x0000001c001c7310 */ /* 0x000e220000201800 */
[----:B------:R-:W-:Y:S05]  /*1360*/  BRA `(.L_x_4936) ;  /* 0x0000000c000c7947 */ /* 0x000fea0003800000 */
.L_x_4940:
[----:B------:R-:W3:Y:S02]  /*1370*/  LDG.E.U16 R0, desc[UR36][R4.64] ;  /* 0x0000002404007981 */ /* 0x000ee4000c1e1500 */
[----:B---3--:R-:W-:-:S05]  /*1380*/  HADD2.F32 R0, -RZ, R0.H0_H0 ;  /* 0x20000000ff007230 */ /* 0x008fca0000004100 */
[----:B------:R-:W-:-:S04]  /*1390*/  FMUL.FTZ R0, R0, 1 ;  /* 0x3f80000000007820 */ /* 0x000fc80000410000 */
[----:B------:R0:W1:Y:S01]  /*13a0*/  F2F.F64.F32 R28, R0 ;  /* 0x00000000001c7310 */ /* 0x0000620000201800 */
[----:B------:R-:W-:Y:S05]  /*13b0*/  BRA `(.L_x_4936) ;  /* 0x0000000800f87947 */ /* 0x000fea0003800000 */
.L_x_4939:
[----:B------:R-:W-:-:S13]  /*13c0*/  ISETP.NE.AND P0, PT, R0, 0x7, PT ;  /* 0x000000070000780c */ /* 0x000fda0003f05270 */
[----:B------:R-:W-:Y:S05]  /*13d0*/  @!P0 BRA `(.L_x_4941) ;  /* 0x0000000000348947 */ /* 0x000fea0003800000 */
        /* <DEDUP_REMOVED lines=8> */
.L_x_4942:
[----:B------:R-:W3:Y:S02]  /*1460*/  LDG.E.U16 R4, desc[UR36][R4.64] ;  /* 0x0000002404047981 */ /* 0x000ee4000c1e1500 */
[----:B---3--:R-:W-:-:S05]  /*1470*/  HADD2.F32 R0, -RZ, R4.H0_H0 ;  /* 0x20000004ff007230 */ /* 0x008fca0000004100 */
[----:B------:R-:W-:-:S04]  /*1480*/  FMUL.FTZ R0, R0, 1 ;  /* 0x3f80000000007820 */ /* 0x000fc80000410000 */
[----:B------:R0:W1:Y:S01]  /*1490*/  F2F.F64.F32 R28, R0 ;  /* 0x00000000001c7310 */ /* 0x0000620000201800 */
[----:B------:R-:W-:Y:S05]  /*14a0*/  BRA `(.L_x_4936) ;  /* 0x0000000800bc7947 */ /* 0x000fea0003800000 */
.L_x_4941:
[----:B------:R0:W5:Y:S01]  /*14b0*/  LDG.E.64 R28, desc[UR36][R4.64] ;  /* 0x00000024041c7981 */ /* 0x000162000c1e1b00 */
[----:B------:R-:W-:Y:S05]  /*14c0*/  BRA `(.L_x_4936) ;  /* 0x0000000800b47947 */ /* 0x000fea0003800000 */
.L_x_4931:
        /* <DEDUP_REMOVED lines=8> */
[----:B------:R-:W3:Y:S01]  /*1550*/  LDG.E.U8 R4, desc[UR36][R4.64] ;  /* 0x0000002404047981 */ /* 0x000ee2000c1e1100 */
[----:B------:R-:W-:Y:S01]  /*1560*/  IMAD.MOV.U32 R28, RZ, RZ, RZ ;  /* 0x000000ffff1c7224 */ /* 0x000fe200078e00ff */
[----:B---3--:R-:W-:-:S04]  /*1570*/  ISETP.NE.AND P0, PT, R4, RZ, PT ;  /* 0x000000ff0400720c */ /* 0x008fc80003f05270 */
[----:B------:R-:W-:Y:S01]  /*1580*/  FSEL R29, RZ, 1.875, !P0 ;  /* 0x3ff00000ff1d7808 */ /* 0x000fe20004000000 */
[----:B------:R-:W-:Y:S08]  /*1590*/  BRA `(.L_x_4936) ;  /* 0x0000000800807947 */ /* 0x000ff00003800000 */
.L_x_4945:
[----:B------:R0:W5:Y:S01]  /*15a0*/  LDG.E.64 R28, desc[UR36][R4.64] ;  /* 0x00000024041c7981 */ /* 0x000162000c1e1b00 */
[----:B------:R-:W-:Y:S05]  /*15b0*/  BRA `(.L_x_4936) ;  /* 0x0000000800787947 */ /* 0x000fea0003800000 */
.L_x_4944:
[----:B------:R-:W-:-:S13]  /*15c0*/  ISETP.NE.AND P0, PT, R0, 0xf, PT ;  /* 0x0000000f0000780c */ /* 0x000fda0003f05270 */
[----:B------:R-:W-:Y:S05]  /*15d0*/  @!P0 BRA `(.L_x_4946) ;  /* 0x0000000000a48947 */ /* 0x000fea0003800000 */
[----:B------:R-:W-:-:S13]  /*15e0*/  ISETP.NE.AND P0, PT, R0, 0x17, PT ;  /* 0x000000170000780c */ /* 0x000fda0003f05270 */
[----:B------:R-:W-:Y:S05]  /*15f0*/  @!P0 BRA `(.L_x_4947) ;  /* 0x0000000000608947 */ /* 0x000fea0003800000 */
[----:B------:R-:W-:-:S13]  /*1600*/  ISETP.NE.AND P0, PT, R0, 0x18, PT ;  /* 0x000000180000780c */ /* 0x000fda0003f05270 */
[----:B------:R-:W-:Y:S05]  /*1610*/  @P0 BRA `(.L_x_4935) ;  /* 0x0000000800040947 */ /* 0x000fea0003800000 */
[----:B------:R-:W3:Y:S01]  /*1620*/  LDG.E.U8 R0, desc[UR36][R4.64] ;  /* 0x0000002404007981 */ /* 0x000ee2000c1e1100 */
[----:B------:R-:W-:Y:S02]  /*1630*/  IMAD.MOV.U32 R9, RZ, RZ, -0x800000 ;  /* 0xff800000ff097424 */ /* 0x000fe400078e00ff */
[----:B---3--:R-:W-:-:S05]  /*1640*/  IMAD.SHL.U32 R0, R0, 0x1000000, RZ ;  /* 0x0100000000007824 */ /* 0x008fca00078e00ff */
        /* <DEDUP_REMOVED lines=19> */
.L_x_4947:
[----:B------:R-:W3:Y:S02]  /*1780*/  LDG.E.U8 R4, desc[UR36][R4.64] ;  /* 0x0000002404047981 */ /* 0x000ee4000c1e1100 */
[----:B---3--:R-:W-:-:S05]  /*1790*/  IMAD.SHL.U32 R0, R4, 0x2000000, RZ ;  /* 0x0200000004007824 */ /* 0x008fca00078e00ff */
        /* <DEDUP_REMOVED lines=11> */
[----:B------:R3:W0:Y:S01]  /*1850*/  F2F.F64.F32 R28, R0 ;  /* 0x00000000001c7310 */ /* 0x0006220000201800 */
[----:B------:R-:W-:Y:S05]  /*1860*/  BRA `(.L_x_4936) ;  /* 0x0000000400cc7947 */ /* 0x000fea0003800000 */
.L_x_4946:
[----:B------:R-:W3:Y:S02]  /*1870*/  LDG.E.U16 R0, desc[UR36][R4.64] ;  /* 0x0000002404007981 */ /* 0x000ee4000c1e1500 */
[----:B---3--:R-:W-:-:S04]  /*1880*/  IMAD.U32 R0, R0, 0x10000, RZ ;  /* 0x0001000000007824 */ /* 0x008fc800078e00ff */
[----:B------:R-:W-:-:S04]  /*1890*/  FMUL.FTZ R0, R0, 1 ;  /* 0x3f80000000007820 */ /* 0x000fc80000410000 */
[----:B------:R0:W1:Y:S01]  /*18a0*/  F2F.F64.F32 R28, R0 ;  /* 0x00000000001c7310 */ /* 0x0000620000201800 */
[----:B------:R-:W-:Y:S05]  /*18b0*/  BRA `(.L_x_4936) ;  /* 0x0000000400b87947 */ /* 0x000fea0003800000 */
.L_x_4943:
        /* <DEDUP_REMOVED lines=8> */
[----:B------:R-:W3:Y:S02]  /*1940*/  LDG.E.U16 R4, desc[UR36][R4.64] ;  /* 0x0000002404047981 */ /* 0x000ee4000c1e1500 */
[----:B---3--:R0:W1:Y:S01]  /*1950*/  I2F.F64.U16 R28, R4 ;  /* 0x00000004001c7312 */ /* 0x0080620000101800 */
[----:B------:R-:W-:Y:S05]  /*1960*/  BRA `(.L_x_4936) ;  /* 0x00000004008c7947 */ /* 0x000fea0003800000 */
.L_x_4950:
[----:B------:R-:W3:Y:S01]  /*1970*/  LDG.E.U8 R3, desc[UR36][R4.64] ;  /* 0x0000002404037981 */ /* 0x000ee2000c1e1100 */
[----:B------:R-:W-:Y:S01]  /*1980*/  BSSY B0, `(.L_x_4951) ;  /* 0x0000018000007945 */ /* 0x000fe20003800000 */
[----:B------:R-:W-:Y:S01]  /*1990*/  IMAD.MOV.U32 R0, RZ, RZ, RZ ;  /* 0x000000ffff007224 */ /* 0x000fe200078e00ff */
[----:B---3--:R-:W-:-:S13]  /*19a0*/  ISETP.NE.AND P0, PT, R3, RZ, PT ;  /* 0x000000ff0300720c */ /* 0x008fda0003f05270 */
        /* <DEDUP_REMOVED lines=17> */
.L_x_4954:
[----:B------:R-:W-:Y:S05]  /*1ac0*/  BSYNC B1 ;  /* 0x0000000000017941 */ /* 0x000fea0003800000 */
.L_x_4953:
[----:B------:R-:W-:Y:S01]  /*1ad0*/  LEA R5, R0, 0x3b800000, 0x17 ;  /* 0x3b80000000057811 */ /* 0x000fe200078eb8ff */
[----:B------:R-:W-:-:S05]  /*1ae0*/  IMAD.SHL.U32 R0, R3, 0x100000, RZ ;  /* 0x0010000003007824 */ /* 0x000fca00078e00ff */
[----:B------:R-:W-:-:S07]  /*1af0*/  LOP3.LUT R0, R5, R0, R6, 0xfe, !PT ;  /* 0x0000000005007212 */ /* 0x000fce00078efe06 */
.L_x_4952:
[----:B------:R-:W-:Y:S05]  /*1b00*/  BSYNC B0 ;  /* 0x0000000000007941 */ /* 0x000fea0003800000 */
.L_x_4951:
[----:B------:R-:W-:-:S04]  /*1b10*/  FMUL.FTZ R0, R0, 1 ;  /* 0x3f80000000007820 */ /* 0x000fc80000410000 */
[----:B------:R0:W1:Y:S01]  /*1b20*/  F2F.F64.F32 R28, R0 ;  /* 0x00000000001c7310 */ /* 0x0000620000201800 */
[----:B------:R-:W-:Y:S05]  /*1b30*/  BRA `(.L_x_4936) ;  /* 0x0000000400187947 */ /* 0x000fea0003800000 */
.L_x_4949:
        /* <DEDUP_REMOVED lines=21> */
.L_x_4958:
[----:B------:R-:W-:Y:S05]  /*1c90*/  BSYNC B1 ;  /* 0x0000000000017941 */ /* 0x000fea0003800000 */
.L_x_4957:
[----:B------:R-:W-:Y:S01]  /*1ca0*/  LEA R5, R0, 0x37800000, 0x17 ;  /* 0x3780000000057811 */ /* 0x000fe200078eb8ff */
[----:B------:R-:W-:-:S05]  /*1cb0*/  IMAD.SHL.U32 R0, R3, 0x200000, RZ ;  /* 0x0020000003007824 */ /* 0x000fca00078e00ff */
[----:B------:R-:W-:-:S07]  /*1cc0*/  LOP3.LUT R0, R5, R0, R6, 0xfe, !PT ;  /* 0x0000000005007212 */ /* 0x000fce00078efe06 */
.L_x_4956:
[----:B------:R-:W-:Y:S05]  /*1cd0*/  BSYNC B0 ;  /* 0x0000000000007941 */ /* 0x000fea0003800000 */
.L_x_4955:
[----:B------:R-:W-:-:S04]  /*1ce0*/  FMUL.FTZ R0, R0, 1 ;  /* 0x3f80000000007820 */ /* 0x000fc80000410000 */
[----:B------:R0:W1:Y:S01]  /*1cf0*/  F2F.F64.F32 R28, R0 ;  /* 0x00000000001c7310 */ /* 0x0000620000201800 */
[----:B------:R-:W-:Y:S05]  /*1d00*/  BRA `(.L_x_4936) ;  /* 0x0000000000a47947 */ /* 0x000fea0003800000 */
.L_x_4948:
[----:B------:R-:W-:-:S13]  /*1d10*/  ISETP.NE.AND P0, PT, R0, 0x1c, PT ;  /* 0x0000001c0000780c */ /* 0x000fda0003f05270 */
[----:B------:R-:W-:Y:S05]  /*1d20*/  @!P0 BRA `(.L_x_4959) ;  /* 0x0000000000948947 */ /* 0x000fea0003800000 */
[----:B------:R-:W-:-:S13]  /*1d30*/  ISETP.NE.AND P0, PT, R0, 0x1d, PT ;  /* 0x0000001d0000780c */ /* 0x000fda0003f05270 */
[----:B------:R-:W-:Y:S05]  /*1d40*/  @!P0 BRA `(.L_x_4960) ;  /* 0x0000000000808947 */ /* 0x000fea0003800000 */
[----:B------:R-:W-:-:S13]  /*1d50*/  ISETP.NE.AND P0, PT, R0, 0x2c, PT ;  /* 0x0000002c0000780c */ /* 0x000fda0003f05270 */
[----:B------:R-:W-:Y:S05]  /*1d60*/  @P0 BRA `(.L_x_4935) ;  /* 0x0000000000300947 */ /* 0x000fea0003800000 */
[----:B------:R-:W3:Y:S01]  /*1d70*/  LDG.E.U8 R4, desc[UR36][R4.64] ;  /* 0x0000002404047981 */ /* 0x000ee2000c1e1100 */
[----:B------:R-:W-:Y:S01]  /*1d80*/  BSSY B0, `(.L_x_4961) ;  /* 0x0000007000007945 */ /* 0x000fe20003800000 */
[----:B------:R-:W-:Y:S01]  /*1d90*/  IMAD.MOV.U32 R0, RZ, RZ, 0x400000 ;  /* 0x00400000ff007424 */ /* 0x000fe200078e00ff */
[----:B---3--:R-:W-:-:S13]  /*1da0*/  ISETP.NE.AND P0, PT, R4, RZ, PT ;  /* 0x000000ff0400720c */ /* 0x008fda0003f05270 */
[----:B------:R-:W-:Y:S05]  /*1db0*/  @!P0 BRA `(.L_x_4962) ;  /* 0x00000000000c8947 */ /* 0x000fea0003800000 */
[----:B------:R-:W-:-:S13]  /*1dc0*/  ISETP.NE.AND P0, PT, R4, 0xff, PT ;  /* 0x000000ff0400780c */ /* 0x000fda0003f05270 */
[----:B------:R-:W-:Y:S02]  /*1dd0*/  @!P0 IMAD.MOV.U32 R0, RZ, RZ, 0x7f800001 ;  /* 0x7f800001ff008424 */ /* 0x000fe400078e00ff */
[----:B------:R-:W-:-:S07]  /*1de0*/  @P0 IMAD.SHL.U32 R0, R4, 0x800000, RZ ;  /* 0x0080000004000824 */ /* 0x000fce00078e00ff */
.L_x_4962:
[----:B------:R-:W-:Y:S05]  /*1df0*/  BSYNC B0 ;  /* 0x0000000000007941 */ /* 0x000fea0003800000 */
.L_x_4961:
[----:B------:R-:W-:-:S04]  /*1e00*/  FMUL.FTZ R0, R0, 1 ;  /* 0x3f80000000007820 */ /* 0x000fc80000410000 */
[----:B------:R0:W1:Y:S01]  /*1e10*/  F2F.F64.F32 R28, R0 ;  /* 0x00000000001c7310 */ /* 0x0000620000201800 */
[----:B------:R-:W-:Y:S05]  /*1e20*/  BRA `(.L_x_4936) ;  /* 0x00000000005c7947 */ /* 0x000fea0003800000 */
.L_x_4935:
        /* <DEDUP_REMOVED lines=16> */
.L_x_4963:
[----:B------:R-:W-:Y:S01]  /*1f30*/  CS2R R28, SRZ ;  /* 0x00000000001c7805 */ /* 0x000fe2000001ff00 */
[----:B------:R-:W-:Y:S06]  /*1f40*/  BRA `(.L_x_4936) ;  /* 0x0000000000147947 */ /* 0x000fec0003800000 */
.L_x_4960:
[----:B------:R-:W3:Y:S02]  /*1f50*/  LDG.E.64 R28, desc[UR36][R4.64] ;  /* 0x00000024041c7981 */ /* 0x000ee4000c1e1b00 */
[----:B---3--:R-:W0:Y:S01]  /*1f60*/  I2F.F64.U64 R28, R28 ;  /* 0x0000001c001c7312 */ /* 0x008e220000301800 */
[----:B------:R-:W-:Y:S05]  /*1f70*/  BRA `(.L_x_4936) ;  /* 0x0000000000087947 */ /* 0x000fea0003800000 */
.L_x_4959:
[----:B------:R-:W3:Y:S02]  /*1f80*/  LDG.E R4, desc[UR36][R4.64] ;  /* 0x0000002404047981 */ /* 0x000ee4000c1e1900 */
[----:B---3--:R0:W1:Y:S02]  /*1f90*/  I2F.F64.U32 R28, R4 ;  /* 0x00000004001c7312 */ /* 0x0080640000201800 */
.L_x_4936:
[----:B------:R-:W-:-:S07]  /*1fa0*/  VIADD R22, R22, 0x80 ;  /* 0x0000008016167836 */ /* 0x000fce0000000000 */
.L_x_4930:
[----:B------:R-:W-:Y:S05]  /*1fb0*/  BSYNC B6 ;  /* 0x0000000000067941 */ /* 0x000fea0003800000 */
.L_x_4929:
[----:B------:R-:W-:Y:S01]  /*1fc0*/  ISETP.GE.AND P0, PT, R22, R19, PT ;  /* 0x000000131600720c */ /* 0x000fe20003f06270 */
[----:B------:R-:W-:Y:S01]  /*1fd0*/  BSSY B6, `(.L_x_4964) ;  /* 0x00000f9000067945 */ /* 0x000fe20003800000 */
[----:B------:R-:W-:Y:S02]  /*1fe0*/  CS2R R16, SRZ ;  /* 0x0000000000107805 */ /* 0x000fe4000001ff00 */
[----:B------:R-:W-:-:S09]  /*1ff0*/  CS2R R24, SRZ ;  /* 0x0000000000187805 */ /* 0x000fd2000001ff00 */
[----:B------:R-:W-:Y:S05]  /*2000*/  @P0 BRA `(.L_x_4965) ;  /* 0x0000000c00d40947 */ /* 0x000fea0003800000 */
[----:B01----:R-:W0:Y:S01]  /*2010*/  LDC.64 R4, c[0x0][0x230] ;  /* 0x00008c00ff047b82 */ /* 0x003e220000000a00 */
[----:B---3--:R-:W-:Y:S01]  /*2020*/  IMAD R0, R18, 0x200, R22 ;  /* 0x0000020012007824 */ /* 0x008fe200078e0216 */
        /* <DEDUP_REMOVED lines=19> */
.L_x_4969:
[----:B------:R-:W3:Y:S02]  /*2160*/  LDG.E.U8 R4, desc[UR36][R4.64] ;  /* 0x0000002404047981 */ /* 0x000ee4000c1e1100 */
[----:B---3--:R0:W1:Y:S01]  /*2170*/  I2F.F64.U16 R24, R4 ;  /* 0x0000000400187312 */ /* 0x0080620000101800 */
[----:B------:R-:W-:Y:S05]  /*2180*/  BRA `(.L_x_4971) ;  /* 0x0000000c00707947 */ /* 0x000fea0003800000 */
.L_x_4968:
        /* <DEDUP_REMOVED lines=9> */
.L_x_4973:
[----:B------:R-:W3:Y:S02]  /*2220*/  LDG.E R4, desc[UR36][R4.64] ;  /* 0x0000002404047981 */ /* 0x000ee4000c1e1900 */
[----:B---3--:R0:W1:Y:S01]  /*2230*/  I2F.F64 R24, R4 ;  /* 0x0000000400187312 */ /* 0x0080620000201c00 */
[----:B------:R-:W-:Y:S05]  /*2240*/  BRA `(.L_x_4971) ;  /* 0x0000000c00407947 */ /* 0x000fea0003800000 */
.L_x_4972:
[----:B------:R-:W3:Y:S02]  /*2250*/  LDG.E.U16 R4, desc[UR36][R4.64] ;  /* 0x0000002404047981 */ /* 0x000ee4000c1e1500 */
[----:B---3--:R0:W1:Y:S01]  /*2260*/  I2F.F64.S16 R24, R4 ;  /* 0x0000000400187312 */ /* 0x0080620000101c00 */
[----:B------:R-:W-:Y:S05]  /*2270*/  BRA `(.L_x_4971) ;  /* 0x0000000c00347947 */ /* 0x000fea0003800000 */
.L_x_4967:
        /* <DEDUP_REMOVED lines=10> */
.L_x_4975:
[----:B------:R-:W3:Y:S02]  /*2320*/  LDG.E.U16 R0, desc[UR36][R4.64] ;  /* 0x0000002404007981 */ /* 0x000ee4000c1e1500 */
[----:B---3--:R-:W-:-:S05]  /*2330*/  HADD2.F32 R0, -RZ, R0.H0_H0 ;  /* 0x20000000ff007230 */ /* 0x008fca0000004100 */
[----:B------:R-:W-:-:S04]  /*2340*/  FMUL.FTZ R0, R0, 1 ;  /* 0x3f80000000007820 */ /* 0x000fc80000410000 */
[----:B------:R0:W1:Y:S01]  /*2350*/  F2F.F64.F32 R24, R0 ;  /* 0x0000000000187310 */ /* 0x0000620000201800 */
[----:B------:R-:W-:Y:S05]  /*2360*/  BRA `(.L_x_4971) ;  /* 0x0000000800f87947 */ /* 0x000fea0003800000 */
.L_x_4974:
        /* <DEDUP_REMOVED lines=10> */
.L_x_4977:
[----:B------:R-:W3:Y:S02]  /*2410*/  LDG.E.U16 R4, desc[UR36][R4.64] ;  /* 0x0000002404047981 */ /* 0x000ee4000c1e1500 */
[----:B---3--:R-:W-:-:S05]  /*2420*/  HADD2.F32 R0, -RZ, R4.H0_H0 ;  /* 0x20000004ff007230 */ /* 0x008fca0000004100 */
[----:B------:R-:W-:-:S04]  /*2430*/  FMUL.FTZ R0, R0, 1 ;  /* 0x3f80000000007820 */ /* 0x000fc80000410000 */
[----:B------:R0:W1:Y:S01]  /*2440*/  F2F.F64.F32 R24, R0 ;  /* 0x0000000000187310 */ /* 0x0000620000201800 */
[----:B------:R-:W-:Y:S05]  /*2450*/  BRA `(.L_x_4971) ;  /* 0x0000000800bc7947 */ /* 0x000fea0003800000 */
.L_x_4976:
[----:B------:R0:W5:Y:S01]  /*2460*/  LDG.E.64 R24, desc[UR36][R4.64] ;  /* 0x0000002404187981 */ /* 0x000162000c1e1b00 */
[----:B------:R-:W-:Y:S05]  /*2470*/  BRA `(.L_x_4971) ;  /* 0x0000000800b47947 */ /* 0x000fea0003800000 */
.L_x_4966:
        /* <DEDUP_REMOVED lines=13> */
.L_x_4980:
[----:B------:R0:W5:Y:S01]  /*2550*/  LDG.E.64 R24, desc[UR36][R4.64] ;  /* 0x0000002404187981 */ /* 0x000162000c1e1b00 */
[----:B------:R-:W-:Y:S05]  /*2560*/  BRA `(.L_x_4971) ;  /* 0x0000000800787947 */ /* 0x000fea0003800000 */
.L_x_4979:
        /* <DEDUP_REMOVED lines=28> */
.L_x_4982:
        /* <DEDUP_REMOVED lines=15> */
.L_x_4981:
[----:B------:R-:W3:Y:S02]  /*2820*/  LDG.E.U16 R0, desc[UR36][R4.64] ;  /* 0x0000002404007981 */ /* 0x000ee4000c1e1500 */
[----:B---3--:R-:W-:-:S04]  /*2830*/  IMAD.U32 R0, R0, 0x10000, RZ ;  /* 0x0001000000007824 */ /* 0x008fc800078e00ff */
[----:B------:R-:W-:-:S04]  /*2840*/  FMUL.FTZ R0, R0, 1 ;  /* 0x3f80000000007820 */ /* 0x000fc80000410000 */
[----:B------:R0:W1:Y:S01]  /*2850*/  F2F.F64.F32 R24, R0 ;  /* 0x0000000000187310 */ /* 0x0000620000201800 */
[----:B------:R-:W-:Y:S05]  /*2860*/  BRA `(.L_x_4971) ;  /* 0x0000000400b87947 */ /* 0x000fea0003800000 */
.L_x_4978:
        /* <DEDUP_REMOVED lines=11> */
.L_x_4985:
        /* <DEDUP_REMOVED lines=21> */
.L_x_4989:
[----:B------:R-:W-:Y:S05]  /*2a70*/  BSYNC B1 ;  /* 0x0000000000017941 */ /* 0x000fea0003800000 */
.L_x_4988:
[----:B------:R-:W-:Y:S01]  /*2a80*/  LEA R5, R0, 0x3b800000, 0x17 ;  /* 0x3b80000000057811 */ /* 0x000fe200078eb8ff */
[----:B------:R-:W-:-:S05]  /*2a90*/  IMAD.SHL.U32 R0, R3, 0x100000, RZ ;  /* 0x0010000003007824 */ /* 0x000fca00078e00ff */
[----:B------:R-:W-:-:S07]  /*2aa0*/  LOP3.LUT R0, R5, R0, R6, 0xfe, !PT ;  /* 0x0000000005007212 */ /* 0x000fce00078efe06 */
.L_x_4987:
[----:B------:R-:W-:Y:S05]  /*2ab0*/  BSYNC B0 ;  /* 0x0000000000007941 */ /* 0x000fea0003800000 */
.L_x_4986:
[----:B------:R-:W-:-:S04]  /*2ac0*/  FMUL.FTZ R0, R0, 1 ;  /* 0x3f80000000007820 */ /* 0x000fc80000410000 */
[----:B------:R3:W0:Y:S01]  /*2ad0*/  F2F.F64.F32 R24, R0 ;  /* 0x0000000000187310 */ /* 0x0006220000201800 */
[----:B------:R-:W-:Y:S05]  /*2ae0*/  BRA `(.L_x_4971) ;  /* 0x0000000400187947 */ /* 0x000fea0003800000 */
.L_x_4984:
        /* <DEDUP_REMOVED lines=21> */
.L_x_4993:
[----:B------:R-:W-:Y:S05]  /*2c40*/  BSYNC B1 ;  /* 0x0000000000017941 */ /* 0x000fea0003800000 */
.L_x_4992:
[----:B------:R-:W-:Y:S01]  /*2c50*/  LEA R5, R0, 0x37800000, 0x17 ;  /* 0x3780000000057811 */ /* 0x000fe200078eb8ff */
[----:B------:R-:W-:-:S05]  /*2c60*/  IMAD.SHL.U32 R0, R3, 0x200000, RZ ;  /* 0x0020000003007824 */ /* 0x000fca00078e00ff */
[----:B------:R-:W-:-:S07]  /*2c70*/  LOP3.LUT R0, R5, R0, R6, 0xfe, !PT ;  /* 0x0000000005007212 */ /* 0x000fce00078efe06 */
.L_x_4991:
[----:B------:R-:W-:Y:S05]  /*2c80*/  BSYNC B0 ;  /* 0x0000000000007941 */ /* 0x000fea0003800000 */
.L_x_4990:
[----:B------:R-:W-:-:S04]  /*2c90*/  FMUL.FTZ R0, R0, 1 ;  /* 0x3f80000000007820 */ /* 0x000fc80000410000 */
[----:B------:R0:W1:Y:S01]  /*2ca0*/  F2F.F64.F32 R24, R0 ;  /* 0x0000000000187310 */ /* 0x0000620000201800 */
[----:B------:R-:W-:Y:S05]  /*2cb0*/  BRA `(.L_x_4971) ;  /* 0x0000000000a47947 */ /* 0x000fea0003800000 */
.L_x_4983:
        /* <DEDUP_REMOVED lines=14> */
.L_x_4997:
[----:B------:R-:W-:Y:S05]  /*2da0*/  BSYNC B0 ;  /* 0x0000000000007941 */ /* 0x000fea0003800000 */
.L_x_4996:
[----:B------:R-:W-:-:S04]  /*2db0*/  FMUL.FTZ R0, R0, 1 ;  /* 0x3f80000000007820 */ /* 0x000fc80000410000 */
[----:B------:R0:W1:Y:S01]  /*2dc0*/  F2F.F64.F32 R24, R0 ;  /* 0x0000000000187310 */ /* 0x0000620000201800 */
[----:B------:R-:W-:Y:S05]  /*2dd0*/  BRA `(.L_x_4971) ;  /* 0x00000000005c7947 */ /* 0x000fea0003800000 */
.L_x_4970:
        /* <DEDUP_REMOVED lines=16> */
.L_x_4998:
[----:B------:R-:W-:Y:S01]  /*2ee0*/  CS2R R24, SRZ ;  /* 0x0000000000187805 */ /* 0x000fe2000001ff00 */
[----:B------:R-:W-:Y:S06]  /*2ef0*/  BRA `(.L_x_4971) ;  /* 0x0000000000147947 */ /* 0x000fec0003800000 */
.L_x_4995:
[----:B------:R-:W3:Y:S02]  /*2f00*/  LDG.E.64 R24, desc[UR36][R4.64] ;  /* 0x0000002404187981 */ /* 0x000ee4000c1e1b00 */
[----:B---3--:R-:W0:Y:S01]  /*2f10*/  I2F.F64.U64 R24, R24 ;  /* 0x0000001800187312 */ /* 0x008e220000301800 */
[----:B------:R-:W-:Y:S05]  /*2f20*/  BRA `(.L_x_4971) ;  /* 0x0000000000087947 */ /* 0x000fea0003800000 */
.L_x_4994:
[----:B------:R-:W3:Y:S02]  /*2f30*/  LDG.E R4, desc[UR36][R4.64] ;  /* 0x0000002404047981 */ /* 0x000ee4000c1e1900 */
[----:B---3--:R0:W1:Y:S02]  /*2f40*/  I2F.F64.U32 R24, R4 ;  /* 0x0000000400187312 */ /* 0x0080640000201800 */
.L_x_4971:
[----:B------:R-:W-:-:S07]  /*2f50*/  VIADD R22, R22, 0x80 ;  /* 0x0000008016167836 */ /* 0x000fce0000000000 */
.L_x_4965:
[----:B------:R-:W-:Y:S05]  /*2f60*/  BSYNC B6 ;  /* 0x0000000000067941 */ /* 0x000fea0003800000 */
.L_x_4964:
[----:B------:R-:W-:Y:S01]  /*2f70*/  ISETP.GE.AND P0, PT, R22, R19, PT ;  /* 0x000000131600720c */ /* 0x000fe20003f06270 */
[----:B------:R-:W-:-:S12]  /*2f80*/  BSSY B6, `(.L_x_4999) ;  /* 0x00000f4000067945 */ /* 0x000fd80003800000 */
[----:B------:R-:W-:Y:S05]  /*2f90*/  @P0 BRA `(.L_x_5000) ;  /* 0x0000000c00c80947 */ /* 0x000fea0003800000 */
[----:B01----:R-:W0:Y:S01]  /*2fa0*/  LDC.64 R4, c[0x0][0x230] ;  /* 0x00008c00ff047b82 */ /* 0x003e220000000a00 */
[----:B---3--:R-:W-:Y:S01]  /*2fb0*/  PRMT R0, R2, 0x9910, RZ ;  /* 0x0000991002007816 */ /* 0x008fe200000000ff */
        /* <DEDUP_REMOVED lines=18> */
.L_x_5004:
[----:B------:R-:W3:Y:S02]  /*30e0*/  LDG.E.U8 R4, desc[UR36][R4.64] ;  /* 0x0000002404047981 */ /* 0x000ee4000c1e1100 */
[----:B---3--:R0:W1:Y:S01]  /*30f0*/  I2F.F64.U16 R16, R4 ;  /* 0x0000000400107312 */ /* 0x0080620000101800 */
[----:B------:R-:W-:Y:S05]  /*3100*/  BRA `(.L_x_5000) ;  /* 0x0000000c006c7947 */ /* 0x000fea0003800000 */
.L_x_5003:
        /* <DEDUP_REMOVED lines=9> */
.L_x_5007:
[----:B------:R-:W3:Y:S02]  /*31a0*/  LDG.E R4, desc[UR36][R4.64] ;  /* 0x0000002404047981 */ /* 0x000ee4000c1e1900 */
[----:B---3--:R0:W1:Y:S01]  /*31b0*/  I2F.F64 R16, R4 ;  /* 0x0000000400107312 */ /* 0x0080620000201c00 */
[----:B------:R-:W-:Y:S05]  /*31c0*/  BRA `(.L_x_5000) ;  /* 0x0000000c003c7947 */ /* 0x000fea0003800000 */
.L_x_5006:
[----:B------:R-:W3:Y:S02]  /*31d0*/  LDG.E.U16 R4, desc[UR36][R4.64] ;  /* 0x0000002404047981 */ /* 0x000ee4000c1e1500 */
[----:B---3--:R0:W1:Y:S01]  /*31e0*/  I2F.F64.S16 R16, R4 ;  /* 0x0000000400107312 */ /* 0x0080620000101c00 */
[----:B------:R-:W-:Y:S05]  /*31f0*/  BRA `(.L_x_5000) ;  /* 0x0000000c00307947 */ /* 0x000fea0003800000 */
.L_x_5002:
        /* <DEDUP_REMOVED lines=10> */
.L_x_5009:
[----:B------:R-:W3:Y:S02]  /*32a0*/  LDG.E.U16 R0, desc[UR36][R4.64] ;  /* 0x0000002404007981 */ /* 0x000ee4000c1e1500 */
[----:B---3--:R-:W-:-:S05]  /*32b0*/  HADD2.F32 R0, -RZ, R0.H0_H0 ;  /* 0x20000000ff007230 */ /* 0x008fca0000004100 */
[----:B------:R-:W-:-:S04]  /*32c0*/  FMUL.FTZ R0, R0, 1 ;  /* 0x3f80000000007820 */ /* 0x000fc80000410000 */
[----:B------:R0:W1:Y:S01]  /*32d0*/  F2F.F64.F32 R16, R0 ;  /* 0x0000000000107310 */ /* 0x0000620000201800 */
[----:B------:R-:W-:Y:S05]  /*32e0*/  BRA `(.L_x_5000) ;  /* 0x0000000800f47947 */ /* 0x000fea0003800000 */
.L_x_5008:
        /* <DEDUP_REMOVED lines=10> */
.L_x_5011:
[----:B------:R-:W3:Y:S02]  /*3390*/  LDG.E.U16 R4, desc[UR36][R4.64] ;  /* 0x0000002404047981 */ /* 0x000ee4000c1e1500 */
[----:B---3--:R-:W-:-:S05]  /*33a0*/  HADD2.F32 R0, -RZ, R4.H0_H0 ;  /* 0x20000004ff007230 */ /* 0x008fca0000004100 */
[----:B------:R-:W-:-:S04]  /*33b0*/  FMUL.FTZ R0, R0, 1 ;  /* 0x3f80000000007820 */ /* 0x000fc80000410000 */
[----:B------:R0:W1:Y:S01]  /*33c0*/  F2F.F64.F32 R16, R0 ;  /* 0x0000000000107310 */ /* 0x0000620000201800 */
[----:B------:R-:W-:Y:S05]  /*33d0*/  BRA `(.L_x_5000) ;  /* 0x0000000800b87947 */ /* 0x000fea0003800000 */
.L_x_5010:
[----:B------:R0:W5:Y:S01]  /*33e0*/  LDG.E.64 R16, desc[UR36][R4.64] ;  /* 0x0000002404107981 */ /* 0x000162000c1e1b00 */
[----:B------:R-:W-:Y:S05]  /*33f0*/  BRA `(.L_x_5000) ;  /* 0x0000000800b07947 */ /* 0x000fea0003800000 */
.L_x_5001:
        /* <DEDUP_REMOVED lines=13> */
.L_x_5014:
[----:B------:R0:W5:Y:S01]  /*34d0*/  LDG.E.64 R16, desc[UR36][R4.64] ;  /* 0x0000002404107981 */ /* 0x000162000c1e1b00 */
[----:B------:R-:W-:Y:S05]  /*34e0*/  BRA `(.L_x_5000) ;  /* 0x0000000800747947 */ /* 0x000fea0003800000 */
.L_x_5013:
        /* <DEDUP_REMOVED lines=25> */
[----:B------:R-:W-:-:S04]  /*3680*/  FMUL.FTZ R3, R3, 1 ;  /* 0x3f80000003037820 */ /* 0x000fc80000410000 */
[----:B------:R0:W1:Y:S01]  /*3690*/  F2F.F64.F32 R16, R3 ;  /* 0x0000000300107310 */ /* 0x0000620000201800 */
[----:B------:R-:W-:Y:S05]  /*36a0*/  BRA `(.L_x_5000) ;  /* 0x0000000800047947 */ /* 0x000fea0003800000 */
.L_x_5016:
[----:B------:R-:W3:Y:S02]  /*36b0*/  LDG.E.U8 R3, desc[UR36][R4.64] ;  /* 0x0000002404037981 */ /* 0x000ee4000c1e1100 */
[----:B---3--:R-:W-:-:S05]  /*36c0*/  IMAD.SHL.U32 R0, R3, 0x2000000, RZ ;  /* 0x0200000003007824 */ /* 0x008fca00078e00ff */
        /* <DEDUP_REMOVED lines=10> */
[----:B------:R-:W-:-:S04]  /*3770*/  FMUL.FTZ R2, R2, 1 ;  /* 0x3f80000002027820 */ /* 0x000fc80000410000 */
[----:B------:R0:W1:Y:S01]  /*3780*/  F2F.F64.F32 R16, R2 ;  /* 0x0000000200107310 */ /* 0x0000620000201800 */
[----:B------:R-:W-:Y:S05]  /*3790*/  BRA `(.L_x_5000) ;  /* 0x0000000400c87947 */ /* 0x000fea0003800000 */
.L_x_5015:
[----:B------:R-:W3:Y:S02]  /*37a0*/  LDG.E.U16 R0, desc[UR36][R4.64] ;  /* 0x0000002404007981 */ /* 0x000ee4000c1e1500 */
[----:B---3--:R-:W-:-:S04]  /*37b0*/  IMAD.U32 R0, R0, 0x10000, RZ ;  /* 0x0001000000007824 */ /* 0x008fc800078e00ff */
[----:B------:R-:W-:-:S04]  /*37c0*/  FMUL.FTZ R0, R0, 1 ;  /* 0x3f80000000007820 */ /* 0x000fc80000410000 */
[----:B------:R0:W1:Y:S01]  /*37d0*/  F2F.F64.F32 R16, R0 ;  /* 0x0000000000107310 */ /* 0x0000620000201800 */
[----:B------:R-:W-:Y:S05]  /*37e0*/  BRA `(.L_x_5000) ;  /* 0x0000000400b47947 */ /* 0x000fea0003800000 */
.L_x_5012:
        /* <DEDUP_REMOVED lines=11> */
.L_x_5019:
        /* <DEDUP_REMOVED lines=21> */
.L_x_5023:
[----:B------:R-:W-:Y:S05]  /*39f0*/  BSYNC B1 ;  /* 0x0000000000017941 */ /* 0x000fea0003800000 */
.L_x_5022:
[----:B------:R-:W-:Y:S01]  /*3a00*/  LEA R3, R0, 0x3b800000, 0x17 ;  /* 0x3b80000000037811 */ /* 0x000fe200078eb8ff */
[----:B------:R-:W-:-:S05]  /*3a10*/  IMAD.SHL.U32 R0, R2, 0x100000, RZ ;  /* 0x0010000002007824 */ /* 0x000fca00078e00ff */
[----:B------:R-:W-:-:S07]  /*3a20*/  LOP3.LUT R0, R3, R0, R4, 0xfe, !PT ;  /* 0x0000000003007212 */ /* 0x000fce00078efe04 */
.L_x_5021:
[----:B------:R-:W-:Y:S05]  /*3a30*/  BSYNC B0 ;  /* 0x0000000000007941 */ /* 0x000fea0003800000 */
.L_x_5020:
[----:B------:R-:W-:-:S04]  /*3a40*/  FMUL.FTZ R0, R0, 1 ;  /* 0x3f80000000007820 */ /* 0x000fc80000410000 */
[----:B------:R0:W1:Y:S01]  /*3a50*/  F2F.F64.F32 R16, R0 ;  /* 0x0000000000107310 */ /* 0x0000620000201800 */
[----:B------:R-:W-:Y:S05]  /*3a60*/  BRA `(.L_x_5000) ;  /* 0x0000000400147947 */ /* 0x000fea0003800000 */
.L_x_5018:
        /* <DEDUP_REMOVED lines=21> */
.L_x_5027:
[----:B------:R-:W-:Y:S05]  /*3bc0*/  BSYNC B1 ;  /* 0x0000000000017941 */ /* 0x000fea0003800000 */
.L_x_5026:
[----:B------:R-:W-:Y:S01]  /*3bd0*/  LEA R3, R0, 0x37800000, 0x17 ;  /* 0x3780000000037811 */ /* 0x000fe200078eb8ff */
[----:B------:R-:W-:-:S05]  /*3be0*/  IMAD.SHL.U32 R0, R2, 0x200000, RZ ;  /* 0x0020000002007824 */ /* 0x000fca00078e00ff */
[----:B------:R-:W-:-:S07]  /*3bf0*/  LOP3.LUT R0, R3, R0, R4, 0xfe, !PT ;  /* 0x0000000003007212 */ /* 0x000fce00078efe04 */
.L_x_5025:
[----:B------:R-:W-:Y:S05]  /*3c00*/  BSYNC B0 ;  /* 0x0000000000007941 */ /* 0x000fea0003800000 */
.L_x_5024:
[----:B------:R-:W-:-:S04]  /*3c10*/  FMUL.FTZ R0, R0, 1 ;  /* 0x3f80000000007820 */ /* 0x000fc80000410000 */
[----:B------:R0:W1:Y:S01]  /*3c20*/  F2F.F64.F32 R16, R0 ;  /* 0x0000000000107310 */ /* 0x0000620000201800 */
[----:B------:R-:W-:Y:S05]  /*3c30*/  BRA `(.L_x_5000) ;  /* 0x0000000000a07947 */ /* 0x000fea0003800000 */
.L_x_5017:
        /* <DEDUP_REMOVED lines=14> */
.L_x_5031:
[----:B------:R-:W-:Y:S05]  /*3d20*/  BSYNC B0 ;  /* 0x0000000000007941 */ /* 0x000fea0003800000 */
.L_x_5030:
[----:B------:R-:W-:-:S04]  /*3d30*/  FMUL.FTZ R0, R0, 1 ;  /* 0x3f80000000007820 */ /* 0x000fc80000410000 */
[----:B------:R0:W1:Y:S01]  /*3d40*/  F2F.F64.F32 R16, R0 ;  /* 0x0000000000107310 */ /* 0x0000620000201800 */
[----:B------:R-:W-:Y:S05]  /*3d50*/  BRA `(.L_x_5000) ;  /* 0x0000000000587947 */ /* 0x000fea0003800000 */
.L_x_5005:
        /* <DEDUP_REMOVED lines=16> */
.L_x_5032:
[----:B------:R-:W-:Y:S05]  /*3e60*/  BRA `(.L_x_5000) ;  /* 0x0000000000147947 */ /* 0x000fea0003800000 */
.L_x_5029:
[----:B------:R-:W3:Y:S02]  /*3e70*/  LDG.E.64 R16, desc[UR36][R4.64] ;  /* 0x0000002404107981 */ /* 0x000ee4000c1e1b00 */
[----:B---3--:R-:W0:Y:S01]  /*3e80*/  I2F.F64.U64 R16, R16 ;  /* 0x0000001000107312 */ /* 0x008e220000301800 */
[----:B------:R-:W-:Y:S05]  /*3e90*/  BRA `(.L_x_5000) ;  /* 0x0000000000087947 */ /* 0x000fea0003800000 */
.L_x_5028:
[----:B------:R-:W3:Y:S02]  /*3ea0*/  LDG.E R4, desc[UR36][R4.64] ;  /* 0x0000002404047981 */ /* 0x000ee4000c1e1900 */
[----:B---3--:R0:W1:Y:S02]  /*3eb0*/  I2F.F64.U32 R16, R4 ;  /* 0x0000000400107312 */ /* 0x0080640000201800 */
.L_x_5000:
[----:B------:R-:W-:Y:S05]  /*3ec0*/  BSYNC B6 ;  /* 0x0000000000067941 */ /* 0x000fea0003800000 */
.L_x_4999:
[----:B------:R-:W2:Y:S01]  /*3ed0*/  S2R R22, SR_TID.X ;  /* 0x0000000000167919 */ /* 0x000ea20000002100 */
[----:B------:R-:W-:Y:S01]  /*3ee0*/  BSSY B0, `(.L_x_5033) ;  /* 0x000002f000007945 */ /* 0x000fe20003800000 */
[----:B--2---:R-:W-:-:S13]  /*3ef0*/  ISETP.GE.AND P1, PT, R22, R19, PT ;  /* 0x000000131600720c */ /* 0x004fda0003f26270 */
[----:B------:R-:W-:Y:S05]  /*3f00*/  @P1 BRA `(.L_x_5034) ;  /* 0x0000000000b01947 */ /* 0x000fea0003800000 */
[----:B------:R-:W-:Y:S01]  /*3f10*/  ULDC.64 UR4, c[0x0][0x220] ;  /* 0x0000880000047ab9 */ /* 0x000fe20000000a00 */
[----:B01--45:R-:W-:Y:S01]  /*3f20*/  DADD R26, -RZ, |R26| ;  /* 0x00000000ff1a7229 */ /* 0x033fe2000000051a */
        /* <DEDUP_REMOVED lines=24> */
[----:B------:R-:W-:Y:S01]  /*40b0*/  FSEL R15, R8, UR6, P0 ;  /* 0x00000006080f7c08 */ /* 0x000fe20008000000 */
[----:B------:R-:W-:-:S05]  /*40c0*/  IMAD.MOV.U32 R8, RZ, RZ, R6 ;  /* 0x000000ffff087224 */ /* 0x000fca00078e0006 */
[----:B------:R-:W-:Y:S01]  /*40d0*/  SEL R14, R8, UR4, P0 ;  /* 0x00000004080e7c07 */ /* 0x000fe20008000000 */
[----:B------:R-:W-:Y:S01]  /*40e0*/  DSETP.NEU.AND P0, PT, R4, RZ, PT ;  /* 0x000000ff0400722a */ /* 0x000fe20003f0d000 */
[----:B------:R-:W-:Y:S02]  /*40f0*/  @P2 LOP3.LUT R15, R9, 0x80000, RZ, 0xfc, !PT ;  /* 0x00080000090f2812 */ /* 0x000fe400078efcff */
[----:B------:R-:W-:Y:S02]  /*4100*/  ISETP.GE.U32.AND P2, PT, R5, 0x7ff00000, PT ;  /* 0x7ff000000500780c */ /* 0x000fe40003f46070 */
[----:B------:R-:W0:Y:S02]  /*4110*/  MUFU.RSQ64H R11, R15 ;  /* 0x0000000f000b7308 */ /* 0x000e240000001c00 */
[----:B0-----:R-:W-:-:S08]  /*4120*/  DMUL R8, R10, R10 ;  /* 0x0000000a0a087228 */ /* 0x001fd00000000000 */
[----:B------:R-:W-:-:S08]  /*4130*/  DFMA R8, R14, -R8, 1 ;  /* 0x3ff000000e08742b */ /* 0x000fd00000000808 */
[----:B------:R-:W-:Y:S02]  /*4140*/  DFMA R12, R8, R12, 0.5 ;  /* 0x3fe00000080c742b */ /* 0x000fe4000000000c */
[----:B------:R-:W-:-:S08]  /*4150*/  DMUL R8, R10, R8 ;  /* 0x000000080a087228 */ /* 0x000fd00000000000 */
[----:B------:R-:W-:-:S08]  /*4160*/  DFMA R8, R12, R8, R10 ;  /* 0x000000080c08722b */ /* 0x000fd0000000000a */
[----:B------:R-:W-:Y:S01]  /*4170*/  DMUL R8, R6, R8 ;  /* 0x0000000806087228 */ /* 0x000fe20000000000 */
[----:B------:R-:W-:Y:S01]  /*4180*/  LOP3.LUT R7, R0, 0x100000, RZ, 0xfc, !PT ;  /* 0x0010000000077812 */ /* 0x000fe200078efcff */
[----:B------:R-:W-:-:S06]  /*4190*/  IMAD.MOV.U32 R6, RZ, RZ, RZ ;  /* 0x000000ffff067224 */ /* 0x000fcc00078e00ff */
[----:B------:R-:W-:-:S10]  /*41a0*/  DMUL R8, R8, R6 ;  /* 0x0000000608087228 */ /* 0x000fd40000000000 */
[----:B------:R-:W-:Y:S02]  /*41b0*/  @!P2 FSEL R4, R2, R8, !P0 ;  /* 0x000000080204a208 */ /* 0x000fe40004000000 */
[----:B------:R-:W-:-:S07]  /*41c0*/  @!P2 FSEL R5, R3, R9, !P0 ;  /* 0x000000090305a208 */ /* 0x000fce0004000000 */
.L_x_5034:
[----:B------:R-:W-:Y:S05]  /*41d0*/  BSYNC B0 ;  /* 0x0000000000007941 */ /* 0x000fea0003800000 */
.L_x_5033:
[----:B01--45:R-:W-:Y:S01]  /*41e0*/  VIADD R26, R22, 0x80 ;  /* 0x00000080161a7836 */ /* 0x033fe20000000000 */
[----:B------:R-:W-:Y:S04]  /*41f0*/  BSSY B0, `(.L_x_5035) ;  /* 0x0000032000007945 */ /* 0x000fe80003800000 */
[----:B------:R-:W-:-:S13]  /*4200*/  ISETP.GE.AND P0, PT, R26, R19, PT ;  /* 0x000000131a00720c */ /* 0x000fda0003f06270 */
[----:B------:R-:W-:Y:S05]  /*4210*/  @P0 BRA `(.L_x_5036) ;  /* 0x0000000000bc0947 */ /* 0x000fea0003800000 */
[----:B------:R-:W-:Y:S01]  /*4220*/  ULDC.64 UR4, c[0x0][0x220] ;  /* 0x0000880000047ab9 */ /* 0x000fe20000000a00 */
[----:B------:R-:W-:Y:S01]  /*4230*/  DADD R6, -RZ, |R28| ;  /* 0x00000000ff067229 */ /* 0x000fe2000000051c */
        /* <DEDUP_REMOVED lines=13> */
[----:B------:R-:W-:Y:S02]  /*4310*/  SEL R29, R7, R9, P2 ;  /* 0x00000009071d7207 */ /* 0x000fe40001000000 */
[----:B---3--:R-:W-:Y:S02]  /*4320*/  LOP3.LUT R0, R3, 0xffc00000, RZ, 0xc0, !PT ;  /* 0xffc0000003007812 */ /* 0x008fe400078ec0ff */
[----:B------:R-:W-:Y:S01]  /*4330*/  SEL R2, R6, R8, P0 ;  /* 0x0000000806027207 */ /* 0x000fe20000000000 */
[----:B------:R-:W-:Y:S01]  /*4340*/  IMAD.MOV.U32 R6, RZ, RZ, R28 ;  /* 0x000000ffff067224 */ /* 0x000fe200078e001c */
[----:B------:R-:W-:Y:S01]  /*4350*/  IADD3 R11, -R0, 0x7fd00000, RZ ;  /* 0x7fd00000000b7810 */ /* 0x000fe20007ffe1ff */
[----:B------:R-:W-:-:S06]  /*4360*/  IMAD.MOV.U32 R7, RZ, RZ, R29 ;  /* 0x000000ffff077224 */ /* 0x000fcc00078e001d */
        /* <DEDUP_REMOVED lines=26> */
.L_x_5036:
[----:B------:R-:W-:Y:S05]  /*4510*/  BSYNC B0 ;  /* 0x0000000000007941 */ /* 0x000fea0003800000 */
.L_x_5035:
[----:B---3--:R-:W-:Y:S01]  /*4520*/  VIADD R0, R22, 0x100 ;  /* 0x0000010016007836 */ /* 0x008fe20000000000 */
        /* <DEDUP_REMOVED lines=19> */
[----:B------:R-:W-:Y:S02]  /*4660*/  LOP3.LUT R0, R3, 0xffc00000, RZ, 0xc0, !PT ;  /* 0xffc0000003007812 */ /* 0x000fe400078ec0ff */
        /* <DEDUP_REMOVED lines=30> */
.L_x_5038:
[----:B------:R-:W-:Y:S05]  /*4850*/  BSYNC B0 ;  /* 0x0000000000007941 */ /* 0x000fea0003800000 */
.L_x_5037:
[----:B------:R-:W0:Y:S01]  /*4860*/  LDC.U8 R2, c[0x0][0x244] ;  /* 0x00009100ff027b82 */ /* 0x000e220000000000 */
[----:B------:R-:W-:Y:S01]  /*4870*/  VIADD R0, R22, 0x180 ;  /* 0x0000018016007836 */ /* 0x000fe20000000000 */
        /* <DEDUP_REMOVED lines=20> */
[----:B------:R-:W-:Y:S01]  /*49c0*/  SEL R6, R10, R8, P0 ;  /* 0x000000080a067207 */ /* 0x000fe20000000000 */
[----:B------:R-:W-:Y:S01]  /*49d0*/  IMAD.MOV.U32 R10, RZ, RZ, RZ ;  /* 0x000000ffff0a7224 */ /* 0x000fe200078e00ff */
[----:B------:R-:W-:-:S06]  /*49e0*/  IADD3 R11, -R0, 0x7fd00000, RZ ;  /* 0x7fd00000000b7810 */ /* 0x000fcc0007ffe1ff */
        /* <DEDUP_REMOVED lines=13> */
[----:B------:R-:W1:Y:S02]  /*4ac0*/  MUFU.RSQ64H R13, R21 ;  /* 0x00000015000d7308 */ /* 0x000e640000001c00 */
[----:B-1----:R-:W-:-:S08]  /*4ad0*/  DMUL R10, R12, R12 ;  /* 0x0000000c0c0a7228 */ /* 0x002fd00000000000 */
        /* <DEDUP_REMOVED lines=10> */
.L_x_5040:
[----:B------:R-:W-:Y:S05]  /*4b80*/  BSYNC B0 ;  /* 0x0000000000007941 */ /* 0x000fea0003800000 */
.L_x_5039:
[----:B------:R-:W-:Y:S04]  /*4b90*/  BSSY B6, `(.L_x_5041) ;  /* 0x000012c000067945 */ /* 0x000fe80003800000 */
[----:B------:R-:W-:Y:S05]  /*4ba0*/  @P1 BRA `(.L_x_5042) ;  /* 0x0000001000a81947 */ /* 0x000fea0003800000 */
[----:B------:R-:W1:Y:S01]  /*4bb0*/  LDC.64 R8, c[0x0][0x228] ;  /* 0x00008a00ff087b82 */ /* 0x000e620000000a00 */
[----:B0-----:R-:W-:Y:S01]  /*4bc0*/  PRMT R0, R2, 0x9910, RZ ;  /* 0x0000991002007816 */ /* 0x001fe200000000ff */
[----:B------:R-:W-:Y:S01]  /*4bd0*/  IMAD R22, R18, 0x200, R22 ;  /* 0x0000020012167824 */ /* 0x000fe200078e0216 */
[----:B------:R-:W-:Y:S02]  /*4be0*/  ULDC UR4, c[0x0][0x248] ;  /* 0x0000920000047ab9 */ /* 0x000fe40000000800 */
[----:B------:R-:W-:Y:S01]  /*4bf0*/  ISETP.GT.AND P0, PT, R0, 0x9, PT ;  /* 0x000000090000780c */ /* 0x000fe20003f04270 */
[----:B------:R-:W-:-:S05]  /*4c00*/  IMAD R3, R22, UR4, RZ ;  /* 0x0000000416037c24 */ /* 0x000fca000f8e02ff */
[----:B-1----:R-:W-:-:S05]  /*4c10*/  IADD3 R8, P1, R3, R8, RZ ;  /* 0x0000000803087210 */ /* 0x002fca0007f3e0ff */
        /* <DEDUP_REMOVED lines=10> */
[----:B------:R-:W0:Y:S01]  /*4cc0*/  F2I.F64.TRUNC R5, R4 ;  /* 0x0000000400057311 */ /* 0x000e22000030d100 */
[----:B------:R-:W-:Y:S01]  /*4cd0*/  IMAD.MOV.U32 R22, RZ, RZ, R26 ;  /* 0x000000ffff167224 */ /* 0x000fe200078e001a */
[----:B0-----:R4:W-:Y:S01]  /*4ce0*/  STG.E.U8 desc[UR36][R8.64], R5 ;  /* 0x0000000508007986 */ /* 0x0019e2000c101124 */
[----:B------:R-:W-:Y:S05]  /*4cf0*/  BRA `(.L_x_5042) ;  /* 0x0000001000547947 */ /* 0x000fea0003800000 */
.L_x_5046:
[----:B------:R-:W0:Y:S01]  /*4d00*/  F2I.S64.F64.TRUNC R4, R4 ;  /* 0x0000000400047311 */ /* 0x000e22000030d900 */
[----:B------:R-:W-:Y:S02]  /*4d10*/  IMAD.MOV.U32 R22, RZ, RZ, R26 ;  /* 0x000000ffff167224 */ /* 0x000fe400078e001a */
[----:B0-----:R-:W-:-:S05]  /*4d20*/  IMAD.MOV.U32 R3, RZ, RZ, R4 ;  /* 0x000000ffff037224 */ /* 0x001fca00078e0004 */
[----:B------:R0:W-:Y:S01]  /*4d30*/  STG.E.U8 desc[UR36][R8.64], R3 ;  /* 0x0000000308007986 */ /* 0x0001e2000c101124 */
[----:B------:R-:W-:Y:S05]  /*4d40*/  BRA `(.L_x_5042) ;  /* 0x0000001000407947 */ /* 0x000fea0003800000 */
.L_x_5045:
[----:B------:R-:W-:-:S13]  /*4d50*/  ISETP.NE.AND P0, PT, R0, 0x2, PT ;  /* 0x000000020000780c */ /* 0x000fda0003f05270 */
[----:B------:R-:W-:Y:S05]  /*4d60*/  @!P0 BRA `(.L_x_5048) ;  /* 0x0000000000308947 */ /* 0x000fea0003800000 */
[----:B------:R-:W-:-:S13]  /*4d70*/  ISETP.NE.AND P0, PT, R0, 0x3, PT ;  /* 0x000000030000780c */ /* 0x000fda0003f05270 */
[----:B------:R-:W-:Y:S05]  /*4d80*/  @!P0 BRA `(.L_x_5049) ;  /* 0x0000000000188947 */ /* 0x000fea0003800000 */
[----:B------:R-:W-:-:S13]  /*4d90*/  ISETP.NE.AND P0, PT, R0, 0x4, PT ;  /* 0x000000040000780c */ /* 0x000fda0003f05270 */
[----:B------:R-:W-:Y:S05]  /*4da0*/  @P0 BRA `(.L_x_5047) ;  /* 0x0000000c00c40947 */ /* 0x000fea0003800000 */
[----:B------:R-:W0:Y:S01]  /*4db0*/  F2I.S64.F64.TRUNC R4, R4 ;  /* 0x0000000400047311 */ /* 0x000e22000030d900 */
[----:B------:R-:W-:Y:S01]  /*4dc0*/  IMAD.MOV.U32 R22, RZ, RZ, R26 ;  /* 0x000000ffff167224 */ /* 0x000fe200078e001a */
[----:B0-----:R2:W-:Y:S01]  /*4dd0*/  STG.E.64 desc[UR36][R8.64], R4 ;  /* 0x0000000408007986 */ /* 0x0015e2000c101b24 */
[----:B------:R-:W-:Y:S05]  /*4de0*/  BRA `(.L_x_5042) ;  /* 0x0000001000187947 */ /* 0x000fea0003800000 */
.L_x_5049:
[----:B------:R-:W0:Y:S01]  /*4df0*/  F2I.F64.TRUNC R5, R4 ;  /* 0x0000000400057311 */ /* 0x000e22000030d100 */
[----:B------:R-:W-:Y:S01]  /*4e00*/  IMAD.MOV.U32 R22, RZ, RZ, R26 ;  /* 0x000000ffff167224 */ /* 0x000fe200078e001a */
[----:B0-----:R3:W-:Y:S01]  /*4e10*/  STG.E desc[UR36][R8.64], R5 ;  /* 0x0000000508007986 */ /* 0x0017e2000c101924 */
[----:B------:R-:W-:Y:S05]  /*4e20*/  BRA `(.L_x_5042) ;  /* 0x0000001000087947 */ /* 0x000fea0003800000 */
.L_x_5048:
[----:B------:R-:W0:Y:S01]  /*4e30*/  F2I.F64.TRUNC R5, R4 ;  /* 0x0000000400057311 */ /* 0x000e22000030d100 */
[----:B------:R-:W-:Y:S01]  /*4e40*/  IMAD.MOV.U32 R22, RZ, RZ, R26 ;  /* 0x000000ffff167224 */ /* 0x000fe200078e001a */
[----:B0-----:R1:W-:Y:S01]  /*4e50*/  STG.E.U16 desc[UR36][R8.64], R5 ;  /* 0x0000000508007986 */ /* 0x0013e2000c101524 */
[----:B------:R-:W-:Y:S05]  /*4e60*/  BRA `(.L_x_5042) ;  /* 0x0000000c00f87947 */ /* 0x000fea0003800000 */
.L_x_5044:
        /* <DEDUP_REMOVED lines=10> */
[----:B------:R-:W-:-:S13]  /*4f10*/  IMAD.MOV.U32 R22, RZ, RZ, R26 ;  /* 0x000000ffff167224 */ /* 0x000fda00078e001a */
[----:B0-----:R-:W-:-:S05]  /*4f20*/  @!P0 FMUL R3, R3, 1.175494350822287508e-38 ;  /* 0x0080000003038820 */ /* 0x001fca0000400000 */
[----:B------:R0:W-:Y:S01]  /*4f30*/  STG.E desc[UR36][R8.64], R3 ;  /* 0x0000000308007986 */ /* 0x0001e2000c101924 */
[----:B------:R-:W-:Y:S05]  /*4f40*/  BRA `(.L_x_5042) ;  /* 0x0000000c00c07947 */ /* 0x000fea0003800000 */
.L_x_5051:
[----:B------:R-:W-:Y:S01]  /*4f50*/  UMOV UR4, 0xf0000000 ;  /* 0xf000000000047882 */ /* 0x000fe20000000000 */
[----:B------:R-:W-:Y:S01]  /*4f60*/  UMOV UR5, 0x380fffff ;  /* 0x380fffff00057882 */ /* 0x000fe20000000000 */
[----:B------:R-:W0:Y:S01]  /*4f70*/  F2F.F32.F64 R0, R4 ;  /* 0x0000000400007310 */ /* 0x000e220000301000 */
[----:B------:R-:W-:Y:S01]  /*4f80*/  DSETP.GEU.AND P0, PT, |R4|, UR4, PT ;  /* 0x0000000404007e2a */ /* 0x000fe2000bf0e200 */
[----:B------:R-:W-:-:S13]  /*4f90*/  IMAD.MOV.U32 R22, RZ, RZ, R26 ;  /* 0x000000ffff167224 */ /* 0x000fda00078e001a */
[----:B0-----:R-:W-:-:S05]  /*4fa0*/  @!P0 FMUL R0, R0, 1.175494350822287508e-38 ;  /* 0x0080000000008820 */ /* 0x001fca0000400000 */
[----:B------:R-:W-:-:S05]  /*4fb0*/  F2FP.F16.F32.PACK_AB R0, RZ, R0 ;  /* 0x00000000ff00723e */ /* 0x000fca00000000ff */
[----:B------:R0:W-:Y:S01]  /*4fc0*/  STG.E.U16 desc[UR36][R8.64], R0 ;  /* 0x0000000008007986 */ /* 0x0001e2000c101524 */
[----:B------:R-:W-:Y:S05]  /*4fd0*/  BRA `(.L_x_5042) ;  /* 0x0000000c009c7947 */ /* 0x000fea0003800000 */
.L_x_5050:
        /* <DEDUP_REMOVED lines=10> */
[----:B------:R-:W-:Y:S02]  /*5080*/  IMAD.MOV.U32 R7, RZ, RZ, RZ ;  /* 0x000000ffff077224 */ /* 0x000fe400078e00ff */
[----:B------:R-:W-:-:S11]  /*5090*/  IMAD.MOV.U32 R22, RZ, RZ, R26 ;  /* 0x000000ffff167224 */ /* 0x000fd600078e001a */
[----:B0-----:R-:W-:-:S05]  /*50a0*/  @!P0 FMUL R6, R6, 1.175494350822287508e-38 ;  /* 0x0080000006068820 */ /* 0x001fca0000400000 */
[----:B------:R0:W-:Y:S01]  /*50b0*/  STG.E.64 desc[UR36][R8.64], R6 ;  /* 0x0000000608007986 */ /* 0x0001e2000c101b24 */
[----:B------:R-:W-:Y:S05]  /*50c0*/  BRA `(.L_x_5042) ;  /* 0x0000000c00607947 */ /* 0x000fea0003800000 */
.L_x_5053:
[----:B------:R-:W-:Y:S01]  /*50d0*/  UMOV UR4, 0xf0000000 ;  /* 0xf000000000047882 */ /* 0x000fe20000000000 */
[----:B------:R-:W-:Y:S01]  /*50e0*/  UMOV UR5, 0x380fffff ;  /* 0x380fffff00057882 */ /* 0x000fe20000000000 */
[----:B------:R-:W0:Y:S01]  /*50f0*/  F2F.F32.F64 R0, R4 ;  /* 0x0000000400007310 */ /* 0x000e220000301000 */
[----:B------:R-:W-:Y:S01]  /*5100*/  DSETP.GEU.AND P0, PT, |R4|, UR4, PT ;  /* 0x0000000404007e2a */ /* 0x000fe2000bf0e200 */
[----:B------:R-:W-:-:S13]  /*5110*/  IMAD.MOV.U32 R22, RZ, RZ, R26 ;  /* 0x000000ffff167224 */ /* 0x000fda00078e001a */
[----:B0-----:R-:W-:-:S05]  /*5120*/  @!P0 FMUL R0, R0, 1.175494350822287508e-38 ;  /* 0x0080000000008820 */ /* 0x001fca0000400000 */
[----:B------:R-:W-:-:S04]  /*5130*/  F2FP.F16.F32.PACK_AB R3, RZ, R0 ;  /* 0x00000000ff03723e */ /* 0x000fc800000000ff */
[----:B------:R-:W-:-:S05]  /*5140*/  PRMT R3, R3, 0x5410, RZ ;  /* 0x0000541003037816 */ /* 0x000fca00000000ff */
[----:B------:R0:W-:Y:S01]  /*5150*/  STG.E desc[UR36][R8.64], R3 ;  /* 0x0000000308007986 */ /* 0x0001e2000c101924 */
[----:B------:R-:W-:Y:S05]  /*5160*/  BRA `(.L_x_5042) ;  /* 0x0000000c00387947 */ /* 0x000fea0003800000 */
.L_x_5052:
[----:B------:R0:W-:Y:S01]  /*5170*/  STG.E.64 desc[UR36][R8.64], R4 ;  /* 0x0000000408007986 */ /* 0x0001e2000c101b24 */
[----:B------:R-:W-:Y:S01]  /*5180*/  IMAD.MOV.U32 R22, RZ, RZ, R26 ;  /* 0x000000ffff167224 */ /* 0x000fe200078e001a */
[----:B------:R-:W-:Y:S06]  /*5190*/  BRA `(.L_x_5042) ;  /* 0x0000000c002c7947 */ /* 0x000fec0003800000 */
.L_x_5043:
        /* <DEDUP_REMOVED lines=8> */
[----:B------:R-:W-:Y:S01]  /*5220*/  DSETP.NEU.AND P0, PT, R4, RZ, PT ;  /* 0x000000ff0400722a */ /* 0x000fe20003f0d000 */
[----:B------:R-:W-:-:S05]  /*5230*/  IMAD.MOV.U32 R22, RZ, RZ, R26 ;  /* 0x000000ffff167224 */ /* 0x000fca00078e001a */
[----:B------:R-:W-:-:S05]  /*5240*/  SEL R3, RZ, 0x1, !P0 ;  /* 0x00000001ff037807 */ /* 0x000fca0004000000 */
[----:B------:R0:W-:Y:S01]  /*5250*/  STG.E.U8 desc[UR36][R8.64], R3 ;  /* 0x0000000308007986 */ /* 0x0001e2000c101124 */
[----:B------:R-:W-:Y:S05]  /*5260*/  BRA `(.L_x_5042) ;  /* 0x0000000800f87947 */ /* 0x000fea0003800000 */
.L_x_5056:
[----:B------:R-:W-:Y:S01]  /*5270*/  CS2R R6, SRZ ;  /* 0x0000000000067805 */ /* 0x000fe2000001ff00 */
[----:B------:R-:W-:-:S04]  /*5280*/  IMAD.MOV.U32 R22, RZ, RZ, R26 ;  /* 0x000000ffff167224 */ /* 0x000fc800078e001a */
[----:B------:R0:W-:Y:S01]  /*5290*/  STG.E.128 desc[UR36][R8.64], R4 ;  /* 0x0000000408007986 */ /* 0x0001e2000c101d24 */
[----:B------:R-:W-:Y:S05]  /*52a0*/  BRA `(.L_x_5042) ;  /* 0x0000000800e87947 */ /* 0x000fea0003800000 */
.L_x_5055:
        /* <DEDUP_REMOVED lines=25> */
.L_x_5060:
[----:B------:R-:W-:Y:S05]  /*5440*/  BSYNC B0 ;  /* 0x0000000000007941 */ /* 0x000fea0003800000 */
.L_x_5059:
[----:B------:R-:W-:Y:S01]  /*5450*/  LOP3.LUT R7, R0, R7, RZ, 0xfc, !PT ;  /* 0x0000000700077212 */ /* 0x000fe200078efcff */
[----:B------:R-:W-:-:S04]  /*5460*/  IMAD.MOV.U32 R22, RZ, RZ, R26 ;  /* 0x000000ffff167224 */ /* 0x000fc800078e001a */
[----:B------:R0:W-:Y:S01]  /*5470*/  STG.E.U8 desc[UR36][R8.64], R7 ;  /* 0x0000000708007986 */ /* 0x0001e2000c101124 */
[----:B------:R-:W-:Y:S05]  /*5480*/  BRA `(.L_x_5042) ;  /* 0x0000000800707947 */ /* 0x000fea0003800000 */
.L_x_5058:
        /* <DEDUP_REMOVED lines=17> */
.L_x_5062:
[----:B------:R-:W-:Y:S01]  /*55a0*/  IMAD.MOV.U32 R0, RZ, RZ, 0x7f ;  /* 0x0000007fff007424 */ /* 0x000fe200078e00ff */
[----:B------:R-:W-:-:S04]  /*55b0*/  ISETP.GT.U32.AND P0, PT, R3, 0x7f800000, PT ;  /* 0x7f8000000300780c */ /* 0x000fc80003f04070 */
[----:B------:R-:W-:-:S09]  /*55c0*/  SEL R0, R0, 0x7c, P0 ;  /* 0x0000007c00007807 */ /* 0x000fd20000000000 */
.L_x_5063:
[----:B------:R-:W-:Y:S05]  /*55d0*/  BSYNC B0 ;  /* 0x0000000000007941 */ /* 0x000fea0003800000 */
.L_x_5061:
[----:B------:R-:W-:Y:S01]  /*55e0*/  LOP3.LUT R3, R7, 0x80000000, RZ, 0xc0, !PT ;  /* 0x8000000007037812 */ /* 0x000fe200078ec0ff */
[----:B------:R-:W-:-:S03]  /*55f0*/  IMAD.MOV.U32 R22, RZ, RZ, R26 ;  /* 0x000000ffff167224 */ /* 0x000fc600078e001a */
[----:B------:R-:W-:-:S04]  /*5600*/  SHF.R.U32.HI R3, RZ, 0x18, R3 ;  /* 0x00000018ff037819 */ /* 0x000fc80000011603 */
[----:B------:R-:W-:-:S05]  /*5610*/  LOP3.LUT R3, R0, R3, RZ, 0xfc, !PT ;  /* 0x0000000300037212 */ /* 0x000fca00078efcff */
[----:B------:R0:W-:Y:S01]  /*5620*/  STG.E.U8 desc[UR36][R8.64], R3 ;  /* 0x0000000308007986 */ /* 0x0001e2000c101124 */
[----:B------:R-:W-:Y:S05]  /*5630*/  BRA `(.L_x_5042) ;  /* 0x0000000800047947 */ /* 0x000fea0003800000 */
.L_x_5057:
[----:B------:R-:W-:Y:S01]  /*5640*/  UMOV UR4, 0xf0000000 ;  /* 0xf000000000047882 */ /* 0x000fe20000000000 */
[----:B------:R-:W-:Y:S01]  /*5650*/  UMOV UR5, 0x380fffff ;  /* 0x380fffff00057882 */ /* 0x000fe20000000000 */
[----:B------:R-:W0:Y:S01]  /*5660*/  F2F.F32.F64 R0, R4 ;  /* 0x0000000400007310 */ /* 0x000e220000301000 */
[----:B------:R-:W-:Y:S01]  /*5670*/  DSETP.GEU.AND P0, PT, |R4|, UR4, PT ;  /* 0x0000000404007e2a */ /* 0x000fe2000bf0e200 */
[----:B------:R-:W-:-:S13]  /*5680*/  IMAD.MOV.U32 R22, RZ, RZ, R26 ;  /* 0x000000ffff167224 */ /* 0x000fda00078e001a */
[----:B0-----:R-:W-:-:S05]  /*5690*/  @!P0 FMUL R0, R0, 1.175494350822287508e-38 ;  /* 0x0080000000008820 */ /* 0x001fca0000400000 */
[----:B------:R-:W-:-:S05]  /*56a0*/  F2FP.BF16.F32.PACK_AB R0, RZ, R0 ;  /* 0x00000000ff00723e */ /* 0x000fca00000010ff */
[----:B------:R0:W-:Y:S01]  /*56b0*/  STG.E.U16 desc[UR36][R8.64], R0 ;  /* 0x0000000008007986 */ /* 0x0001e2000c101524 */
[----:B------:R-:W-:Y:S05]  /*56c0*/  BRA `(.L_x_5042) ;  /* 0x0000000400e07947 */ /* 0x000fea0003800000 */
.L_x_5054:
        /* <DEDUP_REMOVED lines=8> */
[----:B------:R-:W0:Y:S01]  /*5750*/  F2I.U32.F64.TRUNC R5, R4 ;  /* 0x0000000400057311 */ /* 0x000e22000030d000 */
[----:B------:R-:W-:Y:S01]  /*5760*/  IMAD.MOV.U32 R22, RZ, RZ, R26 ;  /* 0x000000ffff167224 */ /* 0x000fe200078e001a */
[----:B0-----:R0:W-:Y:S01]  /*5770*/  STG.E.U16 desc[UR36][R8.64], R5 ;  /* 0x0000000508007986 */ /* 0x0011e2000c101524 */
[----:B------:R-:W-:Y:S05]  /*5780*/  BRA `(.L_x_5042) ;  /* 0x0000000400b07947 */ /* 0x000fea0003800000 */
.L_x_5066:
        /* <DEDUP_REMOVED lines=21> */
.L_x_5069:
[----:B------:R-:W-:-:S04]  /*58e0*/  LOP3.LUT R0, R7, 0x80000000, RZ, 0xc0, !PT ;  /* 0x8000000007007812 */ /* 0x000fc800078ec0ff */
[----:B------:R-:W-:-:S04]  /*58f0*/  SHF.R.U32.HI R0, RZ, 0x18, R0 ;  /* 0x00000018ff007819 */ /* 0x000fc80000011600 */
[----:B------:R-:W-:-:S07]  /*5900*/  LOP3.LUT R0, R3, R0, RZ, 0xfc, !PT ;  /* 0x0000000003007212 */ /* 0x000fce00078efcff */
.L_x_5068:
[----:B------:R-:W-:Y:S05]  /*5910*/  BSYNC B0 ;  /* 0x0000000000007941 */ /* 0x000fea0003800000 */
.L_x_5067:
[----:B------:R0:W-:Y:S01]  /*5920*/  STG.E.U8 desc[UR36][R8.64], R0 ;  /* 0x0000000008007986 */ /* 0x0001e2000c101124 */
[----:B------:R-:W-:Y:S01]  /*5930*/  IMAD.MOV.U32 R22, RZ, RZ, R26 ;  /* 0x000000ffff167224 */ /* 0x000fe200078e001a */
[----:B------:R-:W-:Y:S06]  /*5940*/  BRA `(.L_x_5042) ;  /* 0x0000000400407947 */ /* 0x000fec0003800000 */
.L_x_5065:
        /* <DEDUP_REMOVED lines=21> */
.L_x_5072:
[----:B------:R-:W-:-:S04]  /*5aa0*/  LOP3.LUT R0, R7, 0x80000000, RZ, 0xc0, !PT ;  /* 0x8000000007007812 */ /* 0x000fc800078ec0ff */
[----:B------:R-:W-:-:S04]  /*5ab0*/  SHF.R.U32.HI R0, RZ, 0x18, R0 ;  /* 0x00000018ff007819 */ /* 0x000fc80000011600 */
[----:B------:R-:W-:-:S07]  /*5ac0*/  LOP3.LUT R0, R3, R0, RZ, 0xfc, !PT ;  /* 0x0000000003007212 */ /* 0x000fce00078efcff */
.L_x_5071:
[----:B------:R-:W-:Y:S05]  /*5ad0*/  BSYNC B0 ;  /* 0x0000000000007941 */ /* 0x000fea0003800000 */
.L_x_5070:
[----:B------:R0:W-:Y:S01]  /*5ae0*/  STG.E.U8 desc[UR36][R8.64], R0 ;  /* 0x0000000008007986 */ /* 0x0001e2000c101124 */
[----:B------:R-:W-:Y:S01]  /*5af0*/  IMAD.MOV.U32 R22, RZ, RZ, R26 ;  /* 0x000000ffff167224 */ /* 0x000fe200078e001a */
[----:B------:R-:W-:Y:S06]  /*5b00*/  BRA `(.L_x_5042) ;  /* 0x0000000000d07947 */ /* 0x000fec0003800000 */
.L_x_5064:
        /* <DEDUP_REMOVED lines=27> */
.L_x_5047:
        /* <DEDUP_REMOVED lines=16> */
.L_x_5075:
[----:B------:R-:W-:Y:S01]  /*5dc0*/  IMAD.MOV.U32 R22, RZ, RZ, R26 ;  /* 0x000000ffff167224 */ /* 0x000fe200078e001a */
[----:B------:R-:W-:Y:S06]  /*5dd0*/  BRA `(.L_x_5042) ;  /* 0x00000000001c7947 */ /* 0x000fec0003800000 */
.L_x_5074:
[----:B------:R-:W0:Y:S01]  /*5de0*/  F2I.U64.F64.TRUNC R4, R4 ;  /* 0x0000000400047311 */ /* 0x000e22000030d800 */
[----:B------:R-:W-:Y:S01]  /*5df0*/  IMAD.MOV.U32 R22, RZ, RZ, R26 ;  /* 0x000000ffff167224 */ /* 0x000fe200078e001a */
[----:B0-----:R0:W-:Y:S01]  /*5e00*/  STG.E.64 desc[UR36][R8.64], R4 ;  /* 0x0000000408007986 */ /* 0x0011e2000c101b24 */
[----:B------:R-:W-:Y:S05]  /*5e10*/  BRA `(.L_x_5042) ;  /* 0x00000000000c7947 */ /* 0x000fea0003800000 */
.L_x_5073:
[----:B------:R-:W0:Y:S01]  /*5e20*/  F2I.U32.F64.TRUNC R5, R4 ;  /* 0x0000000400057311 */ /* 0x000e22000030d000 */
[----:B------:R-:W-:Y:S01]  /*5e30*/  IMAD.MOV.U32 R22, RZ, RZ, R26 ;  /* 0x000000ffff167224 */ /* 0x000fe200078e001a */
[----:B0-----:R0:W-:Y:S06]  /*5e40*/  STG.E desc[UR36][R8.64], R5 ;  /* 0x0000000508007986 */ /* 0x0011ec000c101924 */
.L_x_5042:
[----:B------:R-:W-:Y:S05]  /*5e50*/  BSYNC B6 ;  /* 0x0000000000067941 */ /* 0x000fea0003800000 */
.L_x_5041:
[----:B------:R-:W-:Y:S01]  /*5e60*/  ISETP.GE.AND P0, PT, R22, R19, PT ;  /* 0x000000131600720c */ /* 0x000fe20003f06270 */
[----:B------:R-:W-:-:S12]  /*5e70*/  BSSY B6, `(.L_x_5076) ;  /* 0x0000230000067945 */ /* 0x000fd80003800000 */
        /* <DEDUP_REMOVED lines=22> */
.L_x_5081:
[----:B------:R-:W0:Y:S02]  /*5fe0*/  F2I.S64.F64.TRUNC R28, R28 ;  /* 0x0000001c001c7311 */ /* 0x000e24000030d900 */
[----:B0-----:R-:W-:-:S05]  /*5ff0*/  IMAD.MOV.U32 R3, RZ, RZ, R28 ;  /* 0x000000ffff037224 */ /* 0x001fca00078e001c */
[----:B------:R4:W-:Y:S01]  /*6000*/  STG.E.U8 desc[UR36][R4.64], R3 ;  /* 0x0000000304007986 */ /* 0x0009e2000c101124 */
[----:B------:R-:W-:Y:S05]  /*6010*/  BRA `(.L_x_5083) ;  /* 0x0000000c00f07947 */ /* 0x000fea0003800000 */
.L_x_5080:
        /* <DEDUP_REMOVED lines=9> */
.L_x_5085:
[----:B------:R-:W0:Y:S02]  /*60b0*/  F2I.F64.TRUNC R29, R28 ;  /* 0x0000001c001d7311 */ /* 0x000e24000030d100 */
[----:B0-----:R2:W-:Y:S01]  /*60c0*/  STG.E desc[UR36][R4.64], R29 ;  /* 0x0000001d04007986 */ /* 0x0015e2000c101924 */
[----:B------:R-:W-:Y:S05]  /*60d0*/  BRA `(.L_x_5083) ;  /* 0x0000000c00c07947 */ /* 0x000fea0003800000 */
.L_x_5084:
[----:B------:R-:W0:Y:S02]  /*60e0*/  F2I.F64.TRUNC R29, R28 ;  /* 0x0000001c001d7311 */ /* 0x000e24000030d100 */
[----:B0-----:R0:W-:Y:S01]  /*60f0*/  STG.E.U16 desc[UR36][R4.64], R29 ;  /* 0x0000001d04007986 */ /* 0x0011e2000c101524 */
[----:B------:R-:W-:Y:S05]  /*6100*/  BRA `(.L_x_5083) ;  /* 0x0000000c00b47947 */ /* 0x000fea0003800000 */
.L_x_5079:
        /* <DEDUP_REMOVED lines=13> */
.L_x_5087:
        /* <DEDUP_REMOVED lines=8> */
.L_x_5086:
        /* <DEDUP_REMOVED lines=14> */
.L_x_5089:
        /* <DEDUP_REMOVED lines=9> */
.L_x_5088:
[----:B------:R0:W-:Y:S01]  /*63d0*/  STG.E.64 desc[UR36][R4.64], R28 ;  /* 0x0000001c04007986 */ /* 0x0001e2000c101b24 */
[----:B------:R-:W-:Y:S05]  /*63e0*/  BRA `(.L_x_5083) ;  /* 0x0000000800fc7947 */ /* 0x000fea0003800000 */
.L_x_5078:
        /* <DEDUP_REMOVED lines=12> */
.L_x_5092:
[----:B------:R-:W-:-:S05]  /*64b0*/  CS2R R30, SRZ ;  /* 0x00000000001e7805 */ /* 0x000fca000001ff00 */
[----:B------:R0:W-:Y:S01]  /*64c0*/  STG.E.128 desc[UR36][R4.64], R28 ;  /* 0x0000001c04007986 */ /* 0x0001e2000c101d24 */
[----:B------:R-:W-:Y:S05]  /*64d0*/  BRA `(.L_x_5083) ;  /* 0x0000000800c07947 */ /* 0x000fea0003800000 */
.L_x_5091:
        /* <DEDUP_REMOVED lines=25> */
.L_x_5096:
[----:B------:R-:W-:Y:S05]  /*6670*/  BSYNC B0 ;  /* 0x0000000000007941 */ /* 0x000fea0003800000 */
.L_x_5095:
[----:B------:R-:W-:-:S05]  /*6680*/  LOP3.LUT R7, R0, R7, RZ, 0xfc, !PT ;  /* 0x0000000700077212 */ /* 0x000fca00078efcff */
[----:B------:R0:W-:Y:S01]  /*6690*/  STG.E.U8 desc[UR36][R4.64], R7 ;  /* 0x0000000704007986 */ /* 0x0001e2000c101124 */
[----:B------:R-:W-:Y:S05]  /*66a0*/  BRA `(.L_x_5083) ;  /* 0x00000008004c7947 */ /* 0x000fea0003800000 */
.L_x_5094:
        /* <DEDUP_REMOVED lines=17> */
.L_x_5098:
[----:B------:R-:W-:Y:S01]  /*67c0*/  IMAD.MOV.U32 R0, RZ, RZ, 0x7f ;  /* 0x0000007fff007424 */ /* 0x000fe200078e00ff */
[----:B------:R-:W-:-:S04]  /*67d0*/  ISETP.GT.U32.AND P0, PT, R3, 0x7f800000, PT ;  /* 0x7f8000000300780c */ /* 0x000fc80003f04070 */
[----:B------:R-:W-:-:S09]  /*67e0*/  SEL R0, R0, 0x7c, P0 ;  /* 0x0000007c00007807 */ /* 0x000fd20000000000 */
.L_x_5099:
[----:B------:R-:W-:Y:S05]  /*67f0*/  BSYNC B0 ;  /* 0x0000000000007941 */ /* 0x000fea0003800000 */
.L_x_5097:
[----:B------:R-:W-:-:S04]  /*6800*/  LOP3.LUT R3, R7, 0x80000000, RZ, 0xc0, !PT ;  /* 0x8000000007037812 */ /* 0x000fc800078ec0ff */
[----:B------:R-:W-:-:S04]  /*6810*/  SHF.R.U32.HI R3, RZ, 0x18, R3 ;  /* 0x00000018ff037819 */ /* 0x000fc80000011603 */
[----:B------:R-:W-:-:S05]  /*6820*/  LOP3.LUT R3, R0, R3, RZ, 0xfc, !PT ;  /* 0x0000000300037212 */ /* 0x000fca00078efcff */
[----:B------:R0:W-:Y:S01]  /*6830*/  STG.E.U8 desc[UR36][R4.64], R3 ;  /* 0x0000000304007986 */ /* 0x0001e2000c101124 */
[----:B------:R-:W-:Y:S05]  /*6840*/  BRA `(.L_x_5083) ;  /* 0x0000000400e47947 */ /* 0x000fea0003800000 */
.L_x_5093:
        /* <DEDUP_REMOVED lines=8> */
.L_x_5090:
        /* <DEDUP_REMOVED lines=11> */
.L_x_5102:
        /* <DEDUP_REMOVED lines=21> */
.L_x_5105:
[----:B------:R-:W-:-:S04]  /*6ad0*/  LOP3.LUT R0, R7, 0x80000000, RZ, 0xc0, !PT ;  /* 0x8000000007007812 */ /* 0x000fc800078ec0ff */
[----:B------:R-:W-:-:S04]  /*6ae0*/  SHF.R.U32.HI R0, RZ, 0x18, R0 ;  /* 0x00000018ff007819 */ /* 0x000fc80000011600 */
[----:B------:R-:W-:-:S07]  /*6af0*/  LOP3.LUT R0, R3, R0, RZ, 0xfc, !PT ;  /* 0x0000000003007212 */ /* 0x000fce00078efcff */
.L_x_5104:
[----:B------:R-:W-:Y:S05]  /*6b00*/  BSYNC B0 ;  /* 0x0000000000007941 */ /* 0x000fea0003800000 */
.L_x_5103:
[----:B------:R0:W-:Y:S01]  /*6b10*/  STG.E.U8 desc[UR36][R4.64], R0 ;  /* 0x0000000004007986 */ /* 0x0001e2000c101124 */
[----:B------:R-:W-:Y:S05]  /*6b20*/  BRA `(.L_x_5083) ;  /* 0x00000004002c7947 */ /* 0x000fea0003800000 */
.L_x_5101:
        /* <DEDUP_REMOVED lines=21> */
.L_x_5108:
[----:B------:R-:W-:-:S04]  /*6c80*/  LOP3.LUT R0, R7, 0x80000000, RZ, 0xc0, !PT ;  /* 0x8000000007007812 */ /* 0x000fc800078ec0ff */
[----:B------:R-:W-:-:S04]  /*6c90*/  SHF.R.U32.HI R0, RZ, 0x18, R0 ;  /* 0x00000018ff007819 */ /* 0x000fc80000011600 */
[----:B------:R-:W-:-:S07]  /*6ca0*/  LOP3.LUT R0, R3, R0, RZ, 0xfc, !PT ;  /* 0x0000000003007212 */ /* 0x000fce00078efcff */
.L_x_5107:
[----:B------:R-:W-:Y:S05]  /*6cb0*/  BSYNC B0 ;  /* 0x0000000000007941 */ /* 0x000fea0003800000 */
.L_x_5106:
[----:B------:R0:W-:Y:S01]  /*6cc0*/  STG.E.U8 desc[UR36][R4.64], R0 ;  /* 0x0000000004007986 */ /* 0x0001e2000c101124 */
[----:B------:R-:W-:Y:S05]  /*6cd0*/  BRA `(.L_x_5083) ;  /* 0x0000000000c07947 */ /* 0x000fea0003800000 */
.L_x_5100:
        /* <DEDUP_REMOVED lines=26> */
.L_x_5082:
        /* <DEDUP_REMOVED lines=16> */
.L_x_5111:
[----:B------:R-:W-:Y:S05]  /*6f80*/  BRA `(.L_x_5083) ;  /* 0x0000000000147947 */ /* 0x000fea0003800000 */
.L_x_5110:
[----:B------:R-:W0:Y:S02]  /*6f90*/  F2I.U64.F64.TRUNC R28, R28 ;  /* 0x0000001c001c7311 */ /* 0x000e24000030d800 */
[----:B0-----:R0:W-:Y:S01]  /*6fa0*/  STG.E.64 desc[UR36][R4.64], R28 ;  /* 0x0000001c04007986 */ /* 0x0011e2000c101b24 */
[----:B------:R-:W-:Y:S05]  /*6fb0*/  BRA `(.L_x_5083) ;  /* 0x0000000000087947 */ /* 0x000fea0003800000 */
.L_x_5109:
[----:B------:R-:W0:Y:S02]  /*6fc0*/  F2I.U32.F64.TRUNC R29, R28 ;  /* 0x0000001c001d7311 */ /* 0x000e24000030d000 */
[----:B0-----:R0:W-:Y:S02]  /*6fd0*/  STG.E desc[UR36][R4.64], R29 ;  /* 0x0000001d04007986 */ /* 0x0011e4000c101924 */
.L_x_5083:
        /* <DEDUP_REMOVED lines=24> */
.L_x_5115:
[----:B------:R-:W0:Y:S02]  /*7160*/  F2I.S64.F64.TRUNC R24, R24 ;  /* 0x0000001800187311 */ /* 0x000e24000030d900 */
[----:B0-----:R-:W-:-:S05]  /*7170*/  IMAD.MOV.U32 R3, RZ, RZ, R24 ;  /* 0x000000ffff037224 */ /* 0x001fca00078e0018 */
[----:B------:R0:W-:Y:S01]  /*7180*/  STG.E.U8 desc[UR36][R4.64], R3 ;  /* 0x0000000304007986 */ /* 0x0001e2000c101124 */
[----:B------:R-:W-:Y:S05]  /*7190*/  BRA `(.L_x_5117) ;  /* 0x0000000c00f07947 */ /* 0x000fea0003800000 */
.L_x_5114:
        /* <DEDUP_REMOVED lines=9> */
.L_x_5119:
[----:B------:R-:W0:Y:S02]  /*7230*/  F2I.F64.TRUNC R25, R24 ;  /* 0x0000001800197311 */ /* 0x000e24000030d100 */
[----:B0-----:R0:W-:Y:S01]  /*7240*/  STG.E desc[UR36][R4.64], R25 ;  /* 0x0000001904007986 */ /* 0x0011e2000c101924 */
[----:B------:R-:W-:Y:S05]  /*7250*/  BRA `(.L_x_5117) ;  /* 0x0000000c00c07947 */ /* 0x000fea0003800000 */
.L_x_5118:
[----:B------:R-:W0:Y:S02]  /*7260*/  F2I.F64.TRUNC R25, R24 ;  /* 0x0000001800197311 */ /* 0x000e24000030d100 */
[----:B0-----:R0:W-:Y:S01]  /*7270*/  STG.E.U16 desc[UR36][R4.64], R25 ;  /* 0x0000001904007986 */ /* 0x0011e2000c101524 */
[----:B------:R-:W-:Y:S05]  /*7280*/  BRA `(.L_x_5117) ;  /* 0x0000000c00b47947 */ /* 0x000fea0003800000 */
.L_x_5113:
        /* <DEDUP_REMOVED lines=13> */
.L_x_5121:
        /* <DEDUP_REMOVED lines=8> */
.L_x_5120:
        /* <DEDUP_REMOVED lines=14> */
.L_x_5123:
        /* <DEDUP_REMOVED lines=9> */
.L_x_5122:
[----:B------:R0:W-:Y:S01]  /*7550*/  STG.E.64 desc[UR36][R4.64], R24 ;  /* 0x0000001804007986 */ /* 0x0001e2000c101b24 */
[----:B------:R-:W-:Y:S05]  /*7560*/  BRA `(.L_x_5117) ;  /* 0x0000000800fc7947 */ /* 0x000fea0003800000 */
.L_x_5112:
        /* <DEDUP_REMOVED lines=12> */
.L_x_5126:
[----:B------:R-:W-:-:S05]  /*7630*/  CS2R R26, SRZ ;  /* 0x00000000001a7805 */ /* 0x000fca000001ff00 */
[----:B------:R0:W-:Y:S01]  /*7640*/  STG.E.128 desc[UR36][R4.64], R24 ;  /* 0x0000001804007986 */ /* 0x0001e2000c101d24 */
[----:B------:R-:W-:Y:S05]  /*7650*/  BRA `(.L_x_5117) ;  /* 0x0000000800c07947 */ /* 0x000fea0003800000 */
.L_x_5125:
        /* <DEDUP_REMOVED lines=25> */
.L_x_5130:
[----:B------:R-:W-:Y:S05]  /*77f0*/  BSYNC B0 ;  /* 0x0000000000007941 */ /* 0x000fea0003800000 */
.L_x_5129:
[----:B------:R-:W-:-:S05]  /*7800*/  LOP3.LUT R7, R0, R7, RZ, 0xfc, !PT ;  /* 0x0000000700077212 */ /* 0x000fca00078efcff */
[----:B------:R0:W-:Y:S01]  /*7810*/  STG.E.U8 desc[UR36][R4.64], R7 ;  /* 0x0000000704007986 */ /* 0x0001e2000c101124 */
[----:B------:R-:W-:Y:S05]  /*7820*/  BRA `(.L_x_5117) ;  /* 0x00000008004c7947 */ /* 0x000fea0003800000 */
.L_x_5128:
        /* <DEDUP_REMOVED lines=17> */
.L_x_5132:
[----:B------:R-:W-:Y:S01]  /*7940*/  IMAD.MOV.U32 R0, RZ, RZ, 0x7f ;  /* 0x0000007fff007424 */ /* 0x000fe200078e00ff */
[----:B------:R-:W-:-:S04]  /*7950*/  ISETP.GT.U32.AND P0, PT, R3, 0x7f800000, PT ;  /* 0x7f8000000300780c */ /* 0x000fc80003f04070 */
[----:B------:R-:W-:-:S09]  /*7960*/  SEL R0, R0, 0x7c, P0 ;  /* 0x0000007c00007807 */ /* 0x000fd20000000000 */
.L_x_5133:
[----:B------:R-:W-:Y:S05]  /*7970*/  BSYNC B0 ;  /* 0x0000000000007941 */ /* 0x000fea0003800000 */
.L_x_5131:
[----:B------:R-:W-:-:S04]  /*7980*/  LOP3.LUT R3, R7, 0x80000000, RZ, 0xc0, !PT ;  /* 0x8000000007037812 */ /* 0x000fc800078ec0ff */
[----:B------:R-:W-:-:S04]  /*7990*/  SHF.R.U32.HI R3, RZ, 0x18, R3 ;  /* 0x00000018ff037819 */ /* 0x000fc80000011603 */
[----:B------:R-:W-:-:S05]  /*79a0*/  LOP3.LUT R3, R0, R3, RZ, 0xfc, !PT ;  /* 0x0000000300037212 */ /* 0x000fca00078efcff */
[----:B------:R0:W-:Y:S01]  /*79b0*/  STG.E.U8 desc[UR36][R4.64], R3 ;  /* 0x0000000304007986 */ /* 0x0001e2000c101124 */
[----:B------:R-:W-:Y:S05]  /*79c0*/  BRA `(.L_x_5117) ;  /* 0x0000000400e47947 */ /* 0x000fea0003800000 */
.L_x_5127:
        /* <DEDUP_REMOVED lines=8> */
.L_x_5124:
        /* <DEDUP_REMOVED lines=11> */
.L_x_5136:
        /* <DEDUP_REMOVED lines=21> */
.L_x_5139:
[----:B------:R-:W-:-:S04]  /*7c50*/  LOP3.LUT R0, R7, 0x80000000, RZ, 0xc0, !PT ;  /* 0x8000000007007812 */ /* 0x000fc800078ec0ff */
[----:B------:R-:W-:-:S04]  /*7c60*/  SHF.R.U32.HI R0, RZ, 0x18, R0 ;  /* 0x00000018ff007819 */ /* 0x000fc80000011600 */
[----:B------:R-:W-:-:S07]  /*7c70*/  LOP3.LUT R0, R3, R0, RZ, 0xfc, !PT ;  /* 0x0000000003007212 */ /* 0x000fce00078efcff */
.L_x_5138:
[----:B------:R-:W-:Y:S05]  /*7c80*/  BSYNC B0 ;  /* 0x0000000000007941 */ /* 0x000fea0003800000 */
.L_x_5137:
[----:B------:R3:W-:Y:S01]  /*7c90*/  STG.E.U8 desc[UR36][R4.64], R0 ;  /* 0x0000000004007986 */ /* 0x0007e2000c101124 */
[----:B------:R-:W-:Y:S05]  /*7ca0*/  BRA `(.L_x_5117) ;  /* 0x00000004002c7947 */ /* 0x000fea0003800000 */
.L_x_5135:
        /* <DEDUP_REMOVED lines=21> */
.L_x_5142:
[----:B------:R-:W-:-:S04]  /*7e00*/  LOP3.LUT R0, R7, 0x80000000, RZ, 0xc0, !PT ;  /* 0x8000000007007812 */ /* 0x000fc800078ec0ff */
[----:B------:R-:W-:-:S04]  /*7e10*/  SHF.R.U32.HI R0, RZ, 0x18, R0 ;  /* 0x00000018ff007819 */ /* 0x000fc80000011600 */
[----:B------:R-:W-:-:S07]  /*7e20*/  LOP3.LUT R0, R3, R0, RZ, 0xfc, !PT ;  /* 0x0000000003007212 */ /* 0x000fce00078efcff */
.L_x_5141:
[----:B------:R-:W-:Y:S05]  /*7e30*/  BSYNC B0 ;  /* 0x0000000000007941 */ /* 0x000fea0003800000 */
.L_x_5140:
[----:B------:R0:W-:Y:S01]  /*7e40*/  STG.E.U8 desc[UR36][R4.64], R0 ;  /* 0x0000000004007986 */ /* 0x0001e2000c101124 */
[----:B------:R-:W-:Y:S05]  /*7e50*/  BRA `(.L_x_5117) ;  /* 0x0000000000c07947 */ /* 0x000fea0003800000 */
.L_x_5134:
        /* <DEDUP_REMOVED lines=26> */
.L_x_5116:
        /* <DEDUP_REMOVED lines=16> */
.L_x_5145:
[----:B------:R-:W-:Y:S05]  /*8100*/  BRA `(.L_x_5117) ;  /* 0x0000000000147947 */ /* 0x000fea0003800000 */
.L_x_5144:
[----:B------:R-:W0:Y:S02]  /*8110*/  F2I.U64.F64.TRUNC R24, R24 ;  /* 0x0000001800187311 */ /* 0x000e24000030d800 */
[----:B0-----:R1:W-:Y:S01]  /*8120*/  STG.E.64 desc[UR36][R4.64], R24 ;  /* 0x0000001804007986 */ /* 0x0013e2000c101b24 */
[----:B------:R-:W-:Y:S05]  /*8130*/  BRA `(.L_x_5117) ;  /* 0x0000000000087947 */ /* 0x000fea0003800000 */
.L_x_5143:
[----:B------:R-:W0:Y:S02]  /*8140*/  F2I.U32.F64.TRUNC R25, R24 ;  /* 0x0000001800197311 */ /* 0x000e24000030d000 */
[----:B0-----:R2:W-:Y:S02]  /*8150*/  STG.E desc[UR36][R4.64], R25 ;  /* 0x0000001904007986 */ /* 0x0015e4000c101924 */
.L_x_5117:
[----:B------:R-:W-:-:S07]  /*8160*/  VIADD R22, R22, 0x80 ;  /* 0x0000008016167836 */ /* 0x000fce0000000000 */
.L_x_5077:
[----:B------:R-:W-:Y:S05]  /*8170*/  BSYNC B6 ;  /* 0x0000000000067941 */ /* 0x000fea0003800000 */
.L_x_5076:
[----:B------:R-:W-:-:S13]  /*8180*/  ISETP.GE.AND P0, PT, R22, R19, PT ;  /* 0x000000131600720c */ /* 0x000fda0003f06270 */
[----:B------:R-:W-:Y:S05]  /*8190*/  @P0 EXIT ;  /* 0x000000000000094d */ /* 0x000fea0003800000 */
[----:B01234-:R-:W0:Y:S01]  /*81a0*/  LDC.64 R4, c[0x0][0x228] ;  /* 0x00008a00ff047b82 */ /* 0x01fe220000000a00 */
        /* <DEDUP_REMOVED lines=19> */
.L_x_5149:
[----:B------:R-:W0:Y:S02]  /*82e0*/  F2I.S64.F64.TRUNC R16, R16 ;  /* 0x0000001000107311 */ /* 0x000e24000030d900 */
[----:B0-----:R-:W-:-:S05]  /*82f0*/  IMAD.MOV.U32 R3, RZ, RZ, R16 ;  /* 0x000000ffff037224 */ /* 0x001fca00078e0010 */
[----:B------:R-:W-:Y:S01]  /*8300*/  STG.E.U8 desc[UR36][R4.64], R3 ;  /* 0x0000000304007986 */ /* 0x000fe2000c101124 */
[----:B------:R-:W-:Y:S05]  /*8310*/  EXIT ;  /* 0x000000000000794d */ /* 0x000fea0003800000 */
.L_x_5148:
        /* <DEDUP_REMOVED lines=9> */
.L_x_5152:
[----:B------:R-:W0:Y:S02]  /*83b0*/  F2I.F64.TRUNC R17, R16 ;  /* 0x0000001000117311 */ /* 0x000e24000030d100 */
[----:B0-----:R-:W-:Y:S01]  /*83c0*/  STG.E desc[UR36][R4.64], R17 ;  /* 0x0000001104007986 */ /* 0x001fe2000c101924 */
[----:B------:R-:W-:Y:S05]  /*83d0*/  EXIT ;  /* 0x000000000000794d */ /* 0x000fea0003800000 */
.L_x_5151:
[----:B------:R-:W0:Y:S02]  /*83e0*/  F2I.F64.TRUNC R17, R16 ;  /* 0x0000001000117311 */ /* 0x000e24000030d100 */
[----:B0-----:R-:W-:Y:S01]  /*83f0*/  STG.E.U16 desc[UR36][R4.64], R17 ;  /* 0x0000001104007986 */ /* 0x001fe2000c101524 */
[----:B------:R-:W-:Y:S05]  /*8400*/  EXIT ;  /* 0x000000000000794d */ /* 0x000fea0003800000 */
.L_x_5147:
        /* <DEDUP_REMOVED lines=13> */
.L_x_5154:
        /* <DEDUP_REMOVED lines=8> */
.L_x_5153:
        /* <DEDUP_REMOVED lines=14> */
.L_x_5156:
        /* <DEDUP_REMOVED lines=9> */
.L_x_5155:
[----:B------:R-:W-:Y:S01]  /*86d0*/  STG.E.64 desc[UR36][R4.64], R16 ;  /* 0x0000001004007986 */ /* 0x000fe2000c101b24 */
[----:B------:R-:W-:Y:S05]  /*86e0*/  EXIT ;  /* 0x000000000000794d */ /* 0x000fea0003800000 */
.L_x_5146:
        /* <DEDUP_REMOVED lines=12> */
.L_x_5159:
[----:B------:R-:W-:-:S05]  /*87b0*/  CS2R R18, SRZ ;  /* 0x0000000000127805 */ /* 0x000fca000001ff00 */
[----:B------:R-:W-:Y:S01]  /*87c0*/  STG.E.128 desc[UR36][R4.64], R16 ;  /* 0x0000001004007986 */ /* 0x000fe2000c101d24 */
[----:B------:R-:W-:Y:S05]  /*87d0*/  EXIT ;  /* 0x000000000000794d */ /* 0x000fea0003800000 */
.L_x_5158:
        /* <DEDUP_REMOVED lines=25> */
.L_x_5163:
[----:B------:R-:W-:Y:S05]  /*8970*/  BSYNC B0 ;  /* 0x0000000000007941 */ /* 0x000fea0003800000 */
.L_x_5162:
[----:B------:R-:W-:-:S05]  /*8980*/  LOP3.LUT R3, R0, R3, RZ, 0xfc, !PT ;  /* 0x0000000300037212 */ /* 0x000fca00078efcff */
[----:B------:R-:W-:Y:S01]  /*8990*/  STG.E.U8 desc[UR36][R4.64], R3 ;  /* 0x0000000304007986 */ /* 0x000fe2000c101124 */
[----:B------:R-:W-:Y:S05]  /*89a0*/  EXIT ;  /* 0x000000000000794d */ /* 0x000fea0003800000 */
.L_x_5161:
        /* <DEDUP_REMOVED lines=17> */
.L_x_5165:
[----:B------:R-:W-:Y:S01]  /*8ac0*/  IMAD.MOV.U32 R0, RZ, RZ, 0x7f ;  /* 0x0000007fff007424 */ /* 0x000fe200078e00ff */
[----:B------:R-:W-:-:S04]  /*8ad0*/  ISETP.GT.U32.AND P0, PT, R2, 0x7f800000, PT ;  /* 0x7f8000000200780c */ /* 0x000fc80003f04070 */
[----:B------:R-:W-:-:S09]  /*8ae0*/  SEL R0, R0, 0x7c, P0 ;  /* 0x0000007c00007807 */ /* 0x000fd20000000000 */
.L_x_5166:
[----:B------:R-:W-:Y:S05]  /*8af0*/  BSYNC B0 ;  /* 0x0000000000007941 */ /* 0x000fea0003800000 */
.L_x_5164:
[----:B------:R-:W-:-:S04]  /*8b00*/  LOP3.LUT R2, R3, 0x80000000, RZ, 0xc0, !PT ;  /* 0x8000000003027812 */ /* 0x000fc800078ec0ff */
[----:B------:R-:W-:-:S04]  /*8b10*/  SHF.R.U32.HI R3, RZ, 0x18, R2 ;  /* 0x00000018ff037819 */ /* 0x000fc80000011602 */
[----:B------:R-:W-:-:S05]  /*8b20*/  LOP3.LUT R3, R0, R3, RZ, 0xfc, !PT ;  /* 0x0000000300037212 */ /* 0x000fca00078efcff */
[----:B------:R-:W-:Y:S01]  /*8b30*/  STG.E.U8 desc[UR36][R4.64], R3 ;  /* 0x0000000304007986 */ /* 0x000fe2000c101124 */
[----:B------:R-:W-:Y:S05]  /*8b40*/  EXIT ;  /* 0x000000000000794d */ /* 0x000fea0003800000 */
.L_x_5160:
        /* <DEDUP_REMOVED lines=8> */
.L_x_5157:
        /* <DEDUP_REMOVED lines=11> */
.L_x_5169:
        /* <DEDUP_REMOVED lines=21> */
.L_x_5172:
[----:B------:R-:W-:-:S04]  /*8dd0*/  LOP3.LUT R2, R7, 0x80000000, RZ, 0xc0, !PT ;  /* 0x8000000007027812 */ /* 0x000fc800078ec0ff */
[----:B------:R-:W-:-:S04]  /*8de0*/  SHF.R.U32.HI R3, RZ, 0x18, R2 ;  /* 0x00000018ff037819 */ /* 0x000fc80000011602 */
[----:B------:R-:W-:-:S04]  /*8df0*/  LOP3.LUT R0, R0, R3, RZ, 0xfc, !PT ;  /* 0x0000000300007212 */ /* 0x000fc800078efcff */
[----:B------:R-:W-:-:S07]  /*8e00*/  PRMT R2, R0, 0x7610, R2 ;  /* 0x0000761000027816 */ /* 0x000fce0000000002 */
.L_x_5171:
[----:B------:R-:W-:Y:S05]  /*8e10*/  BSYNC B0 ;  /* 0x0000000000007941 */ /* 0x000fea0003800000 */
.L_x_5170:
[----:B------:R-:W-:Y:S01]  /*8e20*/  STG.E.U8 desc[UR36][R4.64], R2 ;  /* 0x0000000204007986 */ /* 0x000fe2000c101124 */
[----:B------:R-:W-:Y:S05]  /*8e30*/  EXIT ;  /* 0x000000000000794d */ /* 0x000fea0003800000 */
.L_x_5168:
        /* <DEDUP_REMOVED lines=21> */
.L_x_5175:
[----:B------:R-:W-:-:S04]  /*8f90*/  LOP3.LUT R2, R7, 0x80000000, RZ, 0xc0, !PT ;  /* 0x8000000007027812 */ /* 0x000fc800078ec0ff */
[----:B------:R-:W-:-:S04]  /*8fa0*/  SHF.R.U32.HI R3, RZ, 0x18, R2 ;  /* 0x00000018ff037819 */ /* 0x000fc80000011602 */
[----:B------:R-:W-:-:S04]  /*8fb0*/  LOP3.LUT R0, R0, R3, RZ, 0xfc, !PT ;  /* 0x0000000300007212 */ /* 0x000fc800078efcff */
[----:B------:R-:W-:-:S07]  /*8fc0*/  PRMT R2, R0, 0x7610, R2 ;  /* 0x0000761000027816 */ /* 0x000fce0000000002 */
.L_x_5174:
[----:B------:R-:W-:Y:S05]  /*8fd0*/  BSYNC B0 ;  /* 0x0000000000007941 */ /* 0x000fea0003800000 */
.L_x_5173:
[----:B------:R-:W-:Y:S01]  /*8fe0*/  STG.E.U8 desc[UR36][R4.64], R2 ;  /* 0x0000000204007986 */ /* 0x000fe2000c101124 */
[----:B------:R-:W-:Y:S05]  /*8ff0*/  EXIT ;  /* 0x000000000000794d */ /* 0x000fea0003800000 */
.L_x_5167:
        /* <DEDUP_REMOVED lines=26> */
.L_x_5150:
        /* <DEDUP_REMOVED lines=16> */
.L_x_5178:
[----:B------:R-:W-:Y:S05]  /*92a0*/  EXIT ;  /* 0x000000000000794d */ /* 0x000fea0003800000 */
.L_x_5177:
[----:B------:R-:W0:Y:S02]  /*92b0*/  F2I.U64.F64.TRUNC R16, R16 ;  /* 0x0000001000107311 */ /* 0x000e24000030d800 */
[----:B0-----:R-:W-:Y:S01]  /*92c0*/  STG.E.64 desc[UR36][R4.64], R16 ;  /* 0x0000001004007986 */ /* 0x001fe2000c101b24 */
[----:B------:R-:W-:Y:S05]  /*92d0*/  EXIT ;  /* 0x000000000000794d */ /* 0x000fea0003800000 */
.L_x_5176:
[----:B------:R-:W0:Y:S02]  /*92e0*/  F2I.U32.F64.TRUNC R17, R16 ;  /* 0x0000001000117311 */ /* 0x000e24000030d000 */
[----:B0-----:R-:W-:Y:S01]  /*92f0*/  STG.E desc[UR36][R4.64], R17 ;  /* 0x0000001104007986 */ /* 0x001fe2000c101924 */
[----:B------:R-:W-:Y:S05]  /*9300*/  EXIT ;  /* 0x000000000000794d */ /* 0x000fea0003800000 */
.L_x_5179:
        /* <DEDUP_REMOVED lines=15> */
.L_x_19803:


//--------------------- .text._ZN2at6native18elementwise_kernelILi128ELi2EZNS0_22gpu_kernel_impl_nocastINS0_13AUnaryFunctorIdddZZZNS0_17hypot_kernel_cudaERNS_18TensorIteratorBaseEENKUlvE_clEvENKUlvE_clEvEUlddE_EEEEvS5_RKT_EUliE_EEviT1_ --------------------------
	.section	.text._ZN2at6native18elementwise_kernelILi128ELi2EZNS0_22gpu_kernel_impl_nocastINS0_13AUnaryFunctorIdddZZZNS0_17hypot_kernel_cudaERNS_18TensorIteratorBaseEENKUlvE_clEvENKUlvE_clEvEUlddE_EEEEvS5_RKT_EUliE_EEviT1_,"ax",@progbits
	.align	128
        .global         _ZN2at6native18elementwise_kernelILi128ELi2EZNS0_22gpu_kernel_impl_nocastINS0_13AUnaryFunctorIdddZZZNS0_17hypot_kernel_cudaERNS_18TensorIteratorBaseEENKUlvE_clEvENKUlvE_clEvEUlddE_EEEEvS5_RKT_EUliE_EEviT1_
        .type           _ZN2at6native18elementwise_kernelILi128ELi2EZNS0_22gpu_kernel_impl_nocastINS0_13AUnaryFunctorIdddZZZNS0_17hypot_kernel_cudaERNS_18TensorIteratorBaseEENKUlvE_clEvENKUlvE_clEvEUlddE_EEEEvS5_RKT_EUliE_EEviT1_,@function
        .size           _ZN2at6native18elementwise_kernelILi128ELi2EZNS0_22gpu_kernel_impl_nocastINS0_13AUnaryFunctorIdddZZZNS0_17hypot_kernel_cudaERNS_18TensorIteratorBaseEENKUlvE_clEvENKUlvE_clEvEUlddE_EEEEvS5_RKT_EUliE_EEviT1_,(.L_x_19804 - _ZN2at6native18elementwise_kernelILi128ELi2EZNS0_22gpu_kernel_impl_nocastINS0_13AUnaryFunctorIdddZZZNS0_17hypot_kernel_cudaERNS_18TensorIteratorBaseEENKUlvE_clEvENKUlvE_clEvEUlddE_EEEEvS5_RKT_EUliE_EEviT1_)
        .other          _ZN2at6native18elementwise_kernelILi128ELi2EZNS0_22gpu_kernel_impl_nocastINS0_13AUnaryFunctorIdddZZZNS0_17hypot_kernel_cudaERNS_18TensorIteratorBaseEENKUlvE_clEvENKUlvE_clEvEUlddE_EEEEvS5_RKT_EUliE_EEviT1_,@"STO_CUDA_ENTRY STV_DEFAULT"
_ZN2at6native18elementwise_kernelILi128ELi2EZNS0_22gpu_kernel_impl_nocastINS0_13AUnaryFunctorIdddZZZNS0_17hypot_kernel_cudaERNS_18TensorIteratorBaseEENKUlvE_clEvENKUlvE_clEvEUlddE_EEEEvS5_RKT_EUliE_EEviT1_:
.text._ZN2at6native18elementwise_kernelILi128ELi2EZNS0_22gpu_kernel_impl_nocastINS0_13AUnaryFunctorIdddZZZNS0_17hypot_kernel_cudaERNS_18TensorIteratorBaseEENKUlvE_clEvENKUlvE_clEvEUlddE_EEEEvS5_RKT_EUliE_EEviT1_:
        /* <DEDUP_REMOVED lines=12> */
[----:B------:R-:W-:Y:S01]  /*00c0*/  IMAD.MOV.U32 R0, RZ, RZ, RZ ;  /* 0x000000ffff007224 */ /* 0x000fe200078e00ff */
[----:B0-----:R-:W-:-:S13]  /*00d0*/  ISETP.NE.AND P0, PT, R4, RZ, PT ;  /* 0x000000ff0400720c */ /* 0x001fda0003f05270 */
[----:B------:R-:W-:Y:S05]  /*00e0*/  @!P0 BRA `(.L_x_5182) ;  /* 0x0000001000ac8947 */ /* 0x000fea0003800000 */
        /* <DEDUP_REMOVED lines=288> */
[----:B------:R-:W-:-:S04]  /*12f0*/  IMAD.MOV R6, RZ, RZ, -R11 ;  /* 0x000000ffff067224 */ /* 0x000fc800078e0a0b */
[----:B------:R-:W-:-:S03]  /*1300*/  IMAD R6, R6, UR10, R7 ;  /* 0x0000000a06067c24 */ /* 0x000fc6000f8e0207 */
        /* <DEDUP_REMOVED lines=9> */
.L_x_5182:
[----:B------:R-:W-:Y:S02]  /*13a0*/  ULDC.64 UR4, c[0x0][0x418] ;  /* 0x0001060000047ab9 */ /* 0x000fe40000000a00 */
[----:B------:R-:W-:-:S04]  /*13b0*/  IADD3 R10, P0, R0, UR4, RZ ;  /* 0x00000004000a7c10 */ /* 0x000fc8000ff1e0ff */
[----:B------:R-:W-:Y:S01]  /*13c0*/  IADD3.X R11, RZ, UR5, RZ, P0, !PT ;  /* 0x00000005ff0b7c10 */ /* 0x000fe200087fe4ff */
[----:B------:R-:W-:-:S04]  /*13d0*/  ULDC.64 UR4, c[0x0][0x428] ;  /* 0x00010a0000047ab9 */ /* 0x000fc80000000a00 */
[----:B------:R0:W2:Y:S01]  /*13e0*/  LDG.E.64 R6, desc[UR8][R10.64] ;  /* 0x000000080a067981 */ /* 0x0000a2000c1e1b00 */
[----:B------:R-:W-:Y:S01]  /*13f0*/  DADD R16, -RZ, |UR4| ;  /* 0x40000004ff107e29 */ /* 0x000fe20008000100 */
[----:B------:R-:W-:Y:S01]  /*1400*/  UMOV UR4, 0xffffffff ;  /* 0xffffffff00047882 */ /* 0x000fe20000000000 */
[----:B------:R-:W-:Y:S01]  /*1410*/  UMOV UR5, 0x7fefffff ;  /* 0x7fefffff00057882 */ /* 0x000fe20000000000 */
[----:B------:R-:W-:Y:S01]  /*1420*/  IMAD.MOV.U32 R18, RZ, RZ, 0x0 ;  /* 0x00000000ff127424 */ /* 0x000fe200078e00ff */
[----:B------:R-:W-:Y:S01]  /*1430*/  UMOV UR6, UR5 ;  /* 0x0000000500067c82 */ /* 0x000fe20008000000 */
[----:B------:R-:W-:Y:S01]  /*1440*/  MOV R19, 0x3fd80000 ;  /* 0x3fd8000000137802 */ /* 0x000fe20000000f00 */
[----:B------:R-:W-:Y:S01]  /*1450*/  IMAD.U32 R4, RZ, RZ, UR6 ;  /* 0x00000006ff047e24 */ /* 0x000fe2000f8e00ff */
[----:B0-----:R-:W-:Y:S01]  /*1460*/  MOV R10, RZ ;  /* 0x000000ff000a7202 */ /* 0x001fe20000000f00 */
[----:B--2---:R-:W-:-:S10]  /*1470*/  DADD R14, -RZ, |R6| ;  /* 0x00000000ff0e7229 */ /* 0x004fd40000000506 */
        /* <DEDUP_REMOVED lines=9> */
[----:B------:R-:W-:-:S04]  /*1510*/  SEL R8, R14, R16, P1 ;  /* 0x000000100e087207 */ /* 0x000fc80000800000 */
[C---:B------:R-:W-:Y:S02]  /*1520*/  DMUL R12, R10.reuse, R6 ;  /* 0x000000060a0c7228 */ /* 0x040fe40000000000 */
[----:B------:R-:W-:-:S06]  /*1530*/  DMUL R10, R10, R8 ;  /* 0x000000080a0a7228 */ /* 0x000fcc0000000000 */
[----:B------:R-:W-:-:S08]  /*1540*/  DMUL R12, R12, R12 ;  /* 0x0000000c0c0c7228 */ /* 0x000fd00000000000 */
[----:B------:R-:W-:Y:S01]  /*1550*/  DFMA R10, R10, R10, R12 ;  /* 0x0000000a0a0a722b */ /* 0x000fe2000000000c */
[----:B------:R-:W-:-:S07]  /*1560*/  MOV R12, RZ ;  /* 0x000000ff000c7202 */ /* 0x000fce0000000f00 */
[----:B------:R-:W-:Y:S02]  /*1570*/  DSETP.MIN.AND P0, P1, R10, UR4, PT ;  /* 0x000000040a007e2a */ /* 0x000fe4000b900000 */
[----:B------:R-:W-:-:S04]  /*1580*/  MOV R2, R11 ;  /* 0x0000000b00027202 */ /* 0x000fc80000000f00 */
[----:B------:R-:W-:Y:S02]  /*1590*/  FSEL R15, R2, UR6, P0 ;  /* 0x00000006020f7c08 */ /* 0x000fe40008000000 */
[----:B------:R-:W-:-:S04]  /*15a0*/  MOV R2, R10 ;  /* 0x0000000a00027202 */ /* 0x000fc80000000f00 */
[----:B------:R-:W-:Y:S01]  /*15b0*/  SEL R14, R2, UR4, P0 ;  /* 0x00000004020e7c07 */ /* 0x000fe20008000000 */
[----:B------:R-:W-:Y:S01]  /*15c0*/  ULDC.64 UR4, c[0x0][0x410] ;  /* 0x0001040000047ab9 */ /* 0x000fe20000000a00 */
[----:B------:R-:W-:Y:S01]  /*15d0*/  @P1 LOP3.LUT R15, R4, 0x80000, RZ, 0xfc, !PT ;  /* 0x00080000040f1812 */ /* 0x000fe200078efcff */
[----:B------:R-:W-:Y:S01]  /*15e0*/  DSETP.NEU.AND P0, PT, R6, RZ, PT ;  /* 0x000000ff0600722a */ /* 0x000fe20003f0d000 */
[----:B------:R-:W-:Y:S02]  /*15f0*/  ISETP.GE.U32.AND P1, PT, R7, 0x7ff00000, PT ;  /* 0x7ff000000700780c */ /* 0x000fe40003f26070 */
[----:B------:R-:W0:Y:S01]  /*1600*/  MUFU.RSQ64H R13, R15 ;  /* 0x0000000f000d7308 */ /* 0x000e220000001c00 */
[----:B------:R-:W-:-:S04]  /*1610*/  IADD3 R4, P2, R5, UR4, RZ ;  /* 0x0000000405047c10 */ /* 0x000fc8000ff5e0ff */
[----:B------:R-:W-:Y:S01]  /*1620*/  IADD3.X R5, RZ, UR5, RZ, P2, !PT ;  /* 0x00000005ff057c10 */ /* 0x000fe200097fe4ff */
[----:B0-----:R-:W-:-:S08]  /*1630*/  DMUL R16, R12, R12 ;  /* 0x0000000c0c107228 */ /* 0x001fd00000000000 */
[----:B------:R-:W-:-:S08]  /*1640*/  DFMA R16, R14, -R16, 1 ;  /* 0x3ff000000e10742b */ /* 0x000fd00000000810 */
[----:B------:R-:W-:Y:S02]  /*1650*/  DFMA R18, R16, R18, 0.5 ;  /* 0x3fe000001012742b */ /* 0x000fe40000000012 */
[----:B------:R-:W-:-:S08]  /*1660*/  DMUL R16, R12, R16 ;  /* 0x000000100c107228 */ /* 0x000fd00000000000 */
[----:B------:R-:W-:-:S08]  /*1670*/  DFMA R16, R18, R16, R12 ;  /* 0x000000101210722b */ /* 0x000fd0000000000c */
[----:B------:R-:W-:Y:S01]  /*1680*/  DMUL R16, R10, R16 ;  /* 0x000000100a107228 */ /* 0x000fe20000000000 */
[----:B------:R-:W-:Y:S02]  /*1690*/  LOP3.LUT R11, R0, 0x100000, RZ, 0xfc, !PT ;  /* 0x00100000000b7812 */ /* 0x000fe400078efcff */
[----:B------:R-:W-:-:S06]  /*16a0*/  MOV R10, RZ ;  /* 0x000000ff000a7202 */ /* 0x000fcc0000000f00 */
[----:B------:R-:W-:-:S10]  /*16b0*/  DMUL R16, R16, R10 ;  /* 0x0000000a10107228 */ /* 0x000fd40000000000 */
[----:B------:R-:W-:Y:S02]  /*16c0*/  @!P1 FSEL R6, R8, R16, !P0 ;  /* 0x0000001008069208 */ /* 0x000fe40004000000 */
[----:B------:R-:W-:Y:S01]  /*16d0*/  @!P1 FSEL R7, R9, R17, !P0 ;  /* 0x0000001109079208 */ /* 0x000fe20004000000 */
[----:B------:R-:W-:-:S04]  /*16e0*/  VIADD R9, R3, 0x80 ;  /* 0x0000008003097836 */ /* 0x000fc80000000000 */
[----:B------:R0:W-:Y:S03]  /*16f0*/  STG.E.64 desc[UR8][R4.64], R6 ;  /* 0x0000000604007986 */ /* 0x0001e6000c101b08 */
.L_x_5181:
[----:B------:R-:W-:Y:S05]  /*1700*/  BSYNC B0 ;  /* 0x0000000000007941 */ /* 0x000fea0003800000 */
.L_x_5180:
[----:B------:R-:W-:-:S13]  /*1710*/  ISETP.GE.AND P0, PT, R9, UR7, PT ;  /* 0x0000000709007c0c */ /* 0x000fda000bf06270 */
[----:B------:R-:W-:Y:S05]  /*1720*/  @P0 EXIT ;  /* 0x000000000000094d */ /* 0x000fea0003800000 */
[----:B0-----:R-:W0:Y:S01]  /*1730*/  LDC R6, c[0x0][0x218] ;  /* 0x00008600ff067b82 */ /* 0x001e220000000800 */
[----:B------:R-:W-:Y:S01]  /*1740*/  HFMA2.MMA R7, -RZ, RZ, 0, 0 ;  /* 0x00000000ff077435 */ /* 0x000fe200000001ff */
[----:B------:R-:W-:Y:S02]  /*1750*/  MOV R0, RZ ;  /* 0x000000ff00007202 */ /* 0x000fe40000000f00 */
[----:B0-----:R-:W-:-:S13]  /*1760*/  ISETP.NE.AND P0, PT, R6, RZ, PT ;  /* 0x000000ff0600720c */ /* 0x001fda0003f05270 */
[----:B------:R-:W-:Y:S05]  /*1770*/  @!P0 BRA `(.L_x_5183) ;  /* 0x0000001000a88947 */ /* 0x000fea0003800000 */
[----:B------:R-:W-:Y:S01]  /*1780*/  MOV R2, RZ ;  /* 0x000000ff00027202 */ /* 0x000fe20000000f00 */
[----:B------:R-:W-:Y:S01]  /*1790*/  IMAD.MOV.U32 R3, RZ, RZ, R9 ;  /* 0x000000ffff037224 */ /* 0x000fe200078e0009 */
        /* <DEDUP_REMOVED lines=296> */
.L_x_5183:
        /* <DEDUP_REMOVED lines=10> */
[----:B------:R-:W-:Y:S02]  /*2ac0*/  MOV R17, 0x3fd80000 ;  /* 0x3fd8000000117802 */ /* 0x000fe40000000f00 */
        /* <DEDUP_REMOVED lines=25> */
[----:B------:R-:W-:Y:S02]  /*2c60*/  MOV R12, RZ ;  /* 0x000000ff000c7202 */ /* 0x000fe40000000f00 */
[----:B------:R-:W0:Y:S01]  /*2c70*/  MUFU.RSQ64H R13, R11 ;  /* 0x0000000b000d7308 */ /* 0x000e220000001c00 */
[----:B------:R-:W-:Y:S02]  /*2c80*/  ISETP.GE.U32.AND P1, PT, R3, 0x7ff00000, PT ;  /* 0x7ff000000300780c */ /* 0x000fe40003f26070 */
        /* <DEDUP_REMOVED lines=12> */
[----:B------:R-:W-:-:S05]  /*2d50*/  @!P1 FSEL R3, R5, R15, !P0 ;  /* 0x0000000f05039208 */ /* 0x000fca0004000000 */
[----:B------:R-:W-:Y:S01]  /*2d60*/  STG.E.64 desc[UR8][R6.64], R2 ;  /* 0x0000000206007986 */ /* 0x000fe2000c101b08 */
[----:B------:R-:W-:Y:S05]  /*2d70*/  EXIT ;  /* 0x000000000000794d */ /* 0x000fea0003800000 */
.L_x_5184:
        /* <DEDUP_REMOVED lines=16> */
.L_x_19804:


//--------------------- .text._ZN2at6native27unrolled_elementwise_kernelINS0_13AUnaryFunctorIdddZZZNS0_17hypot_kernel_cudaERNS_18TensorIteratorBaseEENKUlvE_clEvENKUlvE_clEvEUlddE_EESt5arrayIPcLm2EELi4E23TrivialOffsetCalculatorILi1EjESD_NS0_6memory15LoadWithoutCastENSE_16StoreWithoutCastEEEviT_T0_T2_T3_T4_T5_ --------------------------
	.section	.text._ZN2at6native27unrolled_elementwise_kernelINS0_13AUnaryFunctorIdddZZZNS0_17hypot_kernel_cudaERNS_18TensorIteratorBaseEENKUlvE_clEvENKUlvE_clEvEUlddE_EESt5arrayIPcLm2EELi4E23TrivialOffsetCalculatorILi1EjESD_NS0_6memory15LoadWithoutCastENSE_16StoreWithoutCastEEEviT_T0_T2_T3_T4_T5_,"ax",@progbits
	.align	128
        .global         _ZN2at6native27unrolled_elementwise_kernelINS0_13AUnaryFunctorIdddZZZNS0_17hypot_kernel_cudaERNS_18TensorIteratorBaseEENKUlvE_clEvENKUlvE_clEvEUlddE_EESt5arrayIPcLm2EELi4E23TrivialOffsetCalculatorILi1EjESD_NS0_6memory15LoadWithoutCastENSE_16StoreWithoutCastEEEviT_T0_T2_T3_T4_T5_
        .type           _ZN2at6native27unrolled_elementwise_kernelINS0_13AUnaryFunctorIdddZZZNS0_17hypot_kernel_cudaERNS_18TensorIteratorBaseEENKUlvE_clEvENKUlvE_clEvEUlddE_EESt5arrayIPcLm2EELi4E23TrivialOffsetCalculatorILi1EjESD_NS0_6memory15LoadWithoutCastENSE_16StoreWithoutCastEEEviT_T0_T2_T3_T4_T5_,@function
        .size           _ZN2at6native27unrolled_elementwise_kernelINS0_13AUnaryFunctorIdddZZZNS0_17hypot_kernel_cudaERNS_18TensorIteratorBaseEENKUlvE_clEvENKUlvE_clEvEUlddE_EESt5arrayIPcLm2EELi4E23TrivialOffsetCalculatorILi1EjESD_NS0_6memory15LoadWithoutCastENSE_16StoreWithoutCastEEEviT_T0_T2_T3_T4_T5_,(.L_x_19805 - _ZN2at6native27unrolled_elementwise_kernelINS0_13AUnaryFunctorIdddZZZNS0_17hypot_kernel_cudaERNS_18TensorIteratorBaseEENKUlvE_clEvENKUlvE_clEvEUlddE_EESt5arrayIPcLm2EELi4E23TrivialOffsetCalculatorILi1EjESD_NS0_6memory15LoadWithoutCastENSE_16StoreWithoutCastEEEviT_T0_T2_T3_T4_T5_)
        .other          _ZN2at6native27unrolled_elementwise_kernelINS0_13AUnaryFunctorIdddZZZNS0_17hypot_kernel_cudaERNS_18TensorIteratorBaseEENKUlvE_clEvENKUlvE_clEvEUlddE_EESt5arrayIPcLm2EELi4E23TrivialOffsetCalculatorILi1EjESD_NS0_6memory15LoadWithoutCastENSE_16StoreWithoutCastEEEviT_T0_T2_T3_T4_T5_,@"STO_CUDA_ENTRY STV_DEFAULT"
_ZN2at6native27unrolled_elementwise_kernelINS0_13AUnaryFunctorIdddZZZNS0_17hypot_kernel_cudaERNS_18TensorIteratorBaseEENKUlvE_clEvENKUlvE_clEvEUlddE_EESt5arrayIPcLm2EELi4E23TrivialOffsetCalculatorILi1EjESD_NS0_6memory15LoadWithoutCastENSE_16StoreWithoutCastEEEviT_T0_T2_T3_T4_T5_:
.text._ZN2at6native27unrolled_elementwise_kernelINS0_13AUnaryFunctorIdddZZZNS0_17hypot_kernel_cudaERNS_18TensorIteratorBaseEENKUlvE_clEvENKUlvE_clEvEUlddE_EESt5arrayIPcLm2EELi4E23TrivialOffsetCalculatorILi1EjESD_NS0_6memory15LoadWithoutCastENSE_16StoreWithoutCastEEEviT_T0_T2_T3_T4_T5_:
[----:B------:R-:W-:Y:S01]  /*0000*/  LDC R1, c[0x0][0x28] ;  /* 0x00000a00ff017b82 */ /* 0x000fe20000000800 */
[----:B------:R-:W0:Y:S07]  /*0010*/  S2R R0, SR_CTAID.X ;  /* 0x0000000000007919 */ /* 0x000e2e0000002500 */
[----:B------:R-:W0:Y:S01]  /*0020*/  LDC R3, c[0x0][0x210] ;  /* 0x00008400ff037b82 */ /* 0x000e220000000800 */
[----:B------:R-:W-:Y:S02]  /*0030*/  CS2R R18, SRZ ;  /* 0x0000000000127805 */ /* 0x000fe4000001ff00 */
[----:B------:R-:W-:Y:S01]  /*0040*/  CS2R R10, SRZ ;  /* 0x00000000000a7805 */ /* 0x000fe2000001ff00 */
[----:B------:R-:W1:Y:S01]  /*0050*/  S2R R23, SR_TID.X ;  /* 0x0000000000177919 */ /* 0x000e620000002100 */
[----:B------:R-:W-:Y:S01]  /*0060*/  CS2R R20, SRZ ;  /* 0x0000000000147805 */ /* 0x000fe2000001ff00 */
[----:B------:R-:W-:Y:S01]  /*0070*/  ULDC.64 UR8, c[0x0][0x208] ;  /* 0x0000820000087ab9 */ /* 0x000fe20000000a00 */
[----:B0-----:R-:W-:-:S02]  /*0080*/  IMAD R2, R0, -0x200, R3 ;  /* 0xfffffe0000027824 */ /* 0x001fc400078e0203 */
[----:B-1----:R-:W-:-:S03]  /*0090*/  IMAD.MOV.U32 R3, RZ, RZ, R23 ;  /* 0x000000ffff037224 */ /* 0x002fc600078e0017 */
[----:B------:R-:W-:-:S13]  /*00a0*/  ISETP.GE.AND P2, PT, R23, R2, PT ;  /* 0x000000021700720c */ /* 0x000fda0003f46270 */
[----:B------:R-:W-:-:S05]  /*00b0*/  @!P2 VIADD R3, R23, 0x80 ;  /* 0x000000801703a836 */ /* 0x000fca0000000000 */
[----:B------:R-:W-:-:S13]  /*00c0*/  ISETP.GE.AND P0, PT, R3, R2, PT ;  /* 0x000000020300720c */ /* 0x000fda0003f06270 */
[----:B------:R-:W-:Y:S01]  /*00d0*/  @!P0 IMAD R9, R0, 0x200, R3 ;  /* 0x0000020000098824 */ /* 0x000fe200078e0203 */
[----:B------:R-:W0:Y:S01]  /*00e0*/  @!P0 LDC.64 R6, c[0x0][0x230] ;  /* 0x00008c00ff068b82 */ /* 0x000e220000000a00 */
[----:B------:R-:W-:-:S05]  /*00f0*/  @!P0 VIADD R3, R3, 0x80 ;  /* 0x0000008003038836 */ /* 0x000fca0000000000 */
        /* <DEDUP_REMOVED lines=8> */
[----:B------:R-:W-:Y:S01]  /*0180*/  CS2R R8, SRZ ;  /* 0x0000000000087805 */ /* 0x000fe2000001ff00 */
[----:B------:R1:W5:Y:S01]  /*0190*/  @!P0 LDG.E.64 R18, desc[UR8][R6.64] ;  /* 0x0000000806128981 */ /* 0x000362000c1e1b00 */
[----:B------:R-:W-:-:S03]  /*01a0*/  @!P1 IMAD R3, R0, 0x200, R3 ;  /* 0x0000020000039824 */ /* 0x000fc600078e0203 */
[----:B------:R1:W5:Y:S02]  /*01b0*/  @!P3 LDG.E.64 R10, desc[UR8][R14.64] ;  /* 0x000000080e0ab981 */ /* 0x000364000c1e1b00 */
[----:B------:R-:W2:Y:S01]  /*01c0*/  @!P2 LDC.64 R4, c[0x0][0x230] ;  /* 0x00008c00ff04ab82 */ /* 0x000ea20000000a00 */
[----:B0-----:R-:W-:-:S04]  /*01d0*/  @!P1 IMAD.WIDE.U32 R12, R3, 0x8, R12 ;  /* 0x00000008030c9825 */ /* 0x001fc800078e000c */
[----:B------:R-:W-:Y:S01]  /*01e0*/  @!P2 IMAD R3, R0, 0x200, R23 ;  /* 0x000002000003a824 */ /* 0x000fe200078e0217 */
[----:B------:R1:W5:Y:S03]  /*01f0*/  @!P1 LDG.E.64 R20, desc[UR8][R12.64] ;  /* 0x000000080c149981 */ /* 0x000366000c1e1b00 */
[----:B--2---:R-:W-:-:S05]  /*0200*/  @!P2 IMAD.WIDE.U32 R4, R3, 0x8, R4 ;  /* 0x000000080304a825 */ /* 0x004fca00078e0004 */
[----:B------:R1:W5:Y:S01]  /*0210*/  @!P2 LDG.E.64 R8, desc[UR8][R4.64] ;  /* 0x000000080408a981 */ /* 0x000362000c1e1b00 */
[----:B------:R-:W-:Y:S01]  /*0220*/  BSSY B0, `(.L_x_5185) ;  /* 0x0000030000007945 */ /* 0x000fe20003800000 */
[----:B------:R-:W-:-:S03]  /*0230*/  IMAD.MOV.U32 R3, RZ, RZ, R23 ;  /* 0x000000ffff037224 */ /* 0x000fc600078e0017 */
[----:B------:R-:W-:Y:S05]  /*0240*/  @P2 BRA `(.L_x_5186) ;  /* 0x0000000000b42947 */ /* 0x000fea0003800000 */
[----:B------:R-:W-:Y:S01]  /*0250*/  ULDC.64 UR4, c[0x0][0x220] ;  /* 0x0000880000047ab9 */ /* 0x000fe20000000a00 */
[----:B-----5:R-:W-:Y:S01]  /*0260*/  DADD R8, -RZ, |R8| ;  /* 0x00000000ff087229 */ /* 0x020fe20000000508 */
[----:B------:R-:W-:Y:S01]  /*0270*/  IMAD.MOV.U32 R16, RZ, RZ, RZ ;  /* 0x000000ffff107224 */ /* 0x000fe200078e00ff */
[----:B-1----:R-:W-:Y:S01]  /*0280*/  DADD R12, -RZ, |UR4| ;  /* 0x40000004ff0c7e29 */ /* 0x002fe20008000100 */
[----:B------:R-:W-:Y:S01]  /*0290*/  UMOV UR4, 0xffffffff ;  /* 0xffffffff00047882 */ /* 0x000fe20000000000 */
[----:B------:R-:W-:Y:S02]  /*02a0*/  UMOV UR5, 0x7fefffff ;  /* 0x7fefffff00057882 */ /* 0x000fe40000000000 */
[----:B------:R-:W-:-:S06]  /*02b0*/  UMOV UR6, UR5 ;  /* 0x0000000500067c82 */ /* 0x000fcc0008000000 */
[CC--:B------:R-:W-:Y:S02]  /*02c0*/  ISETP.GT.U32.AND P1, PT, R8.reuse, R12.reuse, PT ;  /* 0x0000000c0800720c */ /* 0x0c0fe40003f24070 */
[CC--:B------:R-:W-:Y:S02]  /*02d0*/  ISETP.LT.U32.AND P0, PT, R8.reuse, R12.reuse, PT ;  /* 0x0000000c0800720c */ /* 0x0c0fe40003f01070 */
[CC--:B------:R-:W-:Y:S02]  /*02e0*/  ISETP.GT.U32.AND.EX P1, PT, R9.reuse, R13.reuse, PT, P1 ;  /* 0x0000000d0900720c */ /* 0x0c0fe40003f24110 */
[CC--:B------:R-:W-:Y:S02]  /*02f0*/  ISETP.LT.U32.AND.EX P0, PT, R9.reuse, R13.reuse, PT, P0 ;  /* 0x0000000d0900720c */ /* 0x0c0fe40003f01100 */
[----:B------:R-:W-:Y:S02]  /*0300*/  SEL R7, R9, R13, P1 ;  /* 0x0000000d09077207 */ /* 0x000fe40000800000 */
[----:B------:R-:W-:-:S02]  /*0310*/  SEL R4, R8, R12, P0 ;  /* 0x0000000c08047207 */ /* 0x000fc40000000000 */
[----:B------:R-:W-:Y:S02]  /*0320*/  LOP3.LUT R22, R7, 0xffc00000, RZ, 0xc0, !PT ;  /* 0xffc0000007167812 */ /* 0x000fe400078ec0ff */
[----:B------:R-:W-:Y:S01]  /*0330*/  SEL R5, R9, R13, P0 ;  /* 0x0000000d09057207 */ /* 0x000fe20000000000 */
[----:B------:R-:W-:Y:S01]  /*0340*/  IMAD.U32 R13, RZ, RZ, UR6 ;  /* 0x00000006ff0d7e24 */ /* 0x000fe2000f8e00ff */
[----:B------:R-:W-:Y:S02]  /*0350*/  IADD3 R17, -R22, 0x7fd00000, RZ ;  /* 0x7fd0000016117810 */ /* 0x000fe40007ffe1ff */
[----:B------:R-:W-:-:S04]  /*0360*/  SEL R6, R8, R12, P1 ;  /* 0x0000000c08067207 */ /* 0x000fc80000800000 */
[C---:B------:R-:W-:Y:S02]  /*0370*/  DMUL R14, R16.reuse, R4 ;  /* 0x00000004100e7228 */ /* 0x040fe40000000000 */
[----:B------:R-:W-:Y:S01]  /*0380*/  DMUL R8, R16, R6 ;  /* 0x0000000610087228 */ /* 0x000fe20000000000 */
[----:B------:R-:W-:Y:S02]  /*0390*/  IMAD.MOV.U32 R16, RZ, RZ, 0x0 ;  /* 0x00000000ff107424 */ /* 0x000fe400078e00ff */
[----:B------:R-:W-:-:S03]  /*03a0*/  IMAD.MOV.U32 R17, RZ, RZ, 0x3fd80000 ;  /* 0x3fd80000ff117424 */ /* 0x000fc600078e00ff */
[----:B------:R-:W-:-:S08]  /*03b0*/  DMUL R14, R14, R14 ;  /* 0x0000000e0e0e7228 */ /* 0x000fd00000000000 */
[----:B------:R-:W-:-:S08]  /*03c0*/  DFMA R8, R8, R8, R14 ;  /* 0x000000080808722b */ /* 0x000fd0000000000e */
        /* <DEDUP_REMOVED lines=21> */
.L_x_5186:
[----:B------:R-:W-:Y:S05]  /*0520*/  BSYNC B0 ;  /* 0x0000000000007941 */ /* 0x000fea0003800000 */
.L_x_5185:
[----:B-1----:R-:W-:Y:S01]  /*0530*/  VIADD R7, R3, 0x80 ;  /* 0x0000008003077836 */ /* 0x002fe20000000000 */
[----:B------:R-:W-:Y:S04]  /*0540*/  BSSY B0, `(.L_x_5187) ;  /* 0x000002f000007945 */ /* 0x000fe80003800000 */
[----:B------:R-:W-:-:S13]  /*0550*/  ISETP.GE.AND P0, PT, R7, R2, PT ;  /* 0x000000020700720c */ /* 0x000fda0003f06270 */
[----:B------:R-:W-:Y:S05]  /*0560*/  @P0 BRA `(.L_x_5188) ;  /* 0x0000000000b00947 */ /* 0x000fea0003800000 */
[----:B------:R-:W-:Y:S01]  /*0570*/  ULDC.64 UR4, c[0x0][0x220] ;  /* 0x0000880000047ab9 */ /* 0x000fe20000000a00 */
[----:B-----5:R-:W-:Y:S02]  /*0580*/  DADD R14, -RZ, |R18| ;  /* 0x00000000ff0e7229 */ /* 0x020fe40000000512 */
[----:B------:R-:W-:Y:S01]  /*0590*/  DADD R12, -RZ, |UR4| ;  /* 0x40000004ff0c7e29 */ /* 0x000fe20008000100 */
[----:B------:R-:W-:Y:S01]  /*05a0*/  IMAD.MOV.U32 R18, RZ, RZ, RZ ;  /* 0x000000ffff127224 */ /* 0x000fe200078e00ff */
[----:B------:R-:W-:Y:S01]  /*05b0*/  UMOV UR4, 0xffffffff ;  /* 0xffffffff00047882 */ /* 0x000fe20000000000 */
[----:B------:R-:W-:Y:S02]  /*05c0*/  UMOV UR5, 0x7fefffff ;  /* 0x7fefffff00057882 */ /* 0x000fe40000000000 */
[----:B------:R-:W-:-:S05]  /*05d0*/  UMOV UR6, UR5 ;  /* 0x0000000500067c82 */ /* 0x000fca0008000000 */
        /* <DEDUP_REMOVED lines=12> */
[----:B------:R-:W-:-:S06]  /*06a0*/  DMUL R18, R18, R8 ;  /* 0x0000000812127228 */ /* 0x000fcc0000000000 */
[----:B------:R-:W-:-:S08]  /*06b0*/  DMUL R16, R16, R16 ;  /* 0x0000001010107228 */ /* 0x000fd00000000000 */
[----:B------:R-:W-:Y:S01]  /*06c0*/  DFMA R18, R18, R18, R16 ;  /* 0x000000121212722b */ /* 0x000fe20000000010 */
[----:B------:R-:W-:Y:S02]  /*06d0*/  IMAD.MOV.U32 R16, RZ, RZ, 0x0 ;  /* 0x00000000ff107424 */ /* 0x000fe400078e00ff */
[----:B------:R-:W-:-:S05]  /*06e0*/  IMAD.MOV.U32 R17, RZ, RZ, 0x3fd80000 ;  /* 0x3fd80000ff117424 */ /* 0x000fca00078e00ff */
        /* <DEDUP_REMOVED lines=14> */
[----:B------:R-:W-:Y:S01]  /*07d0*/  DFMA R14, R16, R14, R12 ;  /* 0x0000000e100e722b */ /* 0x000fe2000000000c */
[----:B------:R-:W-:-:S07]  /*07e0*/  LOP3.LUT R13, R22, 0x100000, RZ, 0xfc, !PT ;  /* 0x00100000160d7812 */ /* 0x000fce00078efcff */
[----:B------:R-:W-:-:S08]  /*07f0*/  DMUL R14, R18, R14 ;  /* 0x0000000e120e7228 */ /* 0x000fd00000000000 */
[----:B------:R-:W-:-:S10]  /*0800*/  DMUL R14, R14, R12 ;  /* 0x0000000c0e0e7228 */ /* 0x000fd40000000000 */
[----:B------:R-:W-:Y:S02]  /*0810*/  @!P1 FSEL R6, R8, R14, !P0 ;  /* 0x0000000e08069208 */ /* 0x000fe40004000000 */
[----:B------:R-:W-:-:S07]  /*0820*/  @!P1 FSEL R7, R9, R15, !P0 ;  /* 0x0000000f09079208 */ /* 0x000fce0004000000 */
.L_x_5188:
[----:B------:R-:W-:Y:S05]  /*0830*/  BSYNC B0 ;  /* 0x0000000000007941 */ /* 0x000fea0003800000 */
.L_x_5187:
[----:B-----5:R-:W0:Y:S01]  /*0840*/  @!P2 LDC.64 R8, c[0x0][0x228] ;  /* 0x00008a00ff08ab82 */ /* 0x020e220000000a00 */
[C---:B------:R-:W-:Y:S01]  /*0850*/  VIADD R13, R3.reuse, 0x100 ;  /* 0x00000100030d7836 */ /* 0x040fe20000000000 */
[----:B------:R-:W-:Y:S01]  /*0860*/  BSSY B0, `(.L_x_5189) ;  /* 0x0000036000007945 */ /* 0x000fe20003800000 */
[----:B------:R-:W-:Y:S02]  /*0870*/  VIADD R15, R3, 0x180 ;  /* 0x00000180030f7836 */ /* 0x000fe40000000000 */
[----:B------:R-:W-:Y:S01]  /*0880*/  @!P2 VIADD R3, R23, 0x80 ;  /* 0x000000801703a836 */ /* 0x000fe20000000000 */
[-C--:B------:R-:W-:Y:S01]  /*0890*/  ISETP.GE.AND P0, PT, R13, R2.reuse, PT ;  /* 0x000000020d00720c */ /* 0x080fe20003f06270 */
[----:B------:R-:W-:Y:S01]  /*08a0*/  @!P2 IMAD R13, R0, 0x200, R23 ;  /* 0x00000200000da824 */ /* 0x000fe200078e0217 */
[-C--:B------:R-:W-:Y:S02]  /*08b0*/  ISETP.GE.AND P3, PT, R15, R2.reuse, PT ;  /* 0x000000020f00720c */ /* 0x080fe40003f66270 */
[----:B------:R-:W-:Y:S01]  /*08c0*/  ISETP.GE.AND P4, PT, R3, R2, PT ;  /* 0x000000020300720c */ /* 0x000fe20003f86270 */
[----:B0-----:R-:W-:-:S08]  /*08d0*/  @!P2 IMAD.WIDE.U32 R8, R13, 0x8, R8 ;  /* 0x000000080d08a825 */ /* 0x001fd000078e0008 */
[----:B------:R-:W-:Y:S05]  /*08e0*/  @P0 BRA `(.L_x_5190) ;  /* 0x0000000000b40947 */ /* 0x000fea0003800000 */
[----:B------:R-:W-:Y:S01]  /*08f0*/  ULDC.64 UR4, c[0x0][0x220] ;  /* 0x0000880000047ab9 */ /* 0x000fe20000000a00 */
[----:B------:R-:W-:Y:S01]  /*0900*/  DADD R14, -RZ, |R10| ;  /* 0x00000000ff0e7229 */ /* 0x000fe2000000050a */
[----:B------:R-:W-:Y:S01]  /*0910*/  IMAD.MOV.U32 R16, RZ, RZ, 0x0 ;  /* 0x00000000ff107424 */ /* 0x000fe200078e00ff */
[----:B------:R-:W-:Y:S01]  /*0920*/  DADD R12, -RZ, |UR4| ;  /* 0x40000004ff0c7e29 */ /* 0x000fe20008000100 */
[----:B------:R-:W-:Y:S01]  /*0930*/  UMOV UR4, 0xffffffff ;  /* 0xffffffff00047882 */ /* 0x000fe20000000000 */
[----:B------:R-:W-:Y:S01]  /*0940*/  UMOV UR5, 0x7fefffff ;  /* 0x7fefffff00057882 */ /* 0x000fe20000000000 */
[----:B------:R-:W-:Y:S01]  /*0950*/  IMAD.MOV.U32 R17, RZ, RZ, 0x3fd80000 ;  /* 0x3fd80000ff117424 */ /* 0x000fe200078e00ff */
        /* <DEDUP_REMOVED lines=11> */
[C---:B------:R-:W-:Y:S02]  /*0a10*/  IADD3 R13, -R24.reuse, 0x7fd00000, RZ ;  /* 0x7fd00000180d7810 */ /* 0x040fe40007ffe1ff */
[----:B------:R-:W-:Y:S01]  /*0a20*/  LOP3.LUT R25, R24, 0x100000, RZ, 0xfc, !PT ;  /* 0x0010000018197812 */ /* 0x000fe200078efcff */
[----:B------:R-:W-:-:S03]  /*0a30*/  IMAD.MOV.U32 R24, RZ, RZ, RZ ;  /* 0x000000ffff187224 */ /* 0x000fc600078e00ff */
        /* <DEDUP_REMOVED lines=20> */
[----:B------:R-:W-:-:S08]  /*0b80*/  DMUL R14, R18, R14 ;  /* 0x0000000e120e7228 */ /* 0x000fd00000000000 */
[----:B------:R-:W-:-:S10]  /*0b90*/  DMUL R14, R14, R24 ;  /* 0x000000180e0e7228 */ /* 0x000fd40000000000 */
[----:B------:R-:W-:Y:S02]  /*0ba0*/  @!P1 FSEL R22, R10, R14, !P0 ;  /* 0x0000000e0a169208 */ /* 0x000fe40004000000 */
[----:B------:R-:W-:-:S07]  /*0bb0*/  @!P1 FSEL R23, R11, R15, !P0 ;  /* 0x0000000f0b179208 */ /* 0x000fce0004000000 */
.L_x_5190:
[----:B------:R-:W-:Y:S05]  /*0bc0*/  BSYNC B0 ;  /* 0x0000000000007941 */ /* 0x000fea0003800000 */
.L_x_5189:
[----:B------:R-:W-:Y:S04]  /*0bd0*/  BSSY B0, `(.L_x_5191) ;  /* 0x000002f000007945 */ /* 0x000fe80003800000 */
[----:B------:R-:W-:Y:S05]  /*0be0*/  @P3 BRA `(.L_x_5192) ;  /* 0x0000000000b43947 */ /* 0x000fea0003800000 */
[----:B------:R-:W-:Y:S01]  /*0bf0*/  ULDC.64 UR4, c[0x0][0x220] ;  /* 0x0000880000047ab9 */ /* 0x000fe20000000a00 */
[----:B------:R-:W-:Y:S01]  /*0c00*/  DADD R20, -RZ, |R20| ;  /* 0x00000000ff147229 */ /* 0x000fe20000000514 */
[----:B------:R-:W-:Y:S01]  /*0c10*/  IMAD.MOV.U32 R16, RZ, RZ, RZ ;  /* 0x000000ffff107224 */ /* 0x000fe200078e00ff */
[----:B------:R-:W-:Y:S01]  /*0c20*/  DADD R14, -RZ, |UR4| ;  /* 0x40000004ff0e7e29 */ /* 0x000fe20008000100 */
        /* <DEDUP_REMOVED lines=11> */
[----:B------:R-:W-:Y:S01]  /*0ce0*/  IMAD.MOV.U32 R21, RZ, RZ, 0x3fd80000 ;  /* 0x3fd80000ff157424 */ /* 0x000fe200078e00ff */
[----:B------:R-:W-:Y:S02]  /*0cf0*/  IADD3 R17, -R24, 0x7fd00000, RZ ;  /* 0x7fd0000018117810 */ /* 0x000fe40007ffe1ff */
[----:B------:R-:W-:Y:S01]  /*0d00*/  SEL R10, R20, R14, P1 ;  /* 0x0000000e140a7207 */ /* 0x000fe20000800000 */
[----:B------:R-:W-:Y:S01]  /*0d10*/  IMAD.MOV.U32 R20, RZ, RZ, 0x0 ;  /* 0x00000000ff147424 */ /* 0x000fe200078e00ff */
[----:B------:R-:W-:Y:S01]  /*0d20*/  LOP3.LUT R25, R24, 0x100000, RZ, 0xfc, !PT ;  /* 0x0010000018197812 */ /* 0x000fe200078efcff */
[----:B------:R-:W-:Y:S01]  /*0d30*/  IMAD.MOV.U32 R24, RZ, RZ, RZ ;  /* 0x000000ffff187224 */ /* 0x000fe200078e00ff */
[----:B------:R-:W-:-:S02]  /*0d40*/  DMUL R14, R16, R12 ;  /* 0x0000000c100e7228 */ /* 0x000fc40000000000 */
        /* <DEDUP_REMOVED lines=23> */
.L_x_5192:
[----:B------:R-:W-:Y:S05]  /*0ec0*/  BSYNC B0 ;  /* 0x0000000000007941 */ /* 0x000fea0003800000 */
.L_x_5191:
[----:B------:R0:W-:Y:S01]  /*0ed0*/  @!P2 STG.E.64 desc[UR8][R8.64], R4 ;  /* 0x000000040800a986 */ /* 0x0001e2000c101b08 */
[----:B------:R-:W-:Y:S04]  /*0ee0*/  BSSY B0, `(.L_x_5193) ;  /* 0x000000c000007945 */ /* 0x000fe80003800000 */
[----:B------:R-:W-:Y:S05]  /*0ef0*/  @P4 BRA `(.L_x_5194) ;  /* 0x0000000000284947 */ /* 0x000fea0003800000 */
[----:B0-----:R-:W0:Y:S01]  /*0f00*/  LDC.64 R8, c[0x0][0x228] ;  /* 0x00008a00ff087b82 */ /* 0x001e220000000a00 */
[----:B------:R-:W-:Y:S02]  /*0f10*/  IMAD R5, R0, 0x200, R3 ;  /* 0x0000020000057824 */ /* 0x000fe400078e0203 */
[----:B------:R-:W-:-:S05]  /*0f20*/  VIADD R3, R3, 0x80 ;  /* 0x0000008003037836 */ /* 0x000fca0000000000 */
[----:B------:R-:W-:-:S13]  /*0f30*/  ISETP.GE.AND P0, PT, R3, R2, PT ;  /* 0x000000020300720c */ /* 0x000fda0003f06270 */
[----:B------:R-:W-:Y:S02]  /*0f40*/  @!P0 IMAD R11, R0, 0x200, R3 ;  /* 0x00000200000b8824 */ /* 0x000fe400078e0203 */
[----:B------:R-:W-:Y:S02]  /*0f50*/  @!P0 VIADD R3, R3, 0x80 ;  /* 0x0000008003038836 */ /* 0x000fe40000000000 */
[----:B0-----:R-:W-:-:S04]  /*0f60*/  IMAD.WIDE.U32 R4, R5, 0x8, R8 ;  /* 0x0000000805047825 */ /* 0x001fc800078e0008 */
[----:B------:R-:W-:Y:S01]  /*0f70*/  @!P0 IMAD.WIDE.U32 R8, R11, 0x8, R8 ;  /* 0x000000080b088825 */ /* 0x000fe200078e0008 */
[----:B------:R1:W-:Y:S04]  /*0f80*/  STG.E.64 desc[UR8][R4.64], R6 ;  /* 0x0000000604007986 */ /* 0x0003e8000c101b08 */
[----:B------:R1:W-:Y:S02]  /*0f90*/  @!P0 STG.E.64 desc[UR8][R8.64], R22 ;  /* 0x0000001608008986 */ /* 0x0003e4000c101b08 */
.L_x_5194:
[----:B------:R-:W-:Y:S05]  /*0fa0*/  BSYNC B0 ;  /* 0x0000000000007941 */ /* 0x000fea0003800000 */
.L_x_5193:
[----:B------:R-:W-:-:S13]  /*0fb0*/  ISETP.GE.AND P0, PT, R3, R2, PT ;  /* 0x000000020300720c */ /* 0x000fda0003f06270 */
[----:B------:R-:W-:Y:S05]  /*0fc0*/  @P0 EXIT ;  /* 0x000000000000094d */ /* 0x000fea0003800000 */
[----:B01----:R-:W0:Y:S01]  /*0fd0*/  LDC.64 R4, c[0x0][0x228] ;  /* 0x00008a00ff047b82 */ /* 0x003e220000000a00 */
[----:B------:R-:W-:-:S04]  /*0fe0*/  IMAD R3, R0, 0x200, R3 ;  /* 0x0000020000037824 */ /* 0x000fc800078e0203 */
[----:B0-----:R-:W-:-:S05]  /*0ff0*/  IMAD.WIDE.U32 R2, R3, 0x8, R4 ;  /* 0x0000000803027825 */ /* 0x001fca00078e0004 */
[----:B------:R-:W-:Y:S01]  /*1000*/  STG.E.64 desc[UR8][R2.64], R12 ;  /* 0x0000000c02007986 */ /* 0x000fe2000c101b08 */
[----:B------:R-:W-:Y:S05]  /*1010*/  EXIT ;  /* 0x000000000000794d */ /* 0x000fea0003800000 */
.L_x_5195:
        /* <DEDUP_REMOVED lines=14> */
.L_x_19805:


//--------------------- .text._ZN2at6native29vectorized_elementwise_kernelILi2ENS0_13AUnaryFunctorIdddZZZNS0_17hypot_kernel_cudaERNS_18TensorIteratorBaseEENKUlvE_clEvENKUlvE_clEvEUlddE_EESt5arrayIPcLm2EEEEviT0_T1_ --------------------------
	.section	.text._ZN2at6native29vectorized_elementwise_kernelILi2ENS0_13AUnaryFunctorIdddZZZNS0_17hypot_kernel_cudaERNS_18TensorIteratorBaseEENKUlvE_clEvENKUlvE_clEvEUlddE_EESt5arrayIPcLm2EEEEviT0_T1_,"ax",@progbits
	.align	128
        .global         _ZN2at6native29vectorized_elementwise_kernelILi2ENS0_13AUnaryFunctorIdddZZZNS0_17hypot_kernel_cudaERNS_18TensorIteratorBaseEENKUlvE_clEvENKUlvE_clEvEUlddE_EESt5arrayIPcLm2EEEEviT0_T1_
        .type           _ZN2at6native29vectorized_elementwise_kernelILi2ENS0_13AUnaryFunctorIdddZZZNS0_17hypot_kernel_cudaERNS_18TensorIteratorBaseEENKUlvE_clEvENKUlvE_clEvEUlddE_EESt5arrayIPcLm2EEEEviT0_T1_,@function
        .size           _ZN2at6native29vectorized_elementwise_kernelILi2ENS0_13AUnaryFunctorIdddZZZNS0_17hypot_kernel_cudaERNS_18TensorIteratorBaseEENKUlvE_clEvENKUlvE_clEvEUlddE_EESt5arrayIPcLm2EEEEviT0_T1_,(.L_x_19806 - _ZN2at6native29vectorized_elementwise_kernelILi2ENS0_13AUnaryFunctorIdddZZZNS0_17hypot_kernel_cudaERNS_18TensorIteratorBaseEENKUlvE_clEvENKUlvE_clEvEUlddE_EESt5arrayIPcLm2EEEEviT0_T1_)
        .other          _ZN2at6native29vectorized_elementwise_kernelILi2ENS0_13AUnaryFunctorIdddZZZNS0_17hypot_kernel_cudaERNS_18TensorIteratorBaseEENKUlvE_clEvENKUlvE_clEvEUlddE_EESt5arrayIPcLm2EEEEviT0_T1_,@"STO_CUDA_ENTRY STV_DEFAULT"
_ZN2at6native29vectorized_elementwise_kernelILi2ENS0_13AUnaryFunctorIdddZZZNS0_17hypot_kernel_cudaERNS_18TensorIteratorBaseEENKUlvE_clEvENKUlvE_clEvEUlddE_EESt5arrayIPcLm2EEEEviT0_T1_:
.text._ZN2at6native29vectorized_elementwise_kernelILi2ENS0_13AUnaryFunctorIdddZZZNS0_17hypot_kernel_cudaERNS_18TensorIteratorBaseEENKUlvE_clEvENKUlvE_clEvEUlddE_EESt5arrayIPcLm2EEEEviT0_T1_:
[----:B------:R-:W-:Y:S01]  /*0000*/  LDC R1, c[0x0][0x28] ;  /* 0x00000a00ff017b82 */ /* 0x000fe20000000800 */
[----:B------:R-:W0:Y:S01]  /*0010*/  S2R R0, SR_CTAID.X ;  /* 0x0000000000007919 */ /* 0x000e220000002500 */
[----:B------:R-:W-:Y:S01]  /*0020*/  ULDC UR4, c[0x0][0x210] ;  /* 0x0000840000047ab9 */ /* 0x000fe20000000800 */
[----:B------:R-:W-:Y:S01]  /*0030*/  ULDC.64 UR8, c[0x0][0x208] ;  /* 0x0000820000087ab9 */ /* 0x000fe20000000a00 */
[----:B0-----:R-:W-:-:S05]  /*0040*/  IMAD.SHL.U32 R0, R0, 0x400, RZ ;  /* 0x0000040000007824 */ /* 0x001fca00078e00ff */
[----:B------:R-:W-:-:S04]  /*0050*/  IADD3 R2, -R0, UR4, RZ ;  /* 0x0000000400027c10 */ /* 0x000fc8000fffe1ff */
[----:B------:R-:W-:-:S13]  /*0060*/  ISETP.GE.U32.AND P0, PT, R2, 0x400, PT ;  /* 0x000004000200780c */ /* 0x000fda0003f06070 */
[----:B------:R-:W-:Y:S05]  /*0070*/  @!P0 BRA `(.L_x_5196) ;  /* 0x0000001400a48947 */ /* 0x000fea0003800000 */
[----:B------:R-:W0:Y:S01]  /*0080*/  S2R R3, SR_TID.X ;  /* 0x0000000000037919 */ /* 0x000e220000002100 */
[----:B------:R-:W1:Y:S01]  /*0090*/  LDC.64 R36, c[0x0][0x230] ;  /* 0x00008c00ff247b82 */ /* 0x000e620000000a00 */
[----:B------:R-:W-:Y:S01]  /*00a0*/  ULDC.64 UR4, c[0x0][0x220] ;  /* 0x0000880000047ab9 */ /* 0x000fe20000000a00 */
[----:B-1----:R-:W-:-:S04]  /*00b0*/  IMAD.WIDE R36, R0, 0x8, R36 ;  /* 0x0000000800247825 */ /* 0x002fc800078e0224 */
[----:B0-----:R-:W-:-:S05]  /*00c0*/  IMAD.WIDE.U32 R36, R3, 0x10, R36 ;  /* 0x0000001003247825 */ /* 0x001fca00078e0024 */
[----:B------:R-:W2:Y:S04]  /*00d0*/  LDG.E.128 R12, desc[UR8][R36.64] ;  /* 0x00000008240c7981 */ /* 0x000ea8000c1e1d00 */
[----:B------:R-:W3:Y:S01]  /*00e0*/  LDG.E.128 R8, desc[UR8][R36.64+0x800] ;  /* 0x0008000824087981 */ /* 0x000ee2000c1e1d00 */
[----:B------:R-:W-:Y:S01]  /*00f0*/  DADD R18, -RZ, |UR4| ;  /* 0x40000004ff127e29 */ /* 0x000fe20008000100 */
[----:B------:R-:W-:Y:S01]  /*0100*/  IMAD.MOV.U32 R16, RZ, RZ, RZ ;  /* 0x000000ffff107224 */ /* 0x000fe200078e00ff */
[----:B------:R-:W-:Y:S01]  /*0110*/  UMOV UR4, 0xffffffff ;  /* 0xffffffff00047882 */ /* 0x000fe20000000000 */
[----:B------:R-:W-:Y:S01]  /*0120*/  UMOV UR5, 0x7fefffff ;  /* 0x7fefffff00057882 */ /* 0x000fe20000000000 */
[----:B------:R-:W-:Y:S01]  /*0130*/  IMAD.MOV.U32 R22, RZ, RZ, RZ ;  /* 0x000000ffff167224 */ /* 0x000fe200078e00ff */
[----:B------:R-:W-:Y:S01]  /*0140*/  UMOV UR6, UR5 ;  /* 0x0000000500067c82 */ /* 0x000fe20008000000 */
[----:B------:R-:W-:Y:S01]  /*0150*/  IMAD.MOV.U32 R34, RZ, RZ, RZ ;  /* 0x000000ffff227224 */ /* 0x000fe200078e00ff */
[----:B--2---:R-:W-:-:S02]  /*0160*/  DADD R4, -RZ, |R12| ;  /* 0x00000000ff047229 */ /* 0x004fc4000000050c */
[----:B------:R-:W-:Y:S02]  /*0170*/  DADD R24, -RZ, |R14| ;  /* 0x00000000ff187229 */ /* 0x000fe4000000050e */
[----:B---3--:R-:W-:-:S06]  /*0180*/  DADD R10, -RZ, |R10| ;  /* 0x00000000ff0a7229 */ /* 0x008fcc000000050a */
[CC--:B------:R-:W-:Y:S02]  /*0190*/  ISETP.GT.U32.AND P1, PT, R4.reuse, R18.reuse, PT ;  /* 0x000000120400720c */ /* 0x0c0fe40003f24070 */
[----:B------:R-:W-:Y:S02]  /*01a0*/  ISETP.LT.U32.AND P0, PT, R4, R18, PT ;  /* 0x000000120400720c */ /* 0x000fe40003f01070 */
[CC--:B------:R-:W-:Y:S02]  /*01b0*/  ISETP.GT.U32.AND.EX P1, PT, R5.reuse, R19.reuse, PT, P1 ;  /* 0x000000130500720c */ /* 0x0c0fe40003f24110 */
[CC--:B------:R-:W-:Y:S02]  /*01c0*/  ISETP.LT.U32.AND.EX P0, PT, R5.reuse, R19.reuse, PT, P0 ;  /* 0x000000130500720c */ /* 0x0c0fe40003f01100 */
[CC--:B------:R-:W-:Y:S02]  /*01d0*/  SEL R13, R5.reuse, R19.reuse, P1 ;  /* 0x00000013050d7207 */ /* 0x0c0fe40000800000 */
[----:B------:R-:W-:-:S02]  /*01e0*/  SEL R5, R5, R19, P0 ;  /* 0x0000001305057207 */ /* 0x000fc40000000000 */
[----:B------:R-:W-:Y:S02]  /*01f0*/  LOP3.LUT R2, R13, 0xffc00000, RZ, 0xc0, !PT ;  /* 0xffc000000d027812 */ /* 0x000fe400078ec0ff */
[-C--:B------:R-:W-:Y:S01]  /*0200*/  SEL R6, R4, R18.reuse, P0 ;  /* 0x0000001204067207 */ /* 0x080fe20000000000 */
[----:B------:R-:W-:Y:S01]  /*0210*/  IMAD.MOV.U32 R7, RZ, RZ, R5 ;  /* 0x000000ffff077224 */ /* 0x000fe200078e0005 */
[----:B------:R-:W-:Y:S02]  /*0220*/  IADD3 R17, -R2, 0x7fd00000, RZ ;  /* 0x7fd0000002117810 */ /* 0x000fe40007ffe1ff */
[----:B------:R-:W-:Y:S01]  /*0230*/  SEL R12, R4, R18, P1 ;  /* 0x00000012040c7207 */ /* 0x000fe20000800000 */
[----:B------:R-:W-:Y:S01]  /*0240*/  IMAD.U32 R4, RZ, RZ, UR6 ;  /* 0x00000006ff047e24 */ /* 0x000fe2000f8e00ff */
[----:B------:R-:W-:Y:S01]  /*0250*/  ISETP.GE.U32.AND P3, PT, R5, 0x7ff00000, PT ;  /* 0x7ff000000500780c */ /* 0x000fe20003f66070 */
[----:B------:R-:W-:Y:S02]  /*0260*/  DSETP.NEU.AND P2, PT, R6, RZ, PT ;  /* 0x000000ff0600722a */ /* 0x000fe40003f4d000 */
[----:B------:R-:W-:-:S02]  /*0270*/  DMUL R20, R16, R6 ;  /* 0x0000000610147228 */ /* 0x000fc40000000000 */
[----:B------:R-:W-:-:S06]  /*0280*/  DMUL R16, R16, R12 ;  /* 0x0000000c10107228 */ /* 0x000fcc0000000000 */
[----:B------:R-:W-:-:S08]  /*0290*/  DMUL R20, R20, R20 ;  /* 0x0000001414147228 */ /* 0x000fd00000000000 */
[----:B------:R-:W-:-:S08]  /*02a0*/  DFMA R20, R16, R16, R20 ;  /* 0x000000101014722b */ /* 0x000fd00000000014 */
[----:B------:R-:W-:Y:S02]  /*02b0*/  DSETP.MIN.AND P0, P1, R20, UR4, PT ;  /* 0x0000000414007e2a */ /* 0x000fe4000b900000 */
[----:B------:R-:W-:-:S05]  /*02c0*/  IMAD.MOV.U32 R3, RZ, RZ, R21 ;  /* 0x000000ffff037224 */ /* 0x000fca00078e0015 */
[----:B------:R-:W-:Y:S01]  /*02d0*/  FSEL R29, R3, UR6, P0 ;  /* 0x00000006031d7c08 */ /* 0x000fe20008000000 */
[----:B------:R-:W-:Y:S01]  /*02e0*/  IMAD.MOV.U32 R3, RZ, RZ, R20 ;  /* 0x000000ffff037224 */ /* 0x000fe200078e0014 */
[----:B------:R-:W-:-:S04]  /*02f0*/  UMOV UR6, UR4 ;  /* 0x0000000400067c82 */ /* 0x000fc80008000000 */
[----:B------:R-:W-:Y:S01]  /*0300*/  SEL R28, R3, UR6, P0 ;  /* 0x00000006031c7c07 */ /* 0x000fe20008000000 */
[----:B------:R-:W-:Y:S01]  /*0310*/  UMOV UR6, UR5 ;  /* 0x0000000500067c82 */ /* 0x000fe20008000000 */
[----:B------:R-:W-:Y:S02]  /*0320*/  @P1 LOP3.LUT R29, R4, 0x80000, RZ, 0xfc, !PT ;  /* 0x00080000041d1812 */ /* 0x000fe400078efcff */
[CC--:B------:R-:W-:Y:S02]  /*0330*/  ISETP.GT.U32.AND P1, PT, R24.reuse, R18.reuse, PT ;  /* 0x000000121800720c */ /* 0x0c0fe40003f24070 */
[----:B------:R-:W0:Y:S01]  /*0340*/  MUFU.RSQ64H R23, R29 ;  /* 0x0000001d00177308 */ /* 0x000e220000001c00 */
[----:B------:R-:W-:Y:S02]  /*0350*/  ISETP.LT.U32.AND P0, PT, R24, R18, PT ;  /* 0x000000121800720c */ /* 0x000fe40003f01070 */
[CC--:B------:R-:W-:Y:S02]  /*0360*/  ISETP.GT.U32.AND.EX P1, PT, R25.reuse, R19.reuse, PT, P1 ;  /* 0x000000131900720c */ /* 0x0c0fe40003f24110 */
[----:B------:R-:W-:-:S04]  /*0370*/  ISETP.LT.U32.AND.EX P0, PT, R25, R19, PT, P0 ;  /* 0x000000131900720c */ /* 0x000fc80003f01100 */
[----:B------:R-:W-:Y:S02]  /*0380*/  SEL R4, R24, R18, P0 ;  /* 0x0000001218047207 */ /* 0x000fe40000000000 */
[----:B------:R-:W-:Y:S01]  /*0390*/  SEL R3, R25, R19, P0 ;  /* 0x0000001319037207 */ /* 0x000fe20000000000 */
[----:B0-----:R-:W-:-:S08]  /*03a0*/  DMUL R16, R22, R22 ;  /* 0x0000001616107228 */ /* 0x001fd00000000000 */
[----:B------:R-:W-:Y:S01]  /*03b0*/  DFMA R14, R28, -R16, 1 ;  /* 0x3ff000001c0e742b */ /* 0x000fe20000000810 */
[----:B------:R-:W-:Y:S02]  /*03c0*/  IMAD.MOV.U32 R16, RZ, RZ, 0x0 ;  /* 0x00000000ff107424 */ /* 0x000fe400078e00ff */
[----:B------:R-:W-:Y:S02]  /*03d0*/  IMAD.MOV.U32 R17, RZ, RZ, 0x3fd80000 ;  /* 0x3fd80000ff117424 */ /* 0x000fe400078e00ff */
[----:B------:R-:W-:-:S03]  /*03e0*/  IMAD.MOV.U32 R28, RZ, RZ, RZ ;  /* 0x000000ffff1c7224 */ /* 0x000fc600078e00ff */
[----:B------:R-:W-:Y:S02]  /*03f0*/  DMUL R26, R22, R14 ;  /* 0x0000000e161a7228 */ /* 0x000fe40000000000 */
[----:B------:R-:W-:Y:S01]  /*0400*/  DFMA R32, R14, R16, 0.5 ;  /* 0x3fe000000e20742b */ /* 0x000fe20000000010 */
[----:B------:R-:W-:Y:S01]  /*0410*/  SEL R15, R25, R19, P1 ;  /* 0x00000013190f7207 */ /* 0x000fe20000800000 */
[----:B------:R-:W-:Y:S01]  /*0420*/  IMAD.MOV.U32 R25, RZ, RZ, R3 ;  /* 0x000000ffff197224 */ /* 0x000fe200078e0003 */
[----:B------:R-:W-:Y:S01]  /*0430*/  SEL R14, R24, R18, P1 ;  /* 0x00000012180e7207 */ /* 0x000fe20000800000 */
[----:B------:R-:W-:Y:S01]  /*0440*/  IMAD.MOV.U32 R24, RZ, RZ, R4 ;  /* 0x000000ffff187224 */ /* 0x000fe200078e0004 */
[----:B------:R-:W-:-:S03]  /*0450*/  LOP3.LUT R30, R15, 0xffc00000, RZ, 0xc0, !PT ;  /* 0xffc000000f1e7812 */ /* 0x000fc600078ec0ff */
[----:B------:R-:W-:Y:S01]  /*0460*/  DFMA R22, R32, R26, R22 ;  /* 0x0000001a2016722b */ /* 0x000fe20000000016 */
[C---:B------:R-:W-:Y:S02]  /*0470*/  IADD3 R29, -R30.reuse, 0x7fd00000, RZ ;  /* 0x7fd000001e1d7810 */ /* 0x040fe40007ffe1ff */
[----:B------:R-:W-:Y:S01]  /*0480*/  LOP3.LUT R31, R30, 0x100000, RZ, 0xfc, !PT ;  /* 0x001000001e1f7812 */ /* 0x000fe200078efcff */
[----:B------:R-:W-:-:S03]  /*0490*/  IMAD.MOV.U32 R30, RZ, RZ, RZ ;  /* 0x000000ffff1e7224 */ /* 0x000fc600078e00ff */
[C---:B------:R-:W-:Y:S02]  /*04a0*/  DMUL R26, R28.reuse, R14 ;  /* 0x0000000e1c1a7228 */ /* 0x040fe40000000000 */
[----:B------:R-:W-:Y:S02]  /*04b0*/  DMUL R28, R28, R24 ;  /* 0x000000181c1c7228 */ /* 0x000fe40000000000 */
[----:B------:R-:W-:-:S06]  /*04c0*/  DMUL R20, R20, R22 ;  /* 0x0000001614147228 */ /* 0x000fcc0000000000 */
[----:B------:R-:W-:-:S08]  /*04d0*/  DMUL R28, R28, R28 ;  /* 0x0000001c1c1c7228 */ /* 0x000fd00000000000 */
[----:B------:R-:W-:-:S08]  /*04e0*/  DFMA R28, R26, R26, R28 ;  /* 0x0000001a1a1c722b */ /* 0x000fd0000000001c */
[----:B------:R-:W-:Y:S02]  /*04f0*/  DSETP.MIN.AND P0, P1, R28, UR4, PT ;  /* 0x000000041c007e2a */ /* 0x000fe4000b900000 */
[----:B------:R-:W-:-:S05]  /*0500*/  IMAD.MOV.U32 R26, RZ, RZ, R29 ;  /* 0x000000ffff1a7224 */ /* 0x000fca00078e001d */
[----:B------:R-:W-:Y:S01]  /*0510*/  FSEL R33, R26, UR6, P0 ;  /* 0x000000061a217c08 */ /* 0x000fe20008000000 */
[----:B------:R-:W-:Y:S01]  /*0520*/  IMAD.U32 R26, RZ, RZ, UR6 ;  /* 0x00000006ff1a7e24 */ /* 0x000fe2000f8e00ff */
[----:B------:R-:W-:-:S05]  /*0530*/  UMOV UR6, UR4 ;  /* 0x0000000400067c82 */ /* 0x000fca0008000000 */
[----:B------:R-:W-:Y:S01]  /*0540*/  @P1 LOP3.LUT R33, R26, 0x80000, RZ, 0xfc, !PT ;  /* 0x000800001a211812 */ /* 0x000fe200078efcff */
[----:B------:R-:W-:-:S03]  /*0550*/  IMAD.MOV.U32 R26, RZ, RZ, R28 ;  /* 0x000000ffff1a7224 */ /* 0x000fc600078e001c */
[----:B------:R-:W0:Y:S02]  /*0560*/  MUFU.RSQ64H R35, R33 ;  /* 0x0000002100237308 */ /* 0x000e240000001c00 */
[----:B------:R-:W-:Y:S01]  /*0570*/  SEL R32, R26, UR6, P0 ;  /* 0x000000061a207c07 */ /* 0x000fe20008000000 */
[----:B------:R-:W-:Y:S01]  /*0580*/  UMOV UR6, UR5 ;  /* 0x0000000500067c82 */ /* 0x000fe20008000000 */
[----:B0-----:R-:W-:-:S08]  /*0590*/  DMUL R26, R34, R34 ;  /* 0x00000022221a7228 */ /* 0x001fd00000000000 */
[----:B------:R-:W-:-:S08]  /*05a0*/  DFMA R26, R32, -R26, 1 ;  /* 0x3ff00000201a742b */ /* 0x000fd0000000081a */
[----:B------:R-:W-:Y:S02]  /*05b0*/  DFMA R32, R26, R16, 0.5 ;  /* 0x3fe000001a20742b */ /* 0x000fe40000000010 */
[----:B------:R-:W-:-:S08]  /*05c0*/  DMUL R26, R34, R26 ;  /* 0x0000001a221a7228 */ /* 0x000fd00000000000 */
[----:B------:R-:W-:Y:S02]  /*05d0*/  DFMA R26, R32, R26, R34 ;  /* 0x0000001a201a722b */ /* 0x000fe40000000022 */
[----:B------:R-:W-:Y:S01]  /*05e0*/  DADD R34, -RZ, |R8| ;  /* 0x00000000ff227229 */ /* 0x000fe20000000508 */
[----:B------:R-:W-:Y:S01]  /*05f0*/  LOP3.LUT R9, R2, 0x100000, RZ, 0xfc, !PT ;  /* 0x0010000002097812 */ /* 0x000fe200078efcff */
[----:B------:R-:W-:-:S04]  /*0600*/  IMAD.MOV.U32 R8, RZ, RZ, RZ ;  /* 0x000000ffff087224 */ /* 0x000fc800078e00ff */
[----:B------:R-:W-:Y:S02]  /*0610*/  DMUL R28, R28, R26 ;  /* 0x0000001a1c1c7228 */ /* 0x000fe40000000000 */
[----:B------:R-:W-:Y:S02]  /*0620*/  DMUL R20, R20, R8 ;  /* 0x0000000814147228 */ /* 0x000fe40000000000 */
[CC--:B------:R-:W-:Y:S02]  /*0630*/  ISETP.GT.U32.AND P1, PT, R34.reuse, R18.reuse, PT ;  /* 0x000000122200720c */ /* 0x0c0fe40003f24070 */
[----:B------:R-:W-:Y:S02]  /*0640*/  ISETP.LT.U32.AND P0, PT, R34, R18, PT ;  /* 0x000000122200720c */ /* 0x000fe40003f01070 */
[CC--:B------:R-:W-:Y:S01]  /*0650*/  ISETP.GT.U32.AND.EX P1, PT, R35.reuse, R19.reuse, PT, P1 ;  /* 0x000000132300720c */ /* 0x0c0fe20003f24110 */
[----:B------:R-:W-:Y:S01]  /*0660*/  DMUL R28, R28, R30 ;  /* 0x0000001e1c1c7228 */ /* 0x000fe20000000000 */
[----:B------:R-:W-:-:S02]  /*0670*/  ISETP.LT.U32.AND.EX P0, PT, R35, R19, PT, P0 ;  /* 0x000000132300720c */ /* 0x000fc40003f01100 */
[-C--:B------:R-:W-:Y:S02]  /*0680*/  SEL R23, R35, R19.reuse, P1 ;  /* 0x0000001323177207 */ /* 0x080fe40000800000 */
[----:B------:R-:W-:Y:S02]  /*0690*/  SEL R2, R34, R18, P0 ;  /* 0x0000001222027207 */ /* 0x000fe40000000000 */
[----:B------:R-:W-:Y:S02]  /*06a0*/  LOP3.LUT R32, R23, 0xffc00000, RZ, 0xc0, !PT ;  /* 0xffc0000017207812 */ /* 0x000fe400078ec0ff */
[----:B------:R-:W-:Y:S02]  /*06b0*/  SEL R7, R35, R19, P0 ;  /* 0x0000001323077207 */ /* 0x000fe40000000000 */
[----:B------:R-:W-:Y:S01]  /*06c0*/  @!P3 FSEL R6, R12, R20, !P2 ;  /* 0x000000140c06b208 */ /* 0x000fe20005000000 */
[----:B------:R-:W-:Y:S01]  /*06d0*/  IMAD.MOV.U32 R12, RZ, RZ, R2 ;  /* 0x000000ffff0c7224 */ /* 0x000fe200078e0002 */
[----:B------:R-:W-:Y:S01]  /*06e0*/  SEL R22, R34, R18, P1 ;  /* 0x0000001222167207 */ /* 0x000fe20000800000 */
[----:B------:R-:W-:Y:S01]  /*06f0*/  IMAD.MOV.U32 R34, RZ, RZ, RZ ;  /* 0x000000ffff227224 */ /* 0x000fe200078e00ff */
[----:B------:R-:W-:-:S02]  /*0700*/  IADD3 R9, -R32, 0x7fd00000, RZ ;  /* 0x7fd0000020097810 */ /* 0x000fc40007ffe1ff */
[----:B------:R-:W-:Y:S01]  /*0710*/  @!P3 FSEL R5, R13, R21, !P2 ;  /* 0x000000150d05b208 */ /* 0x000fe20005000000 */
[----:B------:R-:W-:Y:S01]  /*0720*/  IMAD.MOV.U32 R13, RZ, RZ, R7 ;  /* 0x000000ffff0d7224 */ /* 0x000fe200078e0007 */
[----:B------:R-:W-:Y:S01]  /*0730*/  DSETP.NEU.AND P2, PT, R24, RZ, PT ;  /* 0x000000ff1800722a */ /* 0x000fe20003f4d000 */
[----:B------:R-:W-:Y:S01]  /*0740*/  ISETP.GE.U32.AND P3, PT, R3, 0x7ff00000, PT ;  /* 0x7ff000000300780c */ /* 0x000fe20003f66070 */
[----:B------:R-:W-:-:S03]  /*0750*/  DMUL R20, R8, R22 ;  /* 0x0000001608147228 */ /* 0x000fc60000000000 */
[----:B------:R-:W-:-:S08]  /*0760*/  DMUL R8, R8, R12 ;  /* 0x0000000c08087228 */ /* 0x000fd00000000000 */
[----:B------:R-:W-:Y:S01]  /*0770*/  DMUL R8, R8, R8 ;  /* 0x0000000808087228 */ /* 0x000fe20000000000 */
[----:B------:R-:W-:Y:S02]  /*0780*/  @!P3 FSEL R4, R14, R28, !P2 ;  /* 0x0000001c0e04b208 */ /* 0x000fe40005000000 */
[----:B------:R-:W-:-:S05]  /*0790*/  @!P3 FSEL R3, R15, R29, !P2 ;  /* 0x0000001d0f03b208 */ /* 0x000fca0005000000 */
[----:B------:R-:W-:-:S08]  /*07a0*/  DFMA R20, R20, R20, R8 ;  /* 0x000000141414722b */ /* 0x000fd00000000008 */
[----:B------:R-:W-:Y:S02]  /*07b0*/  DSETP.MIN.AND P0, P1, R20, UR4, PT ;  /* 0x0000000414007e2a */ /* 0x000fe4000b900000 */
[----:B------:R-:W-:-:S05]  /*07c0*/  IMAD.MOV.U32 R8, RZ, RZ, R21 ;  /* 0x000000ffff087224 */ /* 0x000fca00078e0015 */
[----:B------:R-:W-:Y:S01]  /*07d0*/  FSEL R9, R8, UR6, P0 ;  /* 0x0000000608097c08 */ /* 0x000fe20008000000 */
[----:B------:R-:W-:Y:S01]  /*07e0*/  IMAD.U32 R8, RZ, RZ, UR6 ;  /* 0x00000006ff087e24 */ /* 0x000fe2000f8e00ff */
[----:B------:R-:W-:-:S05]  /*07f0*/  UMOV UR6, UR4 ;  /* 0x0000000400067c82 */ /* 0x000fca0008000000 */
[----:B------:R-:W-:Y:S01]  /*0800*/  @P1 LOP3.LUT R9, R8, 0x80000, RZ, 0xfc, !PT ;  /* 0x0008000008091812 */ /* 0x000fe200078efcff */
[----:B------:R-:W-:Y:S01]  /*0810*/  IMAD.MOV.U32 R8, RZ, RZ, R20 ;  /* 0x000000ffff087224 */ /* 0x000fe200078e0014 */
[-C--:B------:R-:W-:Y:S02]  /*0820*/  ISETP.GT.U32.AND P1, PT, R10, R18.reuse, PT ;  /* 0x000000120a00720c */ /* 0x080fe40003f24070 */
[----:B------:R-:W0:Y:S02]  /*0830*/  MUFU.RSQ64H R35, R9 ;  /* 0x0000000900237308 */ /* 0x000e240000001c00 */
[----:B------:R-:W-:Y:S01]  /*0840*/  SEL R8, R8, UR6, P0 ;  /* 0x0000000608087c07 */ /* 0x000fe20008000000 */
[----:B------:R-:W-:Y:S01]  /*0850*/  UMOV UR6, UR5 ;  /* 0x0000000500067c82 */ /* 0x000fe20008000000 */
[----:B------:R-:W-:Y:S02]  /*0860*/  ISETP.GT.U32.AND.EX P1, PT, R11, R19, PT, P1 ;  /* 0x000000130b00720c */ /* 0x000fe40003f24110 */
[----:B------:R-:W-:-:S02]  /*0870*/  ISETP.LT.U32.AND P0, PT, R10, R18, PT ;  /* 0x000000120a00720c */ /* 0x000fc40003f01070 */
[CC--:B------:R-:W-:Y:S02]  /*0880*/  SEL R25, R11.reuse, R19.reuse, P1 ;  /* 0x000000130b197207 */ /* 0x0c0fe40000800000 */
[----:B------:R-:W-:Y:S02]  /*0890*/  ISETP.LT.U32.AND.EX P0, PT, R11, R19, PT, P0 ;  /* 0x000000130b00720c */ /* 0x000fe40003f01100 */
[----:B------:R-:W-:Y:S02]  /*08a0*/  LOP3.LUT R33, R25, 0xffc00000, RZ, 0xc0, !PT ;  /* 0xffc0000019217812 */ /* 0x000fe400078ec0ff */
[----:B------:R-:W-:Y:S01]  /*08b0*/  SEL R24, R10, R18, P1 ;  /* 0x000000120a187207 */ /* 0x000fe20000800000 */
[----:B0-----:R-:W-:-:S08]  /*08c0*/  DMUL R26, R34, R34 ;  /* 0x00000022221a7228 */ /* 0x001fd00000000000 */
[----:B------:R-:W-:Y:S01]  /*08d0*/  DFMA R26, R8, -R26, 1 ;  /* 0x3ff00000081a742b */ /* 0x000fe2000000081a */
[----:B------:R-:W-:Y:S01]  /*08e0*/  IADD3 R9, -R33, 0x7fd00000, RZ ;  /* 0x7fd0000021097810 */ /* 0x000fe20007ffe1ff */
[----:B------:R-:W-:-:S06]  /*08f0*/  IMAD.MOV.U32 R8, RZ, RZ, RZ ;  /* 0x000000ffff087224 */ /* 0x000fcc00078e00ff */
[----:B------:R-:W-:Y:S02]  /*0900*/  DFMA R30, R26, R16, 0.5 ;  /* 0x3fe000001a1e742b */ /* 0x000fe40000000010 */
[----:B------:R-:W-:Y:S02]  /*0910*/  DMUL R26, R34, R26 ;  /* 0x0000001a221a7228 */ /* 0x000fe40000000000 */
[----:B------:R-:W-:-:S06]  /*0920*/  DMUL R28, R8, R24 ;  /* 0x00000018081c7228 */ /* 0x000fcc0000000000 */
[----:B------:R-:W-:Y:S01]  /*0930*/  DFMA R34, R30, R26, R34 ;  /* 0x0000001a1e22722b */ /* 0x000fe20000000022 */
[----:B------:R-:W-:Y:S01]  /*0940*/  SEL R26, R10, R18, P0 ;  /* 0x000000120a1a7207 */ /* 0x000fe20000000000 */
[----:B------:R-:W-:Y:S01]  /*0950*/  IMAD.MOV.U32 R10, RZ, RZ, RZ ;  /* 0x000000ffff0a7224 */ /* 0x000fe200078e00ff */
[----:B------:R-:W-:-:S06]  /*0960*/  SEL R27, R11, R19, P0 ;  /* 0x000000130b1b7207 */ /* 0x000fcc0000000000 */
[----:B------:R-:W-:-:S08]  /*0970*/  DMUL R8, R8, R26 ;  /* 0x0000001a08087228 */ /* 0x000fd00000000000 */
        /* <DEDUP_REMOVED lines=11> */
[----:B0-----:R-:W-:-:S08]  /*0a30*/  DMUL R30, R10, R10 ;  /* 0x0000000a0a1e7228 */ /* 0x001fd00000000000 */
[----:B------:R-:W-:-:S08]  /*0a40*/  DFMA R30, R14, -R30, 1 ;  /* 0x3ff000000e1e742b */ /* 0x000fd0000000081e */
[----:B------:R-:W-:Y:S02]  /*0a50*/  DFMA R8, R30, R16, 0.5 ;  /* 0x3fe000001e08742b */ /* 0x000fe40000000010 */
[----:B------:R-:W-:-:S08]  /*0a60*/  DMUL R30, R10, R30 ;  /* 0x0000001e0a1e7228 */ /* 0x000fd00000000000 */
[----:B------:R-:W-:Y:S01]  /*0a70*/  DFMA R30, R8, R30, R10 ;  /* 0x0000001e081e722b */ /* 0x000fe2000000000a */
[----:B------:R-:W2:Y:S01]  /*0a80*/  LDG.E.128 R8, desc[UR8][R36.64+0x1000] ;  /* 0x0010000824087981 */ /* 0x000ea2000c1e1d00 */
[----:B------:R-:W-:-:S03]  /*0a90*/  DSETP.NEU.AND P4, PT, R12, RZ, PT ;  /* 0x000000ff0c00722a */ /* 0x000fc60003f8d000 */
[----:B------:R0:W3:Y:S01]  /*0aa0*/  LDG.E.128 R12, desc[UR8][R36.64+0x1800] ;  /* 0x00180008240c7981 */ /* 0x0000e2000c1e1d00 */
[----:B------:R-:W-:Y:S01]  /*0ab0*/  DMUL R20, R20, R34 ;  /* 0x0000002214147228 */ /* 0x000fe20000000000 */
[----:B------:R-:W-:Y:S01]  /*0ac0*/  ISETP.GE.U32.AND P3, PT, R7, 0x7ff00000, PT ;  /* 0x7ff000000700780c */ /* 0x000fe20003f66070 */
[----:B------:R-:W-:Y:S01]  /*0ad0*/  DMUL R28, R28, R30 ;  /* 0x0000001e1c1c7228 */ /* 0x000fe20000000000 */
[----:B------:R-:W-:Y:S01]  /*0ae0*/  LOP3.LUT R33, R33, 0x100000, RZ, 0xfc, !PT ;  /* 0x0010000021217812 */ /* 0x000fe200078efcff */
[----:B------:R-:W-:Y:S01]  /*0af0*/  IMAD.MOV.U32 R30, RZ, RZ, RZ ;  /* 0x000000ffff1e7224 */ /* 0x000fe200078e00ff */
[----:B------:R-:W-:Y:S01]  /*0b00*/  UMOV UR6, UR5 ;  /* 0x0000000500067c82 */ /* 0x000fe20008000000 */
[----:B------:R-:W-:Y:S01]  /*0b10*/  DSETP.NEU.AND P2, PT, R26, RZ, PT ;  /* 0x000000ff1a00722a */ /* 0x000fe20003f4d000 */
[----:B0-----:R-:W-:Y:S01]  /*0b20*/  LOP3.LUT R37, R32, 0x100000, RZ, 0xfc, !PT ;  /* 0x0010000020257812 */ /* 0x001fe200078efcff */
[----:B------:R-:W-:Y:S02]  /*0b30*/  IMAD.MOV.U32 R36, RZ, RZ, RZ ;  /* 0x000000ffff247224 */ /* 0x000fe400078e00ff */
[----:B------:R-:W-:-:S04]  /*0b40*/  IMAD.MOV.U32 R32, RZ, RZ, RZ ;  /* 0x000000ffff207224 */ /* 0x000fc800078e00ff */
[----:B------:R-:W-:Y:S02]  /*0b50*/  DMUL R20, R20, R36 ;  /* 0x0000002414147228 */ /* 0x000fe40000000000 */
[----:B------:R-:W-:-:S08]  /*0b60*/  DMUL R28, R28, R32 ;  /* 0x000000201c1c7228 */ /* 0x000fd00000000000 */
[----:B------:R-:W-:Y:S02]  /*0b70*/  @!P3 FSEL R2, R22, R20, !P4 ;  /* 0x000000141602b208 */ /* 0x000fe40006000000 */
[----:B------:R-:W-:Y:S01]  /*0b80*/  @!P3 FSEL R7, R23, R21, !P4 ;  /* 0x000000151707b208 */ /* 0x000fe20006000000 */
[----:B--2---:R-:W-:Y:S02]  /*0b90*/  DADD R34, -RZ, |R8| ;  /* 0x00000000ff227229 */ /* 0x004fe40000000508 */
[----:B---3--:R-:W-:-:S08]  /*0ba0*/  DADD R12, -RZ, |R12| ;  /* 0x00000000ff0c7229 */ /* 0x008fd0000000050c */
        /* <DEDUP_REMOVED lines=9> */
[----:B------:R-:W-:Y:S02]  /*0c40*/  SEL R21, R35, R19, P0 ;  /* 0x0000001323157207 */ /* 0x000fe40000000000 */
[----:B------:R-:W-:Y:S02]  /*0c50*/  ISETP.GE.U32.AND P0, PT, R27, 0x7ff00000, PT ;  /* 0x7ff000001b00780c */ /* 0x000fe40003f06070 */
[----:B------:R-:W-:-:S02]  /*0c60*/  DMUL R32, R30, R8 ;  /* 0x000000081e207228 */ /* 0x000fc40000000000 */
[----:B------:R-:W-:-:S08]  /*0c70*/  DMUL R30, R30, R20 ;  /* 0x000000141e1e7228 */ /* 0x000fd00000000000 */
[----:B------:R-:W-:Y:S01]  /*0c80*/  DMUL R30, R30, R30 ;  /* 0x0000001e1e1e7228 */ /* 0x000fe20000000000 */
[----:B------:R-:W-:Y:S02]  /*0c90*/  @!P0 FSEL R26, R24, R28, !P2 ;  /* 0x0000001c181a8208 */ /* 0x000fe40005000000 */
[----:B------:R-:W-:Y:S01]  /*0ca0*/  @!P0 FSEL R27, R25, R29, !P2 ;  /* 0x0000001d191b8208 */ /* 0x000fe20005000000 */
[----:B------:R-:W-:Y:S02]  /*0cb0*/  DADD R28, -RZ, |R10| ;  /* 0x00000000ff1c7229 */ /* 0x000fe4000000050a */
[----:B------:R-:W-:Y:S02]  /*0cc0*/  DSETP.NEU.AND P2, PT, R20, RZ, PT ;  /* 0x000000ff1400722a */ /* 0x000fe40003f4d000 */
[----:B------:R-:W-:Y:S01]  /*0cd0*/  DFMA R30, R32, R32, R30 ;  /* 0x00000020201e722b */ /* 0x000fe2000000001e */
[----:B------:R-:W-:-:S05]  /*0ce0*/  IMAD.MOV.U32 R32, RZ, RZ, RZ ;  /* 0x000000ffff207224 */ /* 0x000fca00078e00ff */
[----:B------:R-:W-:Y:S02]  /*0cf0*/  ISETP.LT.U32.AND P0, PT, R28, R18, PT ;  /* 0x000000121c00720c */ /* 0x000fe40003f01070 */
[----:B------:R-:W-:Y:S02]  /*0d00*/  DSETP.MIN.AND P1, P3, R30, UR4, PT ;  /* 0x000000041e007e2a */ /* 0x000fe4000bb20000 */
[----:B------:R-:W-:Y:S01]  /*0d10*/  IMAD.MOV.U32 R23, RZ, RZ, R31 ;  /* 0x000000ffff177224 */ /* 0x000fe200078e001f */
[----:B------:R-:W-:-:S04]  /*0d20*/  ISETP.LT.U32.AND.EX P0, PT, R29, R19, PT, P0 ;  /* 0x000000131d00720c */ /* 0x000fc80003f01100 */
        /* <DEDUP_REMOVED lines=8> */
[----:B------:R-:W-:-:S04]  /*0db0*/  ISETP.GT.U32.AND P1, PT, R28, R18, PT ;  /* 0x000000121c00720c */ /* 0x000fc80003f24070 */
[----:B------:R-:W-:-:S04]  /*0dc0*/  ISETP.GT.U32.AND.EX P1, PT, R29, R19, PT, P1 ;  /* 0x000000131d00720c */ /* 0x000fc80003f24110 */
[----:B------:R-:W-:Y:S01]  /*0dd0*/  SEL R23, R29, R19, P1 ;  /* 0x000000131d177207 */ /* 0x000fe20000800000 */
[----:B0-----:R-:W-:-:S08]  /*0de0*/  DMUL R24, R32, R32 ;  /* 0x0000002020187228 */ /* 0x001fd00000000000 */
[----:B------:R-:W-:Y:S01]  /*0df0*/  DFMA R24, R34, -R24, 1 ;  /* 0x3ff000002218742b */ /* 0x000fe20000000818 */
[----:B------:R-:W-:-:S07]  /*0e00*/  IMAD.MOV.U32 R34, RZ, RZ, RZ ;  /* 0x000000ffff227224 */ /* 0x000fce00078e00ff */
[----:B------:R-:W-:Y:S02]  /*0e10*/  DFMA R10, R24, R16, 0.5 ;  /* 0x3fe00000180a742b */ /* 0x000fe40000000010 */
[----:B------:R-:W-:-:S08]  /*0e20*/  DMUL R24, R32, R24 ;  /* 0x0000001820187228 */ /* 0x000fd00000000000 */
[----:B------:R-:W-:Y:S01]  /*0e30*/  DFMA R24, R10, R24, R32 ;  /* 0x000000180a18722b */ /* 0x000fe20000000020 */
[----:B------:R-:W-:Y:S01]  /*0e40*/  LOP3.LUT R32, R23, 0xffc00000, RZ, 0xc0, !PT ;  /* 0xffc0000017207812 */ /* 0x000fe200078ec0ff */
[----:B------:R-:W-:Y:S01]  /*0e50*/  IMAD.MOV.U32 R10, RZ, RZ, RZ ;  /* 0x000000ffff0a7224 */ /* 0x000fe200078e00ff */
[----:B------:R-:W-:Y:S01]  /*0e60*/  LOP3.LUT R11, R22, 0x100000, RZ, 0xfc, !PT ;  /* 0x00100000160b7812 */ /* 0x000fe200078efcff */
[----:B------:R-:W0:Y:S01]  /*0e70*/  S2R R33, SR_TID.X ;  /* 0x0000000000217919 */ /* 0x000e220000002100 */
[----:B------:R-:W-:-:S03]  /*0e80*/  SEL R22, R28, R18, P1 ;  /* 0x000000121c167207 */ /* 0x000fc60000800000 */
[----:B------:R-:W-:Y:S01]  /*0e90*/  DMUL R24, R30, R24 ;  /* 0x000000181e187228 */ /* 0x000fe20000000000 */
[----:B------:R-:W-:Y:S02]  /*0ea0*/  IADD3 R35, -R32, 0x7fd00000, RZ ;  /* 0x7fd0000020237810 */ /* 0x000fe40007ffe1ff */
[----:B------:R-:W-:Y:S02]  /*0eb0*/  SEL R30, R28, R18, P0 ;  /* 0x000000121c1e7207 */ /* 0x000fe40000000000 */
[----:B------:R-:W-:Y:S02]  /*0ec0*/  SEL R31, R29, R19, P0 ;  /* 0x000000131d1f7207 */ /* 0x000fe40000000000 */
[----:B------:R-:W-:Y:S01]  /*0ed0*/  ISETP.GE.U32.AND P0, PT, R21, 0x7ff00000, PT ;  /* 0x7ff000001500780c */ /* 0x000fe20003f06070 */
[----:B------:R-:W-:Y:S02]  /*0ee0*/  DMUL R10, R24, R10 ;  /* 0x0000000a180a7228 */ /* 0x000fe40000000000 */
[----:B------:R-:W-:-:S02]  /*0ef0*/  DMUL R24, R34, R22 ;  /* 0x0000001622187228 */ /* 0x000fc40000000000 */
[----:B------:R-:W-:-:S08]  /*0f00*/  DMUL R34, R34, R30 ;  /* 0x0000001e22227228 */ /* 0x000fd00000000000 */
[----:B------:R-:W-:Y:S01]  /*0f10*/  DMUL R34, R34, R34 ;  /* 0x0000002222227228 */ /* 0x000fe20000000000 */
[----:B------:R-:W-:Y:S01]  /*0f20*/  @!P0 FSEL R20, R8, R10, !P2 ;  /* 0x0000000a08148208 */ /* 0x000fe20005000000 */
[----:B------:R-:W-:Y:S01]  /*0f30*/  IMAD.MOV.U32 R10, RZ, RZ, RZ ;  /* 0x000000ffff0a7224 */ /* 0x000fe200078e00ff */
[----:B------:R-:W-:Y:S01]  /*0f40*/  @!P0 FSEL R21, R9, R11, !P2 ;  /* 0x0000000b09158208 */ /* 0x000fe20005000000 */
[----:B------:R-:W-:-:S04]  /*0f50*/  DSETP.NEU.AND P2, PT, R30, RZ, PT ;  /* 0x000000ff1e00722a */ /* 0x000fc80003f4d000 */
        /* <DEDUP_REMOVED lines=8> */
[----:B------:R-:W1:Y:S02]  /*0fe0*/  MUFU.RSQ64H R11, R37 ;  /* 0x00000025000b7308 */ /* 0x000e640000001c00 */
[----:B------:R-:W-:Y:S01]  /*0ff0*/  SEL R36, R8, UR6, P1 ;  /* 0x0000000608247c07 */ /* 0x000fe20008800000 */
[----:B------:R-:W-:Y:S01]  /*1000*/  UMOV UR6, UR5 ;  /* 0x0000000500067c82 */ /* 0x000fe20008000000 */
[----:B------:R-:W2:Y:S01]  /*1010*/  LDC.64 R8, c[0x0][0x228] ;  /* 0x00008a00ff087b82 */ /* 0x000ea20000000a00 */
[----:B-1----:R-:W-:-:S08]  /*1020*/  DMUL R24, R10, R10 ;  /* 0x0000000a0a187228 */ /* 0x002fd00000000000 */
[----:B------:R-:W-:Y:S01]  /*1030*/  DFMA R24, R36, -R24, 1 ;  /* 0x3ff000002418742b */ /* 0x000fe20000000818 */
[----:B--2---:R-:W-:Y:S01]  /*1040*/  IMAD.WIDE.U32 R28, R0, 0x8, R8 ;  /* 0x00000008001c7825 */ /* 0x004fe200078e0008 */
[----:B------:R-:W-:-:S06]  /*1050*/  DADD R8, -RZ, |R14| ;  /* 0x00000000ff087229 */ /* 0x000fcc000000050e */
[----:B------:R-:W-:Y:S02]  /*1060*/  DFMA R14, R24, R16, 0.5 ;  /* 0x3fe00000180e742b */ /* 0x000fe40000000010 */
[----:B------:R-:W-:Y:S02]  /*1070*/  DMUL R24, R10, R24 ;  /* 0x000000180a187228 */ /* 0x000fe40000000000 */
[CC--:B------:R-:W-:Y:S02]  /*1080*/  ISETP.GT.U32.AND P1, PT, R8.reuse, R18.reuse, PT ;  /* 0x000000120800720c */ /* 0x0c0fe40003f24070 */
[----:B------:R-:W-:-:S04]  /*1090*/  ISETP.LT.U32.AND P0, PT, R8, R18, PT ;  /* 0x000000120800720c */ /* 0x000fc80003f01070 */
[----:B------:R-:W-:Y:S01]  /*10a0*/  DFMA R10, R14, R24, R10 ;  /* 0x000000180e0a722b */ /* 0x000fe2000000000a */
[-C--:B------:R-:W-:Y:S01]  /*10b0*/  ISETP.GT.U32.AND.EX P1, PT, R9, R19.reuse, PT, P1 ;  /* 0x000000130900720c */ /* 0x080fe20003f24110 */
[----:B0-----:R-:W-:Y:S01]  /*10c0*/  IMAD.WIDE R24, R33, 0x10, R28 ;  /* 0x0000001021187825 */ /* 0x001fe200078e021c */
[CC--:B------:R-:W-:Y:S02]  /*10d0*/  ISETP.LT.U32.AND.EX P0, PT, R9.reuse, R19.reuse, PT, P0 ;  /* 0x000000130900720c */ /* 0x0c0fe40003f01100 */
[CC--:B------:R-:W-:Y:S02]  /*10e0*/  SEL R15, R9.reuse, R19.reuse, P1 ;  /* 0x00000013090f7207 */ /* 0x0c0fe40000800000 */
[CC--:B------:R-:W-:Y:S01]  /*10f0*/  SEL R0, R8.reuse, R18.reuse, P0 ;  /* 0x0000001208007207 */ /* 0x0c0fe20000000000 */
[----:B------:R-:W-:Y:S01]  /*1100*/  DMUL R34, R34, R10 ;  /* 0x0000000a22227228 */ /* 0x000fe20000000000 */
[-C--:B------:R-:W-:Y:S01]  /*1110*/  SEL R33, R9, R19.reuse, P0 ;  /* 0x0000001309217207 */ /* 0x080fe20000000000 */
[----:B------:R-:W-:Y:S01]  /*1120*/  IMAD.MOV.U32 R9, RZ, RZ, R5 ;  /* 0x000000ffff097224 */ /* 0x000fe200078e0005 */
[-C--:B------:R-:W-:Y:S01]  /*1130*/  SEL R14, R8, R18.reuse, P1 ;  /* 0x00000012080e7207 */ /* 0x080fe20000800000 */
[----:B------:R-:W-:Y:S01]  /*1140*/  IMAD.MOV.U32 R8, RZ, RZ, R6 ;  /* 0x000000ffff087224 */ /* 0x000fe200078e0006 */
[----:B------:R-:W-:Y:S01]  /*1150*/  LOP3.LUT R28, R15, 0xffc00000, RZ, 0xc0, !PT ;  /* 0xffc000000f1c7812 */ /* 0x000fe200078ec0ff */
[----:B------:R-:W-:Y:S01]  /*1160*/  IMAD.MOV.U32 R10, RZ, RZ, R4 ;  /* 0x000000ffff0a7224 */ /* 0x000fe200078e0004 */
[----:B------:R-:W-:Y:S01]  /*1170*/  ISETP.GT.U32.AND P1, PT, R12, R18, PT ;  /* 0x000000120c00720c */ /* 0x000fe20003f24070 */
[----:B------:R-:W-:Y:S01]  /*1180*/  IMAD.MOV.U32 R11, RZ, RZ, R3 ;  /* 0x000000ffff0b7224 */ /* 0x000fe200078e0003 */
[----:B------:R-:W-:Y:S01]  /*1190*/  IADD3 R29, -R28, 0x7fd00000, RZ ;  /* 0x7fd000001c1d7810 */ /* 0x000fe20007ffe1ff */
[----:B------:R-:W-:Y:S01]  /*11a0*/  IMAD.MOV.U32 R28, RZ, RZ, RZ ;  /* 0x000000ffff1c7224 */ /* 0x000fe200078e00ff */
[----:B------:R-:W-:-:S02]  /*11b0*/  ISETP.GT.U32.AND.EX P1, PT, R13, R19, PT, P1 ;  /* 0x000000130d00720c */ /* 0x000fc40003f24110 */
[----:B------:R0:W-:Y:S01]  /*11c0*/  STG.E.128 desc[UR8][R24.64], R8 ;  /* 0x0000000818007986 */ /* 0x0001e2000c101d08 */
[CC--:B------:R-:W-:Y:S02]  /*11d0*/  ISETP.LT.U32.AND P0, PT, R12.reuse, R18.reuse, PT ;  /* 0x000000120c00720c */ /* 0x0c0fe40003f01070 */
[----:B------:R-:W-:Y:S02]  /*11e0*/  DMUL R4, R28, R14 ;  /* 0x0000000e1c047228 */ /* 0x000fe40000000000 */
[CC--:B------:R-:W-:Y:S01]  /*11f0*/  ISETP.LT.U32.AND.EX P0, PT, R13.reuse, R19.reuse, PT, P0 ;  /* 0x000000130d00720c */ /* 0x0c0fe20003f01100 */
[----:B0-----:R-:W-:Y:S01]  /*1200*/  IMAD.MOV.U32 R10, RZ, RZ, R0 ;  /* 0x000000ffff0a7224 */ /* 0x001fe200078e0000 */
[----:B------:R-:W-:Y:S01]  /*1210*/  SEL R9, R13, R19, P1 ;  /* 0x000000130d097207 */ /* 0x000fe20000800000 */
[----:B------:R-:W-:Y:S01]  /*1220*/  IMAD.MOV.U32 R11, RZ, RZ, R33 ;  /* 0x000000ffff0b7224 */ /* 0x000fe200078e0021 */
[----:B------:R-:W-:Y:S02]  /*1230*/  SEL R8, R12, R18, P1 ;  /* 0x000000120c087207 */ /* 0x000fe40000800000 */
[----:B------:R-:W-:-:S03]  /*1240*/  LOP3.LUT R3, R9, 0xffc00000, RZ, 0xc0, !PT ;  /* 0xffc0000009037812 */ /* 0x000fc600078ec0ff */
[----:B------:R-:W-:Y:S01]  /*1250*/  DMUL R36, R28, R10 ;  /* 0x0000000a1c247228 */ /* 0x000fe20000000000 */
[----:B------:R-:W-:Y:S01]  /*1260*/  LOP3.LUT R29, R32, 0x100000, RZ, 0xfc, !PT ;  /* 0x00100000201d7812 */ /* 0x000fe200078efcff */
[----:B------:R-:W-:-:S06]  /*1270*/  DSETP.NEU.AND P3, PT, R10, RZ, PT ;  /* 0x000000ff0a00722a */ /* 0x000fcc0003f6d000 */
[----:B------:R-:W-:Y:S02]  /*1280*/  DMUL R36, R36, R36 ;  /* 0x0000002424247228 */ /* 0x000fe40000000000 */
[----:B------:R-:W-:Y:S01]  /*1290*/  DMUL R34, R34, R28 ;  /* 0x0000001c22227228 */ /* 0x000fe20000000000 */
[----:B------:R-:W-:Y:S01]  /*12a0*/  SEL R28, R12, R18, P0 ;  /* 0x000000120c1c7207 */ /* 0x000fe20000000000 */
[----:B------:R-:W-:Y:S01]  /*12b0*/  IMAD.MOV.U32 R18, RZ, RZ, RZ ;  /* 0x000000ffff127224 */ /* 0x000fe200078e00ff */
[----:B------:R-:W-:-:S03]  /*12c0*/  SEL R29, R13, R19, P0 ;  /* 0x000000130d1d7207 */ /* 0x000fc60000000000 */
[----:B------:R-:W-:Y:S01]  /*12d0*/  DFMA R4, R4, R4, R36 ;  /* 0x000000040404722b */ /* 0x000fe20000000024 */
[----:B------:R-:W-:Y:S01]  /*12e0*/  IADD3 R19, -R3, 0x7fd00000, RZ ;  /* 0x7fd0000003137810 */ /* 0x000fe20007ffe1ff */
[----:B------:R-:W-:Y:S01]  /*12f0*/  IMAD.MOV.U32 R36, RZ, RZ, RZ ;  /* 0x000000ffff247224 */ /* 0x000fe200078e00ff */
[----:B------:R-:W-:-:S04]  /*1300*/  DSETP.NEU.AND P0, PT, R28, RZ, PT ;  /* 0x000000ff1c00722a */ /* 0x000fc80003f0d000 */
[----:B------:R-:W-:Y:S02]  /*1310*/  DMUL R12, R18, R8 ;  /* 0x00000008120c7228 */ /* 0x000fe40000000000 */
[----:B------:R-:W-:Y:S01]  /*1320*/  DSETP.MIN.AND P1, P4, R4, UR4, PT ;  /* 0x0000000404007e2a */ /* 0x000fe2000bc20000 */
[----:B------:R-:W-:Y:S01]  /*1330*/  IMAD.MOV.U32 R6, RZ, RZ, R5 ;  /* 0x000000ffff067224 */ /* 0x000fe200078e0005 */
[----:B------:R-:W-:-:S04]  /*1340*/  DMUL R18, R18, R28 ;  /* 0x0000001c12127228 */ /* 0x000fc80000000000 */
[----:B------:R-:W-:Y:S01]  /*1350*/  FSEL R11, R6, UR6, P1 ;  /* 0x00000006060b7c08 */ /* 0x000fe20008800000 */
[----:B------:R-:W-:Y:S01]  /*1360*/  IMAD.U32 R6, RZ, RZ, UR6 ;  /* 0x00000006ff067e24 */ /* 0x000fe2000f8e00ff */
[----:B------:R-:W-:Y:S02]  /*1370*/  UMOV UR6, UR4 ;  /* 0x0000000400067c82 */ /* 0x000fe40008000000 */
[----:B------:R-:W-:-:S04]  /*1380*/  DMUL R18, R18, R18 ;  /* 0x0000001212127228 */ /* 0x000fc80000000000 */
[----:B------:R-:W-:Y:S01]  /*1390*/  @P4 LOP3.LUT R11, R6, 0x80000, RZ, 0xfc, !PT ;  /* 0x00080000060b4812 */ /* 0x000fe200078efcff */
[----:B------:R-:W-:-:S03]  /*13a0*/  IMAD.MOV.U32 R6, RZ, RZ, R4 ;  /* 0x000000ffff067224 */ /* 0x000fc600078e0004 */
[----:B------:R-:W0:Y:S01]  /*13b0*/  MUFU.RSQ64H R37, R11 ;  /* 0x0000000b00257308 */ /* 0x000e220000001c00 */
[----:B------:R-:W-:Y:S01]  /*13c0*/  DFMA R18, R12, R12, R18 ;  /* 0x0000000c0c12722b */ /* 0x000fe20000000012 */
[----:B------:R-:W-:Y:S01]  /*13d0*/  SEL R10, R6, UR6, P1 ;  /* 0x00000006060a7c07 */ /* 0x000fe20008800000 */
[----:B------:R-:W-:Y:S01]  /*13e0*/  UMOV UR6, UR5 ;  /* 0x0000000500067c82 */ /* 0x000fe20008000000 */
[----:B------:R-:W-:-:S05]  /*13f0*/  ISETP.GE.U32.AND P1, PT, R31, 0x7ff00000, PT ;  /* 0x7ff000001f00780c */ /* 0x000fca0003f26070 */
[----:B------:R-:W-:Y:S02]  /*1400*/  DSETP.MIN.AND P4, P5, R18, UR4, PT ;  /* 0x0000000412007e2a */ /* 0x000fe4000bd80000 */
[----:B------:R-:W-:Y:S01]  /*1410*/  IMAD.MOV.U32 R6, RZ, RZ, R19 ;  /* 0x000000ffff067224 */ /* 0x000fe200078e0013 */
[----:B0-----:R-:W-:-:S05]  /*1420*/  DMUL R12, R36, R36 ;  /* 0x00000024240c7228 */ /* 0x001fca0000000000 */
[----:B------:R-:W-:Y:S02]  /*1430*/  @!P1 FSEL R30, R22, R34, !P2 ;  /* 0x00000022161e9208 */ /* 0x000fe40005000000 */
[----:B------:R-:W-:-:S03]  /*1440*/  @!P1 FSEL R31, R23, R35, !P2 ;  /* 0x00000023171f9208 */ /* 0x000fc60005000000 */
[----:B------:R-:W-:Y:S01]  /*1450*/  IMAD.MOV.U32 R22, RZ, RZ, R30 ;  /* 0x000000ffff167224 */ /* 0x000fe200078e001e */
[----:B------:R-:W-:Y:S01]  /*1460*/  DFMA R12, R10, -R12, 1 ;  /* 0x3ff000000a0c742b */ /* 0x000fe2000000080c */
[----:B------:R-:W-:Y:S02]  /*1470*/  IMAD.MOV.U32 R23, RZ, RZ, R31 ;  /* 0x000000ffff177224 */ /* 0x000fe400078e001f */
[----:B------:R-:W-:Y:S02]  /*1480*/  IMAD.MOV.U32 R10, RZ, RZ, 0x0 ;  /* 0x00000000ff0a7424 */ /* 0x000fe400078e00ff */
[----:B------:R-:W-:Y:S01]  /*1490*/  IMAD.MOV.U32 R11, RZ, RZ, 0x3fd80000 ;  /* 0x3fd80000ff0b7424 */ /* 0x000fe200078e00ff */
[----:B------:R-:W-:Y:S05]  /*14a0*/  STG.E.128 desc[UR8][R24.64+0x1000], R20 ;  /* 0x0010001418007986 */ /* 0x000fea000c101d08 */
[----:B------:R-:W-:-:S02]  /*14b0*/  DFMA R10, R12, R10, 0.5 ;  /* 0x3fe000000c0a742b */ /* 0x000fc4000000000a */
[----:B------:R-:W-:-:S08]  /*14c0*/  DMUL R12, R36, R12 ;  /* 0x0000000c240c7228 */ /* 0x000fd00000000000 */
[----:B------:R-:W-:Y:S01]  /*14d0*/  DFMA R36, R10, R12, R36 ;  /* 0x0000000c0a24722b */ /* 0x000fe20000000024 */
[----:B------:R-:W-:Y:S01]  /*14e0*/  FSEL R13, R6, UR6, P4 ;  /* 0x00000006060d7c08 */ /* 0x000fe2000a000000 */
[----:B------:R-:W-:Y:S02]  /*14f0*/  IMAD.U32 R6, RZ, RZ, UR6 ;  /* 0x00000006ff067e24 */ /* 0x000fe4000f8e00ff */
[----:B------:R-:W-:-:S03]  /*1500*/  IMAD.MOV.U32 R10, RZ, RZ, RZ ;  /* 0x000000ffff0a7224 */ /* 0x000fc600078e00ff */
[----:B------:R-:W-:Y:S01]  /*1510*/  @P5 LOP3.LUT R13, R6, 0x80000, RZ, 0xfc, !PT ;  /* 0x00080000060d5812 */ /* 0x000fe200078efcff */
[----:B------:R-:W-:Y:S01]  /*1520*/  DMUL R36, R4, R36 ;  /* 0x0000002404247228 */ /* 0x000fe20000000000 */
[----:B------:R-:W-:Y:S01]  /*1530*/  IMAD.MOV.U32 R6, RZ, RZ, R18 ;  /* 0x000000ffff067224 */ /* 0x000fe200078e0012 */
[----:B------:R-:W-:Y:S01]  /*1540*/  LOP3.LUT R4, R15, 0xffc00000, RZ, 0xc0, !PT ;  /* 0xffc000000f047812 */ /* 0x000fe200078ec0ff */
[----:B------:R-:W0:Y:S01]  /*1550*/  MUFU.RSQ64H R11, R13 ;  /* 0x0000000d000b7308 */ /* 0x000e220000001c00 */
[----:B------:R-:W-:Y:S02]  /*1560*/  ISETP.GE.U32.AND P5, PT, R33, 0x7ff00000, PT ;  /* 0x7ff000002100780c */ /* 0x000fe40003fa6070 */
[----:B------:R-:W-:Y:S01]  /*1570*/  LOP3.LUT R5, R4, 0x100000, RZ, 0xfc, !PT ;  /* 0x0010000004057812 */ /* 0x000fe200078efcff */
[----:B------:R-:W-:Y:S01]  /*1580*/  IMAD.MOV.U32 R4, RZ, RZ, RZ ;  /* 0x000000ffff047224 */ /* 0x000fe200078e00ff */
[----:B------:R-:W-:Y:S01]  /*1590*/  SEL R12, R6, UR4, P4 ;  /* 0x00000004060c7c07 */ /* 0x000fe2000a000000 */
[----:B------:R-:W-:Y:S01]  /*15a0*/  IMAD.MOV.U32 R6, RZ, RZ, R26 ;  /* 0x000000ffff067224 */ /* 0x000fe200078e001a */
[----:B------:R-:W-:-:S03]  /*15b0*/  ISETP.GE.U32.AND P4, PT, R29, 0x7ff00000, PT ;  /* 0x7ff000001d00780c */ /* 0x000fc60003f86070 */
[----:B------:R-:W-:Y:S02]  /*15c0*/  DMUL R36, R36, R4 ;  /* 0x0000000424247228 */ /* 0x000fe40000000000 */
[----:B0-----:R-:W-:-:S08]  /*15d0*/  DMUL R4, R10, R10 ;  /* 0x0000000a0a047228 */ /* 0x001fd00000000000 */
[----:B------:R-:W-:Y:S02]  /*15e0*/  @!P5 FSEL R0, R14, R36, !P3 ;  /* 0x000000240e00d208 */ /* 0x000fe40005800000 */
[----:B------:R-:W-:Y:S01]  /*15f0*/  @!P5 FSEL R33, R15, R37, !P3 ;  /* 0x000000250f21d208 */ /* 0x000fe20005800000 */
[----:B------:R-:W-:Y:S02]  /*1600*/  DFMA R4, R12, -R4, 1 ;  /* 0x3ff000000c04742b */ /* 0x000fe40000000804 */
[----:B------:R-:W-:Y:S02]  /*1610*/  IMAD.MOV.U32 R30, RZ, RZ, R0 ;  /* 0x000000ffff1e7224 */ /* 0x000fe400078e0000 */
[----:B------:R-:W-:-:S04]  /*1620*/  IMAD.MOV.U32 R31, RZ, RZ, R33 ;  /* 0x000000ffff1f7224 */ /* 0x000fc800078e0021 */
[----:B------:R-:W-:Y:S02]  /*1630*/  DFMA R16, R4, R16, 0.5 ;  /* 0x3fe000000410742b */ /* 0x000fe40000000010 */
[----:B------:R-:W-:-:S08]  /*1640*/  DMUL R4, R10, R4 ;  /* 0x000000040a047228 */ /* 0x000fd00000000000 */
[----:B------:R-:W-:Y:S01]  /*1650*/  DFMA R4, R16, R4, R10 ;  /* 0x000000041004722b */ /* 0x000fe2000000000a */
[----:B------:R-:W-:-:S07]  /*1660*/  LOP3.LUT R11, R3, 0x100000, RZ, 0xfc, !PT ;  /* 0x00100000030b7812 */ /* 0x000fce00078efcff */
[----:B------:R-:W-:-:S08]  /*1670*/  DMUL R4, R18, R4 ;  /* 0x0000000412047228 */ /* 0x000fd00000000000 */
[----:B------:R-:W-:-:S10]  /*1680*/  DMUL R4, R4, R10 ;  /* 0x0000000a04047228 */ /* 0x000fd40000000000 */
[----:B------:R-:W-:Y:S01]  /*1690*/  @!P4 FSEL R29, R9, R5, !P0 ;  /* 0x00000005091dc208 */ /* 0x000fe20004000000 */
[----:B------:R-:W-:Y:S01]  /*16a0*/  IMAD.MOV.U32 R5, RZ, RZ, R7 ;  /* 0x000000ffff057224 */ /* 0x000fe200078e0007 */
[----:B------:R-:W-:Y:S01]  /*16b0*/  @!P4 FSEL R28, R8, R4, !P0 ;  /* 0x00000004081cc208 */ /* 0x000fe20004000000 */
[----:B------:R-:W-:Y:S02]  /*16c0*/  IMAD.MOV.U32 R4, RZ, RZ, R2 ;  /* 0x000000ffff047224 */ /* 0x000fe400078e0002 */
[----:B------:R-:W-:Y:S02]  /*16d0*/  IMAD.MOV.U32 R7, RZ, RZ, R27 ;  /* 0x000000ffff077224 */ /* 0x000fe400078e001b */
[----:B------:R-:W-:Y:S04]  /*16e0*/  STG.E.128 desc[UR8][R24.64+0x1800], R28 ;  /* 0x0018001c18007986 */ /* 0x000fe8000c101d08 */
[----:B------:R-:W-:Y:S01]  /*16f0*/  STG.E.128 desc[UR8][R24.64+0x800], R4 ;  /* 0x0008000418007986 */ /* 0x000fe2000c101d08 */
[----:B------:R-:W-:Y:S05]  /*1700*/  EXIT ;  /* 0x000000000000794d */ /* 0x000fea0003800000 */
.L_x_5196:
[----:B------:R-:W0:Y:S02]  /*1710*/  S2R R3, SR_TID.X ;  /* 0x0000000000037919 */ /* 0x000e240000002100 */
[----:B0-----:R-:W-:Y:S01]  /*1720*/  ISETP.GE.AND P2, PT, R3, R2, PT ;  /* 0x000000020300720c */ /* 0x001fe20003f46270 */
[----:B------:R-:W-:-:S12]  /*1730*/  IMAD.MOV.U32 R5, RZ, RZ, R3 ;  /* 0x000000ffff057224 */ /* 0x000fd800078e0003 */
        /* <DEDUP_REMOVED lines=9> */
[----:B0-----:R-:W-:Y:S01]  /*17d0*/  @!P4 IMAD.WIDE.U32 R8, R7, 0x8, R8 ;  /* 0x000000080708c825 */ /* 0x001fe200078e0008 */
[----:B------:R-:W-:Y:S02]  /*17e0*/  CS2R R6, SRZ ;  /* 0x0000000000067805 */ /* 0x000fe4000001ff00 */
[----:B------:R-:W-:-:S04]  /*17f0*/  ISETP.GE.AND P3, PT, R5, R2, PT ;  /* 0x000000020500720c */ /* 0x000fc80003f66270 */
[----:B------:R-:W5:Y:S09]  /*1800*/  @!P4 LDG.E.64 R6, desc[UR8][R8.64] ;  /* 0x000000080806c981 */ /* 0x000f72000c1e1b00 */
[----:B------:R-:W-:Y:S01]  /*1810*/  @!P3 IMAD.IADD R19, R0, 0x1, R5 ;  /* 0x000000010013b824 */ /* 0x000fe200078e0205 */
[----:B------:R-:W-:Y:S01]  /*1820*/  CS2R R20, SRZ ;  /* 0x0000000000147805 */ /* 0x000fe2000001ff00 */
[----:B------:R-:W-:Y:S01]  /*1830*/  @!P3 VIADD R5, R5, 0x80 ;  /* 0x000000800505b836 */ /* 0x000fe20000000000 */
[----:B------:R-:W0:Y:S04]  /*1840*/  @!P3 LDC.64 R12, c[0x0][0x230] ;  /* 0x00008c00ff0cbb82 */ /* 0x000e280000000a00 */
[----:B------:R-:W-:-:S13]  /*1850*/  ISETP.GE.AND P1, PT, R5, R2, PT ;  /* 0x000000020500720c */ /* 0x000fda0003f26270 */
[----:B------:R-:W-:Y:S01]  /*1860*/  @!P1 IMAD.IADD R25, R0, 0x1, R5 ;  /* 0x0000000100199824 */ /* 0x000fe200078e0205 */
[----:B------:R-:W-:Y:S01]  /*1870*/  CS2R R22, SRZ ;  /* 0x0000000000167805 */ /* 0x000fe2000001ff00 */
[----:B------:R-:W-:Y:S01]  /*1880*/  @!P1 VIADD R5, R5, 0x80 ;  /* 0x0000008005059836 */ /* 0x000fe20000000000 */
[----:B------:R-:W2:Y:S04]  /*1890*/  @!P1 LDC.64 R14, c[0x0][0x230] ;  /* 0x00008c00ff0e9b82 */ /* 0x000ea80000000a00 */
[----:B------:R-:W-:Y:S01]  /*18a0*/  ISETP.GE.AND P0, PT, R5, R2, PT ;  /* 0x000000020500720c */ /* 0x000fe20003f06270 */
[----:B-1----:R-:W-:-:S05]  /*18b0*/  @!P5 IMAD.WIDE.U32 R10, R17, 0x8, R10 ;  /* 0x00000008110ad825 */ /* 0x002fca00078e000a */
[----:B------:R1:W5:Y:S07]  /*18c0*/  @!P5 LDG.E.64 R20, desc[UR8][R10.64] ;  /* 0x000000080a14d981 */ /* 0x00036e000c1e1b00 */
[----:B------:R-:W3:Y:S01]  /*18d0*/  @!P0 LDC.64 R16, c[0x0][0x230] ;  /* 0x00008c00ff108b82 */ /* 0x000ee20000000a00 */
[----:B------:R-:W-:Y:S02]  /*18e0*/  @!P0 IMAD.IADD R27, R0, 0x1, R5 ;  /* 0x00000001001b8824 */ /* 0x000fe400078e0205 */
[----:B------:R-:W-:-:S05]  /*18f0*/  @!P0 VIADD R5, R5, 0x80 ;  /* 0x0000008005058836 */ /* 0x000fca0000000000 */
[----:B------:R-:W-:-:S13]  /*1900*/  ISETP.GE.AND P4, PT, R5, R2, PT ;  /* 0x000000020500720c */ /* 0x000fda0003f86270 */
[----:B-1----:R-:W1:Y:S01]  /*1910*/  @!P4 LDC.64 R10, c[0x0][0x230] ;  /* 0x00008c00ff0acb82 */ /* 0x002e620000000a00 */
[----:B---3--:R-:W-:Y:S01]  /*1920*/  @!P0 IMAD.WIDE.U32 R8, R27, 0x8, R16 ;  /* 0x000000081b088825 */ /* 0x008fe200078e0010 */
[----:B------:R-:W-:-:S03]  /*1930*/  CS2R R26, SRZ ;  /* 0x00000000001a7805 */ /* 0x000fc6000001ff00 */
[----:B------:R-:W-:Y:S02]  /*1940*/  @!P4 IMAD.IADD R17, R0, 0x1, R5 ;  /* 0x000000010011c824 */ /* 0x000fe400078e0205 */
[----:B------:R-:W-:Y:S01]  /*1950*/  @!P4 VIADD R5, R5, 0x80 ;  /* 0x000000800505c836 */ /* 0x000fe20000000000 */
[----:B------:R3:W5:Y:S04]  /*1960*/  @!P0 LDG.E.64 R26, desc[UR8][R8.64] ;  /* 0x00000008081a8981 */ /* 0x000768000c1e1b00 */
[----:B------:R-:W-:Y:S01]  /*1970*/  ISETP.GE.AND P0, PT, R5, R2, PT ;  /* 0x000000020500720c */ /* 0x000fe20003f06270 */
[----:B0-----:R-:W-:-:S05]  /*1980*/  @!P3 IMAD.WIDE.U32 R12, R19, 0x8, R12 ;  /* 0x00000008130cb825 */ /* 0x001fca00078e000c */
[----:B------:R1:W5:Y:S01]  /*1990*/  @!P3 LDG.E.64 R22, desc[UR8][R12.64] ;  /* 0x000000080c16b981 */ /* 0x000362000c1e1b00 */
[----:B---3--:R-:W0:Y:S01]  /*19a0*/  @!P2 LDC.64 R8, c[0x0][0x230] ;  /* 0x00008c00ff08ab82 */ /* 0x008e220000000a00 */
[----:B-1----:R-:W-:-:S07]  /*19b0*/  @!P4 IMAD.WIDE.U32 R12, R17, 0x8, R10 ;  /* 0x00000008110cc825 */ /* 0x002fce00078e000a */
[----:B------:R-:W1:Y:S01]  /*19c0*/  @!P0 LDC.64 R10, c[0x0][0x230] ;  /* 0x00008c00ff0a8b82 */ /* 0x000e620000000a00 */
[----:B------:R-:W-:Y:S01]  /*19d0*/  @!P0 IMAD.IADD R5, R0, 0x1, R5 ;  /* 0x0000000100058824 */ /* 0x000fe200078e0205 */
[----:B------:R-:W-:Y:S01]  /*19e0*/  CS2R R28, SRZ ;  /* 0x00000000001c7805 */ /* 0x000fe2000001ff00 */
[----:B--2---:R-:W-:Y:S01]  /*19f0*/  @!P1 IMAD.WIDE.U32 R14, R25, 0x8, R14 ;  /* 0x00000008190e9825 */ /* 0x004fe200078e000e */
[----:B------:R-:W-:Y:S02]  /*1a00*/  CS2R R24, SRZ ;  /* 0x0000000000187805 */ /* 0x000fe4000001ff00 */
[----:B------:R-:W-:Y:S02]  /*1a10*/  CS2R R16, SRZ ;  /* 0x0000000000107805 */ /* 0x000fe4000001ff00 */
[----:B------:R2:W5:Y:S04]  /*1a20*/  @!P4 LDG.E.64 R28, desc[UR8][R12.64] ;  /* 0x000000080c1cc981 */ /* 0x000568000c1e1b00 */
[----:B------:R2:W5:Y:S01]  /*1a30*/  @!P1 LDG.E.64 R24, desc[UR8][R14.64] ;  /* 0x000000080e189981 */ /* 0x000562000c1e1b00 */
[----:B-1----:R-:W-:-:S04]  /*1a40*/  @!P0 IMAD.WIDE.U32 R10, R5, 0x8, R10 ;  /* 0x00000008050a8825 */ /* 0x002fc800078e000a */
[----:B------:R-:W-:Y:S01]  /*1a50*/  @!P2 IMAD.IADD R5, R0, 0x1, R3 ;  /* 0x000000010005a824 */ /* 0x000fe200078e0203 */
[----:B------:R2:W5:Y:S03]  /*1a60*/  @!P0 LDG.E.64 R16, desc[UR8][R10.64] ;  /* 0x000000080a108981 */ /* 0x000566000c1e1b00 */
[----:B0-----:R-:W-:Y:S01]  /*1a70*/  @!P2 IMAD.WIDE.U32 R8, R5, 0x8, R8 ;  /* 0x000000080508a825 */ /* 0x001fe200078e0008 */
[----:B------:R-:W-:-:S06]  /*1a80*/  CS2R R4, SRZ ;  /* 0x0000000000047805 */ /* 0x000fcc000001ff00 */
[----:B------:R2:W5:Y:S01]  /*1a90*/  @!P2 LDG.E.64 R4, desc[UR8][R8.64] ;  /* 0x000000080804a981 */ /* 0x000562000c1e1b00 */
[----:B------:R-:W-:Y:S04]  /*1aa0*/  BSSY B0, `(.L_x_5197) ;  /* 0x000002f000007945 */ /* 0x000fe80003800000 */
[----:B------:R-:W-:Y:S05]  /*1ab0*/  @P2 BRA `(.L_x_5198) ;  /* 0x0000000000b42947 */ /* 0x000fea0003800000 */
[----:B------:R-:W-:Y:S01]  /*1ac0*/  ULDC.64 UR4, c[0x0][0x220] ;  /* 0x0000880000047ab9 */ /* 0x000fe20000000a00 */
[----:B--2--5:R-:W-:Y:S01]  /*1ad0*/  DADD R8, -RZ, |R4| ;  /* 0x00000000ff087229 */ /* 0x024fe20000000504 */
[----:B------:R-:W-:Y:S01]  /*1ae0*/  IMAD.MOV.U32 R12, RZ, RZ, RZ ;  /* 0x000000ffff0c7224 */ /* 0x000fe200078e00ff */
[----:B------:R-:W-:Y:S01]  /*1af0*/  DADD R10, -RZ, |UR4| ;  /* 0x40000004ff0a7e29 */ /* 0x000fe20008000100 */
[----:B------:R-:W-:Y:S01]  /*1b00*/  UMOV UR4, 0xffffffff ;  /* 0xffffffff00047882 */ /* 0x000fe20000000000 */
[----:B------:R-:W-:Y:S01]  /*1b10*/  UMOV UR5, 0x7fefffff ;  /* 0x7fefffff00057882 */ /* 0x000fe20000000000 */
[----:B------:R-:W-:Y:S01]  /*1b20*/  IMAD.MOV.U32 R18, RZ, RZ, 0x0 ;  /* 0x00000000ff127424 */ /* 0x000fe200078e00ff */
[----:B------:R-:W-:Y:S01]  /*1b30*/  UMOV UR6, UR5 ;  /* 0x0000000500067c82 */ /* 0x000fe20008000000 */
[----:B------:R-:W-:-:S05]  /*1b40*/  IMAD.MOV.U32 R19, RZ, RZ, 0x3fd80000 ;  /* 0x3fd80000ff137424 */ /* 0x000fca00078e00ff */
[CC--:B------:R-:W-:Y:S02]  /*1b50*/  ISETP.LT.U32.AND P0, PT, R8.reuse, R10.reuse, PT ;  /* 0x0000000a0800720c */ /* 0x0c0fe40003f01070 */
[----:B------:R-:W-:Y:S02]  /*1b60*/  ISETP.GT.U32.AND P1, PT, R8, R10, PT ;  /* 0x0000000a0800720c */ /* 0x000fe40003f24070 */
[CC--:B------:R-:W-:Y:S02]  /*1b70*/  ISETP.LT.U32.AND.EX P0, PT, R9.reuse, R11.reuse, PT, P0 ;  /* 0x0000000b0900720c */ /* 0x0c0fe40003f01100 */
[CC--:B------:R-:W-:Y:S02]  /*1b80*/  ISETP.GT.U32.AND.EX P1, PT, R9.reuse, R11.reuse, PT, P1 ;  /* 0x0000000b0900720c */ /* 0x0c0fe40003f24110 */
[CC--:B------:R-:W-:Y:S02]  /*1b90*/  SEL R5, R9.reuse, R11.reuse, P0 ;  /* 0x0000000b09057207 */ /* 0x0c0fe40000000000 */
[----:B------:R-:W-:-:S02]  /*1ba0*/  SEL R9, R9, R11, P1 ;  /* 0x0000000b09097207 */ /* 0x000fc40000800000 */
[CC--:B------:R-:W-:Y:S02]  /*1bb0*/  SEL R4, R8.reuse, R10.reuse, P0 ;  /* 0x0000000a08047207 */ /* 0x0c0fe40000000000 */
[----:B------:R-:W-:Y:S02]  /*1bc0*/  LOP3.LUT R14, R9, 0xffc00000, RZ, 0xc0, !PT ;  /* 0xffc00000090e7812 */ /* 0x000fe400078ec0ff */
[----:B------:R-:W-:Y:S02]  /*1bd0*/  SEL R8, R8, R10, P1 ;  /* 0x0000000a08087207 */ /* 0x000fe40000800000 */
[C---:B------:R-:W-:Y:S01]  /*1be0*/  IADD3 R13, -R14.reuse, 0x7fd00000, RZ ;  /* 0x7fd000000e0d7810 */ /* 0x040fe20007ffe1ff */
[----:B------:R-:W-:Y:S01]  /*1bf0*/  DSETP.NEU.AND P0, PT, R4, RZ, PT ;  /* 0x000000ff0400722a */ /* 0x000fe20003f0d000 */
[----:B------:R-:W-:Y:S01]  /*1c00*/  LOP3.LUT R15, R14, 0x100000, RZ, 0xfc, !PT ;  /* 0x001000000e0f7812 */ /* 0x000fe200078efcff */
[----:B------:R-:W-:-:S03]  /*1c10*/  IMAD.MOV.U32 R14, RZ, RZ, RZ ;  /* 0x000000ffff0e7224 */ /* 0x000fc600078e00ff */
[C---:B------:R-:W-:Y:S02]  /*1c20*/  DMUL R10, R12.reuse, R8 ;  /* 0x000000080c0a7228 */ /* 0x040fe40000000000 */
[----:B------:R-:W-:-:S08]  /*1c30*/  DMUL R12, R12, R4 ;  /* 0x000000040c0c7228 */ /* 0x000fd00000000000 */
[----:B------:R-:W-:-:S08]  /*1c40*/  DMUL R12, R12, R12 ;  /* 0x0000000c0c0c7228 */ /* 0x000fd00000000000 */
[----:B------:R-:W-:-:S08]  /*1c50*/  DFMA R10, R10, R10, R12 ;  /* 0x0000000a0a0a722b */ /* 0x000fd0000000000c */
[----:B------:R-:W-:Y:S02]  /*1c60*/  DSETP.MIN.AND P1, P3, R10, UR4, PT ;  /* 0x000000040a007e2a */ /* 0x000fe4000bb20000 */
[----:B------:R-:W-:-:S05]  /*1c70*/  IMAD.MOV.U32 R12, RZ, RZ, R11 ;  /* 0x000000ffff0c7224 */ /* 0x000fca00078e000b */
[----:B------:R-:W-:Y:S01]  /*1c80*/  FSEL R33, R12, UR6, P1 ;  /* 0x000000060c217c08 */ /* 0x000fe20008800000 */
[----:B------:R-:W-:-:S06]  /*1c90*/  IMAD.U32 R12, RZ, RZ, UR6 ;  /* 0x00000006ff0c7e24 */ /* 0x000fcc000f8e00ff */
[----:B------:R-:W-:Y:S01]  /*1ca0*/  @P3 LOP3.LUT R33, R12, 0x80000, RZ, 0xfc, !PT ;  /* 0x000800000c213812 */ /* 0x000fe200078efcff */
[----:B------:R-:W-:-:S03]  /*1cb0*/  IMAD.MOV.U32 R12, RZ, RZ, R10 ;  /* 0x000000ffff0c7224 */ /* 0x000fc600078e000a */
[----:B------:R-:W0:Y:S02]  /*1cc0*/  MUFU.RSQ64H R13, R33 ;  /* 0x00000021000d7308 */ /* 0x000e240000001c00 */
[----:B------:R-:W-:Y:S01]  /*1cd0*/  SEL R32, R12, UR4, P1 ;  /* 0x000000040c207c07 */ /* 0x000fe20008800000 */
[----:B------:R-:W-:Y:S01]  /*1ce0*/  IMAD.MOV.U32 R12, RZ, RZ, RZ ;  /* 0x000000ffff0c7224 */ /* 0x000fe200078e00ff */
[----:B------:R-:W-:-:S05]  /*1cf0*/  ISETP.GE.U32.AND P1, PT, R5, 0x7ff00000, PT ;  /* 0x7ff000000500780c */ /* 0x000fca0003f26070 */
        /* <DEDUP_REMOVED lines=9> */
.L_x_5198:
[----:B------:R-:W-:Y:S05]  /*1d90*/  BSYNC B0 ;  /* 0x0000000000007941 */ /* 0x000fea0003800000 */
.L_x_5197:
[----:B--2---:R-:W-:Y:S01]  /*1da0*/  VIADD R9, R3, 0x80 ;  /* 0x0000008003097836 */ /* 0x004fe20000000000 */
[----:B------:R-:W-:Y:S04]  /*1db0*/  BSSY B0, `(.L_x_5199) ;  /* 0x0000030000007945 */ /* 0x000fe80003800000 */
[----:B------:R-:W-:-:S13]  /*1dc0*/  ISETP.GE.AND P0, PT, R9, R2, PT ;  /* 0x000000020900720c */ /* 0x000fda0003f06270 */
[----:B------:R-:W-:Y:S05]  /*1dd0*/  @P0 BRA `(.L_x_5200) ;  /* 0x0000000000b40947 */ /* 0x000fea0003800000 */
[----:B------:R-:W-:Y:S01]  /*1de0*/  ULDC.64 UR4, c[0x0][0x220] ;  /* 0x0000880000047ab9 */ /* 0x000fe20000000a00 */
[----:B-----5:R-:W-:Y:S01]  /*1df0*/  DADD R10, -RZ, |R6| ;  /* 0x00000000ff0a7229 */ /* 0x020fe20000000506 */
        /* <DEDUP_REMOVED lines=43> */
.L_x_5200:
[----:B------:R-:W-:Y:S05]  /*20b0*/  BSYNC B0 ;  /* 0x0000000000007941 */ /* 0x000fea0003800000 */
.L_x_5199:
[----:B------:R-:W-:Y:S01]  /*20c0*/  VIADD R9, R3, 0x100 ;  /* 0x0000010003097836 */ /* 0x000fe20000000000 */
[----:B------:R-:W-:Y:S04]  /*20d0*/  BSSY B0, `(.L_x_5201) ;  /* 0x0000030000007945 */ /* 0x000fe80003800000 */
[----:B------:R-:W-:-:S13]  /*20e0*/  ISETP.GE.AND P0, PT, R9, R2, PT ;  /* 0x000000020900720c */ /* 0x000fda0003f06270 */
[----:B------:R-:W-:Y:S05]  /*20f0*/  @P0 BRA `(.L_x_5202) ;  /* 0x0000000000b40947 */ /* 0x000fea0003800000 */
[----:B------:R-:W-:Y:S01]  /*2100*/  ULDC.64 UR4, c[0x0][0x220] ;  /* 0x0000880000047ab9 */ /* 0x000fe20000000a00 */
[----:B-----5:R-:W-:Y:S01]  /*2110*/  DADD R20, -RZ, |R20| ;  /* 0x00000000ff147229 */ /* 0x020fe20000000514 */
        /* <DEDUP_REMOVED lines=43> */
.L_x_5202:
[----:B------:R-:W-:Y:S05]  /*23d0*/  BSYNC B0 ;  /* 0x0000000000007941 */ /* 0x000fea0003800000 */
.L_x_5201:
        /* <DEDUP_REMOVED lines=34> */
[----:B------:R-:W-:Y:S01]  /*2600*/  IMAD.MOV.U32 R14, RZ, RZ, 0x0 ;  /* 0x00000000ff0e7424 */ /* 0x000fe200078e00ff */
[----:B------:R-:W-:Y:S01]  /*2610*/  @P1 LOP3.LUT R33, R15, 0x80000, RZ, 0xfc, !PT ;  /* 0x000800000f211812 */ /* 0x000fe200078efcff */
[----:B------:R-:W-:Y:S01]  /*2620*/  IMAD.MOV.U32 R15, RZ, RZ, 0x3fd80000 ;  /* 0x3fd80000ff0f7424 */ /* 0x000fe200078e00ff */
[----:B------:R-:W-:Y:S01]  /*2630*/  ISETP.GE.U32.AND P1, PT, R11, 0x7ff00000, PT ;  /* 0x7ff000000b00780c */ /* 0x000fe20003f26070 */
[----:B------:R-:W-:Y:S01]  /*2640*/  DSETP.NEU.AND P0, PT, R10, RZ, PT ;  /* 0x000000ff0a00722a */ /* 0x000fe20003f0d000 */
        /* <DEDUP_REMOVED lines=10> */
.L_x_5204:
[----:B------:R-:W-:Y:S05]  /*26f0*/  BSYNC B0 ;  /* 0x0000000000007941 */ /* 0x000fea0003800000 */
.L_x_5203:
        /* <DEDUP_REMOVED lines=49> */
.L_x_5206:
[----:B------:R-:W-:Y:S05]  /*2a10*/  BSYNC B0 ;  /* 0x0000000000007941 */ /* 0x000fea0003800000 */
.L_x_5205:
        /* <DEDUP_REMOVED lines=49> */
.L_x_5208:
[----:B------:R-:W-:Y:S05]  /*2d30*/  BSYNC B0 ;  /* 0x0000000000007941 */ /* 0x000fea0003800000 */
.L_x_5207:
        /* <DEDUP_REMOVED lines=49> */
.L_x_5210:
[----:B------:R-:W-:Y:S05]  /*3050*/  BSYNC B0 ;  /* 0x0000000000007941 */ /* 0x000fea0003800000 */
.L_x_5209:
[----:B------:R-:W0:Y:S01]  /*3060*/  @!P2 LDC.64 R14, c[0x0][0x228] ;  /* 0x00008a00ff0eab82 */ /* 0x000e220000000a00 */
[----:B------:R-:W-:Y:S01]  /*3070*/  VIADD R19, R3, 0x380 ;  /* 0x0000038003137836 */ /* 0x000fe20000000000 */
[----:B------:R-:W-:Y:S04]  /*3080*/  BSSY B0, `(.L_x_5211) ;  /* 0x0000032000007945 */ /* 0x000fe80003800000 */
[----:B------:R-:W-:Y:S01]  /*3090*/  ISETP.GE.AND P0, PT, R19, R2, PT ;  /* 0x000000021300720c */ /* 0x000fe20003f06270 */
[----:B------:R-:W-:-:S04]  /*30a0*/  @!P2 IMAD.IADD R19, R0, 0x1, R3 ;  /* 0x000000010013a824 */ /* 0x000fc800078e0203 */
[----:B0-----:R-:W-:-:S08]  /*30b0*/  @!P2 IMAD.WIDE.U32 R14, R19, 0x8, R14 ;  /* 0x00000008130ea825 */ /* 0x001fd000078e000e */
        /* <DEDUP_REMOVED lines=46> */
.L_x_5212:
[----:B------:R-:W-:Y:S05]  /*33a0*/  BSYNC B0 ;  /* 0x0000000000007941 */ /* 0x000fea0003800000 */
.L_x_5211:
[----:B-----5:R0:W-:Y:S01]  /*33b0*/  @!P2 STG.E.64 desc[UR8][R14.64], R4 ;  /* 0x000000040e00a986 */ /* 0x0201e2000c101b08 */
[----:B------:R-:W-:Y:S01]  /*33c0*/  @!P2 VIADD R3, R3, 0x80 ;  /* 0x000000800303a836 */ /* 0x000fe20000000000 */
        /* <DEDUP_REMOVED lines=9> */
[----:B------:R0:W-:Y:S07]  /*3460*/  STG.E.64 desc[UR8][R4.64], R6 ;  /* 0x0000000604007986 */ /* 0x0001ee000c101b08 */
[----:B------:R-:W-:Y:S05]  /*3470*/  @P0 BRA `(.L_x_5216) ;  /* 0x0000000000300947 */ /* 0x000fea0003800000 */
[----:B0-----:R-:W0:Y:S01]  /*3480*/  LDC.64 R4, c[0x0][0x228] ;  /* 0x00008a00ff047b82 */ /* 0x001e220000000a00 */
[----:B------:R-:W-:Y:S02]  /*3490*/  IMAD.IADD R7, R0, 0x1, R3 ;  /* 0x0000000100077824 */ /* 0x000fe400078e0203 */
[----:B------:R-:W-:Y:S02]  /*34a0*/  VIADD R3, R3, 0x80 ;  /* 0x0000008003037836 */ /* 0x000fe40000000000 */
[----:B0-----:R-:W-:-:S05]  /*34b0*/  IMAD.WIDE.U32 R4, R7, 0x8, R4 ;  /* 0x0000000807047825 */ /* 0x001fca00078e0004 */
[----:B------:R0:W-:Y:S02]  /*34c0*/  STG.E.64 desc[UR8][R4.64], R8 ;  /* 0x0000000804007986 */ /* 0x0001e4000c101b08 */
.L_x_5215:
[----:B------:R-:W-:-:S13]  /*34d0*/  ISETP.GE.AND P0, PT, R3, R2, PT ;  /* 0x000000020300720c */ /* 0x000fda0003f06270 */
[----:B------:R-:W-:Y:S05]  /*34e0*/  @P0 BRA `(.L_x_5217) ;  /* 0x0000000000300947 */ /* 0x000fea0003800000 */
[----:B0-----:R-:W0:Y:S01]  /*34f0*/  LDC.64 R4, c[0x0][0x228] ;  /* 0x00008a00ff047b82 */ /* 0x001e220000000a00 */
[----:B------:R-:W-:Y:S02]  /*3500*/  IMAD.IADD R7, R0, 0x1, R3 ;  /* 0x0000000100077824 */ /* 0x000fe400078e0203 */
[----:B------:R-:W-:Y:S02]  /*3510*/  VIADD R3, R3, 0x80 ;  /* 0x0000008003037836 */ /* 0x000fe40000000000 */
[----:B0-----:R-:W-:-:S05]  /*3520*/  IMAD.WIDE.U32 R4, R7, 0x8, R4 ;  /* 0x0000000807047825 */ /* 0x001fca00078e0004 */
[----:B------:R1:W-:Y:S02]  /*3530*/  STG.E.64 desc[UR8][R4.64], R10 ;  /* 0x0000000a04007986 */ /* 0x0003e4000c101b08 */
.L_x_5216:
[----:B------:R-:W-:-:S13]  /*3540*/  ISETP.GE.AND P0, PT, R3, R2, PT ;  /* 0x000000020300720c */ /* 0x000fda0003f06270 */
[----:B------:R-:W-:Y:S05]  /*3550*/  @P0 BRA `(.L_x_5218) ;  /* 0x0000000000340947 */ /* 0x000fea0003800000 */
[----:B01----:R-:W0:Y:S01]  /*3560*/  LDC.64 R4, c[0x0][0x228] ;  /* 0x00008a00ff047b82 */ /* 0x003e220000000a00 */
[----:B------:R-:W-:Y:S02]  /*3570*/  IMAD.IADD R7, R0, 0x1, R3 ;  /* 0x0000000100077824 */ /* 0x000fe400078e0203 */
[----:B------:R-:W-:Y:S02]  /*3580*/  VIADD R3, R3, 0x80 ;  /* 0x0000008003037836 */ /* 0x000fe40000000000 */
[----:B0-----:R-:W-:-:S05]  /*3590*/  IMAD.WIDE.U32 R4, R7, 0x8, R4 ;  /* 0x0000000807047825 */ /* 0x001fca00078e0004 */
[----:B------:R1:W-:Y:S02]  /*35a0*/  STG.E.64 desc[UR8][R4.64], R12 ;  /* 0x0000000c04007986 */ /* 0x0003e4000c101b08 */
.L_x_5217:
[----:B------:R-:W-:-:S13]  /*35b0*/  ISETP.GE.AND P0, PT, R3, R2, PT ;  /* 0x000000020300720c */ /* 0x000fda0003f06270 */
[----:B------:R-:W-:Y:S05]  /*35c0*/  @P0 BREAK B1 ;  /* 0x0000000000010942 */ /* 0x000fea0003800000 */
[----:B------:R-:W-:Y:S05]  /*35d0*/  @P0 BRA `(.L_x_5219) ;  /* 0x0000000000300947 */ /* 0x000fea0003800000 */
[----:B01----:R-:W0:Y:S01]  /*35e0*/  LDC.64 R4, c[0x0][0x228] ;  /* 0x00008a00ff047b82 */ /* 0x003e220000000a00 */
[----:B------:R-:W-:Y:S02]  /*35f0*/  IMAD.IADD R7, R0, 0x1, R3 ;  /* 0x0000000100077824 */ /* 0x000fe400078e0203 */
[----:B------:R-:W-:Y:S02]  /*3600*/  VIADD R3, R3, 0x80 ;  /* 0x0000008003037836 */ /* 0x000fe40000000000 */
[----:B0-----:R-:W-:-:S05]  /*3610*/  IMAD.WIDE.U32 R4, R7, 0x8, R4 ;  /* 0x0000000807047825 */ /* 0x001fca00078e0004 */
[----:B------:R2:W-:Y:S02]  /*3620*/  STG.E.64 desc[UR8][R4.64], R26 ;  /* 0x0000001a04007986 */ /* 0x0005e4000c101b08 */
.L_x_5218:
[----:B------:R-:W-:Y:S05]  /*3630*/  BSYNC B1 ;  /* 0x0000000000017941 */ /* 0x000fea0003800000 */
.L_x_5214:
[----:B------:R-:W-:-:S13]  /*3640*/  ISETP.GE.AND P0, PT, R3, R2, PT ;  /* 0x000000020300720c */ /* 0x000fda0003f06270 */
[----:B012---:R-:W0:Y:S01]  /*3650*/  @!P0 LDC.64 R4, c[0x0][0x228] ;  /* 0x00008a00ff048b82 */ /* 0x007e220000000a00 */
[----:B------:R-:W-:Y:S02]  /*3660*/  @!P0 IMAD.IADD R7, R0, 0x1, R3 ;  /* 0x0000000100078824 */ /* 0x000fe400078e0203 */
[----:B------:R-:W-:Y:S02]  /*3670*/  @!P0 VIADD R3, R3, 0x80 ;  /* 0x0000008003038836 */ /* 0x000fe40000000000 */
[----:B0-----:R-:W-:-:S05]  /*3680*/  @!P0 IMAD.WIDE.U32 R4, R7, 0x8, R4 ;  /* 0x0000000807048825 */ /* 0x001fca00078e0004 */
[----:B------:R2:W-:Y:S02]  /*3690*/  @!P0 STG.E.64 desc[UR8][R4.64], R28 ;  /* 0x0000001c04008986 */ /* 0x0005e4000c101b08 */
.L_x_5219:
[----:B------:R-:W-:Y:S05]  /*36a0*/  BSYNC B0 ;  /* 0x0000000000007941 */ /* 0x000fea0003800000 */
.L_x_5213:
[----:B------:R-:W-:Y:S05]  /*36b0*/  WARPSYNC.ALL ;  /* 0x0000000000007948 */ /* 0x000fea0003800000 */
[----:B------:R-:W-:-:S13]  /*36c0*/  ISETP.GE.AND P0, PT, R3, R2, PT ;  /* 0x000000020300720c */ /* 0x000fda0003f06270 */
[----:B------:R-:W-:Y:S05]  /*36d0*/  @P0 EXIT ;  /* 0x000000000000094d */ /* 0x000fea0003800000 */
[----:B012---:R-:W0:Y:S01]  /*36e0*/  LDC.64 R4, c[0x0][0x228] ;  /* 0x00008a00ff047b82 */ /* 0x007e220000000a00 */
[----:B------:R-:W-:-:S04]  /*36f0*/  IMAD.IADD R3, R0, 0x1, R3 ;  /* 0x0000000100037824 */ /* 0x000fc800078e0203 */
[----:B0-----:R-:W-:-:S05]  /*3700*/  IMAD.WIDE.U32 R2, R3, 0x8, R4 ;  /* 0x0000000803027825 */ /* 0x001fca00078e0004 */
[----:B------:R-:W-:Y:S01]  /*3710*/  STG.E.64 desc[UR8][R2.64], R30 ;  /* 0x0000001e02007986 */ /* 0x000fe2000c101b08 */
[----:B------:R-:W-:Y:S05]  /*3720*/  EXIT ;  /* 0x000000000000794d */ /* 0x000fea0003800000 */
.L_x_5220:
        /* <DEDUP_REMOVED lines=13> */
.L_x_19806:


//--------------------- .text._ZN2at6native29vectorized_elementwise_kernelILi4ENS0_13AUnaryFunctorIdddZZZNS0_17hypot_kernel_cudaERNS_18TensorIteratorBaseEENKUlvE_clEvENKUlvE_clEvEUlddE_EESt5arrayIPcLm2EEEEviT0_T1_ --------------------------
	.section	.text._ZN2at6native29vectorized_elementwise_kernelILi4ENS0_13AUnaryFunctorIdddZZZNS0_17hypot_kernel_cudaERNS_18TensorIteratorBaseEENKUlvE_clEvENKUlvE_clEvEUlddE_EESt5arrayIPcLm2EEEEviT0_T1_,"ax",@progbits
	.align	128
        .global         _ZN2at6native29vectorized_elementwise_kernelILi4ENS0_13AUnaryFunctorIdddZZZNS0_17hypot_kernel_cudaERNS_18TensorIteratorBaseEENKUlvE_clEvENKUlvE_clEvEUlddE_EESt5arrayIPcLm2EEEEviT0_T1_
        .type           _ZN2at6native29vectorized_elementwise_kernelILi4ENS0_13AUnaryFunctorIdddZZZNS0_17hypot_kernel_cudaERNS_18TensorIteratorBaseEENKUlvE_clEvENKUlvE_clEvEUlddE_EESt5arrayIPcLm2EEEEviT0_T1_,@function
        .size           _ZN2at6native29vectorized_elementwise_kernelILi4ENS0_13AUnaryFunctorIdddZZZNS0_17hypot_kernel_cudaERNS_18TensorIteratorBaseEENKUlvE_clEvENKUlvE_clEvEUlddE_EESt5arrayIPcLm2EEEEviT0_T1_,(.L_x_19807 - _ZN2at6native29vectorized_elementwise_kernelILi4ENS0_13AUnaryFunctorIdddZZZNS0_17hypot_kernel_cudaERNS_18TensorIteratorBaseEENKUlvE_clEvENKUlvE_clEvEUlddE_EESt5arrayIPcLm2EEEEviT0_T1_)
        .other          _ZN2at6native29vectorized_elementwise_kernelILi4ENS0_13AUnaryFunctorIdddZZZNS0_17hypot_kernel_cudaERNS_18TensorIteratorBaseEENKUlvE_clEvENKUlvE_clEvEUlddE_EESt5arrayIPcLm2EEEEviT0_T1_,@"STO_CUDA_ENTRY STV_DEFAULT"
_ZN2at6native29vectorized_elementwise_kernelILi4ENS0_13AUnaryFunctorIdddZZZNS0_17hypot_kernel_cudaERNS_18TensorIteratorBaseEENKUlvE_clEvENKUlvE_clEvEUlddE_EESt5arrayIPcLm2EEEEviT0_T1_:
.text._ZN2at6native29vectorized_elementwise_kernelILi4ENS0_13AUnaryFunctorIdddZZZNS0_17hypot_kernel_cudaERNS_18TensorIteratorBaseEENKUlvE_clEvENKUlvE_clEvEUlddE_EESt5arrayIPcLm2EEEEviT0_T1_:
        /* <DEDUP_REMOVED lines=369> */
.L_x_5221:
        /* <DEDUP_REMOVED lines=104> */
.L_x_5223:
[----:B------:R-:W-:Y:S05]  /*1d90*/  BSYNC B0 ;  /* 0x0000000000007941 */ /* 0x000fea0003800000 */
.L_x_5222:
        /* <DEDUP_REMOVED lines=49> */
.L_x_5225:
[----:B------:R-:W-:Y:S05]  /*20b0*/  BSYNC B0 ;  /* 0x0000000000007941 */ /* 0x000fea0003800000 */
.L_x_5224:
        /* <DEDUP_REMOVED lines=49> */
.L_x_5227:
[----:B------:R-:W-:Y:S05]  /*23d0*/  BSYNC B0 ;  /* 0x0000000000007941 */ /* 0x000fea0003800000 */
.L_x_5226:
        /* <DEDUP_REMOVED lines=49> */
.L_x_5229:
[----:B------:R-:W-:Y:S05]  /*26f0*/  BSYNC B0 ;  /* 0x0000000000007941 */ /* 0x000fea0003800000 */
.L_x_5228:
        /* <DEDUP_REMOVED lines=49> */
.L_x_5231:
[----:B------:R-:W-:Y:S05]  /*2a10*/  BSYNC B0 ;  /* 0x0000000000007941 */ /* 0x000fea0003800000 */
.L_x_5230:
        /* <DEDUP_REMOVED lines=49> */
.L_x_5233:
[----:B------:R-:W-:Y:S05]  /*2d30*/  BSYNC B0 ;  /* 0x0000000000007941 */ /* 0x000fea0003800000 */
.L_x_5232:
        /* <DEDUP_REMOVED lines=49> */
.L_x_5235:
[----:B------:R-:W-:Y:S05]  /*3050*/  BSYNC B0 ;  /* 0x0000000000007941 */ /* 0x000fea0003800000 */
.L_x_5234:
        /* <DEDUP_REMOVED lines=52> */
.L_x_5237:
[----:B------:R-:W-:Y:S05]  /*33a0*/  BSYNC B0 ;  /* 0x0000000000007941 */ /* 0x000fea0003800000 */
.L_x_5236:
        /* <DEDUP_REMOVED lines=18> */
.L_x_5240:
[----:B------:R-:W-:-:S13]  /*34d0*/  ISETP.GE.AND P0, PT, R3, R2, PT ;  /* 0x000000020300720c */ /* 0x000fda0003f06270 */
[----:B------:R-:W-:Y:S05]  /*34e0*/  @P0 BRA `(.L_x_5242) ;  /* 0x0000000000300947 */ /* 0x000fea0003800000 */
[----:B0-----:R-:W0:Y:S01]  /*34f0*/  LDC.64 R4, c[0x0][0x228] ;  /* 0x00008a00ff047b82 */ /* 0x001e220000000a00 */
[----:B------:R-:W-:Y:S02]  /*3500*/  IMAD.IADD R7, R0, 0x1, R3 ;  /* 0x0000000100077824 */ /* 0x000fe400078e0203 */
[----:B------:R-:W-:Y:S02]  /*3510*/  VIADD R3, R3, 0x80 ;  /* 0x0000008003037836 */ /* 0x000fe40000000000 */
[----:B0-----:R-:W-:-:S05]  /*3520*/  IMAD.WIDE.U32 R4, R7, 0x8, R4 ;  /* 0x0000000807047825 */ /* 0x001fca00078e0004 */
[----:B------:R1:W-:Y:S02]  /*3530*/  STG.E.64 desc[UR8][R4.64], R10 ;  /* 0x0000000a04007986 */ /* 0x0003e4000c101b08 */
.L_x_5241:
[----:B------:R-:W-:-:S13]  /*3540*/  ISETP.GE.AND P0, PT, R3, R2, PT ;  /* 0x000000020300720c */ /* 0x000fda0003f06270 */
[----:B------:R-:W-:Y:S05]  /*3550*/  @P0 BRA `(.L_x_5243) ;  /* 0x0000000000340947 */ /* 0x000fea0003800000 */
[----:B01----:R-:W0:Y:S01]  /*3560*/  LDC.64 R4, c[0x0][0x228] ;  /* 0x00008a00ff047b82 */ /* 0x003e220000000a00 */
[----:B------:R-:W-:Y:S02]  /*3570*/  IMAD.IADD R7, R0, 0x1, R3 ;  /* 0x0000000100077824 */ /* 0x000fe400078e0203 */
[----:B------:R-:W-:Y:S02]  /*3580*/  VIADD R3, R3, 0x80 ;  /* 0x0000008003037836 */ /* 0x000fe40000000000 */
[----:B0-----:R-:W-:-:S05]  /*3590*/  IMAD.WIDE.U32 R4, R7, 0x8, R4 ;  /* 0x0000000807047825 */ /* 0x001fca00078e0004 */
[----:B------:R1:W-:Y:S02]  /*35a0*/  STG.E.64 desc[UR8][R4.64], R12 ;  /* 0x0000000c04007986 */ /* 0x0003e4000c101b08 */
.L_x_5242:
        /* <DEDUP_REMOVED lines=8> */
.L_x_5243:
[----:B------:R-:W-:Y:S05]  /*3630*/  BSYNC B1 ;  /* 0x0000000000017941 */ /* 0x000fea0003800000 */
.L_x_5239:
[----:B------:R-:W-:-:S13]  /*3640*/  ISETP.GE.AND P0, PT, R3, R2, PT ;  /* 0x000000020300720c */ /* 0x000fda0003f06270 */
[----:B012---:R-:W0:Y:S01]  /*3650*/  @!P0 LDC.64 R4, c[0x0][0x228] ;  /* 0x00008a00ff048b82 */ /* 0x007e220000000a00 */
[----:B------:R-:W-:Y:S02]  /*3660*/  @!P0 IMAD.IADD R7, R0, 0x1, R3 ;  /* 0x0000000100078824 */ /* 0x000fe400078e0203 */
[----:B------:R-:W-:Y:S02]  /*3670*/  @!P0 VIADD R3, R3, 0x80 ;  /* 0x0000008003038836 */ /* 0x000fe40000000000 */
[----:B0-----:R-:W-:-:S05]  /*3680*/  @!P0 IMAD.WIDE.U32 R4, R7, 0x8, R4 ;  /* 0x0000000807048825 */ /* 0x001fca00078e0004 */
[----:B------:R2:W-:Y:S02]  /*3690*/  @!P0 STG.E.64 desc[UR8][R4.64], R28 ;  /* 0x0000001c04008986 */ /* 0x0005e4000c101b08 */
.L_x_5244:
[----:B------:R-:W-:Y:S05]  /*36a0*/  BSYNC B0 ;  /* 0x0000000000007941 */ /* 0x000fea0003800000 */
.L_x_5238:
        /* <DEDUP_REMOVED lines=8> */
.L_x_5245:
        /* <DEDUP_REMOVED lines=13> */
.L_x_19807:


//--------------------- .text._ZN2at6native29vectorized_elementwise_kernelILi8ENS0_13AUnaryFunctorIdddZZZNS0_17hypot_kernel_cudaERNS_18TensorIteratorBaseEENKUlvE_clEvENKUlvE_clEvEUlddE_EESt5arrayIPcLm2EEEEviT0_T1_ --------------------------
	.section	.text._ZN2at6native29vectorized_elementwise_kernelILi8ENS0_13AUnaryFunctorIdddZZZNS0_17hypot_kernel_cudaERNS_18TensorIteratorBaseEENKUlvE_clEvENKUlvE_clEvEUlddE_EESt5arrayIPcLm2EEEEviT0_T1_,"ax",@progbits
	.align	128
        .global         _ZN2at6native29vectorized_elementwise_kernelILi8ENS0_13AUnaryFunctorIdddZZZNS0_17hypot_kernel_cudaERNS_18TensorIteratorBaseEENKUlvE_clEvENKUlvE_clEvEUlddE_EESt5arrayIPcLm2EEEEviT0_T1_
        .type           _ZN2at6native29vectorized_elementwise_kernelILi8ENS0_13AUnaryFunctorIdddZZZNS0_17hypot_kernel_cudaERNS_18TensorIteratorBaseEENKUlvE_clEvENKUlvE_clEvEUlddE_EESt5arrayIPcLm2EEEEviT0_T1_,@function
        .size           _ZN2at6native29vectorized_elementwise_kernelILi8ENS0_13AUnaryFunctorIdddZZZNS0_17hypot_kernel_cudaERNS_18TensorIteratorBaseEENKUlvE_clEvENKUlvE_clEvEUlddE_EESt5arrayIPcLm2EEEEviT0_T1_,(.L_x_19808 - _ZN2at6native29vectorized_elementwise_kernelILi8ENS0_13AUnaryFunctorIdddZZZNS0_17hypot_kernel_cudaERNS_18TensorIteratorBaseEENKUlvE_clEvENKUlvE_clEvEUlddE_EESt5arrayIPcLm2EEEEviT0_T1_)
        .other          _ZN2at6native29vectorized_elementwise_kernelILi8ENS0_13AUnaryFunctorIdddZZZNS0_17hypot_kernel_cudaERNS_18TensorIteratorBaseEENKUlvE_clEvENKUlvE_clEvEUlddE_EESt5arrayIPcLm2EEEEviT0_T1_,@"STO_CUDA_ENTRY STV_DEFAULT"
_ZN2at6native29vectorized_elementwise_kernelILi8ENS0_13AUnaryFunctorIdddZZZNS0_17hypot_kernel_cudaERNS_18TensorIteratorBaseEENKUlvE_clEvENKUlvE_clEvEUlddE_EESt5arrayIPcLm2EEEEviT0_T1_:
.text._ZN2at6native29vectorized_elementwise_kernelILi8ENS0_13AUnaryFunctorIdddZZZNS0_17hypot_kernel_cudaERNS_18TensorIteratorBaseEENKUlvE_clEvENKUlvE_clEvEUlddE_EESt5arrayIPcLm2EEEEviT0_T1_:
        /* <DEDUP_REMOVED lines=369> */
.L_x_5246:
        /* <DEDUP_REMOVED lines=104> */
.L_x_5248:
[----:B------:R-:W-:Y:S05]  /*1d90*/  BSYNC B0 ;  /* 0x0000000000007941 */ /* 0x000fea0003800000 */
.L_x_5247:
        /* <DEDUP_REMOVED lines=49> */
.L_x_5250:
[----:B------:R-:W-:Y:S05]  /*20b0*/  BSYNC B0 ;  /* 0x0000000000007941 */ /* 0x000fea0003800000 */
.L_x_5249:
        /* <DEDUP_REMOVED lines=49> */
.L_x_5252:
[----:B------:R-:W-:Y:S05]  /*23d0*/  BSYNC B0 ;  /* 0x0000000000007941 */ /* 0x000fea0003800000 */
.L_x_5251:
        /* <DEDUP_REMOVED lines=49> */
.L_x_5254:
[----:B------:R-:W-:Y:S05]  /*26f0*/  BSYNC B0 ;  /* 0x0000000000007941 */ /* 0x000fea0003800000 */
.L_x_5253:
        /* <DEDUP_REMOVED lines=49> */
.L_x_5256:
[----:B------:R-:W-:Y:S05]  /*2a10*/  BSYNC B0 ;  /* 0x0000000000007941 */ /* 0x000fea0003800000 */
.L_x_5255:
        /* <DEDUP_REMOVED lines=49> */
.L_x_5258:
[----:B------:R-:W-:Y:S05]  /*2d30*/  BSYNC B0 ;  /* 0x0000000000007941 */ /* 0x000fea0003800000 */
.L_x_5257:
        /* <DEDUP_REMOVED lines=49> */
.L_x_5260:
[----:B------:R-:W-:Y:S05]  /*3050*/  BSYNC B0 ;  /* 0x0000000000007941 */ /* 0x000fea0003800000 */
.L_x_5259:
        /* <DEDUP_REMOVED lines=52> */
.L_x_5262:
[----:B------:R-:W-:Y:S05]  /*33a0*/  BSYNC B0 ;  /* 0x0000000000007941 */ /* 0x000fea0003800000 */
.L_x_5261:
        /* <DEDUP_REMOVED lines=18> */
.L_x_5265:
[----:B------:R-:W-:-:S13]  /*34d0*/  ISETP.GE.AND P0, PT, R3, R2, PT ;  /* 0x000000020300720c */ /* 0x000fda0003f06270 */
[----:B------:R-:W-:Y:S05]  /*34e0*/  @P0 BRA `(.L_x_5267) ;  /* 0x0000000000300947 */ /* 0x000fea0003800000 */
[----:B0-----:R-:W0:Y:S01]  /*34f0*/  LDC.64 R4, c[0x0][0x228] ;  /* 0x00008a00ff047b82 */ /* 0x001e220000000a00 */
[----:B------:R-:W-:Y:S02]  /*3500*/  IMAD.IADD R7, R0, 0x1, R3 ;  /* 0x0000000100077824 */ /* 0x000fe400078e0203 */
[----:B------:R-:W-:Y:S02]  /*3510*/  VIADD R3, R3, 0x80 ;  /* 0x0000008003037836 */ /* 0x000fe40000000000 */
[----:B0-----:R-:W-:-:S05]  /*3520*/  IMAD.WIDE.U32 R4, R7, 0x8, R4 ;  /* 0x0000000807047825 */ /* 0x001fca00078e0004 */
[----:B------:R1:W-:Y:S02]  /*3530*/  STG.E.64 desc[UR8][R4.64], R10 ;  /* 0x0000000a04007986 */ /* 0x0003e4000c101b08 */
.L_x_5266:
[----:B------:R-:W-:-:S13]  /*3540*/  ISETP.GE.AND P0, PT, R3, R2, PT ;  /* 0x000000020300720c */ /* 0x000fda0003f06270 */
[----:B------:R-:W-:Y:S05]  /*3550*/  @P0 BRA `(.L_x_5268) ;  /* 0x0000000000340947 */ /* 0x000fea0003800000 */
[----:B01----:R-:W0:Y:S01]  /*3560*/  LDC.64 R4, c[0x0][0x228] ;  /* 0x00008a00ff047b82 */ /* 0x003e220000000a00 */
[----:B------:R-:W-:Y:S02]  /*3570*/  IMAD.IADD R7, R0, 0x1, R3 ;  /* 0x0000000100077824 */ /* 0x000fe400078e0203 */
[----:B------:R-:W-:Y:S02]  /*3580*/  VIADD R3, R3, 0x80 ;  /* 0x0000008003037836 */ /* 0x000fe40000000000 */
[----:B0-----:R-:W-:-:S05]  /*3590*/  IMAD.WIDE.U32 R4, R7, 0x8, R4 ;  /* 0x0000000807047825 */ /* 0x001fca00078e0004 */
[----:B------:R1:W-:Y:S02]  /*35a0*/  STG.E.64 desc[UR8][R4.64], R12 ;  /* 0x0000000c04007986 */ /* 0x0003e4000c101b08 */
.L_x_5267:
        /* <DEDUP_REMOVED lines=8> */
.L_x_5268:
[----:B------:R-:W-:Y:S05]  /*3630*/  BSYNC B1 ;  /* 0x0000000000017941 */ /* 0x000fea0003800000 */
.L_x_5264:
[----:B------:R-:W-:-:S13]  /*3640*/  ISETP.GE.AND P0, PT, R3, R2, PT ;  /* 0x000000020300720c */ /* 0x000fda0003f06270 */
[----:B012---:R-:W0:Y:S01]  /*3650*/  @!P0 LDC.64 R4, c[0x0][0x228] ;  /* 0x00008a00ff048b82 */ /* 0x007e220000000a00 */
[----:B------:R-:W-:Y:S02]  /*3660*/  @!P0 IMAD.IADD R7, R0, 0x1, R3 ;  /* 0x0000000100078824 */ /* 0x000fe400078e0203 */
[----:B------:R-:W-:Y:S02]  /*3670*/  @!P0 VIADD R3, R3, 0x80 ;  /* 0x0000008003038836 */ /* 0x000fe40000000000 */
[----:B0-----:R-:W-:-:S05]  /*3680*/  @!P0 IMAD.WIDE.U32 R4, R7, 0x8, R4 ;  /* 0x0000000807048825 */ /* 0x001fca00078e0004 */
[----:B------:R2:W-:Y:S02]  /*3690*/  @!P0 STG.E.64 desc[UR8][R4.64], R28 ;  /* 0x0000001c04008986 */ /* 0x0005e4000c101b08 */
.L_x_5269:
[----:B------:R-:W-:Y:S05]  /*36a0*/  BSYNC B0 ;  /* 0x0000000000007941 */ /* 0x000fea0003800000 */
.L_x_5263:
        /* <DEDUP_REMOVED lines=8> */
.L_x_5270:
        /* <DEDUP_REMOVED lines=13> */
.L_x_19808:


//--------------------- .text._ZN2at6native18elementwise_kernelILi128ELi4EZNS0_15gpu_kernel_implINS0_13BinaryFunctorIdddZZZNS0_17hypot_kernel_cudaERNS_18TensorIteratorBaseEENKUlvE_clEvENKUlvE_clEvEUlddE_EEEEvS5_RKT_EUliE_EEviT1_ --------------------------
	.section	.text._ZN2at6native18elementwise_kernelILi128ELi4EZNS0_15gpu_kernel_implINS0_13BinaryFunctorIdddZZZNS0_17hypot_kernel_cudaERNS_18TensorIteratorBaseEENKUlvE_clEvENKUlvE_clEvEUlddE_EEEEvS5_RKT_EUliE_EEviT1_,"ax",@progbits
	.align	128
        .global         _ZN2at6native18elementwise_kernelILi128ELi4EZNS0_15gpu_kernel_implINS0_13BinaryFunctorIdddZZZNS0_17hypot_kernel_cudaERNS_18TensorIteratorBaseEENKUlvE_clEvENKUlvE_clEvEUlddE_EEEEvS5_RKT_EUliE_EEviT1_
        .type           _ZN2at6native18elementwise_kernelILi128ELi4EZNS0_15gpu_kernel_implINS0_13BinaryFunctorIdddZZZNS0_17hypot_kernel_cudaERNS_18TensorIteratorBaseEENKUlvE_clEvENKUlvE_clEvEUlddE_EEEEvS5_RKT_EUliE_EEviT1_,@function
        .size           _ZN2at6native18elementwise_kernelILi128ELi4EZNS0_15gpu_kernel_implINS0_13BinaryFunctorIdddZZZNS0_17hypot_kernel_cudaERNS_18TensorIteratorBaseEENKUlvE_clEvENKUlvE_clEvEUlddE_EEEEvS5_RKT_EUliE_EEviT1_,(.L_x_19809 - _ZN2at6native18elementwise_kernelILi128ELi4EZNS0_15gpu_kernel_implINS0_13BinaryFunctorIdddZZZNS0_17hypot_kernel_cudaERNS_18TensorIteratorBaseEENKUlvE_clEvENKUlvE_clEvEUlddE_EEEEvS5_RKT_EUliE_EEviT1_)
        .other          _ZN2at6native18elementwise_kernelILi128ELi4EZNS0_15gpu_kernel_implINS0_13BinaryFunctorIdddZZZNS0_17hypot_kernel_cudaERNS_18TensorIteratorBaseEENKUlvE_clEvENKUlvE_clEvEUlddE_EEEEvS5_RKT_EUliE_EEviT1_,@"STO_CUDA_ENTRY STV_DEFAULT"
_ZN2at6native18elementwise_kernelILi128ELi4EZNS0_15gpu_kernel_implINS0_13BinaryFunctorIdddZZZNS0_17hypot_kernel_cudaERNS_18TensorIteratorBaseEENKUlvE_clEvENKUlvE_clEvEUlddE_EEEEvS5_RKT_EUliE_EEviT1_:
.text._ZN2at6native18elementwise_kernelILi128ELi4EZNS0_15gpu_kernel_implINS0_13BinaryFunctorIdddZZZNS0_17hypot_kernel_cudaERNS_18TensorIteratorBaseEENKUlvE_clEvENKUlvE_clEvEUlddE_EEEEvS5_RKT_EUliE_EEviT1_:
        /* <DEDUP_REMOVED lines=367> */
.L_x_5273:
        /* <DEDUP_REMOVED lines=21> */
.L_x_5277:
[----:B------:R-:W2:Y:S02]  /*1840*/  LDG.E.U8 R2, desc[UR36][R2.64] ;  /* 0x0000002402027981 */ /* 0x000ea4000c1e1100 */
[----:B--2---:R0:W1:Y:S01]  /*1850*/  I2F.F64.U16 R18, R2 ;  /* 0x0000000200127312 */ /* 0x0040620000101800 */
[----:B------:R-:W-:Y:S05]  /*1860*/  BRA `(.L_x_5279) ;  /* 0x0000000c00707947 */ /* 0x000fea0003800000 */
.L_x_5276:
        /* <DEDUP_REMOVED lines=9> */
.L_x_5281:
[----:B------:R-:W2:Y:S02]  /*1900*/  LDG.E R2, desc[UR36][R2.64] ;  /* 0x0000002402027981 */ /* 0x000ea4000c1e1900 */
[----:B--2---:R0:W1:Y:S01]  /*1910*/  I2F.F64 R18, R2 ;  /* 0x0000000200127312 */ /* 0x0040620000201c00 */
[----:B------:R-:W-:Y:S05]  /*1920*/  BRA `(.L_x_5279) ;  /* 0x0000000c00407947 */ /* 0x000fea0003800000 */
.L_x_5280:
[----:B------:R-:W2:Y:S02]  /*1930*/  LDG.E.U16 R2, desc[UR36][R2.64] ;  /* 0x0000002402027981 */ /* 0x000ea4000c1e1500 */
[----:B--2---:R0:W1:Y:S01]  /*1940*/  I2F.F64.S16 R18, R2 ;  /* 0x0000000200127312 */ /* 0x0040620000101c00 */
[----:B------:R-:W-:Y:S05]  /*1950*/  BRA `(.L_x_5279) ;  /* 0x0000000c00347947 */ /* 0x000fea0003800000 */
.L_x_5275:
        /* <DEDUP_REMOVED lines=10> */
.L_x_5283:
[----:B------:R-:W2:Y:S02]  /*1a00*/  LDG.E.U16 R0, desc[UR36][R2.64] ;  /* 0x0000002402007981 */ /* 0x000ea4000c1e1500 */
[----:B--2---:R-:W-:-:S05]  /*1a10*/  HADD2.F32 R0, -RZ, R0.H0_H0 ;  /* 0x20000000ff007230 */ /* 0x004fca0000004100 */
[----:B------:R-:W-:-:S04]  /*1a20*/  FMUL.FTZ R0, R0, 1 ;  /* 0x3f80000000007820 */ /* 0x000fc80000410000 */
[----:B------:R0:W1:Y:S01]  /*1a30*/  F2F.F64.F32 R18, R0 ;  /* 0x0000000000127310 */ /* 0x0000620000201800 */
[----:B------:R-:W-:Y:S05]  /*1a40*/  BRA `(.L_x_5279) ;  /* 0x0000000800f87947 */ /* 0x000fea0003800000 */
.L_x_5282:
        /* <DEDUP_REMOVED lines=10> */
.L_x_5285:
[----:B------:R-:W2:Y:S02]  /*1af0*/  LDG.E.U16 R2, desc[UR36][R2.64] ;  /* 0x0000002402027981 */ /* 0x000ea4000c1e1500 */
[----:B--2---:R-:W-:-:S05]  /*1b00*/  HADD2.F32 R0, -RZ, R2.H0_H0 ;  /* 0x20000002ff007230 */ /* 0x004fca0000004100 */
[----:B------:R-:W-:-:S04]  /*1b10*/  FMUL.FTZ R0, R0, 1 ;  /* 0x3f80000000007820 */ /* 0x000fc80000410000 */
[----:B------:R0:W1:Y:S01]  /*1b20*/  F2F.F64.F32 R18, R0 ;  /* 0x0000000000127310 */ /* 0x0000620000201800 */
[----:B------:R-:W-:Y:S05]  /*1b30*/  BRA `(.L_x_5279) ;  /* 0x0000000800bc7947 */ /* 0x000fea0003800000 */
.L_x_5284:
[----:B------:R0:W5:Y:S01]  /*1b40*/  LDG.E.64 R18, desc[UR36][R2.64] ;  /* 0x0000002402127981 */ /* 0x000162000c1e1b00 */
[----:B------:R-:W-:Y:S05]  /*1b50*/  BRA `(.L_x_5279) ;  /* 0x0000000800b47947 */ /* 0x000fea0003800000 */
.L_x_5274:
        /* <DEDUP_REMOVED lines=13> */
.L_x_5288:
[----:B------:R0:W5:Y:S01]  /*1c30*/  LDG.E.64 R18, desc[UR36][R2.64] ;  /* 0x0000002402127981 */ /* 0x000162000c1e1b00 */
[----:B------:R-:W-:Y:S05]  /*1c40*/  BRA `(.L_x_5279) ;  /* 0x0000000800787947 */ /* 0x000fea0003800000 */
.L_x_5287:
        /* <DEDUP_REMOVED lines=28> */
.L_x_5290:
        /* <DEDUP_REMOVED lines=15> */
.L_x_5289:
[----:B------:R-:W2:Y:S02]  /*1f00*/  LDG.E.U16 R0, desc[UR36][R2.64] ;  /* 0x0000002402007981 */ /* 0x000ea4000c1e1500 */
[----:B--2---:R-:W-:-:S04]  /*1f10*/  IMAD.U32 R0, R0, 0x10000, RZ ;  /* 0x0001000000007824 */ /* 0x004fc800078e00ff */
[----:B------:R-:W-:-:S04]  /*1f20*/  FMUL.FTZ R0, R0, 1 ;  /* 0x3f80000000007820 */ /* 0x000fc80000410000 */
[----:B------:R0:W1:Y:S01]  /*1f30*/  F2F.F64.F32 R18, R0 ;  /* 0x0000000000127310 */ /* 0x0000620000201800 */
[----:B------:R-:W-:Y:S05]  /*1f40*/  BRA `(.L_x_5279) ;  /* 0x0000000400b87947 */ /* 0x000fea0003800000 */
.L_x_5286:
        /* <DEDUP_REMOVED lines=11> */
.L_x_5293:
        /* <DEDUP_REMOVED lines=21> */
.L_x_5297:
[----:B------:R-:W-:Y:S05]  /*2150*/  BSYNC B1 ;  /* 0x0000000000017941 */ /* 0x000fea0003800000 */
.L_x_5296:
[----:B------:R-:W-:Y:S01]  /*2160*/  LEA R3, R0, 0x3b800000, 0x17 ;  /* 0x3b80000000037811 */ /* 0x000fe200078eb8ff */
[----:B------:R-:W-:-:S05]  /*2170*/  IMAD.SHL.U32 R0, R2, 0x100000, RZ ;  /* 0x0010000002007824 */ /* 0x000fca00078e00ff */
[----:B------:R-:W-:-:S07]  /*2180*/  LOP3.LUT R0, R3, R0, R4, 0xfe, !PT ;  /* 0x0000000003007212 */ /* 0x000fce00078efe04 */
.L_x_5295:
[----:B------:R-:W-:Y:S05]  /*2190*/  BSYNC B0 ;  /* 0x0000000000007941 */ /* 0x000fea0003800000 */
.L_x_5294:
[----:B------:R-:W-:-:S04]  /*21a0*/  FMUL.FTZ R0, R0, 1 ;  /* 0x3f80000000007820 */ /* 0x000fc80000410000 */
[----:B------:R2:W3:Y:S01]  /*21b0*/  F2F.F64.F32 R18, R0 ;  /* 0x0000000000127310 */ /* 0x0004e20000201800 */
[----:B------:R-:W-:Y:S05]  /*21c0*/  BRA `(.L_x_5279) ;  /* 0x0000000400187947 */ /* 0x000fea0003800000 */
.L_x_5292:
        /* <DEDUP_REMOVED lines=21> */
.L_x_5301:
[----:B------:R-:W-:Y:S05]  /*2320*/  BSYNC B1 ;  /* 0x0000000000017941 */ /* 0x000fea0003800000 */
.L_x_5300:
[----:B------:R-:W-:Y:S01]  /*2330*/  LEA R3, R0, 0x37800000, 0x17 ;  /* 0x3780000000037811 */ /* 0x000fe200078eb8ff */
[----:B------:R-:W-:-:S05]  /*2340*/  IMAD.SHL.U32 R0, R2, 0x200000, RZ ;  /* 0x0020000002007824 */ /* 0x000fca00078e00ff */
[----:B------:R-:W-:-:S07]  /*2350*/  LOP3.LUT R0, R3, R0, R4, 0xfe, !PT ;  /* 0x0000000003007212 */ /* 0x000fce00078efe04 */
.L_x_5299:
[----:B------:R-:W-:Y:S05]  /*2360*/  BSYNC B0 ;  /* 0x0000000000007941 */ /* 0x000fea0003800000 */
.L_x_5298:
[----:B------:R-:W-:-:S04]  /*2370*/  FMUL.FTZ R0, R0, 1 ;  /* 0x3f80000000007820 */ /* 0x000fc80000410000 */
[----:B------:R4:W0:Y:S01]  /*2380*/  F2F.F64.F32 R18, R0 ;  /* 0x0000000000127310 */ /* 0x0008220000201800 */
[----:B------:R-:W-:Y:S05]  /*2390*/  BRA `(.L_x_5279) ;  /* 0x0000000000a47947 */ /* 0x000fea0003800000 */
.L_x_5291:
        /* <DEDUP_REMOVED lines=14> */
.L_x_5305:
[----:B------:R-:W-:Y:S05]  /*2480*/  BSYNC B0 ;  /* 0x0000000000007941 */ /* 0x000fea0003800000 */
.L_x_5304:
[----:B------:R-:W-:-:S04]  /*2490*/  FMUL.FTZ R0, R0, 1 ;  /* 0x3f80000000007820 */ /* 0x000fc80000410000 */
[----:B------:R0:W1:Y:S01]  /*24a0*/  F2F.F64.F32 R18, R0 ;  /* 0x0000000000127310 */ /* 0x0000620000201800 */
[----:B------:R-:W-:Y:S05]  /*24b0*/  BRA `(.L_x_5279) ;  /* 0x00000000005c7947 */ /* 0x000fea0003800000 */
.L_x_5278:
        /* <DEDUP_REMOVED lines=16> */
.L_x_5306:
[----:B------:R-:W-:Y:S01]  /*25c0*/  CS2R R18, SRZ ;  /* 0x0000000000127805 */ /* 0x000fe2000001ff00 */
[----:B------:R-:W-:Y:S06]  /*25d0*/  BRA `(.L_x_5279) ;  /* 0x0000000000147947 */ /* 0x000fec0003800000 */
.L_x_5303:
[----:B------:R-:W2:Y:S02]  /*25e0*/  LDG.E.64 R18, desc[UR36][R2.64] ;  /* 0x0000002402127981 */ /* 0x000ea4000c1e1b00 */
[----:B--2---:R-:W0:Y:S01]  /*25f0*/  I2F.F64.U64 R18, R18 ;  /* 0x0000001200127312 */ /* 0x004e220000301800 */
[----:B------:R-:W-:Y:S05]  /*2600*/  BRA `(.L_x_5279) ;  /* 0x0000000000087947 */ /* 0x000fea0003800000 */
.L_x_5302:
[----:B------:R-:W2:Y:S02]  /*2610*/  LDG.E R2, desc[UR36][R2.64] ;  /* 0x0000002402027981 */ /* 0x000ea4000c1e1900 */
[----:B--2---:R0:W1:Y:S02]  /*2620*/  I2F.F64.U32 R18, R2 ;  /* 0x0000000200127312 */ /* 0x0040640000201800 */
.L_x_5279:
[----:B0-----:R-:W2:Y:S01]  /*2630*/  LDC.U8 R2, c[0x0][0x493] ;  /* 0x000124c0ff027b82 */ /* 0x001ea20000000000 */
[----:B------:R-:W-:Y:S02]  /*2640*/  ULDC.64 UR4, c[0x0][0x488] ;  /* 0x0001220000047ab9 */ /* 0x000fe40000000a00 */
[----:B------:R-:W-:-:S05]  /*2650*/  IADD3 R4, P1, R24, UR4, RZ ;  /* 0x0000000418047c10 */ /* 0x000fca000ff3e0ff */
[----:B------:R-:W-:Y:S01]  /*2660*/  IMAD.X R5, RZ, RZ, UR5, P1 ;  /* 0x00000005ff057e24 */ /* 0x000fe200088e06ff */
[----:B--2-4-:R-:W-:-:S04]  /*2670*/  PRMT R0, R2, 0x9910, RZ ;  /* 0x0000991002007816 */ /* 0x014fc800000000ff */
        /* <DEDUP_REMOVED lines=13> */
.L_x_5310:
[----:B------:R-:W2:Y:S02]  /*2750*/  LDG.E.U8 R2, desc[UR36][R4.64] ;  /* 0x0000002404027981 */ /* 0x000ea4000c1e1100 */
[----:B--2---:R-:W0:Y:S01]  /*2760*/  I2F.F64.U16 R2, R2 ;  /* 0x0000000200027312 */ /* 0x004e220000101800 */
[----:B------:R-:W-:Y:S05]  /*2770*/  BRA `(.L_x_5312) ;  /* 0x0000000c00707947 */ /* 0x000fea0003800000 */
.L_x_5309:
        /* <DEDUP_REMOVED lines=9> */
.L_x_5314:
[----:B------:R-:W2:Y:S02]  /*2810*/  LDG.E R2, desc[UR36][R4.64] ;  /* 0x0000002404027981 */ /* 0x000ea4000c1e1900 */
[----:B--2---:R-:W2:Y:S01]  /*2820*/  I2F.F64 R2, R2 ;  /* 0x0000000200027312 */ /* 0x004ea20000201c00 */
[----:B------:R-:W-:Y:S05]  /*2830*/  BRA `(.L_x_5312) ;  /* 0x0000000c00407947 */ /* 0x000fea0003800000 */
.L_x_5313:
[----:B------:R-:W2:Y:S02]  /*2840*/  LDG.E.U16 R2, desc[UR36][R4.64] ;  /* 0x0000002404027981 */ /* 0x000ea4000c1e1500 */
[----:B--2---:R-:W4:Y:S01]  /*2850*/  I2F.F64.S16 R2, R2 ;  /* 0x0000000200027312 */ /* 0x004f220000101c00 */
[----:B------:R-:W-:Y:S05]  /*2860*/  BRA `(.L_x_5312) ;  /* 0x0000000c00347947 */ /* 0x000fea0003800000 */
.L_x_5308:
        /* <DEDUP_REMOVED lines=10> */
.L_x_5316:
[----:B------:R-:W2:Y:S02]  /*2910*/  LDG.E.U16 R0, desc[UR36][R4.64] ;  /* 0x0000002404007981 */ /* 0x000ea4000c1e1500 */
[----:B--2---:R-:W-:-:S05]  /*2920*/  HADD2.F32 R0, -RZ, R0.H0_H0 ;  /* 0x20000000ff007230 */ /* 0x004fca0000004100 */
[----:B------:R-:W-:-:S04]  /*2930*/  FMUL.FTZ R0, R0, 1 ;  /* 0x3f80000000007820 */ /* 0x000fc80000410000 */
[----:B------:R0:W2:Y:S01]  /*2940*/  F2F.F64.F32 R2, R0 ;  /* 0x0000000000027310 */ /* 0x0000a20000201800 */
[----:B------:R-:W-:Y:S05]  /*2950*/  BRA `(.L_x_5312) ;  /* 0x0000000800f87947 */ /* 0x000fea0003800000 */
.L_x_5315:
        /* <DEDUP_REMOVED lines=10> */
.L_x_5318:
[----:B------:R-:W2:Y:S02]  /*2a00*/  LDG.E.U16 R4, desc[UR36][R4.64] ;  /* 0x0000002404047981 */ /* 0x000ea4000c1e1500 */
[----:B--2---:R-:W-:-:S05]  /*2a10*/  HADD2.F32 R0, -RZ, R4.H0_H0 ;  /* 0x20000004ff007230 */ /* 0x004fca0000004100 */
[----:B------:R-:W-:-:S04]  /*2a20*/  FMUL.FTZ R0, R0, 1 ;  /* 0x3f80000000007820 */ /* 0x000fc80000410000 */
[----:B------:R0:W2:Y:S01]  /*2a30*/  F2F.F64.F32 R2, R0 ;  /* 0x0000000000027310 */ /* 0x0000a20000201800 */
[----:B------:R-:W-:Y:S05]  /*2a40*/  BRA `(.L_x_5312) ;  /* 0x0000000800bc7947 */ /* 0x000fea0003800000 */
.L_x_5317:
[----:B------:R0:W5:Y:S01]  /*2a50*/  LDG.E.64 R2, desc[UR36][R4.64] ;  /* 0x0000002404027981 */ /* 0x000162000c1e1b00 */
[----:B------:R-:W-:Y:S05]  /*2a60*/  BRA `(.L_x_5312) ;  /* 0x0000000800b47947 */ /* 0x000fea0003800000 */
.L_x_5307:
        /* <DEDUP_REMOVED lines=13> */
.L_x_5321:
[----:B------:R0:W5:Y:S01]  /*2b40*/  LDG.E.64 R2, desc[UR36][R4.64] ;  /* 0x0000002404027981 */ /* 0x000162000c1e1b00 */
[----:B------:R-:W-:Y:S05]  /*2b50*/  BRA `(.L_x_5312) ;  /* 0x0000000800787947 */ /* 0x000fea0003800000 */
.L_x_5320:
        /* <DEDUP_REMOVED lines=28> */
.L_x_5323:
[----:B------:R-:W2:Y:S02]  /*2d20*/  LDG.E.U8 R3, desc[UR36][R4.64] ;  /* 0x0000002404037981 */ /* 0x000ea4000c1e1100 */
[----:B--2---:R-:W-:-:S05]  /*2d30*/  IMAD.SHL.U32 R0, R3, 0x2000000, RZ ;  /* 0x0200000003007824 */ /* 0x004fca00078e00ff */
[----:B------:R-:W-:-:S13]  /*2d40*/  ISETP.GE.U32.AND P0, PT, R0, 0x8000000, PT ;  /* 0x080000000000780c */ /* 0x000fda0003f06070 */
[C---:B------:R-:W-:Y:S01]  /*2d50*/  @!P0 SHF.L.U32 R0, R3.reuse, 0x8, RZ ;  /* 0x0000000803008819 */ /* 0x040fe200000006ff */
        /* <DEDUP_REMOVED lines=11> */
.L_x_5322:
[----:B------:R-:W2:Y:S02]  /*2e10*/  LDG.E.U16 R0, desc[UR36][R4.64] ;  /* 0x0000002404007981 */ /* 0x000ea4000c1e1500 */
[----:B--2---:R-:W-:-:S04]  /*2e20*/  IMAD.U32 R0, R0, 0x10000, RZ ;  /* 0x0001000000007824 */ /* 0x004fc800078e00ff */
[----:B------:R-:W-:-:S04]  /*2e30*/  FMUL.FTZ R0, R0, 1 ;  /* 0x3f80000000007820 */ /* 0x000fc80000410000 */
[----:B------:R0:W2:Y:S01]  /*2e40*/  F2F.F64.F32 R2, R0 ;  /* 0x0000000000027310 */ /* 0x0000a20000201800 */
[----:B------:R-:W-:Y:S05]  /*2e50*/  BRA `(.L_x_5312) ;  /* 0x0000000400b87947 */ /* 0x000fea0003800000 */
.L_x_5319:
        /* <DEDUP_REMOVED lines=11> */
.L_x_5326:
        /* <DEDUP_REMOVED lines=21> */
.L_x_5330:
[----:B------:R-:W-:Y:S05]  /*3060*/  BSYNC B1 ;  /* 0x0000000000017941 */ /* 0x000fea0003800000 */
.L_x_5329:
[----:B------:R-:W-:Y:S01]  /*3070*/  LEA R3, R0, 0x3b800000, 0x17 ;  /* 0x3b80000000037811 */ /* 0x000fe200078eb8ff */
[----:B------:R-:W-:-:S05]  /*3080*/  IMAD.SHL.U32 R0, R2, 0x100000, RZ ;  /* 0x0010000002007824 */ /* 0x000fca00078e00ff */
[----:B------:R-:W-:-:S07]  /*3090*/  LOP3.LUT R0, R3, R0, R4, 0xfe, !PT ;  /* 0x0000000003007212 */ /* 0x000fce00078efe04 */
.L_x_5328:
[----:B------:R-:W-:Y:S05]  /*30a0*/  BSYNC B0 ;  /* 0x0000000000007941 */ /* 0x000fea0003800000 */
.L_x_5327:
[----:B------:R-:W-:-:S04]  /*30b0*/  FMUL.FTZ R0, R0, 1 ;  /* 0x3f80000000007820 */ /* 0x000fc80000410000 */
[----:B------:R0:W2:Y:S01]  /*30c0*/  F2F.F64.F32 R2, R0 ;  /* 0x0000000000027310 */ /* 0x0000a20000201800 */
[----:B------:R-:W-:Y:S05]  /*30d0*/  BRA `(.L_x_5312) ;  /* 0x0000000400187947 */ /* 0x000fea0003800000 */
.L_x_5325:
        /* <DEDUP_REMOVED lines=21> */
.L_x_5334:
[----:B------:R-:W-:Y:S05]  /*3230*/  BSYNC B1 ;  /* 0x0000000000017941 */ /* 0x000fea0003800000 */
.L_x_5333:
[----:B------:R-:W-:Y:S01]  /*3240*/  LEA R3, R0, 0x37800000, 0x17 ;  /* 0x3780000000037811 */ /* 0x000fe200078eb8ff */
[----:B------:R-:W-:-:S05]  /*3250*/  IMAD.SHL.U32 R0, R2, 0x200000, RZ ;  /* 0x0020000002007824 */ /* 0x000fca00078e00ff */
[----:B------:R-:W-:-:S07]  /*3260*/  LOP3.LUT R0, R3, R0, R4, 0xfe, !PT ;  /* 0x0000000003007212 */ /* 0x000fce00078efe04 */
.L_x_5332:
[----:B------:R-:W-:Y:S05]  /*3270*/  BSYNC B0 ;  /* 0x0000000000007941 */ /* 0x000fea0003800000 */
.L_x_5331:
[----:B------:R-:W-:-:S04]  /*3280*/  FMUL.FTZ R0, R0, 1 ;  /* 0x3f80000000007820 */ /* 0x000fc80000410000 */
[----:B------:R0:W2:Y:S01]  /*3290*/  F2F.F64.F32 R2, R0 ;  /* 0x0000000000027310 */ /* 0x0000a20000201800 */
[----:B------:R-:W-:Y:S05]  /*32a0*/  BRA `(.L_x_5312) ;  /* 0x0000000000a47947 */ /* 0x000fea0003800000 */
.L_x_5324:
        /* <DEDUP_REMOVED lines=14> */
.L_x_5338:
[----:B------:R-:W-:Y:S05]  /*3390*/  BSYNC B0 ;  /* 0x0000000000007941 */ /* 0x000fea0003800000 */
.L_x_5337:
[----:B------:R-:W-:-:S04]  /*33a0*/  FMUL.FTZ R0, R0, 1 ;  /* 0x3f80000000007820 */ /* 0x000fc80000410000 */
[----:B------:R0:W2:Y:S01]  /*33b0*/  F2F.F64.F32 R2, R0 ;  /* 0x0000000000027310 */ /* 0x0000a20000201800 */
[----:B------:R-:W-:Y:S05]  /*33c0*/  BRA `(.L_x_5312) ;  /* 0x00000000005c7947 */ /* 0x000fea0003800000 */
.L_x_5311:
        /* <DEDUP_REMOVED lines=16> */
.L_x_5339:
[----:B------:R-:W-:Y:S01]  /*34d0*/  CS2R R2, SRZ ;  /* 0x0000000000027805 */ /* 0x000fe2000001ff00 */
[----:B------:R-:W-:Y:S06]  /*34e0*/  BRA `(.L_x_5312) ;  /* 0x0000000000147947 */ /* 0x000fec0003800000 */
.L_x_5336:
[----:B------:R-:W2:Y:S02]  /*34f0*/  LDG.E.64 R2, desc[UR36][R4.64] ;  /* 0x0000002404027981 */ /* 0x000ea4000c1e1b00 */
[----:B--2---:R-:W0:Y:S01]  /*3500*/  I2F.F64.U64 R2, R2 ;  /* 0x0000000200027312 */ /* 0x004e220000301800 */
[----:B------:R-:W-:Y:S05]  /*3510*/  BRA `(.L_x_5312) ;  /* 0x0000000000087947 */ /* 0x000fea0003800000 */
.L_x_5335:
[----:B------:R-:W2:Y:S02]  /*3520*/  LDG.E R2, desc[UR36][R4.64] ;  /* 0x0000002404027981 */ /* 0x000ea4000c1e1900 */
[----:B--2---:R-:W0:Y:S02]  /*3530*/  I2F.F64.U32 R2, R2 ;  /* 0x0000000200027312 */ /* 0x004e240000201800 */
.L_x_5312:
[----:B0-2-45:R-:W-:Y:S01]  /*3540*/  DADD R10, -RZ, |R2| ;  /* 0x00000000ff0a7229 */ /* 0x035fe20000000502 */
[----:B------:R-:W-:Y:S01]  /*3550*/  IMAD.MOV.U32 R6, RZ, RZ, RZ ;  /* 0x000000ffff067224 */ /* 0x000fe200078e00ff */
[----:B-1-3--:R-:W-:Y:S01]  /*3560*/  DADD R18, -RZ, |R18| ;  /* 0x00000000ff127229 */ /* 0x00afe20000000512 */
        /* <DEDUP_REMOVED lines=58> */
.L_x_5343:
[----:B------:R-:W0:Y:S02]  /*3910*/  F2I.S64.F64.TRUNC R4, R4 ;  /* 0x0000000400047311 */ /* 0x000e24000030d900 */
[----:B0-----:R-:W-:-:S05]  /*3920*/  IMAD.MOV.U32 R3, RZ, RZ, R4 ;  /* 0x000000ffff037224 */ /* 0x001fca00078e0004 */
[----:B------:R1:W-:Y:S01]  /*3930*/  STG.E.U8 desc[UR36][R16.64], R3 ;  /* 0x0000000310007986 */ /* 0x0003e2000c101124 */
[----:B------:R-:W-:Y:S05]  /*3940*/  BRA `(.L_x_5345) ;  /* 0x0000000c00f87947 */ /* 0x000fea0003800000 */
.L_x_5342:
        /* <DEDUP_REMOVED lines=9> */
.L_x_5347:
[----:B------:R-:W0:Y:S02]  /*39e0*/  F2I.F64.TRUNC R5, R4 ;  /* 0x0000000400057311 */ /* 0x000e24000030d100 */
[----:B0-----:R3:W-:Y:S01]  /*39f0*/  STG.E desc[UR36][R16.64], R5 ;  /* 0x0000000510007986 */ /* 0x0017e2000c101924 */
[----:B------:R-:W-:Y:S05]  /*3a00*/  BRA `(.L_x_5345) ;  /* 0x0000000c00c87947 */ /* 0x000fea0003800000 */
.L_x_5346:
[----:B------:R-:W0:Y:S02]  /*3a10*/  F2I.F64.TRUNC R5, R4 ;  /* 0x0000000400057311 */ /* 0x000e24000030d100 */
[----:B0-----:R2:W-:Y:S01]  /*3a20*/  STG.E.U16 desc[UR36][R16.64], R5 ;  /* 0x0000000510007986 */ /* 0x0015e2000c101524 */
[----:B------:R-:W-:Y:S05]  /*3a30*/  BRA `(.L_x_5345) ;  /* 0x0000000c00bc7947 */ /* 0x000fea0003800000 */
.L_x_5341:
        /* <DEDUP_REMOVED lines=13> */
.L_x_5349:
        /* <DEDUP_REMOVED lines=8> */
.L_x_5348:
        /* <DEDUP_REMOVED lines=14> */
.L_x_5351:
        /* <DEDUP_REMOVED lines=9> */
.L_x_5350:
[----:B------:R0:W-:Y:S01]  /*3d00*/  STG.E.64 desc[UR36][R16.64], R4 ;  /* 0x0000000410007986 */ /* 0x0001e2000c101b24 */
[----:B------:R-:W-:Y:S05]  /*3d10*/  BRA `(.L_x_5345) ;  /* 0x0000000c00047947 */ /* 0x000fea0003800000 */
.L_x_5340:
        /* <DEDUP_REMOVED lines=12> */
.L_x_5354:
[----:B------:R-:W-:-:S05]  /*3de0*/  CS2R R6, SRZ ;  /* 0x0000000000067805 */ /* 0x000fca000001ff00 */
[----:B------:R0:W-:Y:S01]  /*3df0*/  STG.E.128 desc[UR36][R16.64], R4 ;  /* 0x0000000410007986 */ /* 0x0001e2000c101d24 */
[----:B------:R-:W-:Y:S05]  /*3e00*/  BRA `(.L_x_5345) ;  /* 0x0000000800c87947 */ /* 0x000fea0003800000 */
.L_x_5353:
        /* <DEDUP_REMOVED lines=25> */
.L_x_5358:
[----:B------:R-:W-:Y:S05]  /*3fa0*/  BSYNC B0 ;  /* 0x0000000000007941 */ /* 0x000fea0003800000 */
.L_x_5357:
[----:B------:R-:W-:-:S05]  /*3fb0*/  LOP3.LUT R3, R0, R3, RZ, 0xfc, !PT ;  /* 0x0000000300037212 */ /* 0x000fca00078efcff */
[----:B------:R0:W-:Y:S01]  /*3fc0*/  STG.E.U8 desc[UR36][R16.64], R3 ;  /* 0x0000000310007986 */ /* 0x0001e2000c101124 */
[----:B------:R-:W-:Y:S05]  /*3fd0*/  BRA `(.L_x_5345) ;  /* 0x0000000800547947 */ /* 0x000fea0003800000 */
.L_x_5356:
        /* <DEDUP_REMOVED lines=17> */
.L_x_5360:
[----:B------:R-:W-:Y:S01]  /*40f0*/  IMAD.MOV.U32 R0, RZ, RZ, 0x7f ;  /* 0x0000007fff007424 */ /* 0x000fe200078e00ff */
[----:B------:R-:W-:-:S04]  /*4100*/  ISETP.GT.U32.AND P0, PT, R2, 0x7f800000, PT ;  /* 0x7f8000000200780c */ /* 0x000fc80003f04070 */
[----:B------:R-:W-:-:S09]  /*4110*/  SEL R0, R0, 0x7c, P0 ;  /* 0x0000007c00007807 */ /* 0x000fd20000000000 */
.L_x_5361:
[----:B------:R-:W-:Y:S05]  /*4120*/  BSYNC B0 ;  /* 0x0000000000007941 */ /* 0x000fea0003800000 */
.L_x_5359:
[----:B------:R-:W-:-:S04]  /*4130*/  LOP3.LUT R2, R3, 0x80000000, RZ, 0xc0, !PT ;  /* 0x8000000003027812 */ /* 0x000fc800078ec0ff */
[----:B------:R-:W-:-:S04]  /*4140*/  SHF.R.U32.HI R3, RZ, 0x18, R2 ;  /* 0x00000018ff037819 */ /* 0x000fc80000011602 */
[----:B------:R-:W-:-:S05]  /*4150*/  LOP3.LUT R3, R0, R3, RZ, 0xfc, !PT ;  /* 0x0000000300037212 */ /* 0x000fca00078efcff */
[----:B------:R0:W-:Y:S01]  /*4160*/  STG.E.U8 desc[UR36][R16.64], R3 ;  /* 0x0000000310007986 */ /* 0x0001e2000c101124 */
[----:B------:R-:W-:Y:S05]  /*4170*/  BRA `(.L_x_5345) ;  /* 0x0000000400ec7947 */ /* 0x000fea0003800000 */
.L_x_5355:
        /* <DEDUP_REMOVED lines=8> */
.L_x_5352:
        /* <DEDUP_REMOVED lines=11> */
.L_x_5364:
        /* <DEDUP_REMOVED lines=21> */
.L_x_5367:
[----:B------:R-:W-:-:S04]  /*4400*/  LOP3.LUT R2, R3, 0x80000000, RZ, 0xc0, !PT ;  /* 0x8000000003027812 */ /* 0x000fc800078ec0ff */
[----:B------:R-:W-:-:S04]  /*4410*/  SHF.R.U32.HI R3, RZ, 0x18, R2 ;  /* 0x00000018ff037819 */ /* 0x000fc80000011602 */
[----:B------:R-:W-:-:S04]  /*4420*/  LOP3.LUT R0, R0, R3, RZ, 0xfc, !PT ;  /* 0x0000000300007212 */ /* 0x000fc800078efcff */
[----:B------:R-:W-:-:S07]  /*4430*/  PRMT R8, R0, 0x7610, R8 ;  /* 0x0000761000087816 */ /* 0x000fce0000000008 */
.L_x_5366:
[----:B------:R-:W-:Y:S05]  /*4440*/  BSYNC B0 ;  /* 0x0000000000007941 */ /* 0x000fea0003800000 */
.L_x_5365:
[----:B------:R0:W-:Y:S01]  /*4450*/  STG.E.U8 desc[UR36][R16.64], R8 ;  /* 0x0000000810007986 */ /* 0x0001e2000c101124 */
[----:B------:R-:W-:Y:S05]  /*4460*/  BRA `(.L_x_5345) ;  /* 0x0000000400307947 */ /* 0x000fea0003800000 */
.L_x_5363:
        /* <DEDUP_REMOVED lines=21> */
.L_x_5370:
[----:B------:R-:W-:-:S04]  /*45c0*/  LOP3.LUT R2, R3, 0x80000000, RZ, 0xc0, !PT ;  /* 0x8000000003027812 */ /* 0x000fc800078ec0ff */
[----:B------:R-:W-:-:S04]  /*45d0*/  SHF.R.U32.HI R3, RZ, 0x18, R2 ;  /* 0x00000018ff037819 */ /* 0x000fc80000011602 */
[----:B------:R-:W-:-:S04]  /*45e0*/  LOP3.LUT R0, R0, R3, RZ, 0xfc, !PT ;  /* 0x0000000300007212 */ /* 0x000fc800078efcff */
[----:B------:R-:W-:-:S07]  /*45f0*/  PRMT R8, R0, 0x7610, R8 ;  /* 0x0000761000087816 */ /* 0x000fce0000000008 */
.L_x_5369:
[----:B------:R-:W-:Y:S05]  /*4600*/  BSYNC B0 ;  /* 0x0000000000007941 */ /* 0x000fea0003800000 */
.L_x_5368:
[----:B------:R0:W-:Y:S01]  /*4610*/  STG.E.U8 desc[UR36][R16.64], R8 ;  /* 0x0000000810007986 */ /* 0x0001e2000c101124 */
[----:B------:R-:W-:Y:S05]  /*4620*/  BRA `(.L_x_5345) ;  /* 0x0000000000c07947 */ /* 0x000fea0003800000 */
.L_x_5362:
        /* <DEDUP_REMOVED lines=26> */
.L_x_5344:
[----:B------:R-:W-:Y:S01]  /*47d0*/  MOV R2, 0x0 ;  /* 0x0000000000027802 */ /* 0x000fe20000000f00 */
[----:B------:R-:W-:Y:S01]  /*47e0*/  ULDC.64 UR4, c[0x4][0x128] ;  /* 0x01004a0000047ab9 */ /* 0x000fe20000000a00 */
[----:B------:R-:W-:Y:S01]  /*47f0*/  ULDC.64 UR6, c[0x4][0x130] ;  /* 0x01004c0000067ab9 */ /* 0x000fe20000000a00 */
[----:B------:R-:W-:Y:S01]  /*4800*/  IMAD.U32 R4, RZ, RZ, UR4 ;  /* 0x00000004ff047e24 */ /* 0x000fe2000f8e00ff */
[----:B------:R-:W-:Y:S01]  /*4810*/  MOV R5, UR5 ;  /* 0x0000000500057c02 */ /* 0x000fe20008000f00 */
[----:B------:R-:W-:Y:S01]  /*4820*/  ULDC.64 UR4, c[0x4][0x10] ;  /* 0x0100040000047ab9 */ /* 0x000fe20000000a00 */
[----:B------:R-:W0:Y:S01]  /*4830*/  LDC.64 R2, c[0x4][R2] ;  /* 0x0100000002027b82 */ /* 0x000e220000000a00 */
[----:B------:R-:W-:Y:S02]  /*4840*/  IMAD.U32 R6, RZ, RZ, UR6 ;  /* 0x00000006ff067e24 */ /* 0x000fe4000f8e00ff */
[----:B------:R-:W-:Y:S02]  /*4850*/  IMAD.U32 R7, RZ, RZ, UR7 ;  /* 0x00000007ff077e24 */ /* 0x000fe4000f8e00ff */
[----:B------:R-:W-:-:S02]  /*4860*/  IMAD.U32 R10, RZ, RZ, UR4 ;  /* 0x00000004ff0a7e24 */ /* 0x000fc4000f8e00ff */
[----:B------:R-:W-:Y:S02]  /*4870*/  IMAD.U32 R11, RZ, RZ, UR5 ;  /* 0x00000005ff0b7e24 */ /* 0x000fe4000f8e00ff */
[----:B------:R-:W-:Y:S02]  /*4880*/  IMAD.MOV.U32 R8, RZ, RZ, 0x65 ;  /* 0x00000065ff087424 */ /* 0x000fe400078e00ff */
[----:B------:R-:W-:Y:S02]  /*4890*/  IMAD.MOV.U32 R12, RZ, RZ, 0x1 ;  /* 0x00000001ff0c7424 */ /* 0x000fe400078e00ff */
[----:B------:R-:W-:-:S07]  /*48a0*/  IMAD.MOV.U32 R13, RZ, RZ, RZ ;  /* 0x000000ffff0d7224 */ /* 0x000fce00078e00ff */
[----:B------:R-:W-:-:S07]  /*48b0*/  LEPC R20, `(.L_x_5373) ;  /* 0x000000001014794e */ /* 0x000fce0000000000 */
[----:B0-----:R-:W-:Y:S05]  /*48c0*/  CALL.ABS.NOINC R2 ;  /* 0x0000000002007343 */ /* 0x001fea0003c00000 */
.L_x_5373:
[----:B------:R-:W-:Y:S05]  /*48d0*/  BRA `(.L_x_5345) ;  /* 0x0000000000147947 */ /* 0x000fea0003800000 */
.L_x_5372:
[----:B------:R-:W0:Y:S02]  /*48e0*/  F2I.U64.F64.TRUNC R4, R4 ;  /* 0x0000000400047311 */ /* 0x000e24000030d800 */
[----:B0-----:R0:W-:Y:S01]  /*48f0*/  STG.E.64 desc[UR36][R16.64], R4 ;  /* 0x0000000410007986 */ /* 0x0011e2000c101b24 */
[----:B------:R-:W-:Y:S05]  /*4900*/  BRA `(.L_x_5345) ;  /* 0x0000000000087947 */ /* 0x000fea0003800000 */
.L_x_5371:
[----:B------:R-:W0:Y:S02]  /*4910*/  F2I.U32.F64.TRUNC R5, R4 ;  /* 0x0000000400057311 */ /* 0x000e24000030d000 */
[----:B0-----:R0:W-:Y:S02]  /*4920*/  STG.E desc[UR36][R16.64], R5 ;  /* 0x0000000510007986 */ /* 0x0011e4000c101924 */
.L_x_5345:
[----:B------:R-:W-:-:S04]  /*4930*/  IMAD R22, R25, 0x200, R22 ;  /* 0x0000020019167824 */ /* 0x000fc800078e0216 */
[----:B------:R-:W-:-:S07]  /*4940*/  VIADD R23, R22, 0x80 ;  /* 0x0000008016177836 */ /* 0x000fce0000000000 */
.L_x_5272:
[----:B------:R-:W-:Y:S05]  /*4950*/  BSYNC B6 ;  /* 0x0000000000067941 */ /* 0x000fea0003800000 */
.L_x_5271:
        /* <DEDUP_REMOVED lines=358> */
.L_x_5376:
        /* <DEDUP_REMOVED lines=21> */
.L_x_5380:
[----:B------:R-:W2:Y:S02]  /*6110*/  LDG.E.U8 R2, desc[UR36][R2.64] ;  /* 0x0000002402027981 */ /* 0x000ea4000c1e1100 */
[----:B--2---:R0:W1:Y:S01]  /*6120*/  I2F.F64.U16 R18, R2 ;  /* 0x0000000200127312 */ /* 0x0040620000101800 */
[----:B------:R-:W-:Y:S05]  /*6130*/  BRA `(.L_x_5382) ;  /* 0x0000000c00707947 */ /* 0x000fea0003800000 */
.L_x_5379:
        /* <DEDUP_REMOVED lines=9> */
.L_x_5384:
[----:B------:R-:W2:Y:S02]  /*61d0*/  LDG.E R2, desc[UR36][R2.64] ;  /* 0x0000002402027981 */ /* 0x000ea4000c1e1900 */
[----:B--2---:R0:W1:Y:S01]  /*61e0*/  I2F.F64 R18, R2 ;  /* 0x0000000200127312 */ /* 0x0040620000201c00 */
[----:B------:R-:W-:Y:S05]  /*61f0*/  BRA `(.L_x_5382) ;  /* 0x0000000c00407947 */ /* 0x000fea0003800000 */
.L_x_5383:
[----:B------:R-:W2:Y:S02]  /*6200*/  LDG.E.U16 R2, desc[UR36][R2.64] ;  /* 0x0000002402027981 */ /* 0x000ea4000c1e1500 */
[----:B--2---:R0:W1:Y:S01]  /*6210*/  I2F.F64.S16 R18, R2 ;  /* 0x0000000200127312 */ /* 0x0040620000101c00 */
[----:B------:R-:W-:Y:S05]  /*6220*/  BRA `(.L_x_5382) ;  /* 0x0000000c00347947 */ /* 0x000fea0003800000 */
.L_x_5378:
        /* <DEDUP_REMOVED lines=10> */
.L_x_5386:
[----:B------:R-:W2:Y:S02]  /*62d0*/  LDG.E.U16 R0, desc[UR36][R2.64] ;  /* 0x0000002402007981 */ /* 0x000ea4000c1e1500 */
[----:B--2---:R-:W-:-:S05]  /*62e0*/  HADD2.F32 R0, -RZ, R0.H0_H0 ;  /* 0x20000000ff007230 */ /* 0x004fca0000004100 */
[----:B------:R-:W-:-:S04]  /*62f0*/  FMUL.FTZ R0, R0, 1 ;  /* 0x3f80000000007820 */ /* 0x000fc80000410000 */
[----:B------:R0:W1:Y:S01]  /*6300*/  F2F.F64.F32 R18, R0 ;  /* 0x0000000000127310 */ /* 0x0000620000201800 */
[----:B------:R-:W-:Y:S05]  /*6310*/  BRA `(.L_x_5382) ;  /* 0x0000000800f87947 */ /* 0x000fea0003800000 */
.L_x_5385:
        /* <DEDUP_REMOVED lines=10> */
.L_x_5388:
[----:B------:R-:W2:Y:S02]  /*63c0*/  LDG.E.U16 R2, desc[UR36][R2.64] ;  /* 0x0000002402027981 */ /* 0x000ea4000c1e1500 */
[----:B--2---:R-:W-:-:S05]  /*63d0*/  HADD2.F32 R0, -RZ, R2.H0_H0 ;  /* 0x20000002ff007230 */ /* 0x004fca0000004100 */
[----:B------:R-:W-:-:S04]  /*63e0*/  FMUL.FTZ R0, R0, 1 ;  /* 0x3f80000000007820 */ /* 0x000fc80000410000 */
[----:B------:R0:W1:Y:S01]  /*63f0*/  F2F.F64.F32 R18, R0 ;  /* 0x0000000000127310 */ /* 0x0000620000201800 */
[----:B------:R-:W-:Y:S05]  /*6400*/  BRA `(.L_x_5382) ;  /* 0x0000000800bc7947 */ /* 0x000fea0003800000 */
.L_x_5387:
[----:B------:R0:W5:Y:S01]  /*6410*/  LDG.E.64 R18, desc[UR36][R2.64] ;  /* 0x0000002402127981 */ /* 0x000162000c1e1b00 */
[----:B------:R-:W-:Y:S05]  /*6420*/  BRA `(.L_x_5382) ;  /* 0x0000000800b47947 */ /* 0x000fea0003800000 */
.L_x_5377:
        /* <DEDUP_REMOVED lines=13> */
.L_x_5391:
[----:B------:R0:W5:Y:S01]  /*6500*/  LDG.E.64 R18, desc[UR36][R2.64] ;  /* 0x0000002402127981 */ /* 0x000162000c1e1b00 */
[----:B------:R-:W-:Y:S05]  /*6510*/  BRA `(.L_x_5382) ;  /* 0x0000000800787947 */ /* 0x000fea0003800000 */
.L_x_5390:
        /* <DEDUP_REMOVED lines=26> */
[----:B------:R3:W4:Y:S01]  /*66c0*/  F2F.F64.F32 R18, R5 ;  /* 0x0000000500127310 */ /* 0x0007220000201800 */
[----:B------:R-:W-:Y:S05]  /*66d0*/  BRA `(.L_x_5382) ;  /* 0x0000000800087947 */ /* 0x000fea0003800000 */
.L_x_5393:
        /* <DEDUP_REMOVED lines=13> */
[----:B------:R1:W2:Y:S01]  /*67b0*/  F2F.F64.F32 R18, R4 ;  /* 0x0000000400127310 */ /* 0x0002a20000201800 */
[----:B------:R-:W-:Y:S05]  /*67c0*/  BRA `(.L_x_5382) ;  /* 0x0000000400cc7947 */ /* 0x000fea0003800000 */
.L_x_5392:
[----:B------:R-:W2:Y:S02]  /*67d0*/  LDG.E.U16 R0, desc[UR36][R2.64] ;  /* 0x0000002402007981 */ /* 0x000ea4000c1e1500 */
[----:B--2---:R-:W-:-:S04]  /*67e0*/  IMAD.U32 R0, R0, 0x10000, RZ ;  /* 0x0001000000007824 */ /* 0x004fc800078e00ff */
[----:B------:R-:W-:-:S04]  /*67f0*/  FMUL.FTZ R0, R0, 1 ;  /* 0x3f80000000007820 */ /* 0x000fc80000410000 */
[----:B------:R0:W1:Y:S01]  /*6800*/  F2F.F64.F32 R18, R0 ;  /* 0x0000000000127310 */ /* 0x0000620000201800 */
[----:B------:R-:W-:Y:S05]  /*6810*/  BRA `(.L_x_5382) ;  /* 0x0000000400b87947 */ /* 0x000fea0003800000 */
.L_x_5389:
        /* <DEDUP_REMOVED lines=11> */
.L_x_5396:
        /* <DEDUP_REMOVED lines=21> */
.L_x_5400:
[----:B------:R-:W-:Y:S05]  /*6a20*/  BSYNC B1 ;  /* 0x0000000000017941 */ /* 0x000fea0003800000 */
.L_x_5399:
[----:B------:R-:W-:Y:S01]  /*6a30*/  LEA R3, R0, 0x3b800000, 0x17 ;  /* 0x3b80000000037811 */ /* 0x000fe200078eb8ff */
[----:B------:R-:W-:-:S05]  /*6a40*/  IMAD.SHL.U32 R0, R2, 0x100000, RZ ;  /* 0x0010000002007824 */ /* 0x000fca00078e00ff */
[----:B------:R-:W-:-:S07]  /*6a50*/  LOP3.LUT R0, R3, R0, R4, 0xfe, !PT ;  /* 0x0000000003007212 */ /* 0x000fce00078efe04 */
.L_x_5398:
[----:B------:R-:W-:Y:S05]  /*6a60*/  BSYNC B0 ;  /* 0x0000000000007941 */ /* 0x000fea0003800000 */
.L_x_5397:
[----:B------:R-:W-:-:S04]  /*6a70*/  FMUL.FTZ R0, R0, 1 ;  /* 0x3f80000000007820 */ /* 0x000fc80000410000 */
[----:B------:R0:W1:Y:S01]  /*6a80*/  F2F.F64.F32 R18, R0 ;  /* 0x0000000000127310 */ /* 0x0000620000201800 */
[----:B------:R-:W-:Y:S05]  /*6a90*/  BRA `(.L_x_5382) ;  /* 0x0000000400187947 */ /* 0x000fea0003800000 */
.L_x_5395:
        /* <DEDUP_REMOVED lines=21> */
.L_x_5404:
[----:B------:R-:W-:Y:S05]  /*6bf0*/  BSYNC B1 ;  /* 0x0000000000017941 */ /* 0x000fea0003800000 */
.L_x_5403:
[----:B------:R-:W-:Y:S01]  /*6c00*/  LEA R3, R0, 0x37800000, 0x17 ;  /* 0x3780000000037811 */ /* 0x000fe200078eb8ff */
[----:B------:R-:W-:-:S05]  /*6c10*/  IMAD.SHL.U32 R0, R2, 0x200000, RZ ;  /* 0x0020000002007824 */ /* 0x000fca00078e00ff */
[----:B------:R-:W-:-:S07]  /*6c20*/  LOP3.LUT R0, R3, R0, R4, 0xfe, !PT ;  /* 0x0000000003007212 */ /* 0x000fce00078efe04 */
.L_x_5402:
[----:B------:R-:W-:Y:S05]  /*6c30*/  BSYNC B0 ;  /* 0x0000000000007941 */ /* 0x000fea0003800000 */
.L_x_5401:
[----:B------:R-:W-:-:S04]  /*6c40*/  FMUL.FTZ R0, R0, 1 ;  /* 0x3f80000000007820 */ /* 0x000fc80000410000 */
[----:B------:R0:W1:Y:S01]  /*6c50*/  F2F.F64.F32 R18, R0 ;  /* 0x0000000000127310 */ /* 0x0000620000201800 */
[----:B------:R-:W-:Y:S05]  /*6c60*/  BRA `(.L_x_5382) ;  /* 0x0000000000a47947 */ /* 0x000fea0003800000 */
.L_x_5394:
        /* <DEDUP_REMOVED lines=14> */
.L_x_5408:
[----:B------:R-:W-:Y:S05]  /*6d50*/  BSYNC B0 ;  /* 0x0000000000007941 */ /* 0x000fea0003800000 */
.L_x_5407:
[----:B------:R-:W-:-:S04]  /*6d60*/  FMUL.FTZ R0, R0, 1 ;  /* 0x3f80000000007820 */ /* 0x000fc80000410000 */
[----:B------:R0:W1:Y:S01]  /*6d70*/  F2F.F64.F32 R18, R0 ;  /* 0x0000000000127310 */ /* 0x0000620000201800 */
[----:B------:R-:W-:Y:S05]  /*6d80*/  BRA `(.L_x_5382) ;  /* 0x00000000005c7947 */ /* 0x000fea0003800000 */
.L_x_5381:
[----:B------:R-:W-:Y:S01]  /*6d90*/  MOV R2, 0x0 ;  /* 0x0000000000027802 */ /* 0x000fe20000000f00 */
[----:B------:R-:W-:Y:S01]  /*6da0*/  ULDC.64 UR4, c[0x4][0x128] ;  /* 0x01004a0000047ab9 */ /* 0x000fe20000000a00 */
[----:B------:R-:W-:Y:S01]  /*6db0*/  ULDC.64 UR6, c[0x4][0x8] ;  /* 0x0100020000067ab9 */ /* 0x000fe20000000a00 */
[----:B------:R-:W-:Y:S01]  /*6dc0*/  IMAD.U32 R4, RZ, RZ, UR4 ;  /* 0x00000004ff047e24 */ /* 0x000fe2000f8e00ff */
[----:B------:R-:W-:Y:S01]  /*6dd0*/  HFMA2.MMA R12, -RZ, RZ, 0, 5.9604644775390625e-08 ;  /* 0x00000001ff0c7435 */ /* 0x000fe200000001ff */
        /* <DEDUP_REMOVED lines=8> */
[----:B------:R-:W-:-:S07]  /*6e60*/  IMAD.MOV.U32 R13, RZ, RZ, RZ ;  /* 0x000000ffff0d7224 */ /* 0x000fce00078e00ff */
[----:B------:R-:W-:-:S07]  /*6e70*/  LEPC R20, `(.L_x_5409) ;  /* 0x000000001014794e */ /* 0x000fce0000000000 */
[----:B0-----:R-:W-:Y:S05]  /*6e80*/  CALL.ABS.NOINC R2 ;  /* 0x0000000002007343 */ /* 0x001fea0003c00000 */
.L_x_5409:
[----:B------:R-:W-:Y:S01]  /*6e90*/  CS2R R18, SRZ ;  /* 0x0000000000127805 */ /* 0x000fe2000001ff00 */
[----:B------:R-:W-:Y:S06]  /*6ea0*/  BRA `(.L_x_5382) ;  /* 0x0000000000147947 */ /* 0x000fec0003800000 */
.L_x_5406:
[----:B------:R-:W2:Y:S02]  /*6eb0*/  LDG.E.64 R18, desc[UR36][R2.64] ;  /* 0x0000002402127981 */ /* 0x000ea4000c1e1b00 */
[----:B--2---:R-:W0:Y:S01]  /*6ec0*/  I2F.F64.U64 R18, R18 ;  /* 0x0000001200127312 */ /* 0x004e220000301800 */
[----:B------:R-:W-:Y:S05]  /*6ed0*/  BRA `(.L_x_5382) ;  /* 0x0000000000087947 */ /* 0x000fea0003800000 */
.L_x_5405:
[----:B------:R-:W2:Y:S02]  /*6ee0*/  LDG.E R2, desc[UR36][R2.64] ;  /* 0x0000002402027981 */ /* 0x000ea4000c1e1900 */
[----:B--2---:R0:W1:Y:S02]  /*6ef0*/  I2F.F64.U32 R18, R2 ;  /* 0x0000000200127312 */ /* 0x0040640000201800 */
.L_x_5382:
[----:B0-----:R-:W0:Y:S01]  /*6f00*/  LDC.U8 R2, c[0x0][0x493] ;  /* 0x000124c0ff027b82 */ /* 0x001e220000000000 */
[----:B------:R-:W-:Y:S02]  /*6f10*/  ULDC.64 UR4, c[0x0][0x488] ;  /* 0x0001220000047ab9 */ /* 0x000fe40000000a00 */
[----:B-1----:R-:W-:-:S05]  /*6f20*/  IADD3 R4, P0, R22, UR4, RZ ;  /* 0x0000000416047c10 */ /* 0x002fca000ff1e0ff */
[----:B---3--:R-:W-:Y:S01]  /*6f30*/  IMAD.X R5, RZ, RZ, UR5, P0 ;  /* 0x00000005ff057e24 */ /* 0x008fe200080e06ff */
        /* <DEDUP_REMOVED lines=12> */
[----:B---3--:R-:W0:Y:S01]  /*7000*/  I2F.F64.S16 R2, R2 ;  /* 0x0000000200027312 */ /* 0x008e220000101c00 */
[----:B------:R-:W-:Y:S05]  /*7010*/  BRA `(.L_x_5415) ;  /* 0x0000000c007c7947 */ /* 0x000fea0003800000 */
.L_x_5413:
[----:B------:R-:W3:Y:S02]  /*7020*/  LDG.E.U8 R2, desc[UR36][R4.64] ;  /* 0x0000002404027981 */ /* 0x000ee4000c1e1100 */
[----:B---3--:R-:W0:Y:S01]  /*7030*/  I2F.F64.U16 R2, R2 ;  /* 0x0000000200027312 */ /* 0x008e220000101800 */
[----:B------:R-:W-:Y:S05]  /*7040*/  BRA `(.L_x_5415) ;  /* 0x0000000c00707947 */ /* 0x000fea0003800000 */
.L_x_5412:
[----:B------:R-:W-:-:S13]  /*7050*/  ISETP.NE.AND P0, PT, R0, 0x2, PT ;  /* 0x000000020000780c */ /* 0x000fda0003f05270 */
[----:B------:R-:W-:Y:S05]  /*7060*/  @!P0 BRA `(.L_x_5416) ;  /* 0x0000000000288947 */ /* 0x000fea0003800000 */
[----:B------:R-:W-:-:S13]  /*7070*/  ISETP.NE.AND P0, PT, R0, 0x3, PT ;  /* 0x000000030000780c */ /* 0x000fda0003f05270 */
[----:B------:R-:W-:Y:S05]  /*7080*/  @!P0 BRA `(.L_x_5417) ;  /* 0x0000000000148947 */ /* 0x000fea0003800000 */
[----:B------:R-:W-:-:S13]  /*7090*/  ISETP.NE.AND P0, PT, R0, 0x4, PT ;  /* 0x000000040000780c */ /* 0x000fda0003f05270 */
[----:B------:R-:W-:Y:S05]  /*70a0*/  @P0 BRA `(.L_x_5414) ;  /* 0x0000000800fc0947 */ /* 0x000fea0003800000 */
[----:B------:R-:W3:Y:S02]  /*70b0*/  LDG.E.64 R2, desc[UR36][R4.64] ;  /* 0x0000002404027981 */ /* 0x000ee4000c1e1b00 */
[----:B---3--:R-:W1:Y:S01]  /*70c0*/  I2F.F64.S64 R2, R2 ;  /* 0x0000000200027312 */ /* 0x008e620000301c00 */
[----:B------:R-:W-:Y:S05]  /*70d0*/  BRA `(.L_x_5415) ;  /* 0x0000000c004c7947 */ /* 0x000fea0003800000 */
.L_x_5417:
[----:B------:R-:W3:Y:S02]  /*70e0*/  LDG.E R2, desc[UR36][R4.64] ;  /* 0x0000002404027981 */ /* 0x000ee4000c1e1900 */
[----:B---3--:R-:W3:Y:S01]  /*70f0*/  I2F.F64 R2, R2 ;  /* 0x0000000200027312 */ /* 0x008ee20000201c00 */
[----:B------:R-:W-:Y:S05]  /*7100*/  BRA `(.L_x_5415) ;  /* 0x0000000c00407947 */ /* 0x000fea0003800000 */
.L_x_5416:
[----:B------:R-:W3:Y:S02]  /*7110*/  LDG.E.U16 R2, desc[UR36][R4.64] ;  /* 0x0000002404027981 */ /* 0x000ee4000c1e1500 */
[----:B---3--:R-:W0:Y:S01]  /*7120*/  I2F.F64.S16 R2, R2 ;  /* 0x0000000200027312 */ /* 0x008e220000101c00 */
[----:B------:R-:W-:Y:S05]  /*7130*/  BRA `(.L_x_5415) ;  /* 0x0000000c00347947 */ /* 0x000fea0003800000 */
.L_x_5411:
        /* <DEDUP_REMOVED lines=10> */
.L_x_5419:
[----:B------:R-:W3:Y:S02]  /*71e0*/  LDG.E.U16 R0, desc[UR36][R4.64] ;  /* 0x0000002404007981 */ /* 0x000ee4000c1e1500 */
[----:B---3--:R-:W-:-:S05]  /*71f0*/  HADD2.F32 R0, -RZ, R0.H0_H0 ;  /* 0x20000000ff007230 */ /* 0x008fca0000004100 */
[----:B------:R-:W-:-:S04]  /*7200*/  FMUL.FTZ R0, R0, 1 ;  /* 0x3f80000000007820 */ /* 0x000fc80000410000 */
[----:B------:R0:W1:Y:S01]  /*7210*/  F2F.F64.F32 R2, R0 ;  /* 0x0000000000027310 */ /* 0x0000620000201800 */
[----:B------:R-:W-:Y:S05]  /*7220*/  BRA `(.L_x_5415) ;  /* 0x0000000800f87947 */ /* 0x000fea0003800000 */
.L_x_5418:
        /* <DEDUP_REMOVED lines=10> */
.L_x_5421:
[----:B------:R-:W3:Y:S02]  /*72d0*/  LDG.E.U16 R4, desc[UR36][R4.64] ;  /* 0x0000002404047981 */ /* 0x000ee4000c1e1500 */
[----:B---3--:R-:W-:-:S05]  /*72e0*/  HADD2.F32 R0, -RZ, R4.H0_H0 ;  /* 0x20000004ff007230 */ /* 0x008fca0000004100 */
[----:B------:R-:W-:-:S04]  /*72f0*/  FMUL.FTZ R0, R0, 1 ;  /* 0x3f80000000007820 */ /* 0x000fc80000410000 */
[----:B------:R0:W1:Y:S01]  /*7300*/  F2F.F64.F32 R2, R0 ;  /* 0x0000000000027310 */ /* 0x0000620000201800 */
[----:B------:R-:W-:Y:S05]  /*7310*/  BRA `(.L_x_5415) ;  /* 0x0000000800bc7947 */ /* 0x000fea0003800000 */
.L_x_5420:
[----:B------:R0:W5:Y:S01]  /*7320*/  LDG.E.64 R2, desc[UR36][R4.64] ;  /* 0x0000002404027981 */ /* 0x000162000c1e1b00 */
[----:B------:R-:W-:Y:S05]  /*7330*/  BRA `(.L_x_5415) ;  /* 0x0000000800b47947 */ /* 0x000fea0003800000 */
.L_x_5410:
        /* <DEDUP_REMOVED lines=13> */
.L_x_5424:
[----:B------:R0:W5:Y:S01]  /*7410*/  LDG.E.64 R2, desc[UR36][R4.64] ;  /* 0x0000002404027981 */ /* 0x000162000c1e1b00 */
[----:B------:R-:W-:Y:S05]  /*7420*/  BRA `(.L_x_5415) ;  /* 0x0000000800787947 */ /* 0x000fea0003800000 */
.L_x_5423:
        /* <DEDUP_REMOVED lines=28> */
.L_x_5426:
        /* <DEDUP_REMOVED lines=15> */
.L_x_5425:
[----:B------:R-:W3:Y:S02]  /*76e0*/  LDG.E.U16 R0, desc[UR36][R4.64] ;  /* 0x0000002404007981 */ /* 0x000ee4000c1e1500 */
[----:B---3--:R-:W-:-:S04]  /*76f0*/  IMAD.U32 R0, R0, 0x10000, RZ ;  /* 0x0001000000007824 */ /* 0x008fc800078e00ff */
[----:B------:R-:W-:-:S04]  /*7700*/  FMUL.FTZ R0, R0, 1 ;  /* 0x3f80000000007820 */ /* 0x000fc80000410000 */
[----:B------:R0:W1:Y:S01]  /*7710*/  F2F.F64.F32 R2, R0 ;  /* 0x0000000000027310 */ /* 0x0000620000201800 */
[----:B------:R-:W-:Y:S05]  /*7720*/  BRA `(.L_x_5415) ;  /* 0x0000000400b87947 */ /* 0x000fea0003800000 */
.L_x_5422:
        /* <DEDUP_REMOVED lines=9> */
[----:B---3--:R-:W0:Y:S01]  /*77c0*/  I2F.F64.U16 R2, R2 ;  /* 0x0000000200027312 */ /* 0x008e220000101800 */
[----:B------:R-:W-:Y:S05]  /*77d0*/  BRA `(.L_x_5415) ;  /* 0x00000004008c7947 */ /* 0x000fea0003800000 */
.L_x_5429:
        /* <DEDUP_REMOVED lines=21> */
.L_x_5433:
[----:B------:R-:W-:Y:S05]  /*7930*/  BSYNC B1 ;  /* 0x0000000000017941 */ /* 0x000fea0003800000 */
.L_x_5432:
[----:B------:R-:W-:Y:S01]  /*7940*/  LEA R3, R0, 0x3b800000, 0x17 ;  /* 0x3b80000000037811 */ /* 0x000fe200078eb8ff */
[----:B------:R-:W-:-:S05]  /*7950*/  IMAD.SHL.U32 R0, R2, 0x100000, RZ ;  /* 0x0010000002007824 */ /* 0x000fca00078e00ff */
[----:B------:R-:W-:-:S07]  /*7960*/  LOP3.LUT R0, R3, R0, R4, 0xfe, !PT ;  /* 0x0000000003007212 */ /* 0x000fce00078efe04 */
.L_x_5431:
[----:B------:R-:W-:Y:S05]  /*7970*/  BSYNC B0 ;  /* 0x0000000000007941 */ /* 0x000fea0003800000 */
.L_x_5430:
[----:B------:R-:W-:-:S04]  /*7980*/  FMUL.FTZ R0, R0, 1 ;  /* 0x3f80000000007820 */ /* 0x000fc80000410000 */
[----:B------:R0:W1:Y:S01]  /*7990*/  F2F.F64.F32 R2, R0 ;  /* 0x0000000000027310 */ /* 0x0000620000201800 */
[----:B------:R-:W-:Y:S05]  /*79a0*/  BRA `(.L_x_5415) ;  /* 0x0000000400187947 */ /* 0x000fea0003800000 */
.L_x_5428:
        /* <DEDUP_REMOVED lines=21> */
.L_x_5437:
[----:B------:R-:W-:Y:S05]  /*7b00*/  BSYNC B1 ;  /* 0x0000000000017941 */ /* 0x000fea0003800000 */
.L_x_5436:
[----:B------:R-:W-:Y:S01]  /*7b10*/  LEA R3, R0, 0x37800000, 0x17 ;  /* 0x3780000000037811 */ /* 0x000fe200078eb8ff */
[----:B------:R-:W-:-:S05]  /*7b20*/  IMAD.SHL.U32 R0, R2, 0x200000, RZ ;  /* 0x0020000002007824 */ /* 0x000fca00078e00ff */
[----:B------:R-:W-:-:S07]  /*7b30*/  LOP3.LUT R0, R3, R0, R4, 0xfe, !PT ;  /* 0x0000000003007212 */ /* 0x000fce00078efe04 */
.L_x_5435:
[----:B------:R-:W-:Y:S05]  /*7b40*/  BSYNC B0 ;  /* 0x0000000000007941 */ /* 0x000fea0003800000 */
.L_x_5434:
[----:B------:R-:W-:-:S04]  /*7b50*/  FMUL.FTZ R0, R0, 1 ;  /* 0x3f80000000007820 */ /* 0x000fc80000410000 */
[----:B------:R0:W1:Y:S01]  /*7b60*/  F2F.F64.F32 R2, R0 ;  /* 0x0000000000027310 */ /* 0x0000620000201800 */
[----:B------:R-:W-:Y:S05]  /*7b70*/  BRA `(.L_x_5415) ;  /* 0x0000000000a47947 */ /* 0x000fea0003800000 */
.L_x_5427:
        /* <DEDUP_REMOVED lines=14> */
.L_x_5441:
[----:B------:R-:W-:Y:S05]  /*7c60*/  BSYNC B0 ;  /* 0x0000000000007941 */ /* 0x000fea0003800000 */
.L_x_5440:
[----:B------:R-:W-:-:S04]  /*7c70*/  FMUL.FTZ R0, R0, 1 ;  /* 0x3f80000000007820 */ /* 0x000fc80000410000 */
[----:B------:R0:W1:Y:S01]  /*7c80*/  F2F.F64.F32 R2, R0 ;  /* 0x0000000000027310 */ /* 0x0000620000201800 */
[----:B------:R-:W-:Y:S05]  /*7c90*/  BRA `(.L_x_5415) ;  /* 0x00000000005c7947 */ /* 0x000fea0003800000 */
.L_x_5414:
        /* <DEDUP_REMOVED lines=16> */
.L_x_5442:
[----:B------:R-:W-:Y:S01]  /*7da0*/  CS2R R2, SRZ ;  /* 0x0000000000027805 */ /* 0x000fe2000001ff00 */
[----:B------:R-:W-:Y:S06]  /*7db0*/  BRA `(.L_x_5415) ;  /* 0x0000000000147947 */ /* 0x000fec0003800000 */
.L_x_5439:
[----:B------:R-:W3:Y:S02]  /*7dc0*/  LDG.E.64 R2, desc[UR36][R4.64] ;  /* 0x0000002404027981 */ /* 0x000ee4000c1e1b00 */
[----:B---3--:R-:W0:Y:S01]  /*7dd0*/  I2F.F64.U64 R2, R2 ;  /* 0x0000000200027312 */ /* 0x008e220000301800 */
[----:B------:R-:W-:Y:S05]  /*7de0*/  BRA `(.L_x_5415) ;  /* 0x0000000000087947 */ /* 0x000fea0003800000 */
.L_x_5438:
[----:B------:R-:W3:Y:S02]  /*7df0*/  LDG.E R2, desc[UR36][R4.64] ;  /* 0x0000002404027981 */ /* 0x000ee4000c1e1900 */
[----:B---3--:R-:W0:Y:S02]  /*7e00*/  I2F.F64.U32 R2, R2 ;  /* 0x0000000200027312 */ /* 0x008e240000201800 */
.L_x_5415:
[----:B01-3-5:R-:W-:Y:S01]  /*7e10*/  DADD R10, -RZ, |R2| ;  /* 0x00000000ff0a7229 */ /* 0x02bfe20000000502 */
[----:B------:R-:W-:Y:S01]  /*7e20*/  IMAD.MOV.U32 R6, RZ, RZ, RZ ;  /* 0x000000ffff067224 */ /* 0x000fe200078e00ff */
[----:B--2-4-:R-:W-:Y:S01]  /*7e30*/  DADD R18, -RZ, |R18| ;  /* 0x00000000ff127229 */ /* 0x014fe20000000512 */
        /* <DEDUP_REMOVED lines=58> */
.L_x_5446:
[----:B------:R-:W0:Y:S02]  /*81e0*/  F2I.S64.F64.TRUNC R4, R4 ;  /* 0x0000000400047311 */ /* 0x000e24000030d900 */
[----:B0-----:R-:W-:-:S05]  /*81f0*/  IMAD.MOV.U32 R3, RZ, RZ, R4 ;  /* 0x000000ffff037224 */ /* 0x001fca00078e0004 */
[----:B------:R0:W-:Y:S01]  /*8200*/  STG.E.U8 desc[UR36][R16.64], R3 ;  /* 0x0000000310007986 */ /* 0x0001e2000c101124 */
[----:B------:R-:W-:Y:S05]  /*8210*/  BRA `(.L_x_5448) ;  /* 0x0000000c00f87947 */ /* 0x000fea0003800000 */
.L_x_5445:
        /* <DEDUP_REMOVED lines=9> */
.L_x_5450:
[----:B------:R-:W0:Y:S02]  /*82b0*/  F2I.F64.TRUNC R5, R4 ;  /* 0x0000000400057311 */ /* 0x000e24000030d100 */
[----:B0-----:R3:W-:Y:S01]  /*82c0*/  STG.E desc[UR36][R16.64], R5 ;  /* 0x0000000510007986 */ /* 0x0017e2000c101924 */
[----:B------:R-:W-:Y:S05]  /*82d0*/  BRA `(.L_x_5448) ;  /* 0x0000000c00c87947 */ /* 0x000fea0003800000 */
.L_x_5449:
[----:B------:R-:W0:Y:S02]  /*82e0*/  F2I.F64.TRUNC R5, R4 ;  /* 0x0000000400057311 */ /* 0x000e24000030d100 */
[----:B0-----:R2:W-:Y:S01]  /*82f0*/  STG.E.U16 desc[UR36][R16.64], R5 ;  /* 0x0000000510007986 */ /* 0x0015e2000c101524 */
[----:B------:R-:W-:Y:S05]  /*8300*/  BRA `(.L_x_5448) ;  /* 0x0000000c00bc7947 */ /* 0x000fea0003800000 */
.L_x_5444:
        /* <DEDUP_REMOVED lines=13> */
.L_x_5452:
        /* <DEDUP_REMOVED lines=8> */
.L_x_5451:
        /* <DEDUP_REMOVED lines=10> */
[----:B------:R-:W-:-:S13]  /*8500*/  MOV R3, RZ ;  /* 0x000000ff00037202 */ /* 0x000fda0000000f00 */
[----:B0-----:R-:W-:-:S05]  /*8510*/  @!P0 FMUL R2, R2, 1.175494350822287508e-38 ;  /* 0x0080000002028820 */ /* 0x001fca0000400000 */
[----:B------:R0:W-:Y:S01]  /*8520*/  STG.E.64 desc[UR36][R16.64], R2 ;  /* 0x0000000210007986 */ /* 0x0001e2000c101b24 */
[----:B------:R-:W-:Y:S05]  /*8530*/  BRA `(.L_x_5448) ;  /* 0x0000000c00307947 */ /* 0x000fea0003800000 */
.L_x_5454:
        /* <DEDUP_REMOVED lines=9> */
.L_x_5453:
[----:B------:R0:W-:Y:S01]  /*85d0*/  STG.E.64 desc[UR36][R16.64], R4 ;  /* 0x0000000410007986 */ /* 0x0001e2000c101b24 */
[----:B------:R-:W-:Y:S05]  /*85e0*/  BRA `(.L_x_5448) ;  /* 0x0000000c00047947 */ /* 0x000fea0003800000 */
.L_x_5443:
        /* <DEDUP_REMOVED lines=12> */
.L_x_5457:
[----:B------:R-:W-:-:S05]  /*86b0*/  CS2R R6, SRZ ;  /* 0x0000000000067805 */ /* 0x000fca000001ff00 */
[----:B------:R0:W-:Y:S01]  /*86c0*/  STG.E.128 desc[UR36][R16.64], R4 ;  /* 0x0000000410007986 */ /* 0x0001e2000c101d24 */
[----:B------:R-:W-:Y:S05]  /*86d0*/  BRA `(.L_x_5448) ;  /* 0x0000000800c87947 */ /* 0x000fea0003800000 */
.L_x_5456:
        /* <DEDUP_REMOVED lines=25> */
.L_x_5461:
[----:B------:R-:W-:Y:S05]  /*8870*/  BSYNC B0 ;  /* 0x0000000000007941 */ /* 0x000fea0003800000 */
.L_x_5460:
[----:B------:R-:W-:-:S05]  /*8880*/  LOP3.LUT R3, R0, R3, RZ, 0xfc, !PT ;  /* 0x0000000300037212 */ /* 0x000fca00078efcff */
[----:B------:R0:W-:Y:S01]  /*8890*/  STG.E.U8 desc[UR36][R16.64], R3 ;  /* 0x0000000310007986 */ /* 0x0001e2000c101124 */
[----:B------:R-:W-:Y:S05]  /*88a0*/  BRA `(.L_x_5448) ;  /* 0x0000000800547947 */ /* 0x000fea0003800000 */
.L_x_5459:
        /* <DEDUP_REMOVED lines=17> */
.L_x_5463:
[----:B------:R-:W-:Y:S01]  /*89c0*/  IMAD.MOV.U32 R0, RZ, RZ, 0x7f ;  /* 0x0000007fff007424 */ /* 0x000fe200078e00ff */
[----:B------:R-:W-:-:S04]  /*89d0*/  ISETP.GT.U32.AND P0, PT, R2, 0x7f800000, PT ;  /* 0x7f8000000200780c */ /* 0x000fc80003f04070 */
[----:B------:R-:W-:-:S09]  /*89e0*/  SEL R0, R0, 0x7c, P0 ;  /* 0x0000007c00007807 */ /* 0x000fd20000000000 */
.L_x_5464:
[----:B------:R-:W-:Y:S05]  /*89f0*/  BSYNC B0 ;  /* 0x0000000000007941 */ /* 0x000fea0003800000 */
.L_x_5462:
[----:B------:R-:W-:-:S04]  /*8a00*/  LOP3.LUT R2, R3, 0x80000000, RZ, 0xc0, !PT ;  /* 0x8000000003027812 */ /* 0x000fc800078ec0ff */
[----:B------:R-:W-:-:S04]  /*8a10*/  SHF.R.U32.HI R3, RZ, 0x18, R2 ;  /* 0x00000018ff037819 */ /* 0x000fc80000011602 */
[----:B------:R-:W-:-:S05]  /*8a20*/  LOP3.LUT R3, R0, R3, RZ, 0xfc, !PT ;  /* 0x0000000300037212 */ /* 0x000fca00078efcff */
[----:B------:R0:W-:Y:S01]  /*8a30*/  STG.E.U8 desc[UR36][R16.64], R3 ;  /* 0x0000000310007986 */ /* 0x0001e2000c101124 */
[----:B------:R-:W-:Y:S05]  /*8a40*/  BRA `(.L_x_5448) ;  /* 0x0000000400ec7947 */ /* 0x000fea0003800000 */
.L_x_5458:
        /* <DEDUP_REMOVED lines=8> */
.L_x_5455:
        /* <DEDUP_REMOVED lines=11> */
.L_x_5467:
        /* <DEDUP_REMOVED lines=21> */
.L_x_5470:
[----:B------:R-:W-:-:S04]  /*8cd0*/  LOP3.LUT R2, R3, 0x80000000, RZ, 0xc0, !PT ;  /* 0x8000000003027812 */ /* 0x000fc800078ec0ff */
[----:B------:R-:W-:-:S04]  /*8ce0*/  SHF.R.U32.HI R3, RZ, 0x18, R2 ;  /* 0x00000018ff037819 */ /* 0x000fc80000011602 */
[----:B------:R-:W-:-:S04]  /*8cf0*/  LOP3.LUT R0, R0, R3, RZ, 0xfc, !PT ;  /* 0x0000000300007212 */ /* 0x000fc800078efcff */
[----:B------:R-:W-:-:S07]  /*8d00*/  PRMT R8, R0, 0x7610, R8 ;  /* 0x0000761000087816 */ /* 0x000fce0000000008 */
.L_x_5469:
[----:B------:R-:W-:Y:S05]  /*8d10*/  BSYNC B0 ;  /* 0x0000000000007941 */ /* 0x000fea0003800000 */
.L_x_5468:
[----:B------:R0:W-:Y:S01]  /*8d20*/  STG.E.U8 desc[UR36][R16.64], R8 ;  /* 0x0000000810007986 */ /* 0x0001e2000c101124 */
[----:B------:R-:W-:Y:S05]  /*8d30*/  BRA `(.L_x_5448) ;  /* 0x0000000400307947 */ /* 0x000fea0003800000 */
.L_x_5466:
        /* <DEDUP_REMOVED lines=21> */
.L_x_5473:
[----:B------:R-:W-:-:S04]  /*8e90*/  LOP3.LUT R2, R3, 0x80000000, RZ, 0xc0, !PT ;  /* 0x8000000003027812 */ /* 0x000fc800078ec0ff */
[----:B------:R-:W-:-:S04]  /*8ea0*/  SHF.R.U32.HI R3, RZ, 0x18, R2 ;  /* 0x00000018ff037819 */ /* 0x000fc80000011602 */
[----:B------:R-:W-:-:S04]  /*8eb0*/  LOP3.LUT R0, R0, R3, RZ, 0xfc, !PT ;  /* 0x0000000300007212 */ /* 0x000fc800078efcff */
[----:B------:R-:W-:-:S07]  /*8ec0*/  PRMT R8, R0, 0x7610, R8 ;  /* 0x0000761000087816 */ /* 0x000fce0000000008 */
.L_x_5472:
[----:B------:R-:W-:Y:S05]  /*8ed0*/  BSYNC B0 ;  /* 0x0000000000007941 */ /* 0x000fea0003800000 */
.L_x_5471:
[----:B------:R0:W-:Y:S01]  /*8ee0*/  STG.E.U8 desc[UR36][R16.64], R8 ;  /* 0x0000000810007986 */ /* 0x0001e2000c101124 */
[----:B------:R-:W-:Y:S05]  /*8ef0*/  BRA `(.L_x_5448) ;  /* 0x0000000000c07947 */ /* 0x000fea0003800000 */
.L_x_5465:
        /* <DEDUP_REMOVED lines=26> */
.L_x_5447:
        /* <DEDUP_REMOVED lines=16> */
.L_x_5476:
[----:B------:R-:W-:Y:S05]  /*91a0*/  BRA `(.L_x_5448) ;  /* 0x0000000000147947 */ /* 0x000fea0003800000 */
.L_x_5475:
[----:B------:R-:W0:Y:S02]  /*91b0*/  F2I.U64.F64.TRUNC R4, R4 ;  /* 0x0000000400047311 */ /* 0x000e24000030d800 */
[----:B0-----:R0:W-:Y:S01]  /*91c0*/  STG.E.64 desc[UR36][R16.64], R4 ;  /* 0x0000000410007986 */ /* 0x0011e2000c101b24 */
[----:B------:R-:W-:Y:S05]  /*91d0*/  BRA `(.L_x_5448) ;  /* 0x0000000000087947 */ /* 0x000fea0003800000 */
.L_x_5474:
[----:B------:R-:W0:Y:S02]  /*91e0*/  F2I.U32.F64.TRUNC R5, R4 ;  /* 0x0000000400057311 */ /* 0x000e24000030d000 */
[----:B0-----:R0:W-:Y:S02]  /*91f0*/  STG.E desc[UR36][R16.64], R5 ;  /* 0x0000000510007986 */ /* 0x0011e4000c101924 */
.L_x_5448:
[----:B------:R-:W-:-:S07]  /*9200*/  VIADD R23, R23, 0x80 ;  /* 0x0000008017177836 */ /* 0x000fce0000000000 */
.L_x_5375:
[----:B------:R-:W-:Y:S05]  /*9210*/  BSYNC B6 ;  /* 0x0000000000067941 */ /* 0x000fea0003800000 */
.L_x_5374:
        /* <DEDUP_REMOVED lines=358> */
.L_x_5479:
        /* <DEDUP_REMOVED lines=21> */
.L_x_5483:
[----:B------:R-:W2:Y:S02]  /*a9d0*/  LDG.E.U8 R2, desc[UR36][R2.64] ;  /* 0x0000002402027981 */ /* 0x000ea4000c1e1100 */
[----:B--2---:R0:W1:Y:S01]  /*a9e0*/  I2F.F64.U16 R18, R2 ;  /* 0x0000000200127312 */ /* 0x0040620000101800 */
[----:B------:R-:W-:Y:S05]  /*a9f0*/  BRA `(.L_x_5485) ;  /* 0x0000000c00707947 */ /* 0x000fea0003800000 */
.L_x_5482:
        /* <DEDUP_REMOVED lines=9> */
.L_x_5487:
[----:B------:R-:W2:Y:S02]  /*aa90*/  LDG.E R2, desc[UR36][R2.64] ;  /* 0x0000002402027981 */ /* 0x000ea4000c1e1900 */
[----:B--2---:R0:W1:Y:S01]  /*aaa0*/  I2F.F64 R18, R2 ;  /* 0x0000000200127312 */ /* 0x0040620000201c00 */
[----:B------:R-:W-:Y:S05]  /*aab0*/  BRA `(.L_x_5485) ;  /* 0x0000000c00407947 */ /* 0x000fea0003800000 */
.L_x_5486:
[----:B------:R-:W2:Y:S02]  /*aac0*/  LDG.E.U16 R2, desc[UR36][R2.64] ;  /* 0x0000002402027981 */ /* 0x000ea4000c1e1500 */
[----:B--2---:R0:W1:Y:S01]  /*aad0*/  I2F.F64.S16 R18, R2 ;  /* 0x0000000200127312 */ /* 0x0040620000101c00 */
[----:B------:R-:W-:Y:S05]  /*aae0*/  BRA `(.L_x_5485) ;  /* 0x0000000c00347947 */ /* 0x000fea0003800000 */
.L_x_5481:
        /* <DEDUP_REMOVED lines=10> */
.L_x_5489:
[----:B------:R-:W2:Y:S02]  /*ab90*/  LDG.E.U16 R0, desc[UR36][R2.64] ;  /* 0x0000002402007981 */ /* 0x000ea4000c1e1500 */
[----:B--2---:R-:W-:-:S05]  /*aba0*/  HADD2.F32 R0, -RZ, R0.H0_H0 ;  /* 0x20000000ff007230 */ /* 0x004fca0000004100 */
[----:B------:R-:W-:-:S04]  /*abb0*/  FMUL.FTZ R0, R0, 1 ;  /* 0x3f80000000007820 */ /* 0x000fc80000410000 */
[----:B------:R1:W2:Y:S01]  /*abc0*/  F2F.F64.F32 R18, R0 ;  /* 0x0000000000127310 */ /* 0x0002a20000201800 */
[----:B------:R-:W-:Y:S05]  /*abd0*/  BRA `(.L_x_5485) ;  /* 0x0000000800f87947 */ /* 0x000fea0003800000 */
.L_x_5488:
        /* <DEDUP_REMOVED lines=8> */
[----:B------:R-:W4:Y:S01]  /*ac60*/  F2F.F64.F32 R18, R18 ;  /* 0x0000001200127310 */ /* 0x000f220000201800 */
[----:B------:R-:W-:Y:S05]  /*ac70*/  BRA `(.L_x_5485) ;  /* 0x0000000800d07947 */ /* 0x000fea0003800000 */
.L_x_5491:
[----:B------:R-:W2:Y:S02]  /*ac80*/  LDG.E.U16 R2, desc[UR36][R2.64] ;  /* 0x0000002402027981 */ /* 0x000ea4000c1e1500 */
[----:B--2---:R-:W-:-:S05]  /*ac90*/  HADD2.F32 R0, -RZ, R2.H0_H0 ;  /* 0x20000002ff007230 */ /* 0x004fca0000004100 */
[----:B------:R-:W-:-:S04]  /*aca0*/  FMUL.FTZ R0, R0, 1 ;  /* 0x3f80000000007820 */ /* 0x000fc80000410000 */
[----:B------:R0:W1:Y:S01]  /*acb0*/  F2F.F64.F32 R18, R0 ;  /* 0x0000000000127310 */ /* 0x0000620000201800 */
[----:B------:R-:W-:Y:S05]  /*acc0*/  BRA `(.L_x_5485) ;  /* 0x0000000800bc7947 */ /* 0x000fea0003800000 */
.L_x_5490:
[----:B------:R3:W5:Y:S01]  /*acd0*/  LDG.E.64 R18, desc[UR36][R2.64] ;  /* 0x0000002402127981 */ /* 0x000762000c1e1b00 */
[----:B------:R-:W-:Y:S05]  /*ace0*/  BRA `(.L_x_5485) ;  /* 0x0000000800b47947 */ /* 0x000fea0003800000 */
.L_x_5480:
        /* <DEDUP_REMOVED lines=13> */
.L_x_5494:
[----:B------:R0:W5:Y:S01]  /*adc0*/  LDG.E.64 R18, desc[UR36][R2.64] ;  /* 0x0000002402127981 */ /* 0x000162000c1e1b00 */
[----:B------:R-:W-:Y:S05]  /*add0*/  BRA `(.L_x_5485) ;  /* 0x0000000800787947 */ /* 0x000fea0003800000 */
.L_x_5493:
        /* <DEDUP_REMOVED lines=28> */
.L_x_5496:
        /* <DEDUP_REMOVED lines=15> */
.L_x_5495:
[----:B------:R-:W2:Y:S02]  /*b090*/  LDG.E.U16 R0, desc[UR36][R2.64] ;  /* 0x0000002402007981 */ /* 0x000ea4000c1e1500 */
[----:B--2---:R-:W-:-:S04]  /*b0a0*/  IMAD.U32 R0, R0, 0x10000, RZ ;  /* 0x0001000000007824 */ /* 0x004fc800078e00ff */
[----:B------:R-:W-:-:S04]  /*b0b0*/  FMUL.FTZ R0, R0, 1 ;  /* 0x3f80000000007820 */ /* 0x000fc80000410000 */
[----:B------:R0:W1:Y:S01]  /*b0c0*/  F2F.F64.F32 R18, R0 ;  /* 0x0000000000127310 */ /* 0x0000620000201800 */
[----:B------:R-:W-:Y:S05]  /*b0d0*/  BRA `(.L_x_5485) ;  /* 0x0000000400b87947 */ /* 0x000fea0003800000 */
.L_x_5492:
        /* <DEDUP_REMOVED lines=11> */
.L_x_5499:
        /* <DEDUP_REMOVED lines=21> */
.L_x_5503:
[----:B------:R-:W-:Y:S05]  /*b2e0*/  BSYNC B1 ;  /* 0x0000000000017941 */ /* 0x000fea0003800000 */
.L_x_5502:
[----:B------:R-:W-:Y:S01]  /*b2f0*/  LEA R3, R0, 0x3b800000, 0x17 ;  /* 0x3b80000000037811 */ /* 0x000fe200078eb8ff */
[----:B------:R-:W-:-:S05]  /*b300*/  IMAD.SHL.U32 R0, R2, 0x100000, RZ ;  /* 0x0010000002007824 */ /* 0x000fca00078e00ff */
[----:B------:R-:W-:-:S07]  /*b310*/  LOP3.LUT R0, R3, R0, R4, 0xfe, !PT ;  /* 0x0000000003007212 */ /* 0x000fce00078efe04 */
.L_x_5501:
[----:B------:R-:W-:Y:S05]  /*b320*/  BSYNC B0 ;  /* 0x0000000000007941 */ /* 0x000fea0003800000 */
.L_x_5500:
[----:B------:R-:W-:-:S04]  /*b330*/  FMUL.FTZ R0, R0, 1 ;  /* 0x3f80000000007820 */ /* 0x000fc80000410000 */
[----:B------:R0:W1:Y:S01]  /*b340*/  F2F.F64.F32 R18, R0 ;  /* 0x0000000000127310 */ /* 0x0000620000201800 */
[----:B------:R-:W-:Y:S05]  /*b350*/  BRA `(.L_x_5485) ;  /* 0x0000000400187947 */ /* 0x000fea0003800000 */
.L_x_5498:
        /* <DEDUP_REMOVED lines=12> */
[----:B------:R-:W-:Y:S02]  /*b420*/  SHF.L.U32 R4, R3, 0x1f, RZ ;  /* 0x0000001f03047819 */ /* 0x000fe400000006ff */
[----:B------:R-:W-:-:S05]  /*b430*/  SHF.R.U32.HI R0, RZ, 0x2, R0 ;  /* 0x00000002ff007819 */ /* 0x000fca0000011600 */
[----:B------:R-:W-:Y:S05]  /*b440*/  @P0 BRA `(.L_x_5507) ;  /* 0x0000000000180947 */ /* 0x000fea0003800000 */
[----:B------:R-:W0:Y:S02]  /*b450*/  FLO.U32 R3, R2 ;  /* 0x0000000200037300 */ /* 0x000e2400000e0000 */
[----:B0-----:R-:W-:-:S04]  /*b460*/  IADD3 R3, -R3, 0x1f, RZ ;  /* 0x0000001f03037810 */ /* 0x001fc80007ffe1ff */
[----:B------:R-:W-:Y:S01]  /*b470*/  IADD3 R0, R0, 0x1e, -R3 ;  /* 0x0000001e00007810 */ /* 0x000fe20007ffe803 */
[----:B------:R-:W-:-:S05]  /*b480*/  VIADD R5, R3, 0xffffffe3 ;  /* 0xffffffe303057836 */ /* 0x000fca0000000000 */
[----:B------:R-:W-:-:S04]  /*b490*/  SHF.L.U32 R5, R2, R5, RZ ;  /* 0x0000000502057219 */ /* 0x000fc800000006ff */
[----:B------:R-:W-:-:S07]  /*b4a0*/  LOP3.LUT R2, R5, 0x3, RZ, 0xc0, !PT ;  /* 0x0000000305027812 */ /* 0x000fce00078ec0ff */
.L_x_5507:
[----:B------:R-:W-:Y:S05]  /*b4b0*/  BSYNC B1 ;  /* 0x0000000000017941 */ /* 0x000fea0003800000 */
.L_x_5506:
[----:B------:R-:W-:Y:S01]  /*b4c0*/  LEA R3, R0, 0x37800000, 0x17 ;  /* 0x3780000000037811 */ /* 0x000fe200078eb8ff */
[----:B------:R-:W-:-:S05]  /*b4d0*/  IMAD.SHL.U32 R0, R2, 0x200000, RZ ;  /* 0x0020000002007824 */ /* 0x000fca00078e00ff */
[----:B------:R-:W-:-:S07]  /*b4e0*/  LOP3.LUT R0, R3, R0, R4, 0xfe, !PT ;  /* 0x0000000003007212 */ /* 0x000fce00078efe04 */
.L_x_5505:
[----:B------:R-:W-:Y:S05]  /*b4f0*/  BSYNC B0 ;  /* 0x0000000000007941 */ /* 0x000fea0003800000 */
.L_x_5504:
[----:B------:R-:W-:-:S04]  /*b500*/  FMUL.FTZ R0, R0, 1 ;  /* 0x3f80000000007820 */ /* 0x000fc80000410000 */
[----:B------:R0:W1:Y:S01]  /*b510*/  F2F.F64.F32 R18, R0 ;  /* 0x0000000000127310 */ /* 0x0000620000201800 */
[----:B------:R-:W-:Y:S05]  /*b520*/  BRA `(.L_x_5485) ;  /* 0x0000000000a47947 */ /* 0x000fea0003800000 */
.L_x_5497:
        /* <DEDUP_REMOVED lines=14> */
.L_x_5511:
[----:B------:R-:W-:Y:S05]  /*b610*/  BSYNC B0 ;  /* 0x0000000000007941 */ /* 0x000fea0003800000 */
.L_x_5510:
[----:B------:R-:W-:-:S04]  /*b620*/  FMUL.FTZ R0, R0, 1 ;  /* 0x3f80000000007820 */ /* 0x000fc80000410000 */
[----:B------:R0:W1:Y:S01]  /*b630*/  F2F.F64.F32 R18, R0 ;  /* 0x0000000000127310 */ /* 0x0000620000201800 */
[----:B------:R-:W-:Y:S05]  /*b640*/  BRA `(.L_x_5485) ;  /* 0x00000000005c7947 */ /* 0x000fea0003800000 */
.L_x_5484:
        /* <DEDUP_REMOVED lines=16> */
.L_x_5512:
[----:B------:R-:W-:Y:S01]  /*b750*/  CS2R R18, SRZ ;  /* 0x0000000000127805 */ /* 0x000fe2000001ff00 */
[----:B------:R-:W-:Y:S06]  /*b760*/  BRA `(.L_x_5485) ;  /* 0x0000000000147947 */ /* 0x000fec0003800000 */
.L_x_5509:
[----:B------:R-:W2:Y:S02]  /*b770*/  LDG.E.64 R18, desc[UR36][R2.64] ;  /* 0x0000002402127981 */ /* 0x000ea4000c1e1b00 */
[----:B--2---:R-:W0:Y:S01]  /*b780*/  I2F.F64.U64 R18, R18 ;  /* 0x0000001200127312 */ /* 0x004e220000301800 */
[----:B------:R-:W-:Y:S05]  /*b790*/  BRA `(.L_x_5485) ;  /* 0x0000000000087947 */ /* 0x000fea0003800000 */
.L_x_5508:
[----:B------:R-:W2:Y:S02]  /*b7a0*/  LDG.E R2, desc[UR36][R2.64] ;  /* 0x0000002402027981 */ /* 0x000ea4000c1e1900 */
[----:B--2---:R0:W1:Y:S02]  /*b7b0*/  I2F.F64.U32 R18, R2 ;  /* 0x0000000200127312 */ /* 0x0040640000201800 */
.L_x_5485:
[----:B0--3--:R-:W1:Y:S01]  /*b7c0*/  LDC.U8 R2, c[0x0][0x493] ;  /* 0x000124c0ff027b82 */ /* 0x009e620000000000 */
[----:B------:R-:W-:Y:S02]  /*b7d0*/  ULDC.64 UR4, c[0x0][0x488] ;  /* 0x0001220000047ab9 */ /* 0x000fe40000000a00 */
[----:B------:R-:W-:-:S05]  /*b7e0*/  IADD3 R4, P0, R22, UR4, RZ ;  /* 0x0000000416047c10 */ /* 0x000fca000ff1e0ff */
        /* <DEDUP_REMOVED lines=15> */
.L_x_5516:
[----:B------:R-:W3:Y:S02]  /*b8e0*/  LDG.E.U8 R2, desc[UR36][R4.64] ;  /* 0x0000002404027981 */ /* 0x000ee4000c1e1100 */
[----:B---3--:R-:W0:Y:S01]  /*b8f0*/  I2F.F64.U16 R2, R2 ;  /* 0x0000000200027312 */ /* 0x008e220000101800 */
[----:B------:R-:W-:Y:S05]  /*b900*/  BRA `(.L_x_5518) ;  /* 0x0000000c00707947 */ /* 0x000fea0003800000 */
.L_x_5515:
        /* <DEDUP_REMOVED lines=9> */
.L_x_5520:
[----:B------:R-:W3:Y:S02]  /*b9a0*/  LDG.E R2, desc[UR36][R4.64] ;  /* 0x0000002404027981 */ /* 0x000ee4000c1e1900 */
[----:B---3--:R-:W0:Y:S01]  /*b9b0*/  I2F.F64 R2, R2 ;  /* 0x0000000200027312 */ /* 0x008e220000201c00 */
[----:B------:R-:W-:Y:S05]  /*b9c0*/  BRA `(.L_x_5518) ;  /* 0x0000000c00407947 */ /* 0x000fea0003800000 */
.L_x_5519:
[----:B------:R-:W3:Y:S02]  /*b9d0*/  LDG.E.U16 R2, desc[UR36][R4.64] ;  /* 0x0000002404027981 */ /* 0x000ee4000c1e1500 */
[----:B---3--:R-:W0:Y:S01]  /*b9e0*/  I2F.F64.S16 R2, R2 ;  /* 0x0000000200027312 */ /* 0x008e220000101c00 */
[----:B------:R-:W-:Y:S05]  /*b9f0*/  BRA `(.L_x_5518) ;  /* 0x0000000c00347947 */ /* 0x000fea0003800000 */
.L_x_5514:
        /* <DEDUP_REMOVED lines=8> */
[----:B------:R-:W3:Y:S01]  /*ba80*/  F2F.F64.F32 R2, R2 ;  /* 0x0000000200027310 */ /* 0x000ee20000201800 */
[----:B------:R-:W-:Y:S05]  /*ba90*/  BRA `(.L_x_5518) ;  /* 0x0000000c000c7947 */ /* 0x000fea0003800000 */
.L_x_5522:
[----:B------:R-:W3:Y:S02]  /*baa0*/  LDG.E.U16 R0, desc[UR36][R4.64] ;  /* 0x0000002404007981 */ /* 0x000ee4000c1e1500 */
[----:B---3--:R-:W-:-:S05]  /*bab0*/  HADD2.F32 R0, -RZ, R0.H0_H0 ;  /* 0x20000000ff007230 */ /* 0x008fca0000004100 */
[----:B------:R-:W-:-:S04]  /*bac0*/  FMUL.FTZ R0, R0, 1 ;  /* 0x3f80000000007820 */ /* 0x000fc80000410000 */
[----:B------:R0:W1:Y:S01]  /*bad0*/  F2F.F64.F32 R2, R0 ;  /* 0x0000000000027310 */ /* 0x0000620000201800 */
[----:B------:R-:W-:Y:S05]  /*bae0*/  BRA `(.L_x_5518) ;  /* 0x0000000800f87947 */ /* 0x000fea0003800000 */
.L_x_5521:
        /* <DEDUP_REMOVED lines=10> */
.L_x_5524:
[----:B------:R-:W3:Y:S02]  /*bb90*/  LDG.E.U16 R4, desc[UR36][R4.64] ;  /* 0x0000002404047981 */ /* 0x000ee4000c1e1500 */
[----:B---3--:R-:W-:-:S05]  /*bba0*/  HADD2.F32 R0, -RZ, R4.H0_H0 ;  /* 0x20000004ff007230 */ /* 0x008fca0000004100 */
[----:B------:R-:W-:-:S04]  /*bbb0*/  FMUL.FTZ R0, R0, 1 ;  /* 0x3f80000000007820 */ /* 0x000fc80000410000 */
[----:B------:R0:W1:Y:S01]  /*bbc0*/  F2F.F64.F32 R2, R0 ;  /* 0x0000000000027310 */ /* 0x0000620000201800 */
[----:B------:R-:W-:Y:S05]  /*bbd0*/  BRA `(.L_x_5518) ;  /* 0x0000000800bc7947 */ /* 0x000fea0003800000 */
.L_x_5523:
[----:B------:R0:W5:Y:S01]  /*bbe0*/  LDG.E.64 R2, desc[UR36][R4.64] ;  /* 0x0000002404027981 */ /* 0x000162000c1e1b00 */
[----:B------:R-:W-:Y:S05]  /*bbf0*/  BRA `(.L_x_5518) ;  /* 0x0000000800b47947 */ /* 0x000fea0003800000 */
.L_x_5513:
        /* <DEDUP_REMOVED lines=13> */
.L_x_5527:
[----:B------:R0:W5:Y:S01]  /*bcd0*/  LDG.E.64 R2, desc[UR36][R4.64] ;  /* 0x0000002404027981 */ /* 0x000162000c1e1b00 */
[----:B------:R-:W-:Y:S05]  /*bce0*/  BRA `(.L_x_5518) ;  /* 0x0000000800787947 */ /* 0x000fea0003800000 */
.L_x_5526:
        /* <DEDUP_REMOVED lines=28> */
.L_x_5529:
        /* <DEDUP_REMOVED lines=15> */
.L_x_5528:
[----:B------:R-:W3:Y:S02]  /*bfa0*/  LDG.E.U16 R0, desc[UR36][R4.64] ;  /* 0x0000002404007981 */ /* 0x000ee4000c1e1500 */
[----:B---3--:R-:W-:-:S04]  /*bfb0*/  IMAD.U32 R0, R0, 0x10000, RZ ;  /* 0x0001000000007824 */ /* 0x008fc800078e00ff */
[----:B------:R-:W-:-:S04]  /*bfc0*/  FMUL.FTZ R0, R0, 1 ;  /* 0x3f80000000007820 */ /* 0x000fc80000410000 */
[----:B------:R0:W1:Y:S01]  /*bfd0*/  F2F.F64.F32 R2, R0 ;  /* 0x0000000000027310 */ /* 0x0000620000201800 */
[----:B------:R-:W-:Y:S05]  /*bfe0*/  BRA `(.L_x_5518) ;  /* 0x0000000400b87947 */ /* 0x000fea0003800000 */
.L_x_5525:
        /* <DEDUP_REMOVED lines=11> */
.L_x_5532:
        /* <DEDUP_REMOVED lines=21> */
.L_x_5536:
[----:B------:R-:W-:Y:S05]  /*c1f0*/  BSYNC B1 ;  /* 0x0000000000017941 */ /* 0x000fea0003800000 */
.L_x_5535:
[----:B------:R-:W-:Y:S01]  /*c200*/  LEA R3, R0, 0x3b800000, 0x17 ;  /* 0x3b80000000037811 */ /* 0x000fe200078eb8ff */
[----:B------:R-:W-:-:S05]  /*c210*/  IMAD.SHL.U32 R0, R2, 0x100000, RZ ;  /* 0x0010000002007824 */ /* 0x000fca00078e00ff */
[----:B------:R-:W-:-:S07]  /*c220*/  LOP3.LUT R0, R3, R0, R4, 0xfe, !PT ;  /* 0x0000000003007212 */ /* 0x000fce00078efe04 */
.L_x_5534:
[----:B------:R-:W-:Y:S05]  /*c230*/  BSYNC B0 ;  /* 0x0000000000007941 */ /* 0x000fea0003800000 */
.L_x_5533:
[----:B------:R-:W-:-:S04]  /*c240*/  FMUL.FTZ R0, R0, 1 ;  /* 0x3f80000000007820 */ /* 0x000fc80000410000 */
[----:B------:R0:W1:Y:S01]  /*c250*/  F2F.F64.F32 R2, R0 ;  /* 0x0000000000027310 */ /* 0x0000620000201800 */
[----:B------:R-:W-:Y:S05]  /*c260*/  BRA `(.L_x_5518) ;  /* 0x0000000400187947 */ /* 0x000fea0003800000 */
.L_x_5531:
        /* <DEDUP_REMOVED lines=21> */
.L_x_5540:
[----:B------:R-:W-:Y:S05]  /*c3c0*/  BSYNC B1 ;  /* 0x0000000000017941 */ /* 0x000fea0003800000 */
.L_x_5539:
[----:B------:R-:W-:Y:S01]  /*c3d0*/  LEA R3, R0, 0x37800000, 0x17 ;  /* 0x3780000000037811 */ /* 0x000fe200078eb8ff */
[----:B------:R-:W-:-:S05]  /*c3e0*/  IMAD.SHL.U32 R0, R2, 0x200000, RZ ;  /* 0x0020000002007824 */ /* 0x000fca00078e00ff */
[----:B------:R-:W-:-:S07]  /*c3f0*/  LOP3.LUT R0, R3, R0, R4, 0xfe, !PT ;  /* 0x0000000003007212 */ /* 0x000fce00078efe04 */
.L_x_5538:
[----:B------:R-:W-:Y:S05]  /*c400*/  BSYNC B0 ;  /* 0x0000000000007941 */ /* 0x000fea0003800000 */
.L_x_5537:
[----:B------:R-:W-:-:S04]  /*c410*/  FMUL.FTZ R0, R0, 1 ;  /* 0x3f80000000007820 */ /* 0x000fc80000410000 */
[----:B------:R0:W1:Y:S01]  /*c420*/  F2F.F64.F32 R2, R0 ;  /* 0x0000000000027310 */ /* 0x0000620000201800 */
[----:B------:R-:W-:Y:S05]  /*c430*/  BRA `(.L_x_5518) ;  /* 0x0000000000a47947 */ /* 0x000fea0003800000 */
.L_x_5530:
        /* <DEDUP_REMOVED lines=14> */
.L_x_5544:
[----:B------:R-:W-:Y:S05]  /*c520*/  BSYNC B0 ;  /* 0x0000000000007941 */ /* 0x000fea0003800000 */
.L_x_5543:
[----:B------:R-:W-:-:S04]  /*c530*/  FMUL.FTZ R0, R0, 1 ;  /* 0x3f80000000007820 */ /* 0x000fc80000410000 */
[----:B------:R0:W1:Y:S01]  /*c540*/  F2F.F64.F32 R2, R0 ;  /* 0x0000000000027310 */ /* 0x0000620000201800 */
[----:B------:R-:W-:Y:S05]  /*c550*/  BRA `(.L_x_5518) ;  /* 0x00000000005c7947 */ /* 0x000fea0003800000 */
.L_x_5517:
        /* <DEDUP_REMOVED lines=15> */
[----:B0-2-45:R-:W-:Y:S05]  /*c650*/  CALL.ABS.NOINC R2 ;  /* 0x0000000002007343 */ /* 0x035fea0003c00000 */
.L_x_5545:
[----:B------:R-:W-:Y:S01]  /*c660*/  CS2R R2, SRZ ;  /* 0x0000000000027805 */ /* 0x000fe2000001ff00 */
[----:B------:R-:W-:Y:S06]  /*c670*/  BRA `(.L_x_5518) ;  /* 0x0000000000147947 */ /* 0x000fec0003800000 */
.L_x_5542:
[----:B------:R-:W3:Y:S02]  /*c680*/  LDG.E.64 R2, desc[UR36][R4.64] ;  /* 0x0000002404027981 */ /* 0x000ee4000c1e1b00 */
[----:B---3--:R-:W0:Y:S01]  /*c690*/  I2F.F64.U64 R2, R2 ;  /* 0x0000000200027312 */ /* 0x008e220000301800 */
[----:B------:R-:W-:Y:S05]  /*c6a0*/  BRA `(.L_x_5518) ;  /* 0x0000000000087947 */ /* 0x000fea0003800000 */
.L_x_5541:
[----:B------:R-:W3:Y:S02]  /*c6b0*/  LDG.E R2, desc[UR36][R4.64] ;  /* 0x0000002404027981 */ /* 0x000ee4000c1e1900 */
[----:B---3--:R-:W0:Y:S02]  /*c6c0*/  I2F.F64.U32 R2, R2 ;  /* 0x0000000200027312 */ /* 0x008e240000201800 */
.L_x_5518:
        /* <DEDUP_REMOVED lines=61> */
.L_x_5549:
[----:B------:R-:W0:Y:S02]  /*caa0*/  F2I.S64.F64.TRUNC R4, R4 ;  /* 0x0000000400047311 */ /* 0x000e24000030d900 */
[----:B0-----:R-:W-:-:S05]  /*cab0*/  IMAD.MOV.U32 R3, RZ, RZ, R4 ;  /* 0x000000ffff037224 */ /* 0x001fca00078e0004 */
[----:B------:R0:W-:Y:S01]  /*cac0*/  STG.E.U8 desc[UR36][R16.64], R3 ;  /* 0x0000000310007986 */ /* 0x0001e2000c101124 */
[----:B------:R-:W-:Y:S05]  /*cad0*/  BRA `(.L_x_5551) ;  /* 0x0000000c00f87947 */ /* 0x000fea0003800000 */
.L_x_5548:
        /* <DEDUP_REMOVED lines=9> */
.L_x_5553:
[----:B------:R-:W0:Y:S02]  /*cb70*/  F2I.F64.TRUNC R5, R4 ;  /* 0x0000000400057311 */ /* 0x000e24000030d100 */
[----:B0-----:R0:W-:Y:S01]  /*cb80*/  STG.E desc[UR36][R16.64], R5 ;  /* 0x0000000510007986 */ /* 0x0011e2000c101924 */
[----:B------:R-:W-:Y:S05]  /*cb90*/  BRA `(.L_x_5551) ;  /* 0x0000000c00c87947 */ /* 0x000fea0003800000 */
.L_x_5552:
[----:B------:R-:W0:Y:S02]  /*cba0*/  F2I.F64.TRUNC R5, R4 ;  /* 0x0000000400057311 */ /* 0x000e24000030d100 */
[----:B0-----:R0:W-:Y:S01]  /*cbb0*/  STG.E.U16 desc[UR36][R16.64], R5 ;  /* 0x0000000510007986 */ /* 0x0011e2000c101524 */
[----:B------:R-:W-:Y:S05]  /*cbc0*/  BRA `(.L_x_5551) ;  /* 0x0000000c00bc7947 */ /* 0x000fea0003800000 */
.L_x_5547:
        /* <DEDUP_REMOVED lines=13> */
.L_x_5555:
        /* <DEDUP_REMOVED lines=8> */
.L_x_5554:
        /* <DEDUP_REMOVED lines=14> */
.L_x_5557:
        /* <DEDUP_REMOVED lines=9> */
.L_x_5556:
[----:B------:R0:W-:Y:S01]  /*ce90*/  STG.E.64 desc[UR36][R16.64], R4 ;  /* 0x0000000410007986 */ /* 0x0001e2000c101b24 */
[----:B------:R-:W-:Y:S05]  /*cea0*/  BRA `(.L_x_5551) ;  /* 0x0000000c00047947 */ /* 0x000fea0003800000 */
.L_x_5546:
        /* <DEDUP_REMOVED lines=12> */
.L_x_5560:
[----:B------:R-:W-:-:S05]  /*cf70*/  CS2R R6, SRZ ;  /* 0x0000000000067805 */ /* 0x000fca000001ff00 */
[----:B------:R0:W-:Y:S01]  /*cf80*/  STG.E.128 desc[UR36][R16.64], R4 ;  /* 0x0000000410007986 */ /* 0x0001e2000c101d24 */
[----:B------:R-:W-:Y:S05]  /*cf90*/  BRA `(.L_x_5551) ;  /* 0x0000000800c87947 */ /* 0x000fea0003800000 */
.L_x_5559:
        /* <DEDUP_REMOVED lines=25> */
.L_x_5564:
[----:B------:R-:W-:Y:S05]  /*d130*/  BSYNC B0 ;  /* 0x0000000000007941 */ /* 0x000fea0003800000 */
.L_x_5563:
[----:B------:R-:W-:-:S05]  /*d140*/  LOP3.LUT R3, R0, R3, RZ, 0xfc, !PT ;  /* 0x0000000300037212 */ /* 0x000fca00078efcff */
[----:B------:R0:W-:Y:S01]  /*d150*/  STG.E.U8 desc[UR36][R16.64], R3 ;  /* 0x0000000310007986 */ /* 0x0001e2000c101124 */
[----:B------:R-:W-:Y:S05]  /*d160*/  BRA `(.L_x_5551) ;  /* 0x0000000800547947 */ /* 0x000fea0003800000 */
.L_x_5562:
        /* <DEDUP_REMOVED lines=17> */
.L_x_5566:
[----:B------:R-:W-:Y:S01]  /*d280*/  IMAD.MOV.U32 R0, RZ, RZ, 0x7f ;  /* 0x0000007fff007424 */ /* 0x000fe200078e00ff */
[----:B------:R-:W-:-:S04]  /*d290*/  ISETP.GT.U32.AND P0, PT, R2, 0x7f800000, PT ;  /* 0x7f8000000200780c */ /* 0x000fc80003f04070 */
[----:B------:R-:W-:-:S09]  /*d2a0*/  SEL R0, R0, 0x7c, P0 ;  /* 0x0000007c00007807 */ /* 0x000fd20000000000 */
.L_x_5567:
[----:B------:R-:W-:Y:S05]  /*d2b0*/  BSYNC B0 ;  /* 0x0000000000007941 */ /* 0x000fea0003800000 */
.L_x_5565:
[----:B------:R-:W-:-:S04]  /*d2c0*/  LOP3.LUT R2, R3, 0x80000000, RZ, 0xc0, !PT ;  /* 0x8000000003027812 */ /* 0x000fc800078ec0ff */
[----:B------:R-:W-:-:S04]  /*d2d0*/  SHF.R.U32.HI R3, RZ, 0x18, R2 ;  /* 0x00000018ff037819 */ /* 0x000fc80000011602 */
[----:B------:R-:W-:-:S05]  /*d2e0*/  LOP3.LUT R3, R0, R3, RZ, 0xfc, !PT ;  /* 0x0000000300037212 */ /* 0x000fca00078efcff */
[----:B------:R0:W-:Y:S01]  /*d2f0*/  STG.E.U8 desc[UR36][R16.64], R3 ;  /* 0x0000000310007986 */ /* 0x0001e2000c101124 */
[----:B------:R-:W-:Y:S05]  /*d300*/  BRA `(.L_x_5551) ;  /* 0x0000000400ec7947 */ /* 0x000fea0003800000 */
.L_x_5561:
        /* <DEDUP_REMOVED lines=8> */
.L_x_5558:
        /* <DEDUP_REMOVED lines=11> */
.L_x_5570:
        /* <DEDUP_REMOVED lines=21> */
.L_x_5573:
[----:B------:R-:W-:-:S04]  /*d590*/  LOP3.LUT R2, R3, 0x80000000, RZ, 0xc0, !PT ;  /* 0x8000000003027812 */ /* 0x000fc800078ec0ff */
[----:B------:R-:W-:-:S04]  /*d5a0*/  SHF.R.U32.HI R3, RZ, 0x18, R2 ;  /* 0x00000018ff037819 */ /* 0x000fc80000011602 */
[----:B------:R-:W-:-:S04]  /*d5b0*/  LOP3.LUT R0, R0, R3, RZ, 0xfc, !PT ;  /* 0x0000000300007212 */ /* 0x000fc800078efcff */
[----:B------:R-:W-:-:S07]  /*d5c0*/  PRMT R8, R0, 0x7610, R8 ;  /* 0x0000761000087816 */ /* 0x000fce0000000008 */
.L_x_5572:
[----:B------:R-:W-:Y:S05]  /*d5d0*/  BSYNC B0 ;  /* 0x0000000000007941 */ /* 0x000fea0003800000 */
.L_x_5571:
[----:B------:R3:W-:Y:S01]  /*d5e0*/  STG.E.U8 desc[UR36][R16.64], R8 ;  /* 0x0000000810007986 */ /* 0x0007e2000c101124 */
[----:B------:R-:W-:Y:S05]  /*d5f0*/  BRA `(.L_x_5551) ;  /* 0x0000000400307947 */ /* 0x000fea0003800000 */
.L_x_5569:
        /* <DEDUP_REMOVED lines=21> */
.L_x_5576:
[----:B------:R-:W-:-:S04]  /*d750*/  LOP3.LUT R2, R3, 0x80000000, RZ, 0xc0, !PT ;  /* 0x8000000003027812 */ /* 0x000fc800078ec0ff */
[----:B------:R-:W-:-:S04]  /*d760*/  SHF.R.U32.HI R3, RZ, 0x18, R2 ;  /* 0x00000018ff037819 */ /* 0x000fc80000011602 */
[----:B------:R-:W-:-:S04]  /*d770*/  LOP3.LUT R0, R0, R3, RZ, 0xfc, !PT ;  /* 0x0000000300007212 */ /* 0x000fc800078efcff */
[----:B------:R-:W-:-:S07]  /*d780*/  PRMT R8, R0, 0x7610, R8 ;  /* 0x0000761000087816 */ /* 0x000fce0000000008 */
.L_x_5575:
[----:B------:R-:W-:Y:S05]  /*d790*/  BSYNC B0 ;  /* 0x0000000000007941 */ /* 0x000fea0003800000 */
.L_x_5574:
[----:B------:R0:W-:Y:S01]  /*d7a0*/  STG.E.U8 desc[UR36][R16.64], R8 ;  /* 0x0000000810007986 */ /* 0x0001e2000c101124 */
[----:B------:R-:W-:Y:S05]  /*d7b0*/  BRA `(.L_x_5551) ;  /* 0x0000000000c07947 */ /* 0x000fea0003800000 */
.L_x_5568:
        /* <DEDUP_REMOVED lines=26> */
.L_x_5550:
        /* <DEDUP_REMOVED lines=16> */
.L_x_5579:
[----:B------:R-:W-:Y:S05]  /*da60*/  BRA `(.L_x_5551) ;  /* 0x0000000000147947 */ /* 0x000fea0003800000 */
.L_x_5578:
[----:B------:R-:W0:Y:S02]  /*da70*/  F2I.U64.F64.TRUNC R4, R4 ;  /* 0x0000000400047311 */ /* 0x000e24000030d800 */
[----:B0-----:R1:W-:Y:S01]  /*da80*/  STG.E.64 desc[UR36][R16.64], R4 ;  /* 0x0000000410007986 */ /* 0x0013e2000c101b24 */
[----:B------:R-:W-:Y:S05]  /*da90*/  BRA `(.L_x_5551) ;  /* 0x0000000000087947 */ /* 0x000fea0003800000 */
.L_x_5577:
[----:B------:R-:W0:Y:S02]  /*daa0*/  F2I.U32.F64.TRUNC R5, R4 ;  /* 0x0000000400057311 */ /* 0x000e24000030d000 */
[----:B0-----:R0:W-:Y:S02]  /*dab0*/  STG.E desc[UR36][R16.64], R5 ;  /* 0x0000000510007986 */ /* 0x0011e4000c101924 */
.L_x_5551:
[----:B------:R-:W-:-:S07]  /*dac0*/  VIADD R23, R23, 0x80 ;  /* 0x0000008017177836 */ /* 0x000fce0000000000 */
.L_x_5478:
[----:B------:R-:W-:Y:S05]  /*dad0*/  BSYNC B6 ;  /* 0x0000000000067941 */ /* 0x000fea0003800000 */
.L_x_5477:
        /* <DEDUP_REMOVED lines=357> */
.L_x_5580:
        /* <DEDUP_REMOVED lines=21> */
.L_x_5584:
[----:B------:R-:W2:Y:S02]  /*f280*/  LDG.E.U8 R2, desc[UR36][R2.64] ;  /* 0x0000002402027981 */ /* 0x000ea4000c1e1100 */
[----:B--2---:R0:W1:Y:S01]  /*f290*/  I2F.F64.U16 R18, R2 ;  /* 0x0000000200127312 */ /* 0x0040620000101800 */
[----:B------:R-:W-:Y:S05]  /*f2a0*/  BRA `(.L_x_5586) ;  /* 0x0000000c00707947 */ /* 0x000fea0003800000 */
.L_x_5583:
        /* <DEDUP_REMOVED lines=9> */
.L_x_5588:
[----:B------:R-:W2:Y:S02]  /*f340*/  LDG.E R2, desc[UR36][R2.64] ;  /* 0x0000002402027981 */ /* 0x000ea4000c1e1900 */
[----:B--2---:R0:W1:Y:S01]  /*f350*/  I2F.F64 R18, R2 ;  /* 0x0000000200127312 */ /* 0x0040620000201c00 */
[----:B------:R-:W-:Y:S05]  /*f360*/  BRA `(.L_x_5586) ;  /* 0x0000000c00407947 */ /* 0x000fea0003800000 */
.L_x_5587:
[----:B------:R-:W2:Y:S02]  /*f370*/  LDG.E.U16 R2, desc[UR36][R2.64] ;  /* 0x0000002402027981 */ /* 0x000ea4000c1e1500 */
[----:B--2---:R0:W1:Y:S01]  /*f380*/  I2F.F64.S16 R18, R2 ;  /* 0x0000000200127312 */ /* 0x0040620000101c00 */
[----:B------:R-:W-:Y:S05]  /*f390*/  BRA `(.L_x_5586) ;  /* 0x0000000c00347947 */ /* 0x000fea0003800000 */
.L_x_5582:
        /* <DEDUP_REMOVED lines=10> */
.L_x_5590:
[----:B------:R-:W2:Y:S02]  /*f440*/  LDG.E.U16 R0, desc[UR36][R2.64] ;  /* 0x0000002402007981 */ /* 0x000ea4000c1e1500 */
[----:B--2---:R-:W-:-:S05]  /*f450*/  HADD2.F32 R0, -RZ, R0.H0_H0 ;  /* 0x20000000ff007230 */ /* 0x004fca0000004100 */
[----:B------:R-:W-:-:S04]  /*f460*/  FMUL.FTZ R0, R0, 1 ;  /* 0x3f80000000007820 */ /* 0x000fc80000410000 */
[----:B------:R0:W1:Y:S01]  /*f470*/  F2F.F64.F32 R18, R0 ;  /* 0x0000000000127310 */ /* 0x0000620000201800 */
[----:B------:R-:W-:Y:S05]  /*f480*/  BRA `(.L_x_5586) ;  /* 0x0000000800f87947 */ /* 0x000fea0003800000 */
.L_x_5589:
        /* <DEDUP_REMOVED lines=10> */
.L_x_5592:
[----:B------:R-:W2:Y:S02]  /*f530*/  LDG.E.U16 R2, desc[UR36][R2.64] ;  /* 0x0000002402027981 */ /* 0x000ea4000c1e1500 */
[----:B--2---:R-:W-:-:S05]  /*f540*/  HADD2.F32 R0, -RZ, R2.H0_H0 ;  /* 0x20000002ff007230 */ /* 0x004fca0000004100 */
[----:B------:R-:W-:-:S04]  /*f550*/  FMUL.FTZ R0, R0, 1 ;  /* 0x3f80000000007820 */ /* 0x000fc80000410000 */
[----:B------:R0:W1:Y:S01]  /*f560*/  F2F.F64.F32 R18, R0 ;  /* 0x0000000000127310 */ /* 0x0000620000201800 */
[----:B------:R-:W-:Y:S05]  /*f570*/  BRA `(.L_x_5586) ;  /* 0x0000000800bc7947 */ /* 0x000fea0003800000 */
.L_x_5591:
[----:B------:R0:W5:Y:S01]  /*f580*/  LDG.E.64 R18, desc[UR36][R2.64] ;  /* 0x0000002402127981 */ /* 0x000162000c1e1b00 */
[----:B------:R-:W-:Y:S05]  /*f590*/  BRA `(.L_x_5586) ;  /* 0x0000000800b47947 */ /* 0x000fea0003800000 */
.L_x_5581:
        /* <DEDUP_REMOVED lines=13> */
.L_x_5595:
[----:B------:R0:W5:Y:S01]  /*f670*/  LDG.E.64 R18, desc[UR36][R2.64] ;  /* 0x0000002402127981 */ /* 0x000162000c1e1b00 */
[----:B------:R-:W-:Y:S05]  /*f680*/  BRA `(.L_x_5586) ;  /* 0x0000000800787947 */ /* 0x000fea0003800000 */
.L_x_5594:
        /* <DEDUP_REMOVED lines=11> */
[C---:B------:R-:W-:Y:S01]  /*f740*/  VIADD R6, R4.reuse, 0x1000000 ;  /* 0x0100000004067836 */ /* 0x040fe20000000000 */
[----:B------:R-:W-:-:S04]  /*f750*/  IADD3 R2, R4, -0x1, RZ ;  /* 0xffffffff04027810 */ /* 0x000fc80007ffe0ff */
        /* <DEDUP_REMOVED lines=15> */
.L_x_5597:
        /* <DEDUP_REMOVED lines=13> */
[----:B------:R2:W3:Y:S01]  /*f920*/  F2F.F64.F32 R18, R4 ;  /* 0x0000000400127310 */ /* 0x0004e20000201800 */
[----:B------:R-:W-:Y:S05]  /*f930*/  BRA `(.L_x_5586) ;  /* 0x0000000400cc7947 */ /* 0x000fea0003800000 */
.L_x_5596:
[----:B------:R-:W2:Y:S02]  /*f940*/  LDG.E.U16 R0, desc[UR36][R2.64] ;  /* 0x0000002402007981 */ /* 0x000ea4000c1e1500 */
[----:B--2---:R-:W-:-:S04]  /*f950*/  IMAD.U32 R0, R0, 0x10000, RZ ;  /* 0x0001000000007824 */ /* 0x004fc800078e00ff */
[----:B------:R-:W-:-:S04]  /*f960*/  FMUL.FTZ R0, R0, 1 ;  /* 0x3f80000000007820 */ /* 0x000fc80000410000 */
[----:B------:R4:W0:Y:S01]  /*f970*/  F2F.F64.F32 R18, R0 ;  /* 0x0000000000127310 */ /* 0x0008220000201800 */
[----:B------:R-:W-:Y:S05]  /*f980*/  BRA `(.L_x_5586) ;  /* 0x0000000400b87947 */ /* 0x000fea0003800000 */
.L_x_5593:
        /* <DEDUP_REMOVED lines=11> */
.L_x_5600:
        /* <DEDUP_REMOVED lines=21> */
.L_x_5604:
[----:B------:R-:W-:Y:S05]  /*fb90*/  BSYNC B1 ;  /* 0x0000000000017941 */ /* 0x000fea0003800000 */
.L_x_5603:
[----:B------:R-:W-:Y:S01]  /*fba0*/  LEA R3, R0, 0x3b800000, 0x17 ;  /* 0x3b80000000037811 */ /* 0x000fe200078eb8ff */
[----:B------:R-:W-:-:S05]  /*fbb0*/  IMAD.SHL.U32 R0, R2, 0x100000, RZ ;  /* 0x0010000002007824 */ /* 0x000fca00078e00ff */
[----:B------:R-:W-:-:S07]  /*fbc0*/  LOP3.LUT R0, R3, R0, R4, 0xfe, !PT ;  /* 0x0000000003007212 */ /* 0x000fce00078efe04 */
.L_x_5602:
[----:B------:R-:W-:Y:S05]  /*fbd0*/  BSYNC B0 ;  /* 0x0000000000007941 */ /* 0x000fea0003800000 */
.L_x_5601:
[----:B------:R-:W-:-:S04]  /*fbe0*/  FMUL.FTZ R0, R0, 1 ;  /* 0x3f80000000007820 */ /* 0x000fc80000410000 */
[----:B------:R0:W1:Y:S01]  /*fbf0*/  F2F.F64.F32 R18, R0 ;  /* 0x0000000000127310 */ /* 0x0000620000201800 */
[----:B------:R-:W-:Y:S05]  /*fc00*/  BRA `(.L_x_5586) ;  /* 0x0000000400187947 */ /* 0x000fea0003800000 */
.L_x_5599:
        /* <DEDUP_REMOVED lines=21> */
.L_x_5608:
[----:B------:R-:W-:Y:S05]  /*fd60*/  BSYNC B1 ;  /* 0x0000000000017941 */ /* 0x000fea0003800000 */
.L_x_5607:
[----:B------:R-:W-:Y:S01]  /*fd70*/  LEA R3, R0, 0x37800000, 0x17 ;  /* 0x3780000000037811 */ /* 0x000fe200078eb8ff */
[----:B------:R-:W-:-:S05]  /*fd80*/  IMAD.SHL.U32 R0, R2, 0x200000, RZ ;  /* 0x0020000002007824 */ /* 0x000fca00078e00ff */
[----:B------:R-:W-:-:S07]  /*fd90*/  LOP3.LUT R0, R3, R0, R4, 0xfe, !PT ;  /* 0x0000000003007212 */ /* 0x000fce00078efe04 */
.L_x_5606:
[----:B------:R-:W-:Y:S05]  /*fda0*/  BSYNC B0 ;  /* 0x0000000000007941 */ /* 0x000fea0003800000 */
.L_x_5605:
[----:B------:R-:W-:-:S04]  /*fdb0*/  FMUL.FTZ R0, R0, 1 ;  /* 0x3f80000000007820 */ /* 0x000fc80000410000 */
[----:B------:R0:W1:Y:S01]  /*fdc0*/  F2F.F64.F32 R18, R0 ;  /* 0x0000000000127310 */ /* 0x0000620000201800 */
[----:B------:R-:W-:Y:S05]  /*fdd0*/  BRA `(.L_x_5586) ;  /* 0x0000000000a47947 */ /* 0x000fea0003800000 */
.L_x_5598:
        /* <DEDUP_REMOVED lines=14> */
.L_x_5612:
[----:B------:R-:W-:Y:S05]  /*fec0*/  BSYNC B0 ;  /* 0x0000000000007941 */ /* 0x000fea0003800000 */
.L_x_5611:
[----:B------:R-:W-:-:S04]  /*fed0*/  FMUL.FTZ R0, R0, 1 ;  /* 0x3f80000000007820 */ /* 0x000fc80000410000 */
[----:B------:R0:W1:Y:S01]  /*fee0*/  F2F.F64.F32 R18, R0 ;  /* 0x0000000000127310 */ /* 0x0000620000201800 */
[----:B------:R-:W-:Y:S05]  /*fef0*/  BRA `(.L_x_5586) ;  /* 0x00000000005c7947 */ /* 0x000fea0003800000 */
.L_x_5585:
        /* <DEDUP_REMOVED lines=16> */
.L_x_5613:
[----:B------:R-:W-:Y:S01]  /*10000*/  CS2R R18, SRZ ;  /* 0x0000000000127805 */ /* 0x000fe2000001ff00 */
[----:B------:R-:W-:Y:S06]  /*10010*/  BRA `(.L_x_5586) ;  /* 0x0000000000147947 */ /* 0x000fec0003800000 */
.L_x_5610:
[----:B------:R-:W2:Y:S02]  /*10020*/  LDG.E.64 R18, desc[UR36][R2.64] ;  /* 0x0000002402127981 */ /* 0x000ea4000c1e1b00 */
[----:B--2---:R-:W0:Y:S01]  /*10030*/  I2F.F64.U64 R18, R18 ;  /* 0x0000001200127312 */ /* 0x004e220000301800 */
[----:B------:R-:W-:Y:S05]  /*10040*/  BRA `(.L_x_5586) ;  /* 0x0000000000087947 */ /* 0x000fea0003800000 */
.L_x_5609:
[----:B------:R-:W2:Y:S02]  /*10050*/  LDG.E R2, desc[UR36][R2.64] ;  /* 0x0000002402027981 */ /* 0x000ea4000c1e1900 */
[----:B--2---:R0:W1:Y:S02]  /*10060*/  I2F.F64.U32 R18, R2 ;  /* 0x0000000200127312 */ /* 0x0040640000201800 */
.L_x_5586:
[----:B0-----:R-:W4:Y:S01]  /*10070*/  LDC.U8 R2, c[0x0][0x493] ;  /* 0x000124c0ff027b82 */ /* 0x001f220000000000 */
[----:B------:R-:W-:Y:S02]  /*10080*/  ULDC.64 UR4, c[0x0][0x488] ;  /* 0x0001220000047ab9 */ /* 0x000fe40000000a00 */
[----:B------:R-:W-:-:S05]  /*10090*/  IADD3 R22, P0, R22, UR4, RZ ;  /* 0x0000000416167c10 */ /* 0x000fca000ff1e0ff */
        /* <DEDUP_REMOVED lines=13> */
[----:B----4-:R-:W0:Y:S01]  /*10170*/  I2F.F64.S16 R2, R2 ;  /* 0x0000000200027312 */ /* 0x010e220000101c00 */
[----:B------:R-:W-:Y:S05]  /*10180*/  BRA `(.L_x_5619) ;  /* 0x0000000c007c7947 */ /* 0x000fea0003800000 */
.L_x_5617:
[----:B------:R-:W4:Y:S02]  /*10190*/  LDG.E.U8 R2, desc[UR36][R22.64] ;  /* 0x0000002416027981 */ /* 0x000f24000c1e1100 */
[----:B----4-:R-:W4:Y:S01]  /*101a0*/  I2F.F64.U16 R2, R2 ;  /* 0x0000000200027312 */ /* 0x010f220000101800 */
[----:B------:R-:W-:Y:S05]  /*101b0*/  BRA `(.L_x_5619) ;  /* 0x0000000c00707947 */ /* 0x000fea0003800000 */
.L_x_5616:
[----:B------:R-:W-:-:S13]  /*101c0*/  ISETP.NE.AND P0, PT, R0, 0x2, PT ;  /* 0x000000020000780c */ /* 0x000fda0003f05270 */
[----:B------:R-:W-:Y:S05]  /*101d0*/  @!P0 BRA `(.L_x_5620) ;  /* 0x0000000000288947 */ /* 0x000fea0003800000 */
[----:B------:R-:W-:-:S13]  /*101e0*/  ISETP.NE.AND P0, PT, R0, 0x3, PT ;  /* 0x000000030000780c */ /* 0x000fda0003f05270 */
[----:B------:R-:W-:Y:S05]  /*101f0*/  @!P0 BRA `(.L_x_5621) ;  /* 0x0000000000148947 */ /* 0x000fea0003800000 */
[----:B------:R-:W-:-:S13]  /*10200*/  ISETP.NE.AND P0, PT, R0, 0x4, PT ;  /* 0x000000040000780c */ /* 0x000fda0003f05270 */
[----:B------:R-:W-:Y:S05]  /*10210*/  @P0 BRA `(.L_x_5618) ;  /* 0x0000000800fc0947 */ /* 0x000fea0003800000 */
[----:B------:R-:W4:Y:S02]  /*10220*/  LDG.E.64 R2, desc[UR36][R22.64] ;  /* 0x0000002416027981 */ /* 0x000f24000c1e1b00 */
[----:B----4-:R-:W0:Y:S01]  /*10230*/  I2F.F64.S64 R2, R2 ;  /* 0x0000000200027312 */ /* 0x010e220000301c00 */
[----:B------:R-:W-:Y:S05]  /*10240*/  BRA `(.L_x_5619) ;  /* 0x0000000c004c7947 */ /* 0x000fea0003800000 */
.L_x_5621:
[----:B------:R-:W4:Y:S02]  /*10250*/  LDG.E R2, desc[UR36][R22.64] ;  /* 0x0000002416027981 */ /* 0x000f24000c1e1900 */
[----:B----4-:R-:W0:Y:S01]  /*10260*/  I2F.F64 R2, R2 ;  /* 0x0000000200027312 */ /* 0x010e220000201c00 */
[----:B------:R-:W-:Y:S05]  /*10270*/  BRA `(.L_x_5619) ;  /* 0x0000000c00407947 */ /* 0x000fea0003800000 */
.L_x_5620:
[----:B------:R-:W4:Y:S02]  /*10280*/  LDG.E.U16 R2, desc[UR36][R22.64] ;  /* 0x0000002416027981 */ /* 0x000f24000c1e1500 */
[----:B----4-:R-:W0:Y:S01]  /*10290*/  I2F.F64.S16 R2, R2 ;  /* 0x0000000200027312 */ /* 0x010e220000101c00 */
[----:B------:R-:W-:Y:S05]  /*102a0*/  BRA `(.L_x_5619) ;  /* 0x0000000c00347947 */ /* 0x000fea0003800000 */
.L_x_5615:
[----:B------:R-:W-:-:S13]  /*102b0*/  ISETP.GT.AND P0, PT, R0, 0x6, PT ;  /* 0x000000060000780c */ /* 0x000fda0003f04270 */
[----:B------:R-:W-:Y:S05]  /*102c0*/  @P0 BRA `(.L_x_5622) ;  /* 0x0000000000340947 */ /* 0x000fea0003800000 */
[----:B------:R-:W-:-:S13]  /*102d0*/  ISETP.NE.AND P0, PT, R0, 0x5, PT ;  /* 0x000000050000780c */ /* 0x000fda0003f05270 */
[----:B------:R-:W-:Y:S05]  /*102e0*/  @!P0 BRA `(.L_x_5623) ;  /* 0x0000000000188947 */ /* 0x000fea0003800000 */
[----:B------:R-:W-:-:S13]  /*102f0*/  ISETP.NE.AND P0, PT, R0, 0x6, PT ;  /* 0x000000060000780c */ /* 0x000fda0003f05270 */
[----:B------:R-:W-:Y:S05]  /*10300*/  @P0 BRA `(.L_x_5618) ;  /* 0x0000000800c00947 */ /* 0x000fea0003800000 */
[----:B------:R-:W4:Y:S02]  /*10310*/  LDG.E R2, desc[UR36][R22.64] ;  /* 0x0000002416027981 */ /* 0x000f24000c1e1900 */
[----:B----4-:R-:W-:-:S06]  /*10320*/  FMUL.FTZ R2, R2, 1 ;  /* 0x3f80000002027820 */ /* 0x010fcc0000410000 */
[----:B------:R-:W0:Y:S01]  /*10330*/  F2F.F64.F32 R2, R2 ;  /* 0x0000000200027310 */ /* 0x000e220000201800 */
[----:B------:R-:W-:Y:S05]  /*10340*/  BRA `(.L_x_5619) ;  /* 0x0000000c000c7947 */ /* 0x000fea0003800000 */
.L_x_5623:
[----:B------:R-:W4:Y:S02]  /*10350*/  LDG.E.U16 R0, desc[UR36][R22.64] ;  /* 0x0000002416007981 */ /* 0x000f24000c1e1500 */
[----:B----4-:R-:W-:-:S05]  /*10360*/  HADD2.F32 R0, -RZ, R0.H0_H0 ;  /* 0x20000000ff007230 */ /* 0x010fca0000004100 */
[----:B------:R-:W-:-:S04]  /*10370*/  FMUL.FTZ R0, R0, 1 ;  /* 0x3f80000000007820 */ /* 0x000fc80000410000 */
[----:B------:R0:W4:Y:S01]  /*10380*/  F2F.F64.F32 R2, R0 ;  /* 0x0000000000027310 */ /* 0x0001220000201800 */
[----:B------:R-:W-:Y:S05]  /*10390*/  BRA `(.L_x_5619) ;  /* 0x0000000800f87947 */ /* 0x000fea0003800000 */
.L_x_5622:
[----:B------:R-:W-:-:S13]  /*103a0*/  ISETP.NE.AND P0, PT, R0, 0x7, PT ;  /* 0x000000070000780c */ /* 0x000fda0003f05270 */
[----:B------:R-:W-:Y:S05]  /*103b0*/  @!P0 BRA `(.L_x_5624) ;  /* 0x0000000000348947 */ /* 0x000fea0003800000 */
        /* <DEDUP_REMOVED lines=8> */
.L_x_5625:
[----:B------:R-:W4:Y:S02]  /*10440*/  LDG.E.U16 R22, desc[UR36][R22.64] ;  /* 0x0000002416167981 */ /* 0x000f24000c1e1500 */
[----:B----4-:R-:W-:-:S05]  /*10450*/  HADD2.F32 R0, -RZ, R22.H0_H0 ;  /* 0x20000016ff007230 */ /* 0x010fca0000004100 */
[----:B------:R-:W-:-:S04]  /*10460*/  FMUL.FTZ R0, R0, 1 ;  /* 0x3f80000000007820 */ /* 0x000fc80000410000 */
[----:B------:R0:W4:Y:S01]  /*10470*/  F2F.F64.F32 R2, R0 ;  /* 0x0000000000027310 */ /* 0x0001220000201800 */
[----:B------:R-:W-:Y:S05]  /*10480*/  BRA `(.L_x_5619) ;  /* 0x0000000800bc7947 */ /* 0x000fea0003800000 */
.L_x_5624:
[----:B------:R0:W5:Y:S01]  /*10490*/  LDG.E.64 R2, desc[UR36][R22.64] ;  /* 0x0000002416027981 */ /* 0x000162000c1e1b00 */
[----:B------:R-:W-:Y:S05]  /*104a0*/  BRA `(.L_x_5619) ;  /* 0x0000000800b47947 */ /* 0x000fea0003800000 */
.L_x_5614:
        /* <DEDUP_REMOVED lines=8> */
[----:B------:R-:W4:Y:S01]  /*10530*/  LDG.E.U8 R22, desc[UR36][R22.64] ;  /* 0x0000002416167981 */ /* 0x000f22000c1e1100 */
[----:B------:R-:W-:Y:S01]  /*10540*/  IMAD.MOV.U32 R2, RZ, RZ, RZ ;  /* 0x000000ffff027224 */ /* 0x000fe200078e00ff */
[----:B----4-:R-:W-:-:S04]  /*10550*/  ISETP.NE.AND P0, PT, R22, RZ, PT ;  /* 0x000000ff1600720c */ /* 0x010fc80003f05270 */
[----:B------:R-:W-:Y:S01]  /*10560*/  FSEL R3, RZ, 1.875, !P0 ;  /* 0x3ff00000ff037808 */ /* 0x000fe20004000000 */
[----:B------:R-:W-:Y:S08]  /*10570*/  BRA `(.L_x_5619) ;  /* 0x0000000800807947 */ /* 0x000ff00003800000 */
.L_x_5628:
[----:B------:R0:W5:Y:S01]  /*10580*/  LDG.E.64 R2, desc[UR36][R22.64] ;  /* 0x0000002416027981 */ /* 0x000162000c1e1b00 */
[----:B------:R-:W-:Y:S05]  /*10590*/  BRA `(.L_x_5619) ;  /* 0x0000000800787947 */ /* 0x000fea0003800000 */
.L_x_5627:
        /* <DEDUP_REMOVED lines=11> */
[----:B--2---:R-:W-:-:S05]  /*10650*/  VIADD R4, R2, 0x1000000 ;  /* 0x0100000002047836 */ /* 0x004fca0000000000 */
        /* <DEDUP_REMOVED lines=16> */
.L_x_5630:
[----:B------:R-:W4:Y:S02]  /*10760*/  LDG.E.U8 R3, desc[UR36][R22.64] ;  /* 0x0000002416037981 */ /* 0x000f24000c1e1100 */
[----:B----4-:R-:W-:-:S05]  /*10770*/  IMAD.SHL.U32 R0, R3, 0x2000000, RZ ;  /* 0x0200000003007824 */ /* 0x010fca00078e00ff */
        /* <DEDUP_REMOVED lines=13> */
.L_x_5629:
[----:B------:R-:W4:Y:S02]  /*10850*/  LDG.E.U16 R0, desc[UR36][R22.64] ;  /* 0x0000002416007981 */ /* 0x000f24000c1e1500 */
[----:B----4-:R-:W-:-:S04]  /*10860*/  IMAD.U32 R0, R0, 0x10000, RZ ;  /* 0x0001000000007824 */ /* 0x010fc800078e00ff */
[----:B------:R-:W-:-:S04]  /*10870*/  FMUL.FTZ R0, R0, 1 ;  /* 0x3f80000000007820 */ /* 0x000fc80000410000 */
[----:B------:R0:W4:Y:S01]  /*10880*/  F2F.F64.F32 R2, R0 ;  /* 0x0000000000027310 */ /* 0x0001220000201800 */
[----:B------:R-:W-:Y:S05]  /*10890*/  BRA `(.L_x_5619) ;  /* 0x0000000400b87947 */ /* 0x000fea0003800000 */
.L_x_5626:
        /* <DEDUP_REMOVED lines=9> */
[----:B----4-:R-:W0:Y:S01]  /*10930*/  I2F.F64.U16 R2, R2 ;  /* 0x0000000200027312 */ /* 0x010e220000101800 */
[----:B------:R-:W-:Y:S05]  /*10940*/  BRA `(.L_x_5619) ;  /* 0x00000004008c7947 */ /* 0x000fea0003800000 */
.L_x_5633:
[----:B------:R-:W4:Y:S01]  /*10950*/  LDG.E.U8 R2, desc[UR36][R22.64] ;  /* 0x0000002416027981 */ /* 0x000f22000c1e1100 */
[----:B------:R-:W-:Y:S01]  /*10960*/  BSSY B0, `(.L_x_5634) ;  /* 0x0000018000007945 */ /* 0x000fe20003800000 */
        /* <DEDUP_REMOVED lines=11> */
[----:B--2---:R-:W-:-:S06]  /*10a20*/  IMAD.U32 R4, R3, -0x80000000, RZ ;  /* 0x8000000003047824 */ /* 0x004fcc00078e00ff */
[----:B------:R-:W-:Y:S05]  /*10a30*/  @P0 BRA `(.L_x_5637) ;  /* 0x0000000000180947 */ /* 0x000fea0003800000 */
[----:B------:R-:W0:Y:S02]  /*10a40*/  FLO.U32 R3, R2 ;  /* 0x0000000200037300 */ /* 0x000e2400000e0000 */
[----:B0-----:R-:W-:-:S04]  /*10a50*/  IADD3 R3, -R3, 0x1f, RZ ;  /* 0x0000001f03037810 */ /* 0x001fc80007ffe1ff */
[----:B------:R-:W-:Y:S01]  /*10a60*/  IADD3 R0, R0, 0x1d, -R3 ;  /* 0x0000001d00007810 */ /* 0x000fe20007ffe803 */
[----:B------:R-:W-:-:S05]  /*10a70*/  VIADD R5, R3, 0xffffffe4 ;  /* 0xffffffe403057836 */ /* 0x000fca0000000000 */
[----:B------:R-:W-:-:S04]  /*10a80*/  SHF.L.U32 R5, R2, R5, RZ ;  /* 0x0000000502057219 */ /* 0x000fc800000006ff */
[----:B------:R-:W-:-:S07]  /*10a90*/  LOP3.LUT R2, R5, 0x7, RZ, 0xc0, !PT ;  /* 0x0000000705027812 */ /* 0x000fce00078ec0ff */
.L_x_5637:
[----:B------:R-:W-:Y:S05]  /*10aa0*/  BSYNC B1 ;  /* 0x0000000000017941 */ /* 0x000fea0003800000 */
.L_x_5636:
[----:B------:R-:W-:Y:S01]  /*10ab0*/  LEA R3, R0, 0x3b800000, 0x17 ;  /* 0x3b80000000037811 */ /* 0x000fe200078eb8ff */
[----:B------:R-:W-:-:S05]  /*10ac0*/  IMAD.SHL.U32 R0, R2, 0x100000, RZ ;  /* 0x0010000002007824 */ /* 0x000fca00078e00ff */
[----:B------:R-:W-:-:S07]  /*10ad0*/  LOP3.LUT R0, R3, R0, R4, 0xfe, !PT ;  /* 0x0000000003007212 */ /* 0x000fce00078efe04 */
.L_x_5635:
[----:B------:R-:W-:Y:S05]  /*10ae0*/  BSYNC B0 ;  /* 0x0000000000007941 */ /* 0x000fea0003800000 */
.L_x_5634:
[----:B------:R-:W-:-:S04]  /*10af0*/  FMUL.FTZ R0, R0, 1 ;  /* 0x3f80000000007820 */ /* 0x000fc80000410000 */
[----:B------:R0:W4:Y:S01]  /*10b00*/  F2F.F64.F32 R2, R0 ;  /* 0x0000000000027310 */ /* 0x0001220000201800 */
[----:B------:R-:W-:Y:S05]  /*10b10*/  BRA `(.L_x_5619) ;  /* 0x0000000400187947 */ /* 0x000fea0003800000 */
.L_x_5632:
        /* <DEDUP_REMOVED lines=12> */
[----:B--2---:R-:W-:Y:S02]  /*10be0*/  SHF.L.U32 R4, R3, 0x1f, RZ ;  /* 0x0000001f03047819 */ /* 0x004fe400000006ff */
        /* <DEDUP_REMOVED lines=8> */
.L_x_5641:
[----:B------:R-:W-:Y:S05]  /*10c70*/  BSYNC B1 ;  /* 0x0000000000017941 */ /* 0x000fea0003800000 */
.L_x_5640:
[----:B------:R-:W-:Y:S01]  /*10c80*/  LEA R3, R0, 0x37800000, 0x17 ;  /* 0x3780000000037811 */ /* 0x000fe200078eb8ff */
[----:B------:R-:W-:-:S05]  /*10c90*/  IMAD.SHL.U32 R0, R2, 0x200000, RZ ;  /* 0x0020000002007824 */ /* 0x000fca00078e00ff */
[----:B------:R-:W-:-:S07]  /*10ca0*/  LOP3.LUT R0, R3, R0, R4, 0xfe, !PT ;  /* 0x0000000003007212 */ /* 0x000fce00078efe04 */
.L_x_5639:
[----:B------:R-:W-:Y:S05]  /*10cb0*/  BSYNC B0 ;  /* 0x0000000000007941 */ /* 0x000fea0003800000 */
.L_x_5638:
[----:B------:R-:W-:-:S04]  /*10cc0*/  FMUL.FTZ R0, R0, 1 ;  /* 0x3f80000000007820 */ /* 0x000fc80000410000 */
[----:B------:R0:W4:Y:S01]  /*10cd0*/  F2F.F64.F32 R2, R0 ;  /* 0x0000000000027310 */ /* 0x0001220000201800 */
[----:B------:R-:W-:Y:S05]  /*10ce0*/  BRA `(.L_x_5619) ;  /* 0x0000000000a47947 */ /* 0x000fea0003800000 */
.L_x_5631:
[----:B------:R-:W-:-:S13]  /*10cf0*/  ISETP.NE.AND P0, PT, R0, 0x1c, PT ;  /* 0x0000001c0000780c */ /* 0x000fda0003f05270 */
[----:B------:R-:W-:Y:S05]  /*10d00*/  @!P0 BRA `(.L_x_5642) ;  /* 0x0000000000948947 */ /* 0x000fea0003800000 */
[----:B------:R-:W-:-:S13]  /*10d10*/  ISETP.NE.AND P0, PT, R0, 0x1d, PT ;  /* 0x0000001d0000780c */ /* 0x000fda0003f05270 */
[----:B------:R-:W-:Y:S05]  /*10d20*/  @!P0 BRA `(.L_x_5643) ;  /* 0x0000000000808947 */ /* 0x000fea0003800000 */
[----:B------:R-:W-:-:S13]  /*10d30*/  ISETP.NE.AND P0, PT, R0, 0x2c, PT ;  /* 0x0000002c0000780c */ /* 0x000fda0003f05270 */
[----:B------:R-:W-:Y:S05]  /*10d40*/  @P0 BRA `(.L_x_5618) ;  /* 0x0000000000300947 */ /* 0x000fea0003800000 */
[----:B------:R-:W4:Y:S01]  /*10d50*/  LDG.E.U8 R22, desc[UR36][R22.64] ;  /* 0x0000002416167981 */ /* 0x000f22000c1e1100 */
[----:B------:R-:W-:Y:S01]  /*10d60*/  BSSY B0, `(.L_x_5644) ;  /* 0x0000007000007945 */ /* 0x000fe20003800000 */
[----:B------:R-:W-:Y:S01]  /*10d70*/  IMAD.MOV.U32 R0, RZ, RZ, 0x400000 ;  /* 0x00400000ff007424 */ /* 0x000fe200078e00ff */
[----:B----4-:R-:W-:-:S13]  /*10d80*/  ISETP.NE.AND P0, PT, R22, RZ, PT ;  /* 0x000000ff1600720c */ /* 0x010fda0003f05270 */
[----:B------:R-:W-:Y:S05]  /*10d90*/  @!P0 BRA `(.L_x_5645) ;  /* 0x00000000000c8947 */ /* 0x000fea0003800000 */
[----:B------:R-:W-:-:S13]  /*10da0*/  ISETP.NE.AND P0, PT, R22, 0xff, PT ;  /* 0x000000ff1600780c */ /* 0x000fda0003f05270 */
[----:B------:R-:W-:Y:S02]  /*10db0*/  @!P0 IMAD.MOV.U32 R0, RZ, RZ, 0x7f800001 ;  /* 0x7f800001ff008424 */ /* 0x000fe400078e00ff */
[----:B------:R-:W-:-:S07]  /*10dc0*/  @P0 IMAD.SHL.U32 R0, R22, 0x800000, RZ ;  /* 0x0080000016000824 */ /* 0x000fce00078e00ff */
.L_x_5645:
[----:B------:R-:W-:Y:S05]  /*10dd0*/  BSYNC B0 ;  /* 0x0000000000007941 */ /* 0x000fea0003800000 */
.L_x_5644:
[----:B------:R-:W-:-:S04]  /*10de0*/  FMUL.FTZ R0, R0, 1 ;  /* 0x3f80000000007820 */ /* 0x000fc80000410000 */
[----:B------:R0:W4:Y:S01]  /*10df0*/  F2F.F64.F32 R2, R0 ;  /* 0x0000000000027310 */ /* 0x0001220000201800 */
[----:B------:R-:W-:Y:S05]  /*10e00*/  BRA `(.L_x_5619) ;  /* 0x00000000005c7947 */ /* 0x000fea0003800000 */
.L_x_5618:
[----:B------:R-:W-:Y:S01]  /*10e10*/  MOV R2, 0x0 ;  /* 0x0000000000027802 */ /* 0x000fe20000000f00 */
[----:B------:R-:W-:Y:S01]  /*10e20*/  ULDC.64 UR4, c[0x4][0x128] ;  /* 0x01004a0000047ab9 */ /* 0x000fe20000000a00 */
[----:B------:R-:W-:Y:S01]  /*10e30*/  ULDC.64 UR6, c[0x4][0x8] ;  /* 0x0100020000067ab9 */ /* 0x000fe20000000a00 */
[----:B--2---:R-:W-:Y:S02]  /*10e40*/  IMAD.U32 R4, RZ, RZ, UR4 ;  /* 0x00000004ff047e24 */ /* 0x004fe4000f8e00ff */
        /* <DEDUP_REMOVED lines=12> */
.L_x_5646:
[----:B------:R-:W-:Y:S01]  /*10f10*/  CS2R R2, SRZ ;  /* 0x0000000000027805 */ /* 0x000fe2000001ff00 */
[----:B------:R-:W-:Y:S06]  /*10f20*/  BRA `(.L_x_5619) ;  /* 0x0000000000147947 */ /* 0x000fec0003800000 */
.L_x_5643:
[----:B------:R-:W4:Y:S02]  /*10f30*/  LDG.E.64 R2, desc[UR36][R22.64] ;  /* 0x0000002416027981 */ /* 0x000f24000c1e1b00 */
[----:B----4-:R-:W0:Y:S01]  /*10f40*/  I2F.F64.U64 R2, R2 ;  /* 0x0000000200027312 */ /* 0x010e220000301800 */
[----:B------:R-:W-:Y:S05]  /*10f50*/  BRA `(.L_x_5619) ;  /* 0x0000000000087947 */ /* 0x000fea0003800000 */
.L_x_5642:
[----:B------:R-:W4:Y:S02]  /*10f60*/  LDG.E R2, desc[UR36][R22.64] ;  /* 0x0000002416027981 */ /* 0x000f24000c1e1900 */
[----:B----4-:R-:W0:Y:S02]  /*10f70*/  I2F.F64.U32 R2, R2 ;  /* 0x0000000200027312 */ /* 0x010e240000201800 */
.L_x_5619:
[----:B0---45:R-:W-:Y:S01]  /*10f80*/  DADD R10, -RZ, |R2| ;  /* 0x00000000ff0a7229 */ /* 0x031fe20000000502 */
        /* <DEDUP_REMOVED lines=16> */
[----:B--2---:R-:W-:Y:S01]  /*11090*/  SEL R4, R10, R18, P1 ;  /* 0x000000120a047207 */ /* 0x004fe20000800000 */
[----:B------:R-:W-:-:S03]  /*110a0*/  IMAD.U32 R10, RZ, RZ, UR6 ;  /* 0x00000006ff0a7e24 */ /* 0x000fc6000f8e00ff */
[C---:B------:R-:W-:Y:S02]  /*110b0*/  DMUL R8, R6.reuse, R2 ;  /* 0x0000000206087228 */ /* 0x040fe40000000000 */
[----:B------:R-:W-:-:S06]  /*110c0*/  DMUL R6, R6, R4 ;  /* 0x0000000406067228 */ /* 0x000fcc0000000000 */
[----:B------:R-:W-:-:S08]  /*110d0*/  DMUL R8, R8, R8 ;  /* 0x0000000808087228 */ /* 0x000fd00000000000 */
[----:B------:R-:W-:-:S08]  /*110e0*/  DFMA R6, R6, R6, R8 ;  /* 0x000000060606722b */ /* 0x000fd00000000008 */
[----:B------:R-:W-:Y:S02]  /*110f0*/  DSETP.MIN.AND P0, P1, R6, UR4, PT ;  /* 0x0000000406007e2a */ /* 0x000fe4000b900000 */
[----:B------:R-:W-:-:S05]  /*11100*/  IMAD.MOV.U32 R8, RZ, RZ, R7 ;  /* 0x000000ffff087224 */ /* 0x000fca00078e0007 */
[----:B------:R-:W-:Y:S01]  /*11110*/  FSEL R9, R8, UR6, P0 ;  /* 0x0000000608097c08 */ /* 0x000fe20008000000 */
[----:B------:R-:W-:-:S05]  /*11120*/  IMAD.MOV.U32 R8, RZ, RZ, R6 ;  /* 0x000000ffff087224 */ /* 0x000fca00078e0006 */
        /* <DEDUP_REMOVED lines=34> */
.L_x_5650:
[----:B------:R-:W0:Y:S02]  /*11350*/  F2I.S64.F64.TRUNC R4, R4 ;  /* 0x0000000400047311 */ /* 0x000e24000030d900 */
[----:B0-----:R-:W-:-:S05]  /*11360*/  IMAD.MOV.U32 R3, RZ, RZ, R4 ;  /* 0x000000ffff037224 */ /* 0x001fca00078e0004 */
[----:B------:R-:W-:Y:S01]  /*11370*/  STG.E.U8 desc[UR36][R16.64], R3 ;  /* 0x0000000310007986 */ /* 0x000fe2000c101124 */
[----:B------:R-:W-:Y:S05]  /*11380*/  EXIT ;  /* 0x000000000000794d */ /* 0x000fea0003800000 */
.L_x_5649:
        /* <DEDUP_REMOVED lines=9> */
.L_x_5653:
[----:B------:R-:W0:Y:S02]  /*11420*/  F2I.F64.TRUNC R5, R4 ;  /* 0x0000000400057311 */ /* 0x000e24000030d100 */
[----:B0-----:R-:W-:Y:S01]  /*11430*/  STG.E desc[UR36][R16.64], R5 ;  /* 0x0000000510007986 */ /* 0x001fe2000c101924 */
[----:B------:R-:W-:Y:S05]  /*11440*/  EXIT ;  /* 0x000000000000794d */ /* 0x000fea0003800000 */
.L_x_5652:
[----:B------:R-:W0:Y:S02]  /*11450*/  F2I.F64.TRUNC R5, R4 ;  /* 0x0000000400057311 */ /* 0x000e24000030d100 */
[----:B0-----:R-:W-:Y:S01]  /*11460*/  STG.E.U16 desc[UR36][R16.64], R5 ;  /* 0x0000000510007986 */ /* 0x001fe2000c101524 */
[----:B------:R-:W-:Y:S05]  /*11470*/  EXIT ;  /* 0x000000000000794d */ /* 0x000fea0003800000 */
.L_x_5648:
        /* <DEDUP_REMOVED lines=13> */
.L_x_5655:
        /* <DEDUP_REMOVED lines=8> */
.L_x_5654:
        /* <DEDUP_REMOVED lines=14> */
.L_x_5657:
        /* <DEDUP_REMOVED lines=9> */
.L_x_5656:
[----:B------:R-:W-:Y:S01]  /*11740*/  STG.E.64 desc[UR36][R16.64], R4 ;  /* 0x0000000410007986 */ /* 0x000fe2000c101b24 */
[----:B------:R-:W-:Y:S05]  /*11750*/  EXIT ;  /* 0x000000000000794d */ /* 0x000fea0003800000 */
.L_x_5647:
        /* <DEDUP_REMOVED lines=12> */
.L_x_5660:
[----:B------:R-:W-:-:S05]  /*11820*/  CS2R R6, SRZ ;  /* 0x0000000000067805 */ /* 0x000fca000001ff00 */
[----:B------:R-:W-:Y:S01]  /*11830*/  STG.E.128 desc[UR36][R16.64], R4 ;  /* 0x0000000410007986 */ /* 0x000fe2000c101d24 */
[----:B------:R-:W-:Y:S05]  /*11840*/  EXIT ;  /* 0x000000000000794d */ /* 0x000fea0003800000 */
.L_x_5659:
        /* <DEDUP_REMOVED lines=25> */
.L_x_5664:
[----:B------:R-:W-:Y:S05]  /*119e0*/  BSYNC B0 ;  /* 0x0000000000007941 */ /* 0x000fea0003800000 */
.L_x_5663:
[----:B------:R-:W-:-:S05]  /*119f0*/  LOP3.LUT R3, R0, R3, RZ, 0xfc, !PT ;  /* 0x0000000300037212 */ /* 0x000fca00078efcff */
[----:B------:R-:W-:Y:S01]  /*11a00*/  STG.E.U8 desc[UR36][R16.64], R3 ;  /* 0x0000000310007986 */ /* 0x000fe2000c101124 */
[----:B------:R-:W-:Y:S05]  /*11a10*/  EXIT ;  /* 0x000000000000794d */ /* 0x000fea0003800000 */
.L_x_5662:
        /* <DEDUP_REMOVED lines=17> */
.L_x_5666:
[----:B------:R-:W-:Y:S01]  /*11b30*/  IMAD.MOV.U32 R0, RZ, RZ, 0x7f ;  /* 0x0000007fff007424 */ /* 0x000fe200078e00ff */
[----:B------:R-:W-:-:S04]  /*11b40*/  ISETP.GT.U32.AND P0, PT, R2, 0x7f800000, PT ;  /* 0x7f8000000200780c */ /* 0x000fc80003f04070 */
[----:B------:R-:W-:-:S09]  /*11b50*/  SEL R0, R0, 0x7c, P0 ;  /* 0x0000007c00007807 */ /* 0x000fd20000000000 */
.L_x_5667:
[----:B------:R-:W-:Y:S05]  /*11b60*/  BSYNC B0 ;  /* 0x0000000000007941 */ /* 0x000fea0003800000 */
.L_x_5665:
[----:B------:R-:W-:-:S04]  /*11b70*/  LOP3.LUT R2, R3, 0x80000000, RZ, 0xc0, !PT ;  /* 0x8000000003027812 */ /* 0x000fc800078ec0ff */
[----:B------:R-:W-:-:S04]  /*11b80*/  SHF.R.U32.HI R3, RZ, 0x18, R2 ;  /* 0x00000018ff037819 */ /* 0x000fc80000011602 */
[----:B------:R-:W-:-:S05]  /*11b90*/  LOP3.LUT R3, R0, R3, RZ, 0xfc, !PT ;  /* 0x0000000300037212 */ /* 0x000fca00078efcff */
[----:B------:R-:W-:Y:S01]  /*11ba0*/  STG.E.U8 desc[UR36][R16.64], R3 ;  /* 0x0000000310007986 */ /* 0x000fe2000c101124 */
[----:B------:R-:W-:Y:S05]  /*11bb0*/  EXIT ;  /* 0x000000000000794d */ /* 0x000fea0003800000 */
.L_x_5661:
        /* <DEDUP_REMOVED lines=8> */
.L_x_5658:
        /* <DEDUP_REMOVED lines=11> */
.L_x_5670:
        /* <DEDUP_REMOVED lines=21> */
.L_x_5673:
[----:B------:R-:W-:-:S04]  /*11e40*/  LOP3.LUT R2, R3, 0x80000000, RZ, 0xc0, !PT ;  /* 0x8000000003027812 */ /* 0x000fc800078ec0ff */
[----:B------:R-:W-:-:S04]  /*11e50*/  SHF.R.U32.HI R3, RZ, 0x18, R2 ;  /* 0x00000018ff037819 */ /* 0x000fc80000011602 */
[----:B------:R-:W-:-:S04]  /*11e60*/  LOP3.LUT R0, R0, R3, RZ, 0xfc, !PT ;  /* 0x0000000300007212 */ /* 0x000fc800078efcff */
[----:B------:R-:W-:-:S07]  /*11e70*/  PRMT R8, R0, 0x7610, R8 ;  /* 0x0000761000087816 */ /* 0x000fce0000000008 */
.L_x_5672:
[----:B------:R-:W-:Y:S05]  /*11e80*/  BSYNC B0 ;  /* 0x0000000000007941 */ /* 0x000fea0003800000 */
.L_x_5671:
[----:B------:R-:W-:Y:S01]  /*11e90*/  STG.E.U8 desc[UR36][R16.64], R8 ;  /* 0x0000000810007986 */ /* 0x000fe2000c101124 */
[----:B------:R-:W-:Y:S05]  /*11ea0*/  EXIT ;  /* 0x000000000000794d */ /* 0x000fea0003800000 */
.L_x_5669:
        /* <DEDUP_REMOVED lines=21> */
.L_x_5676:
[----:B------:R-:W-:-:S04]  /*12000*/  LOP3.LUT R2, R3, 0x80000000, RZ, 0xc0, !PT ;  /* 0x8000000003027812 */ /* 0x000fc800078ec0ff */
[----:B------:R-:W-:-:S04]  /*12010*/  SHF.R.U32.HI R3, RZ, 0x18, R2 ;  /* 0x00000018ff037819 */ /* 0x000fc80000011602 */
[----:B------:R-:W-:-:S04]  /*12020*/  LOP3.LUT R0, R0, R3, RZ, 0xfc, !PT ;  /* 0x0000000300007212 */ /* 0x000fc800078efcff */
[----:B------:R-:W-:-:S07]  /*12030*/  PRMT R8, R0, 0x7610, R8 ;  /* 0x0000761000087816 */ /* 0x000fce0000000008 */
.L_x_5675:
[----:B------:R-:W-:Y:S05]  /*12040*/  BSYNC B0 ;  /* 0x0000000000007941 */ /* 0x000fea0003800000 */
.L_x_5674:
[----:B------:R-:W-:Y:S01]  /*12050*/  STG.E.U8 desc[UR36][R16.64], R8 ;  /* 0x0000000810007986 */ /* 0x000fe2000c101124 */
[----:B------:R-:W-:Y:S05]  /*12060*/  EXIT ;  /* 0x000000000000794d */ /* 0x000fea0003800000 */
.L_x_5668:
        /* <DEDUP_REMOVED lines=26> */
.L_x_5651:
        /* <DEDUP_REMOVED lines=16> */
.L_x_5679:
[----:B------:R-:W-:Y:S05]  /*12310*/  EXIT ;  /* 0x000000000000794d */ /* 0x000fea0003800000 */
.L_x_5678:
[----:B------:R-:W0:Y:S02]  /*12320*/  F2I.U64.F64.TRUNC R4, R4 ;  /* 0x0000000400047311 */ /* 0x000e24000030d800 */
[----:B0-----:R-:W-:Y:S01]  /*12330*/  STG.E.64 desc[UR36][R16.64], R4 ;  /* 0x0000000410007986 */ /* 0x001fe2000c101b24 */
[----:B------:R-:W-:Y:S05]  /*12340*/  EXIT ;  /* 0x000000000000794d */ /* 0x000fea0003800000 */
.L_x_5677:
[----:B------:R-:W0:Y:S02]  /*12350*/  F2I.U32.F64.TRUNC R5, R4 ;  /* 0x0000000400057311 */ /* 0x000e24000030d000 */
[----:B0-----:R-:W-:Y:S01]  /*12360*/  STG.E desc[UR36][R16.64], R5 ;  /* 0x0000000510007986 */ /* 0x001fe2000c101924 */
[----:B------:R-:W-:Y:S05]  /*12370*/  EXIT ;  /* 0x000000000000794d */ /* 0x000fea0003800000 */
.L_x_5680:
        /* <DEDUP_REMOVED lines=16> */
.L_x_19809:


//--------------------- .text._ZN2at6native27unrolled_elementwise_kernelINS0_13BinaryFunctorIdddZZZNS0_17hypot_kernel_cudaERNS_18TensorIteratorBaseEENKUlvE_clEvENKUlvE_clEvEUlddE_EESt5arrayIPcLm3EELi4E23TrivialOffsetCalculatorILi2EjESC_ILi1EjENS0_6memory12LoadWithCastILi2EEENSF_13StoreWithCastILi1EEEEEviT_T0_T2_T3_T4_T5_ --------------------------
	.section	.text._ZN2at6native27unrolled_elementwise_kernelINS0_13BinaryFunctorIdddZZZNS0_17hypot_kernel_cudaERNS_18TensorIteratorBaseEENKUlvE_clEvENKUlvE_clEvEUlddE_EESt5arrayIPcLm3EELi4E23TrivialOffsetCalculatorILi2EjESC_ILi1EjENS0_6memory12LoadWithCastILi2EEENSF_13StoreWithCastILi1EEEEEviT_T0_T2_T3_T4_T5_,"ax",@progbits
	.align	128
        .global         _ZN2at6native27unrolled_elementwise_kernelINS0_13BinaryFunctorIdddZZZNS0_17hypot_kernel_cudaERNS_18TensorIteratorBaseEENKUlvE_clEvENKUlvE_clEvEUlddE_EESt5arrayIPcLm3EELi4E23TrivialOffsetCalculatorILi2EjESC_ILi1EjENS0_6memory12LoadWithCastILi2EEENSF_13StoreWithCastILi1EEEEEviT_T0_T2_T3_T4_T5_
        .type           _ZN2at6native27unrolled_elementwise_kernelINS0_13BinaryFunctorIdddZZZNS0_17hypot_kernel_cudaERNS_18TensorIteratorBaseEENKUlvE_clEvENKUlvE_clEvEUlddE_EESt5arrayIPcLm3EELi4E23TrivialOffsetCalculatorILi2EjESC_ILi1EjENS0_6memory12LoadWithCastILi2EEENSF_13StoreWithCastILi1EEEEEviT_T0_T2_T3_T4_T5_,@function
        .size           _ZN2at6native27unrolled_elementwise_kernelINS0_13BinaryFunctorIdddZZZNS0_17hypot_kernel_cudaERNS_18TensorIteratorBaseEENKUlvE_clEvENKUlvE_clEvEUlddE_EESt5arrayIPcLm3EELi4E23TrivialOffsetCalculatorILi2EjESC_ILi1EjENS0_6memory12LoadWithCastILi2EEENSF_13StoreWithCastILi1EEEEEviT_T0_T2_T3_T4_T5_,(.L_x_19810 - _ZN2at6native27unrolled_elementwise_kernelINS0_13BinaryFunctorIdddZZZNS0_17hypot_kernel_cudaERNS_18TensorIteratorBaseEENKUlvE_clEvENKUlvE_clEvEUlddE_EESt5arrayIPcLm3EELi4E23TrivialOffsetCalculatorILi2EjESC_ILi1EjENS0_6memory12LoadWithCastILi2EEENSF_13StoreWithCastILi1EEEEEviT_T0_T2_T3_T4_T5_)
        .other          _ZN2at6native27unrolled_elementwise_kernelINS0_13BinaryFunctorIdddZZZNS0_17hypot_kernel_cudaERNS_18TensorIteratorBaseEENKUlvE_clEvENKUlvE_clEvEUlddE_EESt5arrayIPcLm3EELi4E23TrivialOffsetCalculatorILi2EjESC_ILi1EjENS0_6memory12LoadWithCastILi2EEENSF_13StoreWithCastILi1EEEEEviT_T0_T2_T3_T4_T5_,@"STO_CUDA_ENTRY STV_DEFAULT"
_ZN2at6native27unrolled_elementwise_kernelINS0_13BinaryFunctorIdddZZZNS0_17hypot_kernel_cudaERNS_18TensorIteratorBaseEENKUlvE_clEvENKUlvE_clEvEUlddE_EESt5arrayIPcLm3EELi4E23TrivialOffsetCalculatorILi2EjESC_ILi1EjENS0_6memory12LoadWithCastILi2EEENSF_13StoreWithCastILi1EEEEEviT_T0_T2_T3_T4_T5_:
.text._ZN2at6native27unrolled_elementwise_kernelINS0_13BinaryFunctorIdddZZZNS0_17hypot_kernel_cudaERNS_18TensorIteratorBaseEENKUlvE_clEvENKUlvE_clEvEUlddE_EESt5arrayIPcLm3EELi4E23TrivialOffsetCalculatorILi2EjESC_ILi1EjENS0_6memory12LoadWithCastILi2EEENSF_13StoreWithCastILi1EEEEEviT_T0_T2_T3_T4_T5_:
        /* <DEDUP_REMOVED lines=8> */
[----:B------:R-:W-:Y:S01]  /*0080*/  CS2R R22, SRZ ;  /* 0x0000000000167805 */ /* 0x000fe2000001ff00 */
        /* <DEDUP_REMOVED lines=25> */
.L_x_5686:
[----:B------:R-:W2:Y:S02]  /*0220*/  LDG.E.U8 R4, desc[UR36][R4.64] ;  /* 0x0000002404047981 */ /* 0x000ea4000c1e1100 */
[----:B--2---:R0:W1:Y:S01]  /*0230*/  I2F.F64.U16 R36, R4 ;  /* 0x0000000400247312 */ /* 0x0040620000101800 */
[----:B------:R-:W-:Y:S05]  /*0240*/  BRA `(.L_x_5688) ;  /* 0x0000000c00747947 */ /* 0x000fea0003800000 */
.L_x_5685:
        /* <DEDUP_REMOVED lines=9> */
.L_x_5690:
[----:B------:R-:W2:Y:S02]  /*02e0*/  LDG.E R4, desc[UR36][R4.64] ;  /* 0x0000002404047981 */ /* 0x000ea4000c1e1900 */
[----:B--2---:R1:W2:Y:S01]  /*02f0*/  I2F.F64 R36, R4 ;  /* 0x0000000400247312 */ /* 0x0042a20000201c00 */
[----:B------:R-:W-:Y:S05]  /*0300*/  BRA `(.L_x_5688) ;  /* 0x0000000c00447947 */ /* 0x000fea0003800000 */
.L_x_5689:
[----:B------:R-:W2:Y:S02]  /*0310*/  LDG.E.U16 R4, desc[UR36][R4.64] ;  /* 0x0000002404047981 */ /* 0x000ea4000c1e1500 */
[----:B--2---:R3:W4:Y:S01]  /*0320*/  I2F.F64.S16 R36, R4 ;  /* 0x0000000400247312 */ /* 0x0047220000101c00 */
[----:B------:R-:W-:Y:S05]  /*0330*/  BRA `(.L_x_5688) ;  /* 0x0000000c00387947 */ /* 0x000fea0003800000 */
.L_x_5684:
        /* <DEDUP_REMOVED lines=10> */
.L_x_5692:
[----:B------:R-:W2:Y:S02]  /*03e0*/  LDG.E.U16 R0, desc[UR36][R4.64] ;  /* 0x0000002404007981 */ /* 0x000ea4000c1e1500 */
[----:B--2---:R-:W-:-:S05]  /*03f0*/  HADD2.F32 R0, -RZ, R0.H0_H0 ;  /* 0x20000000ff007230 */ /* 0x004fca0000004100 */
[----:B------:R-:W-:-:S04]  /*0400*/  FMUL.FTZ R0, R0, 1 ;  /* 0x3f80000000007820 */ /* 0x000fc80000410000 */
[----:B------:R0:W1:Y:S01]  /*0410*/  F2F.F64.F32 R36, R0 ;  /* 0x0000000000247310 */ /* 0x0000620000201800 */
[----:B------:R-:W-:Y:S05]  /*0420*/  BRA `(.L_x_5688) ;  /* 0x0000000800fc7947 */ /* 0x000fea0003800000 */
.L_x_5691:
        /* <DEDUP_REMOVED lines=10> */
.L_x_5694:
[----:B------:R-:W2:Y:S02]  /*04d0*/  LDG.E.U16 R4, desc[UR36][R4.64] ;  /* 0x0000002404047981 */ /* 0x000ea4000c1e1500 */
[----:B--2---:R-:W-:-:S05]  /*04e0*/  HADD2.F32 R0, -RZ, R4.H0_H0 ;  /* 0x20000004ff007230 */ /* 0x004fca0000004100 */
[----:B------:R-:W-:-:S04]  /*04f0*/  FMUL.FTZ R0, R0, 1 ;  /* 0x3f80000000007820 */ /* 0x000fc80000410000 */
[----:B------:R0:W1:Y:S01]  /*0500*/  F2F.F64.F32 R36, R0 ;  /* 0x0000000000247310 */ /* 0x0000620000201800 */
[----:B------:R-:W-:Y:S05]  /*0510*/  BRA `(.L_x_5688) ;  /* 0x0000000800c07947 */ /* 0x000fea0003800000 */
.L_x_5693:
[----:B------:R0:W5:Y:S01]  /*0520*/  LDG.E.64 R36, desc[UR36][R4.64] ;  /* 0x0000002404247981 */ /* 0x000162000c1e1b00 */
[----:B------:R-:W-:Y:S05]  /*0530*/  BRA `(.L_x_5688) ;  /* 0x0000000800b87947 */ /* 0x000fea0003800000 */
.L_x_5683:
        /* <DEDUP_REMOVED lines=13> */
.L_x_5697:
[----:B------:R0:W5:Y:S01]  /*0610*/  LDG.E.64 R36, desc[UR36][R4.64] ;  /* 0x0000002404247981 */ /* 0x000162000c1e1b00 */
[----:B------:R-:W-:Y:S05]  /*0620*/  BRA `(.L_x_5688) ;  /* 0x00000008007c7947 */ /* 0x000fea0003800000 */
.L_x_5696:
        /* <DEDUP_REMOVED lines=28> */
.L_x_5699:
        /* <DEDUP_REMOVED lines=16> */
.L_x_5698:
[----:B------:R-:W2:Y:S02]  /*08f0*/  LDG.E.U16 R0, desc[UR36][R4.64] ;  /* 0x0000002404007981 */ /* 0x000ea4000c1e1500 */
[----:B--2---:R-:W-:-:S04]  /*0900*/  IMAD.U32 R0, R0, 0x10000, RZ ;  /* 0x0001000000007824 */ /* 0x004fc800078e00ff */
[----:B------:R-:W-:-:S04]  /*0910*/  FMUL.FTZ R0, R0, 1 ;  /* 0x3f80000000007820 */ /* 0x000fc80000410000 */
[----:B------:R0:W1:Y:S01]  /*0920*/  F2F.F64.F32 R36, R0 ;  /* 0x0000000000247310 */ /* 0x0000620000201800 */
[----:B------:R-:W-:Y:S05]  /*0930*/  BRA `(.L_x_5688) ;  /* 0x0000000400b87947 */ /* 0x000fea0003800000 */
.L_x_5695:
        /* <DEDUP_REMOVED lines=11> */
.L_x_5702:
        /* <DEDUP_REMOVED lines=21> */
.L_x_5706:
[----:B------:R-:W-:Y:S05]  /*0b40*/  BSYNC B1 ;  /* 0x0000000000017941 */ /* 0x000fea0003800000 */
.L_x_5705:
[----:B------:R-:W-:Y:S01]  /*0b50*/  LEA R5, R0, 0x3b800000, 0x17 ;  /* 0x3b80000000057811 */ /* 0x000fe200078eb8ff */
[----:B------:R-:W-:-:S05]  /*0b60*/  IMAD.SHL.U32 R0, R3, 0x100000, RZ ;  /* 0x0010000003007824 */ /* 0x000fca00078e00ff */
[----:B------:R-:W-:-:S07]  /*0b70*/  LOP3.LUT R0, R5, R0, R6, 0xfe, !PT ;  /* 0x0000000005007212 */ /* 0x000fce00078efe06 */
.L_x_5704:
[----:B------:R-:W-:Y:S05]  /*0b80*/  BSYNC B0 ;  /* 0x0000000000007941 */ /* 0x000fea0003800000 */
.L_x_5703:
[----:B------:R-:W-:-:S04]  /*0b90*/  FMUL.FTZ R0, R0, 1 ;  /* 0x3f80000000007820 */ /* 0x000fc80000410000 */
[----:B------:R0:W1:Y:S01]  /*0ba0*/  F2F.F64.F32 R36, R0 ;  /* 0x0000000000247310 */ /* 0x0000620000201800 */
[----:B------:R-:W-:Y:S05]  /*0bb0*/  BRA `(.L_x_5688) ;  /* 0x0000000400187947 */ /* 0x000fea0003800000 */
.L_x_5701:
        /* <DEDUP_REMOVED lines=21> */
.L_x_5710:
[----:B------:R-:W-:Y:S05]  /*0d10*/  BSYNC B1 ;  /* 0x0000000000017941 */ /* 0x000fea0003800000 */
.L_x_5709:
[----:B------:R-:W-:Y:S01]  /*0d20*/  LEA R5, R0, 0x37800000, 0x17 ;  /* 0x3780000000057811 */ /* 0x000fe200078eb8ff */
[----:B------:R-:W-:-:S05]  /*0d30*/  IMAD.SHL.U32 R0, R3, 0x200000, RZ ;  /* 0x0020000003007824 */ /* 0x000fca00078e00ff */
[----:B------:R-:W-:-:S07]  /*0d40*/  LOP3.LUT R0, R5, R0, R6, 0xfe, !PT ;  /* 0x0000000005007212 */ /* 0x000fce00078efe06 */
.L_x_5708:
[----:B------:R-:W-:Y:S05]  /*0d50*/  BSYNC B0 ;  /* 0x0000000000007941 */ /* 0x000fea0003800000 */
.L_x_5707:
[----:B------:R-:W-:-:S04]  /*0d60*/  FMUL.FTZ R0, R0, 1 ;  /* 0x3f80000000007820 */ /* 0x000fc80000410000 */
[----:B------:R0:W1:Y:S01]  /*0d70*/  F2F.F64.F32 R36, R0 ;  /* 0x0000000000247310 */ /* 0x0000620000201800 */
[----:B------:R-:W-:Y:S05]  /*0d80*/  BRA `(.L_x_5688) ;  /* 0x0000000000a47947 */ /* 0x000fea0003800000 */
.L_x_5700:
        /* <DEDUP_REMOVED lines=14> */
.L_x_5714:
[----:B------:R-:W-:Y:S05]  /*0e70*/  BSYNC B0 ;  /* 0x0000000000007941 */ /* 0x000fea0003800000 */
.L_x_5713:
[----:B------:R-:W-:-:S04]  /*0e80*/  FMUL.FTZ R0, R0, 1 ;  /* 0x3f80000000007820 */ /* 0x000fc80000410000 */
[----:B------:R0:W1:Y:S01]  /*0e90*/  F2F.F64.F32 R36, R0 ;  /* 0x0000000000247310 */ /* 0x0000620000201800 */
[----:B------:R-:W-:Y:S05]  /*0ea0*/  BRA `(.L_x_5688) ;  /* 0x00000000005c7947 */ /* 0x000fea0003800000 */
.L_x_5687:
        /* <DEDUP_REMOVED lines=16> */
.L_x_5715:
[----:B------:R-:W-:Y:S01]  /*0fb0*/  CS2R R36, SRZ ;  /* 0x0000000000247805 */ /* 0x000fe2000001ff00 */
[----:B------:R-:W-:Y:S06]  /*0fc0*/  BRA `(.L_x_5688) ;  /* 0x0000000000147947 */ /* 0x000fec0003800000 */
.L_x_5712:
[----:B------:R-:W2:Y:S02]  /*0fd0*/  LDG.E.64 R36, desc[UR36][R4.64] ;  /* 0x0000002404247981 */ /* 0x000ea4000c1e1b00 */
[----:B--2---:R-:W0:Y:S01]  /*0fe0*/  I2F.F64.U64 R36, R36 ;  /* 0x0000002400247312 */ /* 0x004e220000301800 */
[----:B------:R-:W-:Y:S05]  /*0ff0*/  BRA `(.L_x_5688) ;  /* 0x0000000000087947 */ /* 0x000fea0003800000 */
.L_x_5711:
[----:B------:R-:W2:Y:S02]  /*1000*/  LDG.E R4, desc[UR36][R4.64] ;  /* 0x0000002404047981 */ /* 0x000ea4000c1e1900 */
[----:B--2---:R0:W1:Y:S02]  /*1010*/  I2F.F64.U32 R36, R4 ;  /* 0x0000000400247312 */ /* 0x0040640000201800 */
.L_x_5688:
[----:B01-3--:R-:W0:Y:S01]  /*1020*/  LDC.64 R4, c[0x0][0x228] ;  /* 0x00008a00ff047b82 */ /* 0x00be220000000a00 */
        /* <DEDUP_REMOVED lines=18> */
.L_x_5719:
[----:B------:R-:W3:Y:S02]  /*1150*/  LDG.E.U8 R4, desc[UR36][R4.64] ;  /* 0x0000002404047981 */ /* 0x000ee4000c1e1100 */
[----:B---3--:R3:W0:Y:S01]  /*1160*/  I2F.F64.U16 R22, R4 ;  /* 0x0000000400167312 */ /* 0x0086220000101800 */
[----:B------:R-:W-:Y:S05]  /*1170*/  BRA `(.L_x_5721) ;  /* 0x0000000c00707947 */ /* 0x000fea0003800000 */
.L_x_5718:
        /* <DEDUP_REMOVED lines=9> */
.L_x_5723:
[----:B------:R-:W3:Y:S02]  /*1210*/  LDG.E R4, desc[UR36][R4.64] ;  /* 0x0000002404047981 */ /* 0x000ee4000c1e1900 */
[----:B---3--:R0:W1:Y:S01]  /*1220*/  I2F.F64 R22, R4 ;  /* 0x0000000400167312 */ /* 0x0080620000201c00 */
[----:B------:R-:W-:Y:S05]  /*1230*/  BRA `(.L_x_5721) ;  /* 0x0000000c00407947 */ /* 0x000fea0003800000 */
.L_x_5722:
[----:B------:R-:W3:Y:S02]  /*1240*/  LDG.E.U16 R4, desc[UR36][R4.64] ;  /* 0x0000002404047981 */ /* 0x000ee4000c1e1500 */
[----:B---3--:R0:W1:Y:S01]  /*1250*/  I2F.F64.S16 R22, R4 ;  /* 0x0000000400167312 */ /* 0x0080620000101c00 */
[----:B------:R-:W-:Y:S05]  /*1260*/  BRA `(.L_x_5721) ;  /* 0x0000000c00347947 */ /* 0x000fea0003800000 */
.L_x_5717:
        /* <DEDUP_REMOVED lines=10> */
.L_x_5725:
[----:B------:R-:W3:Y:S02]  /*1310*/  LDG.E.U16 R0, desc[UR36][R4.64] ;  /* 0x0000002404007981 */ /* 0x000ee4000c1e1500 */
[----:B---3--:R-:W-:-:S05]  /*1320*/  HADD2.F32 R0, -RZ, R0.H0_H0 ;  /* 0x20000000ff007230 */ /* 0x008fca0000004100 */
[----:B------:R-:W-:-:S04]  /*1330*/  FMUL.FTZ R0, R0, 1 ;  /* 0x3f80000000007820 */ /* 0x000fc80000410000 */
[----:B------:R0:W1:Y:S01]  /*1340*/  F2F.F64.F32 R22, R0 ;  /* 0x0000000000167310 */ /* 0x0000620000201800 */
[----:B------:R-:W-:Y:S05]  /*1350*/  BRA `(.L_x_5721) ;  /* 0x0000000800f87947 */ /* 0x000fea0003800000 */
.L_x_5724:
        /* <DEDUP_REMOVED lines=10> */
.L_x_5727:
[----:B------:R-:W3:Y:S02]  /*1400*/  LDG.E.U16 R4, desc[UR36][R4.64] ;  /* 0x0000002404047981 */ /* 0x000ee4000c1e1500 */
[----:B---3--:R-:W-:-:S05]  /*1410*/  HADD2.F32 R0, -RZ, R4.H0_H0 ;  /* 0x20000004ff007230 */ /* 0x008fca0000004100 */
[----:B------:R-:W-:-:S04]  /*1420*/  FMUL.FTZ R0, R0, 1 ;  /* 0x3f80000000007820 */ /* 0x000fc80000410000 */
[----:B------:R0:W1:Y:S01]  /*1430*/  F2F.F64.F32 R22, R0 ;  /* 0x0000000000167310 */ /* 0x0000620000201800 */
[----:B------:R-:W-:Y:S05]  /*1440*/  BRA `(.L_x_5721) ;  /* 0x0000000800bc7947 */ /* 0x000fea0003800000 */
.L_x_5726:
[----:B------:R0:W5:Y:S01]  /*1450*/  LDG.E.64 R22, desc[UR36][R4.64] ;  /* 0x0000002404167981 */ /* 0x000162000c1e1b00 */
[----:B------:R-:W-:Y:S05]  /*1460*/  BRA `(.L_x_5721) ;  /* 0x0000000800b47947 */ /* 0x000fea0003800000 */
.L_x_5716:
        /* <DEDUP_REMOVED lines=13> */
.L_x_5730:
[----:B------:R0:W5:Y:S01]  /*1540*/  LDG.E.64 R22, desc[UR36][R4.64] ;  /* 0x0000002404167981 */ /* 0x000162000c1e1b00 */
[----:B------:R-:W-:Y:S05]  /*1550*/  BRA `(.L_x_5721) ;  /* 0x0000000800787947 */ /* 0x000fea0003800000 */
.L_x_5729:
        /* <DEDUP_REMOVED lines=28> */
.L_x_5732:
        /* <DEDUP_REMOVED lines=15> */
.L_x_5731:
[----:B------:R-:W3:Y:S02]  /*1810*/  LDG.E.U16 R0, desc[UR36][R4.64] ;  /* 0x0000002404007981 */ /* 0x000ee4000c1e1500 */
[----:B---3--:R-:W-:-:S04]  /*1820*/  IMAD.U32 R0, R0, 0x10000, RZ ;  /* 0x0001000000007824 */ /* 0x008fc800078e00ff */
[----:B------:R-:W-:-:S04]  /*1830*/  FMUL.FTZ R0, R0, 1 ;  /* 0x3f80000000007820 */ /* 0x000fc80000410000 */
[----:B------:R0:W1:Y:S01]  /*1840*/  F2F.F64.F32 R22, R0 ;  /* 0x0000000000167310 */ /* 0x0000620000201800 */
[----:B------:R-:W-:Y:S05]  /*1850*/  BRA `(.L_x_5721) ;  /* 0x0000000400b87947 */ /* 0x000fea0003800000 */
.L_x_5728:
        /* <DEDUP_REMOVED lines=11> */
.L_x_5735:
        /* <DEDUP_REMOVED lines=21> */
.L_x_5739:
[----:B------:R-:W-:Y:S05]  /*1a60*/  BSYNC B1 ;  /* 0x0000000000017941 */ /* 0x000fea0003800000 */
.L_x_5738:
[----:B------:R-:W-:Y:S01]  /*1a70*/  LEA R5, R0, 0x3b800000, 0x17 ;  /* 0x3b80000000057811 */ /* 0x000fe200078eb8ff */
[----:B------:R-:W-:-:S05]  /*1a80*/  IMAD.SHL.U32 R0, R3, 0x100000, RZ ;  /* 0x0010000003007824 */ /* 0x000fca00078e00ff */
[----:B------:R-:W-:-:S07]  /*1a90*/  LOP3.LUT R0, R5, R0, R6, 0xfe, !PT ;  /* 0x0000000005007212 */ /* 0x000fce00078efe06 */
.L_x_5737:
[----:B------:R-:W-:Y:S05]  /*1aa0*/  BSYNC B0 ;  /* 0x0000000000007941 */ /* 0x000fea0003800000 */
.L_x_5736:
[----:B------:R-:W-:-:S04]  /*1ab0*/  FMUL.FTZ R0, R0, 1 ;  /* 0x3f80000000007820 */ /* 0x000fc80000410000 */
[----:B------:R0:W1:Y:S01]  /*1ac0*/  F2F.F64.F32 R22, R0 ;  /* 0x0000000000167310 */ /* 0x0000620000201800 */
[----:B------:R-:W-:Y:S05]  /*1ad0*/  BRA `(.L_x_5721) ;  /* 0x0000000400187947 */ /* 0x000fea0003800000 */
.L_x_5734:
        /* <DEDUP_REMOVED lines=21> */
.L_x_5743:
[----:B------:R-:W-:Y:S05]  /*1c30*/  BSYNC B1 ;  /* 0x0000000000017941 */ /* 0x000fea0003800000 */
.L_x_5742:
[----:B------:R-:W-:Y:S01]  /*1c40*/  LEA R5, R0, 0x37800000, 0x17 ;  /* 0x3780000000057811 */ /* 0x000fe200078eb8ff */
[----:B------:R-:W-:-:S05]  /*1c50*/  IMAD.SHL.U32 R0, R3, 0x200000, RZ ;  /* 0x0020000003007824 */ /* 0x000fca00078e00ff */
[----:B------:R-:W-:-:S07]  /*1c60*/  LOP3.LUT R0, R5, R0, R6, 0xfe, !PT ;  /* 0x0000000005007212 */ /* 0x000fce00078efe06 */
.L_x_5741:
[----:B------:R-:W-:Y:S05]  /*1c70*/  BSYNC B0 ;  /* 0x0000000000007941 */ /* 0x000fea0003800000 */
.L_x_5740:
[----:B------:R-:W-:-:S04]  /*1c80*/  FMUL.FTZ R0, R0, 1 ;  /* 0x3f80000000007820 */ /* 0x000fc80000410000 */
[----:B------:R0:W1:Y:S01]  /*1c90*/  F2F.F64.F32 R22, R0 ;  /* 0x0000000000167310 */ /* 0x0000620000201800 */
[----:B------:R-:W-:Y:S05]  /*1ca0*/  BRA `(.L_x_5721) ;  /* 0x0000000000a47947 */ /* 0x000fea0003800000 */
.L_x_5733:
        /* <DEDUP_REMOVED lines=14> */
.L_x_5747:
[----:B------:R-:W-:Y:S05]  /*1d90*/  BSYNC B0 ;  /* 0x0000000000007941 */ /* 0x000fea0003800000 */
.L_x_5746:
[----:B------:R-:W-:-:S04]  /*1da0*/  FMUL.FTZ R0, R0, 1 ;  /* 0x3f80000000007820 */ /* 0x000fc80000410000 */
[----:B------:R0:W1:Y:S01]  /*1db0*/  F2F.F64.F32 R22, R0 ;  /* 0x0000000000167310 */ /* 0x0000620000201800 */
[----:B------:R-:W-:Y:S05]  /*1dc0*/  BRA `(.L_x_5721) ;  /* 0x00000000005c7947 */ /* 0x000fea0003800000 */
.L_x_5720:
        /* <DEDUP_REMOVED lines=16> */
.L_x_5748:
[----:B------:R-:W-:Y:S01]  /*1ed0*/  CS2R R22, SRZ ;  /* 0x0000000000167805 */ /* 0x000fe2000001ff00 */
[----:B------:R-:W-:Y:S06]  /*1ee0*/  BRA `(.L_x_5721) ;  /* 0x0000000000147947 */ /* 0x000fec0003800000 */
.L_x_5745:
[----:B------:R-:W3:Y:S02]  /*1ef0*/  LDG.E.64 R22, desc[UR36][R4.64] ;  /* 0x0000002404167981 */ /* 0x000ee4000c1e1b00 */
[----:B---3--:R-:W0:Y:S01]  /*1f00*/  I2F.F64.U64 R22, R22 ;  /* 0x0000001600167312 */ /* 0x008e220000301800 */
[----:B------:R-:W-:Y:S05]  /*1f10*/  BRA `(.L_x_5721) ;  /* 0x0000000000087947 */ /* 0x000fea0003800000 */
.L_x_5744:
[----:B------:R-:W3:Y:S02]  /*1f20*/  LDG.E R4, desc[UR36][R4.64] ;  /* 0x0000002404047981 */ /* 0x000ee4000c1e1900 */
[----:B---3--:R0:W1:Y:S02]  /*1f30*/  I2F.F64.U32 R22, R4 ;  /* 0x0000000400167312 */ /* 0x0080640000201800 */
.L_x_5721:
[----:B------:R-:W2:Y:S02]  /*1f40*/  S2R R31, SR_TID.X ;  /* 0x00000000001f7919 */ /* 0x000ea40000002100 */
[----:B--2---:R-:W-:-:S07]  /*1f50*/  VIADD R31, R31, 0x80 ;  /* 0x000000801f1f7836 */ /* 0x004fce0000000000 */
.L_x_5682:
[----:B------:R-:W-:Y:S05]  /*1f60*/  BSYNC B6 ;  /* 0x0000000000067941 */ /* 0x000fea0003800000 */
.L_x_5681:
[----:B------:R-:W-:Y:S01]  /*1f70*/  ISETP.GE.AND P0, PT, R31, R2, PT ;  /* 0x000000021f00720c */ /* 0x000fe20003f06270 */
[----:B------:R-:W-:Y:S01]  /*1f80*/  BSSY B6, `(.L_x_5749) ;  /* 0x00001e9000067945 */ /* 0x000fe20003800000 */
[----:B------:R-:W-:-:S11]  /*1f90*/  CS2R R28, SRZ ;  /* 0x00000000001c7805 */ /* 0x000fd6000001ff00 */
[----:B------:R-:W-:Y:S05]  /*1fa0*/  @P0 BRA `(.L_x_5750) ;  /* 0x0000001c00980947 */ /* 0x000fea0003800000 */
[----:B0--3--:R-:W0:Y:S01]  /*1fb0*/  LDC.64 R4, c[0x0][0x220] ;  /* 0x00008800ff047b82 */ /* 0x009e220000000a00 */
        /* <DEDUP_REMOVED lines=17> */
[----:B--2---:R0:W2:Y:S01]  /*20d0*/  I2F.F64.S16 R34, R4 ;  /* 0x0000000400227312 */ /* 0x0040a20000101c00 */
[----:B------:R-:W-:Y:S05]  /*20e0*/  BRA `(.L_x_5756) ;  /* 0x0000000c007c7947 */ /* 0x000fea0003800000 */
.L_x_5754:
[----:B------:R-:W2:Y:S02]  /*20f0*/  LDG.E.U8 R4, desc[UR36][R4.64] ;  /* 0x0000002404047981 */ /* 0x000ea4000c1e1100 */
[----:B--2---:R0:W2:Y:S01]  /*2100*/  I2F.F64.U16 R34, R4 ;  /* 0x0000000400227312 */ /* 0x0040a20000101800 */
[----:B------:R-:W-:Y:S05]  /*2110*/  BRA `(.L_x_5756) ;  /* 0x0000000c00707947 */ /* 0x000fea0003800000 */
.L_x_5753:
        /* <DEDUP_REMOVED lines=9> */
.L_x_5758:
[----:B------:R-:W2:Y:S02]  /*21b0*/  LDG.E R4, desc[UR36][R4.64] ;  /* 0x0000002404047981 */ /* 0x000ea4000c1e1900 */
[----:B--2---:R0:W2:Y:S01]  /*21c0*/  I2F.F64 R34, R4 ;  /* 0x0000000400227312 */ /* 0x0040a20000201c00 */
[----:B------:R-:W-:Y:S05]  /*21d0*/  BRA `(.L_x_5756) ;  /* 0x0000000c00407947 */ /* 0x000fea0003800000 */
.L_x_5757:
[----:B------:R-:W2:Y:S02]  /*21e0*/  LDG.E.U16 R4, desc[UR36][R4.64] ;  /* 0x0000002404047981 */ /* 0x000ea4000c1e1500 */
[----:B--2---:R0:W2:Y:S01]  /*21f0*/  I2F.F64.S16 R34, R4 ;  /* 0x0000000400227312 */ /* 0x0040a20000101c00 */
[----:B------:R-:W-:Y:S05]  /*2200*/  BRA `(.L_x_5756) ;  /* 0x0000000c00347947 */ /* 0x000fea0003800000 */
.L_x_5752:
        /* <DEDUP_REMOVED lines=10> */
.L_x_5760:
[----:B------:R-:W2:Y:S02]  /*22b0*/  LDG.E.U16 R0, desc[UR36][R4.64] ;  /* 0x0000002404007981 */ /* 0x000ea4000c1e1500 */
[----:B--2---:R-:W-:-:S05]  /*22c0*/  HADD2.F32 R0, -RZ, R0.H0_H0 ;  /* 0x20000000ff007230 */ /* 0x004fca0000004100 */
[----:B------:R-:W-:-:S04]  /*22d0*/  FMUL.FTZ R0, R0, 1 ;  /* 0x3f80000000007820 */ /* 0x000fc80000410000 */
[----:B------:R0:W2:Y:S01]  /*22e0*/  F2F.F64.F32 R34, R0 ;  /* 0x0000000000227310 */ /* 0x0000a20000201800 */
[----:B------:R-:W-:Y:S05]  /*22f0*/  BRA `(.L_x_5756) ;  /* 0x0000000800f87947 */ /* 0x000fea0003800000 */
.L_x_5759:
        /* <DEDUP_REMOVED lines=10> */
.L_x_5762:
[----:B------:R-:W2:Y:S02]  /*23a0*/  LDG.E.U16 R4, desc[UR36][R4.64] ;  /* 0x0000002404047981 */ /* 0x000ea4000c1e1500 */
[----:B--2---:R-:W-:-:S05]  /*23b0*/  HADD2.F32 R0, -RZ, R4.H0_H0 ;  /* 0x20000004ff007230 */ /* 0x004fca0000004100 */
[----:B------:R-:W-:-:S04]  /*23c0*/  FMUL.FTZ R0, R0, 1 ;  /* 0x3f80000000007820 */ /* 0x000fc80000410000 */
[----:B------:R0:W2:Y:S01]  /*23d0*/  F2F.F64.F32 R34, R0 ;  /* 0x0000000000227310 */ /* 0x0000a20000201800 */
[----:B------:R-:W-:Y:S05]  /*23e0*/  BRA `(.L_x_5756) ;  /* 0x0000000800bc7947 */ /* 0x000fea0003800000 */
.L_x_5761:
[----:B------:R0:W5:Y:S01]  /*23f0*/  LDG.E.64 R34, desc[UR36][R4.64] ;  /* 0x0000002404227981 */ /* 0x000162000c1e1b00 */
[----:B------:R-:W-:Y:S05]  /*2400*/  BRA `(.L_x_5756) ;  /* 0x0000000800b47947 */ /* 0x000fea0003800000 */
.L_x_5751:
        /* <DEDUP_REMOVED lines=13> */
.L_x_5765:
[----:B------:R0:W5:Y:S01]  /*24e0*/  LDG.E.64 R34, desc[UR36][R4.64] ;  /* 0x0000002404227981 */ /* 0x000162000c1e1b00 */
[----:B------:R-:W-:Y:S05]  /*24f0*/  BRA `(.L_x_5756) ;  /* 0x0000000800787947 */ /* 0x000fea0003800000 */
.L_x_5764:
        /* <DEDUP_REMOVED lines=26> */
[----:B------:R0:W2:Y:S01]  /*26a0*/  F2F.F64.F32 R34, R7 ;  /* 0x0000000700227310 */ /* 0x0000a20000201800 */
[----:B------:R-:W-:Y:S05]  /*26b0*/  BRA `(.L_x_5756) ;  /* 0x0000000800087947 */ /* 0x000fea0003800000 */
.L_x_5767:
        /* <DEDUP_REMOVED lines=13> */
[----:B------:R0:W2:Y:S01]  /*2790*/  F2F.F64.F32 R34, R0 ;  /* 0x0000000000227310 */ /* 0x0000a20000201800 */
[----:B------:R-:W-:Y:S05]  /*27a0*/  BRA `(.L_x_5756) ;  /* 0x0000000400cc7947 */ /* 0x000fea0003800000 */
.L_x_5766:
[----:B------:R-:W2:Y:S02]  /*27b0*/  LDG.E.U16 R0, desc[UR36][R4.64] ;  /* 0x0000002404007981 */ /* 0x000ea4000c1e1500 */
[----:B--2---:R-:W-:-:S04]  /*27c0*/  IMAD.U32 R0, R0, 0x10000, RZ ;  /* 0x0001000000007824 */ /* 0x004fc800078e00ff */
[----:B------:R-:W-:-:S04]  /*27d0*/  FMUL.FTZ R0, R0, 1 ;  /* 0x3f80000000007820 */ /* 0x000fc80000410000 */
[----:B------:R2:W3:Y:S01]  /*27e0*/  F2F.F64.F32 R34, R0 ;  /* 0x0000000000227310 */ /* 0x0004e20000201800 */
[----:B------:R-:W-:Y:S05]  /*27f0*/  BRA `(.L_x_5756) ;  /* 0x0000000400b87947 */ /* 0x000fea0003800000 */
.L_x_5763:
        /* <DEDUP_REMOVED lines=9> */
[----:B--2---:R0:W2:Y:S01]  /*2890*/  I2F.F64.U16 R34, R4 ;  /* 0x0000000400227312 */ /* 0x0040a20000101800 */
[----:B------:R-:W-:Y:S05]  /*28a0*/  BRA `(.L_x_5756) ;  /* 0x00000004008c7947 */ /* 0x000fea0003800000 */
.L_x_5770:
        /* <DEDUP_REMOVED lines=21> */
.L_x_5774:
[----:B------:R-:W-:Y:S05]  /*2a00*/  BSYNC B1 ;  /* 0x0000000000017941 */ /* 0x000fea0003800000 */
.L_x_5773:
[----:B------:R-:W-:Y:S01]  /*2a10*/  LEA R5, R0, 0x3b800000, 0x17 ;  /* 0x3b80000000057811 */ /* 0x000fe200078eb8ff */
[----:B------:R-:W-:-:S05]  /*2a20*/  IMAD.SHL.U32 R0, R3, 0x100000, RZ ;  /* 0x0010000003007824 */ /* 0x000fca00078e00ff */
[----:B------:R-:W-:-:S07]  /*2a30*/  LOP3.LUT R0, R5, R0, R6, 0xfe, !PT ;  /* 0x0000000005007212 */ /* 0x000fce00078efe06 */
.L_x_5772:
[----:B------:R-:W-:Y:S05]  /*2a40*/  BSYNC B0 ;  /* 0x0000000000007941 */ /* 0x000fea0003800000 */
.L_x_5771:
[----:B------:R-:W-:-:S04]  /*2a50*/  FMUL.FTZ R0, R0, 1 ;  /* 0x3f80000000007820 */ /* 0x000fc80000410000 */
[----:B------:R0:W2:Y:S01]  /*2a60*/  F2F.F64.F32 R34, R0 ;  /* 0x0000000000227310 */ /* 0x0000a20000201800 */
[----:B------:R-:W-:Y:S05]  /*2a70*/  BRA `(.L_x_5756) ;  /* 0x0000000400187947 */ /* 0x000fea0003800000 */
.L_x_5769:
        /* <DEDUP_REMOVED lines=21> */
.L_x_5778:
[----:B------:R-:W-:Y:S05]  /*2bd0*/  BSYNC B1 ;  /* 0x0000000000017941 */ /* 0x000fea0003800000 */
.L_x_5777:
[----:B------:R-:W-:Y:S01]  /*2be0*/  LEA R5, R0, 0x37800000, 0x17 ;  /* 0x3780000000057811 */ /* 0x000fe200078eb8ff */
[----:B------:R-:W-:-:S05]  /*2bf0*/  IMAD.SHL.U32 R0, R3, 0x200000, RZ ;  /* 0x0020000003007824 */ /* 0x000fca00078e00ff */
[----:B------:R-:W-:-:S07]  /*2c00*/  LOP3.LUT R0, R5, R0, R6, 0xfe, !PT ;  /* 0x0000000005007212 */ /* 0x000fce00078efe06 */
.L_x_5776:
[----:B------:R-:W-:Y:S05]  /*2c10*/  BSYNC B0 ;  /* 0x0000000000007941 */ /* 0x000fea0003800000 */
.L_x_5775:
[----:B------:R-:W-:-:S04]  /*2c20*/  FMUL.FTZ R0, R0, 1 ;  /* 0x3f80000000007820 */ /* 0x000fc80000410000 */
[----:B------:R0:W2:Y:S01]  /*2c30*/  F2F.F64.F32 R34, R0 ;  /* 0x0000000000227310 */ /* 0x0000a20000201800 */
[----:B------:R-:W-:Y:S05]  /*2c40*/  BRA `(.L_x_5756) ;  /* 0x0000000000a47947 */ /* 0x000fea0003800000 */
.L_x_5768:
        /* <DEDUP_REMOVED lines=14> */
.L_x_5782:
[----:B------:R-:W-:Y:S05]  /*2d30*/  BSYNC B0 ;  /* 0x0000000000007941 */ /* 0x000fea0003800000 */
.L_x_5781:
[----:B------:R-:W-:-:S04]  /*2d40*/  FMUL.FTZ R0, R0, 1 ;  /* 0x3f80000000007820 */ /* 0x000fc80000410000 */
[----:B------:R0:W2:Y:S01]  /*2d50*/  F2F.F64.F32 R34, R0 ;  /* 0x0000000000227310 */ /* 0x0000a20000201800 */
[----:B------:R-:W-:Y:S05]  /*2d60*/  BRA `(.L_x_5756) ;  /* 0x00000000005c7947 */ /* 0x000fea0003800000 */
.L_x_5755:
        /* <DEDUP_REMOVED lines=16> */
.L_x_5783:
[----:B------:R-:W-:Y:S01]  /*2e70*/  CS2R R34, SRZ ;  /* 0x0000000000227805 */ /* 0x000fe2000001ff00 */
[----:B------:R-:W-:Y:S06]  /*2e80*/  BRA `(.L_x_5756) ;  /* 0x0000000000147947 */ /* 0x000fec0003800000 */
.L_x_5780:
[----:B------:R-:W2:Y:S02]  /*2e90*/  LDG.E.64 R34, desc[UR36][R4.64] ;  /* 0x0000002404227981 */ /* 0x000ea4000c1e1b00 */
[----:B--2---:R-:W0:Y:S01]  /*2ea0*/  I2F.F64.U64 R34, R34 ;  /* 0x0000002200227312 */ /* 0x004e220000301800 */
[----:B------:R-:W-:Y:S05]  /*2eb0*/  BRA `(.L_x_5756) ;  /* 0x0000000000087947 */ /* 0x000fea0003800000 */
.L_x_5779:
[----:B------:R-:W2:Y:S02]  /*2ec0*/  LDG.E R4, desc[UR36][R4.64] ;  /* 0x0000002404047981 */ /* 0x000ea4000c1e1900 */
[----:B--2---:R0:W2:Y:S02]  /*2ed0*/  I2F.F64.U32 R34, R4 ;  /* 0x0000000400227312 */ /* 0x0040a40000201800 */
.L_x_5756:
[----:B0-----:R-:W0:Y:S01]  /*2ee0*/  LDC.64 R4, c[0x0][0x228] ;  /* 0x00008a00ff047b82 */ /* 0x001e220000000a00 */
[----:B--2---:R-:W-:Y:S01]  /*2ef0*/  PRMT R0, R16, 0x9910, RZ ;  /* 0x0000991010007816 */ /* 0x004fe200000000ff */
        /* <DEDUP_REMOVED lines=17> */
.L_x_5787:
[----:B------:R-:W2:Y:S02]  /*3010*/  LDG.E.U8 R4, desc[UR36][R4.64] ;  /* 0x0000002404047981 */ /* 0x000ea4000c1e1100 */
[----:B--2---:R0:W2:Y:S01]  /*3020*/  I2F.F64.U16 R28, R4 ;  /* 0x00000004001c7312 */ /* 0x0040a20000101800 */
[----:B------:R-:W-:Y:S05]  /*3030*/  BRA `(.L_x_5789) ;  /* 0x0000000c00707947 */ /* 0x000fea0003800000 */
.L_x_5786:
        /* <DEDUP_REMOVED lines=9> */
.L_x_5791:
[----:B------:R-:W2:Y:S02]  /*30d0*/  LDG.E R4, desc[UR36][R4.64] ;  /* 0x0000002404047981 */ /* 0x000ea4000c1e1900 */
[----:B--2---:R0:W2:Y:S01]  /*30e0*/  I2F.F64 R28, R4 ;  /* 0x00000004001c7312 */ /* 0x0040a20000201c00 */
[----:B------:R-:W-:Y:S05]  /*30f0*/  BRA `(.L_x_5789) ;  /* 0x0000000c00407947 */ /* 0x000fea0003800000 */
.L_x_5790:
[----:B------:R-:W2:Y:S02]  /*3100*/  LDG.E.U16 R4, desc[UR36][R4.64] ;  /* 0x0000002404047981 */ /* 0x000ea4000c1e1500 */
[----:B--2---:R0:W2:Y:S01]  /*3110*/  I2F.F64.S16 R28, R4 ;  /* 0x00000004001c7312 */ /* 0x0040a20000101c00 */
[----:B------:R-:W-:Y:S05]  /*3120*/  BRA `(.L_x_5789) ;  /* 0x0000000c00347947 */ /* 0x000fea0003800000 */
.L_x_5785:
        /* <DEDUP_REMOVED lines=10> */
.L_x_5793:
[----:B------:R-:W2:Y:S02]  /*31d0*/  LDG.E.U16 R0, desc[UR36][R4.64] ;  /* 0x0000002404007981 */ /* 0x000ea4000c1e1500 */
[----:B--2---:R-:W-:-:S05]  /*31e0*/  HADD2.F32 R0, -RZ, R0.H0_H0 ;  /* 0x20000000ff007230 */ /* 0x004fca0000004100 */
[----:B------:R-:W-:-:S04]  /*31f0*/  FMUL.FTZ R0, R0, 1 ;  /* 0x3f80000000007820 */ /* 0x000fc80000410000 */
[----:B------:R0:W2:Y:S01]  /*3200*/  F2F.F64.F32 R28, R0 ;  /* 0x00000000001c7310 */ /* 0x0000a20000201800 */
[----:B------:R-:W-:Y:S05]  /*3210*/  BRA `(.L_x_5789) ;  /* 0x0000000800f87947 */ /* 0x000fea0003800000 */
.L_x_5792:
        /* <DEDUP_REMOVED lines=10> */
.L_x_5795:
[----:B------:R-:W2:Y:S02]  /*32c0*/  LDG.E.U16 R4, desc[UR36][R4.64] ;  /* 0x0000002404047981 */ /* 0x000ea4000c1e1500 */
[----:B--2---:R-:W-:-:S05]  /*32d0*/  HADD2.F32 R0, -RZ, R4.H0_H0 ;  /* 0x20000004ff007230 */ /* 0x004fca0000004100 */
[----:B------:R-:W-:-:S04]  /*32e0*/  FMUL.FTZ R0, R0, 1 ;  /* 0x3f80000000007820 */ /* 0x000fc80000410000 */
[----:B------:R0:W2:Y:S01]  /*32f0*/  F2F.F64.F32 R28, R0 ;  /* 0x00000000001c7310 */ /* 0x0000a20000201800 */
[----:B------:R-:W-:Y:S05]  /*3300*/  BRA `(.L_x_5789) ;  /* 0x0000000800bc7947 */ /* 0x000fea0003800000 */
.L_x_5794:
[----:B------:R0:W5:Y:S01]  /*3310*/  LDG.E.64 R28, desc[UR36][R4.64] ;  /* 0x00000024041c7981 */ /* 0x000162000c1e1b00 */
[----:B------:R-:W-:Y:S05]  /*3320*/  BRA `(.L_x_5789) ;  /* 0x0000000800b47947 */ /* 0x000fea0003800000 */
.L_x_5784:
        /* <DEDUP_REMOVED lines=13> */
.L_x_5798:
[----:B------:R0:W5:Y:S01]  /*3400*/  LDG.E.64 R28, desc[UR36][R4.64] ;  /* 0x00000024041c7981 */ /* 0x000162000c1e1b00 */
[----:B------:R-:W-:Y:S05]  /*3410*/  BRA `(.L_x_5789) ;  /* 0x0000000800787947 */ /* 0x000fea0003800000 */
.L_x_5797:
        /* <DEDUP_REMOVED lines=28> */
.L_x_5800:
        /* <DEDUP_REMOVED lines=15> */
.L_x_5799:
[----:B------:R-:W2:Y:S02]  /*36d0*/  LDG.E.U16 R0, desc[UR36][R4.64] ;  /* 0x0000002404007981 */ /* 0x000ea4000c1e1500 */
[----:B--2---:R-:W-:-:S04]  /*36e0*/  IMAD.U32 R0, R0, 0x10000, RZ ;  /* 0x0001000000007824 */ /* 0x004fc800078e00ff */
[----:B------:R-:W-:-:S04]  /*36f0*/  FMUL.FTZ R0, R0, 1 ;  /* 0x3f80000000007820 */ /* 0x000fc80000410000 */
[----:B------:R0:W2:Y:S01]  /*3700*/  F2F.F64.F32 R28, R0 ;  /* 0x00000000001c7310 */ /* 0x0000a20000201800 */
[----:B------:R-:W-:Y:S05]  /*3710*/  BRA `(.L_x_5789) ;  /* 0x0000000400b87947 */ /* 0x000fea0003800000 */
.L_x_5796:
        /* <DEDUP_REMOVED lines=11> */
.L_x_5803:
        /* <DEDUP_REMOVED lines=21> */
.L_x_5807:
[----:B------:R-:W-:Y:S05]  /*3920*/  BSYNC B1 ;  /* 0x0000000000017941 */ /* 0x000fea0003800000 */
.L_x_5806:
[----:B------:R-:W-:Y:S01]  /*3930*/  LEA R5, R0, 0x3b800000, 0x17 ;  /* 0x3b80000000057811 */ /* 0x000fe200078eb8ff */
[----:B------:R-:W-:-:S05]  /*3940*/  IMAD.SHL.U32 R0, R3, 0x100000, RZ ;  /* 0x0010000003007824 */ /* 0x000fca00078e00ff */
[----:B------:R-:W-:-:S07]  /*3950*/  LOP3.LUT R0, R5, R0, R6, 0xfe, !PT ;  /* 0x0000000005007212 */ /* 0x000fce00078efe06 */
.L_x_5805:
[----:B------:R-:W-:Y:S05]  /*3960*/  BSYNC B0 ;  /* 0x0000000000007941 */ /* 0x000fea0003800000 */
.L_x_5804:
[----:B------:R-:W-:-:S04]  /*3970*/  FMUL.FTZ R0, R0, 1 ;  /* 0x3f80000000007820 */ /* 0x000fc80000410000 */
[----:B------:R0:W2:Y:S01]  /*3980*/  F2F.F64.F32 R28, R0 ;  /* 0x00000000001c7310 */ /* 0x0000a20000201800 */
[----:B------:R-:W-:Y:S05]  /*3990*/  BRA `(.L_x_5789) ;  /* 0x0000000400187947 */ /* 0x000fea0003800000 */
.L_x_5802:
        /* <DEDUP_REMOVED lines=21> */
.L_x_5811:
[----:B------:R-:W-:Y:S05]  /*3af0*/  BSYNC B1 ;  /* 0x0000000000017941 */ /* 0x000fea0003800000 */
.L_x_5810:
[----:B------:R-:W-:Y:S01]  /*3b00*/  LEA R5, R0, 0x37800000, 0x17 ;  /* 0x3780000000057811 */ /* 0x000fe200078eb8ff */
[----:B------:R-:W-:-:S05]  /*3b10*/  IMAD.SHL.U32 R0, R3, 0x200000, RZ ;  /* 0x0020000003007824 */ /* 0x000fca00078e00ff */
[----:B------:R-:W-:-:S07]  /*3b20*/  LOP3.LUT R0, R5, R0, R6, 0xfe, !PT ;  /* 0x0000000005007212 */ /* 0x000fce00078efe06 */
.L_x_5809:
[----:B------:R-:W-:Y:S05]  /*3b30*/  BSYNC B0 ;  /* 0x0000000000007941 */ /* 0x000fea0003800000 */
.L_x_5808:
[----:B------:R-:W-:-:S04]  /*3b40*/  FMUL.FTZ R0, R0, 1 ;  /* 0x3f80000000007820 */ /* 0x000fc80000410000 */
[----:B------:R0:W2:Y:S01]  /*3b50*/  F2F.F64.F32 R28, R0 ;  /* 0x00000000001c7310 */ /* 0x0000a20000201800 */
[----:B------:R-:W-:Y:S05]  /*3b60*/  BRA `(.L_x_5789) ;  /* 0x0000000000a47947 */ /* 0x000fea0003800000 */
.L_x_5801:
        /* <DEDUP_REMOVED lines=14> */
.L_x_5815:
[----:B------:R-:W-:Y:S05]  /*3c50*/  BSYNC B0 ;  /* 0x0000000000007941 */ /* 0x000fea0003800000 */
.L_x_5814:
[----:B------:R-:W-:-:S04]  /*3c60*/  FMUL.FTZ R0, R0, 1 ;  /* 0x3f80000000007820 */ /* 0x000fc80000410000 */
[----:B------:R0:W2:Y:S01]  /*3c70*/  F2F.F64.F32 R28, R0 ;  /* 0x00000000001c7310 */ /* 0x0000a20000201800 */
[----:B------:R-:W-:Y:S05]  /*3c80*/  BRA `(.L_x_5789) ;  /* 0x00000000005c7947 */ /* 0x000fea0003800000 */
.L_x_5788:
        /* <DEDUP_REMOVED lines=16> */
.L_x_5816:
[----:B------:R-:W-:Y:S01]  /*3d90*/  CS2R R28, SRZ ;  /* 0x00000000001c7805 */ /* 0x000fe2000001ff00 */
[----:B------:R-:W-:Y:S06]  /*3da0*/  BRA `(.L_x_5789) ;  /* 0x0000000000147947 */ /* 0x000fec0003800000 */
.L_x_5813:
[----:B------:R-:W2:Y:S02]  /*3db0*/  LDG.E.64 R28, desc[UR36][R4.64] ;  /* 0x00000024041c7981 */ /* 0x000ea4000c1e1b00 */
[----:B--2---:R-:W0:Y:S01]  /*3dc0*/  I2F.F64.U64 R28, R28 ;  /* 0x0000001c001c7312 */ /* 0x004e220000301800 */
[----:B------:R-:W-:Y:S05]  /*3dd0*/  BRA `(.L_x_5789) ;  /* 0x0000000000087947 */ /* 0x000fea0003800000 */
.L_x_5812:
[----:B------:R-:W2:Y:S02]  /*3de0*/  LDG.E R4, desc[UR36][R4.64] ;  /* 0x0000002404047981 */ /* 0x000ea4000c1e1900 */
[----:B--2---:R0:W2:Y:S02]  /*3df0*/  I2F.F64.U32 R28, R4 ;  /* 0x00000004001c7312 */ /* 0x0040a40000201800 */
.L_x_5789:
[----:B------:R-:W-:-:S07]  /*3e00*/  VIADD R31, R31, 0x80 ;  /* 0x000000801f1f7836 */ /* 0x000fce0000000000 */
.L_x_5750:
[----:B------:R-:W-:Y:S05]  /*3e10*/  BSYNC B6 ;  /* 0x0000000000067941 */ /* 0x000fea0003800000 */
.L_x_5749:
[----:B------:R-:W-:Y:S01]  /*3e20*/  ISETP.GE.AND P0, PT, R31, R2, PT ;  /* 0x000000021f00720c */ /* 0x000fe20003f06270 */
[----:B------:R-:W-:Y:S01]  /*3e30*/  BSSY B6, `(.L_x_5817) ;  /* 0x00001eb000067945 */ /* 0x000fe20003800000 */
[----:B------:R-:W-:Y:S02]  /*3e40*/  CS2R R26, SRZ ;  /* 0x00000000001a7805 */ /* 0x000fe4000001ff00 */
[----:B------:R-:W-:Y:S02]  /*3e50*/  CS2R R32, SRZ ;  /* 0x0000000000207805 */ /* 0x000fe4000001ff00 */
[----:B------:R-:W-:-:S07]  /*3e60*/  CS2R R24, SRZ ;  /* 0x0000000000187805 */ /* 0x000fce000001ff00 */
        /* <DEDUP_REMOVED lines=19> */
[----:B---3--:R0:W3:Y:S01]  /*3fa0*/  I2F.F64.S16 R32, R4 ;  /* 0x0000000400207312 */ /* 0x0080e20000101c00 */
[----:B------:R-:W-:Y:S05]  /*3fb0*/  BRA `(.L_x_5824) ;  /* 0x0000000c007c7947 */ /* 0x000fea0003800000 */
.L_x_5822:
[----:B------:R-:W3:Y:S02]  /*3fc0*/  LDG.E.U8 R4, desc[UR36][R4.64] ;  /* 0x0000002404047981 */ /* 0x000ee4000c1e1100 */
[----:B---3--:R0:W3:Y:S01]  /*3fd0*/  I2F.F64.U16 R32, R4 ;  /* 0x0000000400207312 */ /* 0x0080e20000101800 */
[----:B------:R-:W-:Y:S05]  /*3fe0*/  BRA `(.L_x_5824) ;  /* 0x0000000c00707947 */ /* 0x000fea0003800000 */
.L_x_5821:
        /* <DEDUP_REMOVED lines=9> */
.L_x_5826:
[----:B------:R-:W3:Y:S02]  /*4080*/  LDG.E R4, desc[UR36][R4.64] ;  /* 0x0000002404047981 */ /* 0x000ee4000c1e1900 */
[----:B---3--:R0:W3:Y:S01]  /*4090*/  I2F.F64 R32, R4 ;  /* 0x0000000400207312 */ /* 0x0080e20000201c00 */
[----:B------:R-:W-:Y:S05]  /*40a0*/  BRA `(.L_x_5824) ;  /* 0x0000000c00407947 */ /* 0x000fea0003800000 */
.L_x_5825:
[----:B------:R-:W3:Y:S02]  /*40b0*/  LDG.E.U16 R4, desc[UR36][R4.64] ;  /* 0x0000002404047981 */ /* 0x000ee4000c1e1500 */
[----:B---3--:R0:W3:Y:S01]  /*40c0*/  I2F.F64.S16 R32, R4 ;  /* 0x0000000400207312 */ /* 0x0080e20000101c00 */
[----:B------:R-:W-:Y:S05]  /*40d0*/  BRA `(.L_x_5824) ;  /* 0x0000000c00347947 */ /* 0x000fea0003800000 */
.L_x_5820:
        /* <DEDUP_REMOVED lines=10> */
.L_x_5828:
[----:B------:R-:W3:Y:S02]  /*4180*/  LDG.E.U16 R0, desc[UR36][R4.64] ;  /* 0x0000002404007981 */ /* 0x000ee4000c1e1500 */
[----:B---3--:R-:W-:-:S05]  /*4190*/  HADD2.F32 R0, -RZ, R0.H0_H0 ;  /* 0x20000000ff007230 */ /* 0x008fca0000004100 */
[----:B------:R-:W-:-:S04]  /*41a0*/  FMUL.FTZ R0, R0, 1 ;  /* 0x3f80000000007820 */ /* 0x000fc80000410000 */
[----:B------:R0:W3:Y:S01]  /*41b0*/  F2F.F64.F32 R32, R0 ;  /* 0x0000000000207310 */ /* 0x0000e20000201800 */
[----:B------:R-:W-:Y:S05]  /*41c0*/  BRA `(.L_x_5824) ;  /* 0x0000000800f87947 */ /* 0x000fea0003800000 */
.L_x_5827:
        /* <DEDUP_REMOVED lines=10> */
.L_x_5830:
[----:B------:R-:W3:Y:S02]  /*4270*/  LDG.E.U16 R4, desc[UR36][R4.64] ;  /* 0x0000002404047981 */ /* 0x000ee4000c1e1500 */
[----:B---3--:R-:W-:-:S05]  /*4280*/  HADD2.F32 R0, -RZ, R4.H0_H0 ;  /* 0x20000004ff007230 */ /* 0x008fca0000004100 */
[----:B------:R-:W-:-:S04]  /*4290*/  FMUL.FTZ R0, R0, 1 ;  /* 0x3f80000000007820 */ /* 0x000fc80000410000 */
[----:B------:R0:W3:Y:S01]  /*42a0*/  F2F.F64.F32 R32, R0 ;  /* 0x0000000000207310 */ /* 0x0000e20000201800 */
[----:B------:R-:W-:Y:S05]  /*42b0*/  BRA `(.L_x_5824) ;  /* 0x0000000800bc7947 */ /* 0x000fea0003800000 */
.L_x_5829:
[----:B------:R0:W5:Y:S01]  /*42c0*/  LDG.E.64 R32, desc[UR36][R4.64] ;  /* 0x0000002404207981 */ /* 0x000162000c1e1b00 */
[----:B------:R-:W-:Y:S05]  /*42d0*/  BRA `(.L_x_5824) ;  /* 0x0000000800b47947 */ /* 0x000fea0003800000 */
.L_x_5819:
        /* <DEDUP_REMOVED lines=13> */
.L_x_5833:
[----:B------:R0:W5:Y:S01]  /*43b0*/  LDG.E.64 R32, desc[UR36][R4.64] ;  /* 0x0000002404207981 */ /* 0x000162000c1e1b00 */
[----:B------:R-:W-:Y:S05]  /*43c0*/  BRA `(.L_x_5824) ;  /* 0x0000000800787947 */ /* 0x000fea0003800000 */
.L_x_5832:
        /* <DEDUP_REMOVED lines=26> */
[----:B------:R0:W3:Y:S01]  /*4570*/  F2F.F64.F32 R32, R7 ;  /* 0x0000000700207310 */ /* 0x0000e20000201800 */
[----:B------:R-:W-:Y:S05]  /*4580*/  BRA `(.L_x_5824) ;  /* 0x0000000800087947 */ /* 0x000fea0003800000 */
.L_x_5835:
        /* <DEDUP_REMOVED lines=13> */
[----:B------:R0:W3:Y:S01]  /*4660*/  F2F.F64.F32 R32, R0 ;  /* 0x0000000000207310 */ /* 0x0000e20000201800 */
[----:B------:R-:W-:Y:S05]  /*4670*/  BRA `(.L_x_5824) ;  /* 0x0000000400cc7947 */ /* 0x000fea0003800000 */
.L_x_5834:
[----:B------:R-:W3:Y:S02]  /*4680*/  LDG.E.U16 R0, desc[UR36][R4.64] ;  /* 0x0000002404007981 */ /* 0x000ee4000c1e1500 */
[----:B---3--:R-:W-:-:S04]  /*4690*/  IMAD.U32 R0, R0, 0x10000, RZ ;  /* 0x0001000000007824 */ /* 0x008fc800078e00ff */
[----:B------:R-:W-:-:S04]  /*46a0*/  FMUL.FTZ R0, R0, 1 ;  /* 0x3f80000000007820 */ /* 0x000fc80000410000 */
[----:B------:R3:W0:Y:S01]  /*46b0*/  F2F.F64.F32 R32, R0 ;  /* 0x0000000000207310 */ /* 0x0006220000201800 */
[----:B------:R-:W-:Y:S05]  /*46c0*/  BRA `(.L_x_5824) ;  /* 0x0000000400b87947 */ /* 0x000fea0003800000 */
.L_x_5831:
        /* <DEDUP_REMOVED lines=9> */
[----:B---3--:R0:W3:Y:S01]  /*4760*/  I2F.F64.U16 R32, R4 ;  /* 0x0000000400207312 */ /* 0x0080e20000101800 */
[----:B------:R-:W-:Y:S05]  /*4770*/  BRA `(.L_x_5824) ;  /* 0x00000004008c7947 */ /* 0x000fea0003800000 */
.L_x_5838:
        /* <DEDUP_REMOVED lines=21> */
.L_x_5842:
[----:B------:R-:W-:Y:S05]  /*48d0*/  BSYNC B1 ;  /* 0x0000000000017941 */ /* 0x000fea0003800000 */
.L_x_5841:
[----:B------:R-:W-:Y:S01]  /*48e0*/  LEA R5, R0, 0x3b800000, 0x17 ;  /* 0x3b80000000057811 */ /* 0x000fe200078eb8ff */
[----:B------:R-:W-:-:S05]  /*48f0*/  IMAD.SHL.U32 R0, R3, 0x100000, RZ ;  /* 0x0010000003007824 */ /* 0x000fca00078e00ff */
[----:B------:R-:W-:-:S07]  /*4900*/  LOP3.LUT R0, R5, R0, R6, 0xfe, !PT ;  /* 0x0000000005007212 */ /* 0x000fce00078efe06 */
.L_x_5840:
[----:B------:R-:W-:Y:S05]  /*4910*/  BSYNC B0 ;  /* 0x0000000000007941 */ /* 0x000fea0003800000 */
.L_x_5839:
[----:B------:R-:W-:-:S04]  /*4920*/  FMUL.FTZ R0, R0, 1 ;  /* 0x3f80000000007820 */ /* 0x000fc80000410000 */
[----:B------:R0:W3:Y:S01]  /*4930*/  F2F.F64.F32 R32, R0 ;  /* 0x0000000000207310 */ /* 0x0000e20000201800 */
[----:B------:R-:W-:Y:S05]  /*4940*/  BRA `(.L_x_5824) ;  /* 0x0000000400187947 */ /* 0x000fea0003800000 */
.L_x_5837:
        /* <DEDUP_REMOVED lines=21> */
.L_x_5846:
[----:B------:R-:W-:Y:S05]  /*4aa0*/  BSYNC B1 ;  /* 0x0000000000017941 */ /* 0x000fea0003800000 */
.L_x_5845:
[----:B------:R-:W-:Y:S01]  /*4ab0*/  LEA R5, R0, 0x37800000, 0x17 ;  /* 0x3780000000057811 */ /* 0x000fe200078eb8ff */
[----:B------:R-:W-:-:S05]  /*4ac0*/  IMAD.SHL.U32 R0, R3, 0x200000, RZ ;  /* 0x0020000003007824 */ /* 0x000fca00078e00ff */
[----:B------:R-:W-:-:S07]  /*4ad0*/  LOP3.LUT R0, R5, R0, R6, 0xfe, !PT ;  /* 0x0000000005007212 */ /* 0x000fce00078efe06 */
.L_x_5844:
[----:B------:R-:W-:Y:S05]  /*4ae0*/  BSYNC B0 ;  /* 0x0000000000007941 */ /* 0x000fea0003800000 */
.L_x_5843:
[----:B------:R-:W-:-:S04]  /*4af0*/  FMUL.FTZ R0, R0, 1 ;  /* 0x3f80000000007820 */ /* 0x000fc80000410000 */
[----:B------:R0:W3:Y:S01]  /*4b00*/  F2F.F64.F32 R32, R0 ;  /* 0x0000000000207310 */ /* 0x0000e20000201800 */
[----:B------:R-:W-:Y:S05]  /*4b10*/  BRA `(.L_x_5824) ;  /* 0x0000000000a47947 */ /* 0x000fea0003800000 */
.L_x_5836:
        /* <DEDUP_REMOVED lines=14> */
.L_x_5850:
[----:B------:R-:W-:Y:S05]  /*4c00*/  BSYNC B0 ;  /* 0x0000000000007941 */ /* 0x000fea0003800000 */
.L_x_5849:
[----:B------:R-:W-:-:S04]  /*4c10*/  FMUL.FTZ R0, R0, 1 ;  /* 0x3f80000000007820 */ /* 0x000fc80000410000 */
[----:B------:R0:W3:Y:S01]  /*4c20*/  F2F.F64.F32 R32, R0 ;  /* 0x0000000000207310 */ /* 0x0000e20000201800 */
[----:B------:R-:W-:Y:S05]  /*4c30*/  BRA `(.L_x_5824) ;  /* 0x00000000005c7947 */ /* 0x000fea0003800000 */
.L_x_5823:
        /* <DEDUP_REMOVED lines=16> */
.L_x_5851:
[----:B------:R-:W-:Y:S01]  /*4d40*/  CS2R R32, SRZ ;  /* 0x0000000000207805 */ /* 0x000fe2000001ff00 */
[----:B------:R-:W-:Y:S06]  /*4d50*/  BRA `(.L_x_5824) ;  /* 0x0000000000147947 */ /* 0x000fec0003800000 */
.L_x_5848:
[----:B------:R-:W3:Y:S02]  /*4d60*/  LDG.E.64 R32, desc[UR36][R4.64] ;  /* 0x0000002404207981 */ /* 0x000ee4000c1e1b00 */
[----:B---3--:R-:W0:Y:S01]  /*4d70*/  I2F.F64.U64 R32, R32 ;  /* 0x0000002000207312 */ /* 0x008e220000301800 */
[----:B------:R-:W-:Y:S05]  /*4d80*/  BRA `(.L_x_5824) ;  /* 0x0000000000087947 */ /* 0x000fea0003800000 */
.L_x_5847:
[----:B------:R-:W3:Y:S02]  /*4d90*/  LDG.E R4, desc[UR36][R4.64] ;  /* 0x0000002404047981 */ /* 0x000ee4000c1e1900 */
[----:B---3--:R0:W3:Y:S02]  /*4da0*/  I2F.F64.U32 R32, R4 ;  /* 0x0000000400207312 */ /* 0x0080e40000201800 */
.L_x_5824:
[----:B0-----:R-:W0:Y:S01]  /*4db0*/  LDC.64 R4, c[0x0][0x228] ;  /* 0x00008a00ff047b82 */ /* 0x001e220000000a00 */
[----:B---3--:R-:W-:Y:S01]  /*4dc0*/  PRMT R0, R16, 0x9910, RZ ;  /* 0x0000991010007816 */ /* 0x008fe200000000ff */
        /* <DEDUP_REMOVED lines=17> */
.L_x_5855:
[----:B------:R-:W3:Y:S02]  /*4ee0*/  LDG.E.U8 R4, desc[UR36][R4.64] ;  /* 0x0000002404047981 */ /* 0x000ee4000c1e1100 */
[----:B---3--:R0:W3:Y:S01]  /*4ef0*/  I2F.F64.U16 R24, R4 ;  /* 0x0000000400187312 */ /* 0x0080e20000101800 */
[----:B------:R-:W-:Y:S05]  /*4f00*/  BRA `(.L_x_5857) ;  /* 0x0000000c00707947 */ /* 0x000fea0003800000 */
.L_x_5854:
        /* <DEDUP_REMOVED lines=9> */
.L_x_5859:
[----:B------:R-:W3:Y:S02]  /*4fa0*/  LDG.E R4, desc[UR36][R4.64] ;  /* 0x0000002404047981 */ /* 0x000ee4000c1e1900 */
[----:B---3--:R0:W3:Y:S01]  /*4fb0*/  I2F.F64 R24, R4 ;  /* 0x0000000400187312 */ /* 0x0080e20000201c00 */
[----:B------:R-:W-:Y:S05]  /*4fc0*/  BRA `(.L_x_5857) ;  /* 0x0000000c00407947 */ /* 0x000fea0003800000 */
.L_x_5858:
[----:B------:R-:W3:Y:S02]  /*4fd0*/  LDG.E.U16 R4, desc[UR36][R4.64] ;  /* 0x0000002404047981 */ /* 0x000ee4000c1e1500 */
[----:B---3--:R0:W3:Y:S01]  /*4fe0*/  I2F.F64.S16 R24, R4 ;  /* 0x0000000400187312 */ /* 0x0080e20000101c00 */
[----:B------:R-:W-:Y:S05]  /*4ff0*/  BRA `(.L_x_5857) ;  /* 0x0000000c00347947 */ /* 0x000fea0003800000 */
.L_x_5853:
        /* <DEDUP_REMOVED lines=10> */
.L_x_5861:
[----:B------:R-:W3:Y:S02]  /*50a0*/  LDG.E.U16 R0, desc[UR36][R4.64] ;  /* 0x0000002404007981 */ /* 0x000ee4000c1e1500 */
[----:B---3--:R-:W-:-:S05]  /*50b0*/  HADD2.F32 R0, -RZ, R0.H0_H0 ;  /* 0x20000000ff007230 */ /* 0x008fca0000004100 */
[----:B------:R-:W-:-:S04]  /*50c0*/  FMUL.FTZ R0, R0, 1 ;  /* 0x3f80000000007820 */ /* 0x000fc80000410000 */
[----:B------:R0:W3:Y:S01]  /*50d0*/  F2F.F64.F32 R24, R0 ;  /* 0x0000000000187310 */ /* 0x0000e20000201800 */
[----:B------:R-:W-:Y:S05]  /*50e0*/  BRA `(.L_x_5857) ;  /* 0x0000000800f87947 */ /* 0x000fea0003800000 */
.L_x_5860:
        /* <DEDUP_REMOVED lines=10> */
.L_x_5863:
[----:B------:R-:W3:Y:S02]  /*5190*/  LDG.E.U16 R4, desc[UR36][R4.64] ;  /* 0x0000002404047981 */ /* 0x000ee4000c1e1500 */
[----:B---3--:R-:W-:-:S05]  /*51a0*/  HADD2.F32 R0, -RZ, R4.H0_H0 ;  /* 0x20000004ff007230 */ /* 0x008fca0000004100 */
[----:B------:R-:W-:-:S04]  /*51b0*/  FMUL.FTZ R0, R0, 1 ;  /* 0x3f80000000007820 */ /* 0x000fc80000410000 */
[----:B------:R0:W3:Y:S01]  /*51c0*/  F2F.F64.F32 R24, R0 ;  /* 0x0000000000187310 */ /* 0x0000e20000201800 */
[----:B------:R-:W-:Y:S05]  /*51d0*/  BRA `(.L_x_5857) ;  /* 0x0000000800bc7947 */ /* 0x000fea0003800000 */
.L_x_5862:
[----:B------:R0:W5:Y:S01]  /*51e0*/  LDG.E.64 R24, desc[UR36][R4.64] ;  /* 0x0000002404187981 */ /* 0x000162000c1e1b00 */
[----:B------:R-:W-:Y:S05]  /*51f0*/  BRA `(.L_x_5857) ;  /* 0x0000000800b47947 */ /* 0x000fea0003800000 */
.L_x_5852:
        /* <DEDUP_REMOVED lines=13> */
.L_x_5866:
[----:B------:R0:W5:Y:S01]  /*52d0*/  LDG.E.64 R24, desc[UR36][R4.64] ;  /* 0x0000002404187981 */ /* 0x000162000c1e1b00 */
[----:B------:R-:W-:Y:S05]  /*52e0*/  BRA `(.L_x_5857) ;  /* 0x0000000800787947 */ /* 0x000fea0003800000 */
.L_x_5865:
        /* <DEDUP_REMOVED lines=28> */
.L_x_5868:
        /* <DEDUP_REMOVED lines=15> */
.L_x_5867:
[----:B------:R-:W3:Y:S02]  /*55a0*/  LDG.E.U16 R0, desc[UR36][R4.64] ;  /* 0x0000002404007981 */ /* 0x000ee4000c1e1500 */
[----:B---3--:R-:W-:-:S04]  /*55b0*/  IMAD.U32 R0, R0, 0x10000, RZ ;  /* 0x0001000000007824 */ /* 0x008fc800078e00ff */
[----:B------:R-:W-:-:S04]  /*55c0*/  FMUL.FTZ R0, R0, 1 ;  /* 0x3f80000000007820 */ /* 0x000fc80000410000 */
[----:B------:R0:W3:Y:S01]  /*55d0*/  F2F.F64.F32 R24, R0 ;  /* 0x0000000000187310 */ /* 0x0000e20000201800 */
[----:B------:R-:W-:Y:S05]  /*55e0*/  BRA `(.L_x_5857) ;  /* 0x0000000400b87947 */ /* 0x000fea0003800000 */
.L_x_5864:
        /* <DEDUP_REMOVED lines=11> */
.L_x_5871:
        /* <DEDUP_REMOVED lines=21> */
.L_x_5875:
[----:B------:R-:W-:Y:S05]  /*57f0*/  BSYNC B1 ;  /* 0x0000000000017941 */ /* 0x000fea0003800000 */
.L_x_5874:
[----:B------:R-:W-:Y:S01]  /*5800*/  LEA R5, R0, 0x3b800000, 0x17 ;  /* 0x3b80000000057811 */ /* 0x000fe200078eb8ff */
[----:B------:R-:W-:-:S05]  /*5810*/  IMAD.SHL.U32 R0, R3, 0x100000, RZ ;  /* 0x0010000003007824 */ /* 0x000fca00078e00ff */
[----:B------:R-:W-:-:S07]  /*5820*/  LOP3.LUT R0, R5, R0, R6, 0xfe, !PT ;  /* 0x0000000005007212 */ /* 0x000fce00078efe06 */
.L_x_5873:
[----:B------:R-:W-:Y:S05]  /*5830*/  BSYNC B0 ;  /* 0x0000000000007941 */ /* 0x000fea0003800000 */
.L_x_5872:
[----:B------:R-:W-:-:S04]  /*5840*/  FMUL.FTZ R0, R0, 1 ;  /* 0x3f80000000007820 */ /* 0x000fc80000410000 */
[----:B------:R0:W3:Y:S01]  /*5850*/  F2F.F64.F32 R24, R0 ;  /* 0x0000000000187310 */ /* 0x0000e20000201800 */
[----:B------:R-:W-:Y:S05]  /*5860*/  BRA `(.L_x_5857) ;  /* 0x0000000400187947 */ /* 0x000fea0003800000 */
.L_x_5870:
        /* <DEDUP_REMOVED lines=21> */
.L_x_5879:
[----:B------:R-:W-:Y:S05]  /*59c0*/  BSYNC B1 ;  /* 0x0000000000017941 */ /* 0x000fea0003800000 */
.L_x_5878:
[----:B------:R-:W-:Y:S01]  /*59d0*/  LEA R5, R0, 0x37800000, 0x17 ;  /* 0x3780000000057811 */ /* 0x000fe200078eb8ff */
[----:B------:R-:W-:-:S05]  /*59e0*/  IMAD.SHL.U32 R0, R3, 0x200000, RZ ;  /* 0x0020000003007824 */ /* 0x000fca00078e00ff */
[----:B------:R-:W-:-:S07]  /*59f0*/  LOP3.LUT R0, R5, R0, R6, 0xfe, !PT ;  /* 0x0000000005007212 */ /* 0x000fce00078efe06 */
.L_x_5877:
[----:B------:R-:W-:Y:S05]  /*5a00*/  BSYNC B0 ;  /* 0x0000000000007941 */ /* 0x000fea0003800000 */
.L_x_5876:
[----:B------:R-:W-:-:S04]  /*5a10*/  FMUL.FTZ R0, R0, 1 ;  /* 0x3f80000000007820 */ /* 0x000fc80000410000 */
[----:B------:R0:W3:Y:S01]  /*5a20*/  F2F.F64.F32 R24, R0 ;  /* 0x0000000000187310 */ /* 0x0000e20000201800 */
[----:B------:R-:W-:Y:S05]  /*5a30*/  BRA `(.L_x_5857) ;  /* 0x0000000000a47947 */ /* 0x000fea0003800000 */
.L_x_5869:
        /* <DEDUP_REMOVED lines=14> */
.L_x_5883:
[----:B------:R-:W-:Y:S05]  /*5b20*/  BSYNC B0 ;  /* 0x0000000000007941 */ /* 0x000fea0003800000 */
.L_x_5882:
[----:B------:R-:W-:-:S04]  /*5b30*/  FMUL.FTZ R0, R0, 1 ;  /* 0x3f80000000007820 */ /* 0x000fc80000410000 */
[----:B------:R0:W3:Y:S01]  /*5b40*/  F2F.F64.F32 R24, R0 ;  /* 0x0000000000187310 */ /* 0x0000e20000201800 */
[----:B------:R-:W-:Y:S05]  /*5b50*/  BRA `(.L_x_5857) ;  /* 0x00000000005c7947 */ /* 0x000fea0003800000 */
.L_x_5856:
        /* <DEDUP_REMOVED lines=16> */
.L_x_5884:
[----:B------:R-:W-:Y:S01]  /*5c60*/  CS2R R24, SRZ ;  /* 0x0000000000187805 */ /* 0x000fe2000001ff00 */
[----:B------:R-:W-:Y:S06]  /*5c70*/  BRA `(.L_x_5857) ;  /* 0x0000000000147947 */ /* 0x000fec0003800000 */
.L_x_5881:
[----:B------:R-:W3:Y:S02]  /*5c80*/  LDG.E.64 R24, desc[UR36][R4.64] ;  /* 0x0000002404187981 */ /* 0x000ee4000c1e1b00 */
[----:B---3--:R-:W0:Y:S01]  /*5c90*/  I2F.F64.U64 R24, R24 ;  /* 0x0000001800187312 */ /* 0x008e220000301800 */
[----:B------:R-:W-:Y:S05]  /*5ca0*/  BRA `(.L_x_5857) ;  /* 0x0000000000087947 */ /* 0x000fea0003800000 */
.L_x_5880:
[----:B------:R-:W3:Y:S02]  /*5cb0*/  LDG.E R4, desc[UR36][R4.64] ;  /* 0x0000002404047981 */ /* 0x000ee4000c1e1900 */
[----:B---3--:R0:W3:Y:S02]  /*5cc0*/  I2F.F64.U32 R24, R4 ;  /* 0x0000000400187312 */ /* 0x0080e40000201800 */
.L_x_5857:
[----:B------:R-:W-:-:S07]  /*5cd0*/  VIADD R31, R31, 0x80 ;  /* 0x000000801f1f7836 */ /* 0x000fce0000000000 */
.L_x_5818:
[----:B------:R-:W-:Y:S05]  /*5ce0*/  BSYNC B6 ;  /* 0x0000000000067941 */ /* 0x000fea0003800000 */
.L_x_5817:
        /* <DEDUP_REMOVED lines=24> */
.L_x_5890:
[----:B------:R-:W3:Y:S02]  /*5e70*/  LDG.E.U8 R4, desc[UR36][R4.64] ;  /* 0x0000002404047981 */ /* 0x000ee4000c1e1100 */
[----:B---3--:R0:W3:Y:S01]  /*5e80*/  I2F.F64.U16 R16, R4 ;  /* 0x0000000400107312 */ /* 0x0080e20000101800 */
[----:B------:R-:W-:Y:S05]  /*5e90*/  BRA `(.L_x_5892) ;  /* 0x0000000c00707947 */ /* 0x000fea0003800000 */
.L_x_5889:
        /* <DEDUP_REMOVED lines=9> */
.L_x_5894:
[----:B------:R-:W3:Y:S02]  /*5f30*/  LDG.E R4, desc[UR36][R4.64] ;  /* 0x0000002404047981 */ /* 0x000ee4000c1e1900 */
[----:B---3--:R0:W3:Y:S01]  /*5f40*/  I2F.F64 R16, R4 ;  /* 0x0000000400107312 */ /* 0x0080e20000201c00 */
[----:B------:R-:W-:Y:S05]  /*5f50*/  BRA `(.L_x_5892) ;  /* 0x0000000c00407947 */ /* 0x000fea0003800000 */
.L_x_5893:
[----:B------:R-:W3:Y:S02]  /*5f60*/  LDG.E.U16 R4, desc[UR36][R4.64] ;  /* 0x0000002404047981 */ /* 0x000ee4000c1e1500 */
[----:B---3--:R0:W3:Y:S01]  /*5f70*/  I2F.F64.S16 R16, R4 ;  /* 0x0000000400107312 */ /* 0x0080e20000101c00 */
[----:B------:R-:W-:Y:S05]  /*5f80*/  BRA `(.L_x_5892) ;  /* 0x0000000c00347947 */ /* 0x000fea0003800000 */
.L_x_5888:
        /* <DEDUP_REMOVED lines=10> */
.L_x_5896:
[----:B------:R-:W3:Y:S02]  /*6030*/  LDG.E.U16 R0, desc[UR36][R4.64] ;  /* 0x0000002404007981 */ /* 0x000ee4000c1e1500 */
[----:B---3--:R-:W-:-:S05]  /*6040*/  HADD2.F32 R0, -RZ, R0.H0_H0 ;  /* 0x20000000ff007230 */ /* 0x008fca0000004100 */
[----:B------:R-:W-:-:S04]  /*6050*/  FMUL.FTZ R0, R0, 1 ;  /* 0x3f80000000007820 */ /* 0x000fc80000410000 */
[----:B------:R0:W3:Y:S01]  /*6060*/  F2F.F64.F32 R16, R0 ;  /* 0x0000000000107310 */ /* 0x0000e20000201800 */
[----:B------:R-:W-:Y:S05]  /*6070*/  BRA `(.L_x_5892) ;  /* 0x0000000800f87947 */ /* 0x000fea0003800000 */
.L_x_5895:
        /* <DEDUP_REMOVED lines=10> */
.L_x_5898:
[----:B------:R-:W3:Y:S02]  /*6120*/  LDG.E.U16 R4, desc[UR36][R4.64] ;  /* 0x0000002404047981 */ /* 0x000ee4000c1e1500 */
[----:B---3--:R-:W-:-:S05]  /*6130*/  HADD2.F32 R0, -RZ, R4.H0_H0 ;  /* 0x20000004ff007230 */ /* 0x008fca0000004100 */
[----:B------:R-:W-:-:S04]  /*6140*/  FMUL.FTZ R0, R0, 1 ;  /* 0x3f80000000007820 */ /* 0x000fc80000410000 */
[----:B------:R0:W3:Y:S01]  /*6150*/  F2F.F64.F32 R16, R0 ;  /* 0x0000000000107310 */ /* 0x0000e20000201800 */
[----:B------:R-:W-:Y:S05]  /*6160*/  BRA `(.L_x_5892) ;  /* 0x0000000800bc7947 */ /* 0x000fea0003800000 */
.L_x_5897:
[----:B------:R0:W5:Y:S01]  /*6170*/  LDG.E.64 R16, desc[UR36][R4.64] ;  /* 0x0000002404107981 */ /* 0x000162000c1e1b00 */
[----:B------:R-:W-:Y:S05]  /*6180*/  BRA `(.L_x_5892) ;  /* 0x0000000800b47947 */ /* 0x000fea0003800000 */
.L_x_5887:
        /* <DEDUP_REMOVED lines=13> */
.L_x_5901:
[----:B------:R0:W5:Y:S01]  /*6260*/  LDG.E.64 R16, desc[UR36][R4.64] ;  /* 0x0000002404107981 */ /* 0x000162000c1e1b00 */
[----:B------:R-:W-:Y:S05]  /*6270*/  BRA `(.L_x_5892) ;  /* 0x0000000800787947 */ /* 0x000fea0003800000 */
.L_x_5900:
        /* <DEDUP_REMOVED lines=28> */
.L_x_5903:
        /* <DEDUP_REMOVED lines=15> */
.L_x_5902:
[----:B------:R-:W3:Y:S02]  /*6530*/  LDG.E.U16 R0, desc[UR36][R4.64] ;  /* 0x0000002404007981 */ /* 0x000ee4000c1e1500 */
[----:B---3--:R-:W-:-:S04]  /*6540*/  IMAD.U32 R0, R0, 0x10000, RZ ;  /* 0x0001000000007824 */ /* 0x008fc800078e00ff */
[----:B------:R-:W-:-:S04]  /*6550*/  FMUL.FTZ R0, R0, 1 ;  /* 0x3f80000000007820 */ /* 0x000fc80000410000 */
[----:B------:R0:W3:Y:S01]  /*6560*/  F2F.F64.F32 R16, R0 ;  /* 0x0000000000107310 */ /* 0x0000e20000201800 */
[----:B------:R-:W-:Y:S05]  /*6570*/  BRA `(.L_x_5892) ;  /* 0x0000000400b87947 */ /* 0x000fea0003800000 */
.L_x_5899:
        /* <DEDUP_REMOVED lines=11> */
.L_x_5906:
        /* <DEDUP_REMOVED lines=21> */
.L_x_5910:
[----:B------:R-:W-:Y:S05]  /*6780*/  BSYNC B1 ;  /* 0x0000000000017941 */ /* 0x000fea0003800000 */
.L_x_5909:
[----:B------:R-:W-:Y:S01]  /*6790*/  LEA R5, R0, 0x3b800000, 0x17 ;  /* 0x3b80000000057811 */ /* 0x000fe200078eb8ff */
[----:B------:R-:W-:-:S05]  /*67a0*/  IMAD.SHL.U32 R0, R3, 0x100000, RZ ;  /* 0x0010000003007824 */ /* 0x000fca00078e00ff */
[----:B------:R-:W-:-:S07]  /*67b0*/  LOP3.LUT R0, R5, R0, R6, 0xfe, !PT ;  /* 0x0000000005007212 */ /* 0x000fce00078efe06 */
.L_x_5908:
[----:B------:R-:W-:Y:S05]  /*67c0*/  BSYNC B0 ;  /* 0x0000000000007941 */ /* 0x000fea0003800000 */
.L_x_5907:
[----:B------:R-:W-:-:S04]  /*67d0*/  FMUL.FTZ R0, R0, 1 ;  /* 0x3f80000000007820 */ /* 0x000fc80000410000 */
[----:B------:R0:W3:Y:S01]  /*67e0*/  F2F.F64.F32 R16, R0 ;  /* 0x0000000000107310 */ /* 0x0000e20000201800 */
[----:B------:R-:W-:Y:S05]  /*67f0*/  BRA `(.L_x_5892) ;  /* 0x0000000400187947 */ /* 0x000fea0003800000 */
.L_x_5905:
        /* <DEDUP_REMOVED lines=21> */
.L_x_5914:
[----:B------:R-:W-:Y:S05]  /*6950*/  BSYNC B1 ;  /* 0x0000000000017941 */ /* 0x000fea0003800000 */
.L_x_5913:
[----:B------:R-:W-:Y:S01]  /*6960*/  LEA R5, R0, 0x37800000, 0x17 ;  /* 0x3780000000057811 */ /* 0x000fe200078eb8ff */
[----:B------:R-:W-:-:S05]  /*6970*/  IMAD.SHL.U32 R0, R3, 0x200000, RZ ;  /* 0x0020000003007824 */ /* 0x000fca00078e00ff */
[----:B------:R-:W-:-:S07]  /*6980*/  LOP3.LUT R0, R5, R0, R6, 0xfe, !PT ;  /* 0x0000000005007212 */ /* 0x000fce00078efe06 */
.L_x_5912:
[----:B------:R-:W-:Y:S05]  /*6990*/  BSYNC B0 ;  /* 0x0000000000007941 */ /* 0x000fea0003800000 */
.L_x_5911:
[----:B------:R-:W-:-:S04]  /*69a0*/  FMUL.FTZ R0, R0, 1 ;  /* 0x3f80000000007820 */ /* 0x000fc80000410000 */
[----:B------:R0:W3:Y:S01]  /*69b0*/  F2F.F64.F32 R16, R0 ;  /* 0x0000000000107310 */ /* 0x0000e20000201800 */
[----:B------:R-:W-:Y:S05]  /*69c0*/  BRA `(.L_x_5892) ;  /* 0x0000000000a47947 */ /* 0x000fea0003800000 */
.L_x_5904:
        /* <DEDUP_REMOVED lines=14> */
.L_x_5918:
[----:B------:R-:W-:Y:S05]  /*6ab0*/  BSYNC B0 ;  /* 0x0000000000007941 */ /* 0x000fea0003800000 */
.L_x_5917:
[----:B------:R-:W-:-:S04]  /*6ac0*/  FMUL.FTZ R0, R0, 1 ;  /* 0x3f80000000007820 */ /* 0x000fc80000410000 */
[----:B------:R0:W3:Y:S01]  /*6ad0*/  F2F.F64.F32 R16, R0 ;  /* 0x0000000000107310 */ /* 0x0000e20000201800 */
[----:B------:R-:W-:Y:S05]  /*6ae0*/  BRA `(.L_x_5892) ;  /* 0x00000000005c7947 */ /* 0x000fea0003800000 */
.L_x_5891:
        /* <DEDUP_REMOVED lines=16> */
.L_x_5919:
[----:B------:R-:W-:Y:S01]  /*6bf0*/  CS2R R16, SRZ ;  /* 0x0000000000107805 */ /* 0x000fe2000001ff00 */
[----:B------:R-:W-:Y:S06]  /*6c00*/  BRA `(.L_x_5892) ;  /* 0x0000000000147947 */ /* 0x000fec0003800000 */
.L_x_5916:
[----:B------:R-:W3:Y:S02]  /*6c10*/  LDG.E.64 R16, desc[UR36][R4.64] ;  /* 0x0000002404107981 */ /* 0x000ee4000c1e1b00 */
[----:B---3--:R-:W0:Y:S01]  /*6c20*/  I2F.F64.U64 R16, R16 ;  /* 0x0000001000107312 */ /* 0x008e220000301800 */
[----:B------:R-:W-:Y:S05]  /*6c30*/  BRA `(.L_x_5892) ;  /* 0x0000000000087947 */ /* 0x000fea0003800000 */
.L_x_5915:
[----:B------:R-:W3:Y:S02]  /*6c40*/  LDG.E R4, desc[UR36][R4.64] ;  /* 0x0000002404047981 */ /* 0x000ee4000c1e1900 */
[----:B---3--:R0:W3:Y:S02]  /*6c50*/  I2F.F64.U32 R16, R4 ;  /* 0x0000000400107312 */ /* 0x0080e40000201800 */
.L_x_5892:
        /* <DEDUP_REMOVED lines=20> */
.L_x_5923:
[----:B------:R-:W2:Y:S02]  /*6da0*/  LDG.E.U8 R4, desc[UR36][R4.64] ;  /* 0x0000002404047981 */ /* 0x000ea4000c1e1100 */
[----:B--2---:R0:W1:Y:S01]  /*6db0*/  I2F.F64.U16 R26, R4 ;  /* 0x00000004001a7312 */ /* 0x0040620000101800 */
[----:B------:R-:W-:Y:S05]  /*6dc0*/  BRA `(.L_x_5886) ;  /* 0x0000000c006c7947 */ /* 0x000fea0003800000 */
.L_x_5922:
        /* <DEDUP_REMOVED lines=9> */
.L_x_5926:
[----:B------:R-:W2:Y:S02]  /*6e60*/  LDG.E R4, desc[UR36][R4.64] ;  /* 0x0000002404047981 */ /* 0x000ea4000c1e1900 */
[----:B--2---:R0:W1:Y:S01]  /*6e70*/  I2F.F64 R26, R4 ;  /* 0x00000004001a7312 */ /* 0x0040620000201c00 */
[----:B------:R-:W-:Y:S05]  /*6e80*/  BRA `(.L_x_5886) ;  /* 0x0000000c003c7947 */ /* 0x000fea0003800000 */
.L_x_5925:
[----:B------:R-:W2:Y:S02]  /*6e90*/  LDG.E.U16 R4, desc[UR36][R4.64] ;  /* 0x0000002404047981 */ /* 0x000ea4000c1e1500 */
[----:B--2---:R0:W1:Y:S01]  /*6ea0*/  I2F.F64.S16 R26, R4 ;  /* 0x00000004001a7312 */ /* 0x0040620000101c00 */
[----:B------:R-:W-:Y:S05]  /*6eb0*/  BRA `(.L_x_5886) ;  /* 0x0000000c00307947 */ /* 0x000fea0003800000 */
.L_x_5921:
        /* <DEDUP_REMOVED lines=10> */
.L_x_5928:
[----:B------:R-:W2:Y:S02]  /*6f60*/  LDG.E.U16 R0, desc[UR36][R4.64] ;  /* 0x0000002404007981 */ /* 0x000ea4000c1e1500 */
[----:B--2---:R-:W-:-:S05]  /*6f70*/  HADD2.F32 R0, -RZ, R0.H0_H0 ;  /* 0x20000000ff007230 */ /* 0x004fca0000004100 */
[----:B------:R-:W-:-:S04]  /*6f80*/  FMUL.FTZ R0, R0, 1 ;  /* 0x3f80000000007820 */ /* 0x000fc80000410000 */
[----:B------:R0:W1:Y:S01]  /*6f90*/  F2F.F64.F32 R26, R0 ;  /* 0x00000000001a7310 */ /* 0x0000620000201800 */
[----:B------:R-:W-:Y:S05]  /*6fa0*/  BRA `(.L_x_5886) ;  /* 0x0000000800f47947 */ /* 0x000fea0003800000 */
.L_x_5927:
        /* <DEDUP_REMOVED lines=10> */
.L_x_5930:
[----:B------:R-:W2:Y:S02]  /*7050*/  LDG.E.U16 R4, desc[UR36][R4.64] ;  /* 0x0000002404047981 */ /* 0x000ea4000c1e1500 */
[----:B--2---:R-:W-:-:S05]  /*7060*/  HADD2.F32 R0, -RZ, R4.H0_H0 ;  /* 0x20000004ff007230 */ /* 0x004fca0000004100 */
[----:B------:R-:W-:-:S04]  /*7070*/  FMUL.FTZ R0, R0, 1 ;  /* 0x3f80000000007820 */ /* 0x000fc80000410000 */
[----:B------:R0:W1:Y:S01]  /*7080*/  F2F.F64.F32 R26, R0 ;  /* 0x00000000001a7310 */ /* 0x0000620000201800 */
[----:B------:R-:W-:Y:S05]  /*7090*/  BRA `(.L_x_5886) ;  /* 0x0000000800b87947 */ /* 0x000fea0003800000 */
.L_x_5929:
[----:B------:R0:W5:Y:S01]  /*70a0*/  LDG.E.64 R26, desc[UR36][R4.64] ;  /* 0x00000024041a7981 */ /* 0x000162000c1e1b00 */
[----:B------:R-:W-:Y:S05]  /*70b0*/  BRA `(.L_x_5886) ;  /* 0x0000000800b07947 */ /* 0x000fea0003800000 */
.L_x_5920:
        /* <DEDUP_REMOVED lines=13> */
.L_x_5933:
[----:B------:R0:W5:Y:S01]  /*7190*/  LDG.E.64 R26, desc[UR36][R4.64] ;  /* 0x00000024041a7981 */ /* 0x000162000c1e1b00 */
[----:B------:R-:W-:Y:S05]  /*71a0*/  BRA `(.L_x_5886) ;  /* 0x0000000800747947 */ /* 0x000fea0003800000 */
.L_x_5932:
        /* <DEDUP_REMOVED lines=28> */
.L_x_5935:
        /* <DEDUP_REMOVED lines=15> */
.L_x_5934:
[----:B------:R-:W2:Y:S02]  /*7460*/  LDG.E.U16 R0, desc[UR36][R4.64] ;  /* 0x0000002404007981 */ /* 0x000ea4000c1e1500 */
[----:B--2---:R-:W-:-:S04]  /*7470*/  IMAD.U32 R0, R0, 0x10000, RZ ;  /* 0x0001000000007824 */ /* 0x004fc800078e00ff */
[----:B------:R-:W-:-:S04]  /*7480*/  FMUL.FTZ R0, R0, 1 ;  /* 0x3f80000000007820 */ /* 0x000fc80000410000 */
[----:B------:R0:W1:Y:S01]  /*7490*/  F2F.F64.F32 R26, R0 ;  /* 0x00000000001a7310 */ /* 0x0000620000201800 */
[----:B------:R-:W-:Y:S05]  /*74a0*/  BRA `(.L_x_5886) ;  /* 0x0000000400b47947 */ /* 0x000fea0003800000 */
.L_x_5931:
        /* <DEDUP_REMOVED lines=11> */
.L_x_5938:
        /* <DEDUP_REMOVED lines=21> */
.L_x_5942:
[----:B------:R-:W-:Y:S05]  /*76b0*/  BSYNC B1 ;  /* 0x0000000000017941 */ /* 0x000fea0003800000 */
.L_x_5941:
[----:B------:R-:W-:Y:S01]  /*76c0*/  LEA R5, R0, 0x3b800000, 0x17 ;  /* 0x3b80000000057811 */ /* 0x000fe200078eb8ff */
[----:B------:R-:W-:-:S05]  /*76d0*/  IMAD.SHL.U32 R0, R3, 0x100000, RZ ;  /* 0x0010000003007824 */ /* 0x000fca00078e00ff */
[----:B------:R-:W-:-:S07]  /*76e0*/  LOP3.LUT R0, R5, R0, R6, 0xfe, !PT ;  /* 0x0000000005007212 */ /* 0x000fce00078efe06 */
.L_x_5940:
[----:B------:R-:W-:Y:S05]  /*76f0*/  BSYNC B0 ;  /* 0x0000000000007941 */ /* 0x000fea0003800000 */
.L_x_5939:
[----:B------:R-:W-:-:S04]  /*7700*/  FMUL.FTZ R0, R0, 1 ;  /* 0x3f80000000007820 */ /* 0x000fc80000410000 */
[----:B------:R0:W1:Y:S01]  /*7710*/  F2F.F64.F32 R26, R0 ;  /* 0x00000000001a7310 */ /* 0x0000620000201800 */
[----:B------:R-:W-:Y:S05]  /*7720*/  BRA `(.L_x_5886) ;  /* 0x0000000400147947 */ /* 0x000fea0003800000 */
.L_x_5937:
        /* <DEDUP_REMOVED lines=21> */
.L_x_5946:
[----:B------:R-:W-:Y:S05]  /*7880*/  BSYNC B1 ;  /* 0x0000000000017941 */ /* 0x000fea0003800000 */
.L_x_5945:
[----:B------:R-:W-:Y:S01]  /*7890*/  LEA R5, R0, 0x37800000, 0x17 ;  /* 0x3780000000057811 */ /* 0x000fe200078eb8ff */
[----:B------:R-:W-:-:S05]  /*78a0*/  IMAD.SHL.U32 R0, R3, 0x200000, RZ ;  /* 0x0020000003007824 */ /* 0x000fca00078e00ff */
[----:B------:R-:W-:-:S07]  /*78b0*/  LOP3.LUT R0, R5, R0, R6, 0xfe, !PT ;  /* 0x0000000005007212 */ /* 0x000fce00078efe06 */
.L_x_5944:
[----:B------:R-:W-:Y:S05]  /*78c0*/  BSYNC B0 ;  /* 0x0000000000007941 */ /* 0x000fea0003800000 */
.L_x_5943:
[----:B------:R-:W-:-:S04]  /*78d0*/  FMUL.FTZ R0, R0, 1 ;  /* 0x3f80000000007820 */ /* 0x000fc80000410000 */
[----:B------:R0:W1:Y:S01]  /*78e0*/  F2F.F64.F32 R26, R0 ;  /* 0x00000000001a7310 */ /* 0x0000620000201800 */
[----:B------:R-:W-:Y:S05]  /*78f0*/  BRA `(.L_x_5886) ;  /* 0x0000000000a07947 */ /* 0x000fea0003800000 */
.L_x_5936:
        /* <DEDUP_REMOVED lines=14> */
.L_x_5950:
[----:B------:R-:W-:Y:S05]  /*79e0*/  BSYNC B0 ;  /* 0x0000000000007941 */ /* 0x000fea0003800000 */
.L_x_5949:
[----:B------:R-:W-:-:S04]  /*79f0*/  FMUL.FTZ R0, R0, 1 ;  /* 0x3f80000000007820 */ /* 0x000fc80000410000 */
[----:B------:R0:W1:Y:S01]  /*7a00*/  F2F.F64.F32 R26, R0 ;  /* 0x00000000001a7310 */ /* 0x0000620000201800 */
[----:B------:R-:W-:Y:S05]  /*7a10*/  BRA `(.L_x_5886) ;  /* 0x0000000000587947 */ /* 0x000fea0003800000 */
.L_x_5924:
        /* <DEDUP_REMOVED lines=16> */
.L_x_5951:
[----:B------:R-:W-:Y:S05]  /*7b20*/  BRA `(.L_x_5886) ;  /* 0x0000000000147947 */ /* 0x000fea0003800000 */
.L_x_5948:
[----:B------:R-:W2:Y:S02]  /*7b30*/  LDG.E.64 R26, desc[UR36][R4.64] ;  /* 0x00000024041a7981 */ /* 0x000ea4000c1e1b00 */
[----:B--2---:R-:W0:Y:S01]  /*7b40*/  I2F.F64.U64 R26, R26 ;  /* 0x0000001a001a7312 */ /* 0x004e220000301800 */
[----:B------:R-:W-:Y:S05]  /*7b50*/  BRA `(.L_x_5886) ;  /* 0x0000000000087947 */ /* 0x000fea0003800000 */
.L_x_5947:
[----:B------:R-:W2:Y:S02]  /*7b60*/  LDG.E R4, desc[UR36][R4.64] ;  /* 0x0000002404047981 */ /* 0x000ea4000c1e1900 */
[----:B--2---:R0:W1:Y:S02]  /*7b70*/  I2F.F64.U32 R26, R4 ;  /* 0x00000004001a7312 */ /* 0x0040640000201800 */
.L_x_5886:
[----:B------:R-:W-:Y:S05]  /*7b80*/  BSYNC B6 ;  /* 0x0000000000067941 */ /* 0x000fea0003800000 */
.L_x_5885:
[----:B------:R-:W2:Y:S01]  /*7b90*/  S2R R3, SR_TID.X ;  /* 0x0000000000037919 */ /* 0x000ea20000002100 */
[----:B------:R-:W-:Y:S01]  /*7ba0*/  BSSY B0, `(.L_x_5952) ;  /* 0x0000031000007945 */ /* 0x000fe20003800000 */
[----:B--2---:R-:W-:-:S13]  /*7bb0*/  ISETP.GE.AND P2, PT, R3, R2, PT ;  /* 0x000000020300720c */ /* 0x004fda0003f46270 */
[----:B------:R-:W-:Y:S05]  /*7bc0*/  @P2 BRA `(.L_x_5953) ;  /* 0x0000000000b82947 */ /* 0x000fea0003800000 */
[----:B01---5:R-:W-:Y:S01]  /*7bd0*/  DADD R22, -RZ, |R22| ;  /* 0x00000000ff167229 */ /* 0x023fe20000000516 */
[----:B------:R-:W-:Y:S01]  /*7be0*/  IMAD.MOV.U32 R8, RZ, RZ, RZ ;  /* 0x000000ffff087224 */ /* 0x000fe200078e00ff */
[----:B----4-:R-:W-:Y:S01]  /*7bf0*/  DADD R36, -RZ, |R36| ;  /* 0x00000000ff247229 */ /* 0x010fe20000000524 */
        /* <DEDUP_REMOVED lines=10> */
[----:B---3--:R-:W-:-:S02]  /*7ca0*/  SEL R4, R22, R36, P1 ;  /* 0x0000002416047207 */ /* 0x008fc40000800000 */
[----:B------:R-:W-:Y:S02]  /*7cb0*/  LOP3.LUT R0, R5, 0xffc00000, RZ, 0xc0, !PT ;  /* 0xffc0000005007812 */ /* 0x000fe400078ec0ff */
[----:B------:R-:W-:Y:S02]  /*7cc0*/  SEL R6, R22, R36, P0 ;  /* 0x0000002416067207 */ /* 0x000fe40000000000 */
[----:B------:R-:W-:Y:S02]  /*7cd0*/  IADD3 R9, -R0, 0x7fd00000, RZ ;  /* 0x7fd0000000097810 */ /* 0x000fe40007ffe1ff */
[----:B------:R-:W-:-:S04]  /*7ce0*/  SEL R7, R23, R37, P0 ;  /* 0x0000002517077207 */ /* 0x000fc80000000000 */
[C---:B------:R-:W-:Y:S02]  /*7cf0*/  DMUL R10, R8.reuse, R4 ;  /* 0x00000004080a7228 */ /* 0x040fe40000000000 */
[----:B------:R-:W-:Y:S02]  /*7d00*/  DMUL R8, R8, R6 ;  /* 0x0000000608087228 */ /* 0x000fe40000000000 */
[----:B------:R-:W-:-:S06]  /*7d10*/  DSETP.NEU.AND P0, PT, R6, RZ, PT ;  /* 0x000000ff0600722a */ /* 0x000fcc0003f0d000 */
        /* <DEDUP_REMOVED lines=22> */
[----:B------:R-:W-:-:S03]  /*7e80*/  @!P1 FSEL R7, R5, R15, !P0 ;  /* 0x0000000f05079208 */ /* 0x000fc60004000000 */
[----:B------:R-:W-:Y:S02]  /*7e90*/  IMAD.MOV.U32 R4, RZ, RZ, R6 ;  /* 0x000000ffff047224 */ /* 0x000fe400078e0006 */
[----:B------:R-:W-:-:S07]  /*7ea0*/  IMAD.MOV.U32 R5, RZ, RZ, R7 ;  /* 0x000000ffff057224 */ /* 0x000fce00078e0007 */
.L_x_5953:
[----:B------:R-:W-:Y:S05]  /*7eb0*/  BSYNC B0 ;  /* 0x0000000000007941 */ /* 0x000fea0003800000 */
.L_x_5952:
[----:B01---5:R-:W-:Y:S01]  /*7ec0*/  IMAD.MOV.U32 R23, RZ, RZ, R3 ;  /* 0x000000ffff177224 */ /* 0x023fe200078e0003 */
[----:B------:R-:W-:Y:S03]  /*7ed0*/  BSSY B0, `(.L_x_5954) ;  /* 0x0000030000007945 */ /* 0x000fe60003800000 */
[----:B------:R-:W-:-:S05]  /*7ee0*/  VIADD R31, R23, 0x80 ;  /* 0x00000080171f7836 */ /* 0x000fca0000000000 */
[----:B------:R-:W-:-:S13]  /*7ef0*/  ISETP.GE.AND P0, PT, R31, R2, PT ;  /* 0x000000021f00720c */ /* 0x000fda0003f06270 */
[----:B------:R-:W-:Y:S05]  /*7f00*/  @P0 BRA `(.L_x_5955) ;  /* 0x0000000000b00947 */ /* 0x000fea0003800000 */
[----:B------:R-:W-:Y:S01]  /*7f10*/  DADD R28, -RZ, |R28| ;  /* 0x00000000ff1c7229 */ /* 0x000fe2000000051c */
[----:B------:R-:W-:Y:S01]  /*7f20*/  IMAD.MOV.U32 R10, RZ, RZ, RZ ;  /* 0x000000ffff0a7224 */ /* 0x000fe200078e00ff */
[----:B---3--:R-:W-:Y:S01]  /*7f30*/  DADD R34, -RZ, |R34| ;  /* 0x00000000ff227229 */ /* 0x008fe20000000522 */
        /* <DEDUP_REMOVED lines=41> */
.L_x_5955:
[----:B------:R-:W-:Y:S05]  /*81d0*/  BSYNC B0 ;  /* 0x0000000000007941 */ /* 0x000fea0003800000 */
.L_x_5954:
[----:B------:R-:W-:Y:S01]  /*81e0*/  VIADD R7, R23, 0x100 ;  /* 0x0000010017077836 */ /* 0x000fe20000000000 */
[----:B------:R-:W-:Y:S04]  /*81f0*/  BSSY B0, `(.L_x_5956) ;  /* 0x0000031000007945 */ /* 0x000fe80003800000 */
[----:B------:R-:W-:-:S13]  /*8200*/  ISETP.GE.AND P0, PT, R7, R2, PT ;  /* 0x000000020700720c */ /* 0x000fda0003f06270 */
[----:B------:R-:W-:Y:S05]  /*8210*/  @P0 BRA `(.L_x_5957) ;  /* 0x0000000000b80947 */ /* 0x000fea0003800000 */
[----:B---3--:R-:W-:Y:S01]  /*8220*/  DADD R8, -RZ, |R24| ;  /* 0x00000000ff087229 */ /* 0x008fe20000000518 */
[----:B------:R-:W-:Y:S01]  /*8230*/  IMAD.MOV.U32 R10, RZ, RZ, RZ ;  /* 0x000000ffff0a7224 */ /* 0x000fe200078e00ff */
[----:B------:R-:W-:Y:S01]  /*8240*/  DADD R32, -RZ, |R32| ;  /* 0x00000000ff207229 */ /* 0x000fe20000000520 */
        /* <DEDUP_REMOVED lines=43> */
.L_x_5957:
[----:B------:R-:W-:Y:S05]  /*8500*/  BSYNC B0 ;  /* 0x0000000000007941 */ /* 0x000fea0003800000 */
.L_x_5956:
[----:B------:R-:W0:Y:S01]  /*8510*/  LDC.U8 R19, c[0x0][0x240] ;  /* 0x00009000ff137b82 */ /* 0x000e220000000000 */
[----:B------:R-:W-:Y:S01]  /*8520*/  VIADD R7, R23, 0x180 ;  /* 0x0000018017077836 */ /* 0x000fe20000000000 */
[----:B------:R-:W-:Y:S04]  /*8530*/  BSSY B0, `(.L_x_5958) ;  /* 0x0000031000007945 */ /* 0x000fe80003800000 */
        /* <DEDUP_REMOVED lines=48> */
.L_x_5959:
[----:B------:R-:W-:Y:S05]  /*8840*/  BSYNC B0 ;  /* 0x0000000000007941 */ /* 0x000fea0003800000 */
.L_x_5958:
        /* <DEDUP_REMOVED lines=23> */
.L_x_5965:
[----:B---3--:R-:W0:Y:S01]  /*89c0*/  F2I.S64.F64.TRUNC R4, R4 ;  /* 0x0000000400047311 */ /* 0x008e22000030d900 */
[----:B------:R-:W-:Y:S02]  /*89d0*/  IMAD.MOV.U32 R23, RZ, RZ, R31 ;  /* 0x000000ffff177224 */ /* 0x000fe400078e001f */
[----:B0-----:R-:W-:-:S05]  /*89e0*/  IMAD.MOV.U32 R3, RZ, RZ, R4 ;  /* 0x000000ffff037224 */ /* 0x001fca00078e0004 */
[----:B------:R0:W-:Y:S01]  /*89f0*/  STG.E.U8 desc[UR36][R8.64], R3 ;  /* 0x0000000308007986 */ /* 0x0001e2000c101124 */
[----:B------:R-:W-:Y:S05]  /*8a00*/  BRA `(.L_x_5961) ;  /* 0x0000001000407947 */ /* 0x000fea0003800000 */
.L_x_5964:
[----:B------:R-:W-:-:S13]  /*8a10*/  ISETP.NE.AND P0, PT, R0, 0x2, PT ;  /* 0x000000020000780c */ /* 0x000fda0003f05270 */
[----:B------:R-:W-:Y:S05]  /*8a20*/  @!P0 BRA `(.L_x_5967) ;  /* 0x0000000000308947 */ /* 0x000fea0003800000 */
[----:B------:R-:W-:-:S13]  /*8a30*/  ISETP.NE.AND P0, PT, R0, 0x3, PT ;  /* 0x000000030000780c */ /* 0x000fda0003f05270 */
[----:B------:R-:W-:Y:S05]  /*8a40*/  @!P0 BRA `(.L_x_5968) ;  /* 0x0000000000188947 */ /* 0x000fea0003800000 */
[----:B------:R-:W-:-:S13]  /*8a50*/  ISETP.NE.AND P0, PT, R0, 0x4, PT ;  /* 0x000000040000780c */ /* 0x000fda0003f05270 */
[----:B------:R-:W-:Y:S05]  /*8a60*/  @P0 BRA `(.L_x_5966) ;  /* 0x0000000c00c40947 */ /* 0x000fea0003800000 */
[----:B---3--:R-:W0:Y:S01]  /*8a70*/  F2I.S64.F64.TRUNC R4, R4 ;  /* 0x0000000400047311 */ /* 0x008e22000030d900 */
[----:B------:R-:W-:Y:S01]  /*8a80*/  IMAD.MOV.U32 R23, RZ, RZ, R31 ;  /* 0x000000ffff177224 */ /* 0x000fe200078e001f */
[----:B0-----:R0:W-:Y:S01]  /*8a90*/  STG.E.64 desc[UR36][R8.64], R4 ;  /* 0x0000000408007986 */ /* 0x0011e2000c101b24 */
[----:B------:R-:W-:Y:S05]  /*8aa0*/  BRA `(.L_x_5961) ;  /* 0x0000001000187947 */ /* 0x000fea0003800000 */
.L_x_5968:
[----:B------:R-:W0:Y:S01]  /*8ab0*/  F2I.F64.TRUNC R5, R4 ;  /* 0x0000000400057311 */ /* 0x000e22000030d100 */
[----:B------:R-:W-:Y:S01]  /*8ac0*/  IMAD.MOV.U32 R23, RZ, RZ, R31 ;  /* 0x000000ffff177224 */ /* 0x000fe200078e001f */
[----:B0-----:R0:W-:Y:S01]  /*8ad0*/  STG.E desc[UR36][R8.64], R5 ;  /* 0x0000000508007986 */ /* 0x0011e2000c101924 */
[----:B------:R-:W-:Y:S05]  /*8ae0*/  BRA `(.L_x_5961) ;  /* 0x0000001000087947 */ /* 0x000fea0003800000 */
.L_x_5967:
[----:B------:R-:W0:Y:S01]  /*8af0*/  F2I.F64.TRUNC R5, R4 ;  /* 0x0000000400057311 */ /* 0x000e22000030d100 */
[----:B------:R-:W-:Y:S01]  /*8b00*/  IMAD.MOV.U32 R23, RZ, RZ, R31 ;  /* 0x000000ffff177224 */ /* 0x000fe200078e001f */
[----:B0-----:R0:W-:Y:S01]  /*8b10*/  STG.E.U16 desc[UR36][R8.64], R5 ;  /* 0x0000000508007986 */ /* 0x0011e2000c101524 */
[----:B------:R-:W-:Y:S05]  /*8b20*/  BRA `(.L_x_5961) ;  /* 0x0000000c00f87947 */ /* 0x000fea0003800000 */
.L_x_5963:
        /* <DEDUP_REMOVED lines=14> */
.L_x_5970:
        /* <DEDUP_REMOVED lines=9> */
.L_x_5969:
        /* <DEDUP_REMOVED lines=15> */
.L_x_5972:
        /* <DEDUP_REMOVED lines=10> */
.L_x_5971:
[----:B------:R0:W-:Y:S01]  /*8e30*/  STG.E.64 desc[UR36][R8.64], R4 ;  /* 0x0000000408007986 */ /* 0x0001e2000c101b24 */
[----:B------:R-:W-:Y:S01]  /*8e40*/  IMAD.MOV.U32 R23, RZ, RZ, R31 ;  /* 0x000000ffff177224 */ /* 0x000fe200078e001f */
[----:B------:R-:W-:Y:S06]  /*8e50*/  BRA `(.L_x_5961) ;  /* 0x0000000c002c7947 */ /* 0x000fec0003800000 */
.L_x_5962:
        /* <DEDUP_REMOVED lines=13> */
.L_x_5975:
[----:B------:R-:W-:Y:S01]  /*8f30*/  CS2R R6, SRZ ;  /* 0x0000000000067805 */ /* 0x000fe2000001ff00 */
[----:B------:R-:W-:-:S04]  /*8f40*/  IMAD.MOV.U32 R23, RZ, RZ, R31 ;  /* 0x000000ffff177224 */ /* 0x000fc800078e001f */
[----:B------:R1:W-:Y:S01]  /*8f50*/  STG.E.128 desc[UR36][R8.64], R4 ;  /* 0x0000000408007986 */ /* 0x0003e2000c101d24 */
[----:B------:R-:W-:Y:S05]  /*8f60*/  BRA `(.L_x_5961) ;  /* 0x0000000800e87947 */ /* 0x000fea0003800000 */
.L_x_5974:
        /* <DEDUP_REMOVED lines=25> */
.L_x_5979:
[----:B------:R-:W-:Y:S05]  /*9100*/  BSYNC B0 ;  /* 0x0000000000007941 */ /* 0x000fea0003800000 */
.L_x_5978:
[----:B------:R-:W-:Y:S01]  /*9110*/  LOP3.LUT R7, R0, R7, RZ, 0xfc, !PT ;  /* 0x0000000700077212 */ /* 0x000fe200078efcff */
[----:B------:R-:W-:-:S04]  /*9120*/  IMAD.MOV.U32 R23, RZ, RZ, R31 ;  /* 0x000000ffff177224 */ /* 0x000fc800078e001f */
[----:B------:R0:W-:Y:S01]  /*9130*/  STG.E.U8 desc[UR36][R8.64], R7 ;  /* 0x0000000708007986 */ /* 0x0001e2000c101124 */
[----:B------:R-:W-:Y:S05]  /*9140*/  BRA `(.L_x_5961) ;  /* 0x0000000800707947 */ /* 0x000fea0003800000 */
.L_x_5977:
        /* <DEDUP_REMOVED lines=17> */
.L_x_5981:
[----:B------:R-:W-:Y:S01]  /*9260*/  IMAD.MOV.U32 R0, RZ, RZ, 0x7f ;  /* 0x0000007fff007424 */ /* 0x000fe200078e00ff */
[----:B------:R-:W-:-:S04]  /*9270*/  ISETP.GT.U32.AND P0, PT, R3, 0x7f800000, PT ;  /* 0x7f8000000300780c */ /* 0x000fc80003f04070 */
[----:B------:R-:W-:-:S09]  /*9280*/  SEL R0, R0, 0x7c, P0 ;  /* 0x0000007c00007807 */ /* 0x000fd20000000000 */
.L_x_5982:
[----:B------:R-:W-:Y:S05]  /*9290*/  BSYNC B0 ;  /* 0x0000000000007941 */ /* 0x000fea0003800000 */
.L_x_5980:
[----:B------:R-:W-:Y:S01]  /*92a0*/  LOP3.LUT R3, R7, 0x80000000, RZ, 0xc0, !PT ;  /* 0x8000000007037812 */ /* 0x000fe200078ec0ff */
[----:B------:R-:W-:-:S03]  /*92b0*/  IMAD.MOV.U32 R23, RZ, RZ, R31 ;  /* 0x000000ffff177224 */ /* 0x000fc600078e001f */
[----:B------:R-:W-:-:S04]  /*92c0*/  SHF.R.U32.HI R3, RZ, 0x18, R3 ;  /* 0x00000018ff037819 */ /* 0x000fc80000011603 */
[----:B------:R-:W-:-:S05]  /*92d0*/  LOP3.LUT R3, R0, R3, RZ, 0xfc, !PT ;  /* 0x0000000300037212 */ /* 0x000fca00078efcff */
[----:B------:R0:W-:Y:S01]  /*92e0*/  STG.E.U8 desc[UR36][R8.64], R3 ;  /* 0x0000000308007986 */ /* 0x0001e2000c101124 */
[----:B------:R-:W-:Y:S05]  /*92f0*/  BRA `(.L_x_5961) ;  /* 0x0000000800047947 */ /* 0x000fea0003800000 */
.L_x_5976:
        /* <DEDUP_REMOVED lines=9> */
.L_x_5973:
        /* <DEDUP_REMOVED lines=12> */
.L_x_5985:
        /* <DEDUP_REMOVED lines=21> */
.L_x_5988:
[----:B------:R-:W-:-:S04]  /*95a0*/  LOP3.LUT R0, R7, 0x80000000, RZ, 0xc0, !PT ;  /* 0x8000000007007812 */ /* 0x000fc800078ec0ff */
[----:B------:R-:W-:-:S04]  /*95b0*/  SHF.R.U32.HI R0, RZ, 0x18, R0 ;  /* 0x00000018ff007819 */ /* 0x000fc80000011600 */
[----:B------:R-:W-:-:S07]  /*95c0*/  LOP3.LUT R0, R3, R0, RZ, 0xfc, !PT ;  /* 0x0000000003007212 */ /* 0x000fce00078efcff */
.L_x_5987:
[----:B------:R-:W-:Y:S05]  /*95d0*/  BSYNC B0 ;  /* 0x0000000000007941 */ /* 0x000fea0003800000 */
.L_x_5986:
[----:B------:R0:W-:Y:S01]  /*95e0*/  STG.E.U8 desc[UR36][R8.64], R0 ;  /* 0x0000000008007986 */ /* 0x0001e2000c101124 */
[----:B------:R-:W-:Y:S01]  /*95f0*/  IMAD.MOV.U32 R23, RZ, RZ, R31 ;  /* 0x000000ffff177224 */ /* 0x000fe200078e001f */
[----:B------:R-:W-:Y:S06]  /*9600*/  BRA `(.L_x_5961) ;  /* 0x0000000400407947 */ /* 0x000fec0003800000 */
.L_x_5984:
        /* <DEDUP_REMOVED lines=21> */
.L_x_5991:
[----:B------:R-:W-:-:S04]  /*9760*/  LOP3.LUT R0, R7, 0x80000000, RZ, 0xc0, !PT ;  /* 0x8000000007007812 */ /* 0x000fc800078ec0ff */
[----:B------:R-:W-:-:S04]  /*9770*/  SHF.R.U32.HI R0, RZ, 0x18, R0 ;  /* 0x00000018ff007819 */ /* 0x000fc80000011600 */
[----:B------:R-:W-:-:S07]  /*9780*/  LOP3.LUT R0, R3, R0, RZ, 0xfc, !PT ;  /* 0x0000000003007212 */ /* 0x000fce00078efcff */
.L_x_5990:
[----:B------:R-:W-:Y:S05]  /*9790*/  BSYNC B0 ;  /* 0x0000000000007941 */ /* 0x000fea0003800000 */
.L_x_5989:
[----:B------:R0:W-:Y:S01]  /*97a0*/  STG.E.U8 desc[UR36][R8.64], R0 ;  /* 0x0000000008007986 */ /* 0x0001e2000c101124 */
[----:B------:R-:W-:Y:S01]  /*97b0*/  IMAD.MOV.U32 R23, RZ, RZ, R31 ;  /* 0x000000ffff177224 */ /* 0x000fe200078e001f */
[----:B------:R-:W-:Y:S06]  /*97c0*/  BRA `(.L_x_5961) ;  /* 0x0000000000d07947 */ /* 0x000fec0003800000 */
.L_x_5983:
        /* <DEDUP_REMOVED lines=27> */
.L_x_5966:
[----:B------:R-:W-:Y:S01]  /*9980*/  MOV R14, 0x0 ;  /* 0x00000000000e7802 */ /* 0x000fe20000000f00 */
[----:B------:R-:W-:Y:S01]  /*9990*/  ULDC.64 UR4, c[0x4][0x128] ;  /* 0x01004a0000047ab9 */ /* 0x000fe20000000a00 */
[----:B------:R-:W-:Y:S01]  /*99a0*/  ULDC.64 UR6, c[0x4][0x130] ;  /* 0x01004c0000067ab9 */ /* 0x000fe20000000a00 */
[----:B---3--:R-:W-:Y:S02]  /*99b0*/  IMAD.U32 R4, RZ, RZ, UR4 ;  /* 0x00000004ff047e24 */ /* 0x008fe4000f8e00ff */
        /* <DEDUP_REMOVED lines=11> */
[----:B0---4-:R-:W-:Y:S05]  /*9a70*/  CALL.ABS.NOINC R14 ;  /* 0x000000000e007343 */ /* 0x011fea0003c00000 */
.L_x_5994:
[----:B------:R-:W-:Y:S01]  /*9a80*/  IMAD.MOV.U32 R23, RZ, RZ, R31 ;  /* 0x000000ffff177224 */ /* 0x000fe200078e001f */
[----:B------:R-:W-:Y:S06]  /*9a90*/  BRA `(.L_x_5961) ;  /* 0x00000000001c7947 */ /* 0x000fec0003800000 */
.L_x_5993:
[----:B---3--:R-:W0:Y:S01]  /*9aa0*/  F2I.U64.F64.TRUNC R4, R4 ;  /* 0x0000000400047311 */ /* 0x008e22000030d800 */
[----:B------:R-:W-:Y:S01]  /*9ab0*/  IMAD.MOV.U32 R23, RZ, RZ, R31 ;  /* 0x000000ffff177224 */ /* 0x000fe200078e001f */
[----:B0-----:R0:W-:Y:S01]  /*9ac0*/  STG.E.64 desc[UR36][R8.64], R4 ;  /* 0x0000000408007986 */ /* 0x0011e2000c101b24 */
[----:B------:R-:W-:Y:S05]  /*9ad0*/  BRA `(.L_x_5961) ;  /* 0x00000000000c7947 */ /* 0x000fea0003800000 */
.L_x_5992:
[----:B------:R-:W0:Y:S01]  /*9ae0*/  F2I.U32.F64.TRUNC R5, R4 ;  /* 0x0000000400057311 */ /* 0x000e22000030d000 */
[----:B------:R-:W-:Y:S01]  /*9af0*/  IMAD.MOV.U32 R23, RZ, RZ, R31 ;  /* 0x000000ffff177224 */ /* 0x000fe200078e001f */
[----:B0-----:R0:W-:Y:S06]  /*9b00*/  STG.E desc[UR36][R8.64], R5 ;  /* 0x0000000508007986 */ /* 0x0011ec000c101924 */
.L_x_5961:
[----:B------:R-:W-:Y:S05]  /*9b10*/  BSYNC B6 ;  /* 0x0000000000067941 */ /* 0x000fea0003800000 */
.L_x_5960:
[----:B------:R-:W-:Y:S01]  /*9b20*/  ISETP.GE.AND P0, PT, R23, R2, PT ;  /* 0x000000021700720c */ /* 0x000fe20003f06270 */
[----:B------:R-:W-:-:S12]  /*9b30*/  BSSY B6, `(.L_x_5995) ;  /* 0x0000230000067945 */ /* 0x000fd80003800000 */
[----:B------:R-:W-:Y:S05]  /*9b40*/  @P0 BRA `(.L_x_5996) ;  /* 0x0000002000b80947 */ /* 0x000fea0003800000 */
[----:B01-3--:R-:W0:Y:S01]  /*9b50*/  LDC.64 R4, c[0x0][0x218] ;  /* 0x00008600ff047b82 */ /* 0x00be220000000a00 */
[----:B------:R-:W-:Y:S01]  /*9b60*/  IMAD R0, R18, 0x200, R23 ;  /* 0x0000020012007824 */ /* 0x000fe200078e0217 */
[----:B------:R-:W-:Y:S01]  /*9b70*/  PRMT R6, R19, 0x9910, RZ ;  /* 0x0000991013067816 */ /* 0x000fe200000000ff */
[----:B------:R-:W-:Y:S02]  /*9b80*/  ULDC UR4, c[0x0][0x244] ;  /* 0x0000910000047ab9 */ /* 0x000fe40000000800 */
[----:B--2---:R-:W-:Y:S02]  /*9b90*/  IMAD R3, R0, UR4, RZ ;  /* 0x0000000400037c24 */ /* 0x004fe4000f8e02ff */
        /* <DEDUP_REMOVED lines=16> */
.L_x_6000:
[----:B------:R-:W0:Y:S02]  /*9ca0*/  F2I.S64.F64.TRUNC R28, R28 ;  /* 0x0000001c001c7311 */ /* 0x000e24000030d900 */
[----:B0-----:R-:W-:-:S05]  /*9cb0*/  IMAD.MOV.U32 R3, RZ, RZ, R28 ;  /* 0x000000ffff037224 */ /* 0x001fca00078e001c */
[----:B------:R0:W-:Y:S01]  /*9cc0*/  STG.E.U8 desc[UR36][R4.64], R3 ;  /* 0x0000000304007986 */ /* 0x0001e2000c101124 */
[----:B------:R-:W-:Y:S05]  /*9cd0*/  BRA `(.L_x_6002) ;  /* 0x0000000c00f07947 */ /* 0x000fea0003800000 */
.L_x_5999:
        /* <DEDUP_REMOVED lines=9> */
.L_x_6004:
[----:B------:R-:W0:Y:S02]  /*9d70*/  F2I.F64.TRUNC R29, R28 ;  /* 0x0000001c001d7311 */ /* 0x000e24000030d100 */
[----:B0-----:R0:W-:Y:S01]  /*9d80*/  STG.E desc[UR36][R4.64], R29 ;  /* 0x0000001d04007986 */ /* 0x0011e2000c101924 */
[----:B------:R-:W-:Y:S05]  /*9d90*/  BRA `(.L_x_6002) ;  /* 0x0000000c00c07947 */ /* 0x000fea0003800000 */
.L_x_6003:
[----:B------:R-:W0:Y:S02]  /*9da0*/  F2I.F64.TRUNC R29, R28 ;  /* 0x0000001c001d7311 */ /* 0x000e24000030d100 */
[----:B0-----:R0:W-:Y:S01]  /*9db0*/  STG.E.U16 desc[UR36][R4.64], R29 ;  /* 0x0000001d04007986 */ /* 0x0011e2000c101524 */
[----:B------:R-:W-:Y:S05]  /*9dc0*/  BRA `(.L_x_6002) ;  /* 0x0000000c00b47947 */ /* 0x000fea0003800000 */
.L_x_5998:
        /* <DEDUP_REMOVED lines=13> */
.L_x_6006:
        /* <DEDUP_REMOVED lines=8> */
.L_x_6005:
        /* <DEDUP_REMOVED lines=14> */
.L_x_6008:
        /* <DEDUP_REMOVED lines=9> */
.L_x_6007:
[----:B------:R0:W-:Y:S01]  /*a090*/  STG.E.64 desc[UR36][R4.64], R28 ;  /* 0x0000001c04007986 */ /* 0x0001e2000c101b24 */
[----:B------:R-:W-:Y:S05]  /*a0a0*/  BRA `(.L_x_6002) ;  /* 0x0000000800fc7947 */ /* 0x000fea0003800000 */
.L_x_5997:
        /* <DEDUP_REMOVED lines=12> */
.L_x_6011:
[----:B------:R-:W-:-:S05]  /*a170*/  CS2R R30, SRZ ;  /* 0x00000000001e7805 */ /* 0x000fca000001ff00 */
[----:B------:R0:W-:Y:S01]  /*a180*/  STG.E.128 desc[UR36][R4.64], R28 ;  /* 0x0000001c04007986 */ /* 0x0001e2000c101d24 */
[----:B------:R-:W-:Y:S05]  /*a190*/  BRA `(.L_x_6002) ;  /* 0x0000000800c07947 */ /* 0x000fea0003800000 */
.L_x_6010:
        /* <DEDUP_REMOVED lines=25> */
.L_x_6015:
[----:B------:R-:W-:Y:S05]  /*a330*/  BSYNC B0 ;  /* 0x0000000000007941 */ /* 0x000fea0003800000 */
.L_x_6014:
[----:B------:R-:W-:-:S05]  /*a340*/  LOP3.LUT R7, R0, R7, RZ, 0xfc, !PT ;  /* 0x0000000700077212 */ /* 0x000fca00078efcff */
[----:B------:R3:W-:Y:S01]  /*a350*/  STG.E.U8 desc[UR36][R4.64], R7 ;  /* 0x0000000704007986 */ /* 0x0007e2000c101124 */
[----:B------:R-:W-:Y:S05]  /*a360*/  BRA `(.L_x_6002) ;  /* 0x00000008004c7947 */ /* 0x000fea0003800000 */
.L_x_6013:
        /* <DEDUP_REMOVED lines=17> */
.L_x_6017:
[----:B------:R-:W-:Y:S01]  /*a480*/  IMAD.MOV.U32 R0, RZ, RZ, 0x7f ;  /* 0x0000007fff007424 */ /* 0x000fe200078e00ff */
[----:B------:R-:W-:-:S04]  /*a490*/  ISETP.GT.U32.AND P0, PT, R3, 0x7f800000, PT ;  /* 0x7f8000000300780c */ /* 0x000fc80003f04070 */
[----:B------:R-:W-:-:S09]  /*a4a0*/  SEL R0, R0, 0x7c, P0 ;  /* 0x0000007c00007807 */ /* 0x000fd20000000000 */
.L_x_6018:
[----:B------:R-:W-:Y:S05]  /*a4b0*/  BSYNC B0 ;  /* 0x0000000000007941 */ /* 0x000fea0003800000 */
.L_x_6016:
[----:B------:R-:W-:-:S04]  /*a4c0*/  LOP3.LUT R3, R7, 0x80000000, RZ, 0xc0, !PT ;  /* 0x8000000007037812 */ /* 0x000fc800078ec0ff */
[----:B------:R-:W-:-:S04]  /*a4d0*/  SHF.R.U32.HI R3, RZ, 0x18, R3 ;  /* 0x00000018ff037819 */ /* 0x000fc80000011603 */
[----:B------:R-:W-:-:S05]  /*a4e0*/  LOP3.LUT R3, R0, R3, RZ, 0xfc, !PT ;  /* 0x0000000300037212 */ /* 0x000fca00078efcff */
[----:B------:R0:W-:Y:S01]  /*a4f0*/  STG.E.U8 desc[UR36][R4.64], R3 ;  /* 0x0000000304007986 */ /* 0x0001e2000c101124 */
[----:B------:R-:W-:Y:S05]  /*a500*/  BRA `(.L_x_6002) ;  /* 0x0000000400e47947 */ /* 0x000fea0003800000 */
.L_x_6012:
        /* <DEDUP_REMOVED lines=8> */
.L_x_6009:
        /* <DEDUP_REMOVED lines=11> */
.L_x_6021:
        /* <DEDUP_REMOVED lines=21> */
.L_x_6024:
[----:B------:R-:W-:-:S04]  /*a790*/  LOP3.LUT R0, R7, 0x80000000, RZ, 0xc0, !PT ;  /* 0x8000000007007812 */ /* 0x000fc800078ec0ff */
[----:B------:R-:W-:-:S04]  /*a7a0*/  SHF.R.U32.HI R0, RZ, 0x18, R0 ;  /* 0x00000018ff007819 */ /* 0x000fc80000011600 */
[----:B------:R-:W-:-:S07]  /*a7b0*/  LOP3.LUT R0, R3, R0, RZ, 0xfc, !PT ;  /* 0x0000000003007212 */ /* 0x000fce00078efcff */
.L_x_6023:
[----:B------:R-:W-:Y:S05]  /*a7c0*/  BSYNC B0 ;  /* 0x0000000000007941 */ /* 0x000fea0003800000 */
.L_x_6022:
[----:B------:R0:W-:Y:S01]  /*a7d0*/  STG.E.U8 desc[UR36][R4.64], R0 ;  /* 0x0000000004007986 */ /* 0x0001e2000c101124 */
[----:B------:R-:W-:Y:S05]  /*a7e0*/  BRA `(.L_x_6002) ;  /* 0x00000004002c7947 */ /* 0x000fea0003800000 */
.L_x_6020:
        /* <DEDUP_REMOVED lines=21> */
.L_x_6027:
[----:B------:R-:W-:-:S04]  /*a940*/  LOP3.LUT R0, R7, 0x80000000, RZ, 0xc0, !PT ;  /* 0x8000000007007812 */ /* 0x000fc800078ec0ff */
[----:B------:R-:W-:-:S04]  /*a950*/  SHF.R.U32.HI R0, RZ, 0x18, R0 ;  /* 0x00000018ff007819 */ /* 0x000fc80000011600 */
[----:B------:R-:W-:-:S07]  /*a960*/  LOP3.LUT R0, R3, R0, RZ, 0xfc, !PT ;  /* 0x0000000003007212 */ /* 0x000fce00078efcff */
.L_x_6026:
[----:B------:R-:W-:Y:S05]  /*a970*/  BSYNC B0 ;  /* 0x0000000000007941 */ /* 0x000fea0003800000 */
.L_x_6025:
[----:B------:R0:W-:Y:S01]  /*a980*/  STG.E.U8 desc[UR36][R4.64], R0 ;  /* 0x0000000004007986 */ /* 0x0001e2000c101124 */
[----:B------:R-:W-:Y:S05]  /*a990*/  BRA `(.L_x_6002) ;  /* 0x0000000000c07947 */ /* 0x000fea0003800000 */
.L_x_6019:
        /* <DEDUP_REMOVED lines=26> */
.L_x_6001:
        /* <DEDUP_REMOVED lines=16> */
.L_x_6030:
[----:B------:R-:W-:Y:S05]  /*ac40*/  BRA `(.L_x_6002) ;  /* 0x0000000000147947 */ /* 0x000fea0003800000 */
.L_x_6029:
[----:B------:R-:W0:Y:S02]  /*ac50*/  F2I.U64.F64.TRUNC R28, R28 ;  /* 0x0000001c001c7311 */ /* 0x000e24000030d800 */
[----:B0-----:R0:W-:Y:S01]  /*ac60*/  STG.E.64 desc[UR36][R4.64], R28 ;  /* 0x0000001c04007986 */ /* 0x0011e2000c101b24 */
[----:B------:R-:W-:Y:S05]  /*ac70*/  BRA `(.L_x_6002) ;  /* 0x0000000000087947 */ /* 0x000fea0003800000 */
.L_x_6028:
[----:B------:R-:W0:Y:S02]  /*ac80*/  F2I.U32.F64.TRUNC R29, R28 ;  /* 0x0000001c001d7311 */ /* 0x000e24000030d000 */
[----:B0-----:R0:W-:Y:S02]  /*ac90*/  STG.E desc[UR36][R4.64], R29 ;  /* 0x0000001d04007986 */ /* 0x0011e4000c101924 */
.L_x_6002:
[----:B------:R-:W-:-:S05]  /*aca0*/  VIADD R23, R23, 0x80 ;  /* 0x0000008017177836 */ /* 0x000fca0000000000 */
[----:B------:R-:W-:-:S13]  /*acb0*/  ISETP.GE.AND P0, PT, R23, R2, PT ;  /* 0x000000021700720c */ /* 0x000fda0003f06270 */
[----:B------:R-:W-:Y:S05]  /*acc0*/  @P0 BRA `(.L_x_5996) ;  /* 0x0000001000580947 */ /* 0x000fea0003800000 */
[----:B0123--:R-:W0:Y:S01]  /*acd0*/  LDC.64 R4, c[0x0][0x218] ;  /* 0x00008600ff047b82 */ /* 0x00fe220000000a00 */
        /* <DEDUP_REMOVED lines=20> */
.L_x_6034:
[----:B------:R-:W0:Y:S02]  /*ae20*/  F2I.S64.F64.TRUNC R24, R24 ;  /* 0x0000001800187311 */ /* 0x000e24000030d900 */
[----:B0-----:R-:W-:-:S05]  /*ae30*/  IMAD.MOV.U32 R3, RZ, RZ, R24 ;  /* 0x000000ffff037224 */ /* 0x001fca00078e0018 */
[----:B------:R0:W-:Y:S01]  /*ae40*/  STG.E.U8 desc[UR36][R4.64], R3 ;  /* 0x0000000304007986 */ /* 0x0001e2000c101124 */
[----:B------:R-:W-:Y:S05]  /*ae50*/  BRA `(.L_x_6036) ;  /* 0x0000000c00f07947 */ /* 0x000fea0003800000 */
.L_x_6033:
        /* <DEDUP_REMOVED lines=9> */
.L_x_6038:
[----:B------:R-:W0:Y:S02]  /*aef0*/  F2I.F64.TRUNC R25, R24 ;  /* 0x0000001800197311 */ /* 0x000e24000030d100 */
[----:B0-----:R0:W-:Y:S01]  /*af00*/  STG.E desc[UR36][R4.64], R25 ;  /* 0x0000001904007986 */ /* 0x0011e2000c101924 */
[----:B------:R-:W-:Y:S05]  /*af10*/  BRA `(.L_x_6036) ;  /* 0x0000000c00c07947 */ /* 0x000fea0003800000 */
.L_x_6037:
[----:B------:R-:W0:Y:S02]  /*af20*/  F2I.F64.TRUNC R25, R24 ;  /* 0x0000001800197311 */ /* 0x000e24000030d100 */
[----:B0-----:R0:W-:Y:S01]  /*af30*/  STG.E.U16 desc[UR36][R4.64], R25 ;  /* 0x0000001904007986 */ /* 0x0011e2000c101524 */
[----:B------:R-:W-:Y:S05]  /*af40*/  BRA `(.L_x_6036) ;  /* 0x0000000c00b47947 */ /* 0x000fea0003800000 */
.L_x_6032:
        /* <DEDUP_REMOVED lines=13> */
.L_x_6040:
        /* <DEDUP_REMOVED lines=8> */
.L_x_6039:
        /* <DEDUP_REMOVED lines=14> */
.L_x_6042:
        /* <DEDUP_REMOVED lines=9> */
.L_x_6041:
[----:B------:R0:W-:Y:S01]  /*b210*/  STG.E.64 desc[UR36][R4.64], R24 ;  /* 0x0000001804007986 */ /* 0x0001e2000c101b24 */
[----:B------:R-:W-:Y:S05]  /*b220*/  BRA `(.L_x_6036) ;  /* 0x0000000800fc7947 */ /* 0x000fea0003800000 */
.L_x_6031:
        /* <DEDUP_REMOVED lines=12> */
.L_x_6045:
[----:B------:R-:W-:-:S05]  /*b2f0*/  CS2R R26, SRZ ;  /* 0x00000000001a7805 */ /* 0x000fca000001ff00 */
[----:B------:R0:W-:Y:S01]  /*b300*/  STG.E.128 desc[UR36][R4.64], R24 ;  /* 0x0000001804007986 */ /* 0x0001e2000c101d24 */
[----:B------:R-:W-:Y:S05]  /*b310*/  BRA `(.L_x_6036) ;  /* 0x0000000800c07947 */ /* 0x000fea0003800000 */
.L_x_6044:
        /* <DEDUP_REMOVED lines=25> */
.L_x_6049:
[----:B------:R-:W-:Y:S05]  /*b4b0*/  BSYNC B0 ;  /* 0x0000000000007941 */ /* 0x000fea0003800000 */
.L_x_6048:
[----:B------:R-:W-:-:S05]  /*b4c0*/  LOP3.LUT R7, R0, R7, RZ, 0xfc, !PT ;  /* 0x0000000700077212 */ /* 0x000fca00078efcff */
[----:B------:R0:W-:Y:S01]  /*b4d0*/  STG.E.U8 desc[UR36][R4.64], R7 ;  /* 0x0000000704007986 */ /* 0x0001e2000c101124 */
[----:B------:R-:W-:Y:S05]  /*b4e0*/  BRA `(.L_x_6036) ;  /* 0x00000008004c7947 */ /* 0x000fea0003800000 */
.L_x_6047:
        /* <DEDUP_REMOVED lines=17> */
.L_x_6051:
[----:B------:R-:W-:Y:S01]  /*b600*/  IMAD.MOV.U32 R0, RZ, RZ, 0x7f ;  /* 0x0000007fff007424 */ /* 0x000fe200078e00ff */
[----:B------:R-:W-:-:S04]  /*b610*/  ISETP.GT.U32.AND P0, PT, R3, 0x7f800000, PT ;  /* 0x7f8000000300780c */ /* 0x000fc80003f04070 */
[----:B------:R-:W-:-:S09]  /*b620*/  SEL R0, R0, 0x7c, P0 ;  /* 0x0000007c00007807 */ /* 0x000fd20000000000 */
.L_x_6052:
[----:B------:R-:W-:Y:S05]  /*b630*/  BSYNC B0 ;  /* 0x0000000000007941 */ /* 0x000fea0003800000 */
.L_x_6050:
[----:B------:R-:W-:-:S04]  /*b640*/  LOP3.LUT R3, R7, 0x80000000, RZ, 0xc0, !PT ;  /* 0x8000000007037812 */ /* 0x000fc800078ec0ff */
[----:B------:R-:W-:-:S04]  /*b650*/  SHF.R.U32.HI R3, RZ, 0x18, R3 ;  /* 0x00000018ff037819 */ /* 0x000fc80000011603 */
[----:B------:R-:W-:-:S05]  /*b660*/  LOP3.LUT R3, R0, R3, RZ, 0xfc, !PT ;  /* 0x0000000300037212 */ /* 0x000fca00078efcff */
[----:B------:R0:W-:Y:S01]  /*b670*/  STG.E.U8 desc[UR36][R4.64], R3 ;  /* 0x0000000304007986 */ /* 0x0001e2000c101124 */
[----:B------:R-:W-:Y:S05]  /*b680*/  BRA `(.L_x_6036) ;  /* 0x0000000400e47947 */ /* 0x000fea0003800000 */
.L_x_6046:
        /* <DEDUP_REMOVED lines=8> */
.L_x_6043:
        /* <DEDUP_REMOVED lines=11> */
.L_x_6055:
        /* <DEDUP_REMOVED lines=21> */
.L_x_6058:
[----:B------:R-:W-:-:S04]  /*b910*/  LOP3.LUT R0, R7, 0x80000000, RZ, 0xc0, !PT ;  /* 0x8000000007007812 */ /* 0x000fc800078ec0ff */
[----:B------:R-:W-:-:S04]  /*b920*/  SHF.R.U32.HI R0, RZ, 0x18, R0 ;  /* 0x00000018ff007819 */ /* 0x000fc80000011600 */
[----:B------:R-:W-:-:S07]  /*b930*/  LOP3.LUT R0, R3, R0, RZ, 0xfc, !PT ;  /* 0x0000000003007212 */ /* 0x000fce00078efcff */
.L_x_6057:
[----:B------:R-:W-:Y:S05]  /*b940*/  BSYNC B0 ;  /* 0x0000000000007941 */ /* 0x000fea0003800000 */
.L_x_6056:
[----:B------:R0:W-:Y:S01]  /*b950*/  STG.E.U8 desc[UR36][R4.64], R0 ;  /* 0x0000000004007986 */ /* 0x0001e2000c101124 */
[----:B------:R-:W-:Y:S05]  /*b960*/  BRA `(.L_x_6036) ;  /* 0x00000004002c7947 */ /* 0x000fea0003800000 */
.L_x_6054:
        /* <DEDUP_REMOVED lines=21> */
.L_x_6061:
[----:B------:R-:W-:-:S04]  /*bac0*/  LOP3.LUT R0, R7, 0x80000000, RZ, 0xc0, !PT ;  /* 0x8000000007007812 */ /* 0x000fc800078ec0ff */
[----:B------:R-:W-:-:S04]  /*bad0*/  SHF.R.U32.HI R0, RZ, 0x18, R0 ;  /* 0x00000018ff007819 */ /* 0x000fc80000011600 */
[----:B------:R-:W-:-:S07]  /*bae0*/  LOP3.LUT R0, R3, R0, RZ, 0xfc, !PT ;  /* 0x0000000003007212 */ /* 0x000fce00078efcff */
.L_x_6060:
[----:B------:R-:W-:Y:S05]  /*baf0*/  BSYNC B0 ;  /* 0x0000000000007941 */ /* 0x000fea0003800000 */
.L_x_6059:
[----:B------:R0:W-:Y:S01]  /*bb00*/  STG.E.U8 desc[UR36][R4.64], R0 ;  /* 0x0000000004007986 */ /* 0x0001e2000c101124 */
[----:B------:R-:W-:Y:S05]  /*bb10*/  BRA `(.L_x_6036) ;  /* 0x0000000000c07947 */ /* 0x000fea0003800000 */
.L_x_6053:
        /* <DEDUP_REMOVED lines=26> */
.L_x_6035:
        /* <DEDUP_REMOVED lines=16> */
.L_x_6064:
[----:B------:R-:W-:Y:S05]  /*bdc0*/  BRA `(.L_x_6036) ;  /* 0x0000000000147947 */ /* 0x000fea0003800000 */
.L_x_6063:
[----:B------:R-:W0:Y:S02]  /*bdd0*/  F2I.U64.F64.TRUNC R24, R24 ;  /* 0x0000001800187311 */ /* 0x000e24000030d800 */
[----:B0-----:R0:W-:Y:S01]  /*bde0*/  STG.E.64 desc[UR36][R4.64], R24 ;  /* 0x0000001804007986 */ /* 0x0011e2000c101b24 */
[----:B------:R-:W-:Y:S05]  /*bdf0*/  BRA `(.L_x_6036) ;  /* 0x0000000000087947 */ /* 0x000fea0003800000 */
.L_x_6062:
[----:B------:R-:W0:Y:S02]  /*be00*/  F2I.U32.F64.TRUNC R25, R24 ;  /* 0x0000001800197311 */ /* 0x000e24000030d000 */
[----:B0-----:R0:W-:Y:S02]  /*be10*/  STG.E desc[UR36][R4.64], R25 ;  /* 0x0000001904007986 */ /* 0x0011e4000c101924 */
.L_x_6036:
[----:B------:R-:W-:-:S07]  /*be20*/  VIADD R23, R23, 0x80 ;  /* 0x0000008017177836 */ /* 0x000fce0000000000 */
.L_x_5996:
[----:B------:R-:W-:Y:S05]  /*be30*/  BSYNC B6 ;  /* 0x0000000000067941 */ /* 0x000fea0003800000 */
.L_x_5995:
[----:B------:R-:W-:-:S13]  /*be40*/  ISETP.GE.AND P0, PT, R23, R2, PT ;  /* 0x000000021700720c */ /* 0x000fda0003f06270 */
[----:B------:R-:W-:Y:S05]  /*be50*/  @P0 EXIT ;  /* 0x000000000000094d */ /* 0x000fea0003800000 */
[----:B012---:R-:W0:Y:S01]  /*be60*/  LDC.64 R2, c[0x0][0x218] ;  /* 0x00008600ff027b82 */ /* 0x007e220000000a00 */
[----:B------:R-:W-:Y:S01]  /*be70*/  PRMT R0, R19, 0x9910, RZ ;  /* 0x0000991013007816 */ /* 0x000fe200000000ff */
[----:B------:R-:W-:Y:S01]  /*be80*/  IMAD R18, R18, 0x200, R23 ;  /* 0x0000020012127824 */ /* 0x000fe200078e0217 */
[----:B------:R-:W-:Y:S02]  /*be90*/  ULDC UR4, c[0x0][0x244] ;  /* 0x0000910000047ab9 */ /* 0x000fe40000000800 */
[----:B------:R-:W-:Y:S01]  /*bea0*/  ISETP.GT.AND P1, PT, R0, 0x9, PT ;  /* 0x000000090000780c */ /* 0x000fe20003f24270 */
[----:B---3--:R-:W-:-:S05]  /*beb0*/  IMAD R5, R18, UR4, RZ ;  /* 0x0000000412057c24 */ /* 0x008fca000f8e02ff */
        /* <DEDUP_REMOVED lines=14> */
.L_x_6068:
[----:B------:R-:W0:Y:S02]  /*bfa0*/  F2I.S64.F64.TRUNC R16, R16 ;  /* 0x0000001000107311 */ /* 0x000e24000030d900 */
[----:B0-----:R-:W-:-:S05]  /*bfb0*/  IMAD.MOV.U32 R5, RZ, RZ, R16 ;  /* 0x000000ffff057224 */ /* 0x001fca00078e0010 */
[----:B------:R-:W-:Y:S01]  /*bfc0*/  STG.E.U8 desc[UR36][R2.64], R5 ;  /* 0x0000000502007986 */ /* 0x000fe2000c101124 */
[----:B------:R-:W-:Y:S05]  /*bfd0*/  EXIT ;  /* 0x000000000000794d */ /* 0x000fea0003800000 */
.L_x_6067:
        /* <DEDUP_REMOVED lines=9> */
.L_x_6071:
[----:B------:R-:W0:Y:S02]  /*c070*/  F2I.F64.TRUNC R17, R16 ;  /* 0x0000001000117311 */ /* 0x000e24000030d100 */
[----:B0-----:R-:W-:Y:S01]  /*c080*/  STG.E desc[UR36][R2.64], R17 ;  /* 0x0000001102007986 */ /* 0x001fe2000c101924 */
[----:B------:R-:W-:Y:S05]  /*c090*/  EXIT ;  /* 0x000000000000794d */ /* 0x000fea0003800000 */
.L_x_6070:
[----:B------:R-:W0:Y:S02]  /*c0a0*/  F2I.F64.TRUNC R17, R16 ;  /* 0x0000001000117311 */ /* 0x000e24000030d100 */
[----:B0-----:R-:W-:Y:S01]  /*c0b0*/  STG.E.U16 desc[UR36][R2.64], R17 ;  /* 0x0000001102007986 */ /* 0x001fe2000c101524 */
[----:B------:R-:W-:Y:S05]  /*c0c0*/  EXIT ;  /* 0x000000000000794d */ /* 0x000fea0003800000 */
.L_x_6066:
        /* <DEDUP_REMOVED lines=13> */
.L_x_6073:
        /* <DEDUP_REMOVED lines=8> */
.L_x_6072:
        /* <DEDUP_REMOVED lines=14> */
.L_x_6075:
        /* <DEDUP_REMOVED lines=9> */
.L_x_6074:
[----:B------:R-:W-:Y:S01]  /*c390*/  STG.E.64 desc[UR36][R2.64], R16 ;  /* 0x0000001002007986 */ /* 0x000fe2000c101b24 */
[----:B------:R-:W-:Y:S05]  /*c3a0*/  EXIT ;  /* 0x000000000000794d */ /* 0x000fea0003800000 */
.L_x_6065:
        /* <DEDUP_REMOVED lines=12> */
.L_x_6078:
[----:B------:R-:W-:-:S05]  /*c470*/  CS2R R18, SRZ ;  /* 0x0000000000127805 */ /* 0x000fca000001ff00 */
[----:B------:R-:W-:Y:S01]  /*c480*/  STG.E.128 desc[UR36][R2.64], R16 ;  /* 0x0000001002007986 */ /* 0x000fe2000c101d24 */
[----:B------:R-:W-:Y:S05]  /*c490*/  EXIT ;  /* 0x000000000000794d */ /* 0x000fea0003800000 */
.L_x_6077:
        /* <DEDUP_REMOVED lines=25> */
.L_x_6082:
[----:B------:R-:W-:Y:S05]  /*c630*/  BSYNC B0 ;  /* 0x0000000000007941 */ /* 0x000fea0003800000 */
.L_x_6081:
[----:B------:R-:W-:-:S05]  /*c640*/  LOP3.LUT R5, R0, R5, RZ, 0xfc, !PT ;  /* 0x0000000500057212 */ /* 0x000fca00078efcff */
[----:B------:R-:W-:Y:S01]  /*c650*/  STG.E.U8 desc[UR36][R2.64], R5 ;  /* 0x0000000502007986 */ /* 0x000fe2000c101124 */
[----:B------:R-:W-:Y:S05]  /*c660*/  EXIT ;  /* 0x000000000000794d */ /* 0x000fea0003800000 */
.L_x_6080:
        /* <DEDUP_REMOVED lines=17> */
.L_x_6084:
[----:B------:R-:W-:Y:S01]  /*c780*/  IMAD.MOV.U32 R0, RZ, RZ, 0x7f ;  /* 0x0000007fff007424 */ /* 0x000fe200078e00ff */
[----:B------:R-:W-:-:S04]  /*c790*/  ISETP.GT.U32.AND P0, PT, R4, 0x7f800000, PT ;  /* 0x7f8000000400780c */ /* 0x000fc80003f04070 */
[----:B------:R-:W-:-:S09]  /*c7a0*/  SEL R0, R0, 0x7c, P0 ;  /* 0x0000007c00007807 */ /* 0x000fd20000000000 */
.L_x_6085:
[----:B------:R-:W-:Y:S05]  /*c7b0*/  BSYNC B0 ;  /* 0x0000000000007941 */ /* 0x000fea0003800000 */
.L_x_6083:
[----:B------:R-:W-:-:S04]  /*c7c0*/  LOP3.LUT R4, R5, 0x80000000, RZ, 0xc0, !PT ;  /* 0x8000000005047812 */ /* 0x000fc800078ec0ff */
[----:B------:R-:W-:-:S04]  /*c7d0*/  SHF.R.U32.HI R5, RZ, 0x18, R4 ;  /* 0x00000018ff057819 */ /* 0x000fc80000011604 */
[----:B------:R-:W-:-:S05]  /*c7e0*/  LOP3.LUT R5, R0, R5, RZ, 0xfc, !PT ;  /* 0x0000000500057212 */ /* 0x000fca00078efcff */
[----:B------:R-:W-:Y:S01]  /*c7f0*/  STG.E.U8 desc[UR36][R2.64], R5 ;  /* 0x0000000502007986 */ /* 0x000fe2000c101124 */
[----:B------:R-:W-:Y:S05]  /*c800*/  EXIT ;  /* 0x000000000000794d */ /* 0x000fea0003800000 */
.L_x_6079:
        /* <DEDUP_REMOVED lines=8> */
.L_x_6076:
        /* <DEDUP_REMOVED lines=11> */
.L_x_6088:
        /* <DEDUP_REMOVED lines=21> */
.L_x_6091:
[----:B------:R-:W-:-:S04]  /*ca90*/  LOP3.LUT R0, R7, 0x80000000, RZ, 0xc0, !PT ;  /* 0x8000000007007812 */ /* 0x000fc800078ec0ff */
[----:B------:R-:W-:-:S04]  /*caa0*/  SHF.R.U32.HI R5, RZ, 0x18, R0 ;  /* 0x00000018ff057819 */ /* 0x000fc80000011600 */
[----:B------:R-:W-:-:S04]  /*cab0*/  LOP3.LUT R4, R4, R5, RZ, 0xfc, !PT ;  /* 0x0000000504047212 */ /* 0x000fc800078efcff */
[----:B------:R-:W-:-:S07]  /*cac0*/  PRMT R0, R4, 0x7610, R0 ;  /* 0x0000761004007816 */ /* 0x000fce0000000000 */
.L_x_6090:
[----:B------:R-:W-:Y:S05]  /*cad0*/  BSYNC B0 ;  /* 0x0000000000007941 */ /* 0x000fea0003800000 */
.L_x_6089:
[----:B------:R-:W-:Y:S01]  /*cae0*/  STG.E.U8 desc[UR36][R2.64], R0 ;  /* 0x0000000002007986 */ /* 0x000fe2000c101124 */
[----:B------:R-:W-:Y:S05]  /*caf0*/  EXIT ;  /* 0x000000000000794d */ /* 0x000fea0003800000 */
.L_x_6087:
        /* <DEDUP_REMOVED lines=21> */
.L_x_6094:
[----:B------:R-:W-:-:S04]  /*cc50*/  LOP3.LUT R0, R7, 0x80000000, RZ, 0xc0, !PT ;  /* 0x8000000007007812 */ /* 0x000fc800078ec0ff */
[----:B------:R-:W-:-:S04]  /*cc60*/  SHF.R.U32.HI R5, RZ, 0x18, R0 ;  /* 0x00000018ff057819 */ /* 0x000fc80000011600 */
[----:B------:R-:W-:-:S04]  /*cc70*/  LOP3.LUT R4, R4, R5, RZ, 0xfc, !PT ;  /* 0x0000000504047212 */ /* 0x000fc800078efcff */
[----:B------:R-:W-:-:S07]  /*cc80*/  PRMT R0, R4, 0x7610, R0 ;  /* 0x0000761004007816 */ /* 0x000fce0000000000 */
.L_x_6093:
[----:B------:R-:W-:Y:S05]  /*cc90*/  BSYNC B0 ;  /* 0x0000000000007941 */ /* 0x000fea0003800000 */
.L_x_6092:
[----:B------:R-:W-:Y:S01]  /*cca0*/  STG.E.U8 desc[UR36][R2.64], R0 ;  /* 0x0000000002007986 */ /* 0x000fe2000c101124 */
[----:B------:R-:W-:Y:S05]  /*ccb0*/  EXIT ;  /* 0x000000000000794d */ /* 0x000fea0003800000 */
.L_x_6086:
        /* <DEDUP_REMOVED lines=26> */
.L_x_6069:
        /* <DEDUP_REMOVED lines=16> */
.L_x_6097:
[----:B------:R-:W-:Y:S05]  /*cf60*/  EXIT ;  /* 0x000000000000794d */ /* 0x000fea0003800000 */
.L_x_6096:
[----:B------:R-:W0:Y:S02]  /*cf70*/  F2I.U64.F64.TRUNC R16, R16 ;  /* 0x0000001000107311 */ /* 0x000e24000030d800 */
[----:B0-----:R-:W-:Y:S01]  /*cf80*/  STG.E.64 desc[UR36][R2.64], R16 ;  /* 0x0000001002007986 */ /* 0x001fe2000c101b24 */
[----:B------:R-:W-:Y:S05]  /*cf90*/  EXIT ;  /* 0x000000000000794d */ /* 0x000fea0003800000 */
.L_x_6095:
[----:B------:R-:W0:Y:S02]  /*cfa0*/  F2I.U32.F64.TRUNC R17, R16 ;  /* 0x0000001000117311 */ /* 0x000e24000030d000 */
[----:B0-----:R-:W-:Y:S01]  /*cfb0*/  STG.E desc[UR36][R2.64], R17 ;  /* 0x0000001102007986 */ /* 0x001fe2000c101924 */
[----:B------:R-:W-:Y:S05]  /*cfc0*/  EXIT ;  /* 0x000000000000794d */ /* 0x000fea0003800000 */
.L_x_6098:
        /* <DEDUP_REMOVED lines=11> */
.L_x_19810:


//--------------------- .text._ZN2at6native18elementwise_kernelILi128ELi2EZNS0_22gpu_kernel_impl_nocastINS0_13BinaryFunctorIdddZZZNS0_17hypot_kernel_cudaERNS_18TensorIteratorBaseEENKUlvE_clEvENKUlvE_clEvEUlddE_EEEEvS5_RKT_EUliE_EEviT1_ --------------------------
	.section	.text._ZN2at6native18elementwise_kernelILi128ELi2EZNS0_22gpu_kernel_impl_nocastINS0_13BinaryFunctorIdddZZZNS0_17hypot_kernel_cudaERNS_18TensorIteratorBaseEENKUlvE_clEvENKUlvE_clEvEUlddE_EEEEvS5_RKT_EUliE_EEviT1_,"ax",@progbits
	.align	128
        .global         _ZN2at6native18elementwise_kernelILi128ELi2EZNS0_22gpu_kernel_impl_nocastINS0_13BinaryFunctorIdddZZZNS0_17hypot_kernel_cudaERNS_18TensorIteratorBaseEENKUlvE_clEvENKUlvE_clEvEUlddE_EEEEvS5_RKT_EUliE_EEviT1_
        .type           _ZN2at6native18elementwise_kernelILi128ELi2EZNS0_22gpu_kernel_impl_nocastINS0_13BinaryFunctorIdddZZZNS0_17hypot_kernel_cudaERNS_18TensorIteratorBaseEENKUlvE_clEvENKUlvE_clEvEUlddE_EEEEvS5_RKT_EUliE_EEviT1_,@function
        .size           _ZN2at6native18elementwise_kernelILi128ELi2EZNS0_22gpu_kernel_impl_nocastINS0_13BinaryFunctorIdddZZZNS0_17hypot_kernel_cudaERNS_18TensorIteratorBaseEENKUlvE_clEvENKUlvE_clEvEUlddE_EEEEvS5_RKT_EUliE_EEviT1_,(.L_x_19811 - _ZN2at6native18elementwise_kernelILi128ELi2EZNS0_22gpu_kernel_impl_nocastINS0_13BinaryFunctorIdddZZZNS0_17hypot_kernel_cudaERNS_18TensorIteratorBaseEENKUlvE_clEvENKUlvE_clEvEUlddE_EEEEvS5_RKT_EUliE_EEviT1_)
        .other          _ZN2at6native18elementwise_kernelILi128ELi2EZNS0_22gpu_kernel_impl_nocastINS0_13BinaryFunctorIdddZZZNS0_17hypot_kernel_cudaERNS_18TensorIteratorBaseEENKUlvE_clEvENKUlvE_clEvEUlddE_EEEEvS5_RKT_EUliE_EEviT1_,@"STO_CUDA_ENTRY STV_DEFAULT"
_ZN2at6native18elementwise_kernelILi128ELi2EZNS0_22gpu_kernel_impl_nocastINS0_13BinaryFunctorIdddZZZNS0_17hypot_kernel_cudaERNS_18TensorIteratorBaseEENKUlvE_clEvENKUlvE_clEvEUlddE_EEEEvS5_RKT_EUliE_EEviT1_:
.text._ZN2at6native18elementwise_kernelILi128ELi2EZNS0_22gpu_kernel_impl_nocastINS0_13BinaryFunctorIdddZZZNS0_17hypot_kernel_cudaERNS_18TensorIteratorBaseEENKUlvE_clEvENKUlvE_clEvEUlddE_EEEEvS5_RKT_EUliE_EEviT1_:
        /* <DEDUP_REMOVED lines=39> */
[C---:B------:R-:W-:Y:S02]  /*0270*/  IMAD R5, R9.reuse, UR5, RZ ;  /* 0x0000000509057c24 */ /* 0x040fe4000f8e02ff */
[C---:B------:R-:W-:Y:S02]  /*0280*/  IMAD R11, R9.reuse, UR11, RZ ;  /* 0x0000000b090b7c24 */ /* 0x040fe4000f8e02ff */
[----:B------:R-:W-:Y:S02]  /*0290*/  IMAD R4, R9, UR10, R4 ;  /* 0x0000000a09047c24 */ /* 0x000fe4000f8e0204 */
        /* <DEDUP_REMOVED lines=305> */
[----:B------:R-:W-:-:S06]  /*15b0*/  ULDC UR4, c[0x0][0x45c] ;  /* 0x0001170000047ab9 */ /* 0x000fcc0000000800 */
        /* <DEDUP_REMOVED lines=16> */
.L_x_6101:
[----:B------:R-:W-:Y:S01]  /*16c0*/  ULDC.64 UR4, c[0x0][0x480] ;  /* 0x0001200000047ab9 */ /* 0x000fe20000000a00 */
[----:B------:R-:W-:Y:S01]  /*16d0*/  ULDC.64 UR10, c[0x0][0x488] ;  /* 0x00012200000a7ab9 */ /* 0x000fe20000000a00 */
[----:B------:R-:W-:Y:S02]  /*16e0*/  IADD3 R10, P0, R4, UR4, RZ ;  /* 0x00000004040a7c10 */ /* 0x000fe4000ff1e0ff */
[----:B------:R-:W-:Y:S02]  /*16f0*/  IADD3 R12, P1, R0, UR10, RZ ;  /* 0x0000000a000c7c10 */ /* 0x000fe4000ff3e0ff */
[----:B------:R-:W-:Y:S02]  /*1700*/  IADD3.X R11, RZ, UR5, RZ, P0, !PT ;  /* 0x00000005ff0b7c10 */ /* 0x000fe400087fe4ff */
[----:B------:R-:W-:-:S03]  /*1710*/  IADD3.X R13, RZ, UR11, RZ, P1, !PT ;  /* 0x0000000bff0d7c10 */ /* 0x000fc60008ffe4ff */
[----:B------:R0:W2:Y:S04]  /*1720*/  LDG.E.64 R6, desc[UR8][R10.64] ;  /* 0x000000080a067981 */ /* 0x0000a8000c1e1b00 */
[----:B------:R-:W3:Y:S01]  /*1730*/  LDG.E.64 R8, desc[UR8][R12.64] ;  /* 0x000000080c087981 */ /* 0x000ee2000c1e1b00 */
[----:B------:R-:W-:Y:S01]  /*1740*/  UMOV UR4, 0xffffffff ;  /* 0xffffffff00047882 */ /* 0x000fe20000000000 */
[----:B------:R-:W-:Y:S01]  /*1750*/  UMOV UR5, 0x7fefffff ;  /* 0x7fefffff00057882 */ /* 0x000fe20000000000 */
[----:B------:R-:W-:Y:S01]  /*1760*/  MOV R18, 0x0 ;  /* 0x0000000000127802 */ /* 0x000fe20000000f00 */
[----:B------:R-:W-:Y:S01]  /*1770*/  UMOV UR6, UR5 ;  /* 0x0000000500067c82 */ /* 0x000fe20008000000 */
[----:B------:R-:W-:Y:S01]  /*1780*/  MOV R19, 0x3fd80000 ;  /* 0x3fd8000000137802 */ /* 0x000fe20000000f00 */
[----:B------:R-:W-:Y:S01]  /*1790*/  IMAD.U32 R4, RZ, RZ, UR6 ;  /* 0x00000006ff047e24 */ /* 0x000fe2000f8e00ff */
[----:B0-----:R-:W-:Y:S01]  /*17a0*/  MOV R10, RZ ;  /* 0x000000ff000a7202 */ /* 0x001fe20000000f00 */
[----:B--2---:R-:W-:-:S02]  /*17b0*/  DADD R14, -RZ, |R6| ;  /* 0x00000000ff0e7229 */ /* 0x004fc40000000506 */
[----:B---3--:R-:W-:-:S10]  /*17c0*/  DADD R16, -RZ, |R8| ;  /* 0x00000000ff107229 */ /* 0x008fd40000000508 */
        /* <DEDUP_REMOVED lines=37> */
[----:B------:R-:W-:Y:S02]  /*1a20*/  @!P1 FSEL R7, R9, R17, !P0 ;  /* 0x0000001109079208 */ /* 0x000fe40004000000 */
[----:B------:R-:W-:-:S03]  /*1a30*/  IADD3 R9, R3, 0x80, RZ ;  /* 0x0000008003097810 */ /* 0x000fc60007ffe0ff */
[----:B------:R0:W-:Y:S04]  /*1a40*/  STG.E.64 desc[UR8][R4.64], R6 ;  /* 0x0000000604007986 */ /* 0x0001e8000c101b08 */
.L_x_6100:
[----:B------:R-:W-:Y:S05]  /*1a50*/  BSYNC B0 ;  /* 0x0000000000007941 */ /* 0x000fea0003800000 */
.L_x_6099:
[----:B------:R-:W-:-:S13]  /*1a60*/  ISETP.GE.AND P0, PT, R9, UR7, PT ;  /* 0x0000000709007c0c */ /* 0x000fda000bf06270 */
[----:B------:R-:W-:Y:S05]  /*1a70*/  @P0 EXIT ;  /* 0x000000000000094d */ /* 0x000fea0003800000 */
[----:B------:R-:W1:Y:S01]  /*1a80*/  LDC R8, c[0x0][0x218] ;  /* 0x00008600ff087b82 */ /* 0x000e620000000800 */
[----:B------:R-:W-:Y:S02]  /*1a90*/  MOV R0, RZ ;  /* 0x000000ff00007202 */ /* 0x000fe40000000f00 */
[----:B------:R-:W-:Y:S02]  /*1aa0*/  CS2R R2, SRZ ;  /* 0x0000000000027805 */ /* 0x000fe4000001ff00 */
[----:B-1----:R-:W-:-:S13]  /*1ab0*/  ISETP.NE.AND P0, PT, R8, RZ, PT ;  /* 0x000000ff0800720c */ /* 0x002fda0003f05270 */
[----:B------:R-:W-:Y:S05]  /*1ac0*/  @!P0 BRA `(.L_x_6102) ;  /* 0x0000001400708947 */ /* 0x000fea0003800000 */
[----:B------:R-:W-:Y:S01]  /*1ad0*/  HFMA2.MMA R2, -RZ, RZ, 0, 0 ;  /* 0x00000000ff027435 */ /* 0x000fe200000001ff */
[----:B------:R-:W-:Y:S01]  /*1ae0*/  MOV R3, R9 ;  /* 0x0000000900037202 */ /* 0x000fe20000000f00 */
[----:B------:R-:W-:Y:S01]  /*1af0*/  ULDC.64 UR4, c[0x0][0x220] ;  /* 0x0000880000047ab9 */ /* 0x000fe20000000a00 */
[----:B------:R-:W-:Y:S01]  /*1b00*/  ISETP.NE.AND P0, PT, R8, 0x1, PT ;  /* 0x000000010800780c */ /* 0x000fe20003f05270 */
[----:B------:R-:W-:-:S06]  /*1b10*/  ULDC UR6, c[0x0][0x350] ;  /* 0x0000d40000067ab9 */ /* 0x000fcc0000000800 */
[----:B0-----:R-:W-:Y:S01]  /*1b20*/  IMAD.HI.U32 R4, R9, UR4, R2 ;  /* 0x0000000409047c27 */ /* 0x001fe2000f8e0002 */
        /* <DEDUP_REMOVED lines=331> */
[----:B------:R-:W-:-:S03]  /*2fe0*/  IADD3 R11, -R9, RZ, RZ ;  /* 0x000000ff090b7210 */ /* 0x000fc60007ffe1ff */
[----:B------:R-:W-:Y:S02]  /*2ff0*/  @P0 IMAD.MOV R8, RZ, RZ, -R4 ;  /* 0x000000ffff080224 */ /* 0x000fe400078e0a04 */
[----:B------:R-:W-:Y:S01]  /*3000*/  IMAD R5, R11, UR6, R5 ;  /* 0x000000060b057c24 */ /* 0x000fe2000f8e0205 */
[----:B------:R-:W-:Y:S01]  /*3010*/  ULDC.64 UR6, c[0x0][0x460] ;  /* 0x0001180000067ab9 */ /* 0x000fe20000000a00 */
[----:B-1----:R-:W-:Y:S02]  /*3020*/  @P0 IMAD R9, R13, R8, R9 ;  /* 0x000000080d090224 */ /* 0x002fe400078e0209 */
[C---:B------:R-:W-:Y:S02]  /*3030*/  IMAD R3, R5.reuse, UR4, R3 ;  /* 0x0000000405037c24 */ /* 0x040fe4000f8e0203 */
[C---:B------:R-:W-:Y:S02]  /*3040*/  IMAD R2, R5.reuse, UR6, R2 ;  /* 0x0000000605027c24 */ /* 0x040fe4000f8e0202 */
[----:B------:R-:W-:-:S02]  /*3050*/  IMAD R0, R5, UR7, R0 ;  /* 0x0000000705007c24 */ /* 0x000fc4000f8e0200 */
[C---:B--2---:R-:W-:Y:S02]  /*3060*/  @P0 IMAD R3, R9.reuse, R6, R3 ;  /* 0x0000000609030224 */ /* 0x044fe400078e0203 */
[C---:B------:R-:W-:Y:S02]  /*3070*/  @P0 IMAD R2, R9.reuse, R7, R2 ;  /* 0x0000000709020224 */ /* 0x040fe400078e0202 */
[----:B---3--:R-:W-:-:S07]  /*3080*/  @P0 IMAD R0, R9, R12, R0 ;  /* 0x0000000c09000224 */ /* 0x008fce00078e0200 */
.L_x_6102:
[----:B------:R-:W-:Y:S01]  /*3090*/  ULDC.64 UR4, c[0x0][0x480] ;  /* 0x0001200000047ab9 */ /* 0x000fe20000000a00 */
[----:B------:R-:W-:Y:S01]  /*30a0*/  ULDC.64 UR6, c[0x0][0x488] ;  /* 0x0001220000067ab9 */ /* 0x000fe20000000a00 */
[----:B------:R-:W-:Y:S02]  /*30b0*/  IADD3 R8, P0, R2, UR4, RZ ;  /* 0x0000000402087c10 */ /* 0x000fe4000ff1e0ff */
[----:B------:R-:W-:Y:S02]  /*30c0*/  IADD3 R10, P1, R0, UR6, RZ ;  /* 0x00000006000a7c10 */ /* 0x000fe4000ff3e0ff */
[----:B------:R-:W-:Y:S02]  /*30d0*/  IADD3.X R9, RZ, UR5, RZ, P0, !PT ;  /* 0x00000005ff097c10 */ /* 0x000fe400087fe4ff */
[----:B------:R-:W-:-:S03]  /*30e0*/  IADD3.X R11, RZ, UR7, RZ, P1, !PT ;  /* 0x00000007ff0b7c10 */ /* 0x000fc60008ffe4ff */
[----:B0-----:R0:W2:Y:S04]  /*30f0*/  LDG.E.64 R4, desc[UR8][R8.64] ;  /* 0x0000000808047981 */ /* 0x0010a8000c1e1b00 */
[----:B------:R-:W3:Y:S01]  /*3100*/  LDG.E.64 R6, desc[UR8][R10.64] ;  /* 0x000000080a067981 */ /* 0x000ee2000c1e1b00 */
[----:B------:R-:W-:Y:S01]  /*3110*/  UMOV UR4, 0xffffffff ;  /* 0xffffffff00047882 */ /* 0x000fe20000000000 */
[----:B------:R-:W-:Y:S01]  /*3120*/  UMOV UR5, 0x7fefffff ;  /* 0x7fefffff00057882 */ /* 0x000fe20000000000 */
[----:B------:R-:W-:Y:S01]  /*3130*/  MOV R16, 0x0 ;  /* 0x0000000000107802 */ /* 0x000fe20000000f00 */
[----:B------:R-:W-:Y:S01]  /*3140*/  UMOV UR6, UR5 ;  /* 0x0000000500067c82 */ /* 0x000fe20008000000 */
[----:B------:R-:W-:Y:S02]  /*3150*/  MOV R17, 0x3fd80000 ;  /* 0x3fd8000000117802 */ /* 0x000fe40000000f00 */
        /* <DEDUP_REMOVED lines=13> */
[----:B------:R-:W-:Y:S02]  /*3230*/  MOV R12, UR6 ;  /* 0x00000006000c7c02 */ /* 0x000fe40008000f00 */
[----:B------:R-:W-:-:S02]  /*3240*/  DMUL R10, R8, R4 ;  /* 0x00000004080a7228 */ /* 0x000fc40000000000 */
        /* <DEDUP_REMOVED lines=29> */
.L_x_6103:
        /* <DEDUP_REMOVED lines=14> */
.L_x_19811:


//--------------------- .text._ZN2at6native27unrolled_elementwise_kernelINS0_13BinaryFunctorIdddZZZNS0_17hypot_kernel_cudaERNS_18TensorIteratorBaseEENKUlvE_clEvENKUlvE_clEvEUlddE_EESt5arrayIPcLm3EELi4E23TrivialOffsetCalculatorILi2EjESC_ILi1EjENS0_6memory15LoadWithoutCastENSF_16StoreWithoutCastEEEviT_T0_T2_T3_T4_T5_ --------------------------
	.section	.text._ZN2at6native27unrolled_elementwise_kernelINS0_13BinaryFunctorIdddZZZNS0_17hypot_kernel_cudaERNS_18TensorIteratorBaseEENKUlvE_clEvENKUlvE_clEvEUlddE_EESt5arrayIPcLm3EELi4E23TrivialOffsetCalculatorILi2EjESC_ILi1EjENS0_6memory15LoadWithoutCastENSF_16StoreWithoutCastEEEviT_T0_T2_T3_T4_T5_,"ax",@progbits
	.align	128
        .global         _ZN2at6native27unrolled_elementwise_kernelINS0_13BinaryFunctorIdddZZZNS0_17hypot_kernel_cudaERNS_18TensorIteratorBaseEENKUlvE_clEvENKUlvE_clEvEUlddE_EESt5arrayIPcLm3EELi4E23TrivialOffsetCalculatorILi2EjESC_ILi1EjENS0_6memory15LoadWithoutCastENSF_16StoreWithoutCastEEEviT_T0_T2_T3_T4_T5_
        .type           _ZN2at6native27unrolled_elementwise_kernelINS0_13BinaryFunctorIdddZZZNS0_17hypot_kernel_cudaERNS_18TensorIteratorBaseEENKUlvE_clEvENKUlvE_clEvEUlddE_EESt5arrayIPcLm3EELi4E23TrivialOffsetCalculatorILi2EjESC_ILi1EjENS0_6memory15LoadWithoutCastENSF_16StoreWithoutCastEEEviT_T0_T2_T3_T4_T5_,@function
        .size           _ZN2at6native27unrolled_elementwise_kernelINS0_13BinaryFunctorIdddZZZNS0_17hypot_kernel_cudaERNS_18TensorIteratorBaseEENKUlvE_clEvENKUlvE_clEvEUlddE_EESt5arrayIPcLm3EELi4E23TrivialOffsetCalculatorILi2EjESC_ILi1EjENS0_6memory15LoadWithoutCastENSF_16StoreWithoutCastEEEviT_T0_T2_T3_T4_T5_,(.L_x_19812 - _ZN2at6native27unrolled_elementwise_kernelINS0_13BinaryFunctorIdddZZZNS0_17hypot_kernel_cudaERNS_18TensorIteratorBaseEENKUlvE_clEvENKUlvE_clEvEUlddE_EESt5arrayIPcLm3EELi4E23TrivialOffsetCalculatorILi2EjESC_ILi1EjENS0_6memory15LoadWithoutCastENSF_16StoreWithoutCastEEEviT_T0_T2_T3_T4_T5_)
        .other          _ZN2at6native27unrolled_elementwise_kernelINS0_13BinaryFunctorIdddZZZNS0_17hypot_kernel_cudaERNS_18TensorIteratorBaseEENKUlvE_clEvENKUlvE_clEvEUlddE_EESt5arrayIPcLm3EELi4E23TrivialOffsetCalculatorILi2EjESC_ILi1EjENS0_6memory15LoadWithoutCastENSF_16StoreWithoutCastEEEviT_T0_T2_T3_T4_T5_,@"STO_CUDA_ENTRY STV_DEFAULT"
_ZN2at6native27unrolled_elementwise_kernelINS0_13BinaryFunctorIdddZZZNS0_17hypot_kernel_cudaERNS_18TensorIteratorBaseEENKUlvE_clEvENKUlvE_clEvEUlddE_EESt5arrayIPcLm3EELi4E23TrivialOffsetCalculatorILi2EjESC_ILi1EjENS0_6memory15LoadWithoutCastENSF_16StoreWithoutCastEEEviT_T0_T2_T3_T4_T5_:
.text._ZN2at6native27unrolled_elementwise_kernelINS0_13BinaryFunctorIdddZZZNS0_17hypot_kernel_cudaERNS_18TensorIteratorBaseEENKUlvE_clEvENKUlvE_clEvEUlddE_EESt5arrayIPcLm3EELi4E23TrivialOffsetCalculatorILi2EjESC_ILi1EjENS0_6memory15LoadWithoutCastENSF_16StoreWithoutCastEEEviT_T0_T2_T3_T4_T5_:
[----:B------:R-:W-:Y:S01]  /*0000*/  LDC R1, c[0x0][0x28] ;  /* 0x00000a00ff017b82 */ /* 0x000fe20000000800 */
[----:B------:R-:W0:Y:S07]  /*0010*/  S2R R0, SR_CTAID.X ;  /* 0x0000000000007919 */ /* 0x000e2e0000002500 */
[----:B------:R-:W0:Y:S01]  /*0020*/  LDC R3, c[0x0][0x210] ;  /* 0x00008400ff037b82 */ /* 0x000e220000000800 */
[----:B------:R-:W-:Y:S01]  /*0030*/  ULDC.64 UR8, c[0x0][0x208] ;  /* 0x0000820000087ab9 */ /* 0x000fe20000000a00 */
[----:B------:R-:W-:Y:S01]  /*0040*/  CS2R R8, SRZ ;  /* 0x0000000000087805 */ /* 0x000fe2000001ff00 */
[----:B------:R-:W1:Y:S01]  /*0050*/  S2R R25, SR_TID.X ;  /* 0x0000000000197919 */ /* 0x000e620000002100 */
[----:B0-----:R-:W-:-:S02]  /*0060*/  IMAD R2, R0, -0x200, R3 ;  /* 0xfffffe0000027824 */ /* 0x001fc400078e0203 */
[----:B-1----:R-:W-:-:S03]  /*0070*/  IMAD.MOV.U32 R3, RZ, RZ, R25 ;  /* 0x000000ffff037224 */ /* 0x002fc600078e0019 */
[----:B------:R-:W-:-:S13]  /*0080*/  ISETP.GE.AND P1, PT, R25, R2, PT ;  /* 0x000000021900720c */ /* 0x000fda0003f26270 */
[----:B------:R-:W-:Y:S01]  /*0090*/  @!P1 IMAD R5, R0, 0x200, R3 ;  /* 0x0000020000059824 */ /* 0x000fe200078e0203 */
[----:B------:R-:W0:Y:S01]  /*00a0*/  @!P1 LDC.64 R16, c[0x0][0x220] ;  /* 0x00008800ff109b82 */ /* 0x000e220000000a00 */
[----:B------:R-:W-:-:S05]  /*00b0*/  @!P1 VIADD R3, R3, 0x80 ;  /* 0x0000008003039836 */ /* 0x000fca0000000000 */
[C---:B------:R-:W-:Y:S02]  /*00c0*/  ISETP.GE.AND P0, PT, R3.reuse, R2, PT ;  /* 0x000000020300720c */ /* 0x040fe40003f06270 */
[----:B------:R-:W1:Y:S11]  /*00d0*/  @!P1 LDC.64 R18, c[0x0][0x228] ;  /* 0x00008a00ff129b82 */ /* 0x000e760000000a00 */
[----:B------:R-:W-:Y:S01]  /*00e0*/  @!P0 IMAD R21, R0, 0x200, R3 ;  /* 0x0000020000158824 */ /* 0x000fe200078e0203 */
[----:B------:R-:W2:Y:S01]  /*00f0*/  @!P0 LDC.64 R12, c[0x0][0x220] ;  /* 0x00008800ff0c8b82 */ /* 0x000ea20000000a00 */
[----:B------:R-:W-:Y:S01]  /*0100*/  @!P0 VIADD R3, R3, 0x80 ;  /* 0x0000008003038836 */ /* 0x000fe20000000000 */
[----:B------:R-:W-:Y:S01]  /*0110*/  CS2R R14, SRZ ;  /* 0x00000000000e7805 */ /* 0x000fe2000001ff00 */
[----:B0-----:R-:W-:-:S03]  /*0120*/  @!P1 IMAD.WIDE.U32 R16, R5, 0x8, R16 ;  /* 0x0000000805109825 */ /* 0x001fc600078e0010 */
[----:B------:R-:W-:Y:S02]  /*0130*/  ISETP.GE.AND P2, PT, R3, R2, PT ;  /* 0x000000020300720c */ /* 0x000fe40003f46270 */
[----:B------:R-:W0:Y:S01]  /*0140*/  @!P0 LDC.64 R6, c[0x0][0x228] ;  /* 0x00008a00ff068b82 */ /* 0x000e220000000a00 */
[----:B------:R-:W5:Y:S01]  /*0150*/  @!P1 LDG.E.64 R8, desc[UR8][R16.64] ;  /* 0x0000000810089981 */ /* 0x000f62000c1e1b00 */
[----:B-1----:R-:W-:Y:S01]  /*0160*/  @!P1 IMAD.WIDE.U32 R18, R5, 0x8, R18 ;  /* 0x0000000805129825 */ /* 0x002fe200078e0012 */
[----:B------:R-:W-:-:S08]  /*0170*/  CS2R R4, SRZ ;  /* 0x0000000000047805 */ /* 0x000fd0000001ff00 */
[----:B------:R-:W1:Y:S01]  /*0180*/  @!P2 LDC.64 R10, c[0x0][0x220] ;  /* 0x00008800ff0aab82 */ /* 0x000e620000000a00 */
[----:B------:R-:W-:Y:S01]  /*0190*/  @!P2 IMAD R23, R0, 0x200, R3 ;  /* 0x000002000017a824 */ /* 0x000fe200078e0203 */
[----:B------:R-:W5:Y:S01]  /*01a0*/  @!P1 LDG.E.64 R4, desc[UR8][R18.64] ;  /* 0x0000000812049981 */ /* 0x000f62000c1e1b00 */
[----:B--2---:R-:W-:-:S04]  /*01b0*/  @!P0 IMAD.WIDE.U32 R12, R21, 0x8, R12 ;  /* 0x00000008150c8825 */ /* 0x004fc800078e000c */
[----:B------:R-:W-:Y:S01]  /*01c0*/  @!P2 VIADD R3, R3, 0x80 ;  /* 0x000000800303a836 */ /* 0x000fe20000000000 */
[----:B------:R2:W5:Y:S01]  /*01d0*/  @!P0 LDG.E.64 R14, desc[UR8][R12.64] ;  /* 0x000000080c0e8981 */ /* 0x000562000c1e1b00 */
[----:B0-----:R-:W-:Y:S01]  /*01e0*/  @!P0 IMAD.WIDE.U32 R20, R21, 0x8, R6 ;  /* 0x0000000815148825 */ /* 0x001fe200078e0006 */
[----:B------:R-:W-:-:S06]  /*01f0*/  CS2R R6, SRZ ;  /* 0x0000000000067805 */ /* 0x000fcc000001ff00 */
[----:B------:R-:W5:Y:S01]  /*0200*/  @!P0 LDG.E.64 R6, desc[UR8][R20.64] ;  /* 0x0000000814068981 */ /* 0x000f62000c1e1b00 */
[----:B------:R-:W-:Y:S01]  /*0210*/  CS2R R28, SRZ ;  /* 0x00000000001c7805 */ /* 0x000fe2000001ff00 */
[----:B-1----:R-:W-:Y:S02]  /*0220*/  @!P2 IMAD.WIDE.U32 R26, R23, 0x8, R10 ;  /* 0x00000008171aa825 */ /* 0x002fe400078e000a */
[----:B------:R-:W0:Y:S01]  /*0230*/  @!P2 LDC.64 R10, c[0x0][0x228] ;  /* 0x00008a00ff0aab82 */ /* 0x000e220000000a00 */
[----:B------:R-:W-:Y:S02]  /*0240*/  ISETP.GE.AND P0, PT, R3, R2, PT ;  /* 0x000000020300720c */ /* 0x000fe40003f06270 */
[----:B--2---:R-:W-:Y:S01]  /*0250*/  CS2R R12, SRZ ;  /* 0x00000000000c7805 */ /* 0x004fe2000001ff00 */
[----:B------:R-:W5:Y:S10]  /*0260*/  @!P2 LDG.E.64 R28, desc[UR8][R26.64] ;  /* 0x000000081a1ca981 */ /* 0x000f74000c1e1b00 */
[----:B------:R-:W1:Y:S01]  /*0270*/  @!P0 LDC.64 R18, c[0x0][0x228] ;  /* 0x00008a00ff128b82 */ /* 0x000e620000000a00 */
[----:B0-----:R-:W-:Y:S01]  /*0280*/  @!P2 IMAD.WIDE.U32 R16, R23, 0x8, R10 ;  /* 0x000000081710a825 */ /* 0x001fe200078e000a */
[----:B------:R-:W-:-:S06]  /*0290*/  CS2R R22, SRZ ;  /* 0x0000000000167805 */ /* 0x000fcc000001ff00 */
[----:B------:R-:W0:Y:S01]  /*02a0*/  @!P0 LDC.64 R10, c[0x0][0x220] ;  /* 0x00008800ff0a8b82 */ /* 0x000e220000000a00 */
[----:B------:R-:W-:Y:S01]  /*02b0*/  @!P0 IMAD R3, R0, 0x200, R3 ;  /* 0x0000020000038824 */ /* 0x000fe200078e0203 */
[----:B------:R0:W5:Y:S03]  /*02c0*/  @!P2 LDG.E.64 R22, desc[UR8][R16.64] ;  /* 0x000000081016a981 */ /* 0x000166000c1e1b00 */
[----:B-1----:R-:W-:-:S05]  /*02d0*/  @!P0 IMAD.WIDE.U32 R18, R3, 0x8, R18 ;  /* 0x0000000803128825 */ /* 0x002fca00078e0012 */
[----:B------:R1:W5:Y:S01]  /*02e0*/  @!P0 LDG.E.64 R12, desc[UR8][R18.64] ;  /* 0x00000008120c8981 */ /* 0x000362000c1e1b00 */
[----:B0-----:R-:W-:Y:S01]  /*02f0*/  @!P0 IMAD.WIDE.U32 R16, R3, 0x8, R10 ;  /* 0x0000000803108825 */ /* 0x001fe200078e000a */
[----:B------:R-:W-:-:S06]  /*0300*/  CS2R R10, SRZ ;  /* 0x00000000000a7805 */ /* 0x000fcc000001ff00 */
[----:B------:R1:W5:Y:S01]  /*0310*/  @!P0 LDG.E.64 R10, desc[UR8][R16.64] ;  /* 0x00000008100a8981 */ /* 0x000362000c1e1b00 */
[----:B------:R-:W-:Y:S04]  /*0320*/  BSSY B0, `(.L_x_6104) ;  /* 0x000002d000007945 */ /* 0x000fe80003800000 */
[----:B------:R-:W-:Y:S05]  /*0330*/  @P1 BRA `(.L_x_6105) ;  /* 0x0000000000ac1947 */ /* 0x000fea0003800000 */
[----:B-1---5:R-:W-:Y:S01]  /*0340*/  DADD R16, -RZ, |R4| ;  /* 0x00000000ff107229 */ /* 0x022fe20000000504 */
[----:B------:R-:W-:Y:S01]  /*0350*/  IMAD.MOV.U32 R26, RZ, RZ, RZ ;  /* 0x000000ffff1a7224 */ /* 0x000fe200078e00ff */
[----:B------:R-:W-:Y:S01]  /*0360*/  DADD R8, -RZ, |R8| ;  /* 0x00000000ff087229 */ /* 0x000fe20000000508 */
[----:B------:R-:W-:Y:S01]  /*0370*/  UMOV UR4, 0xffffffff ;  /* 0xffffffff00047882 */ /* 0x000fe20000000000 */
[----:B------:R-:W-:Y:S01]  /*0380*/  UMOV UR5, 0x7fefffff ;  /* 0x7fefffff00057882 */ /* 0x000fe20000000000 */
[----:B------:R-:W-:Y:S01]  /*0390*/  IMAD.MOV.U32 R20, RZ, RZ, RZ ;  /* 0x000000ffff147224 */ /* 0x000fe200078e00ff */
[----:B------:R-:W-:-:S06]  /*03a0*/  UMOV UR6, UR5 ;  /* 0x0000000500067c82 */ /* 0x000fcc0008000000 */
        /* <DEDUP_REMOVED lines=9> */
[----:B------:R-:W-:Y:S01]  /*0440*/  IADD3 R27, -R3, 0x7fd00000, RZ ;  /* 0x7fd00000031b7810 */ /* 0x000fe20007ffe1ff */
[----:B------:R-:W-:-:S05]  /*0450*/  DSETP.NEU.AND P0, PT, R4, RZ, PT ;  /* 0x000000ff0400722a */ /* 0x000fca0003f0d000 */
        /* <DEDUP_REMOVED lines=11> */
[----:B------:R-:W-:Y:S02]  /*0510*/  SEL R18, R16, UR4, P2 ;  /* 0x0000000410127c07 */ /* 0x000fe40009000000 */
[----:B------:R-:W-:Y:S01]  /*0520*/  ISETP.GE.U32.AND P2, PT, R5, 0x7ff00000, PT ;  /* 0x7ff000000500780c */ /* 0x000fe20003f46070 */
[----:B0-----:R-:W-:-:S08]  /*0530*/  DMUL R16, R20, R20 ;  /* 0x0000001414107228 */ /* 0x001fd00000000000 */
[----:B------:R-:W-:Y:S01]  /*0540*/  DFMA R16, R18, -R16, 1 ;  /* 0x3ff000001210742b */ /* 0x000fe20000000810 */
[----:B------:R-:W-:Y:S02]  /*0550*/  IMAD.MOV.U32 R18, RZ, RZ, 0x0 ;  /* 0x00000000ff127424 */ /* 0x000fe400078e00ff */
[----:B------:R-:W-:-:S06]  /*0560*/  IMAD.MOV.U32 R19, RZ, RZ, 0x3fd80000 ;  /* 0x3fd80000ff137424 */ /* 0x000fcc00078e00ff */
        /* <DEDUP_REMOVED lines=8> */
.L_x_6105:
[----:B------:R-:W-:Y:S05]  /*05f0*/  BSYNC B0 ;  /* 0x0000000000007941 */ /* 0x000fea0003800000 */
.L_x_6104:
[----:B------:R-:W-:Y:S01]  /*0600*/  IMAD.MOV.U32 R3, RZ, RZ, R25 ;  /* 0x000000ffff037224 */ /* 0x000fe200078e0019 */
[----:B------:R-:W-:Y:S03]  /*0610*/  BSSY B0, `(.L_x_6106) ;  /* 0x000002f000007945 */ /* 0x000fe60003800000 */
[----:B------:R-:W-:-:S05]  /*0620*/  VIADD R27, R3, 0x80 ;  /* 0x00000080031b7836 */ /* 0x000fca0000000000 */
[----:B------:R-:W-:-:S13]  /*0630*/  ISETP.GE.AND P0, PT, R27, R2, PT ;  /* 0x000000021b00720c */ /* 0x000fda0003f06270 */
[----:B------:R-:W-:Y:S05]  /*0640*/  @P0 BRA `(.L_x_6107) ;  /* 0x0000000000ac0947 */ /* 0x000fea0003800000 */
[----:B-----5:R-:W-:Y:S01]  /*0650*/  DADD R6, -RZ, |R6| ;  /* 0x00000000ff067229 */ /* 0x020fe20000000506 */
[----:B------:R-:W-:Y:S01]  /*0660*/  IMAD.MOV.U32 R20, RZ, RZ, RZ ;  /* 0x000000ffff147224 */ /* 0x000fe200078e00ff */
[----:B------:R-:W-:Y:S01]  /*0670*/  DADD R14, -RZ, |R14| ;  /* 0x00000000ff0e7229 */ /* 0x000fe2000000050e */
[----:B------:R-:W-:Y:S01]  /*0680*/  UMOV UR4, 0xffffffff ;  /* 0xffffffff00047882 */ /* 0x000fe20000000000 */
[----:B------:R-:W-:Y:S01]  /*0690*/  UMOV UR5, 0x7fefffff ;  /* 0x7fefffff00057882 */ /* 0x000fe20000000000 */
[----:B-1----:R-:W-:Y:S01]  /*06a0*/  IMAD.MOV.U32 R18, RZ, RZ, RZ ;  /* 0x000000ffff127224 */ /* 0x002fe200078e00ff */
        /* <DEDUP_REMOVED lines=21> */
[----:B------:R-:W-:Y:S02]  /*0800*/  SEL R16, R14, UR4, P2 ;  /* 0x000000040e107c07 */ /* 0x000fe40009000000 */
[----:B------:R-:W-:Y:S02]  /*0810*/  @P3 LOP3.LUT R17, R15, 0x80000, RZ, 0xfc, !PT ;  /* 0x000800000f113812 */ /* 0x000fe400078efcff */
[----:B------:R-:W-:Y:S02]  /*0820*/  ISETP.GE.U32.AND P2, PT, R7, 0x7ff00000, PT ;  /* 0x7ff000000700780c */ /* 0x000fe40003f46070 */
[----:B------:R-:W0:Y:S02]  /*0830*/  MUFU.RSQ64H R19, R17 ;  /* 0x0000001100137308 */ /* 0x000e240000001c00 */
        /* <DEDUP_REMOVED lines=12> */
.L_x_6107:
[----:B------:R-:W-:Y:S05]  /*0900*/  BSYNC B0 ;  /* 0x0000000000007941 */ /* 0x000fea0003800000 */
.L_x_6106:
[----:B-----5:R-:W-:Y:S01]  /*0910*/  VIADD R9, R3, 0x100 ;  /* 0x0000010003097836 */ /* 0x020fe20000000000 */
[----:B------:R-:W-:Y:S04]  /*0920*/  BSSY B0, `(.L_x_6108) ;  /* 0x000002f000007945 */ /* 0x000fe80003800000 */
[----:B------:R-:W-:-:S13]  /*0930*/  ISETP.GE.AND P0, PT, R9, R2, PT ;  /* 0x000000020900720c */ /* 0x000fda0003f06270 */
[----:B------:R-:W-:Y:S05]  /*0940*/  @P0 BRA `(.L_x_6109) ;  /* 0x0000000000b00947 */ /* 0x000fea0003800000 */
[----:B------:R-:W-:Y:S01]  /*0950*/  DADD R14, -RZ, |R22| ;  /* 0x00000000ff0e7229 */ /* 0x000fe20000000516 */
[----:B------:R-:W-:Y:S01]  /*0960*/  UMOV UR4, 0xffffffff ;  /* 0xffffffff00047882 */ /* 0x000fe20000000000 */
[----:B------:R-:W-:Y:S01]  /*0970*/  DADD R28, -RZ, |R28| ;  /* 0x00000000ff1c7229 */ /* 0x000fe2000000051c */
[----:B------:R-:W-:Y:S01]  /*0980*/  UMOV UR5, 0x7fefffff ;  /* 0x7fefffff00057882 */ /* 0x000fe20000000000 */
[----:B-1----:R-:W-:Y:S01]  /*0990*/  IMAD.MOV.U32 R18, RZ, RZ, RZ ;  /* 0x000000ffff127224 */ /* 0x002fe200078e00ff */
[----:B------:R-:W-:Y:S01]  /*09a0*/  UMOV UR6, UR5 ;  /* 0x0000000500067c82 */ /* 0x000fe20008000000 */
[----:B------:R-:W-:Y:S02]  /*09b0*/  IMAD.MOV.U32 R16, RZ, RZ, 0x0 ;  /* 0x00000000ff107424 */ /* 0x000fe400078e00ff */
[----:B------:R-:W-:-:S04]  /*09c0*/  IMAD.MOV.U32 R17, RZ, RZ, 0x3fd80000 ;  /* 0x3fd80000ff117424 */ /* 0x000fc800078e00ff */
        /* <DEDUP_REMOVED lines=29> */
[----:B------:R-:W-:Y:S01]  /*0ba0*/  DFMA R14, R16, R14, R18 ;  /* 0x0000000e100e722b */ /* 0x000fe20000000012 */
[----:B------:R-:W-:Y:S01]  /*0bb0*/  LOP3.LUT R17, R24, 0x100000, RZ, 0xfc, !PT ;  /* 0x0010000018117812 */ /* 0x000fe200078efcff */
[----:B------:R-:W-:-:S06]  /*0bc0*/  IMAD.MOV.U32 R16, RZ, RZ, RZ ;  /* 0x000000ffff107224 */ /* 0x000fcc00078e00ff */
[----:B------:R-:W-:-:S08]  /*0bd0*/  DMUL R14, R20, R14 ;  /* 0x0000000e140e7228 */ /* 0x000fd00000000000 */
[----:B------:R-:W-:-:S10]  /*0be0*/  DMUL R14, R14, R16 ;  /* 0x000000100e0e7228 */ /* 0x000fd40000000000 */
[----:B------:R-:W-:Y:S02]  /*0bf0*/  @!P2 FSEL R22, R8, R14, !P0 ;  /* 0x0000000e0816a208 */ /* 0x000fe40004000000 */
[----:B------:R-:W-:-:S07]  /*0c00*/  @!P2 FSEL R23, R9, R15, !P0 ;  /* 0x0000000f0917a208 */ /* 0x000fce0004000000 */
.L_x_6109:
[----:B------:R-:W-:Y:S05]  /*0c10*/  BSYNC B0 ;  /* 0x0000000000007941 */ /* 0x000fea0003800000 */
.L_x_6108:
[----:B------:R-:W0:Y:S01]  /*0c20*/  @!P1 LDC.64 R8, c[0x0][0x218] ;  /* 0x00008600ff089b82 */ /* 0x000e220000000a00 */
[----:B------:R-:W-:Y:S01]  /*0c30*/  VIADD R15, R3, 0x180 ;  /* 0x00000180030f7836 */ /* 0x000fe20000000000 */
[----:B------:R-:W-:Y:S01]  /*0c40*/  BSSY B0, `(.L_x_6110) ;  /* 0x0000033000007945 */ /* 0x000fe20003800000 */
[----:B------:R-:W-:-:S03]  /*0c50*/  @!P1 IMAD.MOV.U32 R3, RZ, RZ, R27 ;  /* 0x000000ffff039224 */ /* 0x000fc600078e001b */
[-C--:B------:R-:W-:Y:S01]  /*0c60*/  ISETP.GE.AND P0, PT, R15, R2.reuse, PT ;  /* 0x000000020f00720c */ /* 0x080fe20003f06270 */
[----:B------:R-:W-:Y:S01]  /*0c70*/  @!P1 IMAD R15, R0, 0x200, R25 ;  /* 0x00000200000f9824 */ /* 0x000fe200078e0219 */
[----:B------:R-:W-:-:S03]  /*0c80*/  ISETP.GE.AND P3, PT, R3, R2, PT ;  /* 0x000000020300720c */ /* 0x000fc60003f66270 */
[----:B0-----:R-:W-:-:S08]  /*0c90*/  @!P1 IMAD.WIDE.U32 R8, R15, 0x8, R8 ;  /* 0x000000080f089825 */ /* 0x001fd000078e0008 */
[----:B------:R-:W-:Y:S05]  /*0ca0*/  @P0 BRA `(.L_x_6111) ;  /* 0x0000000000b00947 */ /* 0x000fea0003800000 */
[----:B------:R-:W-:Y:S01]  /*0cb0*/  DADD R14, -RZ, |R12| ;  /* 0x00000000ff0e7229 */ /* 0x000fe2000000050c */
[----:B------:R-:W-:Y:S01]  /*0cc0*/  UMOV UR4, 0xffffffff ;  /* 0xffffffff00047882 */ /* 0x000fe20000000000 */
[----:B-1----:R-:W-:Y:S01]  /*0cd0*/  DADD R16, -RZ, |R10| ;  /* 0x00000000ff107229 */ /* 0x002fe2000000050a */
[----:B------:R-:W-:Y:S01]  /*0ce0*/  UMOV UR5, 0x7fefffff ;  /* 0x7fefffff00057882 */ /* 0x000fe20000000000 */
[----:B------:R-:W-:Y:S01]  /*0cf0*/  IMAD.MOV.U32 R20, RZ, RZ, 0x0 ;  /* 0x00000000ff147424 */ /* 0x000fe200078e00ff */
[----:B------:R-:W-:Y:S01]  /*0d00*/  UMOV UR6, UR5 ;  /* 0x0000000500067c82 */ /* 0x000fe20008000000 */
[----:B------:R-:W-:-:S06]  /*0d10*/  IMAD.MOV.U32 R21, RZ, RZ, 0x3fd80000 ;  /* 0x3fd80000ff157424 */ /* 0x000fcc00078e00ff */
        /* <DEDUP_REMOVED lines=37> */
.L_x_6111:
[----:B------:R-:W-:Y:S05]  /*0f70*/  BSYNC B0 ;  /* 0x0000000000007941 */ /* 0x000fea0003800000 */
.L_x_6110:
        /* <DEDUP_REMOVED lines=13> */
.L_x_6113:
[----:B------:R-:W-:Y:S05]  /*1050*/  BSYNC B0 ;  /* 0x0000000000007941 */ /* 0x000fea0003800000 */
.L_x_6112:
[----:B------:R-:W-:-:S13]  /*1060*/  ISETP.GE.AND P0, PT, R3, R2, PT ;  /* 0x000000020300720c */ /* 0x000fda0003f06270 */
[----:B------:R-:W-:Y:S05]  /*1070*/  @P0 EXIT ;  /* 0x000000000000094d */ /* 0x000fea0003800000 */
[----:B0-2---:R-:W0:Y:S01]  /*1080*/  LDC.64 R4, c[0x0][0x218] ;  /* 0x00008600ff047b82 */ /* 0x005e220000000a00 */
[----:B------:R-:W-:-:S04]  /*1090*/  IMAD R3, R0, 0x200, R3 ;  /* 0x0000020000037824 */ /* 0x000fc800078e0203 */
[----:B0-----:R-:W-:-:S05]  /*10a0*/  IMAD.WIDE.U32 R2, R3, 0x8, R4 ;  /* 0x0000000803027825 */ /* 0x001fca00078e0004 */
[----:B------:R-:W-:Y:S01]  /*10b0*/  STG.E.64 desc[UR8][R2.64], R12 ;  /* 0x0000000c02007986 */ /* 0x000fe2000c101b08 */
[----:B------:R-:W-:Y:S05]  /*10c0*/  EXIT ;  /* 0x000000000000794d */ /* 0x000fea0003800000 */
.L_x_6114:
        /* <DEDUP_REMOVED lines=11> */
.L_x_19812:


//--------------------- .text._ZN2at6native29vectorized_elementwise_kernelILi2ENS0_13BinaryFunctorIdddZZZNS0_17hypot_kernel_cudaERNS_18TensorIteratorBaseEENKUlvE_clEvENKUlvE_clEvEUlddE_EESt5arrayIPcLm3EEEEviT0_T1_ --------------------------
	.section	.text._ZN2at6native29vectorized_elementwise_kernelILi2ENS0_13BinaryFunctorIdddZZZNS0_17hypot_kernel_cudaERNS_18TensorIteratorBaseEENKUlvE_clEvENKUlvE_clEvEUlddE_EESt5arrayIPcLm3EEEEviT0_T1_,"ax",@progbits
	.align	128
        .global         _ZN2at6native29vectorized_elementwise_kernelILi2ENS0_13BinaryFunctorIdddZZZNS0_17hypot_kernel_cudaERNS_18TensorIteratorBaseEENKUlvE_clEvENKUlvE_clEvEUlddE_EESt5arrayIPcLm3EEEEviT0_T1_
        .type           _ZN2at6native29vectorized_elementwise_kernelILi2ENS0_13BinaryFunctorIdddZZZNS0_17hypot_kernel_cudaERNS_18TensorIteratorBaseEENKUlvE_clEvENKUlvE_clEvEUlddE_EESt5arrayIPcLm3EEEEviT0_T1_,@function
        .size           _ZN2at6native29vectorized_elementwise_kernelILi2ENS0_13BinaryFunctorIdddZZZNS0_17hypot_kernel_cudaERNS_18TensorIteratorBaseEENKUlvE_clEvENKUlvE_clEvEUlddE_EESt5arrayIPcLm3EEEEviT0_T1_,(.L_x_19813 - _ZN2at6native29vectorized_elementwise_kernelILi2ENS0_13BinaryFunctorIdddZZZNS0_17hypot_kernel_cudaERNS_18TensorIteratorBaseEENKUlvE_clEvENKUlvE_clEvEUlddE_EESt5arrayIPcLm3EEEEviT0_T1_)
        .other          _ZN2at6native29vectorized_elementwise_kernelILi2ENS0_13BinaryFunctorIdddZZZNS0_17hypot_kernel_cudaERNS_18TensorIteratorBaseEENKUlvE_clEvENKUlvE_clEvEUlddE_EESt5arrayIPcLm3EEEEviT0_T1_,@"STO_CUDA_ENTRY STV_DEFAULT"
_ZN2at6native29vectorized_elementwise_kernelILi2ENS0_13BinaryFunctorIdddZZZNS0_17hypot_kernel_cudaERNS_18TensorIteratorBaseEENKUlvE_clEvENKUlvE_clEvEUlddE_EESt5arrayIPcLm3EEEEviT0_T1_:
.text._ZN2at6native29vectorized_elementwise_kernelILi2ENS0_13BinaryFunctorIdddZZZNS0_17hypot_kernel_cudaERNS_18TensorIteratorBaseEENKUlvE_clEvENKUlvE_clEvEUlddE_EESt5arrayIPcLm3EEEEviT0_T1_:
        /* <DEDUP_REMOVED lines=14> */
[----:B------:R-:W2:Y:S04]  /*00e0*/  LDG.E.128 R4, desc[UR8][R34.64] ;  /* 0x0000000822047981 */ /* 0x000ea8000c1e1d00 */
[----:B------:R-:W3:Y:S01]  /*00f0*/  LDG.E.128 R20, desc[UR8][R34.64+0x800] ;  /* 0x0008000822147981 */ /* 0x000ee2000c1e1d00 */
[----:B------:R-:W-:-:S05]  /*0100*/  IMAD.WIDE.U32 R44, R3, 0x10, R44 ;  /* 0x00000010032c7825 */ /* 0x000fca00078e002c */
[----:B------:R-:W4:Y:S04]  /*0110*/  LDG.E.128 R8, desc[UR8][R44.64] ;  /* 0x000000082c087981 */ /* 0x000f28000c1e1d00 */
[----:B------:R-:W5:Y:S01]  /*0120*/  LDG.E.128 R16, desc[UR8][R44.64+0x800] ;  /* 0x000800082c107981 */ /* 0x000f62000c1e1d00 */
[----:B------:R-:W-:Y:S01]  /*0130*/  IMAD.MOV.U32 R2, RZ, RZ, RZ ;  /* 0x000000ffff027224 */ /* 0x000fe200078e00ff */
[----:B------:R-:W-:Y:S01]  /*0140*/  UMOV UR4, 0xffffffff ;  /* 0xffffffff00047882 */ /* 0x000fe20000000000 */
[----:B------:R-:W-:Y:S02]  /*0150*/  UMOV UR5, 0x7fefffff ;  /* 0x7fefffff00057882 */ /* 0x000fe40000000000 */
[----:B------:R-:W-:Y:S01]  /*0160*/  UMOV UR6, UR5 ;  /* 0x0000000500067c82 */ /* 0x000fe20008000000 */
[----:B------:R-:W-:-:S02]  /*0170*/  IMAD.MOV.U32 R26, RZ, RZ, 0x0 ;  /* 0x00000000ff1a7424 */ /* 0x000fc400078e00ff */
[----:B------:R-:W-:Y:S02]  /*0180*/  IMAD.MOV.U32 R27, RZ, RZ, 0x3fd80000 ;  /* 0x3fd80000ff1b7424 */ /* 0x000fe400078e00ff */
[----:B------:R-:W-:Y:S01]  /*0190*/  IMAD.MOV.U32 R42, RZ, RZ, RZ ;  /* 0x000000ffff2a7224 */ /* 0x000fe200078e00ff */
[----:B--2---:R-:W-:Y:S02]  /*01a0*/  DADD R14, -RZ, |R4| ;  /* 0x00000000ff0e7229 */ /* 0x004fe40000000504 */
[----:B----4-:R-:W-:-:S10]  /*01b0*/  DADD R24, -RZ, |R8| ;  /* 0x00000000ff187229 */ /* 0x010fd40000000508 */
[----:B------:R-:W-:-:S04]  /*01c0*/  ISETP.GT.U32.AND P1, PT, R24, R14, PT ;  /* 0x0000000e1800720c */ /* 0x000fc80003f24070 */
[CC--:B------:R-:W-:Y:S02]  /*01d0*/  ISETP.GT.U32.AND.EX P1, PT, R25.reuse, R15.reuse, PT, P1 ;  /* 0x0000000f1900720c */ /* 0x0c0fe40003f24110 */
[CC--:B------:R-:W-:Y:S02]  /*01e0*/  ISETP.LT.U32.AND P0, PT, R24.reuse, R14.reuse, PT ;  /* 0x0000000e1800720c */ /* 0x0c0fe40003f01070 */
[CC--:B------:R-:W-:Y:S02]  /*01f0*/  SEL R9, R25.reuse, R15.reuse, P1 ;  /* 0x0000000f19097207 */ /* 0x0c0fe40000800000 */
[----:B------:R-:W-:Y:S02]  /*0200*/  ISETP.LT.U32.AND.EX P0, PT, R25, R15, PT, P0 ;  /* 0x0000000f1900720c */ /* 0x000fe40003f01100 */
[----:B------:R-:W-:Y:S01]  /*0210*/  LOP3.LUT R33, R9, 0xffc00000, RZ, 0xc0, !PT ;  /* 0xffc0000009217812 */ /* 0x000fe200078ec0ff */
[----:B------:R-:W-:Y:S01]  /*0220*/  DADD R4, -RZ, |R6| ;  /* 0x00000000ff047229 */ /* 0x000fe20000000506 */
[----:B------:R-:W-:-:S02]  /*0230*/  SEL R6, R24, R14, P0 ;  /* 0x0000000e18067207 */ /* 0x000fc40000000000 */
[----:B------:R-:W-:Y:S02]  /*0240*/  SEL R7, R25, R15, P0 ;  /* 0x0000000f19077207 */ /* 0x000fe40000000000 */
[----:B------:R-:W-:Y:S01]  /*0250*/  IADD3 R3, -R33, 0x7fd00000, RZ ;  /* 0x7fd0000021037810 */ /* 0x000fe20007ffe1ff */
[----:B------:R-:W-:Y:S01]  /*0260*/  DADD R10, -RZ, |R10| ;  /* 0x00000000ff0a7229 */ /* 0x000fe2000000050a */
[----:B------:R-:W-:-:S04]  /*0270*/  SEL R8, R24, R14, P1 ;  /* 0x0000000e18087207 */ /* 0x000fc80000800000 */
[C---:B------:R-:W-:Y:S02]  /*0280*/  DMUL R12, R2.reuse, R6 ;  /* 0x00000006020c7228 */ /* 0x040fe40000000000 */
[----:B------:R-:W-:-:S03]  /*0290*/  DMUL R2, R2, R8 ;  /* 0x0000000802027228 */ /* 0x000fc60000000000 */
[----:B------:R-:W-:-:S03]  /*02a0*/  ISETP.GT.U32.AND P1, PT, R10, R4, PT ;  /* 0x000000040a00720c */ /* 0x000fc60003f24070 */
[----:B------:R-:W-:Y:S01]  /*02b0*/  DMUL R30, R12, R12 ;  /* 0x0000000c0c1e7228 */ /* 0x000fe20000000000 */
[CC--:B------:R-:W-:Y:S02]  /*02c0*/  ISETP.GT.U32.AND.EX P1, PT, R11.reuse, R5.reuse, PT, P1 ;  /* 0x000000050b00720c */ /* 0x0c0fe40003f24110 */
[CC--:B------:R-:W-:Y:S02]  /*02d0*/  ISETP.LT.U32.AND P0, PT, R10.reuse, R4.reuse, PT ;  /* 0x000000040a00720c */ /* 0x0c0fe40003f01070 */
[CC--:B------:R-:W-:Y:S02]  /*02e0*/  SEL R37, R11.reuse, R5.reuse, P1 ;  /* 0x000000050b257207 */ /* 0x0c0fe40000800000 */
[----:B------:R-:W-:Y:S01]  /*02f0*/  ISETP.LT.U32.AND.EX P0, PT, R11, R5, PT, P0 ;  /* 0x000000050b00720c */ /* 0x000fe20003f01100 */
[----:B------:R-:W-:Y:S01]  /*0300*/  DFMA R30, R2, R2, R30 ;  /* 0x00000002021e722b */ /* 0x000fe2000000001e */
[----:B------:R-:W-:Y:S02]  /*0310*/  LOP3.LUT R32, R37, 0xffc00000, RZ, 0xc0, !PT ;  /* 0xffc0000025207812 */ /* 0x000fe400078ec0ff */
[----:B------:R-:W-:-:S02]  /*0320*/  SEL R2, R10, R4, P0 ;  /* 0x000000040a027207 */ /* 0x000fc40000000000 */
[----:B------:R-:W-:Y:S02]  /*0330*/  SEL R3, R11, R5, P0 ;  /* 0x000000050b037207 */ /* 0x000fe40000000000 */
[----:B------:R-:W-:Y:S01]  /*0340*/  SEL R36, R10, R4, P1 ;  /* 0x000000040a247207 */ /* 0x000fe20000800000 */
[----:B------:R-:W-:Y:S01]  /*0350*/  DSETP.MIN.AND P0, P1, R30, UR4, PT ;  /* 0x000000041e007e2a */ /* 0x000fe2000b900000 */
[----:B------:R-:W-:Y:S01]  /*0360*/  IADD3 R25, -R32, 0x7fd00000, RZ ;  /* 0x7fd0000020197810 */ /* 0x000fe20007ffe1ff */
[----:B------:R-:W-:Y:S02]  /*0370*/  IMAD.MOV.U32 R24, RZ, RZ, RZ ;  /* 0x000000ffff187224 */ /* 0x000fe400078e00ff */
[----:B------:R-:W-:Y:S02]  /*0380*/  IMAD.MOV.U32 R10, RZ, RZ, R31 ;  /* 0x000000ffff0a7224 */ /* 0x000fe400078e001f */
[----:B------:R-:W-:Y:S02]  /*0390*/  IMAD.U32 R12, RZ, RZ, UR6 ;  /* 0x00000006ff0c7e24 */ /* 0x000fe4000f8e00ff */
[C---:B------:R-:W-:Y:S01]  /*03a0*/  DMUL R4, R24.reuse, R2 ;  /* 0x0000000218047228 */ /* 0x040fe20000000000 */
[----:B------:R-:W-:Y:S01]  /*03b0*/  FSEL R13, R10, UR6, P0 ;  /* 0x000000060a0d7c08 */ /* 0x000fe20008000000 */
[----:B------:R-:W-:-:S04]  /*03c0*/  DMUL R24, R24, R36 ;  /* 0x0000002418187228 */ /* 0x000fc80000000000 */
[----:B------:R-:W-:Y:S02]  /*03d0*/  @P1 LOP3.LUT R13, R12, 0x80000, RZ, 0xfc, !PT ;  /* 0x000800000c0d1812 */ /* 0x000fe400078efcff */
[----:B------:R-:W-:-:S03]  /*03e0*/  DMUL R10, R4, R4 ;  /* 0x00000004040a7228 */ /* 0x000fc60000000000 */
[----:B------:R-:W-:Y:S02]  /*03f0*/  IMAD.MOV.U32 R5, RZ, RZ, R13 ;  /* 0x000000ffff057224 */ /* 0x000fe400078e000d */
[----:B------:R-:W-:Y:S02]  /*0400*/  IMAD.MOV.U32 R4, RZ, RZ, R30 ;  /* 0x000000ffff047224 */ /* 0x000fe400078e001e */
[----:B------:R-:W0:Y:S01]  /*0410*/  MUFU.RSQ64H R13, R5 ;  /* 0x00000005000d7308 */ /* 0x000e220000001c00 */
[----:B------:R-:W-:Y:S01]  /*0420*/  DFMA R24, R24, R24, R10 ;  /* 0x000000181818722b */ /* 0x000fe2000000000a */
[----:B------:R-:W-:Y:S02]  /*0430*/  UMOV UR6, UR4 ;  /* 0x0000000400067c82 */ /* 0x000fe40008000000 */
[----:B------:R-:W-:Y:S01]  /*0440*/  SEL R4, R4, UR6, P0 ;  /* 0x0000000604047c07 */ /* 0x000fe20008000000 */
[----:B------:R-:W-:-:S04]  /*0450*/  IMAD.MOV.U32 R12, RZ, RZ, RZ ;  /* 0x000000ffff0c7224 */ /* 0x000fc800078e00ff */
[----:B------:R-:W-:Y:S02]  /*0460*/  DSETP.MIN.AND P0, P1, R24, UR4, PT ;  /* 0x0000000418007e2a */ /* 0x000fe4000b900000 */
[----:B------:R-:W-:Y:S01]  /*0470*/  IMAD.MOV.U32 R10, RZ, RZ, R25 ;  /* 0x000000ffff0a7224 */ /* 0x000fe200078e0019 */
[----:B------:R-:W-:Y:S02]  /*0480*/  UMOV UR6, UR5 ;  /* 0x0000000500067c82 */ /* 0x000fe40008000000 */
[----:B------:R-:W-:Y:S02]  /*0490*/  IMAD.U32 R14, RZ, RZ, UR6 ;  /* 0x00000006ff0e7e24 */ /* 0x000fe4000f8e00ff */
[----:B------:R-:W-:Y:S01]  /*04a0*/  FSEL R15, R10, UR6, P0 ;  /* 0x000000060a0f7c08 */ /* 0x000fe20008000000 */
[----:B0-----:R-:W-:-:S06]  /*04b0*/  DMUL R10, R12, R12 ;  /* 0x0000000c0c0a7228 */ /* 0x001fcc0000000000 */
[----:B------:R-:W-:Y:S02]  /*04c0*/  @P1 LOP3.LUT R15, R14, 0x80000, RZ, 0xfc, !PT ;  /* 0x000800000e0f1812 */ /* 0x000fe400078efcff */
[----:B------:R-:W-:Y:S02]  /*04d0*/  DFMA R10, R4, -R10, 1 ;  /* 0x3ff00000040a742b */ /* 0x000fe4000000080a */
[----:B------:R-:W0:Y:S01]  /*04e0*/  MUFU.RSQ64H R5, R15 ;  /* 0x0000000f00057308 */ /* 0x000e220000001c00 */
[----:B------:R-:W-:-:S05]  /*04f0*/  IMAD.MOV.U32 R4, RZ, RZ, RZ ;  /* 0x000000ffff047224 */ /* 0x000fca00078e00ff */
[----:B------:R-:W-:Y:S02]  /*0500*/  DMUL R28, R12, R10 ;  /* 0x0000000a0c1c7228 */ /* 0x000fe40000000000 */
[----:B------:R-:W-:Y:S01]  /*0510*/  DFMA R10, R10, R26, 0.5 ;  /* 0x3fe000000a0a742b */ /* 0x000fe2000000001a */
[----:B------:R-:W-:Y:S01]  /*0520*/  IMAD.MOV.U32 R14, RZ, RZ, R24 ;  /* 0x000000ffff0e7224 */ /* 0x000fe200078e0018 */
[----:B------:R-:W-:Y:S01]  /*0530*/  UMOV UR6, UR4 ;  /* 0x0000000400067c82 */ /* 0x000fe20008000000 */
[----:B-----5:R-:W-:-:S05]  /*0540*/  DADD R16, -RZ, |R16| ;  /* 0x00000000ff107229 */ /* 0x020fca0000000510 */
[----:B------:R-:W-:Y:S02]  /*0550*/  DFMA R28, R10, R28, R12 ;  /* 0x0000001c0a1c722b */ /* 0x000fe4000000000c */
[----:B0-----:R-:W-:Y:S02]  /*0560*/  DMUL R12, R4, R4 ;  /* 0x00000004040c7228 */ /* 0x001fe40000000000 */
[----:B---3--:R-:W-:Y:S01]  /*0570*/  DADD R10, -RZ, |R20| ;  /* 0x00000000ff0a7229 */ /* 0x008fe20000000514 */
[----:B------:R-:W-:-:S06]  /*0580*/  SEL R14, R14, UR6, P0 ;  /* 0x000000060e0e7c07 */ /* 0x000fcc0008000000 */
[----:B------:R-:W-:-:S03]  /*0590*/  DFMA R20, R14, -R12, 1 ;  /* 0x3ff000000e14742b */ /* 0x000fc6000000080c */
[----:B------:R-:W-:Y:S01]  /*05a0*/  ISETP.GT.U32.AND P1, PT, R16, R10, PT ;  /* 0x0000000a1000720c */ /* 0x000fe20003f24070 */
[----:B------:R-:W-:-:S03]  /*05b0*/  DMUL R28, R30, R28 ;  /* 0x0000001c1e1c7228 */ /* 0x000fc60000000000 */
[CC--:B------:R-:W-:Y:S01]  /*05c0*/  ISETP.GT.U32.AND.EX P1, PT, R17.reuse, R11.reuse, PT, P1 ;  /* 0x0000000b1100720c */ /* 0x0c0fe20003f24110 */
[----:B------:R-:W-:Y:S01]  /*05d0*/  DFMA R12, R20, R26, 0.5 ;  /* 0x3fe00000140c742b */ /* 0x000fe2000000001a */
[CC--:B------:R-:W-:Y:S01]  /*05e0*/  ISETP.LT.U32.AND P0, PT, R16.reuse, R10.reuse, PT ;  /* 0x0000000a1000720c */ /* 0x0c0fe20003f01070 */
[----:B------:R-:W-:Y:S01]  /*05f0*/  DMUL R20, R4, R20 ;  /* 0x0000001404147228 */ /* 0x000fe20000000000 */
[-C--:B------:R-:W-:Y:S02]  /*0600*/  SEL R31, R17, R11.reuse, P1 ;  /* 0x0000000b111f7207 */ /* 0x080fe40000800000 */
[----:B------:R-:W-:Y:S02]  /*0610*/  LOP3.LUT R15, R33, 0x100000, RZ, 0xfc, !PT ;  /* 0x00100000210f7812 */ /* 0x000fe400078efcff */
[-C--:B------:R-:W-:Y:S02]  /*0620*/  ISETP.LT.U32.AND.EX P0, PT, R17, R11.reuse, PT, P0 ;  /* 0x0000000b1100720c */ /* 0x080fe40003f01100 */
[----:B------:R-:W-:Y:S01]  /*0630*/  LOP3.LUT R33, R31, 0xffc00000, RZ, 0xc0, !PT ;  /* 0xffc000001f217812 */ /* 0x000fe200078ec0ff */
[----:B------:R-:W-:Y:S01]  /*0640*/  DFMA R20, R12, R20, R4 ;  /* 0x000000140c14722b */ /* 0x000fe20000000004 */
[----:B------:R-:W-:Y:S01]  /*0650*/  SEL R4, R16, R10, P0 ;  /* 0x0000000a10047207 */ /* 0x000fe20000000000 */
[----:B------:R-:W-:Y:S01]  /*0660*/  IMAD.MOV.U32 R12, RZ, RZ, RZ ;  /* 0x000000ffff0c7224 */ /* 0x000fe200078e00ff */
[----:B------:R-:W-:-:S02]  /*0670*/  SEL R5, R17, R11, P0 ;  /* 0x0000000b11057207 */ /* 0x000fc40000000000 */
[----:B------:R-:W-:Y:S01]  /*0680*/  IADD3 R13, -R33, 0x7fd00000, RZ ;  /* 0x7fd00000210d7810 */ /* 0x000fe20007ffe1ff */
[----:B------:R-:W-:Y:S01]  /*0690*/  IMAD.MOV.U32 R14, RZ, RZ, RZ ;  /* 0x000000ffff0e7224 */ /* 0x000fe200078e00ff */
[----:B------:R-:W-:-:S04]  /*06a0*/  SEL R30, R16, R10, P1 ;  /* 0x0000000a101e7207 */ /* 0x000fc80000800000 */
[----:B------:R-:W-:Y:S01]  /*06b0*/  DMUL R10, R12, R4 ;  /* 0x000000040c0a7228 */ /* 0x000fe20000000000 */
[----:B------:R-:W-:Y:S01]  /*06c0*/  ISETP.GE.U32.AND P1, PT, R7, 0x7ff00000, PT ;  /* 0x7ff000000700780c */ /* 0x000fe20003f26070 */
[----:B------:R-:W-:Y:S02]  /*06d0*/  DMUL R14, R28, R14 ;  /* 0x0000000e1c0e7228 */ /* 0x000fe40000000000 */
[----:B------:R-:W-:Y:S02]  /*06e0*/  DMUL R12, R12, R30 ;  /* 0x0000001e0c0c7228 */ /* 0x000fe40000000000 */
[----:B------:R-:W-:Y:S02]  /*06f0*/  DSETP.NEU.AND P0, PT, R6, RZ, PT ;  /* 0x000000ff0600722a */ /* 0x000fe40003f0d000 */
[----:B------:R-:W-:-:S06]  /*0700*/  DMUL R16, R10, R10 ;  /* 0x0000000a0a107228 */ /* 0x000fcc0000000000 */
[----:B------:R-:W-:Y:S02]  /*0710*/  @!P1 FSEL R6, R8, R14, !P0 ;  /* 0x0000000e08069208 */ /* 0x000fe40004000000 */
[----:B------:R-:W-:Y:S01]  /*0720*/  @!P1 FSEL R7, R9, R15, !P0 ;  /* 0x0000000f09079208 */ /* 0x000fe20004000000 */
[----:B------:R-:W-:Y:S01]  /*0730*/  DFMA R16, R12, R12, R16 ;  /* 0x0000000c0c10722b */ /* 0x000fe20000000010 */
[----:B------:R-:W2:Y:S04]  /*0740*/  LDG.E.128 R8, desc[UR8][R44.64+0x1000] ;  /* 0x001000082c087981 */ /* 0x000ea8000c1e1d00 */
[----:B------:R-:W3:Y:S01]  /*0750*/  LDG.E.128 R12, desc[UR8][R34.64+0x1000] ;  /* 0x00100008220c7981 */ /* 0x000ee2000c1e1d00 */
[----:B------:R-:W-:Y:S02]  /*0760*/  DMUL R20, R24, R20 ;  /* 0x0000001418147228 */ /* 0x000fe40000000000 */
[----:B------:R-:W-:-:S02]  /*0770*/  DSETP.MIN.AND P0, P1, R16, UR4, PT ;  /* 0x0000000410007e2a */ /* 0x000fc4000b900000 */
[----:B------:R-:W-:Y:S01]  /*0780*/  IMAD.MOV.U32 R24, RZ, RZ, R17 ;  /* 0x000000ffff187224 */ /* 0x000fe200078e0011 */
[----:B------:R-:W-:-:S04]  /*0790*/  UMOV UR6, UR5 ;  /* 0x0000000500067c82 */ /* 0x000fc80008000000 */
[----:B------:R-:W-:Y:S01]  /*07a0*/  FSEL R39, R24, UR6, P0 ;  /* 0x0000000618277c08 */ /* 0x000fe20008000000 */
[----:B------:R-:W-:-:S06]  /*07b0*/  IMAD.U32 R24, RZ, RZ, UR6 ;  /* 0x00000006ff187e24 */ /* 0x000fcc000f8e00ff */
[----:B------:R-:W-:-:S04]  /*07c0*/  @P1 LOP3.LUT R39, R24, 0x80000, RZ, 0xfc, !PT ;  /* 0x0008000018271812 */ /* 0x000fc800078efcff */
[----:B------:R-:W0:Y:S01]  /*07d0*/  MUFU.RSQ64H R29, R39 ;  /* 0x00000027001d7308 */ /* 0x000e220000001c00 */
[----:B------:R-:W-:Y:S02]  /*07e0*/  IMAD.MOV.U32 R28, RZ, RZ, RZ ;  /* 0x000000ffff1c7224 */ /* 0x000fe400078e00ff */
[----:B------:R-:W-:Y:S01]  /*07f0*/  IMAD.MOV.U32 R24, RZ, RZ, R16 ;  /* 0x000000ffff187224 */ /* 0x000fe200078e0010 */
[----:B------:R-:W-:-:S04]  /*0800*/  UMOV UR6, UR4 ;  /* 0x0000000400067c82 */ /* 0x000fc80008000000 */
[----:B------:R-:W-:Y:S01]  /*0810*/  SEL R38, R24, UR6, P0 ;  /* 0x0000000618267c07 */ /* 0x000fe20008000000 */
[----:B------:R-:W-:Y:S02]  /*0820*/  DADD R22, -RZ, |R22| ;  /* 0x00000000ff167229 */ /* 0x000fe40000000516 */
[----:B0-----:R-:W-:Y:S02]  /*0830*/  DMUL R40, R28, R28 ;  /* 0x0000001c1c287228 */ /* 0x001fe40000000000 */
[----:B------:R-:W-:-:S06]  /*0840*/  DADD R18, -RZ, |R18| ;  /* 0x00000000ff127229 */ /* 0x000fcc0000000512 */
[----:B------:R-:W-:-:S04]  /*0850*/  DFMA R40, R38, -R40, 1 ;  /* 0x3ff000002628742b */ /* 0x000fc80000000828 */
[----:B------:R-:W-:-:S04]  /*0860*/  ISETP.GT.U32.AND P1, PT, R18, R22, PT ;  /* 0x000000161200720c */ /* 0x000fc80003f24070 */
[----:B------:R-:W-:Y:S02]  /*0870*/  DFMA R24, R40, R26, 0.5 ;  /* 0x3fe000002818742b */ /* 0x000fe4000000001a */
[----:B------:R-:W-:Y:S01]  /*0880*/  DMUL R40, R28, R40 ;  /* 0x000000281c287228 */ /* 0x000fe20000000000 */
[----:B------:R-:W-:Y:S02]  /*0890*/  ISETP.LT.U32.AND P0, PT, R18, R22, PT ;  /* 0x000000161200720c */ /* 0x000fe40003f01070 */
[CC--:B------:R-:W-:Y:S02]  /*08a0*/  ISETP.GT.U32.AND.EX P1, PT, R19.reuse, R23.reuse, PT, P1 ;  /* 0x000000171300720c */ /* 0x0c0fe40003f24110 */
[----:B------:R-:W-:-:S03]  /*08b0*/  ISETP.LT.U32.AND.EX P0, PT, R19, R23, PT, P0 ;  /* 0x000000171300720c */ /* 0x000fc60003f01100 */
[----:B------:R-:W-:Y:S01]  /*08c0*/  DFMA R40, R24, R40, R28 ;  /* 0x000000281828722b */ /* 0x000fe2000000001c */
[CC--:B------:R-:W-:Y:S02]  /*08d0*/  SEL R29, R19.reuse, R23.reuse, P1 ;  /* 0x00000017131d7207 */ /* 0x0c0fe40000800000 */
[----:B------:R-:W-:Y:S02]  /*08e0*/  SEL R25, R19, R23, P0 ;  /* 0x0000001713197207 */ /* 0x000fe40000000000 */
[----:B------:R-:W-:Y:S02]  /*08f0*/  LOP3.LUT R19, R32, 0x100000, RZ, 0xfc, !PT ;  /* 0x0010000020137812 */ /* 0x000fe400078efcff */
[----:B------:R-:W-:Y:S02]  /*0900*/  LOP3.LUT R32, R29, 0xffc00000, RZ, 0xc0, !PT ;  /* 0xffc000001d207812 */ /* 0x000fe400078ec0ff */
[CC--:B------:R-:W-:Y:S02]  /*0910*/  SEL R24, R18.reuse, R22.reuse, P0 ;  /* 0x0000001612187207 */ /* 0x0c0fe40000000000 */
[----:B------:R-:W-:Y:S01]  /*0920*/  SEL R28, R18, R22, P1 ;  /* 0x00000016121c7207 */ /* 0x000fe20000800000 */
[----:B------:R-:W-:Y:S01]  /*0930*/  IMAD.MOV.U32 R18, RZ, RZ, RZ ;  /* 0x000000ffff127224 */ /* 0x000fe200078e00ff */
[----:B------:R-:W-:-:S05]  /*0940*/  IADD3 R43, -R32, 0x7fd00000, RZ ;  /* 0x7fd00000202b7810 */ /* 0x000fca0007ffe1ff */
[----:B------:R-:W-:Y:S02]  /*0950*/  DMUL R18, R20, R18 ;  /* 0x0000001214127228 */ /* 0x000fe40000000000 */
[C---:B------:R-:W-:Y:S02]  /*0960*/  DMUL R20, R42.reuse, R28 ;  /* 0x0000001c2a147228 */ /* 0x040fe40000000000 */
[----:B------:R-:W-:Y:S01]  /*0970*/  DMUL R42, R42, R24 ;  /* 0x000000182a2a7228 */ /* 0x000fe20000000000 */
[----:B------:R-:W-:-:S07]  /*0980*/  ISETP.GE.U32.AND P1, PT, R3, 0x7ff00000, PT ;  /* 0x7ff000000300780c */ /* 0x000fce0003f26070 */
[----:B------:R-:W-:Y:S02]  /*0990*/  DMUL R42, R42, R42 ;  /* 0x0000002a2a2a7228 */ /* 0x000fe40000000000 */
[----:B------:R-:W-:-:S06]  /*09a0*/  DSETP.NEU.AND P0, PT, R2, RZ, PT ;  /* 0x000000ff0200722a */ /* 0x000fcc0003f0d000 */
[----:B------:R-:W-:Y:S01]  /*09b0*/  DFMA R42, R20, R20, R42 ;  /* 0x00000014142a722b */ /* 0x000fe2000000002a */
[----:B------:R-:W-:Y:S01]  /*09c0*/  @!P1 FSEL R2, R36, R18, !P0 ;  /* 0x0000001224029208 */ /* 0x000fe20004000000 */
[----:B------:R-:W-:-:S06]  /*09d0*/  UMOV UR6, UR5 ;  /* 0x0000000500067c82 */ /* 0x000fcc0008000000 */
[----:B------:R-:W-:Y:S02]  /*09e0*/  DSETP.MIN.AND P2, P3, R42, UR4, PT ;  /* 0x000000042a007e2a */ /* 0x000fe4000bb40000 */
[----:B------:R-:W-:Y:S01]  /*09f0*/  IMAD.MOV.U32 R18, RZ, RZ, R43 ;  /* 0x000000ffff127224 */ /* 0x000fe200078e002b */
[----:B------:R-:W-:-:S04]  /*0a00*/  @!P1 FSEL R3, R37, R19, !P0 ;  /* 0x0000001325039208 */ /* 0x000fc80004000000 */
        /* <DEDUP_REMOVED lines=8> */
[----:B0-----:R-:W-:-:S08]  /*0a90*/  DMUL R38, R20, R20 ;  /* 0x0000001414267228 */ /* 0x001fd00000000000 */
[----:B------:R-:W-:-:S08]  /*0aa0*/  DFMA R38, R36, -R38, 1 ;  /* 0x3ff000002426742b */ /* 0x000fd00000000826 */
[----:B------:R-:W-:Y:S02]  /*0ab0*/  DFMA R18, R38, R26, 0.5 ;  /* 0x3fe000002612742b */ /* 0x000fe4000000001a */
[----:B------:R-:W-:Y:S02]  /*0ac0*/  DMUL R38, R20, R38 ;  /* 0x0000002614267228 */ /* 0x000fe40000000000 */
[----:B------:R-:W-:-:S06]  /*0ad0*/  DMUL R40, R16, R40 ;  /* 0x0000002810287228 */ /* 0x000fcc0000000000 */
[----:B------:R-:W-:Y:S01]  /*0ae0*/  DFMA R38, R18, R38, R20 ;  /* 0x000000261226722b */ /* 0x000fe20000000014 */
[----:B------:R3:W4:Y:S04]  /*0af0*/  LDG.E.128 R16, desc[UR8][R34.64+0x1800] ;  /* 0x0018000822107981 */ /* 0x000728000c1e1d00 */
[----:B------:R0:W5:Y:S01]  /*0b00*/  LDG.E.128 R20, desc[UR8][R44.64+0x1800] ;  /* 0x001800082c147981 */ /* 0x000162000c1e1d00 */
[----:B------:R-:W-:Y:S01]  /*0b10*/  ISETP.GE.U32.AND P3, PT, R5, 0x7ff00000, PT ;  /* 0x7ff000000500780c */ /* 0x000fe20003f66070 */
[----:B------:R-:W-:Y:S01]  /*0b20*/  DSETP.NEU.AND P2, PT, R4, RZ, PT ;  /* 0x000000ff0400722a */ /* 0x000fe20003f4d000 */
[----:B------:R-:W-:Y:S01]  /*0b30*/  UMOV UR6, UR5 ;  /* 0x0000000500067c82 */ /* 0x000fe20008000000 */
[----:B------:R-:W-:Y:S02]  /*0b40*/  DMUL R38, R42, R38 ;  /* 0x000000262a267228 */ /* 0x000fe40000000000 */
[----:B--2---:R-:W-:-:S02]  /*0b50*/  DADD R36, -RZ, |R8| ;  /* 0x00000000ff247229 */ /* 0x004fc40000000508 */
[----:B---3--:R-:W-:Y:S01]  /*0b60*/  DADD R34, -RZ, |R12| ;  /* 0x00000000ff227229 */ /* 0x008fe2000000050c */
[----:B------:R-:W-:Y:S01]  /*0b70*/  LOP3.LUT R9, R33, 0x100000, RZ, 0xfc, !PT ;  /* 0x0010000021097812 */ /* 0x000fe200078efcff */
[----:B------:R-:W-:-:S08]  /*0b80*/  IMAD.MOV.U32 R8, RZ, RZ, RZ ;  /* 0x000000ffff087224 */ /* 0x000fd000078e00ff */
[----:B------:R-:W-:-:S04]  /*0b90*/  ISETP.GT.U32.AND P1, PT, R36, R34, PT ;  /* 0x000000222400720c */ /* 0x000fc80003f24070 */
[CC--:B------:R-:W-:Y:S02]  /*0ba0*/  ISETP.GT.U32.AND.EX P1, PT, R37.reuse, R35.reuse, PT, P1 ;  /* 0x000000232500720c */ /* 0x0c0fe40003f24110 */
[CC--:B------:R-:W-:Y:S02]  /*0bb0*/  ISETP.LT.U32.AND P0, PT, R36.reuse, R34.reuse, PT ;  /* 0x000000222400720c */ /* 0x0c0fe40003f01070 */
[CC--:B------:R-:W-:Y:S01]  /*0bc0*/  SEL R13, R37.reuse, R35.reuse, P1 ;  /* 0x00000023250d7207 */ /* 0x0c0fe20000800000 */
[----:B------:R-:W-:Y:S01]  /*0bd0*/  DMUL R40, R40, R8 ;  /* 0x0000000828287228 */ /* 0x000fe20000000000 */
[----:B------:R-:W-:Y:S02]  /*0be0*/  ISETP.LT.U32.AND.EX P0, PT, R37, R35, PT, P0 ;  /* 0x000000232500720c */ /* 0x000fe40003f01100 */
[----:B------:R-:W-:Y:S02]  /*0bf0*/  LOP3.LUT R33, R13, 0xffc00000, RZ, 0xc0, !PT ;  /* 0xffc000000d217812 */ /* 0x000fe400078ec0ff */
[----:B------:R-:W-:-:S02]  /*0c00*/  SEL R8, R36, R34, P0 ;  /* 0x0000002224087207 */ /* 0x000fc40000000000 */
[----:B------:R-:W-:Y:S02]  /*0c10*/  SEL R9, R37, R35, P0 ;  /* 0x0000002325097207 */ /* 0x000fe40000000000 */
[----:B------:R-:W-:Y:S01]  /*0c20*/  SEL R12, R36, R34, P1 ;  /* 0x00000022240c7207 */ /* 0x000fe20000800000 */
[----:B------:R-:W-:Y:S01]  /*0c30*/  IMAD.MOV.U32 R34, RZ, RZ, RZ ;  /* 0x000000ffff227224 */ /* 0x000fe200078e00ff */
[----:B------:R-:W-:Y:S02]  /*0c40*/  IADD3 R35, -R33, 0x7fd00000, RZ ;  /* 0x7fd0000021237810 */ /* 0x000fe40007ffe1ff */
[----:B------:R-:W-:Y:S02]  /*0c50*/  @!P3 FSEL R4, R30, R40, !P2 ;  /* 0x000000281e04b208 */ /* 0x000fe40005000000 */
[----:B------:R-:W-:Y:S02]  /*0c60*/  @!P3 FSEL R5, R31, R41, !P2 ;  /* 0x000000291f05b208 */ /* 0x000fe40005000000 */
[----:B------:R-:W-:-:S02]  /*0c70*/  DMUL R30, R34, R8 ;  /* 0x00000008221e7228 */ /* 0x000fc40000000000 */
[----:B------:R-:W-:-:S06]  /*0c80*/  DMUL R36, R34, R12 ;  /* 0x0000000c22247228 */ /* 0x000fcc0000000000 */
[----:B------:R-:W-:-:S08]  /*0c90*/  DMUL R30, R30, R30 ;  /* 0x0000001e1e1e7228 */ /* 0x000fd00000000000 */
[----:B------:R-:W-:-:S08]  /*0ca0*/  DFMA R36, R36, R36, R30 ;  /* 0x000000242424722b */ /* 0x000fd0000000001e */
[----:B------:R-:W-:Y:S02]  /*0cb0*/  DSETP.MIN.AND P0, P1, R36, UR4, PT ;  /* 0x0000000424007e2a */ /* 0x000fe4000b900000 */
[----:B------:R-:W-:-:S05]  /*0cc0*/  IMAD.MOV.U32 R30, RZ, RZ, R37 ;  /* 0x000000ffff1e7224 */ /* 0x000fca00078e0025 */
[----:B------:R-:W-:Y:S01]  /*0cd0*/  FSEL R43, R30, UR6, P0 ;  /* 0x000000061e2b7c08 */ /* 0x000fe20008000000 */
[----:B------:R-:W-:-:S06]  /*0ce0*/  IMAD.U32 R30, RZ, RZ, UR6 ;  /* 0x00000006ff1e7e24 */ /* 0x000fcc000f8e00ff */
[----:B------:R-:W-:-:S04]  /*0cf0*/  @P1 LOP3.LUT R43, R30, 0x80000, RZ, 0xfc, !PT ;  /* 0x000800001e2b1812 */ /* 0x000fc800078efcff */
[----:B------:R-:W0:Y:S01]  /*0d00*/  MUFU.RSQ64H R35, R43 ;  /* 0x0000002b00237308 */ /* 0x000e220000001c00 */
[----:B------:R-:W-:Y:S01]  /*0d10*/  IMAD.MOV.U32 R30, RZ, RZ, R36 ;  /* 0x000000ffff1e7224 */ /* 0x000fe200078e0024 */
[----:B------:R-:W-:Y:S01]  /*0d20*/  UMOV UR6, UR4 ;  /* 0x0000000400067c82 */ /* 0x000fe20008000000 */
[----:B------:R-:W-:-:S03]  /*0d30*/  LOP3.LUT R31, R32, 0x100000, RZ, 0xfc, !PT ;  /* 0x00100000201f7812 */ /* 0x000fc600078efcff */
[----:B------:R-:W-:Y:S01]  /*0d40*/  SEL R42, R30, UR6, P0 ;  /* 0x000000061e2a7c07 */ /* 0x000fe20008000000 */
[----:B------:R-:W-:Y:S01]  /*0d50*/  IMAD.MOV.U32 R30, RZ, RZ, RZ ;  /* 0x000000ffff1e7224 */ /* 0x000fe200078e00ff */
[----:B------:R-:W-:-:S05]  /*0d60*/  DADD R40, -RZ, |R10| ;  /* 0x00000000ff287229 */ /* 0x000fca000000050a */
[----:B------:R-:W-:Y:S02]  /*0d70*/  DMUL R30, R38, R30 ;  /* 0x0000001e261e7228 */ /* 0x000fe40000000000 */
[----:B------:R-:W-:Y:S02]  /*0d80*/  DADD R38, -RZ, |R14| ;  /* 0x00000000ff267229 */ /* 0x000fe4000000050e */
[----:B0-----:R-:W-:-:S08]  /*0d90*/  DMUL R44, R34, R34 ;  /* 0x00000022222c7228 */ /* 0x001fd00000000000 */
[----:B------:R-:W-:Y:S01]  /*0da0*/  DFMA R44, R42, -R44, 1 ;  /* 0x3ff000002a2c742b */ /* 0x000fe2000000082c */
[----:B------:R-:W-:-:S04]  /*0db0*/  ISETP.GT.U32.AND P1, PT, R40, R38, PT ;  /* 0x000000262800720c */ /* 0x000fc80003f24070 */
[----:B------:R-:W-:-:S03]  /*0dc0*/  ISETP.GT.U32.AND.EX P1, PT, R41, R39, PT, P1 ;  /* 0x000000272900720c */ /* 0x000fc60003f24110 */
[----:B------:R-:W-:Y:S01]  /*0dd0*/  DFMA R10, R44, R26, 0.5 ;  /* 0x3fe000002c0a742b */ /* 0x000fe2000000001a */
[CC--:B------:R-:W-:Y:S01]  /*0de0*/  ISETP.LT.U32.AND P0, PT, R40.reuse, R38.reuse, PT ;  /* 0x000000262800720c */ /* 0x0c0fe20003f01070 */
[----:B------:R-:W-:Y:S01]  /*0df0*/  DMUL R44, R34, R44 ;  /* 0x0000002c222c7228 */ /* 0x000fe20000000000 */
[----:B------:R-:W-:Y:S02]  /*0e00*/  ISETP.GE.U32.AND P3, PT, R25, 0x7ff00000, PT ;  /* 0x7ff000001900780c */ /* 0x000fe40003f66070 */
[CC--:B------:R-:W-:Y:S02]  /*0e10*/  SEL R15, R41.reuse, R39.reuse, P1 ;  /* 0x00000027290f7207 */ /* 0x0c0fe40000800000 */
[-C--:B------:R-:W-:Y:S02]  /*0e20*/  ISETP.LT.U32.AND.EX P0, PT, R41, R39.reuse, PT, P0 ;  /* 0x000000272900720c */ /* 0x080fe40003f01100 */
[----:B------:R-:W-:Y:S01]  /*0e30*/  LOP3.LUT R32, R15, 0xffc00000, RZ, 0xc0, !PT ;  /* 0xffc000000f207812 */ /* 0x000fe200078ec0ff */
[----:B------:R-:W-:Y:S01]  /*0e40*/  DFMA R34, R10, R44, R34 ;  /* 0x0000002c0a22722b */ /* 0x000fe20000000022 */
[CC--:B------:R-:W-:Y:S01]  /*0e50*/  SEL R14, R40.reuse, R38.reuse, P1 ;  /* 0x00000026280e7207 */ /* 0x0c0fe20000800000 */
[----:B------:R-:W-:Y:S01]  /*0e60*/  DSETP.NEU.AND P2, PT, R24, RZ, PT ;  /* 0x000000ff1800722a */ /* 0x000fe20003f4d000 */
[----:B------:R-:W-:Y:S01]  /*0e70*/  SEL R10, R40, R38, P0 ;  /* 0x00000026280a7207 */ /* 0x000fe20000000000 */
[----:B------:R-:W-:Y:S01]  /*0e80*/  IMAD.MOV.U32 R38, RZ, RZ, RZ ;  /* 0x000000ffff267224 */ /* 0x000fe200078e00ff */
[----:B------:R-:W-:-:S02]  /*0e90*/  SEL R11, R41, R39, P0 ;  /* 0x00000027290b7207 */ /* 0x000fc40000000000 */
[----:B------:R-:W-:Y:S02]  /*0ea0*/  IADD3 R39, -R32, 0x7fd00000, RZ ;  /* 0x7fd0000020277810 */ /* 0x000fe40007ffe1ff */
[----:B------:R-:W-:Y:S02]  /*0eb0*/  @!P3 FSEL R24, R28, R30, !P2 ;  /* 0x0000001e1c18b208 */ /* 0x000fe40005000000 */
[----:B------:R-:W-:Y:S02]  /*0ec0*/  @!P3 FSEL R25, R29, R31, !P2 ;  /* 0x0000001f1d19b208 */ /* 0x000fe40005000000 */
[C---:B------:R-:W-:Y:S02]  /*0ed0*/  DMUL R30, R38.reuse, R10 ;  /* 0x0000000a261e7228 */ /* 0x040fe40000000000 */
[----:B------:R-:W-:-:S06]  /*0ee0*/  DMUL R28, R38, R14 ;  /* 0x0000000e261c7228 */ /* 0x000fcc0000000000 */
[----:B------:R-:W-:-:S08]  /*0ef0*/  DMUL R30, R30, R30 ;  /* 0x0000001e1e1e7228 */ /* 0x000fd00000000000 */
[----:B------:R-:W-:Y:S01]  /*0f00*/  DFMA R28, R28, R28, R30 ;  /* 0x0000001c1c1c722b */ /* 0x000fe2000000001e */
[----:B------:R-:W-:-:S07]  /*0f10*/  UMOV UR6, UR5 ;  /* 0x0000000500067c82 */ /* 0x000fce0008000000 */
[----:B------:R-:W-:Y:S02]  /*0f20*/  DSETP.MIN.AND P0, P1, R28, UR4, PT ;  /* 0x000000041c007e2a */ /* 0x000fe4000b900000 */
[----:B------:R-:W-:-:S05]  /*0f30*/  IMAD.MOV.U32 R30, RZ, RZ, R29 ;  /* 0x000000ffff1e7224 */ /* 0x000fca00078e001d */
[----:B------:R-:W-:Y:S01]  /*0f40*/  FSEL R43, R30, UR6, P0 ;  /* 0x000000061e2b7c08 */ /* 0x000fe20008000000 */
[----:B------:R-:W-:-:S06]  /*0f50*/  IMAD.U32 R30, RZ, RZ, UR6 ;  /* 0x00000006ff1e7e24 */ /* 0x000fcc000f8e00ff */
[----:B------:R-:W-:-:S04]  /*0f60*/  @P1 LOP3.LUT R43, R30, 0x80000, RZ, 0xfc, !PT ;  /* 0x000800001e2b1812 */ /* 0x000fc800078efcff */
[----:B------:R-:W0:Y:S01]  /*0f70*/  MUFU.RSQ64H R41, R43 ;  /* 0x0000002b00297308 */ /* 0x000e220000001c00 */
[----:B------:R-:W-:Y:S02]  /*0f80*/  IMAD.MOV.U32 R30, RZ, RZ, R28 ;  /* 0x000000ffff1e7224 */ /* 0x000fe400078e001c */
[----:B------:R-:W-:Y:S01]  /*0f90*/  IMAD.MOV.U32 R40, RZ, RZ, RZ ;  /* 0x000000ffff287224 */ /* 0x000fe200078e00ff */
[----:B------:R-:W-:Y:S02]  /*0fa0*/  UMOV UR6, UR4 ;  /* 0x0000000400067c82 */ /* 0x000fe40008000000 */
[----:B------:R-:W-:Y:S01]  /*0fb0*/  SEL R42, R30, UR6, P0 ;  /* 0x000000061e2a7c07 */ /* 0x000fe20008000000 */
[----:B------:R-:W-:Y:S02]  /*0fc0*/  DMUL R36, R36, R34 ;  /* 0x0000002224247228 */ /* 0x000fe40000000000 */
[----:B----4-:R-:W-:Y:S02]  /*0fd0*/  DADD R34, -RZ, |R16| ;  /* 0x00000000ff227229 */ /* 0x010fe40000000510 */
[----:B0-----:R-:W-:-:S02]  /*0fe0*/  DMUL R30, R40, R40 ;  /* 0x00000028281e7228 */ /* 0x001fc40000000000 */
[----:B-----5:R-:W-:-:S06]  /*0ff0*/  DADD R38, -RZ, |R20| ;  /* 0x00000000ff267229 */ /* 0x020fcc0000000514 */
[----:B------:R-:W-:Y:S02]  /*1000*/  DFMA R30, R42, -R30, 1 ;  /* 0x3ff000002a1e742b */ /* 0x000fe4000000081e */
[----:B------:R-:W-:Y:S02]  /*1010*/  DADD R18, -RZ, |R18| ;  /* 0x00000000ff127229 */ /* 0x000fe40000000512 */
[----:B------:R-:W-:-:S04]  /*1020*/  ISETP.GT.U32.AND P1, PT, R38, R34, PT ;  /* 0x000000222600720c */ /* 0x000fc80003f24070 */
[----:B------:R-:W-:Y:S02]  /*1030*/  DFMA R16, R30, R26, 0.5 ;  /* 0x3fe000001e10742b */ /* 0x000fe4000000001a */
[----:B------:R-:W-:Y:S02]  /*1040*/  DMUL R20, R40, R30 ;  /* 0x0000001e28147228 */ /* 0x000fe40000000000 */
[----:B------:R-:W-:Y:S01]  /*1050*/  DADD R30, -RZ, |R22| ;  /* 0x00000000ff1e7229 */ /* 0x000fe20000000516 */
[----:B------:R-:W-:Y:S01]  /*1060*/  ISETP.GT.U32.AND.EX P1, PT, R39, R35, PT, P1 ;  /* 0x000000232700720c */ /* 0x000fe20003f24110 */
[----:B------:R-:W-:Y:S01]  /*1070*/  IMAD.MOV.U32 R22, RZ, RZ, RZ ;  /* 0x000000ffff167224 */ /* 0x000fe200078e00ff */
[----:B------:R-:W-:-:S03]  /*1080*/  LOP3.LUT R23, R33, 0x100000, RZ, 0xfc, !PT ;  /* 0x0010000021177812 */ /* 0x000fc600078efcff */
[----:B------:R-:W-:Y:S01]  /*1090*/  DFMA R40, R16, R20, R40 ;  /* 0x000000141028722b */ /* 0x000fe20000000028 */
[----:B------:R-:W-:Y:S02]  /*10a0*/  ISETP.LT.U32.AND P2, PT, R38, R34, PT ;  /* 0x000000222600720c */ /* 0x000fe40003f41070 */
[-C--:B------:R-:W-:Y:S02]  /*10b0*/  SEL R17, R39, R35.reuse, P1 ;  /* 0x0000002327117207 */ /* 0x080fe40000800000 */
[CC--:B------:R-:W-:Y:S02]  /*10c0*/  ISETP.LT.U32.AND P3, PT, R30.reuse, R18.reuse, PT ;  /* 0x000000121e00720c */ /* 0x0c0fe40003f61070 */
[----:B------:R-:W-:Y:S02]  /*10d0*/  LOP3.LUT R33, R17, 0xffc00000, RZ, 0xc0, !PT ;  /* 0xffc0000011217812 */ /* 0x000fe400078ec0ff */
[----:B------:R-:W-:Y:S02]  /*10e0*/  ISETP.LT.U32.AND.EX P2, PT, R39, R35, PT, P2 ;  /* 0x000000232700720c */ /* 0x000fe40003f41120 */
[----:B------:R-:W-:Y:S01]  /*10f0*/  ISETP.GT.U32.AND P0, PT, R30, R18, PT ;  /* 0x000000121e00720c */ /* 0x000fe20003f04070 */
[----:B------:R-:W-:Y:S01]  /*1100*/  DMUL R36, R36, R22 ;  /* 0x0000001624247228 */ /* 0x000fe20000000000 */
[----:B------:R-:W-:-:S02]  /*1110*/  ISETP.LT.U32.AND.EX P3, PT, R31, R19, PT, P3 ;  /* 0x000000131f00720c */ /* 0x000fc40003f61130 */
[CC--:B------:R-:W-:Y:S02]  /*1120*/  SEL R16, R38.reuse, R34.reuse, P1 ;  /* 0x0000002226107207 */ /* 0x0c0fe40000800000 */
[----:B------:R-:W-:Y:S02]  /*1130*/  IADD3 R23, -R33, 0x7fd00000, RZ ;  /* 0x7fd0000021177810 */ /* 0x000fe40007ffe1ff */
[----:B------:R-:W-:Y:S02]  /*1140*/  SEL R20, R38, R34, P2 ;  /* 0x0000002226147207 */ /* 0x000fe40001000000 */
[----:B------:R-:W-:Y:S02]  /*1150*/  SEL R21, R39, R35, P2 ;  /* 0x0000002327157207 */ /* 0x000fe40001000000 */
[----:B------:R-:W-:Y:S02]  /*1160*/  ISETP.GT.U32.AND.EX P0, PT, R31, R19, PT, P0 ;  /* 0x000000131f00720c */ /* 0x000fe40003f04100 */
[----:B------:R-:W-:-:S02]  /*1170*/  SEL R34, R30, R18, P3 ;  /* 0x000000121e227207 */ /* 0x000fc40001800000 */
[CC--:B------:R-:W-:Y:S02]  /*1180*/  SEL R35, R31.reuse, R19.reuse, P3 ;  /* 0x000000131f237207 */ /* 0x0c0fe40001800000 */
[----:B------:R-:W-:Y:S02]  /*1190*/  SEL R18, R30, R18, P0 ;  /* 0x000000121e127207 */ /* 0x000fe40000000000 */
[----:B------:R-:W-:Y:S01]  /*11a0*/  SEL R19, R31, R19, P0 ;  /* 0x000000131f137207 */ /* 0x000fe20000000000 */
[C---:B------:R-:W-:Y:S02]  /*11b0*/  DMUL R30, R22.reuse, R16 ;  /* 0x00000010161e7228 */ /* 0x040fe40000000000 */
[----:B------:R-:W-:-:S08]  /*11c0*/  DMUL R22, R22, R20 ;  /* 0x0000001416167228 */ /* 0x000fd00000000000 */
        /* <DEDUP_REMOVED lines=9> */
[----:B------:R-:W-:Y:S01]  /*1260*/  IMAD.MOV.U32 R30, RZ, RZ, R22 ;  /* 0x000000ffff1e7224 */ /* 0x000fe200078e0016 */
[----:B------:R-:W-:-:S04]  /*1270*/  UMOV UR6, UR4 ;  /* 0x0000000400067c82 */ /* 0x000fc80008000000 */
[----:B------:R-:W-:Y:S01]  /*1280*/  SEL R42, R30, UR6, P0 ;  /* 0x000000061e2a7c07 */ /* 0x000fe20008000000 */
[----:B------:R-:W-:Y:S01]  /*1290*/  IMAD.MOV.U32 R30, RZ, RZ, RZ ;  /* 0x000000ffff1e7224 */ /* 0x000fe200078e00ff */
[----:B------:R-:W-:-:S05]  /*12a0*/  DMUL R40, R28, R40 ;  /* 0x000000281c287228 */ /* 0x000fca0000000000 */
[----:B0-----:R-:W-:-:S08]  /*12b0*/  DMUL R28, R30, R30 ;  /* 0x0000001e1e1c7228 */ /* 0x001fd00000000000 */
[----:B------:R-:W-:Y:S01]  /*12c0*/  DFMA R28, R42, -R28, 1 ;  /* 0x3ff000002a1c742b */ /* 0x000fe2000000081c */
[----:B------:R-:W-:-:S07]  /*12d0*/  ISETP.GE.U32.AND P0, PT, R9, 0x7ff00000, PT ;  /* 0x7ff000000900780c */ /* 0x000fce0003f06070 */
[----:B------:R-:W-:Y:S02]  /*12e0*/  DFMA R38, R28, R26, 0.5 ;  /* 0x3fe000001c26742b */ /* 0x000fe4000000001a */
[----:B------:R-:W-:Y:S02]  /*12f0*/  DMUL R28, R30, R28 ;  /* 0x0000001c1e1c7228 */ /* 0x000fe40000000000 */
[----:B------:R-:W-:-:S06]  /*1300*/  DSETP.NEU.AND P5, PT, R8, RZ, PT ;  /* 0x000000ff0800722a */ /* 0x000fcc0003fad000 */
[----:B------:R-:W-:Y:S01]  /*1310*/  DFMA R38, R38, R28, R30 ;  /* 0x0000001c2626722b */ /* 0x000fe2000000001e */
[----:B------:R-:W-:-:S04]  /*1320*/  LOP3.LUT R28, R19, 0xffc00000, RZ, 0xc0, !PT ;  /* 0xffc00000131c7812 */ /* 0x000fc800078ec0ff */
[----:B------:R-:W-:Y:S01]  /*1330*/  IADD3 R29, -R28, 0x7fd00000, RZ ;  /* 0x7fd000001c1d7810 */ /* 0x000fe20007ffe1ff */
[----:B------:R-:W-:Y:S01]  /*1340*/  IMAD.MOV.U32 R28, RZ, RZ, RZ ;  /* 0x000000ffff1c7224 */ /* 0x000fe200078e00ff */
[----:B------:R-:W-:Y:S02]  /*1350*/  @!P0 FSEL R8, R12, R36, !P5 ;  /* 0x000000240c088208 */ /* 0x000fe40006800000 */
[----:B------:R-:W-:Y:S01]  /*1360*/  @!P0 FSEL R9, R13, R37, !P5 ;  /* 0x000000250d098208 */ /* 0x000fe20006800000 */
[----:B------:R-:W-:Y:S01]  /*1370*/  UMOV UR6, UR5 ;  /* 0x0000000500067c82 */ /* 0x000fe20008000000 */
[----:B------:R-:W-:Y:S01]  /*1380*/  DMUL R38, R22, R38 ;  /* 0x0000002616267228 */ /* 0x000fe20000000000 */
[----:B------:R-:W0:Y:S01]  /*1390*/  LDC.64 R36, c[0x0][0x218] ;  /* 0x00008600ff247b82 */ /* 0x000e220000000a00 */
[C---:B------:R-:W-:Y:S02]  /*13a0*/  DMUL R12, R28.reuse, R18 ;  /* 0x000000121c0c7228 */ /* 0x040fe40000000000 */
[----:B------:R-:W-:-:S08]  /*13b0*/  DMUL R28, R28, R34 ;  /* 0x000000221c1c7228 */ /* 0x000fd00000000000 */
[----:B------:R-:W-:-:S08]  /*13c0*/  DMUL R28, R28, R28 ;  /* 0x0000001c1c1c7228 */ /* 0x000fd00000000000 */
[----:B------:R-:W-:Y:S01]  /*13d0*/  DFMA R12, R12, R12, R28 ;  /* 0x0000000c0c0c722b */ /* 0x000fe2000000001c */
[----:B------:R-:W-:Y:S01]  /*13e0*/  LOP3.LUT R29, R32, 0x100000, RZ, 0xfc, !PT ;  /* 0x00100000201d7812 */ /* 0x000fe200078efcff */
[----:B------:R-:W-:-:S06]  /*13f0*/  IMAD.MOV.U32 R28, RZ, RZ, RZ ;  /* 0x000000ffff1c7224 */ /* 0x000fcc00078e00ff */
[----:B------:R-:W-:Y:S02]  /*1400*/  DSETP.MIN.AND P0, P1, R12, UR4, PT ;  /* 0x000000040c007e2a */ /* 0x000fe4000b900000 */
[----:B------:R-:W-:Y:S01]  /*1410*/  DMUL R40, R40, R28 ;  /* 0x0000001c28287228 */ /* 0x000fe20000000000 */
[----:B------:R-:W-:-:S05]  /*1420*/  IMAD.MOV.U32 R28, RZ, RZ, R13 ;  /* 0x000000ffff1c7224 */ /* 0x000fca00078e000d */
[----:B------:R-:W-:Y:S01]  /*1430*/  FSEL R31, R28, UR6, P0 ;  /* 0x000000061c1f7c08 */ /* 0x000fe20008000000 */
[----:B------:R-:W-:-:S05]  /*1440*/  IMAD.U32 R28, RZ, RZ, UR6 ;  /* 0x00000006ff1c7e24 */ /* 0x000fca000f8e00ff */
[----:B------:R-:W-:-:S04]  /*1450*/  @P1 LOP3.LUT R31, R28, 0x80000, RZ, 0xfc, !PT ;  /* 0x000800001c1f1812 */ /* 0x000fc800078efcff */
[----:B------:R-:W1:Y:S01]  /*1460*/  MUFU.RSQ64H R29, R31 ;  /* 0x0000001f001d7308 */ /* 0x000e620000001c00 */
[----:B------:R-:W-:-:S05]  /*1470*/  IMAD.MOV.U32 R28, RZ, RZ, R12 ;  /* 0x000000ffff1c7224 */ /* 0x000fca00078e000c */
[----:B------:R-:W-:Y:S01]  /*1480*/  SEL R30, R28, UR4, P0 ;  /* 0x000000041c1e7c07 */ /* 0x000fe20008000000 */
[----:B------:R-:W-:-:S06]  /*1490*/  IMAD.MOV.U32 R28, RZ, RZ, RZ ;  /* 0x000000ffff1c7224 */ /* 0x000fcc00078e00ff */
[----:B-1----:R-:W-:-:S08]  /*14a0*/  DMUL R22, R28, R28 ;  /* 0x0000001c1c167228 */ /* 0x002fd00000000000 */
[----:B------:R-:W-:-:S08]  /*14b0*/  DFMA R22, R30, -R22, 1 ;  /* 0x3ff000001e16742b */ /* 0x000fd00000000816 */
[----:B------:R-:W-:Y:S02]  /*14c0*/  DFMA R26, R22, R26, 0.5 ;  /* 0x3fe00000161a742b */ /* 0x000fe4000000001a */
[----:B------:R-:W-:Y:S01]  /*14d0*/  DMUL R22, R28, R22 ;  /* 0x000000161c167228 */ /* 0x000fe20000000000 */
[----:B------:R-:W1:Y:S01]  /*14e0*/  S2R R43, SR_TID.X ;  /* 0x00000000002b7919 */ /* 0x000e620000002100 */
[----:B0-----:R-:W-:-:S06]  /*14f0*/  IMAD.WIDE.U32 R36, R0, 0x8, R36 ;  /* 0x0000000800247825 */ /* 0x001fcc00078e0024 */
[----:B------:R-:W-:Y:S01]  /*1500*/  DFMA R22, R26, R22, R28 ;  /* 0x000000161a16722b */ /* 0x000fe2000000001c */
[----:B------:R-:W-:Y:S02]  /*1510*/  LOP3.LUT R0, R19, 0xffc00000, RZ, 0xc0, !PT ;  /* 0xffc0000013007812 */ /* 0x000fe400078ec0ff */
[----:B------:R-:W-:-:S05]  /*1520*/  ISETP.GE.U32.AND P5, PT, R35, 0x7ff00000, PT ;  /* 0x7ff000002300780c */ /* 0x000fca0003fa6070 */
[----:B------:R-:W-:Y:S01]  /*1530*/  DMUL R22, R12, R22 ;  /* 0x000000160c167228 */ /* 0x000fe20000000000 */
[----:B------:R-:W-:Y:S01]  /*1540*/  LOP3.LUT R13, R0, 0x100000, RZ, 0xfc, !PT ;  /* 0x00100000000d7812 */ /* 0x000fe200078efcff */
[----:B------:R-:W-:Y:S01]  /*1550*/  IMAD.MOV.U32 R12, RZ, RZ, RZ ;  /* 0x000000ffff0c7224 */ /* 0x000fe200078e00ff */
[----:B------:R-:W-:Y:S01]  /*1560*/  LOP3.LUT R27, R33, 0x100000, RZ, 0xfc, !PT ;  /* 0x00100000211b7812 */ /* 0x000fe200078efcff */
[----:B------:R-:W-:Y:S01]  /*1570*/  IMAD.MOV.U32 R26, RZ, RZ, RZ ;  /* 0x000000ffff1a7224 */ /* 0x000fe200078e00ff */
[----:B------:R-:W-:-:S03]  /*1580*/  ISETP.GE.U32.AND P0, PT, R11, 0x7ff00000, PT ;  /* 0x7ff000000b00780c */ /* 0x000fc60003f06070 */
[----:B------:R-:W-:Y:S01]  /*1590*/  DMUL R22, R22, R12 ;  /* 0x0000000c16167228 */ /* 0x000fe20000000000 */
[----:B------:R-:W-:Y:S01]  /*15a0*/  ISETP.GE.U32.AND P2, PT, R21, 0x7ff00000, PT ;  /* 0x7ff000001500780c */ /* 0x000fe20003f46070 */
[----:B------:R-:W-:Y:S02]  /*15b0*/  DSETP.NEU.AND P3, PT, R34, RZ, PT ;  /* 0x000000ff2200722a */ /* 0x000fe40003f6d000 */
[----:B------:R-:W-:Y:S02]  /*15c0*/  DMUL R38, R38, R26 ;  /* 0x0000001a26267228 */ /* 0x000fe40000000000 */
[----:B------:R-:W-:Y:S02]  /*15d0*/  DSETP.NEU.AND P4, PT, R10, RZ, PT ;  /* 0x000000ff0a00722a */ /* 0x000fe40003f8d000 */
[----:B------:R-:W-:Y:S02]  /*15e0*/  DSETP.NEU.AND P1, PT, R20, RZ, PT ;  /* 0x000000ff1400722a */ /* 0x000fe40003f2d000 */
[----:B------:R-:W-:-:S02]  /*15f0*/  @!P5 FSEL R34, R18, R22, !P3 ;  /* 0x000000161222d208 */ /* 0x000fc40005800000 */
[----:B------:R-:W-:Y:S01]  /*1600*/  @!P5 FSEL R35, R19, R23, !P3 ;  /* 0x000000171323d208 */ /* 0x000fe20005800000 */
[----:B------:R-:W-:Y:S01]  /*1610*/  IMAD.MOV.U32 R12, RZ, RZ, R6 ;  /* 0x000000ffff0c7224 */ /* 0x000fe200078e0006 */
[----:B------:R-:W-:Y:S01]  /*1620*/  @!P0 FSEL R10, R14, R40, !P4 ;  /* 0x000000280e0a8208 */ /* 0x000fe20006000000 */
[----:B------:R-:W-:Y:S01]  /*1630*/  IMAD.MOV.U32 R13, RZ, RZ, R7 ;  /* 0x000000ffff0d7224 */ /* 0x000fe200078e0007 */
[----:B------:R-:W-:Y:S01]  /*1640*/  @!P0 FSEL R11, R15, R41, !P4 ;  /* 0x000000290f0b8208 */ /* 0x000fe20006000000 */
[----:B-1----:R-:W-:Y:S01]  /*1650*/  IMAD.WIDE R36, R43, 0x10, R36 ;  /* 0x000000102b247825 */ /* 0x002fe200078e0224 */
[----:B------:R-:W-:Y:S02]  /*1660*/  @!P2 FSEL R20, R16, R38, !P1 ;  /* 0x000000261014a208 */ /* 0x000fe40004800000 */
[----:B------:R-:W-:Y:S01]  /*1670*/  @!P2 FSEL R21, R17, R39, !P1 ;  /* 0x000000271115a208 */ /* 0x000fe20004800000 */
[----:B------:R-:W-:Y:S02]  /*1680*/  IMAD.MOV.U32 R14, RZ, RZ, R2 ;  /* 0x000000ffff0e7224 */ /* 0x000fe400078e0002 */
[----:B------:R-:W-:-:S02]  /*1690*/  IMAD.MOV.U32 R15, RZ, RZ, R3 ;  /* 0x000000ffff0f7224 */ /* 0x000fc400078e0003 */
[----:B------:R-:W-:Y:S02]  /*16a0*/  IMAD.MOV.U32 R6, RZ, RZ, R24 ;  /* 0x000000ffff067224 */ /* 0x000fe400078e0018 */
[----:B------:R-:W-:Y:S02]  /*16b0*/  IMAD.MOV.U32 R7, RZ, RZ, R25 ;  /* 0x000000ffff077224 */ /* 0x000fe400078e0019 */
[----:B------:R-:W-:Y:S02]  /*16c0*/  IMAD.MOV.U32 R22, RZ, RZ, R34 ;  /* 0x000000ffff167224 */ /* 0x000fe400078e0022 */
[----:B------:R-:W-:Y:S01]  /*16d0*/  IMAD.MOV.U32 R23, RZ, RZ, R35 ;  /* 0x000000ffff177224 */ /* 0x000fe200078e0023 */
[----:B------:R-:W-:Y:S04]  /*16e0*/  STG.E.128 desc[UR8][R36.64], R12 ;  /* 0x0000000c24007986 */ /* 0x000fe8000c101d08 */
[----:B------:R-:W-:Y:S04]  /*16f0*/  STG.E.128 desc[UR8][R36.64+0x800], R4 ;  /* 0x0008000424007986 */ /* 0x000fe8000c101d08 */
[----:B------:R-:W-:Y:S04]  /*1700*/  STG.E.128 desc[UR8][R36.64+0x1000], R8 ;  /* 0x0010000824007986 */ /* 0x000fe8000c101d08 */
[----:B------:R-:W-:Y:S01]  /*1710*/  STG.E.128 desc[UR8][R36.64+0x1800], R20 ;  /* 0x0018001424007986 */ /* 0x000fe2000c101d08 */
[----:B------:R-:W-:Y:S05]  /*1720*/  EXIT ;  /* 0x000000000000794d */ /* 0x000fea0003800000 */
.L_x_6115:
[----:B------:R-:W0:Y:S01]  /*1730*/  S2R R5, SR_TID.X ;  /* 0x0000000000057919 */ /* 0x000e220000002100 */
[----:B------:R-:W-:Y:S02]  /*1740*/  CS2R R2, SRZ ;  /* 0x0000000000027805 */ /* 0x000fe4000001ff00 */
        /* <DEDUP_REMOVED lines=8> */
[C---:B------:R-:W-:Y:S02]  /*17d0*/  ISETP.GE.AND P1, PT, R7.reuse, R4, PT ;  /* 0x000000040700720c */ /* 0x040fe40003f26270 */
[----:B------:R-:W1:Y:S11]  /*17e0*/  @!P0 LDC.64 R10, c[0x0][0x228] ;  /* 0x00008a00ff0a8b82 */ /* 0x000e760000000a00 */
[----:B------:R-:W-:Y:S01]  /*17f0*/  @!P1 IMAD.IADD R23, R0, 0x1, R7 ;  /* 0x0000000100179824 */ /* 0x000fe200078e0207 */
[----:B------:R-:W2:Y:S01]  /*1800*/  @!P1 LDC.64 R18, c[0x0][0x220] ;  /* 0x00008800ff129b82 */ /* 0x000ea20000000a00 */
[----:B------:R-:W-:-:S02]  /*1810*/  @!P1 VIADD R7, R7, 0x80 ;  /* 0x0000008007079836 */ /* 0x000fc40000000000 */
[----:B0-----:R-:W-:-:S03]  /*1820*/  @!P0 IMAD.WIDE.U32 R14, R17, 0x8, R8 ;  /* 0x00000008110e8825 */ /* 0x001fc600078e0008 */
[----:B------:R-:W-:Y:S02]  /*1830*/  ISETP.GE.AND P3, PT, R7, R4, PT ;  /* 0x000000040700720c */ /* 0x000fe40003f66270 */
[----:B------:R-:W-:Y:S01]  /*1840*/  CS2R R34, SRZ ;  /* 0x0000000000227805 */ /* 0x000fe2000001ff00 */
[----:B------:R-:W0:Y:S01]  /*1850*/  @!P1 LDC.64 R20, c[0x0][0x228] ;  /* 0x00008a00ff149b82 */ /* 0x000e220000000a00 */
[----:B------:R3:W5:Y:S01]  /*1860*/  @!P0 LDG.E.64 R2, desc[UR8][R14.64] ;  /* 0x000000080e028981 */ /* 0x000762000c1e1b00 */
[----:B-1----:R-:W-:Y:S01]  /*1870*/  @!P0 IMAD.WIDE.U32 R16, R17, 0x8, R10 ;  /* 0x0000000811108825 */ /* 0x002fe200078e000a */
[----:B------:R-:W-:-:S07]  /*1880*/  CS2R R10, SRZ ;  /* 0x00000000000a7805 */ /* 0x000fce000001ff00 */
[C---:B------:R-:W-:Y:S01]  /*1890*/  @!P3 IMAD.IADD R25, R0.reuse, 0x1, R7 ;  /* 0x000000010019b824 */ /* 0x040fe200078e0207 */
[----:B------:R-:W1:Y:S01]  /*18a0*/  @!P3 LDC.64 R8, c[0x0][0x228] ;  /* 0x00008a00ff08bb82 */ /* 0x000e620000000a00 */
[----:B------:R-:W-:Y:S01]  /*18b0*/  @!P3 VIADD R7, R7, 0x80 ;  /* 0x000000800707b836 */ /* 0x000fe20000000000 */
[----:B------:R4:W5:Y:S04]  /*18c0*/  @!P0 LDG.E.64 R10, desc[UR8][R16.64] ;  /* 0x00000008100a8981 */ /* 0x000968000c1e1b00 */
[CC--:B------:R-:W-:Y:S02]  /*18d0*/  ISETP.GE.AND P4, PT, R7.reuse, R4.reuse, PT ;  /* 0x000000040700720c */ /* 0x0c0fe40003f86270 */
[----:B------:R-:W2:Y:S11]  /*18e0*/  @!P3 LDC.64 R12, c[0x0][0x220] ;  /* 0x00008800ff0cbb82 */ /* 0x000eb60000000a00 */
[----:B------:R-:W-:Y:S01]  /*18f0*/  @!P4 IMAD.IADD R29, R0, 0x1, R7 ;  /* 0x00000001001dc824 */ /* 0x000fe200078e0207 */
[----:B------:R-:W-:Y:S01]  /*1900*/  CS2R R40, SRZ ;  /* 0x0000000000287805 */ /* 0x000fe2000001ff00 */
[----:B------:R-:W-:Y:S01]  /*1910*/  @!P4 VIADD R7, R7, 0x80 ;  /* 0x000000800707c836 */ /* 0x000fe20000000000 */
[----:B---3--:R-:W3:Y:S04]  /*1920*/  @!P4 LDC.64 R14, c[0x0][0x228] ;  /* 0x00008a00ff0ecb82 */ /* 0x008ee80000000a00 */
[----:B------:R-:W-:Y:S01]  /*1930*/  ISETP.GE.AND P0, PT, R7, R4, PT ;  /* 0x000000040700720c */ /* 0x000fe20003f06270 */
[----:B-1----:R-:W-:-:S05]  /*1940*/  @!P3 IMAD.WIDE.U32 R8, R25, 0x8, R8 ;  /* 0x000000081908b825 */ /* 0x002fca00078e0008 */
[----:B------:R1:W5:Y:S07]  /*1950*/  @!P3 LDG.E.64 R34, desc[UR8][R8.64] ;  /* 0x000000080822b981 */ /* 0x00036e000c1e1b00 */
[----:B----4-:R-:W4:Y:S08]  /*1960*/  @!P0 LDC.64 R16, c[0x0][0x220] ;  /* 0x00008800ff108b82 */ /* 0x010f300000000a00 */
[----:B-1----:R-:W1:Y:S01]  /*1970*/  @!P0 LDC.64 R8, c[0x0][0x228] ;  /* 0x00008a00ff088b82 */ /* 0x002e620000000a00 */
[----:B--2---:R-:W-:Y:S01]  /*1980*/  @!P3 IMAD.WIDE.U32 R12, R25, 0x8, R12 ;  /* 0x00000008190cb825 */ /* 0x004fe200078e000c */
[----:B------:R-:W-:-:S03]  /*1990*/  CS2R R42, SRZ ;  /* 0x00000000002a7805 */ /* 0x000fc6000001ff00 */
[----:B------:R-:W-:Y:S01]  /*19a0*/  @!P1 IMAD.WIDE.U32 R18, R23, 0x8, R18 ;  /* 0x0000000817129825 */ /* 0x000fe200078e0012 */
[----:B------:R2:W5:Y:S01]  /*19b0*/  @!P3 LDG.E.64 R40, desc[UR8][R12.64] ;  /* 0x000000080c28b981 */ /* 0x000562000c1e1b00 */
[----:B------:R-:W-:-:S03]  /*19c0*/  CS2R R24, SRZ ;  /* 0x0000000000187805 */ /* 0x000fc6000001ff00 */
[----:B------:R0:W5:Y:S01]  /*19d0*/  @!P1 LDG.E.64 R42, desc[UR8][R18.64] ;  /* 0x00000008122a9981 */ /* 0x000162000c1e1b00 */
[----:B--2---:R-:W-:Y:S02]  /*19e0*/  @!P0 IMAD.IADD R13, R0, 0x1, R7 ;  /* 0x00000001000d8824 */ /* 0x004fe400078e0207 */
[----:B------:R-:W-:Y:S01]  /*19f0*/  @!P0 VIADD R7, R7, 0x80 ;  /* 0x0000008007078836 */ /* 0x000fe20000000000 */
[----:B0-----:R-:W-:Y:S01]  /*1a00*/  CS2R R18, SRZ ;  /* 0x0000000000127805 */ /* 0x001fe2000001ff00 */
[----:B----4-:R-:W-:-:S04]  /*1a10*/  @!P0 IMAD.WIDE.U32 R16, R13, 0x8, R16 ;  /* 0x000000080d108825 */ /* 0x010fc800078e0010 */
[----:B-1----:R-:W-:Y:S01]  /*1a20*/  @!P0 IMAD.WIDE.U32 R8, R13, 0x8, R8 ;  /* 0x000000080d088825 */ /* 0x002fe200078e0008 */
[----:B------:R-:W5:Y:S04]  /*1a30*/  @!P0 LDG.E.64 R24, desc[UR8][R16.64] ;  /* 0x0000000810188981 */ /* 0x000f68000c1e1b00 */
[----:B------:R-:W5:Y:S01]  /*1a40*/  @!P0 LDG.E.64 R18, desc[UR8][R8.64] ;  /* 0x0000000808128981 */ /* 0x000f62000c1e1b00 */
[----:B------:R-:W-:Y:S01]  /*1a50*/  ISETP.GE.AND P0, PT, R7, R4, PT ;  /* 0x000000040700720c */ /* 0x000fe20003f06270 */
[----:B------:R-:W-:Y:S02]  /*1a60*/  @!P1 IMAD.WIDE.U32 R20, R23, 0x8, R20 ;  /* 0x0000000817149825 */ /* 0x000fe400078e0014 */
[----:B------:R-:W0:Y:S01]  /*1a70*/  @!P4 LDC.64 R22, c[0x0][0x220] ;  /* 0x00008800ff16cb82 */ /* 0x000e220000000a00 */
[----:B------:R-:W-:Y:S01]  /*1a80*/  CS2R R38, SRZ ;  /* 0x0000000000267805 */ /* 0x000fe2000001ff00 */
[----:B---3--:R-:W-:-:S05]  /*1a90*/  @!P4 IMAD.WIDE.U32 R14, R29, 0x8, R14 ;  /* 0x000000081d0ec825 */ /* 0x008fca00078e000e */
[----:B------:R1:W5:Y:S01]  /*1aa0*/  @!P4 LDG.E.64 R38, desc[UR8][R14.64] ;  /* 0x000000080e26c981 */ /* 0x000362000c1e1b00 */
[----:B------:R-:W-:Y:S02]  /*1ab0*/  CS2R R26, SRZ ;  /* 0x00000000001a7805 */ /* 0x000fe4000001ff00 */
[----:B------:R-:W-:Y:S01]  /*1ac0*/  CS2R R32, SRZ ;  /* 0x0000000000207805 */ /* 0x000fe2000001ff00 */
[----:B------:R-:W2:Y:S01]  /*1ad0*/  @!P0 LDC.64 R12, c[0x0][0x220] ;  /* 0x00008800ff0c8b82 */ /* 0x000ea20000000a00 */
[----:B------:R-:W-:-:S04]  /*1ae0*/  CS2R R36, SRZ ;  /* 0x0000000000247805 */ /* 0x000fc8000001ff00 */
[----:B------:R3:W5:Y:S03]  /*1af0*/  @!P1 LDG.E.64 R32, desc[UR8][R20.64] ;  /* 0x0000000814209981 */ /* 0x000766000c1e1b00 */
[----:B-1----:R-:W1:Y:S01]  /*1b00*/  @!P0 LDC.64 R14, c[0x0][0x228] ;  /* 0x00008a00ff0e8b82 */ /* 0x002e620000000a00 */
[----:B0-----:R-:W-:Y:S01]  /*1b10*/  @!P4 IMAD.WIDE.U32 R22, R29, 0x8, R22 ;  /* 0x000000081d16c825 */ /* 0x001fe200078e0016 */
[----:B---3--:R-:W-:-:S06]  /*1b20*/  CS2R R20, SRZ ;  /* 0x0000000000147805 */ /* 0x008fcc000001ff00 */
[----:B------:R-:W0:Y:S01]  /*1b30*/  @!P2 LDC.64 R8, c[0x0][0x220] ;  /* 0x00008800ff08ab82 */ /* 0x000e220000000a00 */
[----:B------:R3:W5:Y:S02]  /*1b40*/  @!P4 LDG.E.64 R26, desc[UR8][R22.64] ;  /* 0x00000008161ac981 */ /* 0x000764000c1e1b00 */
[----:B---3--:R-:W-:Y:S02]  /*1b50*/  @!P0 IMAD.IADD R23, R0, 0x1, R7 ;  /* 0x0000000100178824 */ /* 0x008fe400078e0207 */
[----:B------:R-:W-:Y:S02]  /*1b60*/  @!P0 VIADD R7, R7, 0x80 ;  /* 0x0000008007078836 */ /* 0x000fe40000000000 */
[----:B--2---:R-:W-:-:S04]  /*1b70*/  @!P0 IMAD.WIDE.U32 R12, R23, 0x8, R12 ;  /* 0x00000008170c8825 */ /* 0x004fc800078e000c */
[----:B-1----:R-:W-:Y:S01]  /*1b80*/  @!P0 IMAD.WIDE.U32 R14, R23, 0x8, R14 ;  /* 0x00000008170e8825 */ /* 0x002fe200078e000e */
[----:B------:R-:W5:Y:S04]  /*1b90*/  @!P0 LDG.E.64 R20, desc[UR8][R12.64] ;  /* 0x000000080c148981 */ /* 0x000f68000c1e1b00 */
[----:B------:R1:W5:Y:S01]  /*1ba0*/  @!P0 LDG.E.64 R36, desc[UR8][R14.64] ;  /* 0x000000080e248981 */ /* 0x000362000c1e1b00 */
[----:B------:R-:W-:Y:S01]  /*1bb0*/  ISETP.GE.AND P0, PT, R7, R4, PT ;  /* 0x000000040700720c */ /* 0x000fe20003f06270 */
[----:B-1----:R-:W1:-:S12]  /*1bc0*/  @!P2 LDC.64 R14, c[0x0][0x228] ;  /* 0x00008a00ff0eab82 */ /* 0x002e580000000a00 */
[----:B------:R-:W2:Y:S08]  /*1bd0*/  @!P0 LDC.64 R16, c[0x0][0x220] ;  /* 0x00008800ff108b82 */ /* 0x000eb00000000a00 */
[----:B------:R-:W3:Y:S01]  /*1be0*/  @!P0 LDC.64 R30, c[0x0][0x228] ;  /* 0x00008a00ff1e8b82 */ /* 0x000ee20000000a00 */
[----:B------:R-:W-:Y:S01]  /*1bf0*/  @!P0 IMAD.IADD R7, R0, 0x1, R7 ;  /* 0x0000000100078824 */ /* 0x000fe200078e0207 */
[----:B------:R-:W-:Y:S01]  /*1c00*/  CS2R R22, SRZ ;  /* 0x0000000000167805 */ /* 0x000fe2000001ff00 */
[----:B0-----:R-:W-:Y:S01]  /*1c10*/  @!P2 IMAD.WIDE.U32 R8, R6, 0x8, R8 ;  /* 0x000000080608a825 */ /* 0x001fe200078e0008 */
[----:B------:R-:W-:-:S02]  /*1c20*/  CS2R R28, SRZ ;  /* 0x00000000001c7805 */ /* 0x000fc4000001ff00 */
[----:B------:R-:W-:Y:S01]  /*1c30*/  CS2R R12, SRZ ;  /* 0x00000000000c7805 */ /* 0x000fe2000001ff00 */
[----:B-1----:R-:W-:-:S05]  /*1c40*/  @!P2 IMAD.WIDE.U32 R14, R6, 0x8, R14 ;  /* 0x00000008060ea825 */ /* 0x002fca00078e000e */
[----:B------:R0:W5:Y:S01]  /*1c50*/  @!P2 LDG.E.64 R12, desc[UR8][R8.64] ;  /* 0x00000008080ca981 */ /* 0x000162000c1e1b00 */
[----:B--2---:R-:W-:-:S05]  /*1c60*/  @!P0 IMAD.WIDE.U32 R16, R7, 0x8, R16 ;  /* 0x0000000807108825 */ /* 0x004fca00078e0010 */
[----:B------:R0:W5:Y:S01]  /*1c70*/  @!P0 LDG.E.64 R22, desc[UR8][R16.64] ;  /* 0x0000000810168981 */ /* 0x000162000c1e1b00 */
[----:B---3--:R-:W-:Y:S01]  /*1c80*/  @!P0 IMAD.WIDE.U32 R30, R7, 0x8, R30 ;  /* 0x00000008071e8825 */ /* 0x008fe200078e001e */
[----:B------:R-:W-:-:S04]  /*1c90*/  CS2R R6, SRZ ;  /* 0x0000000000067805 */ /* 0x000fc8000001ff00 */
[----:B------:R0:W5:Y:S04]  /*1ca0*/  @!P0 LDG.E.64 R28, desc[UR8][R30.64] ;  /* 0x000000081e1c8981 */ /* 0x000168000c1e1b00 */
[----:B------:R0:W5:Y:S01]  /*1cb0*/  @!P2 LDG.E.64 R6, desc[UR8][R14.64] ;  /* 0x000000080e06a981 */ /* 0x000162000c1e1b00 */
[----:B------:R-:W-:Y:S04]  /*1cc0*/  BSSY B0, `(.L_x_6116) ;  /* 0x000002e000007945 */ /* 0x000fe80003800000 */
[----:B------:R-:W-:Y:S05]  /*1cd0*/  @P2 BRA `(.L_x_6117) ;  /* 0x0000000000b02947 */ /* 0x000fea0003800000 */
[----:B-----5:R-:W-:Y:S01]  /*1ce0*/  DADD R6, -RZ, |R6| ;  /* 0x00000000ff067229 */ /* 0x020fe20000000506 */
[----:B0-----:R-:W-:Y:S01]  /*1cf0*/  IMAD.MOV.U32 R30, RZ, RZ, RZ ;  /* 0x000000ffff1e7224 */ /* 0x001fe200078e00ff */
[----:B------:R-:W-:Y:S01]  /*1d00*/  DADD R12, -RZ, |R12| ;  /* 0x00000000ff0c7229 */ /* 0x000fe2000000050c */
[----:B------:R-:W-:Y:S01]  /*1d10*/  UMOV UR4, 0xffffffff ;  /* 0xffffffff00047882 */ /* 0x000fe20000000000 */
[----:B------:R-:W-:Y:S01]  /*1d20*/  UMOV UR5, 0x7fefffff ;  /* 0x7fefffff00057882 */ /* 0x000fe20000000000 */
[----:B------:R-:W-:Y:S01]  /*1d30*/  IMAD.MOV.U32 R16, RZ, RZ, RZ ;  /* 0x000000ffff107224 */ /* 0x000fe200078e00ff */
        /* <DEDUP_REMOVED lines=9> */
[C---:B------:R-:W-:Y:S02]  /*1dd0*/  IADD3 R31, -R44.reuse, 0x7fd00000, RZ ;  /* 0x7fd000002c1f7810 */ /* 0x040fe40007ffe1ff */
[----:B------:R-:W-:Y:S02]  /*1de0*/  SEL R7, R7, R13, P0 ;  /* 0x0000000d07077207 */ /* 0x000fe40000000000 */
[----:B------:R-:W-:Y:S01]  /*1df0*/  LOP3.LUT R45, R44, 0x100000, RZ, 0xfc, !PT ;  /* 0x001000002c2d7812 */ /* 0x000fe200078efcff */
[----:B------:R-:W-:Y:S01]  /*1e00*/  IMAD.MOV.U32 R44, RZ, RZ, RZ ;  /* 0x000000ffff2c7224 */ /* 0x000fe200078e00ff */
[----:B------:R-:W-:-:S02]  /*1e10*/  DMUL R12, R30, R8 ;  /* 0x000000081e0c7228 */ /* 0x000fc40000000000 */
        /* <DEDUP_REMOVED lines=19> */
[----:B------:R-:W-:-:S08]  /*1f50*/  DFMA R12, R14, R12, R16 ;  /* 0x0000000c0e0c722b */ /* 0x000fd00000000010 */
[----:B------:R-:W-:-:S08]  /*1f60*/  DMUL R12, R30, R12 ;  /* 0x0000000c1e0c7228 */ /* 0x000fd00000000000 */
[----:B------:R-:W-:-:S10]  /*1f70*/  DMUL R12, R12, R44 ;  /* 0x0000002c0c0c7228 */ /* 0x000fd40000000000 */
[----:B------:R-:W-:Y:S02]  /*1f80*/  @!P1 FSEL R6, R8, R12, !P0 ;  /* 0x0000000c08069208 */ /* 0x000fe40004000000 */
[----:B------:R-:W-:-:S07]  /*1f90*/  @!P1 FSEL R7, R9, R13, !P0 ;  /* 0x0000000d09079208 */ /* 0x000fce0004000000 */
.L_x_6117:
[----:B------:R-:W-:Y:S05]  /*1fa0*/  BSYNC B0 ;  /* 0x0000000000007941 */ /* 0x000fea0003800000 */
.L_x_6116:
[----:B0-----:R-:W-:Y:S01]  /*1fb0*/  VIADD R9, R5, 0x80 ;  /* 0x0000008005097836 */ /* 0x001fe20000000000 */
[----:B------:R-:W-:Y:S04]  /*1fc0*/  BSSY B0, `(.L_x_6118) ;  /* 0x0000030000007945 */ /* 0x000fe80003800000 */
[----:B------:R-:W-:-:S13]  /*1fd0*/  ISETP.GE.AND P0, PT, R9, R4, PT ;  /* 0x000000040900720c */ /* 0x000fda0003f06270 */
[----:B------:R-:W-:Y:S05]  /*1fe0*/  @P0 BRA `(.L_x_6119) ;  /* 0x0000000000b40947 */ /* 0x000fea0003800000 */
[----:B-----5:R-:W-:Y:S01]  /*1ff0*/  DADD R12, -RZ, |R10| ;  /* 0x00000000ff0c7229 */ /* 0x020fe2000000050a */
        /* <DEDUP_REMOVED lines=16> */
[----:B------:R-:W-:Y:S01]  /*2100*/  IMAD.MOV.U32 R14, RZ, RZ, R8 ;  /* 0x000000ffff0e7224 */ /* 0x000fe200078e0008 */
[----:B------:R-:W-:Y:S01]  /*2110*/  IADD3 R31, -R10, 0x7fd00000, RZ ;  /* 0x7fd000000a1f7810 */ /* 0x000fe20007ffe1ff */
[----:B------:R-:W-:-:S05]  /*2120*/  IMAD.MOV.U32 R15, RZ, RZ, R11 ;  /* 0x000000ffff0f7224 */ /* 0x000fca00078e000b */
        /* <DEDUP_REMOVED lines=9> */
[----:B------:R-:W-:Y:S01]  /*21c0*/  IMAD.MOV.U32 R12, RZ, RZ, R30 ;  /* 0x000000ffff0c7224 */ /* 0x000fe200078e001e */
[----:B------:R-:W-:Y:S02]  /*21d0*/  ISETP.GE.U32.AND P1, PT, R11, 0x7ff00000, PT ;  /* 0x7ff000000b00780c */ /* 0x000fe40003f26070 */
[----:B------:R-:W0:Y:S02]  /*21e0*/  MUFU.RSQ64H R13, R45 ;  /* 0x0000002d000d7308 */ /* 0x000e240000001c00 */
[----:B------:R-:W-:Y:S01]  /*21f0*/  SEL R44, R12, UR4, P0 ;  /* 0x000000040c2c7c07 */ /* 0x000fe20008000000 */
[----:B------:R-:W-:Y:S01]  /*2200*/  IMAD.MOV.U32 R12, RZ, RZ, RZ ;  /* 0x000000ffff0c7224 */ /* 0x000fe200078e00ff */
[----:B------:R-:W-:-:S05]  /*2210*/  DSETP.NEU.AND P0, PT, R14, RZ, PT ;  /* 0x000000ff0e00722a */ /* 0x000fca0003f0d000 */
        /* <DEDUP_REMOVED lines=10> */
.L_x_6119:
[----:B------:R-:W-:Y:S05]  /*22c0*/  BSYNC B0 ;  /* 0x0000000000007941 */ /* 0x000fea0003800000 */
.L_x_6118:
[----:B-----5:R-:W-:Y:S01]  /*22d0*/  VIADD R3, R5, 0x100 ;  /* 0x0000010005037836 */ /* 0x020fe20000000000 */
[----:B------:R-:W-:Y:S04]  /*22e0*/  BSSY B0, `(.L_x_6120) ;  /* 0x0000030000007945 */ /* 0x000fe80003800000 */
[----:B------:R-:W-:-:S13]  /*22f0*/  ISETP.GE.AND P0, PT, R3, R4, PT ;  /* 0x000000040300720c */ /* 0x000fda0003f06270 */
[----:B------:R-:W-:Y:S05]  /*2300*/  @P0 BRA `(.L_x_6121) ;  /* 0x0000000000b40947 */ /* 0x000fea0003800000 */
[----:B------:R-:W-:Y:S01]  /*2310*/  DADD R32, -RZ, |R32| ;  /* 0x00000000ff207229 */ /* 0x000fe20000000520 */
        /* <DEDUP_REMOVED lines=14> */
[----:B------:R-:W-:Y:S01]  /*2400*/  LOP3.LUT R12, R3, 0xffc00000, RZ, 0xc0, !PT ;  /* 0xffc00000030c7812 */ /* 0x000fe200078ec0ff */
[----:B------:R-:W-:Y:S01]  /*2410*/  IMAD.MOV.U32 R16, RZ, RZ, R10 ;  /* 0x000000ffff107224 */ /* 0x000fe200078e000a */
[----:B------:R-:W-:Y:S01]  /*2420*/  SEL R2, R32, R42, P1 ;  /* 0x0000002a20027207 */ /* 0x000fe20000800000 */
[----:B------:R-:W-:Y:S01]  /*2430*/  IMAD.MOV.U32 R17, RZ, RZ, R13 ;  /* 0x000000ffff117224 */ /* 0x000fe200078e000d */
        /* <DEDUP_REMOVED lines=26> */
.L_x_6121:
[----:B------:R-:W-:Y:S05]  /*25e0*/  BSYNC B0 ;  /* 0x0000000000007941 */ /* 0x000fea0003800000 */
.L_x_6120:
[----:B------:R-:W-:Y:S01]  /*25f0*/  VIADD R3, R5, 0x180 ;  /* 0x0000018005037836 */ /* 0x000fe20000000000 */
        /* <DEDUP_REMOVED lines=18> */
[----:B------:R-:W-:Y:S01]  /*2720*/  IMAD.MOV.U32 R14, RZ, RZ, R12 ;  /* 0x000000ffff0e7224 */ /* 0x000fe200078e000c */
[----:B------:R-:W-:Y:S02]  /*2730*/  SEL R15, R35, R15, P0 ;  /* 0x0000000f230f7207 */ /* 0x000fe40000000000 */
        /* <DEDUP_REMOVED lines=28> */
.L_x_6123:
[----:B------:R-:W-:Y:S05]  /*2900*/  BSYNC B0 ;  /* 0x0000000000007941 */ /* 0x000fea0003800000 */
.L_x_6122:
        /* <DEDUP_REMOVED lines=19> */
[----:B------:R-:W-:Y:S01]  /*2a40*/  IADD3 R35, -R38, 0x7fd00000, RZ ;  /* 0x7fd0000026237810 */ /* 0x000fe20007ffe1ff */
[----:B------:R-:W-:Y:S01]  /*2a50*/  IMAD.U32 R17, RZ, RZ, UR6 ;  /* 0x00000006ff117e24 */ /* 0x000fe2000f8e00ff */
[----:B------:R-:W-:Y:S02]  /*2a60*/  SEL R2, R16, R26, P1 ;  /* 0x0000001a10027207 */ /* 0x000fe40000800000 */
[----:B------:R-:W-:Y:S01]  /*2a70*/  LOP3.LUT R39, R38, 0x100000, RZ, 0xfc, !PT ;  /* 0x0010000026277812 */ /* 0x000fe200078efcff */
[----:B------:R-:W-:Y:S01]  /*2a80*/  IMAD.MOV.U32 R38, RZ, RZ, RZ ;  /* 0x000000ffff267224 */ /* 0x000fe200078e00ff */
[----:B------:R-:W-:-:S02]  /*2a90*/  DMUL R32, R34, R30 ;  /* 0x0000001e22207228 */ /* 0x000fc40000000000 */
[----:B------:R-:W-:-:S06]  /*2aa0*/  DMUL R34, R34, R2 ;  /* 0x0000000222227228 */ /* 0x000fcc0000000000 */
[----:B------:R-:W-:-:S08]  /*2ab0*/  DMUL R32, R32, R32 ;  /* 0x0000002020207228 */ /* 0x000fd00000000000 */
[----:B------:R-:W-:Y:S01]  /*2ac0*/  DFMA R34, R34, R34, R32 ;  /* 0x000000222222722b */ /* 0x000fe20000000020 */
[----:B------:R-:W-:-:S07]  /*2ad0*/  IMAD.MOV.U32 R32, RZ, RZ, RZ ;  /* 0x000000ffff207224 */ /* 0x000fce00078e00ff */
        /* <DEDUP_REMOVED lines=20> */
.L_x_6125:
[----:B------:R-:W-:Y:S05]  /*2c20*/  BSYNC B0 ;  /* 0x0000000000007941 */ /* 0x000fea0003800000 */
.L_x_6124:
[----:B------:R-:W0:Y:S01]  /*2c30*/  @!P2 LDC.64 R16, c[0x0][0x218] ;  /* 0x00008600ff10ab82 */ /* 0x000e220000000a00 */
[C---:B------:R-:W-:Y:S01]  /*2c40*/  VIADD R3, R5.reuse, 0x280 ;  /* 0x0000028005037836 */ /* 0x040fe20000000000 */
[----:B------:R-:W-:Y:S01]  /*2c50*/  BSSY B0, `(.L_x_6126) ;  /* 0x0000036000007945 */ /* 0x000fe20003800000 */
[C---:B------:R-:W-:Y:S02]  /*2c60*/  VIADD R27, R5.reuse, 0x300 ;  /* 0x00000300051b7836 */ /* 0x040fe40000000000 */
[----:B------:R-:W-:Y:S01]  /*2c70*/  VIADD R33, R5, 0x380 ;  /* 0x0000038005217836 */ /* 0x000fe20000000000 */
[-C--:B------:R-:W-:Y:S01]  /*2c80*/  ISETP.GE.AND P0, PT, R3, R4.reuse, PT ;  /* 0x000000040300720c */ /* 0x080fe20003f06270 */
[----:B------:R-:W-:Y:S01]  /*2c90*/  @!P2 IMAD.IADD R3, R0, 0x1, R5 ;  /* 0x000000010003a824 */ /* 0x000fe200078e0205 */
[-C--:B------:R-:W-:Y:S02]  /*2ca0*/  ISETP.GE.AND P3, PT, R27, R4.reuse, PT ;  /* 0x000000041b00720c */ /* 0x080fe40003f66270 */
[----:B------:R-:W-:Y:S01]  /*2cb0*/  ISETP.GE.AND P4, PT, R33, R4, PT ;  /* 0x000000042100720c */ /* 0x000fe20003f86270 */
[----:B0-----:R-:W-:-:S08]  /*2cc0*/  @!P2 IMAD.WIDE.U32 R16, R3, 0x8, R16 ;  /* 0x000000080310a825 */ /* 0x001fd000078e0010 */
        /* <DEDUP_REMOVED lines=46> */
.L_x_6127:
[----:B------:R-:W-:Y:S05]  /*2fb0*/  BSYNC B0 ;  /* 0x0000000000007941 */ /* 0x000fea0003800000 */
.L_x_6126:
[----:B------:R-:W-:Y:S04]  /*2fc0*/  BSSY B0, `(.L_x_6128) ;  /* 0x000002f000007945 */ /* 0x000fe80003800000 */
        /* <DEDUP_REMOVED lines=46> */
.L_x_6129:
[----:B------:R-:W-:Y:S05]  /*32b0*/  BSYNC B0 ;  /* 0x0000000000007941 */ /* 0x000fea0003800000 */
.L_x_6128:
        /* <DEDUP_REMOVED lines=46> */
.L_x_6131:
[----:B------:R-:W-:Y:S05]  /*35a0*/  BSYNC B0 ;  /* 0x0000000000007941 */ /* 0x000fea0003800000 */
.L_x_6130:
[----:B------:R0:W-:Y:S01]  /*35b0*/  @!P2 STG.E.64 desc[UR8][R16.64], R6 ;  /* 0x000000061000a986 */ /* 0x0001e2000c101b08 */
[----:B------:R-:W-:Y:S01]  /*35c0*/  @!P2 IMAD.MOV.U32 R5, RZ, RZ, R9 ;  /* 0x000000ffff05a224 */ /* 0x000fe200078e0009 */
        /* <DEDUP_REMOVED lines=8> */
[----:B0-----:R-:W-:-:S04]  /*3650*/  IMAD.WIDE.U32 R6, R9, 0x8, R6 ;  /* 0x0000000809067825 */ /* 0x001fc800078e0006 */
[----:B------:R-:W-:-:S05]  /*3660*/  IMAD.MOV.U32 R9, RZ, RZ, R11 ;  /* 0x000000ffff097224 */ /* 0x000fca00078e000b */
[----:B------:R0:W-:Y:S03]  /*3670*/  STG.E.64 desc[UR8][R6.64], R8 ;  /* 0x0000000806007986 */ /* 0x0001e6000c101b08 */
[----:B------:R-:W-:Y:S05]  /*3680*/  @P0 BRA `(.L_x_6135) ;  /* 0x0000000000380947 */ /* 0x000fea0003800000 */
[----:B0-----:R-:W0:Y:S01]  /*3690*/  LDC.64 R6, c[0x0][0x218] ;  /* 0x00008600ff067b82 */ /* 0x001e220000000a00 */
[----:B------:R-:W-:Y:S02]  /*36a0*/  IMAD.IADD R9, R0, 0x1, R5 ;  /* 0x0000000100097824 */ /* 0x000fe400078e0205 */
[----:B------:R-:W-:Y:S02]  /*36b0*/  IMAD.MOV.U32 R11, RZ, RZ, R13 ;  /* 0x000000ffff0b7224 */ /* 0x000fe400078e000d */
[----:B------:R-:W-:Y:S02]  /*36c0*/  VIADD R5, R5, 0x80 ;  /* 0x0000008005057836 */ /* 0x000fe40000000000 */
[----:B0-----:R-:W-:-:S05]  /*36d0*/  IMAD.WIDE.U32 R6, R9, 0x8, R6 ;  /* 0x0000000809067825 */ /* 0x001fca00078e0006 */
[----:B------:R0:W-:Y:S02]  /*36e0*/  STG.E.64 desc[UR8][R6.64], R10 ;  /* 0x0000000a06007986 */ /* 0x0001e4000c101b08 */
.L_x_6134:
[----:B------:R-:W-:-:S13]  /*36f0*/  ISETP.GE.AND P0, PT, R5, R4, PT ;  /* 0x000000040500720c */ /* 0x000fda0003f06270 */
[----:B------:R-:W-:Y:S05]  /*3700*/  @P0 BRA `(.L_x_6136) ;  /* 0x0000000000380947 */ /* 0x000fea0003800000 */
[----:B0-----:R-:W0:Y:S01]  /*3710*/  LDC.64 R6, c[0x0][0x218] ;  /* 0x00008600ff067b82 */ /* 0x001e220000000a00 */
[----:B------:R-:W-:Y:S02]  /*3720*/  IMAD.IADD R9, R0, 0x1, R5 ;  /* 0x0000000100097824 */ /* 0x000fe400078e0205 */
[----:B------:R-:W-:Y:S02]  /*3730*/  IMAD.MOV.U32 R13, RZ, RZ, R15 ;  /* 0x000000ffff0d7224 */ /* 0x000fe400078e000f */
[----:B------:R-:W-:Y:S02]  /*3740*/  VIADD R5, R5, 0x80 ;  /* 0x0000008005057836 */ /* 0x000fe40000000000 */
[----:B0-----:R-:W-:-:S05]  /*3750*/  IMAD.WIDE.U32 R6, R9, 0x8, R6 ;  /* 0x0000000809067825 */ /* 0x001fca00078e0006 */
[----:B------:R1:W-:Y:S02]  /*3760*/  STG.E.64 desc[UR8][R6.64], R12 ;  /* 0x0000000c06007986 */ /* 0x0003e4000c101b08 */
.L_x_6135:
[----:B------:R-:W-:-:S13]  /*3770*/  ISETP.GE.AND P0, PT, R5, R4, PT ;  /* 0x000000040500720c */ /* 0x000fda0003f06270 */
[----:B------:R-:W-:Y:S05]  /*3780*/  @P0 BRA `(.L_x_6137) ;  /* 0x00000000003c0947 */ /* 0x000fea0003800000 */
[----:B01----:R-:W0:Y:S01]  /*3790*/  LDC.64 R6, c[0x0][0x218] ;  /* 0x00008600ff067b82 */ /* 0x003e220000000a00 */
[----:B------:R-:W-:Y:S02]  /*37a0*/  IMAD.IADD R9, R0, 0x1, R5 ;  /* 0x0000000100097824 */ /* 0x000fe400078e0205 */
[----:B------:R-:W-:Y:S02]  /*37b0*/  IMAD.MOV.U32 R15, RZ, RZ, R31 ;  /* 0x000000ffff0f7224 */ /* 0x000fe400078e001f */
[----:B------:R-:W-:Y:S02]  /*37c0*/  VIADD R5, R5, 0x80 ;  /* 0x0000008005057836 */ /* 0x000fe40000000000 */
[----:B0-----:R-:W-:-:S05]  /*37d0*/  IMAD.WIDE.U32 R6, R9, 0x8, R6 ;  /* 0x0000000809067825 */ /* 0x001fca00078e0006 */
[----:B------:R1:W-:Y:S02]  /*37e0*/  STG.E.64 desc[UR8][R6.64], R14 ;  /* 0x0000000e06007986 */ /* 0x0003e4000c101b08 */
.L_x_6136:
[----:B------:R-:W-:-:S13]  /*37f0*/  ISETP.GE.AND P0, PT, R5, R4, PT ;  /* 0x000000040500720c */ /* 0x000fda0003f06270 */
[----:B------:R-:W-:Y:S05]  /*3800*/  @P0 BREAK B1 ;  /* 0x0000000000010942 */ /* 0x000fea0003800000 */
[----:B------:R-:W-:Y:S05]  /*3810*/  @P0 BRA `(.L_x_6138) ;  /* 0x0000000000380947 */ /* 0x000fea0003800000 */
[----:B01----:R-:W0:Y:S01]  /*3820*/  LDC.64 R6, c[0x0][0x218] ;  /* 0x00008600ff067b82 */ /* 0x003e220000000a00 */
[----:B------:R-:W-:Y:S02]  /*3830*/  IMAD.IADD R9, R0, 0x1, R5 ;  /* 0x0000000100097824 */ /* 0x000fe400078e0205 */
[----:B------:R-:W-:Y:S02]  /*3840*/  IMAD.MOV.U32 R31, RZ, RZ, R33 ;  /* 0x000000ffff1f7224 */ /* 0x000fe400078e0021 */
[----:B------:R-:W-:Y:S02]  /*3850*/  VIADD R5, R5, 0x80 ;  /* 0x0000008005057836 */ /* 0x000fe40000000000 */
[----:B0-----:R-:W-:-:S05]  /*3860*/  IMAD.WIDE.U32 R6, R9, 0x8, R6 ;  /* 0x0000000809067825 */ /* 0x001fca00078e0006 */
[----:B------:R2:W-:Y:S02]  /*3870*/  STG.E.64 desc[UR8][R6.64], R30 ;  /* 0x0000001e06007986 */ /* 0x0005e4000c101b08 */
.L_x_6137:
[----:B------:R-:W-:Y:S05]  /*3880*/  BSYNC B1 ;  /* 0x0000000000017941 */ /* 0x000fea0003800000 */
.L_x_6133:
[----:B------:R-:W-:-:S13]  /*3890*/  ISETP.GE.AND P0, PT, R5, R4, PT ;  /* 0x000000040500720c */ /* 0x000fda0003f06270 */
[----:B012---:R-:W0:Y:S01]  /*38a0*/  @!P0 LDC.64 R6, c[0x0][0x218] ;  /* 0x00008600ff068b82 */ /* 0x007e220000000a00 */
[----:B------:R-:W-:Y:S02]  /*38b0*/  @!P0 IMAD.IADD R9, R0, 0x1, R5 ;  /* 0x0000000100098824 */ /* 0x000fe400078e0205 */
[----:B------:R-:W-:Y:S02]  /*38c0*/  @!P0 IMAD.MOV.U32 R33, RZ, RZ, R35 ;  /* 0x000000ffff218224 */ /* 0x000fe400078e0023 */
[----:B------:R-:W-:Y:S02]  /*38d0*/  @!P0 VIADD R5, R5, 0x80 ;  /* 0x0000008005058836 */ /* 0x000fe40000000000 */
[----:B0-----:R-:W-:-:S05]  /*38e0*/  @!P0 IMAD.WIDE.U32 R6, R9, 0x8, R6 ;  /* 0x0000000809068825 */ /* 0x001fca00078e0006 */
[----:B------:R2:W-:Y:S02]  /*38f0*/  @!P0 STG.E.64 desc[UR8][R6.64], R32 ;  /* 0x0000002006008986 */ /* 0x0005e4000c101b08 */
.L_x_6138:
[----:B------:R-:W-:Y:S05]  /*3900*/  BSYNC B0 ;  /* 0x0000000000007941 */ /* 0x000fea0003800000 */
.L_x_6132:
        /* <DEDUP_REMOVED lines=8> */
.L_x_6139:
        /* <DEDUP_REMOVED lines=15> */
.L_x_19813:


//--------------------- .text._ZN2at6native29vectorized_elementwise_kernelILi4ENS0_13BinaryFunctorIdddZZZNS0_17hypot_kernel_cudaERNS_18TensorIteratorBaseEENKUlvE_clEvENKUlvE_clEvEUlddE_EESt5arrayIPcLm3EEEEviT0_T1_ --------------------------
	.section	.text._ZN2at6native29vectorized_elementwise_kernelILi4ENS0_13BinaryFunctorIdddZZZNS0_17hypot_kernel_cudaERNS_18TensorIteratorBaseEENKUlvE_clEvENKUlvE_clEvEUlddE_EESt5arrayIPcLm3EEEEviT0_T1_,"ax",@progbits
	.align	128
        .global         _ZN2at6native29vectorized_elementwise_kernelILi4ENS0_13BinaryFunctorIdddZZZNS0_17hypot_kernel_cudaERNS_18TensorIteratorBaseEENKUlvE_clEvENKUlvE_clEvEUlddE_EESt5arrayIPcLm3EEEEviT0_T1_
        .type           _ZN2at6native29vectorized_elementwise_kernelILi4ENS0_13BinaryFunctorIdddZZZNS0_17hypot_kernel_cudaERNS_18TensorIteratorBaseEENKUlvE_clEvENKUlvE_clEvEUlddE_EESt5arrayIPcLm3EEEEviT0_T1_,@function
        .size           _ZN2at6native29vectorized_elementwise_kernelILi4ENS0_13BinaryFunctorIdddZZZNS0_17hypot_kernel_cudaERNS_18TensorIteratorBaseEENKUlvE_clEvENKUlvE_clEvEUlddE_EESt5arrayIPcLm3EEEEviT0_T1_,(.L_x_19814 - _ZN2at6native29vectorized_elementwise_kernelILi4ENS0_13BinaryFunctorIdddZZZNS0_17hypot_kernel_cudaERNS_18TensorIteratorBaseEENKUlvE_clEvENKUlvE_clEvEUlddE_EESt5arrayIPcLm3EEEEviT0_T1_)
        .other          _ZN2at6native29vectorized_elementwise_kernelILi4ENS0_13BinaryFunctorIdddZZZNS0_17hypot_kernel_cudaERNS_18TensorIteratorBaseEENKUlvE_clEvENKUlvE_clEvEUlddE_EESt5arrayIPcLm3EEEEviT0_T1_,@"STO_CUDA_ENTRY STV_DEFAULT"
_ZN2at6native29vectorized_elementwise_kernelILi4ENS0_13BinaryFunctorIdddZZZNS0_17hypot_kernel_cudaERNS_18TensorIteratorBaseEENKUlvE_clEvENKUlvE_clEvEUlddE_EESt5arrayIPcLm3EEEEviT0_T1_:
.text._ZN2at6native29vectorized_elementwise_kernelILi4ENS0_13BinaryFunctorIdddZZZNS0_17hypot_kernel_cudaERNS_18TensorIteratorBaseEENKUlvE_clEvENKUlvE_clEvEUlddE_EESt5arrayIPcLm3EEEEviT0_T1_:
        /* <DEDUP_REMOVED lines=371> */
.L_x_6140:
        /* <DEDUP_REMOVED lines=135> */
.L_x_6142:
[----:B------:R-:W-:Y:S05]  /*1fa0*/  BSYNC B0 ;  /* 0x0000000000007941 */ /* 0x000fea0003800000 */
.L_x_6141:
        /* <DEDUP_REMOVED lines=49> */
.L_x_6144:
[----:B------:R-:W-:Y:S05]  /*22c0*/  BSYNC B0 ;  /* 0x0000000000007941 */ /* 0x000fea0003800000 */
.L_x_6143:
        /* <DEDUP_REMOVED lines=49> */
.L_x_6146:
[----:B------:R-:W-:Y:S05]  /*25e0*/  BSYNC B0 ;  /* 0x0000000000007941 */ /* 0x000fea0003800000 */
.L_x_6145:
        /* <DEDUP_REMOVED lines=49> */
.L_x_6148:
[----:B------:R-:W-:Y:S05]  /*2900*/  BSYNC B0 ;  /* 0x0000000000007941 */ /* 0x000fea0003800000 */
.L_x_6147:
        /* <DEDUP_REMOVED lines=49> */
.L_x_6150:
[----:B------:R-:W-:Y:S05]  /*2c20*/  BSYNC B0 ;  /* 0x0000000000007941 */ /* 0x000fea0003800000 */
.L_x_6149:
        /* <DEDUP_REMOVED lines=56> */
.L_x_6152:
[----:B------:R-:W-:Y:S05]  /*2fb0*/  BSYNC B0 ;  /* 0x0000000000007941 */ /* 0x000fea0003800000 */
.L_x_6151:
        /* <DEDUP_REMOVED lines=47> */
.L_x_6154:
[----:B------:R-:W-:Y:S05]  /*32b0*/  BSYNC B0 ;  /* 0x0000000000007941 */ /* 0x000fea0003800000 */
.L_x_6153:
        /* <DEDUP_REMOVED lines=46> */
.L_x_6156:
[----:B------:R-:W-:Y:S05]  /*35a0*/  BSYNC B0 ;  /* 0x0000000000007941 */ /* 0x000fea0003800000 */
.L_x_6155:
        /* <DEDUP_REMOVED lines=20> */
.L_x_6159:
        /* <DEDUP_REMOVED lines=8> */
.L_x_6160:
        /* <DEDUP_REMOVED lines=8> */
.L_x_6161:
        /* <DEDUP_REMOVED lines=9> */
.L_x_6162:
[----:B------:R-:W-:Y:S05]  /*3880*/  BSYNC B1 ;  /* 0x0000000000017941 */ /* 0x000fea0003800000 */
.L_x_6158:
[----:B------:R-:W-:-:S13]  /*3890*/  ISETP.GE.AND P0, PT, R5, R4, PT ;  /* 0x000000040500720c */ /* 0x000fda0003f06270 */
[----:B012---:R-:W0:Y:S01]  /*38a0*/  @!P0 LDC.64 R6, c[0x0][0x218] ;  /* 0x00008600ff068b82 */ /* 0x007e220000000a00 */
[----:B------:R-:W-:Y:S02]  /*38b0*/  @!P0 IMAD.IADD R9, R0, 0x1, R5 ;  /* 0x0000000100098824 */ /* 0x000fe400078e0205 */
[----:B------:R-:W-:Y:S02]  /*38c0*/  @!P0 IMAD.MOV.U32 R33, RZ, RZ, R35 ;  /* 0x000000ffff218224 */ /* 0x000fe400078e0023 */
[----:B------:R-:W-:Y:S02]  /*38d0*/  @!P0 VIADD R5, R5, 0x80 ;  /* 0x0000008005058836 */ /* 0x000fe40000000000 */
[----:B0-----:R-:W-:-:S05]  /*38e0*/  @!P0 IMAD.WIDE.U32 R6, R9, 0x8, R6 ;  /* 0x0000000809068825 */ /* 0x001fca00078e0006 */
[----:B------:R2:W-:Y:S02]  /*38f0*/  @!P0 STG.E.64 desc[UR8][R6.64], R32 ;  /* 0x0000002006008986 */ /* 0x0005e4000c101b08 */
.L_x_6163:
[----:B------:R-:W-:Y:S05]  /*3900*/  BSYNC B0 ;  /* 0x0000000000007941 */ /* 0x000fea0003800000 */
.L_x_6157:
        /* <DEDUP_REMOVED lines=8> */
.L_x_6164:
        /* <DEDUP_REMOVED lines=15> */
.L_x_19814:


//--------------------- .text._ZN2at6native29vectorized_elementwise_kernelILi8ENS0_13BinaryFunctorIdddZZZNS0_17hypot_kernel_cudaERNS_18TensorIteratorBaseEENKUlvE_clEvENKUlvE_clEvEUlddE_EESt5arrayIPcLm3EEEEviT0_T1_ --------------------------
	.section	.text._ZN2at6native29vectorized_elementwise_kernelILi8ENS0_13BinaryFunctorIdddZZZNS0_17hypot_kernel_cudaERNS_18TensorIteratorBaseEENKUlvE_clEvENKUlvE_clEvEUlddE_EESt5arrayIPcLm3EEEEviT0_T1_,"ax",@progbits
	.align	128
        .global         _ZN2at6native29vectorized_elementwise_kernelILi8ENS0_13BinaryFunctorIdddZZZNS0_17hypot_kernel_cudaERNS_18TensorIteratorBaseEENKUlvE_clEvENKUlvE_clEvEUlddE_EESt5arrayIPcLm3EEEEviT0_T1_
        .type           _ZN2at6native29vectorized_elementwise_kernelILi8ENS0_13BinaryFunctorIdddZZZNS0_17hypot_kernel_cudaERNS_18TensorIteratorBaseEENKUlvE_clEvENKUlvE_clEvEUlddE_EESt5arrayIPcLm3EEEEviT0_T1_,@function
        .size           _ZN2at6native29vectorized_elementwise_kernelILi8ENS0_13BinaryFunctorIdddZZZNS0_17hypot_kernel_cudaERNS_18TensorIteratorBaseEENKUlvE_clEvENKUlvE_clEvEUlddE_EESt5arrayIPcLm3EEEEviT0_T1_,(.L_x_19815 - _ZN2at6native29vectorized_elementwise_kernelILi8ENS0_13BinaryFunctorIdddZZZNS0_17hypot_kernel_cudaERNS_18TensorIteratorBaseEENKUlvE_clEvENKUlvE_clEvEUlddE_EESt5arrayIPcLm3EEEEviT0_T1_)
        .other          _ZN2at6native29vectorized_elementwise_kernelILi8ENS0_13BinaryFunctorIdddZZZNS0_17hypot_kernel_cudaERNS_18TensorIteratorBaseEENKUlvE_clEvENKUlvE_clEvEUlddE_EESt5arrayIPcLm3EEEEviT0_T1_,@"STO_CUDA_ENTRY STV_DEFAULT"
_ZN2at6native29vectorized_elementwise_kernelILi8ENS0_13BinaryFunctorIdddZZZNS0_17hypot_kernel_cudaERNS_18TensorIteratorBaseEENKUlvE_clEvENKUlvE_clEvEUlddE_EESt5arrayIPcLm3EEEEviT0_T1_:
.text._ZN2at6native29vectorized_elementwise_kernelILi8ENS0_13BinaryFunctorIdddZZZNS0_17hypot_kernel_cudaERNS_18TensorIteratorBaseEENKUlvE_clEvENKUlvE_clEvEUlddE_EESt5arrayIPcLm3EEEEviT0_T1_:
        /* <DEDUP_REMOVED lines=371> */
.L_x_6165:
        /* <DEDUP_REMOVED lines=135> */
.L_x_6167:
[----:B------:R-:W-:Y:S05]  /*1fa0*/  BSYNC B0 ;  /* 0x0000000000007941 */ /* 0x000fea0003800000 */
.L_x_6166:
        /* <DEDUP_REMOVED lines=49> */
.L_x_6169:
[----:B------:R-:W-:Y:S05]  /*22c0*/  BSYNC B0 ;  /* 0x0000000000007941 */ /* 0x000fea0003800000 */
.L_x_6168:
        /* <DEDUP_REMOVED lines=49> */
.L_x_6171:
[----:B------:R-:W-:Y:S05]  /*25e0*/  BSYNC B0 ;  /* 0x0000000000007941 */ /* 0x000fea0003800000 */
.L_x_6170:
        /* <DEDUP_REMOVED lines=49> */
.L_x_6173:
[----:B------:R-:W-:Y:S05]  /*2900*/  BSYNC B0 ;  /* 0x0000000000007941 */ /* 0x000fea0003800000 */
.L_x_6172:
        /* <DEDUP_REMOVED lines=49> */
.L_x_6175:
[----:B------:R-:W-:Y:S05]  /*2c20*/  BSYNC B0 ;  /* 0x0000000000007941 */ /* 0x000fea0003800000 */
.L_x_6174:
        /* <DEDUP_REMOVED lines=56> */
.L_x_6177:
[----:B------:R-:W-:Y:S05]  /*2fb0*/  BSYNC B0 ;  /* 0x0000000000007941 */ /* 0x000fea0003800000 */
.L_x_6176:
        /* <DEDUP_REMOVED lines=47> */
.L_x_6179:
[----:B------:R-:W-:Y:S05]  /*32b0*/  BSYNC B0 ;  /* 0x0000000000007941 */ /* 0x000fea0003800000 */
.L_x_6178:
        /* <DEDUP_REMOVED lines=46> */
.L_x_6181:
[----:B------:R-:W-:Y:S05]  /*35a0*/  BSYNC B0 ;  /* 0x0000000000007941 */ /* 0x000fea0003800000 */
.L_x_6180:
        /* <DEDUP_REMOVED lines=20> */
.L_x_6184:
        /* <DEDUP_REMOVED lines=8> */
.L_x_6185:
        /* <DEDUP_REMOVED lines=8> */
.L_x_6186:
        /* <DEDUP_REMOVED lines=9> */
.L_x_6187:
[----:B------:R-:W-:Y:S05]  /*3880*/  BSYNC B1 ;  /* 0x0000000000017941 */ /* 0x000fea0003800000 */
.L_x_6183:
[----:B------:R-:W-:-:S13]  /*3890*/  ISETP.GE.AND P0, PT, R5, R4, PT ;  /* 0x000000040500720c */ /* 0x000fda0003f06270 */
[----:B012---:R-:W0:Y:S01]  /*38a0*/  @!P0 LDC.64 R6, c[0x0][0x218] ;  /* 0x00008600ff068b82 */ /* 0x007e220000000a00 */
[----:B------:R-:W-:Y:S02]  /*38b0*/  @!P0 IMAD.IADD R9, R0, 0x1, R5 ;  /* 0x0000000100098824 */ /* 0x000fe400078e0205 */
[----:B------:R-:W-:Y:S02]  /*38c0*/  @!P0 IMAD.MOV.U32 R33, RZ, RZ, R35 ;  /* 0x000000ffff218224 */ /* 0x000fe400078e0023 */
[----:B------:R-:W-:Y:S02]  /*38d0*/  @!P0 VIADD R5, R5, 0x80 ;  /* 0x0000008005058836 */ /* 0x000fe40000000000 */
[----:B0-----:R-:W-:-:S05]  /*38e0*/  @!P0 IMAD.WIDE.U32 R6, R9, 0x8, R6 ;  /* 0x0000000809068825 */ /* 0x001fca00078e0006 */
[----:B------:R2:W-:Y:S02]  /*38f0*/  @!P0 STG.E.64 desc[UR8][R6.64], R32 ;  /* 0x0000002006008986 */ /* 0x0005e4000c101b08 */
.L_x_6188:
[----:B------:R-:W-:Y:S05]  /*3900*/  BSYNC B0 ;  /* 0x0000000000007941 */ /* 0x000fea0003800000 */
.L_x_6182:
        /* <DEDUP_REMOVED lines=8> */
.L_x_6189:
        /* <DEDUP_REMOVED lines=15> */
.L_x_19815:


//--------------------- .text._ZN2at6native18elementwise_kernelILi128ELi4EZNS0_15gpu_kernel_implINS0_13BinaryFunctorIN3c108BFloat16ES5_S5_ZZZNS0_17atan2_kernel_cudaERNS_18TensorIteratorBaseEENKUlvE_clEvENKUlvE2_clEvEUlS5_S5_E_EEEEvS7_RKT_EUliE_EEviT1_ --------------------------
	.section	.text._ZN2at6native18elementwise_kernelILi128ELi4EZNS0_15gpu_kernel_implINS0_13BinaryFunctorIN3c108BFloat16ES5_S5_ZZZNS0_17atan2_kernel_cudaERNS_18TensorIteratorBaseEENKUlvE_clEvENKUlvE2_clEvEUlS5_S5_E_EEEEvS7_RKT_EUliE_EEviT1_,"ax",@progbits
	.align	128
        .global         _ZN2at6native18elementwise_kernelILi128ELi4EZNS0_15gpu_kernel_implINS0_13BinaryFunctorIN3c108BFloat16ES5_S5_ZZZNS0_17atan2_kernel_cudaERNS_18TensorIteratorBaseEENKUlvE_clEvENKUlvE2_clEvEUlS5_S5_E_EEEEvS7_RKT_EUliE_EEviT1_
        .type           _ZN2at6native18elementwise_kernelILi128ELi4EZNS0_15gpu_kernel_implINS0_13BinaryFunctorIN3c108BFloat16ES5_S5_ZZZNS0_17atan2_kernel_cudaERNS_18TensorIteratorBaseEENKUlvE_clEvENKUlvE2_clEvEUlS5_S5_E_EEEEvS7_RKT_EUliE_EEviT1_,@function
        .size           _ZN2at6native18elementwise_kernelILi128ELi4EZNS0_15gpu_kernel_implINS0_13BinaryFunctorIN3c108BFloat16ES5_S5_ZZZNS0_17atan2_kernel_cudaERNS_18TensorIteratorBaseEENKUlvE_clEvENKUlvE2_clEvEUlS5_S5_E_EEEEvS7_RKT_EUliE_EEviT1_,(.L_x_19676 - _ZN2at6native18elementwise_kernelILi128ELi4EZNS0_15gpu_kernel_implINS0_13BinaryFunctorIN3c108BFloat16ES5_S5_ZZZNS0_17atan2_kernel_cudaERNS_18TensorIteratorBaseEENKUlvE_clEvENKUlvE2_clEvEUlS5_S5_E_EEEEvS7_RKT_EUliE_EEviT1_)
        .other          _ZN2at6native18elementwise_kernelILi128ELi4EZNS0_15gpu_kernel_implINS0_13BinaryFunctorIN3c108BFloat16ES5_S5_ZZZNS0_17atan2_kernel_cudaERNS_18TensorIteratorBaseEENKUlvE_clEvENKUlvE2_clEvEUlS5_S5_E_EEEEvS7_RKT_EUliE_EEviT1_,@"STO_CUDA_ENTRY STV_DEFAULT"
_ZN2at6native18elementwise_kernelILi128ELi4EZNS0_15gpu_kernel_implINS0_13BinaryFunctorIN3c108BFloat16ES5_S5_ZZZNS0_17atan2_kernel_cudaERNS_18TensorIteratorBaseEENKUlvE_clEvENKUlvE2_clEvEUlS5_S5_E_EEEEvS7_RKT_EUliE_EEviT1_:
.text._ZN2at6native18elementwise_kernelILi128ELi4EZNS0_15gpu_kernel_implINS0_13BinaryFunctorIN3c108BFloat16ES5_S5_ZZZNS0_17atan2_kernel_cudaERNS_18TensorIteratorBaseEENKUlvE_clEvENKUlvE2_clEvEUlS5_S5_E_EEEEvS7_RKT_EUliE_EEviT1_:
        /* <DEDUP_REMOVED lines=364> */
.L_x_6192:
        /* <DEDUP_REMOVED lines=23> */
.L_x_6196:
[----:B------:R-:W2:Y:S02]  /*1830*/  LDG.E.U8 R2, desc[UR36][R2.64] ;  /* 0x0000002402027981 */ /* 0x000ea4000c1e1100 */
[----:B--2---:R-:W-:-:S04]  /*1840*/  I2FP.F32.U32 R0, R2 ;  /* 0x0000000200007245 */ /* 0x004fc80000201000 */
[----:B------:R-:W-:-:S04]  /*1850*/  F2FP.BF16.F32.PACK_AB R0, RZ, R0 ;  /* 0x00000000ff00723e */ /* 0x000fc800000010ff */
[----:B------:R-:W-:Y:S01]  /*1860*/  PRMT R19, R0, 0x7610, R19 ;  /* 0x0000761000137816 */ /* 0x000fe20000000013 */
[----:B------:R-:W-:Y:S06]  /*1870*/  BRA `(.L_x_6198) ;  /* 0x0000000c00c87947 */ /* 0x000fec0003800000 */
.L_x_6195:
        /* <DEDUP_REMOVED lines=11> */
.L_x_6200:
[----:B------:R-:W2:Y:S02]  /*1930*/  LDG.E R2, desc[UR36][R2.64] ;  /* 0x0000002402027981 */ /* 0x000ea4000c1e1900 */
[----:B--2---:R-:W-:-:S04]  /*1940*/  I2FP.F32.S32 R0, R2 ;  /* 0x0000000200007245 */ /* 0x004fc80000201400 */
[----:B------:R-:W-:-:S04]  /*1950*/  F2FP.BF16.F32.PACK_AB R0, RZ, R0 ;  /* 0x00000000ff00723e */ /* 0x000fc800000010ff */
[----:B------:R-:W-:Y:S01]  /*1960*/  PRMT R19, R0, 0x7610, R19 ;  /* 0x0000761000137816 */ /* 0x000fe20000000013 */
[----:B------:R-:W-:Y:S06]  /*1970*/  BRA `(.L_x_6198) ;  /* 0x0000000c00887947 */ /* 0x000fec0003800000 */
.L_x_6199:
[----:B------:R-:W2:Y:S02]  /*1980*/  LDG.E.U16 R2, desc[UR36][R2.64] ;  /* 0x0000002402027981 */ /* 0x000ea4000c1e1500 */
[----:B--2---:R-:W0:Y:S02]  /*1990*/  I2F.S16 R0, R2 ;  /* 0x0000000200007306 */ /* 0x004e240000101400 */
[----:B0-----:R-:W-:-:S04]  /*19a0*/  F2FP.BF16.F32.PACK_AB R0, RZ, R0 ;  /* 0x00000000ff00723e */ /* 0x001fc800000010ff */
[----:B------:R-:W-:Y:S01]  /*19b0*/  PRMT R19, R0, 0x7610, R19 ;  /* 0x0000761000137816 */ /* 0x000fe20000000013 */
[----:B------:R-:W-:Y:S06]  /*19c0*/  BRA `(.L_x_6198) ;  /* 0x0000000c00747947 */ /* 0x000fec0003800000 */
.L_x_6194:
        /* <DEDUP_REMOVED lines=9> */
.L_x_6202:
[----:B------:R-:W2:Y:S02]  /*1a60*/  LDG.E.U16 R0, desc[UR36][R2.64] ;  /* 0x0000002402007981 */ /* 0x000ea4000c1e1500 */
[----:B--2---:R-:W-:-:S05]  /*1a70*/  HADD2.F32 R0, -RZ, R0.H0_H0 ;  /* 0x20000000ff007230 */ /* 0x004fca0000004100 */
[----:B------:R-:W-:-:S04]  /*1a80*/  F2FP.BF16.F32.PACK_AB R0, RZ, R0 ;  /* 0x00000000ff00723e */ /* 0x000fc800000010ff */
[----:B------:R-:W-:Y:S01]  /*1a90*/  PRMT R19, R0, 0x7610, R19 ;  /* 0x0000761000137816 */ /* 0x000fe20000000013 */
[----:B------:R-:W-:Y:S06]  /*1aa0*/  BRA `(.L_x_6198) ;  /* 0x0000000c003c7947 */ /* 0x000fec0003800000 */
.L_x_6201:
        /* <DEDUP_REMOVED lines=9> */
.L_x_6204:
[----:B------:R-:W2:Y:S02]  /*1b40*/  LDG.E.U16 R2, desc[UR36][R2.64] ;  /* 0x0000002402027981 */ /* 0x000ea4000c1e1500 */
[----:B--2---:R-:W-:-:S05]  /*1b50*/  HADD2.F32 R0, -RZ, R2.H0_H0 ;  /* 0x20000002ff007230 */ /* 0x004fca0000004100 */
[----:B------:R-:W-:-:S04]  /*1b60*/  F2FP.BF16.F32.PACK_AB R0, RZ, R0 ;  /* 0x00000000ff00723e */ /* 0x000fc800000010ff */
[----:B------:R-:W-:Y:S01]  /*1b70*/  PRMT R19, R0, 0x7610, R19 ;  /* 0x0000761000137816 */ /* 0x000fe20000000013 */
[----:B------:R-:W-:Y:S06]  /*1b80*/  BRA `(.L_x_6198) ;  /* 0x0000000c00047947 */ /* 0x000fec0003800000 */
.L_x_6203:
        /* <DEDUP_REMOVED lines=9> */
.L_x_6193:
        /* <DEDUP_REMOVED lines=14> */
.L_x_6207:
        /* <DEDUP_REMOVED lines=9> */
.L_x_6206:
        /* <DEDUP_REMOVED lines=28> */
.L_x_6209:
        /* <DEDUP_REMOVED lines=15> */
.L_x_6208:
[----:B------:R0:W5:Y:S01]  /*2040*/  LDG.E.U16 R19, desc[UR36][R2.64] ;  /* 0x0000002402137981 */ /* 0x000162000c1e1500 */
[----:B------:R-:W-:Y:S05]  /*2050*/  BRA `(.L_x_6198) ;  /* 0x0000000400d07947 */ /* 0x000fea0003800000 */
.L_x_6205:
        /* <DEDUP_REMOVED lines=13> */
.L_x_6212:
        /* <DEDUP_REMOVED lines=21> */
.L_x_6216:
[----:B------:R-:W-:Y:S05]  /*2280*/  BSYNC B1 ;  /* 0x0000000000017941 */ /* 0x000fea0003800000 */
.L_x_6215:
[----:B------:R-:W-:Y:S01]  /*2290*/  LEA R3, R0, 0x3b800000, 0x17 ;  /* 0x3b80000000037811 */ /* 0x000fe200078eb8ff */
[----:B------:R-:W-:-:S05]  /*22a0*/  IMAD.SHL.U32 R0, R2, 0x100000, RZ ;  /* 0x0010000002007824 */ /* 0x000fca00078e00ff */
[----:B------:R-:W-:-:S07]  /*22b0*/  LOP3.LUT R0, R3, R0, R4, 0xfe, !PT ;  /* 0x0000000003007212 */ /* 0x000fce00078efe04 */
.L_x_6214:
[----:B------:R-:W-:Y:S05]  /*22c0*/  BSYNC B0 ;  /* 0x0000000000007941 */ /* 0x000fea0003800000 */
.L_x_6213:
[----:B------:R-:W-:-:S04]  /*22d0*/  F2FP.BF16.F32.PACK_AB R0, RZ, R0 ;  /* 0x00000000ff00723e */ /* 0x000fc800000010ff */
[----:B------:R-:W-:Y:S01]  /*22e0*/  PRMT R19, R0, 0x7610, R19 ;  /* 0x0000761000137816 */ /* 0x000fe20000000013 */
[----:B------:R-:W-:Y:S06]  /*22f0*/  BRA `(.L_x_6198) ;  /* 0x0000000400287947 */ /* 0x000fec0003800000 */
.L_x_6211:
        /* <DEDUP_REMOVED lines=21> */
.L_x_6220:
[----:B------:R-:W-:Y:S05]  /*2450*/  BSYNC B1 ;  /* 0x0000000000017941 */ /* 0x000fea0003800000 */
.L_x_6219:
[----:B------:R-:W-:Y:S01]  /*2460*/  LEA R3, R0, 0x37800000, 0x17 ;  /* 0x3780000000037811 */ /* 0x000fe200078eb8ff */
[----:B------:R-:W-:-:S05]  /*2470*/  IMAD.SHL.U32 R0, R2, 0x200000, RZ ;  /* 0x0020000002007824 */ /* 0x000fca00078e00ff */
[----:B------:R-:W-:-:S07]  /*2480*/  LOP3.LUT R0, R3, R0, R4, 0xfe, !PT ;  /* 0x0000000003007212 */ /* 0x000fce00078efe04 */
.L_x_6218:
[----:B------:R-:W-:Y:S05]  /*2490*/  BSYNC B0 ;  /* 0x0000000000007941 */ /* 0x000fea0003800000 */
.L_x_6217:
[----:B------:R-:W-:-:S04]  /*24a0*/  F2FP.BF16.F32.PACK_AB R0, RZ, R0 ;  /* 0x00000000ff00723e */ /* 0x000fc800000010ff */
[----:B------:R-:W-:Y:S01]  /*24b0*/  PRMT R19, R0, 0x7610, R19 ;  /* 0x0000761000137816 */ /* 0x000fe20000000013 */
[----:B------:R-:W-:Y:S06]  /*24c0*/  BRA `(.L_x_6198) ;  /* 0x0000000000b47947 */ /* 0x000fec0003800000 */
.L_x_6210:
        /* <DEDUP_REMOVED lines=14> */
.L_x_6224:
[----:B------:R-:W-:Y:S05]  /*25b0*/  BSYNC B0 ;  /* 0x0000000000007941 */ /* 0x000fea0003800000 */
.L_x_6223:
[----:B------:R-:W-:-:S04]  /*25c0*/  F2FP.BF16.F32.PACK_AB R0, RZ, R0 ;  /* 0x00000000ff00723e */ /* 0x000fc800000010ff */
[----:B------:R-:W-:Y:S01]  /*25d0*/  PRMT R19, R0, 0x7610, R19 ;  /* 0x0000761000137816 */ /* 0x000fe20000000013 */
[----:B------:R-:W-:Y:S06]  /*25e0*/  BRA `(.L_x_6198) ;  /* 0x00000000006c7947 */ /* 0x000fec0003800000 */
.L_x_6197:
        /* <DEDUP_REMOVED lines=16> */
.L_x_6225:
[----:B------:R-:W-:Y:S01]  /*26f0*/  PRMT R19, RZ, 0x7610, R19 ;  /* 0x00007610ff137816 */ /* 0x000fe20000000013 */
[----:B------:R-:W-:Y:S06]  /*2700*/  BRA `(.L_x_6198) ;  /* 0x0000000000247947 */ /* 0x000fec0003800000 */
.L_x_6222:
[----:B------:R-:W2:Y:S02]  /*2710*/  LDG.E.64 R2, desc[UR36][R2.64] ;  /* 0x0000002402027981 */ /* 0x000ea4000c1e1b00 */
[----:B--2---:R-:W0:Y:S02]  /*2720*/  I2F.U64 R0, R2 ;  /* 0x0000000200007312 */ /* 0x004e240000301000 */
[----:B0-----:R-:W-:-:S04]  /*2730*/  F2FP.BF16.F32.PACK_AB R0, RZ, R0 ;  /* 0x00000000ff00723e */ /* 0x001fc800000010ff */
[----:B------:R-:W-:Y:S01]  /*2740*/  PRMT R19, R0, 0x7610, R19 ;  /* 0x0000761000137816 */ /* 0x000fe20000000013 */
[----:B------:R-:W-:Y:S06]  /*2750*/  BRA `(.L_x_6198) ;  /* 0x0000000000107947 */ /* 0x000fec0003800000 */
.L_x_6221:
[----:B------:R-:W2:Y:S02]  /*2760*/  LDG.E R2, desc[UR36][R2.64] ;  /* 0x0000002402027981 */ /* 0x000ea4000c1e1900 */
[----:B--2---:R-:W-:-:S04]  /*2770*/  I2FP.F32.U32 R0, R2 ;  /* 0x0000000200007245 */ /* 0x004fc80000201000 */
[----:B------:R-:W-:-:S04]  /*2780*/  F2FP.BF16.F32.PACK_AB R0, RZ, R0 ;  /* 0x00000000ff00723e */ /* 0x000fc800000010ff */
[----:B------:R-:W-:-:S07]  /*2790*/  PRMT R19, R0, 0x7610, R19 ;  /* 0x0000761000137816 */ /* 0x000fce0000000013 */
.L_x_6198:
        /* <DEDUP_REMOVED lines=20> */
.L_x_6229:
[----:B------:R-:W2:Y:S02]  /*28e0*/  LDG.E.U8 R2, desc[UR36][R2.64] ;  /* 0x0000002402027981 */ /* 0x000ea4000c1e1100 */
[----:B--2---:R-:W-:-:S04]  /*28f0*/  I2FP.F32.U32 R0, R2 ;  /* 0x0000000200007245 */ /* 0x004fc80000201000 */
[----:B------:R-:W-:-:S04]  /*2900*/  F2FP.BF16.F32.PACK_AB R0, RZ, R0 ;  /* 0x00000000ff00723e */ /* 0x000fc800000010ff */
[----:B------:R-:W-:Y:S01]  /*2910*/  PRMT R10, R0, 0x7610, R10 ;  /* 0x00007610000a7816 */ /* 0x000fe2000000000a */
[----:B------:R-:W-:Y:S06]  /*2920*/  BRA `(.L_x_6231) ;  /* 0x0000000c00c87947 */ /* 0x000fec0003800000 */
.L_x_6228:
        /* <DEDUP_REMOVED lines=11> */
.L_x_6233:
[----:B------:R-:W2:Y:S02]  /*29e0*/  LDG.E R2, desc[UR36][R2.64] ;  /* 0x0000002402027981 */ /* 0x000ea4000c1e1900 */
[----:B--2---:R-:W-:-:S04]  /*29f0*/  I2FP.F32.S32 R0, R2 ;  /* 0x0000000200007245 */ /* 0x004fc80000201400 */
[----:B------:R-:W-:-:S04]  /*2a00*/  F2FP.BF16.F32.PACK_AB R0, RZ, R0 ;  /* 0x00000000ff00723e */ /* 0x000fc800000010ff */
[----:B------:R-:W-:Y:S01]  /*2a10*/  PRMT R10, R0, 0x7610, R10 ;  /* 0x00007610000a7816 */ /* 0x000fe2000000000a */
[----:B------:R-:W-:Y:S06]  /*2a20*/  BRA `(.L_x_6231) ;  /* 0x0000000c00887947 */ /* 0x000fec0003800000 */
.L_x_6232:
[----:B------:R-:W2:Y:S02]  /*2a30*/  LDG.E.U16 R2, desc[UR36][R2.64] ;  /* 0x0000002402027981 */ /* 0x000ea4000c1e1500 */
[----:B--2---:R-:W0:Y:S02]  /*2a40*/  I2F.S16 R0, R2 ;  /* 0x0000000200007306 */ /* 0x004e240000101400 */
[----:B0-----:R-:W-:-:S04]  /*2a50*/  F2FP.BF16.F32.PACK_AB R0, RZ, R0 ;  /* 0x00000000ff00723e */ /* 0x001fc800000010ff */
[----:B------:R-:W-:Y:S01]  /*2a60*/  PRMT R10, R0, 0x7610, R10 ;  /* 0x00007610000a7816 */ /* 0x000fe2000000000a */
[----:B------:R-:W-:Y:S06]  /*2a70*/  BRA `(.L_x_6231) ;  /* 0x0000000c00747947 */ /* 0x000fec0003800000 */
.L_x_6227:
        /* <DEDUP_REMOVED lines=9> */
.L_x_6235:
[----:B------:R-:W2:Y:S02]  /*2b10*/  LDG.E.U16 R0, desc[UR36][R2.64] ;  /* 0x0000002402007981 */ /* 0x000ea4000c1e1500 */
[----:B--2---:R-:W-:-:S05]  /*2b20*/  HADD2.F32 R0, -RZ, R0.H0_H0 ;  /* 0x20000000ff007230 */ /* 0x004fca0000004100 */
[----:B------:R-:W-:-:S04]  /*2b30*/  F2FP.BF16.F32.PACK_AB R0, RZ, R0 ;  /* 0x00000000ff00723e */ /* 0x000fc800000010ff */
[----:B------:R-:W-:Y:S01]  /*2b40*/  PRMT R10, R0, 0x7610, R10 ;  /* 0x00007610000a7816 */ /* 0x000fe2000000000a */
[----:B------:R-:W-:Y:S06]  /*2b50*/  BRA `(.L_x_6231) ;  /* 0x0000000c003c7947 */ /* 0x000fec0003800000 */
.L_x_6234:
        /* <DEDUP_REMOVED lines=9> */
.L_x_6237:
[----:B------:R-:W2:Y:S02]  /*2bf0*/  LDG.E.U16 R2, desc[UR36][R2.64] ;  /* 0x0000002402027981 */ /* 0x000ea4000c1e1500 */
[----:B--2---:R-:W-:-:S05]  /*2c00*/  HADD2.F32 R0, -RZ, R2.H0_H0 ;  /* 0x20000002ff007230 */ /* 0x004fca0000004100 */
[----:B------:R-:W-:-:S04]  /*2c10*/  F2FP.BF16.F32.PACK_AB R0, RZ, R0 ;  /* 0x00000000ff00723e */ /* 0x000fc800000010ff */
[----:B------:R-:W-:Y:S01]  /*2c20*/  PRMT R10, R0, 0x7610, R10 ;  /* 0x00007610000a7816 */ /* 0x000fe2000000000a */
[----:B------:R-:W-:Y:S06]  /*2c30*/  BRA `(.L_x_6231) ;  /* 0x0000000c00047947 */ /* 0x000fec0003800000 */
.L_x_6236:
        /* <DEDUP_REMOVED lines=9> */
.L_x_6226:
        /* <DEDUP_REMOVED lines=14> */
.L_x_6240:
        /* <DEDUP_REMOVED lines=9> */
.L_x_6239:
        /* <DEDUP_REMOVED lines=28> */
.L_x_6242:
        /* <DEDUP_REMOVED lines=15> */
.L_x_6241:
[----:B------:R0:W5:Y:S01]  /*30f0*/  LDG.E.U16 R10, desc[UR36][R2.64] ;  /* 0x00000024020a7981 */ /* 0x000162000c1e1500 */
[----:B------:R-:W-:Y:S05]  /*3100*/  BRA `(.L_x_6231) ;  /* 0x0000000400d07947 */ /* 0x000fea0003800000 */
.L_x_6238:
        /* <DEDUP_REMOVED lines=13> */
.L_x_6245:
        /* <DEDUP_REMOVED lines=21> */
.L_x_6249:
[----:B------:R-:W-:Y:S05]  /*3330*/  BSYNC B1 ;  /* 0x0000000000017941 */ /* 0x000fea0003800000 */
.L_x_6248:
[----:B------:R-:W-:Y:S01]  /*3340*/  LEA R3, R0, 0x3b800000, 0x17 ;  /* 0x3b80000000037811 */ /* 0x000fe200078eb8ff */
[----:B------:R-:W-:-:S05]  /*3350*/  IMAD.SHL.U32 R0, R2, 0x100000, RZ ;  /* 0x0010000002007824 */ /* 0x000fca00078e00ff */
[----:B------:R-:W-:-:S07]  /*3360*/  LOP3.LUT R0, R3, R0, R4, 0xfe, !PT ;  /* 0x0000000003007212 */ /* 0x000fce00078efe04 */
.L_x_6247:
[----:B------:R-:W-:Y:S05]  /*3370*/  BSYNC B0 ;  /* 0x0000000000007941 */ /* 0x000fea0003800000 */
.L_x_6246:
[----:B------:R-:W-:-:S04]  /*3380*/  F2FP.BF16.F32.PACK_AB R0, RZ, R0 ;  /* 0x00000000ff00723e */ /* 0x000fc800000010ff */
[----:B------:R-:W-:Y:S01]  /*3390*/  PRMT R10, R0, 0x7610, R10 ;  /* 0x00007610000a7816 */ /* 0x000fe2000000000a */
[----:B------:R-:W-:Y:S06]  /*33a0*/  BRA `(.L_x_6231) ;  /* 0x0000000400287947 */ /* 0x000fec0003800000 */
.L_x_6244:
        /* <DEDUP_REMOVED lines=21> */
.L_x_6253:
[----:B------:R-:W-:Y:S05]  /*3500*/  BSYNC B1 ;  /* 0x0000000000017941 */ /* 0x000fea0003800000 */
.L_x_6252:
[----:B------:R-:W-:Y:S01]  /*3510*/  LEA R3, R0, 0x37800000, 0x17 ;  /* 0x3780000000037811 */ /* 0x000fe200078eb8ff */
[----:B------:R-:W-:-:S05]  /*3520*/  IMAD.SHL.U32 R0, R2, 0x200000, RZ ;  /* 0x0020000002007824 */ /* 0x000fca00078e00ff */
[----:B------:R-:W-:-:S07]  /*3530*/  LOP3.LUT R0, R3, R0, R4, 0xfe, !PT ;  /* 0x0000000003007212 */ /* 0x000fce00078efe04 */
.L_x_6251:
[----:B------:R-:W-:Y:S05]  /*3540*/  BSYNC B0 ;  /* 0x0000000000007941 */ /* 0x000fea0003800000 */
.L_x_6250:
[----:B------:R-:W-:-:S04]  /*3550*/  F2FP.BF16.F32.PACK_AB R0, RZ, R0 ;  /* 0x00000000ff00723e */ /* 0x000fc800000010ff */
[----:B------:R-:W-:Y:S01]  /*3560*/  PRMT R10, R0, 0x7610, R10 ;  /* 0x00007610000a7816 */ /* 0x000fe2000000000a */
[----:B------:R-:W-:Y:S06]  /*3570*/  BRA `(.L_x_6231) ;  /* 0x0000000000b47947 */ /* 0x000fec0003800000 */
.L_x_6243:
        /* <DEDUP_REMOVED lines=14> */
.L_x_6257:
[----:B------:R-:W-:Y:S05]  /*3660*/  BSYNC B0 ;  /* 0x0000000000007941 */ /* 0x000fea0003800000 */
.L_x_6256:
[----:B------:R-:W-:-:S04]  /*3670*/  F2FP.BF16.F32.PACK_AB R0, RZ, R0 ;  /* 0x00000000ff00723e */ /* 0x000fc800000010ff */
[----:B------:R-:W-:Y:S01]  /*3680*/  PRMT R10, R0, 0x7610, R10 ;  /* 0x00007610000a7816 */ /* 0x000fe2000000000a */
[----:B------:R-:W-:Y:S06]  /*3690*/  BRA `(.L_x_6231) ;  /* 0x00000000006c7947 */ /* 0x000fec0003800000 */
.L_x_6230:
        /* <DEDUP_REMOVED lines=16> */
.L_x_6258:
[----:B------:R-:W-:Y:S01]  /*37a0*/  PRMT R10, RZ, 0x7610, R10 ;  /* 0x00007610ff0a7816 */ /* 0x000fe2000000000a */
[----:B------:R-:W-:Y:S06]  /*37b0*/  BRA `(.L_x_6231) ;  /* 0x0000000000247947 */ /* 0x000fec0003800000 */
.L_x_6255:
[----:B------:R-:W2:Y:S02]  /*37c0*/  LDG.E.64 R2, desc[UR36][R2.64] ;  /* 0x0000002402027981 */ /* 0x000ea4000c1e1b00 */
[----:B--2---:R-:W0:Y:S02]  /*37d0*/  I2F.U64 R0, R2 ;  /* 0x0000000200007312 */ /* 0x004e240000301000 */
[----:B0-----:R-:W-:-:S04]  /*37e0*/  F2FP.BF16.F32.PACK_AB R0, RZ, R0 ;  /* 0x00000000ff00723e */ /* 0x001fc800000010ff */
[----:B------:R-:W-:Y:S01]  /*37f0*/  PRMT R10, R0, 0x7610, R10 ;  /* 0x00007610000a7816 */ /* 0x000fe2000000000a */
[----:B------:R-:W-:Y:S06]  /*3800*/  BRA `(.L_x_6231) ;  /* 0x0000000000107947 */ /* 0x000fec0003800000 */
.L_x_6254:
[----:B------:R-:W2:Y:S02]  /*3810*/  LDG.E R2, desc[UR36][R2.64] ;  /* 0x0000002402027981 */ /* 0x000ea4000c1e1900 */
[----:B--2---:R-:W-:-:S04]  /*3820*/  I2FP.F32.U32 R0, R2 ;  /* 0x0000000200007245 */ /* 0x004fc80000201000 */
[----:B------:R-:W-:-:S04]  /*3830*/  F2FP.BF16.F32.PACK_AB R0, RZ, R0 ;  /* 0x00000000ff00723e */ /* 0x000fc800000010ff */
[----:B------:R-:W-:-:S07]  /*3840*/  PRMT R10, R0, 0x7610, R10 ;  /* 0x00007610000a7816 */ /* 0x000fce000000000a */
.L_x_6231:
[----:B-----5:R-:W-:Y:S01]  /*3850*/  IMAD.U32 R10, R10, 0x10000, RZ ;  /* 0x000100000a0a7824 */ /* 0x020fe200078e00ff */
[----:B------:R-:W-:Y:S01]  /*3860*/  BSSY B1, `(.L_x_6259) ;  /* 0x0000013000017945 */ /* 0x000fe20003800000 */
[----:B------:R-:W-:Y:S02]  /*3870*/  IMAD.U32 R19, R19, 0x10000, RZ ;  /* 0x0001000013137824 */ /* 0x000fe400078e00ff */
[----:B------:R-:W-:Y:S02]  /*3880*/  FADD.FTZ R0, |R10|, -RZ ;  /* 0x800000ff0a007221 */ /* 0x000fe40000010200 */
[C---:B0-----:R-:W-:Y:S01]  /*3890*/  FADD.FTZ R3, |R19|.reuse, -RZ ;  /* 0x800000ff13037221 */ /* 0x041fe20000010200 */
[----:B------:R-:W-:-:S04]  /*38a0*/  FSETP.GT.FTZ.AND P5, PT, |R19|, |R10|, PT ;  /* 0x4000000a1300720b */ /* 0x000fc80003fb4200 */
[----:B------:R-:W-:Y:S02]  /*38b0*/  FSEL R11, R3, R0, P5 ;  /* 0x00000000030b7208 */ /* 0x000fe40002800000 */
[----:B------:R-:W-:Y:S02]  /*38c0*/  FSEL R0, R0, R3, P5 ;  /* 0x0000000300007208 */ /* 0x000fe40002800000 */
[----:B------:R-:W0:Y:S08]  /*38d0*/  MUFU.RCP R2, R11 ;  /* 0x0000000b00027308 */ /* 0x000e300000001000 */
[----:B------:R-:W1:Y:S01]  /*38e0*/  FCHK P0, R0, R11 ;  /* 0x0000000b00007302 */ /* 0x000e620000000000 */
[----:B0-----:R-:W-:-:S04]  /*38f0*/  FFMA R5, -R11, R2, 1 ;  /* 0x3f8000000b057423 */ /* 0x001fc80000000102 */
[----:B------:R-:W-:-:S04]  /*3900*/  FFMA R5, R2, R5, R2 ;  /* 0x0000000502057223 */ /* 0x000fc80000000002 */
[----:B------:R-:W-:-:S04]  /*3910*/  FFMA R2, R0, R5, RZ ;  /* 0x0000000500027223 */ /* 0x000fc800000000ff */
[----:B------:R-:W-:-:S04]  /*3920*/  FFMA R3, -R11, R2, R0 ;  /* 0x000000020b037223 */ /* 0x000fc80000000100 */
[----:B------:R-:W-:Y:S01]  /*3930*/  FFMA R2, R5, R3, R2 ;  /* 0x0000000305027223 */ /* 0x000fe20000000002 */
[----:B-1----:R-:W-:Y:S06]  /*3940*/  @!P0 BRA `(.L_x_6260) ;  /* 0x0000000000108947 */ /* 0x002fec0003800000 */
[----:B------:R-:W-:Y:S01]  /*3950*/  IMAD.MOV.U32 R13, RZ, RZ, R11 ;  /* 0x000000ffff0d7224 */ /* 0x000fe200078e000b */
[----:B------:R-:W-:-:S07]  /*3960*/  MOV R2, 0x3980 ;  /* 0x0000398000027802 */ /* 0x000fce0000000f00 */
[----:B------:R-:W-:Y:S05]  /*3970*/  CALL.REL.NOINC `($__internal_0_$__cuda_sm3x_div_rn_ftz_f32_slowpath) ;  /* 0x000000f0007c7944 */ /* 0x000fea0003c00000 */
[----:B------:R-:W-:-:S07]  /*3980*/  IMAD.MOV.U32 R2, RZ, RZ, R7 ;  /* 0x000000ffff027224 */ /* 0x000fce00078e0007 */
.L_x_6260:
[----:B------:R-:W-:Y:S05]  /*3990*/  BSYNC B1 ;  /* 0x0000000000017941 */ /* 0x000fea0003800000 */
.L_x_6259:
[----:B------:R-:W-:Y:S02]  /*39a0*/  IMAD.MOV.U32 R3, RZ, RZ, 0x3b33710b ;  /* 0x3b33710bff037424 */ /* 0x000fe400078e00ff */
[----:B------:R-:W-:Y:S01]  /*39b0*/  FMUL.FTZ R0, R2, R2 ;  /* 0x0000000202007220 */ /* 0x000fe20000410000 */
[----:B------:R-:W-:Y:S03]  /*39c0*/  BSSY B0, `(.L_x_6261) ;  /* 0x0000014000007945 */ /* 0x000fe60003800000 */
[----:B------:R-:W-:-:S04]  /*39d0*/  FFMA.FTZ R3, R0, R3, -0.015681877732276916504 ;  /* 0xbc80774800037423 */ /* 0x000fc80000010003 */
[----:B------:R-:W-:-:S04]  /*39e0*/  FFMA.FTZ R3, R0, R3, 0.042200751602649688721 ;  /* 0x3d2cdab200037423 */ /* 0x000fc80000010003 */
[----:B------:R-:W-:-:S04]  /*39f0*/  FFMA.FTZ R3, R0, R3, -0.074792981147766113281 ;  /* 0xbd992d1000037423 */ /* 0x000fc80000010003 */
[----:B------:R-:W-:-:S04]  /*3a00*/  FFMA.FTZ R3, R0, R3, 0.10640415549278259277 ;  /* 0x3dd9ea6c00037423 */ /* 0x000fc80000010003 */
[----:B------:R-:W-:-:S04]  /*3a10*/  FFMA.FTZ R3, R0, R3, -0.14207722246646881104 ;  /* 0xbe117cb100037423 */ /* 0x000fc80000010003 */
[----:B------:R-:W-:-:S04]  /*3a20*/  FFMA.FTZ R3, R0, R3, 0.19993925094604492188 ;  /* 0x3e4cbce000037423 */ /* 0x000fc80000010003 */
[----:B------:R-:W-:-:S04]  /*3a30*/  FFMA.FTZ R3, R0, R3, -0.33333197236061096191 ;  /* 0xbeaaaa7d00037423 */ /* 0x000fc80000010003 */
[----:B------:R-:W-:-:S04]  /*3a40*/  FMUL.FTZ R3, R0, R3 ;  /* 0x0000000300037220 */ /* 0x000fc80000410000 */
[----:B------:R-:W-:Y:S01]  /*3a50*/  FFMA.FTZ R2, R3, R2, R2 ;  /* 0x0000000203027223 */ /* 0x000fe20000010002 */
[----:B------:R-:W-:Y:S06]  /*3a60*/  @P5 BRA `(.L_x_6262) ;  /* 0x0000000000145947 */ /* 0x000fec0003800000 */
[----:B------:R-:W-:-:S13]  /*3a70*/  ISETP.GT.AND P0, PT, R10, -0x1, PT ;  /* 0xffffffff0a00780c */ /* 0x000fda0003f04270 */
[----:B------:R-:W-:Y:S05]  /*3a80*/  @P0 BRA `(.L_x_6263) ;  /* 0x00000000001c0947 */ /* 0x000fea0003800000 */
[----:B------:R-:W-:-:S04]  /*3a90*/  IMAD.MOV.U32 R3, RZ, RZ, 0x3fd774eb ;  /* 0x3fd774ebff037424 */ /* 0x000fc800078e00ff */
[----:B------:R-:W-:Y:S01]  /*3aa0*/  FFMA.FTZ R2, R3, 1.8663789033889770508, -R2 ;  /* 0x3feee58103027823 */ /* 0x000fe20000010802 */
[----:B------:R-:W-:Y:S06]  /*3ab0*/  BRA `(.L_x_6263) ;  /* 0x0000000000107947 */ /* 0x000fec0003800000 */
.L_x_6262:
[----:B------:R-:W-:Y:S01]  /*3ac0*/  ISETP.GE.AND P0, PT, R10, RZ, PT ;  /* 0x000000ff0a00720c */ /* 0x000fe20003f06270 */
[----:B------:R-:W-:-:S12]  /*3ad0*/  IMAD.MOV.U32 R3, RZ, RZ, 0x3fd774eb ;  /* 0x3fd774ebff037424 */ /* 0x000fd800078e00ff */
[----:B------:R-:W-:-:S04]  /*3ae0*/  @P0 FFMA.FTZ R2, R3, 0.93318945169448852539, -R2 ;  /* 0x3f6ee58103020823 */ /* 0x000fc80000010802 */
[----:B------:R-:W-:-:S07]  /*3af0*/  @!P0 FFMA.FTZ R2, R3, 0.93318945169448852539, R2 ;  /* 0x3f6ee58103028823 */ /* 0x000fce0000010002 */
.L_x_6263:
[----:B------:R-:W-:Y:S05]  /*3b00*/  BSYNC B0 ;  /* 0x0000000000007941 */ /* 0x000fea0003800000 */
.L_x_6261:
[----:B------:R-:W0:Y:S01]  /*3b10*/  LDC.U8 R3, c[0x0][0x491] ;  /* 0x00012440ff037b82 */ /* 0x000e220000000000 */
[C---:B------:R-:W-:Y:S01]  /*3b20*/  FSETP.NEU.FTZ.AND P1, PT, |R10|.reuse, |R19|, PT ;  /* 0x400000130a00720b */ /* 0x040fe20003f3d200 */
[----:B------:R-:W-:Y:S01]  /*3b30*/  IMAD.MOV.U32 R0, RZ, RZ, 0x4016cbe4 ;  /* 0x4016cbe4ff007424 */ /* 0x000fe200078e00ff */
[----:B------:R-:W-:Y:S02]  /*3b40*/  FSETP.NEU.FTZ.AND P0, PT, R11, RZ, PT ;  /* 0x000000ff0b00720b */ /* 0x000fe40003f1d000 */
[----:B------:R-:W-:Y:S01]  /*3b50*/  ISETP.GE.AND P2, PT, R10, RZ, PT ;  /* 0x000000ff0a00720c */ /* 0x000fe20003f46270 */
[----:B------:R-:W-:-:S08]  /*3b60*/  FADD.FTZ R10, |R19|, |R10| ;  /* 0x4000000a130a7221 */ /* 0x000fd00000010200 */
[----:B------:R-:W-:Y:S02]  /*3b70*/  @!P1 FSEL R2, R0, 0.78539818525314331055, !P2 ;  /* 0x3f490fdb00029808 */ /* 0x000fe40005000000 */
[----:B------:R-:W-:Y:S02]  /*3b80*/  @!P0 FSEL R2, RZ, 3.1415927410125732422, P2 ;  /* 0x40490fdbff028808 */ /* 0x000fe40001000000 */
[----:B------:R-:W-:Y:S02]  /*3b90*/  FSETP.GTU.FTZ.AND P0, PT, |R10|, +INF , PT ;  /* 0x7f8000000a00780b */ /* 0x000fe40003f1c200 */
[----:B------:R-:W-:Y:S02]  /*3ba0*/  LOP3.LUT R19, R2, 0x80000000, R19, 0xb8, !PT ;  /* 0x8000000002137812 */ /* 0x000fe400078eb813 */
[----:B0-----:R-:W-:Y:S02]  /*3bb0*/  PRMT R0, R3, 0x9910, RZ ;  /* 0x0000991003007816 */ /* 0x001fe400000000ff */
[----:B------:R-:W-:-:S02]  /*3bc0*/  FSEL R19, R10, R19, P0 ;  /* 0x000000130a137208 */ /* 0x000fc40000000000 */
[----:B------:R-:W-:-:S04]  /*3bd0*/  ISETP.GT.AND P0, PT, R0, 0x9, PT ;  /* 0x000000090000780c */ /* 0x000fc80003f04270 */
[----:B------:R-:W0:Y:S09]  /*3be0*/  F2F.BF16.F32 R19, R19 ;  /* 0x0000001300137304 */ /* 0x000e320000202000 */
        /* <DEDUP_REMOVED lines=9> */
[----:B0-----:R-:W-:-:S04]  /*3c80*/  IMAD.U32 R0, R19, 0x10000, RZ ;  /* 0x0001000013007824 */ /* 0x001fc800078e00ff */
[----:B------:R-:W0:Y:S02]  /*3c90*/  F2I.FTZ.TRUNC.NTZ R3, R0 ;  /* 0x0000000000037305 */ /* 0x000e24000021f100 */
[----:B0-----:R4:W-:Y:S01]  /*3ca0*/  STG.E.U8 desc[UR36][R16.64], R3 ;  /* 0x0000000310007986 */ /* 0x0019e2000c101124 */
[----:B------:R-:W-:Y:S05]  /*3cb0*/  BRA `(.L_x_6269) ;  /* 0x0000000c00947947 */ /* 0x000fea0003800000 */
.L_x_6267:
[----:B0-----:R-:W-:-:S06]  /*3cc0*/  IMAD.U32 R3, R19, 0x10000, RZ ;  /* 0x0001000013037824 */ /* 0x001fcc00078e00ff */
[----:B------:R-:W0:Y:S02]  /*3cd0*/  F2I.S64.TRUNC R2, R3 ;  /* 0x0000000300027311 */ /* 0x000e24000020d900 */
[----:B0-----:R3:W-:Y:S01]  /*3ce0*/  STG.E.U8 desc[UR36][R16.64], R2 ;  /* 0x0000000210007986 */ /* 0x0017e2000c101124 */
[----:B------:R-:W-:Y:S05]  /*3cf0*/  BRA `(.L_x_6269) ;  /* 0x0000000c00847947 */ /* 0x000fea0003800000 */
.L_x_6266:
[----:B------:R-:W-:-:S13]  /*3d00*/  ISETP.NE.AND P0, PT, R0, 0x2, PT ;  /* 0x000000020000780c */ /* 0x000fda0003f05270 */
[----:B------:R-:W-:Y:S05]  /*3d10*/  @!P0 BRA `(.L_x_6270) ;  /* 0x0000000000308947 */ /* 0x000fea0003800000 */
[----:B------:R-:W-:-:S13]  /*3d20*/  ISETP.NE.AND P0, PT, R0, 0x3, PT ;  /* 0x000000030000780c */ /* 0x000fda0003f05270 */
[----:B------:R-:W-:Y:S05]  /*3d30*/  @!P0 BRA `(.L_x_6271) ;  /* 0x0000000000188947 */ /* 0x000fea0003800000 */
[----:B------:R-:W-:-:S13]  /*3d40*/  ISETP.NE.AND P0, PT, R0, 0x4, PT ;  /* 0x000000040000780c */ /* 0x000fda0003f05270 */
[----:B------:R-:W-:Y:S05]  /*3d50*/  @P0 BRA `(.L_x_6268) ;  /* 0x0000000c000c0947 */ /* 0x000fea0003800000 */
[----:B0-----:R-:W-:-:S06]  /*3d60*/  IMAD.U32 R2, R19, 0x10000, RZ ;  /* 0x0001000013027824 */ /* 0x001fcc00078e00ff */
[----:B------:R-:W0:Y:S02]  /*3d70*/  F2I.S64.TRUNC R2, R2 ;  /* 0x0000000200027311 */ /* 0x000e24000020d900 */
[----:B0-----:R0:W-:Y:S01]  /*3d80*/  STG.E.64 desc[UR36][R16.64], R2 ;  /* 0x0000000210007986 */ /* 0x0011e2000c101b24 */
[----:B------:R-:W-:Y:S05]  /*3d90*/  BRA `(.L_x_6269) ;  /* 0x0000000c005c7947 */ /* 0x000fea0003800000 */
.L_x_6271:
[----:B0-----:R-:W-:-:S06]  /*3da0*/  IMAD.U32 R19, R19, 0x10000, RZ ;  /* 0x0001000013137824 */ /* 0x001fcc00078e00ff */
[----:B------:R-:W0:Y:S02]  /*3db0*/  F2I.FTZ.TRUNC.NTZ R19, R19 ;  /* 0x0000001300137305 */ /* 0x000e24000021f100 */
[----:B0-----:R1:W-:Y:S01]  /*3dc0*/  STG.E desc[UR36][R16.64], R19 ;  /* 0x0000001310007986 */ /* 0x0013e2000c101924 */
[----:B------:R-:W-:Y:S05]  /*3dd0*/  BRA `(.L_x_6269) ;  /* 0x0000000c004c7947 */ /* 0x000fea0003800000 */
.L_x_6270:
[----:B0-----:R-:W-:-:S06]  /*3de0*/  IMAD.U32 R19, R19, 0x10000, RZ ;  /* 0x0001000013137824 */ /* 0x001fcc00078e00ff */
[----:B------:R-:W0:Y:S02]  /*3df0*/  F2I.FTZ.TRUNC.NTZ R19, R19 ;  /* 0x0000001300137305 */ /* 0x000e24000021f100 */
[----:B0-----:R2:W-:Y:S01]  /*3e00*/  STG.E.U16 desc[UR36][R16.64], R19 ;  /* 0x0000001310007986 */ /* 0x0015e2000c101524 */
[----:B------:R-:W-:Y:S05]  /*3e10*/  BRA `(.L_x_6269) ;  /* 0x0000000c003c7947 */ /* 0x000fea0003800000 */
.L_x_6265:
[----:B------:R-:W-:-:S13]  /*3e20*/  ISETP.GT.AND P0, PT, R0, 0x6, PT ;  /* 0x000000060000780c */ /* 0x000fda0003f04270 */
[----:B------:R-:W-:Y:S05]  /*3e30*/  @P0 BRA `(.L_x_6272) ;  /* 0x00000000002c0947 */ /* 0x000fea0003800000 */
[----:B------:R-:W-:-:S13]  /*3e40*/  ISETP.NE.AND P0, PT, R0, 0x5, PT ;  /* 0x000000050000780c */ /* 0x000fda0003f05270 */
[----:B------:R-:W-:Y:S05]  /*3e50*/  @!P0 BRA `(.L_x_6273) ;  /* 0x0000000000148947 */ /* 0x000fea0003800000 */
[----:B------:R-:W-:-:S13]  /*3e60*/  ISETP.NE.AND P0, PT, R0, 0x6, PT ;  /* 0x000000060000780c */ /* 0x000fda0003f05270 */
[----:B------:R-:W-:Y:S05]  /*3e70*/  @P0 BRA `(.L_x_6268) ;  /* 0x0000000800c40947 */ /* 0x000fea0003800000 */
[----:B0-----:R-:W-:-:S05]  /*3e80*/  IMAD.U32 R19, R19, 0x10000, RZ ;  /* 0x0001000013137824 */ /* 0x001fca00078e00ff */
[----:B------:R0:W-:Y:S01]  /*3e90*/  STG.E desc[UR36][R16.64], R19 ;  /* 0x0000001310007986 */ /* 0x0001e2000c101924 */
[----:B------:R-:W-:Y:S05]  /*3ea0*/  BRA `(.L_x_6269) ;  /* 0x0000000c00187947 */ /* 0x000fea0003800000 */
.L_x_6273:
[----:B0-----:R-:W-:-:S05]  /*3eb0*/  IMAD.U32 R0, R19, 0x10000, RZ ;  /* 0x0001000013007824 */ /* 0x001fca00078e00ff */
[----:B------:R-:W-:-:S05]  /*3ec0*/  F2FP.F16.F32.PACK_AB R0, RZ, R0 ;  /* 0x00000000ff00723e */ /* 0x000fca00000000ff */
[----:B------:R0:W-:Y:S01]  /*3ed0*/  STG.E.U16 desc[UR36][R16.64], R0 ;  /* 0x0000000010007986 */ /* 0x0001e2000c101524 */
[----:B------:R-:W-:Y:S05]  /*3ee0*/  BRA `(.L_x_6269) ;  /* 0x0000000c00087947 */ /* 0x000fea0003800000 */
.L_x_6272:
[----:B------:R-:W-:-:S13]  /*3ef0*/  ISETP.NE.AND P0, PT, R0, 0x7, PT ;  /* 0x000000070000780c */ /* 0x000fda0003f05270 */
[----:B------:R-:W-:Y:S05]  /*3f00*/  @!P0 BRA `(.L_x_6274) ;  /* 0x0000000000348947 */ /* 0x000fea0003800000 */
[----:B------:R-:W-:-:S13]  /*3f10*/  ISETP.NE.AND P0, PT, R0, 0x8, PT ;  /* 0x000000080000780c */ /* 0x000fda0003f05270 */
[----:B------:R-:W-:Y:S05]  /*3f20*/  @!P0 BRA `(.L_x_6275) ;  /* 0x0000000000188947 */ /* 0x000fea0003800000 */
[----:B------:R-:W-:-:S13]  /*3f30*/  ISETP.NE.AND P0, PT, R0, 0x9, PT ;  /* 0x000000090000780c */ /* 0x000fda0003f05270 */
[----:B------:R-:W-:Y:S05]  /*3f40*/  @P0 BRA `(.L_x_6268) ;  /* 0x0000000800900947 */ /* 0x000fea0003800000 */
[----:B0-----:R-:W-:Y:S02]  /*3f50*/  IMAD.U32 R2, R19, 0x10000, RZ ;  /* 0x0001000013027824 */ /* 0x001fe400078e00ff */
[----:B------:R-:W-:-:S05]  /*3f60*/  IMAD.MOV.U32 R3, RZ, RZ, RZ ;  /* 0x000000ffff037224 */ /* 0x000fca00078e00ff */
[----:B------:R0:W-:Y:S01]  /*3f70*/  STG.E.64 desc[UR36][R16.64], R2 ;  /* 0x0000000210007986 */ /* 0x0001e2000c101b24 */
[----:B------:R-:W-:Y:S05]  /*3f80*/  BRA `(.L_x_6269) ;  /* 0x0000000800e07947 */ /* 0x000fea0003800000 */
.L_x_6275:
[----:B0-----:R-:W-:-:S05]  /*3f90*/  IMAD.U32 R19, R19, 0x10000, RZ ;  /* 0x0001000013137824 */ /* 0x001fca00078e00ff */
[----:B------:R-:W-:-:S04]  /*3fa0*/  F2FP.F16.F32.PACK_AB R3, RZ, R19 ;  /* 0x00000013ff03723e */ /* 0x000fc800000000ff */
[----:B------:R-:W-:-:S05]  /*3fb0*/  PRMT R3, R3, 0x5410, RZ ;  /* 0x0000541003037816 */ /* 0x000fca00000000ff */
[----:B------:R0:W-:Y:S01]  /*3fc0*/  STG.E desc[UR36][R16.64], R3 ;  /* 0x0000000310007986 */ /* 0x0001e2000c101924 */
[----:B------:R-:W-:Y:S05]  /*3fd0*/  BRA `(.L_x_6269) ;  /* 0x0000000800cc7947 */ /* 0x000fea0003800000 */
.L_x_6274:
[----:B0-----:R-:W-:-:S04]  /*3fe0*/  IMAD.U32 R2, R19, 0x10000, RZ ;  /* 0x0001000013027824 */ /* 0x001fc800078e00ff */
[----:B------:R-:W-:-:S06]  /*3ff0*/  FMUL.FTZ R2, R2, 1 ;  /* 0x3f80000002027820 */ /* 0x000fcc0000410000 */
[----:B------:R-:W0:Y:S02]  /*4000*/  F2F.F64.F32 R2, R2 ;  /* 0x0000000200027310 */ /* 0x000e240000201800 */
[----:B0-----:R0:W-:Y:S01]  /*4010*/  STG.E.64 desc[UR36][R16.64], R2 ;  /* 0x0000000210007986 */ /* 0x0011e2000c101b24 */
[----:B------:R-:W-:Y:S05]  /*4020*/  BRA `(.L_x_6269) ;  /* 0x0000000800b87947 */ /* 0x000fea0003800000 */
.L_x_6264:
        /* <DEDUP_REMOVED lines=8> */
[----:B0-----:R-:W-:-:S05]  /*40b0*/  IMAD.U32 R19, R19, 0x10000, RZ ;  /* 0x0001000013137824 */ /* 0x001fca00078e00ff */
[----:B------:R-:W-:-:S04]  /*40c0*/  FSETP.NEU.FTZ.AND P0, PT, R19, RZ, PT ;  /* 0x000000ff1300720b */ /* 0x000fc80003f1d000 */
[----:B------:R-:W-:-:S05]  /*40d0*/  SEL R3, RZ, 0x1, !P0 ;  /* 0x00000001ff037807 */ /* 0x000fca0004000000 */
[----:B------:R0:W-:Y:S01]  /*40e0*/  STG.E.U8 desc[UR36][R16.64], R3 ;  /* 0x0000000310007986 */ /* 0x0001e2000c101124 */
[----:B------:R-:W-:Y:S05]  /*40f0*/  BRA `(.L_x_6269) ;  /* 0x0000000800847947 */ /* 0x000fea0003800000 */
.L_x_6278:
[----:B0-----:R-:W-:Y:S01]  /*4100*/  IMAD.U32 R19, R19, 0x10000, RZ ;  /* 0x0001000013137824 */ /* 0x001fe200078e00ff */
[----:B------:R-:W-:-:S03]  /*4110*/  CS2R R6, SRZ ;  /* 0x0000000000067805 */ /* 0x000fc6000001ff00 */
[----:B------:R-:W-:-:S06]  /*4120*/  FMUL.FTZ R4, R19, 1 ;  /* 0x3f80000013047820 */ /* 0x000fcc0000410000 */
[----:B------:R-:W0:Y:S02]  /*4130*/  F2F.F64.F32 R4, R4 ;  /* 0x0000000400047310 */ /* 0x000e240000201800 */
[----:B0-----:R0:W-:Y:S01]  /*4140*/  STG.E.128 desc[UR36][R16.64], R4 ;  /* 0x0000000410007986 */ /* 0x0011e2000c101d24 */
[----:B------:R-:W-:Y:S05]  /*4150*/  BRA `(.L_x_6269) ;  /* 0x00000008006c7947 */ /* 0x000fea0003800000 */
.L_x_6277:
[----:B------:R-:W-:-:S13]  /*4160*/  ISETP.NE.AND P0, PT, R0, 0xf, PT ;  /* 0x0000000f0000780c */ /* 0x000fda0003f05270 */
[----:B------:R-:W-:Y:S05]  /*4170*/  @!P0 BRA `(.L_x_6279) ;  /* 0x0000000000b48947 */ /* 0x000fea0003800000 */
[----:B------:R-:W-:-:S13]  /*4180*/  ISETP.NE.AND P0, PT, R0, 0x17, PT ;  /* 0x000000170000780c */ /* 0x000fda0003f05270 */
[----:B------:R-:W-:Y:S05]  /*4190*/  @!P0 BRA `(.L_x_6280) ;  /* 0x0000000000548947 */ /* 0x000fea0003800000 */
[----:B------:R-:W-:-:S13]  /*41a0*/  ISETP.NE.AND P0, PT, R0, 0x18, PT ;  /* 0x000000180000780c */ /* 0x000fda0003f05270 */
[----:B------:R-:W-:Y:S05]  /*41b0*/  @P0 BRA `(.L_x_6268) ;  /* 0x0000000400f40947 */ /* 0x000fea0003800000 */
[----:B0-----:R-:W-:Y:S01]  /*41c0*/  IMAD.U32 R19, R19, 0x10000, RZ ;  /* 0x0001000013137824 */ /* 0x001fe200078e00ff */
        /* <DEDUP_REMOVED lines=14> */
.L_x_6282:
[----:B------:R-:W-:Y:S05]  /*42b0*/  BSYNC B0 ;  /* 0x0000000000007941 */ /* 0x000fea0003800000 */
.L_x_6281:
[----:B------:R-:W-:-:S05]  /*42c0*/  LOP3.LUT R3, R0, R3, RZ, 0xfc, !PT ;  /* 0x0000000300037212 */ /* 0x000fca00078efcff */
[----:B------:R0:W-:Y:S01]  /*42d0*/  STG.E.U8 desc[UR36][R16.64], R3 ;  /* 0x0000000310007986 */ /* 0x0001e2000c101124 */
[----:B------:R-:W-:Y:S05]  /*42e0*/  BRA `(.L_x_6269) ;  /* 0x0000000800087947 */ /* 0x000fea0003800000 */
.L_x_6280:
[----:B0-----:R-:W-:Y:S01]  /*42f0*/  IMAD.U32 R19, R19, 0x10000, RZ ;  /* 0x0001000013137824 */ /* 0x001fe200078e00ff */
        /* <DEDUP_REMOVED lines=12> */
.L_x_6284:
[----:B------:R-:W-:Y:S01]  /*43c0*/  IMAD.MOV.U32 R0, RZ, RZ, 0x7f ;  /* 0x0000007fff007424 */ /* 0x000fe200078e00ff */
[----:B------:R-:W-:-:S04]  /*43d0*/  ISETP.GT.U32.AND P0, PT, R2, 0x7f800000, PT ;  /* 0x7f8000000200780c */ /* 0x000fc80003f04070 */
[----:B------:R-:W-:-:S09]  /*43e0*/  SEL R0, R0, 0x7c, P0 ;  /* 0x0000007c00007807 */ /* 0x000fd20000000000 */
.L_x_6285:
[----:B------:R-:W-:Y:S05]  /*43f0*/  BSYNC B0 ;  /* 0x0000000000007941 */ /* 0x000fea0003800000 */
.L_x_6283:
[----:B------:R-:W-:-:S04]  /*4400*/  LOP3.LUT R2, R19, 0x80000000, RZ, 0xc0, !PT ;  /* 0x8000000013027812 */ /* 0x000fc800078ec0ff */
[----:B------:R-:W-:-:S04]  /*4410*/  SHF.R.U32.HI R3, RZ, 0x18, R2 ;  /* 0x00000018ff037819 */ /* 0x000fc80000011602 */
[----:B------:R-:W-:-:S05]  /*4420*/  LOP3.LUT R3, R0, R3, RZ, 0xfc, !PT ;  /* 0x0000000300037212 */ /* 0x000fca00078efcff */
[----:B------:R0:W-:Y:S01]  /*4430*/  STG.E.U8 desc[UR36][R16.64], R3 ;  /* 0x0000000310007986 */ /* 0x0001e2000c101124 */
[----:B------:R-:W-:Y:S05]  /*4440*/  BRA `(.L_x_6269) ;  /* 0x0000000400b07947 */ /* 0x000fea0003800000 */
.L_x_6279:
[----:B0-----:R0:W-:Y:S01]  /*4450*/  STG.E.U16 desc[UR36][R16.64], R19 ;  /* 0x0000001310007986 */ /* 0x0011e2000c101524 */
[----:B------:R-:W-:Y:S05]  /*4460*/  BRA `(.L_x_6269) ;  /* 0x0000000400a87947 */ /* 0x000fea0003800000 */
.L_x_6276:
        /* <DEDUP_REMOVED lines=8> */
[----:B0-----:R-:W-:-:S06]  /*44f0*/  IMAD.U32 R3, R19, 0x10000, RZ ;  /* 0x0001000013037824 */ /* 0x001fcc00078e00ff */
[----:B------:R-:W0:Y:S02]  /*4500*/  F2I.FTZ.U32.TRUNC.NTZ R3, R3 ;  /* 0x0000000300037305 */ /* 0x000e24000021f000 */
[----:B0-----:R0:W-:Y:S01]  /*4510*/  STG.E.U16 desc[UR36][R16.64], R3 ;  /* 0x0000000310007986 */ /* 0x0011e2000c101524 */
[----:B------:R-:W-:Y:S05]  /*4520*/  BRA `(.L_x_6269) ;  /* 0x0000000400787947 */ /* 0x000fea0003800000 */
.L_x_6288:
[----:B0-----:R-:W-:Y:S01]  /*4530*/  IMAD.U32 R19, R19, 0x10000, RZ ;  /* 0x0001000013137824 */ /* 0x001fe200078e00ff */
        /* <DEDUP_REMOVED lines=16> */
.L_x_6291:
[----:B------:R-:W-:-:S04]  /*4640*/  LOP3.LUT R2, R19, 0x80000000, RZ, 0xc0, !PT ;  /* 0x8000000013027812 */ /* 0x000fc800078ec0ff */
[----:B------:R-:W-:-:S04]  /*4650*/  SHF.R.U32.HI R3, RZ, 0x18, R2 ;  /* 0x00000018ff037819 */ /* 0x000fc80000011602 */
[----:B------:R-:W-:-:S04]  /*4660*/  LOP3.LUT R0, R0, R3, RZ, 0xfc, !PT ;  /* 0x0000000300007212 */ /* 0x000fc800078efcff */
[----:B------:R-:W-:-:S07]  /*4670*/  PRMT R8, R0, 0x7610, R8 ;  /* 0x0000761000087816 */ /* 0x000fce0000000008 */
.L_x_6290:
[----:B------:R-:W-:Y:S05]  /*4680*/  BSYNC B0 ;  /* 0x0000000000007941 */ /* 0x000fea0003800000 */
.L_x_6289:
[----:B------:R0:W-:Y:S01]  /*4690*/  STG.E.U8 desc[UR36][R16.64], R8 ;  /* 0x0000000810007986 */ /* 0x0001e2000c101124 */
[----:B------:R-:W-:Y:S05]  /*46a0*/  BRA `(.L_x_6269) ;  /* 0x0000000400187947 */ /* 0x000fea0003800000 */
.L_x_6287:
        /* <DEDUP_REMOVED lines=17> */
.L_x_6294:
[----:B------:R-:W-:-:S04]  /*47c0*/  LOP3.LUT R2, R19, 0x80000000, RZ, 0xc0, !PT ;  /* 0x8000000013027812 */ /* 0x000fc800078ec0ff */
[----:B------:R-:W-:-:S04]  /*47d0*/  SHF.R.U32.HI R3, RZ, 0x18, R2 ;  /* 0x00000018ff037819 */ /* 0x000fc80000011602 */
[----:B------:R-:W-:-:S04]  /*47e0*/  LOP3.LUT R0, R0, R3, RZ, 0xfc, !PT ;  /* 0x0000000300007212 */ /* 0x000fc800078efcff */
[----:B------:R-:W-:-:S07]  /*47f0*/  PRMT R8, R0, 0x7610, R8 ;  /* 0x0000761000087816 */ /* 0x000fce0000000008 */
.L_x_6293:
[----:B------:R-:W-:Y:S05]  /*4800*/  BSYNC B0 ;  /* 0x0000000000007941 */ /* 0x000fea0003800000 */
.L_x_6292:
[----:B------:R0:W-:Y:S01]  /*4810*/  STG.E.U8 desc[UR36][R16.64], R8 ;  /* 0x0000000810007986 */ /* 0x0001e2000c101124 */
[----:B------:R-:W-:Y:S05]  /*4820*/  BRA `(.L_x_6269) ;  /* 0x0000000000b87947 */ /* 0x000fea0003800000 */
.L_x_6286:
[----:B------:R-:W-:-:S13]  /*4830*/  ISETP.NE.AND P0, PT, R0, 0x1c, PT ;  /* 0x0000001c0000780c */ /* 0x000fda0003f05270 */
[----:B------:R-:W-:Y:S05]  /*4840*/  @!P0 BRA `(.L_x_6295) ;  /* 0x0000000000a48947 */ /* 0x000fea0003800000 */
[----:B------:R-:W-:-:S13]  /*4850*/  ISETP.NE.AND P0, PT, R0, 0x1d, PT ;  /* 0x0000001d0000780c */ /* 0x000fda0003f05270 */
[----:B------:R-:W-:Y:S05]  /*4860*/  @!P0 BRA `(.L_x_6296) ;  /* 0x00000000008c8947 */ /* 0x000fea0003800000 */
[----:B------:R-:W-:-:S13]  /*4870*/  ISETP.NE.AND P0, PT, R0, 0x2c, PT ;  /* 0x0000002c0000780c */ /* 0x000fda0003f05270 */
[----:B------:R-:W-:Y:S05]  /*4880*/  @P0 BRA `(.L_x_6268) ;  /* 0x0000000000400947 */ /* 0x000fea0003800000 */
[----:B0-----:R-:W-:Y:S02]  /*4890*/  IMAD.U32 R19, R19, 0x10000, RZ ;  /* 0x0001000013137824 */ /* 0x001fe400078e00ff */
        /* <DEDUP_REMOVED lines=15> */
.L_x_6268:
[----:B------:R-:W-:Y:S01]  /*4990*/  MOV R2, 0x0 ;  /* 0x0000000000027802 */ /* 0x000fe20000000f00 */
[----:B------:R-:W-:Y:S01]  /*49a0*/  ULDC.64 UR4, c[0x4][0x128] ;  /* 0x01004a0000047ab9 */ /* 0x000fe20000000a00 */
[----:B------:R-:W-:Y:S01]  /*49b0*/  ULDC.64 UR6, c[0x4][0x130] ;  /* 0x01004c0000067ab9 */ /* 0x000fe20000000a00 */
[----:B------:R-:W-:Y:S02]  /*49c0*/  IMAD.U32 R4, RZ, RZ, UR4 ;  /* 0x00000004ff047e24 */ /* 0x000fe4000f8e00ff */
[----:B------:R-:W-:Y:S01]  /*49d0*/  IMAD.U32 R5, RZ, RZ, UR5 ;  /* 0x00000005ff057e24 */ /* 0x000fe2000f8e00ff */
[----:B------:R-:W1:Y:S01]  /*49e0*/  LDC.64 R2, c[0x4][R2] ;  /* 0x0100000002027b82 */ /* 0x000e620000000a00 */
        /* <DEDUP_REMOVED lines=9> */
[----:B01----:R-:W-:Y:S05]  /*4a80*/  CALL.ABS.NOINC R2 ;  /* 0x0000000002007343 */ /* 0x003fea0003c00000 */
.L_x_6297:
[----:B------:R-:W-:Y:S05]  /*4a90*/  BRA `(.L_x_6269) ;  /* 0x00000000001c7947 */ /* 0x000fea0003800000 */
.L_x_6296:
[----:B0-----:R-:W-:-:S06]  /*4aa0*/  IMAD.U32 R2, R19, 0x10000, RZ ;  /* 0x0001000013027824 */ /* 0x001fcc00078e00ff */
[----:B------:R-:W0:Y:S02]  /*4ab0*/  F2I.U64.TRUNC R2, R2 ;  /* 0x0000000200027311 */ /* 0x000e24000020d800 */
[----:B0-----:R0:W-:Y:S01]  /*4ac0*/  STG.E.64 desc[UR36][R16.64], R2 ;  /* 0x0000000210007986 */ /* 0x0011e2000c101b24 */
[----:B------:R-:W-:Y:S05]  /*4ad0*/  BRA `(.L_x_6269) ;  /* 0x00000000000c7947 */ /* 0x000fea0003800000 */
.L_x_6295:
[----:B0-----:R-:W-:-:S06]  /*4ae0*/  IMAD.U32 R19, R19, 0x10000, RZ ;  /* 0x0001000013137824 */ /* 0x001fcc00078e00ff */
[----:B------:R-:W0:Y:S02]  /*4af0*/  F2I.FTZ.U32.TRUNC.NTZ R19, R19 ;  /* 0x0000001300137305 */ /* 0x000e24000021f000 */
[----:B0-----:R0:W-:Y:S02]  /*4b00*/  STG.E desc[UR36][R16.64], R19 ;  /* 0x0000001310007986 */ /* 0x0011e4000c101924 */
.L_x_6269:
[----:B------:R-:W-:-:S04]  /*4b10*/  IMAD R18, R18, 0x200, R23 ;  /* 0x0000020012127824 */ /* 0x000fc800078e0217 */
[----:B012---:R-:W-:-:S07]  /*4b20*/  VIADD R19, R18, 0x80 ;  /* 0x0000008012137836 */ /* 0x007fce0000000000 */
.L_x_6191:
[----:B------:R-:W-:Y:S05]  /*4b30*/  BSYNC B6 ;  /* 0x0000000000067941 */ /* 0x000fea0003800000 */
.L_x_6190:
[----:B------:R-:W-:Y:S01]  /*4b40*/  ULDC UR4, c[0x0][0x210] ;  /* 0x0000840000047ab9 */ /* 0x000fe20000000800 */
[----:B------:R-:W-:Y:S01]  /*4b50*/  BSSY B6, `(.L_x_6298) ;  /* 0x00004aa000067945 */ /* 0x000fe20003800000 */
[----:B------:R-:W-:-:S13]  /*4b60*/  ISETP.GE.AND P0, PT, R19, UR4, PT ;  /* 0x0000000413007c0c */ /* 0x000fda000bf06270 */
[----:B------:R-:W-:Y:S05]  /*4b70*/  @P0 BRA `(.L_x_6299) ;  /* 0x00000048009c0947 */ /* 0x000fea0003800000 */
[----:B------:R-:W0:Y:S01]  /*4b80*/  LDC R6, c[0x0][0x218] ;  /* 0x00008600ff067b82 */ /* 0x000e220000000800 */
[----:B------:R-:W-:Y:S02]  /*4b90*/  IMAD.MOV.U32 R18, RZ, RZ, RZ ;  /* 0x000000ffff127224 */ /* 0x000fe400078e00ff */
[----:B------:R-:W-:Y:S02]  /*4ba0*/  IMAD.MOV.U32 R0, RZ, RZ, RZ ;  /* 0x000000ffff007224 */ /* 0x000fe400078e00ff */
[----:B---34-:R-:W-:Y:S01]  /*4bb0*/  IMAD.MOV.U32 R16, RZ, RZ, RZ ;  /* 0x000000ffff107224 */ /* 0x018fe200078e00ff */
        /* <DEDUP_REMOVED lines=350> */
.L_x_6300:
        /* <DEDUP_REMOVED lines=23> */
.L_x_6304:
[----:B------:R-:W2:Y:S02]  /*6310*/  LDG.E.U8 R2, desc[UR36][R2.64] ;  /* 0x0000002402027981 */ /* 0x000ea4000c1e1100 */
[----:B--2---:R-:W-:-:S04]  /*6320*/  I2FP.F32.U32 R0, R2 ;  /* 0x0000000200007245 */ /* 0x004fc80000201000 */
[----:B------:R-:W-:-:S04]  /*6330*/  F2FP.BF16.F32.PACK_AB R0, RZ, R0 ;  /* 0x00000000ff00723e */ /* 0x000fc800000010ff */
[----:B------:R-:W-:Y:S01]  /*6340*/  PRMT R22, R0, 0x7610, R22 ;  /* 0x0000761000167816 */ /* 0x000fe20000000016 */
[----:B------:R-:W-:Y:S06]  /*6350*/  BRA `(.L_x_6306) ;  /* 0x0000000c00c87947 */ /* 0x000fec0003800000 */
.L_x_6303:
        /* <DEDUP_REMOVED lines=11> */
.L_x_6308:
[----:B------:R-:W2:Y:S02]  /*6410*/  LDG.E R2, desc[UR36][R2.64] ;  /* 0x0000002402027981 */ /* 0x000ea4000c1e1900 */
[----:B--2---:R-:W-:-:S04]  /*6420*/  I2FP.F32.S32 R0, R2 ;  /* 0x0000000200007245 */ /* 0x004fc80000201400 */
[----:B------:R-:W-:-:S04]  /*6430*/  F2FP.BF16.F32.PACK_AB R0, RZ, R0 ;  /* 0x00000000ff00723e */ /* 0x000fc800000010ff */
[----:B------:R-:W-:Y:S01]  /*6440*/  PRMT R22, R0, 0x7610, R22 ;  /* 0x0000761000167816 */ /* 0x000fe20000000016 */
[----:B------:R-:W-:Y:S06]  /*6450*/  BRA `(.L_x_6306) ;  /* 0x0000000c00887947 */ /* 0x000fec0003800000 */
.L_x_6307:
[----:B------:R-:W2:Y:S02]  /*6460*/  LDG.E.U16 R2, desc[UR36][R2.64] ;  /* 0x0000002402027981 */ /* 0x000ea4000c1e1500 */
[----:B--2---:R-:W0:Y:S02]  /*6470*/  I2F.S16 R0, R2 ;  /* 0x0000000200007306 */ /* 0x004e240000101400 */
[----:B0-----:R-:W-:-:S04]  /*6480*/  F2FP.BF16.F32.PACK_AB R0, RZ, R0 ;  /* 0x00000000ff00723e */ /* 0x001fc800000010ff */
[----:B------:R-:W-:Y:S01]  /*6490*/  PRMT R22, R0, 0x7610, R22 ;  /* 0x0000761000167816 */ /* 0x000fe20000000016 */
[----:B------:R-:W-:Y:S06]  /*64a0*/  BRA `(.L_x_6306) ;  /* 0x0000000c00747947 */ /* 0x000fec0003800000 */
.L_x_6302:
        /* <DEDUP_REMOVED lines=9> */
.L_x_6310:
[----:B------:R-:W2:Y:S02]  /*6540*/  LDG.E.U16 R0, desc[UR36][R2.64] ;  /* 0x0000002402007981 */ /* 0x000ea4000c1e1500 */
[----:B--2---:R-:W-:-:S05]  /*6550*/  HADD2.F32 R0, -RZ, R0.H0_H0 ;  /* 0x20000000ff007230 */ /* 0x004fca0000004100 */
[----:B------:R-:W-:-:S04]  /*6560*/  F2FP.BF16.F32.PACK_AB R0, RZ, R0 ;  /* 0x00000000ff00723e */ /* 0x000fc800000010ff */
[----:B------:R-:W-:Y:S01]  /*6570*/  PRMT R22, R0, 0x7610, R22 ;  /* 0x0000761000167816 */ /* 0x000fe20000000016 */
[----:B------:R-:W-:Y:S06]  /*6580*/  BRA `(.L_x_6306) ;  /* 0x0000000c003c7947 */ /* 0x000fec0003800000 */
.L_x_6309:
        /* <DEDUP_REMOVED lines=9> */
.L_x_6312:
[----:B------:R-:W2:Y:S02]  /*6620*/  LDG.E.U16 R2, desc[UR36][R2.64] ;  /* 0x0000002402027981 */ /* 0x000ea4000c1e1500 */
[----:B--2---:R-:W-:-:S05]  /*6630*/  HADD2.F32 R0, -RZ, R2.H0_H0 ;  /* 0x20000002ff007230 */ /* 0x004fca0000004100 */
[----:B------:R-:W-:-:S04]  /*6640*/  F2FP.BF16.F32.PACK_AB R0, RZ, R0 ;  /* 0x00000000ff00723e */ /* 0x000fc800000010ff */
[----:B------:R-:W-:Y:S01]  /*6650*/  PRMT R22, R0, 0x7610, R22 ;  /* 0x0000761000167816 */ /* 0x000fe20000000016 */
[----:B------:R-:W-:Y:S06]  /*6660*/  BRA `(.L_x_6306) ;  /* 0x0000000c00047947 */ /* 0x000fec0003800000 */
.L_x_6311:
        /* <DEDUP_REMOVED lines=9> */
.L_x_6301:
        /* <DEDUP_REMOVED lines=14> */
.L_x_6315:
        /* <DEDUP_REMOVED lines=9> */
.L_x_6314:
        /* <DEDUP_REMOVED lines=28> */
.L_x_6317:
        /* <DEDUP_REMOVED lines=15> */
.L_x_6316:
[----:B------:R0:W5:Y:S01]  /*6b20*/  LDG.E.U16 R22, desc[UR36][R2.64] ;  /* 0x0000002402167981 */ /* 0x000162000c1e1500 */
[----:B------:R-:W-:Y:S05]  /*6b30*/  BRA `(.L_x_6306) ;  /* 0x0000000400d07947 */ /* 0x000fea0003800000 */
.L_x_6313:
        /* <DEDUP_REMOVED lines=13> */
.L_x_6320:
        /* <DEDUP_REMOVED lines=21> */
.L_x_6324:
[----:B------:R-:W-:Y:S05]  /*6d60*/  BSYNC B1 ;  /* 0x0000000000017941 */ /* 0x000fea0003800000 */
.L_x_6323:
[----:B------:R-:W-:Y:S01]  /*6d70*/  LEA R3, R0, 0x3b800000, 0x17 ;  /* 0x3b80000000037811 */ /* 0x000fe200078eb8ff */
[----:B------:R-:W-:-:S05]  /*6d80*/  IMAD.SHL.U32 R0, R2, 0x100000, RZ ;  /* 0x0010000002007824 */ /* 0x000fca00078e00ff */
[----:B------:R-:W-:-:S07]  /*6d90*/  LOP3.LUT R0, R3, R0, R4, 0xfe, !PT ;  /* 0x0000000003007212 */ /* 0x000fce00078efe04 */
.L_x_6322:
[----:B------:R-:W-:Y:S05]  /*6da0*/  BSYNC B0 ;  /* 0x0000000000007941 */ /* 0x000fea0003800000 */
.L_x_6321:
[----:B------:R-:W-:-:S04]  /*6db0*/  F2FP.BF16.F32.PACK_AB R0, RZ, R0 ;  /* 0x00000000ff00723e */ /* 0x000fc800000010ff */
[----:B------:R-:W-:Y:S01]  /*6dc0*/  PRMT R22, R0, 0x7610, R22 ;  /* 0x0000761000167816 */ /* 0x000fe20000000016 */
[----:B------:R-:W-:Y:S06]  /*6dd0*/  BRA `(.L_x_6306) ;  /* 0x0000000400287947 */ /* 0x000fec0003800000 */
.L_x_6319:
        /* <DEDUP_REMOVED lines=21> */
.L_x_6328:
[----:B------:R-:W-:Y:S05]  /*6f30*/  BSYNC B1 ;  /* 0x0000000000017941 */ /* 0x000fea0003800000 */
.L_x_6327:
[----:B------:R-:W-:Y:S01]  /*6f40*/  LEA R3, R0, 0x37800000, 0x17 ;  /* 0x3780000000037811 */ /* 0x000fe200078eb8ff */
[----:B------:R-:W-:-:S05]  /*6f50*/  IMAD.SHL.U32 R0, R2, 0x200000, RZ ;  /* 0x0020000002007824 */ /* 0x000fca00078e00ff */
[----:B------:R-:W-:-:S07]  /*6f60*/  LOP3.LUT R0, R3, R0, R4, 0xfe, !PT ;  /* 0x0000000003007212 */ /* 0x000fce00078efe04 */
.L_x_6326:
[----:B------:R-:W-:Y:S05]  /*6f70*/  BSYNC B0 ;  /* 0x0000000000007941 */ /* 0x000fea0003800000 */
.L_x_6325:
[----:B------:R-:W-:-:S04]  /*6f80*/  F2FP.BF16.F32.PACK_AB R0, RZ, R0 ;  /* 0x00000000ff00723e */ /* 0x000fc800000010ff */
[----:B------:R-:W-:Y:S01]  /*6f90*/  PRMT R22, R0, 0x7610, R22 ;  /* 0x0000761000167816 */ /* 0x000fe20000000016 */
[----:B------:R-:W-:Y:S06]  /*6fa0*/  BRA `(.L_x_6306) ;  /* 0x0000000000b47947 */ /* 0x000fec0003800000 */
.L_x_6318:
        /* <DEDUP_REMOVED lines=14> */
.L_x_6332:
[----:B------:R-:W-:Y:S05]  /*7090*/  BSYNC B0 ;  /* 0x0000000000007941 */ /* 0x000fea0003800000 */
.L_x_6331:
[----:B------:R-:W-:-:S04]  /*70a0*/  F2FP.BF16.F32.PACK_AB R0, RZ, R0 ;  /* 0x00000000ff00723e */ /* 0x000fc800000010ff */
[----:B------:R-:W-:Y:S01]  /*70b0*/  PRMT R22, R0, 0x7610, R22 ;  /* 0x0000761000167816 */ /* 0x000fe20000000016 */
[----:B------:R-:W-:Y:S06]  /*70c0*/  BRA `(.L_x_6306) ;  /* 0x00000000006c7947 */ /* 0x000fec0003800000 */
.L_x_6305:
        /* <DEDUP_REMOVED lines=16> */
.L_x_6333:
[----:B------:R-:W-:Y:S01]  /*71d0*/  PRMT R22, RZ, 0x7610, R22 ;  /* 0x00007610ff167816 */ /* 0x000fe20000000016 */
[----:B------:R-:W-:Y:S06]  /*71e0*/  BRA `(.L_x_6306) ;  /* 0x0000000000247947 */ /* 0x000fec0003800000 */
.L_x_6330:
[----:B------:R-:W2:Y:S02]  /*71f0*/  LDG.E.64 R2, desc[UR36][R2.64] ;  /* 0x0000002402027981 */ /* 0x000ea4000c1e1b00 */
[----:B--2---:R-:W0:Y:S02]  /*7200*/  I2F.U64 R0, R2 ;  /* 0x0000000200007312 */ /* 0x004e240000301000 */
[----:B0-----:R-:W-:-:S04]  /*7210*/  F2FP.BF16.F32.PACK_AB R0, RZ, R0 ;  /* 0x00000000ff00723e */ /* 0x001fc800000010ff */
[----:B------:R-:W-:Y:S01]  /*7220*/  PRMT R22, R0, 0x7610, R22 ;  /* 0x0000761000167816 */ /* 0x000fe20000000016 */
[----:B------:R-:W-:Y:S06]  /*7230*/  BRA `(.L_x_6306) ;  /* 0x0000000000107947 */ /* 0x000fec0003800000 */
.L_x_6329:
[----:B------:R-:W2:Y:S02]  /*7240*/  LDG.E R2, desc[UR36][R2.64] ;  /* 0x0000002402027981 */ /* 0x000ea4000c1e1900 */
[----:B--2---:R-:W-:-:S04]  /*7250*/  I2FP.F32.U32 R0, R2 ;  /* 0x0000000200007245 */ /* 0x004fc80000201000 */
[----:B------:R-:W-:-:S04]  /*7260*/  F2FP.BF16.F32.PACK_AB R0, RZ, R0 ;  /* 0x00000000ff00723e */ /* 0x000fc800000010ff */
[----:B------:R-:W-:-:S07]  /*7270*/  PRMT R22, R0, 0x7610, R22 ;  /* 0x0000761000167816 */ /* 0x000fce0000000016 */
.L_x_6306:
        /* <DEDUP_REMOVED lines=20> */
.L_x_6337:
[----:B------:R-:W2:Y:S02]  /*73c0*/  LDG.E.U8 R2, desc[UR36][R2.64] ;  /* 0x0000002402027981 */ /* 0x000ea4000c1e1100 */
[----:B--2---:R-:W-:-:S04]  /*73d0*/  I2FP.F32.U32 R0, R2 ;  /* 0x0000000200007245 */ /* 0x004fc80000201000 */
[----:B------:R-:W-:-:S04]  /*73e0*/  F2FP.BF16.F32.PACK_AB R0, RZ, R0 ;  /* 0x00000000ff00723e */ /* 0x000fc800000010ff */
[----:B------:R-:W-:Y:S01]  /*73f0*/  PRMT R10, R0, 0x7610, R10 ;  /* 0x00007610000a7816 */ /* 0x000fe2000000000a */
[----:B------:R-:W-:Y:S06]  /*7400*/  BRA `(.L_x_6339) ;  /* 0x0000000c00c87947 */ /* 0x000fec0003800000 */
.L_x_6336:
        /* <DEDUP_REMOVED lines=11> */
.L_x_6341:
[----:B------:R-:W2:Y:S02]  /*74c0*/  LDG.E R2, desc[UR36][R2.64] ;  /* 0x0000002402027981 */ /* 0x000ea4000c1e1900 */
[----:B--2---:R-:W-:-:S04]  /*74d0*/  I2FP.F32.S32 R0, R2 ;  /* 0x0000000200007245 */ /* 0x004fc80000201400 */
[----:B------:R-:W-:-:S04]  /*74e0*/  F2FP.BF16.F32.PACK_AB R0, RZ, R0 ;  /* 0x00000000ff00723e */ /* 0x000fc800000010ff */
[----:B------:R-:W-:Y:S01]  /*74f0*/  PRMT R10, R0, 0x7610, R10 ;  /* 0x00007610000a7816 */ /* 0x000fe2000000000a */
[----:B------:R-:W-:Y:S06]  /*7500*/  BRA `(.L_x_6339) ;  /* 0x0000000c00887947 */ /* 0x000fec0003800000 */
.L_x_6340:
[----:B------:R-:W2:Y:S02]  /*7510*/  LDG.E.U16 R2, desc[UR36][R2.64] ;  /* 0x0000002402027981 */ /* 0x000ea4000c1e1500 */
[----:B--2---:R-:W0:Y:S02]  /*7520*/  I2F.S16 R0, R2 ;  /* 0x0000000200007306 */ /* 0x004e240000101400 */
[----:B0-----:R-:W-:-:S04]  /*7530*/  F2FP.BF16.F32.PACK_AB R0, RZ, R0 ;  /* 0x00000000ff00723e */ /* 0x001fc800000010ff */
[----:B------:R-:W-:Y:S01]  /*7540*/  PRMT R10, R0, 0x7610, R10 ;  /* 0x00007610000a7816 */ /* 0x000fe2000000000a */
[----:B------:R-:W-:Y:S06]  /*7550*/  BRA `(.L_x_6339) ;  /* 0x0000000c00747947 */ /* 0x000fec0003800000 */
.L_x_6335:
        /* <DEDUP_REMOVED lines=9> */
.L_x_6343:
[----:B------:R-:W2:Y:S02]  /*75f0*/  LDG.E.U16 R0, desc[UR36][R2.64] ;  /* 0x0000002402007981 */ /* 0x000ea4000c1e1500 */
[----:B--2---:R-:W-:-:S05]  /*7600*/  HADD2.F32 R0, -RZ, R0.H0_H0 ;  /* 0x20000000ff007230 */ /* 0x004fca0000004100 */
[----:B------:R-:W-:-:S04]  /*7610*/  F2FP.BF16.F32.PACK_AB R0, RZ, R0 ;  /* 0x00000000ff00723e */ /* 0x000fc800000010ff */
[----:B------:R-:W-:Y:S01]  /*7620*/  PRMT R10, R0, 0x7610, R10 ;  /* 0x00007610000a7816 */ /* 0x000fe2000000000a */
[----:B------:R-:W-:Y:S06]  /*7630*/  BRA `(.L_x_6339) ;  /* 0x0000000c003c7947 */ /* 0x000fec0003800000 */
.L_x_6342:
        /* <DEDUP_REMOVED lines=9> */
.L_x_6345:
[----:B------:R-:W2:Y:S02]  /*76d0*/  LDG.E.U16 R2, desc[UR36][R2.64] ;  /* 0x0000002402027981 */ /* 0x000ea4000c1e1500 */
[----:B--2---:R-:W-:-:S05]  /*76e0*/  HADD2.F32 R0, -RZ, R2.H0_H0 ;  /* 0x20000002ff007230 */ /* 0x004fca0000004100 */
[----:B------:R-:W-:-:S04]  /*76f0*/  F2FP.BF16.F32.PACK_AB R0, RZ, R0 ;  /* 0x00000000ff00723e */ /* 0x000fc800000010ff */
[----:B------:R-:W-:Y:S01]  /*7700*/  PRMT R10, R0, 0x7610, R10 ;  /* 0x00007610000a7816 */ /* 0x000fe2000000000a */
[----:B------:R-:W-:Y:S06]  /*7710*/  BRA `(.L_x_6339) ;  /* 0x0000000c00047947 */ /* 0x000fec0003800000 */
.L_x_6344:
        /* <DEDUP_REMOVED lines=9> */
.L_x_6334:
        /* <DEDUP_REMOVED lines=14> */
.L_x_6348:
        /* <DEDUP_REMOVED lines=9> */
.L_x_6347:
        /* <DEDUP_REMOVED lines=28> */
.L_x_6350:
        /* <DEDUP_REMOVED lines=15> */
.L_x_6349:
[----:B------:R0:W5:Y:S01]  /*7bd0*/  LDG.E.U16 R10, desc[UR36][R2.64] ;  /* 0x00000024020a7981 */ /* 0x000162000c1e1500 */
[----:B------:R-:W-:Y:S05]  /*7be0*/  BRA `(.L_x_6339) ;  /* 0x0000000400d07947 */ /* 0x000fea0003800000 */
.L_x_6346:
        /* <DEDUP_REMOVED lines=13> */
.L_x_6353:
        /* <DEDUP_REMOVED lines=21> */
.L_x_6357:
[----:B------:R-:W-:Y:S05]  /*7e10*/  BSYNC B1 ;  /* 0x0000000000017941 */ /* 0x000fea0003800000 */
.L_x_6356:
[----:B------:R-:W-:Y:S01]  /*7e20*/  LEA R3, R0, 0x3b800000, 0x17 ;  /* 0x3b80000000037811 */ /* 0x000fe200078eb8ff */
[----:B------:R-:W-:-:S05]  /*7e30*/  IMAD.SHL.U32 R0, R2, 0x100000, RZ ;  /* 0x0010000002007824 */ /* 0x000fca00078e00ff */
[----:B------:R-:W-:-:S07]  /*7e40*/  LOP3.LUT R0, R3, R0, R4, 0xfe, !PT ;  /* 0x0000000003007212 */ /* 0x000fce00078efe04 */
.L_x_6355:
[----:B------:R-:W-:Y:S05]  /*7e50*/  BSYNC B0 ;  /* 0x0000000000007941 */ /* 0x000fea0003800000 */
.L_x_6354:
[----:B------:R-:W-:-:S04]  /*7e60*/  F2FP.BF16.F32.PACK_AB R0, RZ, R0 ;  /* 0x00000000ff00723e */ /* 0x000fc800000010ff */
[----:B------:R-:W-:Y:S01]  /*7e70*/  PRMT R10, R0, 0x7610, R10 ;  /* 0x00007610000a7816 */ /* 0x000fe2000000000a */
[----:B------:R-:W-:Y:S06]  /*7e80*/  BRA `(.L_x_6339) ;  /* 0x0000000400287947 */ /* 0x000fec0003800000 */
.L_x_6352:
        /* <DEDUP_REMOVED lines=21> */
.L_x_6361:
[----:B------:R-:W-:Y:S05]  /*7fe0*/  BSYNC B1 ;  /* 0x0000000000017941 */ /* 0x000fea0003800000 */
.L_x_6360:
[----:B------:R-:W-:Y:S01]  /*7ff0*/  LEA R3, R0, 0x37800000, 0x17 ;  /* 0x3780000000037811 */ /* 0x000fe200078eb8ff */
[----:B------:R-:W-:-:S05]  /*8000*/  IMAD.SHL.U32 R0, R2, 0x200000, RZ ;  /* 0x0020000002007824 */ /* 0x000fca00078e00ff */
[----:B------:R-:W-:-:S07]  /*8010*/  LOP3.LUT R0, R3, R0, R4, 0xfe, !PT ;  /* 0x0000000003007212 */ /* 0x000fce00078efe04 */
.L_x_6359:
[----:B------:R-:W-:Y:S05]  /*8020*/  BSYNC B0 ;  /* 0x0000000000007941 */ /* 0x000fea0003800000 */
.L_x_6358:
[----:B------:R-:W-:-:S04]  /*8030*/  F2FP.BF16.F32.PACK_AB R0, RZ, R0 ;  /* 0x00000000ff00723e */ /* 0x000fc800000010ff */
[----:B------:R-:W-:Y:S01]  /*8040*/  PRMT R10, R0, 0x7610, R10 ;  /* 0x00007610000a7816 */ /* 0x000fe2000000000a */
[----:B------:R-:W-:Y:S06]  /*8050*/  BRA `(.L_x_6339) ;  /* 0x0000000000b47947 */ /* 0x000fec0003800000 */
.L_x_6351:
        /* <DEDUP_REMOVED lines=14> */
.L_x_6365:
[----:B------:R-:W-:Y:S05]  /*8140*/  BSYNC B0 ;  /* 0x0000000000007941 */ /* 0x000fea0003800000 */
.L_x_6364:
[----:B------:R-:W-:-:S04]  /*8150*/  F2FP.BF16.F32.PACK_AB R0, RZ, R0 ;  /* 0x00000000ff00723e */ /* 0x000fc800000010ff */
[----:B------:R-:W-:Y:S01]  /*8160*/  PRMT R10, R0, 0x7610, R10 ;  /* 0x00007610000a7816 */ /* 0x000fe2000000000a */
[----:B------:R-:W-:Y:S06]  /*8170*/  BRA `(.L_x_6339) ;  /* 0x00000000006c7947 */ /* 0x000fec0003800000 */
.L_x_6338:
        /* <DEDUP_REMOVED lines=16> */
.L_x_6366:
[----:B------:R-:W-:Y:S01]  /*8280*/  PRMT R10, RZ, 0x7610, R10 ;  /* 0x00007610ff0a7816 */ /* 0x000fe2000000000a */
[----:B------:R-:W-:Y:S06]  /*8290*/  BRA `(.L_x_6339) ;  /* 0x0000000000247947 */ /* 0x000fec0003800000 */
.L_x_6363:
[----:B------:R-:W2:Y:S02]  /*82a0*/  LDG.E.64 R2, desc[UR36][R2.64] ;  /* 0x0000002402027981 */ /* 0x000ea4000c1e1b00 */
[----:B--2---:R-:W0:Y:S02]  /*82b0*/  I2F.U64 R0, R2 ;  /* 0x0000000200007312 */ /* 0x004e240000301000 */
[----:B0-----:R-:W-:-:S04]  /*82c0*/  F2FP.BF16.F32.PACK_AB R0, RZ, R0 ;  /* 0x00000000ff00723e */ /* 0x001fc800000010ff */
[----:B------:R-:W-:Y:S01]  /*82d0*/  PRMT R10, R0, 0x7610, R10 ;  /* 0x00007610000a7816 */ /* 0x000fe2000000000a */
[----:B------:R-:W-:Y:S06]  /*82e0*/  BRA `(.L_x_6339) ;  /* 0x0000000000107947 */ /* 0x000fec0003800000 */
.L_x_6362:
[----:B------:R-:W2:Y:S02]  /*82f0*/  LDG.E R2, desc[UR36][R2.64] ;  /* 0x0000002402027981 */ /* 0x000ea4000c1e1900 */
[----:B--2---:R-:W-:-:S04]  /*8300*/  I2FP.F32.U32 R0, R2 ;  /* 0x0000000200007245 */ /* 0x004fc80000201000 */
[----:B------:R-:W-:-:S04]  /*8310*/  F2FP.BF16.F32.PACK_AB R0, RZ, R0 ;  /* 0x00000000ff00723e */ /* 0x000fc800000010ff */
[----:B------:R-:W-:-:S07]  /*8320*/  PRMT R10, R0, 0x7610, R10 ;  /* 0x00007610000a7816 */ /* 0x000fce000000000a */
.L_x_6339:
        /* <DEDUP_REMOVED lines=16> */
[----:B------:R-:W-:-:S07]  /*8430*/  MOV R2, 0x8450 ;  /* 0x0000845000027802 */ /* 0x000fce0000000f00 */
[----:B------:R-:W-:Y:S05]  /*8440*/  CALL.REL.NOINC `($__internal_0_$__cuda_sm3x_div_rn_ftz_f32_slowpath) ;  /* 0x000000a400c87944 */ /* 0x000fea0003c00000 */
[----:B------:R-:W-:-:S07]  /*8450*/  IMAD.MOV.U32 R2, RZ, RZ, R7 ;  /* 0x000000ffff027224 */ /* 0x000fce00078e0007 */
.L_x_6368:
[----:B------:R-:W-:Y:S05]  /*8460*/  BSYNC B1 ;  /* 0x0000000000017941 */ /* 0x000fea0003800000 */
.L_x_6367:
        /* <DEDUP_REMOVED lines=18> */
.L_x_6370:
[----:B------:R-:W-:Y:S01]  /*8590*/  ISETP.GE.AND P0, PT, R10, RZ, PT ;  /* 0x000000ff0a00720c */ /* 0x000fe20003f06270 */
[----:B------:R-:W-:-:S12]  /*85a0*/  IMAD.MOV.U32 R3, RZ, RZ, 0x3fd774eb ;  /* 0x3fd774ebff037424 */ /* 0x000fd800078e00ff */
[----:B------:R-:W-:-:S04]  /*85b0*/  @P0 FFMA.FTZ R2, R3, 0.93318945169448852539, -R2 ;  /* 0x3f6ee58103020823 */ /* 0x000fc80000010802 */
[----:B------:R-:W-:-:S07]  /*85c0*/  @!P0 FFMA.FTZ R2, R3, 0.93318945169448852539, R2 ;  /* 0x3f6ee58103028823 */ /* 0x000fce0000010002 */
.L_x_6371:
[----:B------:R-:W-:Y:S05]  /*85d0*/  BSYNC B0 ;  /* 0x0000000000007941 */ /* 0x000fea0003800000 */
.L_x_6369:
        /* <DEDUP_REMOVED lines=27> */
.L_x_6375:
[----:B0-----:R-:W-:-:S06]  /*8790*/  IMAD.U32 R3, R11, 0x10000, RZ ;  /* 0x000100000b037824 */ /* 0x001fcc00078e00ff */
[----:B------:R-:W0:Y:S02]  /*87a0*/  F2I.S64.TRUNC R2, R3 ;  /* 0x0000000300027311 */ /* 0x000e24000020d900 */
[----:B0-----:R0:W-:Y:S01]  /*87b0*/  STG.E.U8 desc[UR36][R16.64], R2 ;  /* 0x0000000210007986 */ /* 0x0011e2000c101124 */
[----:B------:R-:W-:Y:S05]  /*87c0*/  BRA `(.L_x_6377) ;  /* 0x0000000c00847947 */ /* 0x000fea0003800000 */
.L_x_6374:
        /* <DEDUP_REMOVED lines=10> */
.L_x_6379:
[----:B0-----:R-:W-:-:S06]  /*8870*/  IMAD.U32 R11, R11, 0x10000, RZ ;  /* 0x000100000b0b7824 */ /* 0x001fcc00078e00ff */
[----:B------:R-:W0:Y:S02]  /*8880*/  F2I.FTZ.TRUNC.NTZ R11, R11 ;  /* 0x0000000b000b7305 */ /* 0x000e24000021f100 */
[----:B0-----:R0:W-:Y:S01]  /*8890*/  STG.E desc[UR36][R16.64], R11 ;  /* 0x0000000b10007986 */ /* 0x0011e2000c101924 */
[----:B------:R-:W-:Y:S05]  /*88a0*/  BRA `(.L_x_6377) ;  /* 0x0000000c004c7947 */ /* 0x000fea0003800000 */
.L_x_6378:
[----:B0-----:R-:W-:-:S06]  /*88b0*/  IMAD.U32 R11, R11, 0x10000, RZ ;  /* 0x000100000b0b7824 */ /* 0x001fcc00078e00ff */
[----:B------:R-:W0:Y:S02]  /*88c0*/  F2I.FTZ.TRUNC.NTZ R11, R11 ;  /* 0x0000000b000b7305 */ /* 0x000e24000021f100 */
[----:B0-----:R0:W-:Y:S01]  /*88d0*/  STG.E.U16 desc[UR36][R16.64], R11 ;  /* 0x0000000b10007986 */ /* 0x0011e2000c101524 */
[----:B------:R-:W-:Y:S05]  /*88e0*/  BRA `(.L_x_6377) ;  /* 0x0000000c003c7947 */ /* 0x000fea0003800000 */
.L_x_6373:
        /* <DEDUP_REMOVED lines=9> */
.L_x_6381:
[----:B0-----:R-:W-:-:S05]  /*8980*/  IMAD.U32 R0, R11, 0x10000, RZ ;  /* 0x000100000b007824 */ /* 0x001fca00078e00ff */
[----:B------:R-:W-:-:S05]  /*8990*/  F2FP.F16.F32.PACK_AB R0, RZ, R0 ;  /* 0x00000000ff00723e */ /* 0x000fca00000000ff */
[----:B------:R0:W-:Y:S01]  /*89a0*/  STG.E.U16 desc[UR36][R16.64], R0 ;  /* 0x0000000010007986 */ /* 0x0001e2000c101524 */
[----:B------:R-:W-:Y:S05]  /*89b0*/  BRA `(.L_x_6377) ;  /* 0x0000000c00087947 */ /* 0x000fea0003800000 */
.L_x_6380:
        /* <DEDUP_REMOVED lines=10> */
.L_x_6383:
[----:B0-----:R-:W-:-:S05]  /*8a60*/  IMAD.U32 R11, R11, 0x10000, RZ ;  /* 0x000100000b0b7824 */ /* 0x001fca00078e00ff */
[----:B------:R-:W-:-:S04]  /*8a70*/  F2FP.F16.F32.PACK_AB R3, RZ, R11 ;  /* 0x0000000bff03723e */ /* 0x000fc800000000ff */
[----:B------:R-:W-:-:S05]  /*8a80*/  PRMT R3, R3, 0x5410, RZ ;  /* 0x0000541003037816 */ /* 0x000fca00000000ff */
[----:B------:R0:W-:Y:S01]  /*8a90*/  STG.E desc[UR36][R16.64], R3 ;  /* 0x0000000310007986 */ /* 0x0001e2000c101924 */
[----:B------:R-:W-:Y:S05]  /*8aa0*/  BRA `(.L_x_6377) ;  /* 0x0000000800cc7947 */ /* 0x000fea0003800000 */
.L_x_6382:
[----:B0-----:R-:W-:-:S04]  /*8ab0*/  IMAD.U32 R2, R11, 0x10000, RZ ;  /* 0x000100000b027824 */ /* 0x001fc800078e00ff */
[----:B------:R-:W-:-:S06]  /*8ac0*/  FMUL.FTZ R2, R2, 1 ;  /* 0x3f80000002027820 */ /* 0x000fcc0000410000 */
[----:B------:R-:W0:Y:S02]  /*8ad0*/  F2F.F64.F32 R2, R2 ;  /* 0x0000000200027310 */ /* 0x000e240000201800 */
[----:B0-----:R0:W-:Y:S01]  /*8ae0*/  STG.E.64 desc[UR36][R16.64], R2 ;  /* 0x0000000210007986 */ /* 0x0011e2000c101b24 */
[----:B------:R-:W-:Y:S05]  /*8af0*/  BRA `(.L_x_6377) ;  /* 0x0000000800b87947 */ /* 0x000fea0003800000 */
.L_x_6372:
        /* <DEDUP_REMOVED lines=13> */
.L_x_6386:
[----:B0-----:R-:W-:Y:S01]  /*8bd0*/  IMAD.U32 R11, R11, 0x10000, RZ ;  /* 0x000100000b0b7824 */ /* 0x001fe200078e00ff */
[----:B------:R-:W-:-:S03]  /*8be0*/  CS2R R6, SRZ ;  /* 0x0000000000067805 */ /* 0x000fc6000001ff00 */
[----:B------:R-:W-:-:S06]  /*8bf0*/  FMUL.FTZ R4, R11, 1 ;  /* 0x3f8000000b047820 */ /* 0x000fcc0000410000 */
[----:B------:R-:W0:Y:S02]  /*8c00*/  F2F.F64.F32 R4, R4 ;  /* 0x0000000400047310 */ /* 0x000e240000201800 */
[----:B0-----:R0:W-:Y:S01]  /*8c10*/  STG.E.128 desc[UR36][R16.64], R4 ;  /* 0x0000000410007986 */ /* 0x0011e2000c101d24 */
[----:B------:R-:W-:Y:S05]  /*8c20*/  BRA `(.L_x_6377) ;  /* 0x00000008006c7947 */ /* 0x000fea0003800000 */
.L_x_6385:
        /* <DEDUP_REMOVED lines=21> */
.L_x_6390:
[----:B------:R-:W-:Y:S05]  /*8d80*/  BSYNC B0 ;  /* 0x0000000000007941 */ /* 0x000fea0003800000 */
.L_x_6389:
[----:B------:R-:W-:-:S05]  /*8d90*/  LOP3.LUT R3, R0, R3, RZ, 0xfc, !PT ;  /* 0x0000000300037212 */ /* 0x000fca00078efcff */
[----:B------:R0:W-:Y:S01]  /*8da0*/  STG.E.U8 desc[UR36][R16.64], R3 ;  /* 0x0000000310007986 */ /* 0x0001e2000c101124 */
[----:B------:R-:W-:Y:S05]  /*8db0*/  BRA `(.L_x_6377) ;  /* 0x0000000800087947 */ /* 0x000fea0003800000 */
.L_x_6388:
        /* <DEDUP_REMOVED lines=13> */
.L_x_6392:
[----:B------:R-:W-:Y:S01]  /*8e90*/  IMAD.MOV.U32 R0, RZ, RZ, 0x7f ;  /* 0x0000007fff007424 */ /* 0x000fe200078e00ff */
[----:B------:R-:W-:-:S04]  /*8ea0*/  ISETP.GT.U32.AND P0, PT, R2, 0x7f800000, PT ;  /* 0x7f8000000200780c */ /* 0x000fc80003f04070 */
[----:B------:R-:W-:-:S09]  /*8eb0*/  SEL R0, R0, 0x7c, P0 ;  /* 0x0000007c00007807 */ /* 0x000fd20000000000 */
.L_x_6393:
[----:B------:R-:W-:Y:S05]  /*8ec0*/  BSYNC B0 ;  /* 0x0000000000007941 */ /* 0x000fea0003800000 */
.L_x_6391:
[----:B------:R-:W-:-:S04]  /*8ed0*/  LOP3.LUT R2, R11, 0x80000000, RZ, 0xc0, !PT ;  /* 0x800000000b027812 */ /* 0x000fc800078ec0ff */
[----:B------:R-:W-:-:S04]  /*8ee0*/  SHF.R.U32.HI R3, RZ, 0x18, R2 ;  /* 0x00000018ff037819 */ /* 0x000fc80000011602 */
[----:B------:R-:W-:-:S05]  /*8ef0*/  LOP3.LUT R3, R0, R3, RZ, 0xfc, !PT ;  /* 0x0000000300037212 */ /* 0x000fca00078efcff */
[----:B------:R0:W-:Y:S01]  /*8f00*/  STG.E.U8 desc[UR36][R16.64], R3 ;  /* 0x0000000310007986 */ /* 0x0001e2000c101124 */
[----:B------:R-:W-:Y:S05]  /*8f10*/  BRA `(.L_x_6377) ;  /* 0x0000000400b07947 */ /* 0x000fea0003800000 */
.L_x_6387:
[----:B0-----:R0:W-:Y:S01]  /*8f20*/  STG.E.U16 desc[UR36][R16.64], R11 ;  /* 0x0000000b10007986 */ /* 0x0011e2000c101524 */
[----:B------:R-:W-:Y:S05]  /*8f30*/  BRA `(.L_x_6377) ;  /* 0x0000000400a87947 */ /* 0x000fea0003800000 */
.L_x_6384:
        /* <DEDUP_REMOVED lines=12> */
.L_x_6396:
        /* <DEDUP_REMOVED lines=17> */
.L_x_6399:
[----:B------:R-:W-:-:S04]  /*9110*/  LOP3.LUT R2, R11, 0x80000000, RZ, 0xc0, !PT ;  /* 0x800000000b027812 */ /* 0x000fc800078ec0ff */
[----:B------:R-:W-:-:S04]  /*9120*/  SHF.R.U32.HI R3, RZ, 0x18, R2 ;  /* 0x00000018ff037819 */ /* 0x000fc80000011602 */
[----:B------:R-:W-:-:S04]  /*9130*/  LOP3.LUT R0, R0, R3, RZ, 0xfc, !PT ;  /* 0x0000000300007212 */ /* 0x000fc800078efcff */
[----:B------:R-:W-:-:S07]  /*9140*/  PRMT R8, R0, 0x7610, R8 ;  /* 0x0000761000087816 */ /* 0x000fce0000000008 */
.L_x_6398:
[----:B------:R-:W-:Y:S05]  /*9150*/  BSYNC B0 ;  /* 0x0000000000007941 */ /* 0x000fea0003800000 */
.L_x_6397:
[----:B------:R3:W-:Y:S01]  /*9160*/  STG.E.U8 desc[UR36][R16.64], R8 ;  /* 0x0000000810007986 */ /* 0x0007e2000c101124 */
[----:B------:R-:W-:Y:S05]  /*9170*/  BRA `(.L_x_6377) ;  /* 0x0000000400187947 */ /* 0x000fea0003800000 */
.L_x_6395:
        /* <DEDUP_REMOVED lines=17> */
.L_x_6402:
[----:B------:R-:W-:-:S04]  /*9290*/  LOP3.LUT R2, R11, 0x80000000, RZ, 0xc0, !PT ;  /* 0x800000000b027812 */ /* 0x000fc800078ec0ff */
[----:B------:R-:W-:-:S04]  /*92a0*/  SHF.R.U32.HI R3, RZ, 0x18, R2 ;  /* 0x00000018ff037819 */ /* 0x000fc80000011602 */
[----:B------:R-:W-:-:S04]  /*92b0*/  LOP3.LUT R0, R0, R3, RZ, 0xfc, !PT ;  /* 0x0000000300007212 */ /* 0x000fc800078efcff */
[----:B------:R-:W-:-:S07]  /*92c0*/  PRMT R8, R0, 0x7610, R8 ;  /* 0x0000761000087816 */ /* 0x000fce0000000008 */
.L_x_6401:
[----:B------:R-:W-:Y:S05]  /*92d0*/  BSYNC B0 ;  /* 0x0000000000007941 */ /* 0x000fea0003800000 */
.L_x_6400:
[----:B------:R0:W-:Y:S01]  /*92e0*/  STG.E.U8 desc[UR36][R16.64], R8 ;  /* 0x0000000810007986 */ /* 0x0001e2000c101124 */
[----:B------:R-:W-:Y:S05]  /*92f0*/  BRA `(.L_x_6377) ;  /* 0x0000000000b87947 */ /* 0x000fea0003800000 */
.L_x_6394:
        /* <DEDUP_REMOVED lines=22> */
.L_x_6376:
[----:B------:R-:W-:Y:S01]  /*9460*/  MOV R0, 0x0 ;  /* 0x0000000000007802 */ /* 0x000fe20000000f00 */
[----:B------:R-:W-:Y:S01]  /*9470*/  ULDC.64 UR4, c[0x4][0x128] ;  /* 0x01004a0000047ab9 */ /* 0x000fe20000000a00 */
[----:B------:R-:W-:Y:S01]  /*9480*/  ULDC.64 UR6, c[0x4][0x40] ;  /* 0x0100100000067ab9 */ /* 0x000fe20000000a00 */
[----:B------:R-:W-:Y:S01]  /*9490*/  IMAD.U32 R4, RZ, RZ, UR4 ;  /* 0x00000004ff047e24 */ /* 0x000fe2000f8e00ff */
[----:B------:R1:W2:Y:S01]  /*94a0*/  LDC.64 R2, c[0x4][R0] ;  /* 0x0100000000027b82 */ /* 0x0002a20000000a00 */
[----:B------:R-:W-:Y:S01]  /*94b0*/  IMAD.U32 R5, RZ, RZ, UR5 ;  /* 0x00000005ff057e24 */ /* 0x000fe2000f8e00ff */
[----:B------:R-:W-:Y:S01]  /*94c0*/  ULDC.64 UR4, c[0x4][0x130] ;  /* 0x01004c0000047ab9 */ /* 0x000fe20000000a00 */
[----:B------:R-:W-:Y:S02]  /*94d0*/  IMAD.U32 R10, RZ, RZ, UR6 ;  /* 0x00000006ff0a7e24 */ /* 0x000fe4000f8e00ff */
[----:B------:R-:W-:Y:S02]  /*94e0*/  IMAD.U32 R6, RZ, RZ, UR4 ;  /* 0x00000004ff067e24 */ /* 0x000fe4000f8e00ff */
[----:B------:R-:W-:-:S02]  /*94f0*/  IMAD.U32 R7, RZ, RZ, UR5 ;  /* 0x00000005ff077e24 */ /* 0x000fc4000f8e00ff */
[----:B0-----:R-:W-:Y:S02]  /*9500*/  IMAD.U32 R11, RZ, RZ, UR7 ;  /* 0x00000007ff0b7e24 */ /* 0x001fe4000f8e00ff */
[----:B------:R-:W-:Y:S02]  /*9510*/  IMAD.MOV.U32 R8, RZ, RZ, 0x65 ;  /* 0x00000065ff087424 */ /* 0x000fe400078e00ff */
[----:B------:R-:W-:Y:S02]  /*9520*/  IMAD.MOV.U32 R12, RZ, RZ, 0x1 ;  /* 0x00000001ff0c7424 */ /* 0x000fe400078e00ff */
[----:B-1----:R-:W-:-:S07]  /*9530*/  IMAD.MOV.U32 R13, RZ, RZ, RZ ;  /* 0x000000ffff0d7224 */ /* 0x002fce00078e00ff */
[----:B------:R-:W-:-:S07]  /*9540*/  LEPC R20, `(.L_x_6405) ;  /* 0x000000001014794e */ /* 0x000fce0000000000 */
[----:B--2---:R-:W-:Y:S05]  /*9550*/  CALL.ABS.NOINC R2 ;  /* 0x0000000002007343 */ /* 0x004fea0003c00000 */
.L_x_6405:
[----:B------:R-:W-:Y:S05]  /*9560*/  BRA `(.L_x_6377) ;  /* 0x00000000001c7947 */ /* 0x000fea0003800000 */
.L_x_6404:
[----:B0-----:R-:W-:-:S06]  /*9570*/  IMAD.U32 R2, R11, 0x10000, RZ ;  /* 0x000100000b027824 */ /* 0x001fcc00078e00ff */
[----:B------:R-:W0:Y:S02]  /*9580*/  F2I.U64.TRUNC R2, R2 ;  /* 0x0000000200027311 */ /* 0x000e24000020d800 */
[----:B0-----:R2:W-:Y:S01]  /*9590*/  STG.E.64 desc[UR36][R16.64], R2 ;  /* 0x0000000210007986 */ /* 0x0015e2000c101b24 */
[----:B------:R-:W-:Y:S05]  /*95a0*/  BRA `(.L_x_6377) ;  /* 0x00000000000c7947 */ /* 0x000fea0003800000 */
.L_x_6403:
[----:B0-----:R-:W-:-:S06]  /*95b0*/  IMAD.U32 R11, R11, 0x10000, RZ ;  /* 0x000100000b0b7824 */ /* 0x001fcc00078e00ff */
[----:B------:R-:W0:Y:S02]  /*95c0*/  F2I.FTZ.U32.TRUNC.NTZ R11, R11 ;  /* 0x0000000b000b7305 */ /* 0x000e24000021f000 */
[----:B0-----:R0:W-:Y:S02]  /*95d0*/  STG.E desc[UR36][R16.64], R11 ;  /* 0x0000000b10007986 */ /* 0x0011e4000c101924 */
.L_x_6377:
[----:B------:R-:W-:-:S07]  /*95e0*/  VIADD R19, R19, 0x80 ;  /* 0x0000008013137836 */ /* 0x000fce0000000000 */
.L_x_6299:
[----:B------:R-:W-:Y:S05]  /*95f0*/  BSYNC B6 ;  /* 0x0000000000067941 */ /* 0x000fea0003800000 */
.L_x_6298:
        /* <DEDUP_REMOVED lines=358> */
.L_x_6408:
        /* <DEDUP_REMOVED lines=23> */
.L_x_6412:
[----:B------:R-:W2:Y:S02]  /*add0*/  LDG.E.U8 R2, desc[UR36][R2.64] ;  /* 0x0000002402027981 */ /* 0x000ea4000c1e1100 */
[----:B--2---:R-:W-:-:S04]  /*ade0*/  I2FP.F32.U32 R0, R2 ;  /* 0x0000000200007245 */ /* 0x004fc80000201000 */
[----:B------:R-:W-:-:S04]  /*adf0*/  F2FP.BF16.F32.PACK_AB R0, RZ, R0 ;  /* 0x00000000ff00723e */ /* 0x000fc800000010ff */
[----:B------:R-:W-:Y:S01]  /*ae00*/  PRMT R22, R0, 0x7610, R22 ;  /* 0x0000761000167816 */ /* 0x000fe20000000016 */
[----:B------:R-:W-:Y:S06]  /*ae10*/  BRA `(.L_x_6414) ;  /* 0x0000000c00c87947 */ /* 0x000fec0003800000 */
.L_x_6411:
        /* <DEDUP_REMOVED lines=11> */
.L_x_6416:
[----:B------:R-:W2:Y:S02]  /*aed0*/  LDG.E R2, desc[UR36][R2.64] ;  /* 0x0000002402027981 */ /* 0x000ea4000c1e1900 */
[----:B--2---:R-:W-:-:S04]  /*aee0*/  I2FP.F32.S32 R0, R2 ;  /* 0x0000000200007245 */ /* 0x004fc80000201400 */
[----:B------:R-:W-:-:S04]  /*aef0*/  F2FP.BF16.F32.PACK_AB R0, RZ, R0 ;  /* 0x00000000ff00723e */ /* 0x000fc800000010ff */
[----:B------:R-:W-:Y:S01]  /*af00*/  PRMT R22, R0, 0x7610, R22 ;  /* 0x0000761000167816 */ /* 0x000fe20000000016 */
[----:B------:R-:W-:Y:S06]  /*af10*/  BRA `(.L_x_6414) ;  /* 0x0000000c00887947 */ /* 0x000fec0003800000 */
.L_x_6415:
[----:B------:R-:W2:Y:S02]  /*af20*/  LDG.E.U16 R2, desc[UR36][R2.64] ;  /* 0x0000002402027981 */ /* 0x000ea4000c1e1500 */
[----:B--2---:R-:W0:Y:S02]  /*af30*/  I2F.S16 R0, R2 ;  /* 0x0000000200007306 */ /* 0x004e240000101400 */
[----:B0-----:R-:W-:-:S04]  /*af40*/  F2FP.BF16.F32.PACK_AB R0, RZ, R0 ;  /* 0x00000000ff00723e */ /* 0x001fc800000010ff */
[----:B------:R-:W-:Y:S01]  /*af50*/  PRMT R22, R0, 0x7610, R22 ;  /* 0x0000761000167816 */ /* 0x000fe20000000016 */
[----:B------:R-:W-:Y:S06]  /*af60*/  BRA `(.L_x_6414) ;  /* 0x0000000c00747947 */ /* 0x000fec0003800000 */
.L_x_6410:
        /* <DEDUP_REMOVED lines=9> */
.L_x_6418:
[----:B------:R-:W2:Y:S02]  /*b000*/  LDG.E.U16 R0, desc[UR36][R2.64] ;  /* 0x0000002402007981 */ /* 0x000ea4000c1e1500 */
[----:B--2---:R-:W-:-:S05]  /*b010*/  HADD2.F32 R0, -RZ, R0.H0_H0 ;  /* 0x20000000ff007230 */ /* 0x004fca0000004100 */
[----:B------:R-:W-:-:S04]  /*b020*/  F2FP.BF16.F32.PACK_AB R0, RZ, R0 ;  /* 0x00000000ff00723e */ /* 0x000fc800000010ff */
[----:B------:R-:W-:Y:S01]  /*b030*/  PRMT R22, R0, 0x7610, R22 ;  /* 0x0000761000167816 */ /* 0x000fe20000000016 */
[----:B------:R-:W-:Y:S06]  /*b040*/  BRA `(.L_x_6414) ;  /* 0x0000000c003c7947 */ /* 0x000fec0003800000 */
.L_x_6417:
        /* <DEDUP_REMOVED lines=9> */
.L_x_6420:
[----:B------:R-:W2:Y:S02]  /*b0e0*/  LDG.E.U16 R2, desc[UR36][R2.64] ;  /* 0x0000002402027981 */ /* 0x000ea4000c1e1500 */
[----:B--2---:R-:W-:-:S05]  /*b0f0*/  HADD2.F32 R0, -RZ, R2.H0_H0 ;  /* 0x20000002ff007230 */ /* 0x004fca0000004100 */
[----:B------:R-:W-:-:S04]  /*b100*/  F2FP.BF16.F32.PACK_AB R0, RZ, R0 ;  /* 0x00000000ff00723e */ /* 0x000fc800000010ff */
[----:B------:R-:W-:Y:S01]  /*b110*/  PRMT R22, R0, 0x7610, R22 ;  /* 0x0000761000167816 */ /* 0x000fe20000000016 */
[----:B------:R-:W-:Y:S06]  /*b120*/  BRA `(.L_x_6414) ;  /* 0x0000000c00047947 */ /* 0x000fec0003800000 */
.L_x_6419:
        /* <DEDUP_REMOVED lines=9> */
.L_x_6409:
        /* <DEDUP_REMOVED lines=14> */
.L_x_6423:
        /* <DEDUP_REMOVED lines=9> */
.L_x_6422:
        /* <DEDUP_REMOVED lines=28> */
.L_x_6425:
        /* <DEDUP_REMOVED lines=15> */
.L_x_6424:
[----:B------:R0:W5:Y:S01]  /*b5e0*/  LDG.E.U16 R22, desc[UR36][R2.64] ;  /* 0x0000002402167981 */ /* 0x000162000c1e1500 */
[----:B------:R-:W-:Y:S05]  /*b5f0*/  BRA `(.L_x_6414) ;  /* 0x0000000400d07947 */ /* 0x000fea0003800000 */
.L_x_6421:
        /* <DEDUP_REMOVED lines=13> */
.L_x_6428:
        /* <DEDUP_REMOVED lines=21> */
.L_x_6432:
[----:B------:R-:W-:Y:S05]  /*b820*/  BSYNC B1 ;  /* 0x0000000000017941 */ /* 0x000fea0003800000 */
.L_x_6431:
[----:B------:R-:W-:Y:S01]  /*b830*/  LEA R3, R0, 0x3b800000, 0x17 ;  /* 0x3b80000000037811 */ /* 0x000fe200078eb8ff */
[----:B------:R-:W-:-:S05]  /*b840*/  IMAD.SHL.U32 R0, R2, 0x100000, RZ ;  /* 0x0010000002007824 */ /* 0x000fca00078e00ff */
[----:B------:R-:W-:-:S07]  /*b850*/  LOP3.LUT R0, R3, R0, R4, 0xfe, !PT ;  /* 0x0000000003007212 */ /* 0x000fce00078efe04 */
.L_x_6430:
[----:B------:R-:W-:Y:S05]  /*b860*/  BSYNC B0 ;  /* 0x0000000000007941 */ /* 0x000fea0003800000 */
.L_x_6429:
[----:B------:R-:W-:-:S04]  /*b870*/  F2FP.BF16.F32.PACK_AB R0, RZ, R0 ;  /* 0x00000000ff00723e */ /* 0x000fc800000010ff */
[----:B------:R-:W-:Y:S01]  /*b880*/  PRMT R22, R0, 0x7610, R22 ;  /* 0x0000761000167816 */ /* 0x000fe20000000016 */
[----:B------:R-:W-:Y:S06]  /*b890*/  BRA `(.L_x_6414) ;  /* 0x0000000400287947 */ /* 0x000fec0003800000 */
.L_x_6427:
        /* <DEDUP_REMOVED lines=21> */
.L_x_6436:
[----:B------:R-:W-:Y:S05]  /*b9f0*/  BSYNC B1 ;  /* 0x0000000000017941 */ /* 0x000fea0003800000 */
.L_x_6435:
[----:B------:R-:W-:Y:S01]  /*ba00*/  LEA R3, R0, 0x37800000, 0x17 ;  /* 0x3780000000037811 */ /* 0x000fe200078eb8ff */
[----:B------:R-:W-:-:S05]  /*ba10*/  IMAD.SHL.U32 R0, R2, 0x200000, RZ ;  /* 0x0020000002007824 */ /* 0x000fca00078e00ff */
[----:B------:R-:W-:-:S07]  /*ba20*/  LOP3.LUT R0, R3, R0, R4, 0xfe, !PT ;  /* 0x0000000003007212 */ /* 0x000fce00078efe04 */
.L_x_6434:
[----:B------:R-:W-:Y:S05]  /*ba30*/  BSYNC B0 ;  /* 0x0000000000007941 */ /* 0x000fea0003800000 */
.L_x_6433:
[----:B------:R-:W-:-:S04]  /*ba40*/  F2FP.BF16.F32.PACK_AB R0, RZ, R0 ;  /* 0x00000000ff00723e */ /* 0x000fc800000010ff */
[----:B------:R-:W-:Y:S01]  /*ba50*/  PRMT R22, R0, 0x7610, R22 ;  /* 0x0000761000167816 */ /* 0x000fe20000000016 */
[----:B------:R-:W-:Y:S06]  /*ba60*/  BRA `(.L_x_6414) ;  /* 0x0000000000b47947 */ /* 0x000fec0003800000 */
.L_x_6426:
        /* <DEDUP_REMOVED lines=14> */
.L_x_6440:
[----:B------:R-:W-:Y:S05]  /*bb50*/  BSYNC B0 ;  /* 0x0000000000007941 */ /* 0x000fea0003800000 */
.L_x_6439:
[----:B------:R-:W-:-:S04]  /*bb60*/  F2FP.BF16.F32.PACK_AB R0, RZ, R0 ;  /* 0x00000000ff00723e */ /* 0x000fc800000010ff */
[----:B------:R-:W-:Y:S01]  /*bb70*/  PRMT R22, R0, 0x7610, R22 ;  /* 0x0000761000167816 */ /* 0x000fe20000000016 */
[----:B------:R-:W-:Y:S06]  /*bb80*/  BRA `(.L_x_6414) ;  /* 0x00000000006c7947 */ /* 0x000fec0003800000 */
.L_x_6413:
        /* <DEDUP_REMOVED lines=16> */
.L_x_6441:
[----:B------:R-:W-:Y:S01]  /*bc90*/  PRMT R22, RZ, 0x7610, R22 ;  /* 0x00007610ff167816 */ /* 0x000fe20000000016 */
[----:B------:R-:W-:Y:S06]  /*bca0*/  BRA `(.L_x_6414) ;  /* 0x0000000000247947 */ /* 0x000fec0003800000 */
.L_x_6438:
[----:B------:R-:W2:Y:S02]  /*bcb0*/  LDG.E.64 R2, desc[UR36][R2.64] ;  /* 0x0000002402027981 */ /* 0x000ea4000c1e1b00 */
[----:B--2---:R-:W0:Y:S02]  /*bcc0*/  I2F.U64 R0, R2 ;  /* 0x0000000200007312 */ /* 0x004e240000301000 */
[----:B0-----:R-:W-:-:S04]  /*bcd0*/  F2FP.BF16.F32.PACK_AB R0, RZ, R0 ;  /* 0x00000000ff00723e */ /* 0x001fc800000010ff */
[----:B------:R-:W-:Y:S01]  /*bce0*/  PRMT R22, R0, 0x7610, R22 ;  /* 0x0000761000167816 */ /* 0x000fe20000000016 */
[----:B------:R-:W-:Y:S06]  /*bcf0*/  BRA `(.L_x_6414) ;  /* 0x0000000000107947 */ /* 0x000fec0003800000 */
.L_x_6437:
[----:B------:R-:W2:Y:S02]  /*bd00*/  LDG.E R2, desc[UR36][R2.64] ;  /* 0x0000002402027981 */ /* 0x000ea4000c1e1900 */
[----:B--2---:R-:W-:-:S04]  /*bd10*/  I2FP.F32.U32 R0, R2 ;  /* 0x0000000200007245 */ /* 0x004fc80000201000 */
[----:B------:R-:W-:-:S04]  /*bd20*/  F2FP.BF16.F32.PACK_AB R0, RZ, R0 ;  /* 0x00000000ff00723e */ /* 0x000fc800000010ff */
[----:B------:R-:W-:-:S07]  /*bd30*/  PRMT R22, R0, 0x7610, R22 ;  /* 0x0000761000167816 */ /* 0x000fce0000000016 */
.L_x_6414:
        /* <DEDUP_REMOVED lines=20> */
.L_x_6445:
[----:B------:R-:W2:Y:S02]  /*be80*/  LDG.E.U8 R2, desc[UR36][R2.64] ;  /* 0x0000002402027981 */ /* 0x000ea4000c1e1100 */
[----:B--2---:R-:W-:-:S04]  /*be90*/  I2FP.F32.U32 R0, R2 ;  /* 0x0000000200007245 */ /* 0x004fc80000201000 */
[----:B------:R-:W-:-:S04]  /*bea0*/  F2FP.BF16.F32.PACK_AB R0, RZ, R0 ;  /* 0x00000000ff00723e */ /* 0x000fc800000010ff */
[----:B------:R-:W-:Y:S01]  /*beb0*/  PRMT R10, R0, 0x7610, R10 ;  /* 0x00007610000a7816 */ /* 0x000fe2000000000a */
[----:B------:R-:W-:Y:S06]  /*bec0*/  BRA `(.L_x_6447) ;  /* 0x0000000c00c87947 */ /* 0x000fec0003800000 */
.L_x_6444:
        /* <DEDUP_REMOVED lines=11> */
.L_x_6449:
[----:B------:R-:W2:Y:S02]  /*bf80*/  LDG.E R2, desc[UR36][R2.64] ;  /* 0x0000002402027981 */ /* 0x000ea4000c1e1900 */
[----:B--2---:R-:W-:-:S04]  /*bf90*/  I2FP.F32.S32 R0, R2 ;  /* 0x0000000200007245 */ /* 0x004fc80000201400 */
[----:B------:R-:W-:-:S04]  /*bfa0*/  F2FP.BF16.F32.PACK_AB R0, RZ, R0 ;  /* 0x00000000ff00723e */ /* 0x000fc800000010ff */
[----:B------:R-:W-:Y:S01]  /*bfb0*/  PRMT R10, R0, 0x7610, R10 ;  /* 0x00007610000a7816 */ /* 0x000fe2000000000a */
[----:B------:R-:W-:Y:S06]  /*bfc0*/  BRA `(.L_x_6447) ;  /* 0x0000000c00887947 */ /* 0x000fec0003800000 */
.L_x_6448:
[----:B------:R-:W2:Y:S02]  /*bfd0*/  LDG.E.U16 R2, desc[UR36][R2.64] ;  /* 0x0000002402027981 */ /* 0x000ea4000c1e1500 */
[----:B--2---:R-:W0:Y:S02]  /*bfe0*/  I2F.S16 R0, R2 ;  /* 0x0000000200007306 */ /* 0x004e240000101400 */
[----:B0-----:R-:W-:-:S04]  /*bff0*/  F2FP.BF16.F32.PACK_AB R0, RZ, R0 ;  /* 0x00000000ff00723e */ /* 0x001fc800000010ff */
[----:B------:R-:W-:Y:S01]  /*c000*/  PRMT R10, R0, 0x7610, R10 ;  /* 0x00007610000a7816 */ /* 0x000fe2000000000a */
[----:B------:R-:W-:Y:S06]  /*c010*/  BRA `(.L_x_6447) ;  /* 0x0000000c00747947 */ /* 0x000fec0003800000 */
.L_x_6443:
        /* <DEDUP_REMOVED lines=9> */
.L_x_6451:
[----:B------:R-:W2:Y:S02]  /*c0b0*/  LDG.E.U16 R0, desc[UR36][R2.64] ;  /* 0x0000002402007981 */ /* 0x000ea4000c1e1500 */
[----:B--2---:R-:W-:-:S05]  /*c0c0*/  HADD2.F32 R0, -RZ, R0.H0_H0 ;  /* 0x20000000ff007230 */ /* 0x004fca0000004100 */
[----:B------:R-:W-:-:S04]  /*c0d0*/  F2FP.BF16.F32.PACK_AB R0, RZ, R0 ;  /* 0x00000000ff00723e */ /* 0x000fc800000010ff */
[----:B------:R-:W-:Y:S01]  /*c0e0*/  PRMT R10, R0, 0x7610, R10 ;  /* 0x00007610000a7816 */ /* 0x000fe2000000000a */
[----:B------:R-:W-:Y:S06]  /*c0f0*/  BRA `(.L_x_6447) ;  /* 0x0000000c003c7947 */ /* 0x000fec0003800000 */
.L_x_6450:
        /* <DEDUP_REMOVED lines=9> */
.L_x_6453:
[----:B------:R-:W2:Y:S02]  /*c190*/  LDG.E.U16 R2, desc[UR36][R2.64] ;  /* 0x0000002402027981 */ /* 0x000ea4000c1e1500 */
[----:B--2---:R-:W-:-:S05]  /*c1a0*/  HADD2.F32 R0, -RZ, R2.H0_H0 ;  /* 0x20000002ff007230 */ /* 0x004fca0000004100 */
[----:B------:R-:W-:-:S04]  /*c1b0*/  F2FP.BF16.F32.PACK_AB R0, RZ, R0 ;  /* 0x00000000ff00723e */ /* 0x000fc800000010ff */
[----:B------:R-:W-:Y:S01]  /*c1c0*/  PRMT R10, R0, 0x7610, R10 ;  /* 0x00007610000a7816 */ /* 0x000fe2000000000a */
[----:B------:R-:W-:Y:S06]  /*c1d0*/  BRA `(.L_x_6447) ;  /* 0x0000000c00047947 */ /* 0x000fec0003800000 */
.L_x_6452:
        /* <DEDUP_REMOVED lines=9> */
.L_x_6442:
        /* <DEDUP_REMOVED lines=14> */
.L_x_6456:
        /* <DEDUP_REMOVED lines=9> */
.L_x_6455:
        /* <DEDUP_REMOVED lines=28> */
.L_x_6458:
        /* <DEDUP_REMOVED lines=15> */
.L_x_6457:
[----:B------:R0:W5:Y:S01]  /*c690*/  LDG.E.U16 R10, desc[UR36][R2.64] ;  /* 0x00000024020a7981 */ /* 0x000162000c1e1500 */
[----:B------:R-:W-:Y:S05]  /*c6a0*/  BRA `(.L_x_6447) ;  /* 0x0000000400d07947 */ /* 0x000fea0003800000 */
.L_x_6454:
        /* <DEDUP_REMOVED lines=13> */
.L_x_6461:
        /* <DEDUP_REMOVED lines=21> */
.L_x_6465:
[----:B------:R-:W-:Y:S05]  /*c8d0*/  BSYNC B1 ;  /* 0x0000000000017941 */ /* 0x000fea0003800000 */
.L_x_6464:
[----:B------:R-:W-:Y:S01]  /*c8e0*/  LEA R3, R0, 0x3b800000, 0x17 ;  /* 0x3b80000000037811 */ /* 0x000fe200078eb8ff */
[----:B------:R-:W-:-:S05]  /*c8f0*/  IMAD.SHL.U32 R0, R2, 0x100000, RZ ;  /* 0x0010000002007824 */ /* 0x000fca00078e00ff */
[----:B------:R-:W-:-:S07]  /*c900*/  LOP3.LUT R0, R3, R0, R4, 0xfe, !PT ;  /* 0x0000000003007212 */ /* 0x000fce00078efe04 */
.L_x_6463:
[----:B------:R-:W-:Y:S05]  /*c910*/  BSYNC B0 ;  /* 0x0000000000007941 */ /* 0x000fea0003800000 */
.L_x_6462:
[----:B------:R-:W-:-:S04]  /*c920*/  F2FP.BF16.F32.PACK_AB R0, RZ, R0 ;  /* 0x00000000ff00723e */ /* 0x000fc800000010ff */
[----:B------:R-:W-:Y:S01]  /*c930*/  PRMT R10, R0, 0x7610, R10 ;  /* 0x00007610000a7816 */ /* 0x000fe2000000000a */
[----:B------:R-:W-:Y:S06]  /*c940*/  BRA `(.L_x_6447) ;  /* 0x0000000400287947 */ /* 0x000fec0003800000 */
.L_x_6460:
        /* <DEDUP_REMOVED lines=21> */
.L_x_6469:
[----:B------:R-:W-:Y:S05]  /*caa0*/  BSYNC B1 ;  /* 0x0000000000017941 */ /* 0x000fea0003800000 */
.L_x_6468:
[----:B------:R-:W-:Y:S01]  /*cab0*/  LEA R3, R0, 0x37800000, 0x17 ;  /* 0x3780000000037811 */ /* 0x000fe200078eb8ff */
[----:B------:R-:W-:-:S05]  /*cac0*/  IMAD.SHL.U32 R0, R2, 0x200000, RZ ;  /* 0x0020000002007824 */ /* 0x000fca00078e00ff */
[----:B------:R-:W-:-:S07]  /*cad0*/  LOP3.LUT R0, R3, R0, R4, 0xfe, !PT ;  /* 0x0000000003007212 */ /* 0x000fce00078efe04 */
.L_x_6467:
[----:B------:R-:W-:Y:S05]  /*cae0*/  BSYNC B0 ;  /* 0x0000000000007941 */ /* 0x000fea0003800000 */
.L_x_6466:
[----:B------:R-:W-:-:S04]  /*caf0*/  F2FP.BF16.F32.PACK_AB R0, RZ, R0 ;  /* 0x00000000ff00723e */ /* 0x000fc800000010ff */
[----:B------:R-:W-:Y:S01]  /*cb00*/  PRMT R10, R0, 0x7610, R10 ;  /* 0x00007610000a7816 */ /* 0x000fe2000000000a */
[----:B------:R-:W-:Y:S06]  /*cb10*/  BRA `(.L_x_6447) ;  /* 0x0000000000b47947 */ /* 0x000fec0003800000 */
.L_x_6459:
        /* <DEDUP_REMOVED lines=14> */
.L_x_6473:
[----:B------:R-:W-:Y:S05]  /*cc00*/  BSYNC B0 ;  /* 0x0000000000007941 */ /* 0x000fea0003800000 */
.L_x_6472:
[----:B------:R-:W-:-:S04]  /*cc10*/  F2FP.BF16.F32.PACK_AB R0, RZ, R0 ;  /* 0x00000000ff00723e */ /* 0x000fc800000010ff */
[----:B------:R-:W-:Y:S01]  /*cc20*/  PRMT R10, R0, 0x7610, R10 ;  /* 0x00007610000a7816 */ /* 0x000fe2000000000a */
[----:B------:R-:W-:Y:S06]  /*cc30*/  BRA `(.L_x_6447) ;  /* 0x00000000006c7947 */ /* 0x000fec0003800000 */
.L_x_6446:
        /* <DEDUP_REMOVED lines=16> */
.L_x_6474:
[----:B------:R-:W-:Y:S01]  /*cd40*/  PRMT R10, RZ, 0x7610, R10 ;  /* 0x00007610ff0a7816 */ /* 0x000fe2000000000a */
[----:B------:R-:W-:Y:S06]  /*cd50*/  BRA `(.L_x_6447) ;  /* 0x0000000000247947 */ /* 0x000fec0003800000 */
.L_x_6471:
[----:B------:R-:W2:Y:S02]  /*cd60*/  LDG.E.64 R2, desc[UR36][R2.64] ;  /* 0x0000002402027981 */ /* 0x000ea4000c1e1b00 */
[----:B--2---:R-:W0:Y:S02]  /*cd70*/  I2F.U64 R0, R2 ;  /* 0x0000000200007312 */ /* 0x004e240000301000 */
[----:B0-----:R-:W-:-:S04]  /*cd80*/  F2FP.BF16.F32.PACK_AB R0, RZ, R0 ;  /* 0x00000000ff00723e */ /* 0x001fc800000010ff */
[----:B------:R-:W-:Y:S01]  /*cd90*/  PRMT R10, R0, 0x7610, R10 ;  /* 0x00007610000a7816 */ /* 0x000fe2000000000a */
[----:B------:R-:W-:Y:S06]  /*cda0*/  BRA `(.L_x_6447) ;  /* 0x0000000000107947 */ /* 0x000fec0003800000 */
.L_x_6470:
[----:B------:R-:W2:Y:S02]  /*cdb0*/  LDG.E R2, desc[UR36][R2.64] ;  /* 0x0000002402027981 */ /* 0x000ea4000c1e1900 */
[----:B--2---:R-:W-:-:S04]  /*cdc0*/  I2FP.F32.U32 R0, R2 ;  /* 0x0000000200007245 */ /* 0x004fc80000201000 */
[----:B------:R-:W-:-:S04]  /*cdd0*/  F2FP.BF16.F32.PACK_AB R0, RZ, R0 ;  /* 0x00000000ff00723e */ /* 0x000fc800000010ff */
[----:B------:R-:W-:-:S07]  /*cde0*/  PRMT R10, R0, 0x7610, R10 ;  /* 0x00007610000a7816 */ /* 0x000fce000000000a */
.L_x_6447:
        /* <DEDUP_REMOVED lines=19> */
.L_x_6476:
[----:B------:R-:W-:Y:S05]  /*cf20*/  BSYNC B1 ;  /* 0x0000000000017941 */ /* 0x000fea0003800000 */
.L_x_6475:
        /* <DEDUP_REMOVED lines=18> */
.L_x_6478:
[----:B------:R-:W-:Y:S01]  /*d050*/  ISETP.GE.AND P0, PT, R10, RZ, PT ;  /* 0x000000ff0a00720c */ /* 0x000fe20003f06270 */
[----:B------:R-:W-:-:S12]  /*d060*/  IMAD.MOV.U32 R3, RZ, RZ, 0x3fd774eb ;  /* 0x3fd774ebff037424 */ /* 0x000fd800078e00ff */
[----:B------:R-:W-:-:S04]  /*d070*/  @P0 FFMA.FTZ R2, R3, 0.93318945169448852539, -R2 ;  /* 0x3f6ee58103020823 */ /* 0x000fc80000010802 */
[----:B------:R-:W-:-:S07]  /*d080*/  @!P0 FFMA.FTZ R2, R3, 0.93318945169448852539, R2 ;  /* 0x3f6ee58103028823 */ /* 0x000fce0000010002 */
.L_x_6479:
[----:B------:R-:W-:Y:S05]  /*d090*/  BSYNC B0 ;  /* 0x0000000000007941 */ /* 0x000fea0003800000 */
.L_x_6477:
        /* <DEDUP_REMOVED lines=27> */
.L_x_6483:
[----:B0-----:R-:W-:-:S06]  /*d250*/  IMAD.U32 R3, R11, 0x10000, RZ ;  /* 0x000100000b037824 */ /* 0x001fcc00078e00ff */
[----:B------:R-:W0:Y:S02]  /*d260*/  F2I.S64.TRUNC R2, R3 ;  /* 0x0000000300027311 */ /* 0x000e24000020d900 */
[----:B0-----:R0:W-:Y:S01]  /*d270*/  STG.E.U8 desc[UR36][R16.64], R2 ;  /* 0x0000000210007986 */ /* 0x0011e2000c101124 */
[----:B------:R-:W-:Y:S05]  /*d280*/  BRA `(.L_x_6485) ;  /* 0x0000000c00847947 */ /* 0x000fea0003800000 */
.L_x_6482:
        /* <DEDUP_REMOVED lines=10> */
.L_x_6487:
[----:B0-----:R-:W-:-:S06]  /*d330*/  IMAD.U32 R11, R11, 0x10000, RZ ;  /* 0x000100000b0b7824 */ /* 0x001fcc00078e00ff */
[----:B------:R-:W0:Y:S02]  /*d340*/  F2I.FTZ.TRUNC.NTZ R11, R11 ;  /* 0x0000000b000b7305 */ /* 0x000e24000021f100 */
[----:B0-----:R0:W-:Y:S01]  /*d350*/  STG.E desc[UR36][R16.64], R11 ;  /* 0x0000000b10007986 */ /* 0x0011e2000c101924 */
[----:B------:R-:W-:Y:S05]  /*d360*/  BRA `(.L_x_6485) ;  /* 0x0000000c004c7947 */ /* 0x000fea0003800000 */
.L_x_6486:
[----:B0-----:R-:W-:-:S06]  /*d370*/  IMAD.U32 R11, R11, 0x10000, RZ ;  /* 0x000100000b0b7824 */ /* 0x001fcc00078e00ff */
[----:B------:R-:W0:Y:S02]  /*d380*/  F2I.FTZ.TRUNC.NTZ R11, R11 ;  /* 0x0000000b000b7305 */ /* 0x000e24000021f100 */
[----:B0-----:R0:W-:Y:S01]  /*d390*/  STG.E.U16 desc[UR36][R16.64], R11 ;  /* 0x0000000b10007986 */ /* 0x0011e2000c101524 */
[----:B------:R-:W-:Y:S05]  /*d3a0*/  BRA `(.L_x_6485) ;  /* 0x0000000c003c7947 */ /* 0x000fea0003800000 */
.L_x_6481:
        /* <DEDUP_REMOVED lines=9> */
.L_x_6489:
[----:B0-----:R-:W-:-:S05]  /*d440*/  IMAD.U32 R0, R11, 0x10000, RZ ;  /* 0x000100000b007824 */ /* 0x001fca00078e00ff */
[----:B------:R-:W-:-:S05]  /*d450*/  F2FP.F16.F32.PACK_AB R0, RZ, R0 ;  /* 0x00000000ff00723e */ /* 0x000fca00000000ff */
[----:B------:R4:W-:Y:S01]  /*d460*/  STG.E.U16 desc[UR36][R16.64], R0 ;  /* 0x0000000010007986 */ /* 0x0009e2000c101524 */
[----:B------:R-:W-:Y:S05]  /*d470*/  BRA `(.L_x_6485) ;  /* 0x0000000c00087947 */ /* 0x000fea0003800000 */
.L_x_6488:
        /* <DEDUP_REMOVED lines=10> */
.L_x_6491:
[----:B0-----:R-:W-:-:S05]  /*d520*/  IMAD.U32 R11, R11, 0x10000, RZ ;  /* 0x000100000b0b7824 */ /* 0x001fca00078e00ff */
[----:B------:R-:W-:-:S04]  /*d530*/  F2FP.F16.F32.PACK_AB R3, RZ, R11 ;  /* 0x0000000bff03723e */ /* 0x000fc800000000ff */
[----:B------:R-:W-:-:S05]  /*d540*/  PRMT R3, R3, 0x5410, RZ ;  /* 0x0000541003037816 */ /* 0x000fca00000000ff */
[----:B------:R2:W-:Y:S01]  /*d550*/  STG.E desc[UR36][R16.64], R3 ;  /* 0x0000000310007986 */ /* 0x0005e2000c101924 */
[----:B------:R-:W-:Y:S05]  /*d560*/  BRA `(.L_x_6485) ;  /* 0x0000000800cc7947 */ /* 0x000fea0003800000 */
.L_x_6490:
[----:B0-----:R-:W-:-:S04]  /*d570*/  IMAD.U32 R2, R11, 0x10000, RZ ;  /* 0x000100000b027824 */ /* 0x001fc800078e00ff */
[----:B------:R-:W-:-:S06]  /*d580*/  FMUL.FTZ R2, R2, 1 ;  /* 0x3f80000002027820 */ /* 0x000fcc0000410000 */
[----:B------:R-:W0:Y:S02]  /*d590*/  F2F.F64.F32 R2, R2 ;  /* 0x0000000200027310 */ /* 0x000e240000201800 */
[----:B0-----:R0:W-:Y:S01]  /*d5a0*/  STG.E.64 desc[UR36][R16.64], R2 ;  /* 0x0000000210007986 */ /* 0x0011e2000c101b24 */
[----:B------:R-:W-:Y:S05]  /*d5b0*/  BRA `(.L_x_6485) ;  /* 0x0000000800b87947 */ /* 0x000fea0003800000 */
.L_x_6480:
        /* <DEDUP_REMOVED lines=13> */
.L_x_6494:
[----:B0-----:R-:W-:Y:S01]  /*d690*/  IMAD.U32 R11, R11, 0x10000, RZ ;  /* 0x000100000b0b7824 */ /* 0x001fe200078e00ff */
[----:B------:R-:W-:-:S03]  /*d6a0*/  CS2R R6, SRZ ;  /* 0x0000000000067805 */ /* 0x000fc6000001ff00 */
[----:B------:R-:W-:-:S06]  /*d6b0*/  FMUL.FTZ R4, R11, 1 ;  /* 0x3f8000000b047820 */ /* 0x000fcc0000410000 */
[----:B------:R-:W0:Y:S02]  /*d6c0*/  F2F.F64.F32 R4, R4 ;  /* 0x0000000400047310 */ /* 0x000e240000201800 */
[----:B0-----:R0:W-:Y:S01]  /*d6d0*/  STG.E.128 desc[UR36][R16.64], R4 ;  /* 0x0000000410007986 */ /* 0x0011e2000c101d24 */
[----:B------:R-:W-:Y:S05]  /*d6e0*/  BRA `(.L_x_6485) ;  /* 0x00000008006c7947 */ /* 0x000fea0003800000 */
.L_x_6493:
        /* <DEDUP_REMOVED lines=21> */
.L_x_6498:
[----:B------:R-:W-:Y:S05]  /*d840*/  BSYNC B0 ;  /* 0x0000000000007941 */ /* 0x000fea0003800000 */
.L_x_6497:
[----:B------:R-:W-:-:S05]  /*d850*/  LOP3.LUT R3, R0, R3, RZ, 0xfc, !PT ;  /* 0x0000000300037212 */ /* 0x000fca00078efcff */
[----:B------:R0:W-:Y:S01]  /*d860*/  STG.E.U8 desc[UR36][R16.64], R3 ;  /* 0x0000000310007986 */ /* 0x0001e2000c101124 */
[----:B------:R-:W-:Y:S05]  /*d870*/  BRA `(.L_x_6485) ;  /* 0x0000000800087947 */ /* 0x000fea0003800000 */
.L_x_6496:
        /* <DEDUP_REMOVED lines=13> */
.L_x_6500:
[----:B------:R-:W-:Y:S01]  /*d950*/  IMAD.MOV.U32 R0, RZ, RZ, 0x7f ;  /* 0x0000007fff007424 */ /* 0x000fe200078e00ff */
[----:B------:R-:W-:-:S04]  /*d960*/  ISETP.GT.U32.AND P0, PT, R2, 0x7f800000, PT ;  /* 0x7f8000000200780c */ /* 0x000fc80003f04070 */
[----:B------:R-:W-:-:S09]  /*d970*/  SEL R0, R0, 0x7c, P0 ;  /* 0x0000007c00007807 */ /* 0x000fd20000000000 */
.L_x_6501:
[----:B------:R-:W-:Y:S05]  /*d980*/  BSYNC B0 ;  /* 0x0000000000007941 */ /* 0x000fea0003800000 */
.L_x_6499:
[----:B------:R-:W-:-:S04]  /*d990*/  LOP3.LUT R2, R11, 0x80000000, RZ, 0xc0, !PT ;  /* 0x800000000b027812 */ /* 0x000fc800078ec0ff */
[----:B------:R-:W-:-:S04]  /*d9a0*/  SHF.R.U32.HI R3, RZ, 0x18, R2 ;  /* 0x00000018ff037819 */ /* 0x000fc80000011602 */
[----:B------:R-:W-:-:S05]  /*d9b0*/  LOP3.LUT R3, R0, R3, RZ, 0xfc, !PT ;  /* 0x0000000300037212 */ /* 0x000fca00078efcff */
[----:B------:R0:W-:Y:S01]  /*d9c0*/  STG.E.U8 desc[UR36][R16.64], R3 ;  /* 0x0000000310007986 */ /* 0x0001e2000c101124 */
[----:B------:R-:W-:Y:S05]  /*d9d0*/  BRA `(.L_x_6485) ;  /* 0x0000000400b07947 */ /* 0x000fea0003800000 */
.L_x_6495:
[----:B0-----:R0:W-:Y:S01]  /*d9e0*/  STG.E.U16 desc[UR36][R16.64], R11 ;  /* 0x0000000b10007986 */ /* 0x0011e2000c101524 */
[----:B------:R-:W-:Y:S05]  /*d9f0*/  BRA `(.L_x_6485) ;  /* 0x0000000400a87947 */ /* 0x000fea0003800000 */
.L_x_6492:
        /* <DEDUP_REMOVED lines=12> */
.L_x_6504:
        /* <DEDUP_REMOVED lines=17> */
.L_x_6507:
[----:B------:R-:W-:-:S04]  /*dbd0*/  LOP3.LUT R2, R11, 0x80000000, RZ, 0xc0, !PT ;  /* 0x800000000b027812 */ /* 0x000fc800078ec0ff */
[----:B------:R-:W-:-:S04]  /*dbe0*/  SHF.R.U32.HI R3, RZ, 0x18, R2 ;  /* 0x00000018ff037819 */ /* 0x000fc80000011602 */
[----:B------:R-:W-:-:S04]  /*dbf0*/  LOP3.LUT R0, R0, R3, RZ, 0xfc, !PT ;  /* 0x0000000300007212 */ /* 0x000fc800078efcff */
[----:B------:R-:W-:-:S07]  /*dc00*/  PRMT R8, R0, 0x7610, R8 ;  /* 0x0000761000087816 */ /* 0x000fce0000000008 */
.L_x_6506:
[----:B------:R-:W-:Y:S05]  /*dc10*/  BSYNC B0 ;  /* 0x0000000000007941 */ /* 0x000fea0003800000 */
.L_x_6505:
[----:B------:R0:W-:Y:S01]  /*dc20*/  STG.E.U8 desc[UR36][R16.64], R8 ;  /* 0x0000000810007986 */ /* 0x0001e2000c101124 */
[----:B------:R-:W-:Y:S05]  /*dc30*/  BRA `(.L_x_6485) ;  /* 0x0000000400187947 */ /* 0x000fea0003800000 */
.L_x_6503:
        /* <DEDUP_REMOVED lines=17> */
.L_x_6510:
[----:B------:R-:W-:-:S04]  /*dd50*/  LOP3.LUT R2, R11, 0x80000000, RZ, 0xc0, !PT ;  /* 0x800000000b027812 */ /* 0x000fc800078ec0ff */
[----:B------:R-:W-:-:S04]  /*dd60*/  SHF.R.U32.HI R3, RZ, 0x18, R2 ;  /* 0x00000018ff037819 */ /* 0x000fc80000011602 */
[----:B------:R-:W-:-:S04]  /*dd70*/  LOP3.LUT R0, R0, R3, RZ, 0xfc, !PT ;  /* 0x0000000300007212 */ /* 0x000fc800078efcff */
[----:B------:R-:W-:-:S07]  /*dd80*/  PRMT R8, R0, 0x7610, R8 ;  /* 0x0000761000087816 */ /* 0x000fce0000000008 */
.L_x_6509:
[----:B------:R-:W-:Y:S05]  /*dd90*/  BSYNC B0 ;  /* 0x0000000000007941 */ /* 0x000fea0003800000 */
.L_x_6508:
[----:B------:R0:W-:Y:S01]  /*dda0*/  STG.E.U8 desc[UR36][R16.64], R8 ;  /* 0x0000000810007986 */ /* 0x0001e2000c101124 */
[----:B------:R-:W-:Y:S05]  /*ddb0*/  BRA `(.L_x_6485) ;  /* 0x0000000000b87947 */ /* 0x000fea0003800000 */
.L_x_6502:
        /* <DEDUP_REMOVED lines=22> */
.L_x_6484:
        /* <DEDUP_REMOVED lines=16> */
.L_x_6513:
[----:B------:R-:W-:Y:S05]  /*e020*/  BRA `(.L_x_6485) ;  /* 0x00000000001c7947 */ /* 0x000fea0003800000 */
.L_x_6512:
[----:B0-----:R-:W-:-:S06]  /*e030*/  IMAD.U32 R2, R11, 0x10000, RZ ;  /* 0x000100000b027824 */ /* 0x001fcc00078e00ff */
[----:B------:R-:W0:Y:S02]  /*e040*/  F2I.U64.TRUNC R2, R2 ;  /* 0x0000000200027311 */ /* 0x000e24000020d800 */
[----:B0-----:R0:W-:Y:S01]  /*e050*/  STG.E.64 desc[UR36][R16.64], R2 ;  /* 0x0000000210007986 */ /* 0x0011e2000c101b24 */
[----:B------:R-:W-:Y:S05]  /*e060*/  BRA `(.L_x_6485) ;  /* 0x00000000000c7947 */ /* 0x000fea0003800000 */
.L_x_6511:
[----:B0-----:R-:W-:-:S06]  /*e070*/  IMAD.U32 R11, R11, 0x10000, RZ ;  /* 0x000100000b0b7824 */ /* 0x001fcc00078e00ff */
[----:B------:R-:W0:Y:S02]  /*e080*/  F2I.FTZ.U32.TRUNC.NTZ R11, R11 ;  /* 0x0000000b000b7305 */ /* 0x000e24000021f000 */
[----:B0-----:R0:W-:Y:S02]  /*e090*/  STG.E desc[UR36][R16.64], R11 ;  /* 0x0000000b10007986 */ /* 0x0011e4000c101924 */
.L_x_6485:
[----:B------:R-:W-:-:S07]  /*e0a0*/  VIADD R19, R19, 0x80 ;  /* 0x0000008013137836 */ /* 0x000fce0000000000 */
.L_x_6407:
[----:B------:R-:W-:Y:S05]  /*e0b0*/  BSYNC B6 ;  /* 0x0000000000067941 */ /* 0x000fea0003800000 */
.L_x_6406:
[----:B------:R-:W-:Y:S02]  /*e0c0*/  ULDC UR4, c[0x0][0x210] ;  /* 0x0000840000047ab9 */ /* 0x000fe40000000800 */
[----:B------:R-:W-:-:S13]  /*e0d0*/  ISETP.GE.AND P0, PT, R19, UR4, PT ;  /* 0x0000000413007c0c */ /* 0x000fda000bf06270 */
[----:B------:R-:W-:Y:S05]  /*e0e0*/  @P0 EXIT ;  /* 0x000000000000094d */ /* 0x000fea0003800000 */
[----:B0-----:R-:W0:Y:S01]  /*e0f0*/  LDC R6, c[0x0][0x218] ;  /* 0x00008600ff067b82 */ /* 0x001e220000000800 */
[----:B------:R-:W-:Y:S02]  /*e100*/  IMAD.MOV.U32 R18, RZ, RZ, RZ ;  /* 0x000000ffff127224 */ /* 0x000fe400078e00ff */
[----:B----4-:R-:W-:Y:S02]  /*e110*/  IMAD.MOV.U32 R0, RZ, RZ, RZ ;  /* 0x000000ffff007224 */ /* 0x010fe400078e00ff */
[----:B-123--:R-:W-:Y:S01]  /*e120*/  IMAD.MOV.U32 R16, RZ, RZ, RZ ;  /* 0x000000ffff107224 */ /* 0x00efe200078e00ff */
        /* <DEDUP_REMOVED lines=350> */
.L_x_6514:
        /* <DEDUP_REMOVED lines=23> */
.L_x_6518:
[----:B------:R-:W2:Y:S02]  /*f880*/  LDG.E.U8 R2, desc[UR36][R2.64] ;  /* 0x0000002402027981 */ /* 0x000ea4000c1e1100 */
[----:B--2---:R-:W-:-:S04]  /*f890*/  I2FP.F32.U32 R0, R2 ;  /* 0x0000000200007245 */ /* 0x004fc80000201000 */
[----:B------:R-:W-:-:S04]  /*f8a0*/  F2FP.BF16.F32.PACK_AB R0, RZ, R0 ;  /* 0x00000000ff00723e */ /* 0x000fc800000010ff */
[----:B------:R-:W-:Y:S01]  /*f8b0*/  PRMT R19, R0, 0x7610, R19 ;  /* 0x0000761000137816 */ /* 0x000fe20000000013 */
[----:B------:R-:W-:Y:S06]  /*f8c0*/  BRA `(.L_x_6520) ;  /* 0x0000000c00c87947 */ /* 0x000fec0003800000 */
.L_x_6517:
        /* <DEDUP_REMOVED lines=11> */
.L_x_6522:
[----:B------:R-:W2:Y:S02]  /*f980*/  LDG.E R2, desc[UR36][R2.64] ;  /* 0x0000002402027981 */ /* 0x000ea4000c1e1900 */
[----:B--2---:R-:W-:-:S04]  /*f990*/  I2FP.F32.S32 R0, R2 ;  /* 0x0000000200007245 */ /* 0x004fc80000201400 */
[----:B------:R-:W-:-:S04]  /*f9a0*/  F2FP.BF16.F32.PACK_AB R0, RZ, R0 ;  /* 0x00000000ff00723e */ /* 0x000fc800000010ff */
[----:B------:R-:W-:Y:S01]  /*f9b0*/  PRMT R19, R0, 0x7610, R19 ;  /* 0x0000761000137816 */ /* 0x000fe20000000013 */
[----:B------:R-:W-:Y:S06]  /*f9c0*/  BRA `(.L_x_6520) ;  /* 0x0000000c00887947 */ /* 0x000fec0003800000 */
.L_x_6521:
[----:B------:R-:W2:Y:S02]  /*f9d0*/  LDG.E.U16 R2, desc[UR36][R2.64] ;  /* 0x0000002402027981 */ /* 0x000ea4000c1e1500 */
[----:B--2---:R-:W0:Y:S02]  /*f9e0*/  I2F.S16 R0, R2 ;  /* 0x0000000200007306 */ /* 0x004e240000101400 */
[----:B0-----:R-:W-:-:S04]  /*f9f0*/  F2FP.BF16.F32.PACK_AB R0, RZ, R0 ;  /* 0x00000000ff00723e */ /* 0x001fc800000010ff */
[----:B------:R-:W-:Y:S01]  /*fa00*/  PRMT R19, R0, 0x7610, R19 ;  /* 0x0000761000137816 */ /* 0x000fe20000000013 */
[----:B------:R-:W-:Y:S06]  /*fa10*/  BRA `(.L_x_6520) ;  /* 0x0000000c00747947 */ /* 0x000fec0003800000 */
.L_x_6516:
        /* <DEDUP_REMOVED lines=9> */
.L_x_6524:
[----:B------:R-:W2:Y:S02]  /*fab0*/  LDG.E.U16 R0, desc[UR36][R2.64] ;  /* 0x0000002402007981 */ /* 0x000ea4000c1e1500 */
[----:B--2---:R-:W-:-:S05]  /*fac0*/  HADD2.F32 R0, -RZ, R0.H0_H0 ;  /* 0x20000000ff007230 */ /* 0x004fca0000004100 */
[----:B------:R-:W-:-:S04]  /*fad0*/  F2FP.BF16.F32.PACK_AB R0, RZ, R0 ;  /* 0x00000000ff00723e */ /* 0x000fc800000010ff */
[----:B------:R-:W-:Y:S01]  /*fae0*/  PRMT R19, R0, 0x7610, R19 ;  /* 0x0000761000137816 */ /* 0x000fe20000000013 */
[----:B------:R-:W-:Y:S06]  /*faf0*/  BRA `(.L_x_6520) ;  /* 0x0000000c003c7947 */ /* 0x000fec0003800000 */
.L_x_6523:
        /* <DEDUP_REMOVED lines=9> */
.L_x_6526:
[----:B------:R-:W2:Y:S02]  /*fb90*/  LDG.E.U16 R2, desc[UR36][R2.64] ;  /* 0x0000002402027981 */ /* 0x000ea4000c1e1500 */
[----:B--2---:R-:W-:-:S05]  /*fba0*/  HADD2.F32 R0, -RZ, R2.H0_H0 ;  /* 0x20000002ff007230 */ /* 0x004fca0000004100 */
[----:B------:R-:W-:-:S04]  /*fbb0*/  F2FP.BF16.F32.PACK_AB R0, RZ, R0 ;  /* 0x00000000ff00723e */ /* 0x000fc800000010ff */
[----:B------:R-:W-:Y:S01]  /*fbc0*/  PRMT R19, R0, 0x7610, R19 ;  /* 0x0000761000137816 */ /* 0x000fe20000000013 */
[----:B------:R-:W-:Y:S06]  /*fbd0*/  BRA `(.L_x_6520) ;  /* 0x0000000c00047947 */ /* 0x000fec0003800000 */
.L_x_6525:
        /* <DEDUP_REMOVED lines=9> */
.L_x_6515:
        /* <DEDUP_REMOVED lines=14> */
.L_x_6529:
        /* <DEDUP_REMOVED lines=9> */
.L_x_6528:
        /* <DEDUP_REMOVED lines=28> */
.L_x_6531:
        /* <DEDUP_REMOVED lines=15> */
.L_x_6530:
[----:B------:R0:W5:Y:S01]  /*10090*/  LDG.E.U16 R19, desc[UR36][R2.64] ;  /* 0x0000002402137981 */ /* 0x000162000c1e1500 */
[----:B------:R-:W-:Y:S05]  /*100a0*/  BRA `(.L_x_6520) ;  /* 0x0000000400d07947 */ /* 0x000fea0003800000 */
.L_x_6527:
        /* <DEDUP_REMOVED lines=13> */
.L_x_6534:
        /* <DEDUP_REMOVED lines=21> */
.L_x_6538:
[----:B------:R-:W-:Y:S05]  /*102d0*/  BSYNC B1 ;  /* 0x0000000000017941 */ /* 0x000fea0003800000 */
.L_x_6537:
[----:B------:R-:W-:Y:S01]  /*102e0*/  LEA R3, R0, 0x3b800000, 0x17 ;  /* 0x3b80000000037811 */ /* 0x000fe200078eb8ff */
[----:B------:R-:W-:-:S05]  /*102f0*/  IMAD.SHL.U32 R0, R2, 0x100000, RZ ;  /* 0x0010000002007824 */ /* 0x000fca00078e00ff */
[----:B------:R-:W-:-:S07]  /*10300*/  LOP3.LUT R0, R3, R0, R4, 0xfe, !PT ;  /* 0x0000000003007212 */ /* 0x000fce00078efe04 */
.L_x_6536:
[----:B------:R-:W-:Y:S05]  /*10310*/  BSYNC B0 ;  /* 0x0000000000007941 */ /* 0x000fea0003800000 */
.L_x_6535:
[----:B------:R-:W-:-:S04]  /*10320*/  F2FP.BF16.F32.PACK_AB R0, RZ, R0 ;  /* 0x00000000ff00723e */ /* 0x000fc800000010ff */
[----:B------:R-:W-:Y:S01]  /*10330*/  PRMT R19, R0, 0x7610, R19 ;  /* 0x0000761000137816 */ /* 0x000fe20000000013 */
[----:B------:R-:W-:Y:S06]  /*10340*/  BRA `(.L_x_6520) ;  /* 0x0000000400287947 */ /* 0x000fec0003800000 */
.L_x_6533:
        /* <DEDUP_REMOVED lines=21> */
.L_x_6542:
[----:B------:R-:W-:Y:S05]  /*104a0*/  BSYNC B1 ;  /* 0x0000000000017941 */ /* 0x000fea0003800000 */
.L_x_6541:
[----:B------:R-:W-:Y:S01]  /*104b0*/  LEA R3, R0, 0x37800000, 0x17 ;  /* 0x3780000000037811 */ /* 0x000fe200078eb8ff */
[----:B------:R-:W-:-:S05]  /*104c0*/  IMAD.SHL.U32 R0, R2, 0x200000, RZ ;  /* 0x0020000002007824 */ /* 0x000fca00078e00ff */
[----:B------:R-:W-:-:S07]  /*104d0*/  LOP3.LUT R0, R3, R0, R4, 0xfe, !PT ;  /* 0x0000000003007212 */ /* 0x000fce00078efe04 */
.L_x_6540:
[----:B------:R-:W-:Y:S05]  /*104e0*/  BSYNC B0 ;  /* 0x0000000000007941 */ /* 0x000fea0003800000 */
.L_x_6539:
[----:B------:R-:W-:-:S04]  /*104f0*/  F2FP.BF16.F32.PACK_AB R0, RZ, R0 ;  /* 0x00000000ff00723e */ /* 0x000fc800000010ff */
[----:B------:R-:W-:Y:S01]  /*10500*/  PRMT R19, R0, 0x7610, R19 ;  /* 0x0000761000137816 */ /* 0x000fe20000000013 */
[----:B------:R-:W-:Y:S06]  /*10510*/  BRA `(.L_x_6520) ;  /* 0x0000000000b47947 */ /* 0x000fec0003800000 */
.L_x_6532:
        /* <DEDUP_REMOVED lines=14> */
.L_x_6546:
[----:B------:R-:W-:Y:S05]  /*10600*/  BSYNC B0 ;  /* 0x0000000000007941 */ /* 0x000fea0003800000 */
.L_x_6545:
[----:B------:R-:W-:-:S04]  /*10610*/  F2FP.BF16.F32.PACK_AB R0, RZ, R0 ;  /* 0x00000000ff00723e */ /* 0x000fc800000010ff */
[----:B------:R-:W-:Y:S01]  /*10620*/  PRMT R19, R0, 0x7610, R19 ;  /* 0x0000761000137816 */ /* 0x000fe20000000013 */
[----:B------:R-:W-:Y:S06]  /*10630*/  BRA `(.L_x_6520) ;  /* 0x00000000006c7947 */ /* 0x000fec0003800000 */
.L_x_6519:
        /* <DEDUP_REMOVED lines=16> */
.L_x_6547:
[----:B------:R-:W-:Y:S01]  /*10740*/  PRMT R19, RZ, 0x7610, R19 ;  /* 0x00007610ff137816 */ /* 0x000fe20000000013 */
[----:B------:R-:W-:Y:S06]  /*10750*/  BRA `(.L_x_6520) ;  /* 0x0000000000247947 */ /* 0x000fec0003800000 */
.L_x_6544:
[----:B------:R-:W2:Y:S02]  /*10760*/  LDG.E.64 R2, desc[UR36][R2.64] ;  /* 0x0000002402027981 */ /* 0x000ea4000c1e1b00 */
[----:B--2---:R-:W0:Y:S02]  /*10770*/  I2F.U64 R0, R2 ;  /* 0x0000000200007312 */ /* 0x004e240000301000 */
[----:B0-----:R-:W-:-:S04]  /*10780*/  F2FP.BF16.F32.PACK_AB R0, RZ, R0 ;  /* 0x00000000ff00723e */ /* 0x001fc800000010ff */
[----:B------:R-:W-:Y:S01]  /*10790*/  PRMT R19, R0, 0x7610, R19 ;  /* 0x0000761000137816 */ /* 0x000fe20000000013 */
[----:B------:R-:W-:Y:S06]  /*107a0*/  BRA `(.L_x_6520) ;  /* 0x0000000000107947 */ /* 0x000fec0003800000 */
.L_x_6543:
[----:B------:R-:W2:Y:S02]  /*107b0*/  LDG.E R2, desc[UR36][R2.64] ;  /* 0x0000002402027981 */ /* 0x000ea4000c1e1900 */
[----:B--2---:R-:W-:-:S04]  /*107c0*/  I2FP.F32.U32 R0, R2 ;  /* 0x0000000200007245 */ /* 0x004fc80000201000 */
[----:B------:R-:W-:-:S04]  /*107d0*/  F2FP.BF16.F32.PACK_AB R0, RZ, R0 ;  /* 0x00000000ff00723e */ /* 0x000fc800000010ff */
[----:B------:R-:W-:-:S07]  /*107e0*/  PRMT R19, R0, 0x7610, R19 ;  /* 0x0000761000137816 */ /* 0x000fce0000000013 */
.L_x_6520:
        /* <DEDUP_REMOVED lines=20> */
.L_x_6551:
[----:B------:R-:W2:Y:S02]  /*10930*/  LDG.E.U8 R2, desc[UR36][R2.64] ;  /* 0x0000002402027981 */ /* 0x000ea4000c1e1100 */
[----:B--2---:R-:W-:-:S04]  /*10940*/  I2FP.F32.U32 R0, R2 ;  /* 0x0000000200007245 */ /* 0x004fc80000201000 */
[----:B------:R-:W-:-:S04]  /*10950*/  F2FP.BF16.F32.PACK_AB R0, RZ, R0 ;  /* 0x00000000ff00723e */ /* 0x000fc800000010ff */
[----:B------:R-:W-:Y:S01]  /*10960*/  PRMT R10, R0, 0x7610, R10 ;  /* 0x00007610000a7816 */ /* 0x000fe2000000000a */
[----:B------:R-:W-:Y:S06]  /*10970*/  BRA `(.L_x_6553) ;  /* 0x0000000c00c87947 */ /* 0x000fec0003800000 */
.L_x_6550:
        /* <DEDUP_REMOVED lines=11> */
.L_x_6555:
[----:B------:R-:W2:Y:S02]  /*10a30*/  LDG.E R2, desc[UR36][R2.64] ;  /* 0x0000002402027981 */ /* 0x000ea4000c1e1900 */
[----:B--2---:R-:W-:-:S04]  /*10a40*/  I2FP.F32.S32 R0, R2 ;  /* 0x0000000200007245 */ /* 0x004fc80000201400 */
[----:B------:R-:W-:-:S04]  /*10a50*/  F2FP.BF16.F32.PACK_AB R0, RZ, R0 ;  /* 0x00000000ff00723e */ /* 0x000fc800000010ff */
[----:B------:R-:W-:Y:S01]  /*10a60*/  PRMT R10, R0, 0x7610, R10 ;  /* 0x00007610000a7816 */ /* 0x000fe2000000000a */
[----:B------:R-:W-:Y:S06]  /*10a70*/  BRA `(.L_x_6553) ;  /* 0x0000000c00887947 */ /* 0x000fec0003800000 */
.L_x_6554:
[----:B------:R-:W2:Y:S02]  /*10a80*/  LDG.E.U16 R2, desc[UR36][R2.64] ;  /* 0x0000002402027981 */ /* 0x000ea4000c1e1500 */
[----:B--2---:R-:W0:Y:S02]  /*10a90*/  I2F.S16 R0, R2 ;  /* 0x0000000200007306 */ /* 0x004e240000101400 */
[----:B0-----:R-:W-:-:S04]  /*10aa0*/  F2FP.BF16.F32.PACK_AB R0, RZ, R0 ;  /* 0x00000000ff00723e */ /* 0x001fc800000010ff */
[----:B------:R-:W-:Y:S01]  /*10ab0*/  PRMT R10, R0, 0x7610, R10 ;  /* 0x00007610000a7816 */ /* 0x000fe2000000000a */
[----:B------:R-:W-:Y:S06]  /*10ac0*/  BRA `(.L_x_6553) ;  /* 0x0000000c00747947 */ /* 0x000fec0003800000 */
.L_x_6549:
        /* <DEDUP_REMOVED lines=9> */
.L_x_6557:
[----:B------:R-:W2:Y:S02]  /*10b60*/  LDG.E.U16 R0, desc[UR36][R2.64] ;  /* 0x0000002402007981 */ /* 0x000ea4000c1e1500 */
[----:B--2---:R-:W-:-:S05]  /*10b70*/  HADD2.F32 R0, -RZ, R0.H0_H0 ;  /* 0x20000000ff007230 */ /* 0x004fca0000004100 */
[----:B------:R-:W-:-:S04]  /*10b80*/  F2FP.BF16.F32.PACK_AB R0, RZ, R0 ;  /* 0x00000000ff00723e */ /* 0x000fc800000010ff */
[----:B------:R-:W-:Y:S01]  /*10b90*/  PRMT R10, R0, 0x7610, R10 ;  /* 0x00007610000a7816 */ /* 0x000fe2000000000a */
[----:B------:R-:W-:Y:S06]  /*10ba0*/  BRA `(.L_x_6553) ;  /* 0x0000000c003c7947 */ /* 0x000fec0003800000 */
.L_x_6556:
        /* <DEDUP_REMOVED lines=9> */
.L_x_6559:
[----:B------:R-:W2:Y:S02]  /*10c40*/  LDG.E.U16 R2, desc[UR36][R2.64] ;  /* 0x0000002402027981 */ /* 0x000ea4000c1e1500 */
[----:B--2---:R-:W-:-:S05]  /*10c50*/  HADD2.F32 R0, -RZ, R2.H0_H0 ;  /* 0x20000002ff007230 */ /* 0x004fca0000004100 */
[----:B------:R-:W-:-:S04]  /*10c60*/  F2FP.BF16.F32.PACK_AB R0, RZ, R0 ;  /* 0x00000000ff00723e */ /* 0x000fc800000010ff */
[----:B------:R-:W-:Y:S01]  /*10c70*/  PRMT R10, R0, 0x7610, R10 ;  /* 0x00007610000a7816 */ /* 0x000fe2000000000a */
[----:B------:R-:W-:Y:S06]  /*10c80*/  BRA `(.L_x_6553) ;  /* 0x0000000c00047947 */ /* 0x000fec0003800000 */
.L_x_6558:
        /* <DEDUP_REMOVED lines=9> */
.L_x_6548:
        /* <DEDUP_REMOVED lines=14> */
.L_x_6562:
        /* <DEDUP_REMOVED lines=9> */
.L_x_6561:
        /* <DEDUP_REMOVED lines=28> */
.L_x_6564:
        /* <DEDUP_REMOVED lines=15> */
.L_x_6563:
[----:B------:R0:W5:Y:S01]  /*11140*/  LDG.E.U16 R10, desc[UR36][R2.64] ;  /* 0x00000024020a7981 */ /* 0x000162000c1e1500 */
[----:B------:R-:W-:Y:S05]  /*11150*/  BRA `(.L_x_6553) ;  /* 0x0000000400d07947 */ /* 0x000fea0003800000 */
.L_x_6560:
        /* <DEDUP_REMOVED lines=13> */
.L_x_6567:
        /* <DEDUP_REMOVED lines=21> */
.L_x_6571:
[----:B------:R-:W-:Y:S05]  /*11380*/  BSYNC B1 ;  /* 0x0000000000017941 */ /* 0x000fea0003800000 */
.L_x_6570:
[----:B------:R-:W-:Y:S01]  /*11390*/  LEA R3, R0, 0x3b800000, 0x17 ;  /* 0x3b80000000037811 */ /* 0x000fe200078eb8ff */
[----:B------:R-:W-:-:S05]  /*113a0*/  IMAD.SHL.U32 R0, R2, 0x100000, RZ ;  /* 0x0010000002007824 */ /* 0x000fca00078e00ff */
[----:B------:R-:W-:-:S07]  /*113b0*/  LOP3.LUT R0, R3, R0, R4, 0xfe, !PT ;  /* 0x0000000003007212 */ /* 0x000fce00078efe04 */
.L_x_6569:
[----:B------:R-:W-:Y:S05]  /*113c0*/  BSYNC B0 ;  /* 0x0000000000007941 */ /* 0x000fea0003800000 */
.L_x_6568:
[----:B------:R-:W-:-:S04]  /*113d0*/  F2FP.BF16.F32.PACK_AB R0, RZ, R0 ;  /* 0x00000000ff00723e */ /* 0x000fc800000010ff */
[----:B------:R-:W-:Y:S01]  /*113e0*/  PRMT R10, R0, 0x7610, R10 ;  /* 0x00007610000a7816 */ /* 0x000fe2000000000a */
[----:B------:R-:W-:Y:S06]  /*113f0*/  BRA `(.L_x_6553) ;  /* 0x0000000400287947 */ /* 0x000fec0003800000 */
.L_x_6566:
        /* <DEDUP_REMOVED lines=21> */
.L_x_6575:
[----:B------:R-:W-:Y:S05]  /*11550*/  BSYNC B1 ;  /* 0x0000000000017941 */ /* 0x000fea0003800000 */
.L_x_6574:
[----:B------:R-:W-:Y:S01]  /*11560*/  LEA R3, R0, 0x37800000, 0x17 ;  /* 0x3780000000037811 */ /* 0x000fe200078eb8ff */
[----:B------:R-:W-:-:S05]  /*11570*/  IMAD.SHL.U32 R0, R2, 0x200000, RZ ;  /* 0x0020000002007824 */ /* 0x000fca00078e00ff */
[----:B------:R-:W-:-:S07]  /*11580*/  LOP3.LUT R0, R3, R0, R4, 0xfe, !PT ;  /* 0x0000000003007212 */ /* 0x000fce00078efe04 */
.L_x_6573:
[----:B------:R-:W-:Y:S05]  /*11590*/  BSYNC B0 ;  /* 0x0000000000007941 */ /* 0x000fea0003800000 */
.L_x_6572:
[----:B------:R-:W-:-:S04]  /*115a0*/  F2FP.BF16.F32.PACK_AB R0, RZ, R0 ;  /* 0x00000000ff00723e */ /* 0x000fc800000010ff */
[----:B------:R-:W-:Y:S01]  /*115b0*/  PRMT R10, R0, 0x7610, R10 ;  /* 0x00007610000a7816 */ /* 0x000fe2000000000a */
[----:B------:R-:W-:Y:S06]  /*115c0*/  BRA `(.L_x_6553) ;  /* 0x0000000000b47947 */ /* 0x000fec0003800000 */
.L_x_6565:
        /* <DEDUP_REMOVED lines=14> */
.L_x_6579:
[----:B------:R-:W-:Y:S05]  /*116b0*/  BSYNC B0 ;  /* 0x0000000000007941 */ /* 0x000fea0003800000 */
.L_x_6578:
[----:B------:R-:W-:-:S04]  /*116c0*/  F2FP.BF16.F32.PACK_AB R0, RZ, R0 ;  /* 0x00000000ff00723e */ /* 0x000fc800000010ff */
[----:B------:R-:W-:Y:S01]  /*116d0*/  PRMT R10, R0, 0x7610, R10 ;  /* 0x00007610000a7816 */ /* 0x000fe2000000000a */
[----:B------:R-:W-:Y:S06]  /*116e0*/  BRA `(.L_x_6553) ;  /* 0x00000000006c7947 */ /* 0x000fec0003800000 */
.L_x_6552:
        /* <DEDUP_REMOVED lines=16> */
.L_x_6580:
[----:B------:R-:W-:Y:S01]  /*117f0*/  PRMT R10, RZ, 0x7610, R10 ;  /* 0x00007610ff0a7816 */ /* 0x000fe2000000000a */
[----:B------:R-:W-:Y:S06]  /*11800*/  BRA `(.L_x_6553) ;  /* 0x0000000000247947 */ /* 0x000fec0003800000 */
.L_x_6577:
[----:B------:R-:W2:Y:S02]  /*11810*/  LDG.E.64 R2, desc[UR36][R2.64] ;  /* 0x0000002402027981 */ /* 0x000ea4000c1e1b00 */
[----:B--2---:R-:W0:Y:S02]  /*11820*/  I2F.U64 R0, R2 ;  /* 0x0000000200007312 */ /* 0x004e240000301000 */
[----:B0-----:R-:W-:-:S04]  /*11830*/  F2FP.BF16.F32.PACK_AB R0, RZ, R0 ;  /* 0x00000000ff00723e */ /* 0x001fc800000010ff */
[----:B------:R-:W-:Y:S01]  /*11840*/  PRMT R10, R0, 0x7610, R10 ;  /* 0x00007610000a7816 */ /* 0x000fe2000000000a */
[----:B------:R-:W-:Y:S06]  /*11850*/  BRA `(.L_x_6553) ;  /* 0x0000000000107947 */ /* 0x000fec0003800000 */
.L_x_6576:
[----:B------:R-:W2:Y:S02]  /*11860*/  LDG.E R2, desc[UR36][R2.64] ;  /* 0x0000002402027981 */ /* 0x000ea4000c1e1900 */
[----:B--2---:R-:W-:-:S04]  /*11870*/  I2FP.F32.U32 R0, R2 ;  /* 0x0000000200007245 */ /* 0x004fc80000201000 */
[----:B------:R-:W-:-:S04]  /*11880*/  F2FP.BF16.F32.PACK_AB R0, RZ, R0 ;  /* 0x00000000ff00723e */ /* 0x000fc800000010ff */
[----:B------:R-:W-:-:S07]  /*11890*/  PRMT R10, R0, 0x7610, R10 ;  /* 0x00007610000a7816 */ /* 0x000fce000000000a */
.L_x_6553:
        /* <DEDUP_REMOVED lines=20> */
.L_x_6582:
[----:B------:R-:W-:Y:S05]  /*119e0*/  BSYNC B1 ;  /* 0x0000000000017941 */ /* 0x000fea0003800000 */
.L_x_6581:
        /* <DEDUP_REMOVED lines=18> */
.L_x_6584:
[----:B------:R-:W-:Y:S01]  /*11b10*/  ISETP.GE.AND P0, PT, R10, RZ, PT ;  /* 0x000000ff0a00720c */ /* 0x000fe20003f06270 */
[----:B------:R-:W-:-:S12]  /*11b20*/  IMAD.MOV.U32 R3, RZ, RZ, 0x3fd774eb ;  /* 0x3fd774ebff037424 */ /* 0x000fd800078e00ff */
[----:B------:R-:W-:-:S04]  /*11b30*/  @P0 FFMA.FTZ R2, R3, 0.93318945169448852539, -R2 ;  /* 0x3f6ee58103020823 */ /* 0x000fc80000010802 */
[----:B------:R-:W-:-:S07]  /*11b40*/  @!P0 FFMA.FTZ R2, R3, 0.93318945169448852539, R2 ;  /* 0x3f6ee58103028823 */ /* 0x000fce0000010002 */
.L_x_6585:
[----:B------:R-:W-:Y:S05]  /*11b50*/  BSYNC B0 ;  /* 0x0000000000007941 */ /* 0x000fea0003800000 */
.L_x_6583:
        /* <DEDUP_REMOVED lines=25> */
[----:B0-----:R-:W-:Y:S01]  /*11cf0*/  STG.E.U8 desc[UR36][R16.64], R3 ;  /* 0x0000000310007986 */ /* 0x001fe2000c101124 */
[----:B------:R-:W-:Y:S05]  /*11d00*/  EXIT ;  /* 0x000000000000794d */ /* 0x000fea0003800000 */
.L_x_6589:
[----:B0-----:R-:W-:-:S06]  /*11d10*/  IMAD.U32 R3, R19, 0x10000, RZ ;  /* 0x0001000013037824 */ /* 0x001fcc00078e00ff */
[----:B------:R-:W0:Y:S02]  /*11d20*/  F2I.S64.TRUNC R2, R3 ;  /* 0x0000000300027311 */ /* 0x000e24000020d900 */
[----:B0-----:R-:W-:Y:S01]  /*11d30*/  STG.E.U8 desc[UR36][R16.64], R2 ;  /* 0x0000000210007986 */ /* 0x001fe2000c101124 */
[----:B------:R-:W-:Y:S05]  /*11d40*/  EXIT ;  /* 0x000000000000794d */ /* 0x000fea0003800000 */
.L_x_6588:
        /* <DEDUP_REMOVED lines=8> */
[----:B0-----:R-:W-:Y:S01]  /*11dd0*/  STG.E.64 desc[UR36][R16.64], R2 ;  /* 0x0000000210007986 */ /* 0x001fe2000c101b24 */
[----:B------:R-:W-:Y:S05]  /*11de0*/  EXIT ;  /* 0x000000000000794d */ /* 0x000fea0003800000 */
.L_x_6592:
[----:B0-----:R-:W-:-:S06]  /*11df0*/  IMAD.U32 R19, R19, 0x10000, RZ ;  /* 0x0001000013137824 */ /* 0x001fcc00078e00ff */
[----:B------:R-:W0:Y:S02]  /*11e00*/  F2I.FTZ.TRUNC.NTZ R19, R19 ;  /* 0x0000001300137305 */ /* 0x000e24000021f100 */
[----:B0-----:R-:W-:Y:S01]  /*11e10*/  STG.E desc[UR36][R16.64], R19 ;  /* 0x0000001310007986 */ /* 0x001fe2000c101924 */
[----:B------:R-:W-:Y:S05]  /*11e20*/  EXIT ;  /* 0x000000000000794d */ /* 0x000fea0003800000 */
.L_x_6591:
[----:B0-----:R-:W-:-:S06]  /*11e30*/  IMAD.U32 R19, R19, 0x10000, RZ ;  /* 0x0001000013137824 */ /* 0x001fcc00078e00ff */
[----:B------:R-:W0:Y:S02]  /*11e40*/  F2I.FTZ.TRUNC.NTZ R19, R19 ;  /* 0x0000001300137305 */ /* 0x000e24000021f100 */
[----:B0-----:R-:W-:Y:S01]  /*11e50*/  STG.E.U16 desc[UR36][R16.64], R19 ;  /* 0x0000001310007986 */ /* 0x001fe2000c101524 */
[----:B------:R-:W-:Y:S05]  /*11e60*/  EXIT ;  /* 0x000000000000794d */ /* 0x000fea0003800000 */
.L_x_6587:
[----:B------:R-:W-:-:S13]  /*11e70*/  ISETP.GT.AND P0, PT, R0, 0x6, PT ;  /* 0x000000060000780c */ /* 0x000fda0003f04270 */
[----:B------:R-:W-:Y:S05]  /*11e80*/  @P0 BRA `(.L_x_6593) ;  /* 0x00000000002c0947 */ /* 0x000fea0003800000 */
[----:B------:R-:W-:-:S13]  /*11e90*/  ISETP.NE.AND P0, PT, R0, 0x5, PT ;  /* 0x000000050000780c */ /* 0x000fda0003f05270 */
[----:B------:R-:W-:Y:S05]  /*11ea0*/  @!P0 BRA `(.L_x_6594) ;  /* 0x0000000000148947 */ /* 0x000fea0003800000 */
[----:B------:R-:W-:-:S13]  /*11eb0*/  ISETP.NE.AND P0, PT, R0, 0x6, PT ;  /* 0x000000060000780c */ /* 0x000fda0003f05270 */
[----:B------:R-:W-:Y:S05]  /*11ec0*/  @P0 BRA `(.L_x_6590) ;  /* 0x0000000800c40947 */ /* 0x000fea0003800000 */
[----:B0-----:R-:W-:-:S05]  /*11ed0*/  IMAD.U32 R19, R19, 0x10000, RZ ;  /* 0x0001000013137824 */ /* 0x001fca00078e00ff */
[----:B------:R-:W-:Y:S01]  /*11ee0*/  STG.E desc[UR36][R16.64], R19 ;  /* 0x0000001310007986 */ /* 0x000fe2000c101924 */
[----:B------:R-:W-:Y:S05]  /*11ef0*/  EXIT ;  /* 0x000000000000794d */ /* 0x000fea0003800000 */
.L_x_6594:
[----:B0-----:R-:W-:-:S05]  /*11f00*/  IMAD.U32 R0, R19, 0x10000, RZ ;  /* 0x0001000013007824 */ /* 0x001fca00078e00ff */
[----:B------:R-:W-:-:S05]  /*11f10*/  F2FP.F16.F32.PACK_AB R0, RZ, R0 ;  /* 0x00000000ff00723e */ /* 0x000fca00000000ff */
[----:B------:R-:W-:Y:S01]  /*11f20*/  STG.E.U16 desc[UR36][R16.64], R0 ;  /* 0x0000000010007986 */ /* 0x000fe2000c101524 */
[----:B------:R-:W-:Y:S05]  /*11f30*/  EXIT ;  /* 0x000000000000794d */ /* 0x000fea0003800000 */
.L_x_6593:
        /* <DEDUP_REMOVED lines=8> */
[----:B------:R-:W-:Y:S01]  /*11fc0*/  STG.E.64 desc[UR36][R16.64], R2 ;  /* 0x0000000210007986 */ /* 0x000fe2000c101b24 */
[----:B------:R-:W-:Y:S05]  /*11fd0*/  EXIT ;  /* 0x000000000000794d */ /* 0x000fea0003800000 */
.L_x_6596:
[----:B0-----:R-:W-:-:S05]  /*11fe0*/  IMAD.U32 R19, R19, 0x10000, RZ ;  /* 0x0001000013137824 */ /* 0x001fca00078e00ff */
[----:B------:R-:W-:-:S04]  /*11ff0*/  F2FP.F16.F32.PACK_AB R3, RZ, R19 ;  /* 0x00000013ff03723e */ /* 0x000fc800000000ff */
[----:B------:R-:W-:-:S05]  /*12000*/  PRMT R3, R3, 0x5410, RZ ;  /* 0x0000541003037816 */ /* 0x000fca00000000ff */
[----:B------:R-:W-:Y:S01]  /*12010*/  STG.E desc[UR36][R16.64], R3 ;  /* 0x0000000310007986 */ /* 0x000fe2000c101924 */
[----:B------:R-:W-:Y:S05]  /*12020*/  EXIT ;  /* 0x000000000000794d */ /* 0x000fea0003800000 */
.L_x_6595:
[----:B0-----:R-:W-:-:S04]  /*12030*/  IMAD.U32 R2, R19, 0x10000, RZ ;  /* 0x0001000013027824 */ /* 0x001fc800078e00ff */
[----:B------:R-:W-:-:S06]  /*12040*/  FMUL.FTZ R2, R2, 1 ;  /* 0x3f80000002027820 */ /* 0x000fcc0000410000 */
[----:B------:R-:W0:Y:S02]  /*12050*/  F2F.F64.F32 R2, R2 ;  /* 0x0000000200027310 */ /* 0x000e240000201800 */
[----:B0-----:R-:W-:Y:S01]  /*12060*/  STG.E.64 desc[UR36][R16.64], R2 ;  /* 0x0000000210007986 */ /* 0x001fe2000c101b24 */
[----:B------:R-:W-:Y:S05]  /*12070*/  EXIT ;  /* 0x000000000000794d */ /* 0x000fea0003800000 */
.L_x_6586:
        /* <DEDUP_REMOVED lines=11> */
[----:B------:R-:W-:Y:S01]  /*12130*/  STG.E.U8 desc[UR36][R16.64], R3 ;  /* 0x0000000310007986 */ /* 0x000fe2000c101124 */
[----:B------:R-:W-:Y:S05]  /*12140*/  EXIT ;  /* 0x000000000000794d */ /* 0x000fea0003800000 */
.L_x_6599:
[----:B0-----:R-:W-:Y:S01]  /*12150*/  IMAD.U32 R19, R19, 0x10000, RZ ;  /* 0x0001000013137824 */ /* 0x001fe200078e00ff */
[----:B------:R-:W-:-:S03]  /*12160*/  CS2R R6, SRZ ;  /* 0x0000000000067805 */ /* 0x000fc6000001ff00 */
[----:B------:R-:W-:-:S06]  /*12170*/  FMUL.FTZ R4, R19, 1 ;  /* 0x3f80000013047820 */ /* 0x000fcc0000410000 */
[----:B------:R-:W0:Y:S02]  /*12180*/  F2F.F64.F32 R4, R4 ;  /* 0x0000000400047310 */ /* 0x000e240000201800 */
[----:B0-----:R-:W-:Y:S01]  /*12190*/  STG.E.128 desc[UR36][R16.64], R4 ;  /* 0x0000000410007986 */ /* 0x001fe2000c101d24 */
[----:B------:R-:W-:Y:S05]  /*121a0*/  EXIT ;  /* 0x000000000000794d */ /* 0x000fea0003800000 */
.L_x_6598:
        /* <DEDUP_REMOVED lines=21> */
.L_x_6603:
[----:B------:R-:W-:Y:S05]  /*12300*/  BSYNC B0 ;  /* 0x0000000000007941 */ /* 0x000fea0003800000 */
.L_x_6602:
[----:B------:R-:W-:-:S05]  /*12310*/  LOP3.LUT R3, R0, R3, RZ, 0xfc, !PT ;  /* 0x0000000300037212 */ /* 0x000fca00078efcff */
[----:B------:R-:W-:Y:S01]  /*12320*/  STG.E.U8 desc[UR36][R16.64], R3 ;  /* 0x0000000310007986 */ /* 0x000fe2000c101124 */
[----:B------:R-:W-:Y:S05]  /*12330*/  EXIT ;  /* 0x000000000000794d */ /* 0x000fea0003800000 */
.L_x_6601:
        /* <DEDUP_REMOVED lines=13> */
.L_x_6605:
[----:B------:R-:W-:Y:S01]  /*12410*/  IMAD.MOV.U32 R0, RZ, RZ, 0x7f ;  /* 0x0000007fff007424 */ /* 0x000fe200078e00ff */
[----:B------:R-:W-:-:S04]  /*12420*/  ISETP.GT.U32.AND P0, PT, R2, 0x7f800000, PT ;  /* 0x7f8000000200780c */ /* 0x000fc80003f04070 */
[----:B------:R-:W-:-:S09]  /*12430*/  SEL R0, R0, 0x7c, P0 ;  /* 0x0000007c00007807 */ /* 0x000fd20000000000 */
.L_x_6606:
[----:B------:R-:W-:Y:S05]  /*12440*/  BSYNC B0 ;  /* 0x0000000000007941 */ /* 0x000fea0003800000 */
.L_x_6604:
[----:B------:R-:W-:-:S04]  /*12450*/  LOP3.LUT R2, R19, 0x80000000, RZ, 0xc0, !PT ;  /* 0x8000000013027812 */ /* 0x000fc800078ec0ff */
[----:B------:R-:W-:-:S04]  /*12460*/  SHF.R.U32.HI R3, RZ, 0x18, R2 ;  /* 0x00000018ff037819 */ /* 0x000fc80000011602 */
[----:B------:R-:W-:-:S05]  /*12470*/  LOP3.LUT R3, R0, R3, RZ, 0xfc, !PT ;  /* 0x0000000300037212 */ /* 0x000fca00078efcff */
[----:B------:R-:W-:Y:S01]  /*12480*/  STG.E.U8 desc[UR36][R16.64], R3 ;  /* 0x0000000310007986 */ /* 0x000fe2000c101124 */
[----:B------:R-:W-:Y:S05]  /*12490*/  EXIT ;  /* 0x000000000000794d */ /* 0x000fea0003800000 */
.L_x_6600:
[----:B0-----:R-:W-:Y:S01]  /*124a0*/  STG.E.U16 desc[UR36][R16.64], R19 ;  /* 0x0000001310007986 */ /* 0x001fe2000c101524 */
[----:B------:R-:W-:Y:S05]  /*124b0*/  EXIT ;  /* 0x000000000000794d */ /* 0x000fea0003800000 */
.L_x_6597:
        /* <DEDUP_REMOVED lines=10> */
[----:B0-----:R-:W-:Y:S01]  /*12560*/  STG.E.U16 desc[UR36][R16.64], R3 ;  /* 0x0000000310007986 */ /* 0x001fe2000c101524 */
[----:B------:R-:W-:Y:S05]  /*12570*/  EXIT ;  /* 0x000000000000794d */ /* 0x000fea0003800000 */
.L_x_6609:
        /* <DEDUP_REMOVED lines=17> */
.L_x_6612:
[----:B------:R-:W-:-:S04]  /*12690*/  LOP3.LUT R2, R19, 0x80000000, RZ, 0xc0, !PT ;  /* 0x8000000013027812 */ /* 0x000fc800078ec0ff */
[----:B------:R-:W-:-:S04]  /*126a0*/  SHF.R.U32.HI R3, RZ, 0x18, R2 ;  /* 0x00000018ff037819 */ /* 0x000fc80000011602 */
[----:B------:R-:W-:-:S04]  /*126b0*/  LOP3.LUT R0, R0, R3, RZ, 0xfc, !PT ;  /* 0x0000000300007212 */ /* 0x000fc800078efcff */
[----:B------:R-:W-:-:S07]  /*126c0*/  PRMT R8, R0, 0x7610, R8 ;  /* 0x0000761000087816 */ /* 0x000fce0000000008 */
.L_x_6611:
[----:B------:R-:W-:Y:S05]  /*126d0*/  BSYNC B0 ;  /* 0x0000000000007941 */ /* 0x000fea0003800000 */
.L_x_6610:
[----:B------:R-:W-:Y:S01]  /*126e0*/  STG.E.U8 desc[UR36][R16.64], R8 ;  /* 0x0000000810007986 */ /* 0x000fe2000c101124 */
[----:B------:R-:W-:Y:S05]  /*126f0*/  EXIT ;  /* 0x000000000000794d */ /* 0x000fea0003800000 */
.L_x_6608:
        /* <DEDUP_REMOVED lines=17> */
.L_x_6615:
[----:B------:R-:W-:-:S04]  /*12810*/  LOP3.LUT R2, R19, 0x80000000, RZ, 0xc0, !PT ;  /* 0x8000000013027812 */ /* 0x000fc800078ec0ff */
[----:B------:R-:W-:-:S04]  /*12820*/  SHF.R.U32.HI R3, RZ, 0x18, R2 ;  /* 0x00000018ff037819 */ /* 0x000fc80000011602 */
[----:B------:R-:W-:-:S04]  /*12830*/  LOP3.LUT R0, R0, R3, RZ, 0xfc, !PT ;  /* 0x0000000300007212 */ /* 0x000fc800078efcff */
[----:B------:R-:W-:-:S07]  /*12840*/  PRMT R8, R0, 0x7610, R8 ;  /* 0x0000761000087816 */ /* 0x000fce0000000008 */
.L_x_6614:
[----:B------:R-:W-:Y:S05]  /*12850*/  BSYNC B0 ;  /* 0x0000000000007941 */ /* 0x000fea0003800000 */
.L_x_6613:
[----:B------:R-:W-:Y:S01]  /*12860*/  STG.E.U8 desc[UR36][R16.64], R8 ;  /* 0x0000000810007986 */ /* 0x000fe2000c101124 */
[----:B------:R-:W-:Y:S05]  /*12870*/  EXIT ;  /* 0x000000000000794d */ /* 0x000fea0003800000 */
.L_x_6607:
        /* <DEDUP_REMOVED lines=22> */
.L_x_6590:
        /* <DEDUP_REMOVED lines=13> */
[----:B-1----:R-:W-:-:S07]  /*12ab0*/  IMAD.MOV.U32 R13, RZ, RZ, RZ ;  /* 0x000000ffff0d7224 */ /* 0x002fce00078e00ff */
[----:B------:R-:W-:-:S07]  /*12ac0*/  LEPC R20, `(.L_x_6618) ;  /* 0x000000001014794e */ /* 0x000fce0000000000 */
[----:B0-2---:R-:W-:Y:S05]  /*12ad0*/  CALL.ABS.NOINC R2 ;  /* 0x0000000002007343 */ /* 0x005fea0003c00000 */
.L_x_6618:
[----:B------:R-:W-:Y:S05]  /*12ae0*/  EXIT ;  /* 0x000000000000794d */ /* 0x000fea0003800000 */
.L_x_6617:
[----:B0-----:R-:W-:-:S06]  /*12af0*/  IMAD.U32 R2, R19, 0x10000, RZ ;  /* 0x0001000013027824 */ /* 0x001fcc00078e00ff */
[----:B------:R-:W0:Y:S02]  /*12b00*/  F2I.U64.TRUNC R2, R2 ;  /* 0x0000000200027311 */ /* 0x000e24000020d800 */
[----:B0-----:R-:W-:Y:S01]  /*12b10*/  STG.E.64 desc[UR36][R16.64], R2 ;  /* 0x0000000210007986 */ /* 0x001fe2000c101b24 */
[----:B------:R-:W-:Y:S05]  /*12b20*/  EXIT ;  /* 0x000000000000794d */ /* 0x000fea0003800000 */
.L_x_6616:
[----:B0-----:R-:W-:-:S06]  /*12b30*/  IMAD.U32 R19, R19, 0x10000, RZ ;  /* 0x0001000013137824 */ /* 0x001fcc00078e00ff */
[----:B------:R-:W0:Y:S02]  /*12b40*/  F2I.FTZ.U32.TRUNC.NTZ R19, R19 ;  /* 0x0000001300137305 */ /* 0x000e24000021f000 */
[----:B0-----:R-:W-:Y:S01]  /*12b50*/  STG.E desc[UR36][R16.64], R19 ;  /* 0x0000001310007986 */ /* 0x001fe2000c101924 */
[----:B------:R-:W-:Y:S05]  /*12b60*/  EXIT ;  /* 0x000000000000794d */ /* 0x000fea0003800000 */
        .weak           $__internal_0_$__cuda_sm3x_div_rn_ftz_f32_slowpath
        .type           $__internal_0_$__cuda_sm3x_div_rn_ftz_f32_slowpath,@function
        .size           $__internal_0_$__cuda_sm3x_div_rn_ftz_f32_slowpath,(.L_x_19676 - $__internal_0_$__cuda_sm3x_div_rn_ftz_f32_slowpath)
$__internal_0_$__cuda_sm3x_div_rn_ftz_f32_slowpath:
[----:B------:R-:W-:Y:S01]  /*12b70*/  SHF.R.U32.HI R3, RZ, 0x17, R13 ;  /* 0x00000017ff037819 */ /* 0x000fe2000001160d */
[----:B------:R-:W-:Y:S01]  /*12b80*/  BSSY B0, `(.L_x_6619) ;  /* 0x0000046000007945 */ /* 0x000fe20003800000 */
[----:B------:R-:W-:-:S03]  /*12b90*/  SHF.R.U32.HI R4, RZ, 0x17, R0 ;  /* 0x00000017ff047819 */ /* 0x000fc60000011600 */
[----:B------:R-:W-:Y:S01]  /*12ba0*/  BSSY B2, `(.L_x_6620) ;  /* 0x000001d000027945 */ /* 0x000fe20003800000 */
[----:B------:R-:W-:Y:S02]  /*12bb0*/  LOP3.LUT R3, R3, 0xff, RZ, 0xc0, !PT ;  /* 0x000000ff03037812 */ /* 0x000fe400078ec0ff */
[----:B------:R-:W-:-:S03]  /*12bc0*/  LOP3.LUT R4, R4, 0xff, RZ, 0xc0, !PT ;  /* 0x000000ff04047812 */ /* 0x000fc600078ec0ff */
[----:B------:R-:W-:Y:S02]  /*12bd0*/  VIADD R5, R3, 0xffffffff ;  /* 0xffffffff03057836 */ /* 0x000fe40000000000 */
[----:B------:R-:W-:-:S03]  /*12be0*/  VIADD R6, R4, 0xffffffff ;  /* 0xffffffff04067836 */ /* 0x000fc60000000000 */
[----:B------:R-:W-:-:S04]  /*12bf0*/  ISETP.GT.U32.AND P0, PT, R5, 0xfd, PT ;  /* 0x000000fd0500780c */ /* 0x000fc80003f04070 */
[----:B------:R-:W-:-:S13]  /*12c00*/  ISETP.GT.U32.OR P0, PT, R6, 0xfd, P0 ;  /* 0x000000fd0600780c */ /* 0x000fda0000704470 */
[----:B------:R-:W-:Y:S05]  /*12c10*/  @!P0 BRA `(.L_x_6621) ;  /* 0x0000000000548947 */ /* 0x000fea0003800000 */
[----:B------:R-:W-:Y:S02]  /*12c20*/  FSETP.GTU.FTZ.AND P0, PT, |R0|, +INF , PT ;  /* 0x7f8000000000780b */ /* 0x000fe40003f1c200 */
[----:B------:R-:W-:-:S04]  /*12c30*/  FSETP.GTU.FTZ.AND P1, PT, |R13|, +INF , PT ;  /* 0x7f8000000d00780b */ /* 0x000fc80003f3c200 */
[----:B------:R-:W-:-:S13]  /*12c40*/  PLOP3.LUT P0, PT, P0, P1, PT, 0xa8, 0x0 ;  /* 0x000000000000781c */ /* 0x000fda0000703570 */
[----:B------:R-:W-:Y:S05]  /*12c50*/  @P0 BREAK B2 ;  /* 0x0000000000020942 */ /* 0x000fea0003800000 */
[----:B------:R-:W-:Y:S05]  /*12c60*/  @P0 BRA `(.L_x_6622) ;  /* 0x0000000000d80947 */ /* 0x000fea0003800000 */
[C---:B------:R-:W-:Y:S02]  /*12c70*/  FSETP.NEU.FTZ.AND P0, PT, R0.reuse, RZ, PT ;  /* 0x000000ff0000720b */ /* 0x040fe40003f1d000 */
[----:B------:R-:W-:Y:S02]  /*12c80*/  FSETP.NEU.FTZ.AND P1, PT, R13, RZ, PT ;  /* 0x000000ff0d00720b */ /* 0x000fe40003f3d000 */
[----:B------:R-:W-:-:S11]  /*12c90*/  FSETP.NEU.FTZ.AND P6, PT, R0, RZ, PT ;  /* 0x000000ff0000720b */ /* 0x000fd60003fdd000 */
[----:B------:R-:W-:Y:S05]  /*12ca0*/  @!P1 BREAK !P0, B2 ;  /* 0x0000000000029942 */ /* 0x000fea0004000000 */
[----:B------:R-:W-:Y:S05]  /*12cb0*/  @!P1 BRA !P0, `(.L_x_6623) ;  /* 0x0000000000bc9947 */ /* 0x000fea0004000000 */
[C---:B------:R-:W-:Y:S02]  /*12cc0*/  FSETP.NEU.FTZ.AND P3, PT, |R0|.reuse, +INF , PT ;  /* 0x7f8000000000780b */ /* 0x040fe40003f7d200 */
[----:B------:R-:W-:Y:S02]  /*12cd0*/  FSETP.NEU.FTZ.AND P0, PT, |R13|, +INF , PT ;  /* 0x7f8000000d00780b */ /* 0x000fe40003f1d200 */
[----:B------:R-:W-:-:S11]  /*12ce0*/  FSETP.NEU.FTZ.AND P2, PT, |R0|, +INF , PT ;  /* 0x7f8000000000780b */ /* 0x000fd60003f5d200 */
[----:B------:R-:W-:Y:S05]  /*12cf0*/  @!P0 BREAK !P3, B2 ;  /* 0x0000000000028942 */ /* 0x000fea0005800000 */
[----:B------:R-:W-:Y:S05]  /*12d00*/  @!P0 BRA !P3, `(.L_x_6623) ;  /* 0x0000000000a88947 */ /* 0x000fea0005800000 */
[----:B------:R-:W-:-:S13]  /*12d10*/  PLOP3.LUT P6, PT, P0, P6, PT, 0x2a, 0x0 ;  /* 0x000000000000781c */ /* 0x000fda00007cc572 */
[----:B------:R-:W-:Y:S05]  /*12d20*/  @P6 BREAK B2 ;  /* 0x0000000000026942 */ /* 0x000fea0003800000 */
[----:B------:R-:W-:Y:S05]  /*12d30*/  @P6 BRA `(.L_x_6624) ;  /* 0x0000000000946947 */ /* 0x000fea0003800000 */
[----:B------:R-:W-:-:S13]  /*12d40*/  PLOP3.LUT P2, PT, P2, P1, PT, 0x2a, 0x0 ;  /* 0x000000000000781c */ /* 0x000fda0001742572 */
[----:B------:R-:W-:Y:S05]  /*12d50*/  @P2 BREAK B2 ;  /* 0x0000000000022942 */ /* 0x000fea0003800000 */
[----:B------:R-:W-:Y:S05]  /*12d60*/  @P2 BRA `(.L_x_6625) ;  /* 0x00000000007c2947 */ /* 0x000fea0003800000 */
.L_x_6621:
[----:B------:R-:W-:Y:S05]  /*12d70*/  BSYNC B2 ;  /* 0x0000000000027941 */ /* 0x000fea0003800000 */
.L_x_6620:
[----:B------:R-:W-:Y:S01]  /*12d80*/  VIADD R3, R3, 0xffffff81 ;  /* 0xffffff8103037836 */ /* 0x000fe20000000000 */
[----:B------:R-:W-:Y:S01]  /*12d90*/  BSSY B2, `(.L_x_6626) ;  /* 0x000001b000027945 */ /* 0x000fe20003800000 */
[----:B------:R-:W-:Y:S02]  /*12da0*/  VIADD R4, R4, 0xffffff81 ;  /* 0xffffff8104047836 */ /* 0x000fe40000000000 */
[----:B------:R-:W-:Y:S02]  /*12db0*/  IMAD R12, R3, -0x800000, R13 ;  /* 0xff800000030c7824 */ /* 0x000fe400078e020d */
[----:B------:R-:W-:Y:S02]  /*12dc0*/  IMAD R0, R4, -0x800000, R0 ;  /* 0xff80000004007824 */ /* 0x000fe400078e0200 */
[----:B------:R-:W0:Y:S01]  /*12dd0*/  MUFU.RCP R6, R12 ;  /* 0x0000000c00067308 */ /* 0x000e220000001000 */
[----:B------:R-:W-:Y:S01]  /*12de0*/  FADD.FTZ R5, -R12, -RZ ;  /* 0x800000ff0c057221 */ /* 0x000fe20000010100 */
[----:B------:R-:W-:-:S03]  /*12df0*/  IMAD.IADD R4, R4, 0x1, -R3 ;  /* 0x0000000104047824 */ /* 0x000fc600078e0a03 */
[----:B0-----:R-:W-:-:S04]  /*12e00*/  FFMA R7, R6, R5, 1 ;  /* 0x3f80000006077423 */ /* 0x001fc80000000005 */
[----:B------:R-:W-:-:S04]  /*12e10*/  FFMA R7, R6, R7, R6 ;  /* 0x0000000706077223 */ /* 0x000fc80000000006 */
[----:B------:R-:W-:-:S04]  /*12e20*/  FFMA R6, R0, R7, RZ ;  /* 0x0000000700067223 */ /* 0x000fc800000000ff */
[----:B------:R-:W-:-:S04]  /*12e30*/  FFMA R8, R5, R6, R0 ;  /* 0x0000000605087223 */ /* 0x000fc80000000000 */
[----:B------:R-:W-:-:S04]  /*12e40*/  FFMA R9, R7, R8, R6 ;  /* 0x0000000807097223 */ /* 0x000fc80000000006 */
[----:B------:R-:W-:-:S04]  /*12e50*/  FFMA R0, R5, R9, R0 ;  /* 0x0000000905007223 */ /* 0x000fc80000000000 */
[----:B------:R-:W-:-:S05]  /*12e60*/  FFMA.FTZ R7, R7, R0, R9 ;  /* 0x0000000007077223 */ /* 0x000fca0000010009 */
[----:B------:R-:W-:-:S04]  /*12e70*/  SHF.R.U32.HI R0, RZ, 0x17, R7 ;  /* 0x00000017ff007819 */ /* 0x000fc80000011607 */
[----:B------:R-:W-:-:S05]  /*12e80*/  LOP3.LUT R3, R0, 0xff, RZ, 0xc0, !PT ;  /* 0x000000ff00037812 */ /* 0x000fca00078ec0ff */
[----:B------:R-:W-:-:S04]  /*12e90*/  IMAD.IADD R3, R3, 0x1, R4 ;  /* 0x0000000103037824 */ /* 0x000fc800078e0204 */
[----:B------:R-:W-:-:S05]  /*12ea0*/  VIADD R0, R3, 0xffffffff ;  /* 0xffffffff03007836 */ /* 0x000fca0000000000 */
[----:B------:R-:W-:-:S13]  /*12eb0*/  ISETP.GE.U32.AND P0, PT, R0, 0xfe, PT ;  /* 0x000000fe0000780c */ /* 0x000fda0003f06070 */
[----:B------:R-:W-:Y:S05]  /*12ec0*/  @!P0 BRA `(.L_x_6627) ;  /* 0x0000000000188947 */ /* 0x000fea0003800000 */
[----:B------:R-:W-:Y:S02]  /*12ed0*/  ISETP.GT.AND P0, PT, R3, 0xfe, PT ;  /* 0x000000fe0300780c */ /* 0x000fe40003f04270 */
[----:B------:R-:W-:-:S11]  /*12ee0*/  LOP3.LUT R0, R7, 0x80000000, RZ, 0xc0, !PT ;  /* 0x8000000007007812 */ /* 0x000fd600078ec0ff */
[----:B------:R-:W-:-:S04]  /*12ef0*/  @!P0 ISETP.GE.AND P1, PT, R3, 0x1, PT ;  /* 0x000000010300880c */ /* 0x000fc80003f26270 */
[C---:B------:R-:W-:Y:S02]  /*12f00*/  @!P0 SEL R7, R0.reuse, R7, !P1 ;  /* 0x0000000700078207 */ /* 0x040fe40004800000 */
[----:B------:R-:W-:Y:S01]  /*12f10*/  @P0 LOP3.LUT R7, R0, 0x7f800000, RZ, 0xfc, !PT ;  /* 0x7f80000000070812 */ /* 0x000fe200078efcff */
[----:B------:R-:W-:Y:S06]  /*12f20*/  BRA `(.L_x_6628) ;  /* 0x0000000000047947 */ /* 0x000fec0003800000 */
.L_x_6627:
[----:B------:R-:W-:-:S07]  /*12f30*/  IMAD R7, R4, 0x800000, R7 ;  /* 0x0080000004077824 */ /* 0x000fce00078e0207 */
.L_x_6628:
[----:B------:R-:W-:Y:S05]  /*12f40*/  BSYNC B2 ;  /* 0x0000000000027941 */ /* 0x000fea0003800000 */
.L_x_6626:
[----:B------:R-:W-:Y:S05]  /*12f50*/  BRA `(.L_x_6629) ;  /* 0x0000000000207947 */ /* 0x000fea0003800000 */
.L_x_6625:
[----:B------:R-:W-:-:S04]  /*12f60*/  LOP3.LUT R0, R13, 0x80000000, R0, 0x48, !PT ;  /* 0x800000000d007812 */ /* 0x000fc800078e4800 */
[----:B------:R-:W-:Y:S01]  /*12f70*/  LOP3.LUT R7, R0, 0x7f800000, RZ, 0xfc, !PT ;  /* 0x7f80000000077812 */ /* 0x000fe200078efcff */
[----:B------:R-:W-:Y:S06]  /*12f80*/  BRA `(.L_x_6629) ;  /* 0x0000000000147947 */ /* 0x000fec0003800000 */
.L_x_6624:
[----:B------:R-:W-:Y:S01]  /*12f90*/  LOP3.LUT R7, R13, 0x80000000, R0, 0x48, !PT ;  /* 0x800000000d077812 */ /* 0x000fe200078e4800 */
[----:B------:R-:W-:Y:S06]  /*12fa0*/  BRA `(.L_x_6629) ;  /* 0x00000000000c7947 */ /* 0x000fec0003800000 */
.L_x_6623:
[----:B------:R-:W0:Y:S01]  /*12fb0*/  MUFU.RSQ R7, -QNAN ;  /* 0xffc0000000077908 */ /* 0x000e220000001400 */
[----:B------:R-:W-:Y:S05]  /*12fc0*/  BRA `(.L_x_6629) ;  /* 0x0000000000047947 */ /* 0x000fea0003800000 */
.L_x_6622:
[----:B------:R-:W-:-:S07]  /*12fd0*/  FADD.FTZ R7, R0, R13 ;  /* 0x0000000d00077221 */ /* 0x000fce0000010000 */
.L_x_6629:
[----:B------:R-:W-:Y:S05]  /*12fe0*/  BSYNC B0 ;  /* 0x0000000000007941 */ /* 0x000fea0003800000 */
.L_x_6619:
[----:B------:R-:W-:-:S04]  /*12ff0*/  IMAD.MOV.U32 R3, RZ, RZ, 0x0 ;  /* 0x00000000ff037424 */ /* 0x000fc800078e00ff */
[----:B0-----:R-:W-:Y:S05]  /*13000*/  RET.REL.NODEC R2 `(_ZN2at6native18elementwise_kernelILi128ELi4EZNS0_15gpu_kernel_implINS0_13BinaryFunctorIN3c108BFloat16ES5_S5_ZZZNS0_17atan2_kernel_cudaERNS_18TensorIteratorBaseEENKUlvE_clEvENKUlvE2_clEvEUlS5_S5_E_EEEEvS7_RKT_EUliE_EEviT1_) ;  /* 0xfffffecc02fc7950 */ /* 0x001fea0003c3ffff */
.L_x_6630:
        /* <DEDUP_REMOVED lines=15> */
.L_x_19676:


//--------------------- .text._ZN2at6native27unrolled_elementwise_kernelINS0_13BinaryFunctorIN3c108BFloat16ES4_S4_ZZZNS0_17atan2_kernel_cudaERNS_18TensorIteratorBaseEENKUlvE_clEvENKUlvE2_clEvEUlS4_S4_E_EESt5arrayIPcLm3EELi4E23TrivialOffsetCalculatorILi2EjESE_ILi1EjENS0_6memory12LoadWithCastILi2EEENSH_13StoreWithCastILi1EEEEEviT_T0_T2_T3_T4_T5_ --------------------------
	.section	.text._ZN2at6native27unrolled_elementwise_kernelINS0_13BinaryFunctorIN3c108BFloat16ES4_S4_ZZZNS0_17atan2_kernel_cudaERNS_18TensorIteratorBaseEENKUlvE_clEvENKUlvE2_clEvEUlS4_S4_E_EESt5arrayIPcLm3EELi4E23TrivialOffsetCalculatorILi2EjESE_ILi1EjENS0_6memory12LoadWithCastILi2EEENSH_13StoreWithCastILi1EEEEEviT_T0_T2_T3_T4_T5_,"ax",@progbits
	.align	128
        .global         _ZN2at6native27unrolled_elementwise_kernelINS0_13BinaryFunctorIN3c108BFloat16ES4_S4_ZZZNS0_17atan2_kernel_cudaERNS_18TensorIteratorBaseEENKUlvE_clEvENKUlvE2_clEvEUlS4_S4_E_EESt5arrayIPcLm3EELi4E23TrivialOffsetCalculatorILi2EjESE_ILi1EjENS0_6memory12LoadWithCastILi2EEENSH_13StoreWithCastILi1EEEEEviT_T0_T2_T3_T4_T5_
        .type           _ZN2at6native27unrolled_elementwise_kernelINS0_13BinaryFunctorIN3c108BFloat16ES4_S4_ZZZNS0_17atan2_kernel_cudaERNS_18TensorIteratorBaseEENKUlvE_clEvENKUlvE2_clEvEUlS4_S4_E_EESt5arrayIPcLm3EELi4E23TrivialOffsetCalculatorILi2EjESE_ILi1EjENS0_6memory12LoadWithCastILi2EEENSH_13StoreWithCastILi1EEEEEviT_T0_T2_T3_T4_T5_,@function
        .size           _ZN2at6native27unrolled_elementwise_kernelINS0_13BinaryFunctorIN3c108BFloat16ES4_S4_ZZZNS0_17atan2_kernel_cudaERNS_18TensorIteratorBaseEENKUlvE_clEvENKUlvE2_clEvEUlS4_S4_E_EESt5arrayIPcLm3EELi4E23TrivialOffsetCalculatorILi2EjESE_ILi1EjENS0_6memory12LoadWithCastILi2EEENSH_13StoreWithCastILi1EEEEEviT_T0_T2_T3_T4_T5_,(.L_x_19677 - _ZN2at6native27unrolled_elementwise_kernelINS0_13BinaryFunctorIN3c108BFloat16ES4_S4_ZZZNS0_17atan2_kernel_cudaERNS_18TensorIteratorBaseEENKUlvE_clEvENKUlvE2_clEvEUlS4_S4_E_EESt5arrayIPcLm3EELi4E23TrivialOffsetCalculatorILi2EjESE_ILi1EjENS0_6memory12LoadWithCastILi2EEENSH_13StoreWithCastILi1EEEEEviT_T0_T2_T3_T4_T5_)
        .other          _ZN2at6native27unrolled_elementwise_kernelINS0_13BinaryFunctorIN3c108BFloat16ES4_S4_ZZZNS0_17atan2_kernel_cudaERNS_18TensorIteratorBaseEENKUlvE_clEvENKUlvE2_clEvEUlS4_S4_E_EESt5arrayIPcLm3EELi4E23TrivialOffsetCalculatorILi2EjESE_ILi1EjENS0_6memory12LoadWithCastILi2EEENSH_13StoreWithCastILi1EEEEEviT_T0_T2_T3_T4_T5_,@"STO_CUDA_ENTRY STV_DEFAULT"
_ZN2at6native27unrolled_elementwise_kernelINS0_13BinaryFunctorIN3c108BFloat16ES4_S4_ZZZNS0_17atan2_kernel_cudaERNS_18TensorIteratorBaseEENKUlvE_clEvENKUlvE2_clEvEUlS4_S4_E_EESt5arrayIPcLm3EELi4E23TrivialOffsetCalculatorILi2EjESE_ILi1EjENS0_6memory12LoadWithCastILi2EEENSH_13StoreWithCastILi1EEEEEviT_T0_T2_T3_T4_T5_:
.text._ZN2at6native27unrolled_elementwise_kernelINS0_13BinaryFunctorIN3c108BFloat16ES4_S4_ZZZNS0_17atan2_kernel_cudaERNS_18TensorIteratorBaseEENKUlvE_clEvENKUlvE2_clEvEUlS4_S4_E_EESt5arrayIPcLm3EELi4E23TrivialOffsetCalculatorILi2EjESE_ILi1EjENS0_6memory12LoadWithCastILi2EEENSH_13StoreWithCastILi1EEEEEviT_T0_T2_T3_T4_T5_:
        /* <DEDUP_REMOVED lines=36> */
.L_x_6636:
[----:B------:R-:W2:Y:S02]  /*0240*/  LDG.E.U8 R4, desc[UR36][R4.64] ;  /* 0x0000002404047981 */ /* 0x000ea4000c1e1100 */
[----:B--2---:R-:W-:-:S04]  /*0250*/  I2FP.F32.U32 R0, R4 ;  /* 0x0000000400007245 */ /* 0x004fc80000201000 */
[----:B------:R-:W-:-:S04]  /*0260*/  F2FP.BF16.F32.PACK_AB R0, RZ, R0 ;  /* 0x00000000ff00723e */ /* 0x000fc800000010ff */
[----:B------:R-:W-:Y:S01]  /*0270*/  PRMT R23, R0, 0x7610, R23 ;  /* 0x0000761000177816 */ /* 0x000fe20000000017 */
[----:B------:R-:W-:Y:S06]  /*0280*/  BRA `(.L_x_6638) ;  /* 0x0000000c00c87947 */ /* 0x000fec0003800000 */
.L_x_6635:
        /* <DEDUP_REMOVED lines=11> */
.L_x_6640:
[----:B------:R-:W2:Y:S02]  /*0340*/  LDG.E R4, desc[UR36][R4.64] ;  /* 0x0000002404047981 */ /* 0x000ea4000c1e1900 */
[----:B--2---:R-:W-:-:S04]  /*0350*/  I2FP.F32.S32 R0, R4 ;  /* 0x0000000400007245 */ /* 0x004fc80000201400 */
[----:B------:R-:W-:-:S04]  /*0360*/  F2FP.BF16.F32.PACK_AB R0, RZ, R0 ;  /* 0x00000000ff00723e */ /* 0x000fc800000010ff */
[----:B------:R-:W-:Y:S01]  /*0370*/  PRMT R23, R0, 0x7610, R23 ;  /* 0x0000761000177816 */ /* 0x000fe20000000017 */
[----:B------:R-:W-:Y:S06]  /*0380*/  BRA `(.L_x_6638) ;  /* 0x0000000c00887947 */ /* 0x000fec0003800000 */
.L_x_6639:
[----:B------:R-:W2:Y:S02]  /*0390*/  LDG.E.U16 R4, desc[UR36][R4.64] ;  /* 0x0000002404047981 */ /* 0x000ea4000c1e1500 */
[----:B--2---:R-:W0:Y:S02]  /*03a0*/  I2F.S16 R0, R4 ;  /* 0x0000000400007306 */ /* 0x004e240000101400 */
[----:B0-----:R-:W-:-:S04]  /*03b0*/  F2FP.BF16.F32.PACK_AB R0, RZ, R0 ;  /* 0x00000000ff00723e */ /* 0x001fc800000010ff */
[----:B------:R-:W-:Y:S01]  /*03c0*/  PRMT R23, R0, 0x7610, R23 ;  /* 0x0000761000177816 */ /* 0x000fe20000000017 */
[----:B------:R-:W-:Y:S06]  /*03d0*/  BRA `(.L_x_6638) ;  /* 0x0000000c00747947 */ /* 0x000fec0003800000 */
.L_x_6634:
        /* <DEDUP_REMOVED lines=9> */
.L_x_6642:
[----:B------:R-:W2:Y:S02]  /*0470*/  LDG.E.U16 R0, desc[UR36][R4.64] ;  /* 0x0000002404007981 */ /* 0x000ea4000c1e1500 */
[----:B--2---:R-:W-:-:S05]  /*0480*/  HADD2.F32 R0, -RZ, R0.H0_H0 ;  /* 0x20000000ff007230 */ /* 0x004fca0000004100 */
[----:B------:R-:W-:-:S04]  /*0490*/  F2FP.BF16.F32.PACK_AB R0, RZ, R0 ;  /* 0x00000000ff00723e */ /* 0x000fc800000010ff */
[----:B------:R-:W-:Y:S01]  /*04a0*/  PRMT R23, R0, 0x7610, R23 ;  /* 0x0000761000177816 */ /* 0x000fe20000000017 */
[----:B------:R-:W-:Y:S06]  /*04b0*/  BRA `(.L_x_6638) ;  /* 0x0000000c003c7947 */ /* 0x000fec0003800000 */
.L_x_6641:
        /* <DEDUP_REMOVED lines=9> */
.L_x_6644:
[----:B------:R-:W2:Y:S02]  /*0550*/  LDG.E.U16 R4, desc[UR36][R4.64] ;  /* 0x0000002404047981 */ /* 0x000ea4000c1e1500 */
[----:B--2---:R-:W-:-:S05]  /*0560*/  HADD2.F32 R0, -RZ, R4.H0_H0 ;  /* 0x20000004ff007230 */ /* 0x004fca0000004100 */
[----:B------:R-:W-:-:S04]  /*0570*/  F2FP.BF16.F32.PACK_AB R0, RZ, R0 ;  /* 0x00000000ff00723e */ /* 0x000fc800000010ff */
[----:B------:R-:W-:Y:S01]  /*0580*/  PRMT R23, R0, 0x7610, R23 ;  /* 0x0000761000177816 */ /* 0x000fe20000000017 */
[----:B------:R-:W-:Y:S06]  /*0590*/  BRA `(.L_x_6638) ;  /* 0x0000000c00047947 */ /* 0x000fec0003800000 */
.L_x_6643:
        /* <DEDUP_REMOVED lines=9> */
.L_x_6633:
        /* <DEDUP_REMOVED lines=14> */
.L_x_6647:
        /* <DEDUP_REMOVED lines=9> */
.L_x_6646:
        /* <DEDUP_REMOVED lines=28> */
.L_x_6649:
        /* <DEDUP_REMOVED lines=15> */
.L_x_6648:
[----:B------:R0:W5:Y:S01]  /*0a50*/  LDG.E.U16 R23, desc[UR36][R4.64] ;  /* 0x0000002404177981 */ /* 0x000162000c1e1500 */
[----:B------:R-:W-:Y:S05]  /*0a60*/  BRA `(.L_x_6638) ;  /* 0x0000000400d07947 */ /* 0x000fea0003800000 */
.L_x_6645:
        /* <DEDUP_REMOVED lines=13> */
.L_x_6652:
        /* <DEDUP_REMOVED lines=21> */
.L_x_6656:
[----:B------:R-:W-:Y:S05]  /*0c90*/  BSYNC B1 ;  /* 0x0000000000017941 */ /* 0x000fea0003800000 */
.L_x_6655:
[----:B------:R-:W-:Y:S01]  /*0ca0*/  LEA R5, R0, 0x3b800000, 0x17 ;  /* 0x3b80000000057811 */ /* 0x000fe200078eb8ff */
[----:B------:R-:W-:-:S05]  /*0cb0*/  IMAD.SHL.U32 R0, R3, 0x100000, RZ ;  /* 0x0010000003007824 */ /* 0x000fca00078e00ff */
[----:B------:R-:W-:-:S07]  /*0cc0*/  LOP3.LUT R0, R5, R0, R6, 0xfe, !PT ;  /* 0x0000000005007212 */ /* 0x000fce00078efe06 */
.L_x_6654:
[----:B------:R-:W-:Y:S05]  /*0cd0*/  BSYNC B0 ;  /* 0x0000000000007941 */ /* 0x000fea0003800000 */
.L_x_6653:
[----:B------:R-:W-:-:S04]  /*0ce0*/  F2FP.BF16.F32.PACK_AB R0, RZ, R0 ;  /* 0x00000000ff00723e */ /* 0x000fc800000010ff */
[----:B------:R-:W-:Y:S01]  /*0cf0*/  PRMT R23, R0, 0x7610, R23 ;  /* 0x0000761000177816 */ /* 0x000fe20000000017 */
[----:B------:R-:W-:Y:S06]  /*0d00*/  BRA `(.L_x_6638) ;  /* 0x0000000400287947 */ /* 0x000fec0003800000 */
.L_x_6651:
        /* <DEDUP_REMOVED lines=21> */
.L_x_6660:
[----:B------:R-:W-:Y:S05]  /*0e60*/  BSYNC B1 ;  /* 0x0000000000017941 */ /* 0x000fea0003800000 */
.L_x_6659:
[----:B------:R-:W-:Y:S01]  /*0e70*/  LEA R5, R0, 0x37800000, 0x17 ;  /* 0x3780000000057811 */ /* 0x000fe200078eb8ff */
[----:B------:R-:W-:-:S05]  /*0e80*/  IMAD.SHL.U32 R0, R3, 0x200000, RZ ;  /* 0x0020000003007824 */ /* 0x000fca00078e00ff */
[----:B------:R-:W-:-:S07]  /*0e90*/  LOP3.LUT R0, R5, R0, R6, 0xfe, !PT ;  /* 0x0000000005007212 */ /* 0x000fce00078efe06 */
.L_x_6658:
[----:B------:R-:W-:Y:S05]  /*0ea0*/  BSYNC B0 ;  /* 0x0000000000007941 */ /* 0x000fea0003800000 */
.L_x_6657:
[----:B------:R-:W-:-:S04]  /*0eb0*/  F2FP.BF16.F32.PACK_AB R0, RZ, R0 ;  /* 0x00000000ff00723e */ /* 0x000fc800000010ff */
[----:B------:R-:W-:Y:S01]  /*0ec0*/  PRMT R23, R0, 0x7610, R23 ;  /* 0x0000761000177816 */ /* 0x000fe20000000017 */
[----:B------:R-:W-:Y:S06]  /*0ed0*/  BRA `(.L_x_6638) ;  /* 0x0000000000b47947 */ /* 0x000fec0003800000 */
.L_x_6650:
        /* <DEDUP_REMOVED lines=14> */
.L_x_6664:
[----:B------:R-:W-:Y:S05]  /*0fc0*/  BSYNC B0 ;  /* 0x0000000000007941 */ /* 0x000fea0003800000 */
.L_x_6663:
[----:B------:R-:W-:-:S04]  /*0fd0*/  F2FP.BF16.F32.PACK_AB R0, RZ, R0 ;  /* 0x00000000ff00723e */ /* 0x000fc800000010ff */
[----:B------:R-:W-:Y:S01]  /*0fe0*/  PRMT R23, R0, 0x7610, R23 ;  /* 0x0000761000177816 */ /* 0x000fe20000000017 */
[----:B------:R-:W-:Y:S06]  /*0ff0*/  BRA `(.L_x_6638) ;  /* 0x00000000006c7947 */ /* 0x000fec0003800000 */
.L_x_6637:
        /* <DEDUP_REMOVED lines=16> */
.L_x_6665:
[----:B------:R-:W-:Y:S01]  /*1100*/  PRMT R23, RZ, 0x7610, R23 ;  /* 0x00007610ff177816 */ /* 0x000fe20000000017 */
[----:B------:R-:W-:Y:S06]  /*1110*/  BRA `(.L_x_6638) ;  /* 0x0000000000247947 */ /* 0x000fec0003800000 */
.L_x_6662:
[----:B------:R-:W2:Y:S02]  /*1120*/  LDG.E.64 R4, desc[UR36][R4.64] ;  /* 0x0000002404047981 */ /* 0x000ea4000c1e1b00 */
[----:B--2---:R-:W0:Y:S02]  /*1130*/  I2F.U64 R0, R4 ;  /* 0x0000000400007312 */ /* 0x004e240000301000 */
[----:B0-----:R-:W-:-:S04]  /*1140*/  F2FP.BF16.F32.PACK_AB R0, RZ, R0 ;  /* 0x00000000ff00723e */ /* 0x001fc800000010ff */
[----:B------:R-:W-:Y:S01]  /*1150*/  PRMT R23, R0, 0x7610, R23 ;  /* 0x0000761000177816 */ /* 0x000fe20000000017 */
[----:B------:R-:W-:Y:S06]  /*1160*/  BRA `(.L_x_6638) ;  /* 0x0000000000107947 */ /* 0x000fec0003800000 */
.L_x_6661:
[----:B------:R-:W2:Y:S02]  /*1170*/  LDG.E R4, desc[UR36][R4.64] ;  /* 0x0000002404047981 */ /* 0x000ea4000c1e1900 */
[----:B--2---:R-:W-:-:S04]  /*1180*/  I2FP.F32.U32 R0, R4 ;  /* 0x0000000400007245 */ /* 0x004fc80000201000 */
[----:B------:R-:W-:-:S04]  /*1190*/  F2FP.BF16.F32.PACK_AB R0, RZ, R0 ;  /* 0x00000000ff00723e */ /* 0x000fc800000010ff */
[----:B------:R-:W-:-:S07]  /*11a0*/  PRMT R23, R0, 0x7610, R23 ;  /* 0x0000761000177816 */ /* 0x000fce0000000017 */
.L_x_6638:
        /* <DEDUP_REMOVED lines=21> */
.L_x_6669:
[----:B------:R-:W2:Y:S02]  /*1300*/  LDG.E.U8 R4, desc[UR36][R4.64] ;  /* 0x0000002404047981 */ /* 0x000ea4000c1e1100 */
[----:B--2---:R-:W-:-:S04]  /*1310*/  I2FP.F32.U32 R0, R4 ;  /* 0x0000000400007245 */ /* 0x004fc80000201000 */
[----:B------:R-:W-:-:S04]  /*1320*/  F2FP.BF16.F32.PACK_AB R0, RZ, R0 ;  /* 0x00000000ff00723e */ /* 0x000fc800000010ff */
[----:B------:R-:W-:Y:S01]  /*1330*/  PRMT R26, R0, 0x7610, R26 ;  /* 0x00007610001a7816 */ /* 0x000fe2000000001a */
[----:B------:R-:W-:Y:S06]  /*1340*/  BRA `(.L_x_6671) ;  /* 0x0000000c00c87947 */ /* 0x000fec0003800000 */
.L_x_6668:
        /* <DEDUP_REMOVED lines=11> */
.L_x_6673:
[----:B------:R-:W2:Y:S02]  /*1400*/  LDG.E R4, desc[UR36][R4.64] ;  /* 0x0000002404047981 */ /* 0x000ea4000c1e1900 */
[----:B--2---:R-:W-:-:S04]  /*1410*/  I2FP.F32.S32 R0, R4 ;  /* 0x0000000400007245 */ /* 0x004fc80000201400 */
[----:B------:R-:W-:-:S04]  /*1420*/  F2FP.BF16.F32.PACK_AB R0, RZ, R0 ;  /* 0x00000000ff00723e */ /* 0x000fc800000010ff */
[----:B------:R-:W-:Y:S01]  /*1430*/  PRMT R26, R0, 0x7610, R26 ;  /* 0x00007610001a7816 */ /* 0x000fe2000000001a */
[----:B------:R-:W-:Y:S06]  /*1440*/  BRA `(.L_x_6671) ;  /* 0x0000000c00887947 */ /* 0x000fec0003800000 */
.L_x_6672:
[----:B------:R-:W2:Y:S02]  /*1450*/  LDG.E.U16 R4, desc[UR36][R4.64] ;  /* 0x0000002404047981 */ /* 0x000ea4000c1e1500 */
[----:B--2---:R-:W0:Y:S02]  /*1460*/  I2F.S16 R0, R4 ;  /* 0x0000000400007306 */ /* 0x004e240000101400 */
[----:B0-----:R-:W-:-:S04]  /*1470*/  F2FP.BF16.F32.PACK_AB R0, RZ, R0 ;  /* 0x00000000ff00723e */ /* 0x001fc800000010ff */
[----:B------:R-:W-:Y:S01]  /*1480*/  PRMT R26, R0, 0x7610, R26 ;  /* 0x00007610001a7816 */ /* 0x000fe2000000001a */
[----:B------:R-:W-:Y:S06]  /*1490*/  BRA `(.L_x_6671) ;  /* 0x0000000c00747947 */ /* 0x000fec0003800000 */
.L_x_6667:
        /* <DEDUP_REMOVED lines=9> */
.L_x_6675:
[----:B------:R-:W2:Y:S02]  /*1530*/  LDG.E.U16 R0, desc[UR36][R4.64] ;  /* 0x0000002404007981 */ /* 0x000ea4000c1e1500 */
[----:B--2---:R-:W-:-:S05]  /*1540*/  HADD2.F32 R0, -RZ, R0.H0_H0 ;  /* 0x20000000ff007230 */ /* 0x004fca0000004100 */
[----:B------:R-:W-:-:S04]  /*1550*/  F2FP.BF16.F32.PACK_AB R0, RZ, R0 ;  /* 0x00000000ff00723e */ /* 0x000fc800000010ff */
[----:B------:R-:W-:Y:S01]  /*1560*/  PRMT R26, R0, 0x7610, R26 ;  /* 0x00007610001a7816 */ /* 0x000fe2000000001a */
[----:B------:R-:W-:Y:S06]  /*1570*/  BRA `(.L_x_6671) ;  /* 0x0000000c003c7947 */ /* 0x000fec0003800000 */
.L_x_6674:
        /* <DEDUP_REMOVED lines=9> */
.L_x_6677:
[----:B------:R-:W2:Y:S02]  /*1610*/  LDG.E.U16 R4, desc[UR36][R4.64] ;  /* 0x0000002404047981 */ /* 0x000ea4000c1e1500 */
[----:B--2---:R-:W-:-:S05]  /*1620*/  HADD2.F32 R0, -RZ, R4.H0_H0 ;  /* 0x20000004ff007230 */ /* 0x004fca0000004100 */
[----:B------:R-:W-:-:S04]  /*1630*/  F2FP.BF16.F32.PACK_AB R0, RZ, R0 ;  /* 0x00000000ff00723e */ /* 0x000fc800000010ff */
[----:B------:R-:W-:Y:S01]  /*1640*/  PRMT R26, R0, 0x7610, R26 ;  /* 0x00007610001a7816 */ /* 0x000fe2000000001a */
[----:B------:R-:W-:Y:S06]  /*1650*/  BRA `(.L_x_6671) ;  /* 0x0000000c00047947 */ /* 0x000fec0003800000 */
.L_x_6676:
        /* <DEDUP_REMOVED lines=9> */
.L_x_6666:
        /* <DEDUP_REMOVED lines=14> */
.L_x_6680:
        /* <DEDUP_REMOVED lines=9> */
.L_x_6679:
        /* <DEDUP_REMOVED lines=28> */
.L_x_6682:
        /* <DEDUP_REMOVED lines=15> */
.L_x_6681:
[----:B------:R0:W5:Y:S01]  /*1b10*/  LDG.E.U16 R26, desc[UR36][R4.64] ;  /* 0x00000024041a7981 */ /* 0x000162000c1e1500 */
[----:B------:R-:W-:Y:S05]  /*1b20*/  BRA `(.L_x_6671) ;  /* 0x0000000400d07947 */ /* 0x000fea0003800000 */
.L_x_6678:
        /* <DEDUP_REMOVED lines=13> */
.L_x_6685:
        /* <DEDUP_REMOVED lines=21> */
.L_x_6689:
[----:B------:R-:W-:Y:S05]  /*1d50*/  BSYNC B1 ;  /* 0x0000000000017941 */ /* 0x000fea0003800000 */
.L_x_6688:
[----:B------:R-:W-:Y:S01]  /*1d60*/  LEA R5, R0, 0x3b800000, 0x17 ;  /* 0x3b80000000057811 */ /* 0x000fe200078eb8ff */
[----:B------:R-:W-:-:S05]  /*1d70*/  IMAD.SHL.U32 R0, R3, 0x100000, RZ ;  /* 0x0010000003007824 */ /* 0x000fca00078e00ff */
[----:B------:R-:W-:-:S07]  /*1d80*/  LOP3.LUT R0, R5, R0, R6, 0xfe, !PT ;  /* 0x0000000005007212 */ /* 0x000fce00078efe06 */
.L_x_6687:
[----:B------:R-:W-:Y:S05]  /*1d90*/  BSYNC B0 ;  /* 0x0000000000007941 */ /* 0x000fea0003800000 */
.L_x_6686:
[----:B------:R-:W-:-:S04]  /*1da0*/  F2FP.BF16.F32.PACK_AB R0, RZ, R0 ;  /* 0x00000000ff00723e */ /* 0x000fc800000010ff */
[----:B------:R-:W-:Y:S01]  /*1db0*/  PRMT R26, R0, 0x7610, R26 ;  /* 0x00007610001a7816 */ /* 0x000fe2000000001a */
[----:B------:R-:W-:Y:S06]  /*1dc0*/  BRA `(.L_x_6671) ;  /* 0x0000000400287947 */ /* 0x000fec0003800000 */
.L_x_6684:
        /* <DEDUP_REMOVED lines=21> */
.L_x_6693:
[----:B------:R-:W-:Y:S05]  /*1f20*/  BSYNC B1 ;  /* 0x0000000000017941 */ /* 0x000fea0003800000 */
.L_x_6692:
[----:B------:R-:W-:Y:S01]  /*1f30*/  LEA R5, R0, 0x37800000, 0x17 ;  /* 0x3780000000057811 */ /* 0x000fe200078eb8ff */
[----:B------:R-:W-:-:S05]  /*1f40*/  IMAD.SHL.U32 R0, R3, 0x200000, RZ ;  /* 0x0020000003007824 */ /* 0x000fca00078e00ff */
[----:B------:R-:W-:-:S07]  /*1f50*/  LOP3.LUT R0, R5, R0, R6, 0xfe, !PT ;  /* 0x0000000005007212 */ /* 0x000fce00078efe06 */
.L_x_6691:
[----:B------:R-:W-:Y:S05]  /*1f60*/  BSYNC B0 ;  /* 0x0000000000007941 */ /* 0x000fea0003800000 */
.L_x_6690:
[----:B------:R-:W-:-:S04]  /*1f70*/  F2FP.BF16.F32.PACK_AB R0, RZ, R0 ;  /* 0x00000000ff00723e */ /* 0x000fc800000010ff */
[----:B------:R-:W-:Y:S01]  /*1f80*/  PRMT R26, R0, 0x7610, R26 ;  /* 0x00007610001a7816 */ /* 0x000fe2000000001a */
[----:B------:R-:W-:Y:S06]  /*1f90*/  BRA `(.L_x_6671) ;  /* 0x0000000000b47947 */ /* 0x000fec0003800000 */
.L_x_6683:
        /* <DEDUP_REMOVED lines=14> */
.L_x_6697:
[----:B------:R-:W-:Y:S05]  /*2080*/  BSYNC B0 ;  /* 0x0000000000007941 */ /* 0x000fea0003800000 */
.L_x_6696:
[----:B------:R-:W-:-:S04]  /*2090*/  F2FP.BF16.F32.PACK_AB R0, RZ, R0 ;  /* 0x00000000ff00723e */ /* 0x000fc800000010ff */
[----:B------:R-:W-:Y:S01]  /*20a0*/  PRMT R26, R0, 0x7610, R26 ;  /* 0x00007610001a7816 */ /* 0x000fe2000000001a */
[----:B------:R-:W-:Y:S06]  /*20b0*/  BRA `(.L_x_6671) ;  /* 0x00000000006c7947 */ /* 0x000fec0003800000 */
.L_x_6670:
        /* <DEDUP_REMOVED lines=16> */
.L_x_6698:
[----:B------:R-:W-:Y:S01]  /*21c0*/  PRMT R26, RZ, 0x7610, R26 ;  /* 0x00007610ff1a7816 */ /* 0x000fe2000000001a */
[----:B------:R-:W-:Y:S06]  /*21d0*/  BRA `(.L_x_6671) ;  /* 0x0000000000247947 */ /* 0x000fec0003800000 */
.L_x_6695:
[----:B------:R-:W2:Y:S02]  /*21e0*/  LDG.E.64 R4, desc[UR36][R4.64] ;  /* 0x0000002404047981 */ /* 0x000ea4000c1e1b00 */
[----:B--2---:R-:W0:Y:S02]  /*21f0*/  I2F.U64 R0, R4 ;  /* 0x0000000400007312 */ /* 0x004e240000301000 */
[----:B0-----:R-:W-:-:S04]  /*2200*/  F2FP.BF16.F32.PACK_AB R0, RZ, R0 ;  /* 0x00000000ff00723e */ /* 0x001fc800000010ff */
[----:B------:R-:W-:Y:S01]  /*2210*/  PRMT R26, R0, 0x7610, R26 ;  /* 0x00007610001a7816 */ /* 0x000fe2000000001a */
[----:B------:R-:W-:Y:S06]  /*2220*/  BRA `(.L_x_6671) ;  /* 0x0000000000107947 */ /* 0x000fec0003800000 */
.L_x_6694:
[----:B------:R-:W2:Y:S02]  /*2230*/  LDG.E R4, desc[UR36][R4.64] ;  /* 0x0000002404047981 */ /* 0x000ea4000c1e1900 */
[----:B--2---:R-:W-:-:S04]  /*2240*/  I2FP.F32.U32 R0, R4 ;  /* 0x0000000400007245 */ /* 0x004fc80000201000 */
[----:B------:R-:W-:-:S04]  /*2250*/  F2FP.BF16.F32.PACK_AB R0, RZ, R0 ;  /* 0x00000000ff00723e */ /* 0x000fc800000010ff */
[----:B------:R-:W-:-:S07]  /*2260*/  PRMT R26, R0, 0x7610, R26 ;  /* 0x00007610001a7816 */ /* 0x000fce000000001a */
.L_x_6671:
[----:B------:R-:W-:-:S07]  /*2270*/  VIADD R29, R29, 0x80 ;  /* 0x000000801d1d7836 */ /* 0x000fce0000000000 */
.L_x_6632:
[----:B------:R-:W-:Y:S05]  /*2280*/  BSYNC B6 ;  /* 0x0000000000067941 */ /* 0x000fea0003800000 */
.L_x_6631:
        /* <DEDUP_REMOVED lines=26> */
.L_x_6704:
[----:B------:R-:W2:Y:S02]  /*2430*/  LDG.E.U8 R4, desc[UR36][R4.64] ;  /* 0x0000002404047981 */ /* 0x000ea4000c1e1100 */
[----:B--2---:R-:W-:-:S04]  /*2440*/  I2FP.F32.U32 R0, R4 ;  /* 0x0000000400007245 */ /* 0x004fc80000201000 */
[----:B------:R-:W-:-:S04]  /*2450*/  F2FP.BF16.F32.PACK_AB R0, RZ, R0 ;  /* 0x00000000ff00723e */ /* 0x000fc800000010ff */
[----:B------:R-:W-:Y:S01]  /*2460*/  PRMT R22, R0, 0x7610, R22 ;  /* 0x0000761000167816 */ /* 0x000fe20000000016 */
[----:B------:R-:W-:Y:S06]  /*2470*/  BRA `(.L_x_6706) ;  /* 0x0000000c00cc7947 */ /* 0x000fec0003800000 */
.L_x_6703:
        /* <DEDUP_REMOVED lines=11> */
.L_x_6708:
[----:B------:R-:W2:Y:S02]  /*2530*/  LDG.E R4, desc[UR36][R4.64] ;  /* 0x0000002404047981 */ /* 0x000ea4000c1e1900 */
[----:B--2---:R-:W-:-:S04]  /*2540*/  I2FP.F32.S32 R0, R4 ;  /* 0x0000000400007245 */ /* 0x004fc80000201400 */
[----:B------:R-:W-:-:S04]  /*2550*/  F2FP.BF16.F32.PACK_AB R0, RZ, R0 ;  /* 0x00000000ff00723e */ /* 0x000fc800000010ff */
[----:B------:R-:W-:Y:S01]  /*2560*/  PRMT R22, R0, 0x7610, R22 ;  /* 0x0000761000167816 */ /* 0x000fe20000000016 */
[----:B------:R-:W-:Y:S06]  /*2570*/  BRA `(.L_x_6706) ;  /* 0x0000000c008c7947 */ /* 0x000fec0003800000 */
.L_x_6707:
[----:B------:R-:W2:Y:S02]  /*2580*/  LDG.E.U16 R4, desc[UR36][R4.64] ;  /* 0x0000002404047981 */ /* 0x000ea4000c1e1500 */
[----:B--2---:R-:W0:Y:S02]  /*2590*/  I2F.S16 R0, R4 ;  /* 0x0000000400007306 */ /* 0x004e240000101400 */
[----:B0-----:R-:W-:-:S04]  /*25a0*/  F2FP.BF16.F32.PACK_AB R0, RZ, R0 ;  /* 0x00000000ff00723e */ /* 0x001fc800000010ff */
[----:B------:R-:W-:Y:S01]  /*25b0*/  PRMT R22, R0, 0x7610, R22 ;  /* 0x0000761000167816 */ /* 0x000fe20000000016 */
[----:B------:R-:W-:Y:S06]  /*25c0*/  BRA `(.L_x_6706) ;  /* 0x0000000c00787947 */ /* 0x000fec0003800000 */
.L_x_6702:
        /* <DEDUP_REMOVED lines=9> */
.L_x_6710:
[----:B------:R-:W2:Y:S02]  /*2660*/  LDG.E.U16 R0, desc[UR36][R4.64] ;  /* 0x0000002404007981 */ /* 0x000ea4000c1e1500 */
[----:B--2---:R-:W-:-:S05]  /*2670*/  HADD2.F32 R0, -RZ, R0.H0_H0 ;  /* 0x20000000ff007230 */ /* 0x004fca0000004100 */
[----:B------:R-:W-:-:S04]  /*2680*/  F2FP.BF16.F32.PACK_AB R0, RZ, R0 ;  /* 0x00000000ff00723e */ /* 0x000fc800000010ff */
[----:B------:R-:W-:Y:S01]  /*2690*/  PRMT R22, R0, 0x7610, R22 ;  /* 0x0000761000167816 */ /* 0x000fe20000000016 */
[----:B------:R-:W-:Y:S06]  /*26a0*/  BRA `(.L_x_6706) ;  /* 0x0000000c00407947 */ /* 0x000fec0003800000 */
.L_x_6709:
        /* <DEDUP_REMOVED lines=9> */
.L_x_6712:
[----:B------:R-:W2:Y:S02]  /*2740*/  LDG.E.U16 R4, desc[UR36][R4.64] ;  /* 0x0000002404047981 */ /* 0x000ea4000c1e1500 */
[----:B--2---:R-:W-:-:S05]  /*2750*/  HADD2.F32 R0, -RZ, R4.H0_H0 ;  /* 0x20000004ff007230 */ /* 0x004fca0000004100 */
[----:B------:R-:W-:-:S04]  /*2760*/  F2FP.BF16.F32.PACK_AB R0, RZ, R0 ;  /* 0x00000000ff00723e */ /* 0x000fc800000010ff */
[----:B------:R-:W-:Y:S01]  /*2770*/  PRMT R22, R0, 0x7610, R22 ;  /* 0x0000761000167816 */ /* 0x000fe20000000016 */
[----:B------:R-:W-:Y:S06]  /*2780*/  BRA `(.L_x_6706) ;  /* 0x0000000c00087947 */ /* 0x000fec0003800000 */
.L_x_6711:
        /* <DEDUP_REMOVED lines=9> */
.L_x_6701:
        /* <DEDUP_REMOVED lines=14> */
.L_x_6715:
        /* <DEDUP_REMOVED lines=9> */
.L_x_6714:
        /* <DEDUP_REMOVED lines=28> */
.L_x_6717:
        /* <DEDUP_REMOVED lines=16> */
.L_x_6716:
[----:B------:R0:W5:Y:S01]  /*2c50*/  LDG.E.U16 R22, desc[UR36][R4.64] ;  /* 0x0000002404167981 */ /* 0x000162000c1e1500 */
[----:B------:R-:W-:Y:S05]  /*2c60*/  BRA `(.L_x_6706) ;  /* 0x0000000400d07947 */ /* 0x000fea0003800000 */
.L_x_6713:
        /* <DEDUP_REMOVED lines=13> */
.L_x_6720:
        /* <DEDUP_REMOVED lines=21> */
.L_x_6724:
[----:B------:R-:W-:Y:S05]  /*2e90*/  BSYNC B1 ;  /* 0x0000000000017941 */ /* 0x000fea0003800000 */
.L_x_6723:
[----:B------:R-:W-:Y:S01]  /*2ea0*/  LEA R5, R0, 0x3b800000, 0x17 ;  /* 0x3b80000000057811 */ /* 0x000fe200078eb8ff */
[----:B------:R-:W-:-:S05]  /*2eb0*/  IMAD.SHL.U32 R0, R3, 0x100000, RZ ;  /* 0x0010000003007824 */ /* 0x000fca00078e00ff */
[----:B------:R-:W-:-:S07]  /*2ec0*/  LOP3.LUT R0, R5, R0, R6, 0xfe, !PT ;  /* 0x0000000005007212 */ /* 0x000fce00078efe06 */
.L_x_6722:
[----:B------:R-:W-:Y:S05]  /*2ed0*/  BSYNC B0 ;  /* 0x0000000000007941 */ /* 0x000fea0003800000 */
.L_x_6721:
[----:B------:R-:W-:-:S04]  /*2ee0*/  F2FP.BF16.F32.PACK_AB R0, RZ, R0 ;  /* 0x00000000ff00723e */ /* 0x000fc800000010ff */
[----:B------:R-:W-:Y:S01]  /*2ef0*/  PRMT R22, R0, 0x7610, R22 ;  /* 0x0000761000167816 */ /* 0x000fe20000000016 */
[----:B------:R-:W-:Y:S06]  /*2f00*/  BRA `(.L_x_6706) ;  /* 0x0000000400287947 */ /* 0x000fec0003800000 */
.L_x_6719:
        /* <DEDUP_REMOVED lines=21> */
.L_x_6728:
[----:B------:R-:W-:Y:S05]  /*3060*/  BSYNC B1 ;  /* 0x0000000000017941 */ /* 0x000fea0003800000 */
.L_x_6727:
[----:B------:R-:W-:Y:S01]  /*3070*/  LEA R5, R0, 0x37800000, 0x17 ;  /* 0x3780000000057811 */ /* 0x000fe200078eb8ff */
[----:B------:R-:W-:-:S05]  /*3080*/  IMAD.SHL.U32 R0, R3, 0x200000, RZ ;  /* 0x0020000003007824 */ /* 0x000fca00078e00ff */
[----:B------:R-:W-:-:S07]  /*3090*/  LOP3.LUT R0, R5, R0, R6, 0xfe, !PT ;  /* 0x0000000005007212 */ /* 0x000fce00078efe06 */
.L_x_6726:
[----:B------:R-:W-:Y:S05]  /*30a0*/  BSYNC B0 ;  /* 0x0000000000007941 */ /* 0x000fea0003800000 */
.L_x_6725:
[----:B------:R-:W-:-:S04]  /*30b0*/  F2FP.BF16.F32.PACK_AB R0, RZ, R0 ;  /* 0x00000000ff00723e */ /* 0x000fc800000010ff */
[----:B------:R-:W-:Y:S01]  /*30c0*/  PRMT R22, R0, 0x7610, R22 ;  /* 0x0000761000167816 */ /* 0x000fe20000000016 */
[----:B------:R-:W-:Y:S06]  /*30d0*/  BRA `(.L_x_6706) ;  /* 0x0000000000b47947 */ /* 0x000fec0003800000 */
.L_x_6718:
        /* <DEDUP_REMOVED lines=14> */
.L_x_6732:
[----:B------:R-:W-:Y:S05]  /*31c0*/  BSYNC B0 ;  /* 0x0000000000007941 */ /* 0x000fea0003800000 */
.L_x_6731:
[----:B------:R-:W-:-:S04]  /*31d0*/  F2FP.BF16.F32.PACK_AB R0, RZ, R0 ;  /* 0x00000000ff00723e */ /* 0x000fc800000010ff */
[----:B------:R-:W-:Y:S01]  /*31e0*/  PRMT R22, R0, 0x7610, R22 ;  /* 0x0000761000167816 */ /* 0x000fe20000000016 */
[----:B------:R-:W-:Y:S06]  /*31f0*/  BRA `(.L_x_6706) ;  /* 0x00000000006c7947 */ /* 0x000fec0003800000 */
.L_x_6705:
        /* <DEDUP_REMOVED lines=16> */
.L_x_6733:
[----:B------:R-:W-:Y:S01]  /*3300*/  PRMT R22, RZ, 0x7610, R22 ;  /* 0x00007610ff167816 */ /* 0x000fe20000000016 */
[----:B------:R-:W-:Y:S06]  /*3310*/  BRA `(.L_x_6706) ;  /* 0x0000000000247947 */ /* 0x000fec0003800000 */
.L_x_6730:
[----:B------:R-:W2:Y:S02]  /*3320*/  LDG.E.64 R4, desc[UR36][R4.64] ;  /* 0x0000002404047981 */ /* 0x000ea4000c1e1b00 */
[----:B--2---:R-:W0:Y:S02]  /*3330*/  I2F.U64 R0, R4 ;  /* 0x0000000400007312 */ /* 0x004e240000301000 */
[----:B0-----:R-:W-:-:S04]  /*3340*/  F2FP.BF16.F32.PACK_AB R0, RZ, R0 ;  /* 0x00000000ff00723e */ /* 0x001fc800000010ff */
[----:B------:R-:W-:Y:S01]  /*3350*/  PRMT R22, R0, 0x7610, R22 ;  /* 0x0000761000167816 */ /* 0x000fe20000000016 */
[----:B------:R-:W-:Y:S06]  /*3360*/  BRA `(.L_x_6706) ;  /* 0x0000000000107947 */ /* 0x000fec0003800000 */
.L_x_6729:
[----:B------:R-:W2:Y:S02]  /*3370*/  LDG.E R4, desc[UR36][R4.64] ;  /* 0x0000002404047981 */ /* 0x000ea4000c1e1900 */
[----:B--2---:R-:W-:-:S04]  /*3380*/  I2FP.F32.U32 R0, R4 ;  /* 0x0000000400007245 */ /* 0x004fc80000201000 */
[----:B------:R-:W-:-:S04]  /*3390*/  F2FP.BF16.F32.PACK_AB R0, RZ, R0 ;  /* 0x00000000ff00723e */ /* 0x000fc800000010ff */
[----:B------:R-:W-:-:S07]  /*33a0*/  PRMT R22, R0, 0x7610, R22 ;  /* 0x0000761000167816 */ /* 0x000fce0000000016 */
.L_x_6706:
        /* <DEDUP_REMOVED lines=21> */
.L_x_6737:
[----:B------:R-:W2:Y:S02]  /*3500*/  LDG.E.U8 R4, desc[UR36][R4.64] ;  /* 0x0000002404047981 */ /* 0x000ea4000c1e1100 */
[----:B--2---:R-:W-:-:S04]  /*3510*/  I2FP.F32.U32 R0, R4 ;  /* 0x0000000400007245 */ /* 0x004fc80000201000 */
[----:B------:R-:W-:-:S04]  /*3520*/  F2FP.BF16.F32.PACK_AB R0, RZ, R0 ;  /* 0x00000000ff00723e */ /* 0x000fc800000010ff */
[----:B------:R-:W-:Y:S01]  /*3530*/  PRMT R24, R0, 0x7610, R24 ;  /* 0x0000761000187816 */ /* 0x000fe20000000018 */
[----:B------:R-:W-:Y:S06]  /*3540*/  BRA `(.L_x_6739) ;  /* 0x0000000c00c87947 */ /* 0x000fec0003800000 */
.L_x_6736:
        /* <DEDUP_REMOVED lines=11> */
.L_x_6741:
[----:B------:R-:W2:Y:S02]  /*3600*/  LDG.E R4, desc[UR36][R4.64] ;  /* 0x0000002404047981 */ /* 0x000ea4000c1e1900 */
[----:B--2---:R-:W-:-:S04]  /*3610*/  I2FP.F32.S32 R0, R4 ;  /* 0x0000000400007245 */ /* 0x004fc80000201400 */
[----:B------:R-:W-:-:S04]  /*3620*/  F2FP.BF16.F32.PACK_AB R0, RZ, R0 ;  /* 0x00000000ff00723e */ /* 0x000fc800000010ff */
[----:B------:R-:W-:Y:S01]  /*3630*/  PRMT R24, R0, 0x7610, R24 ;  /* 0x0000761000187816 */ /* 0x000fe20000000018 */
[----:B------:R-:W-:Y:S06]  /*3640*/  BRA `(.L_x_6739) ;  /* 0x0000000c00887947 */ /* 0x000fec0003800000 */
.L_x_6740:
[----:B------:R-:W2:Y:S02]  /*3650*/  LDG.E.U16 R4, desc[UR36][R4.64] ;  /* 0x0000002404047981 */ /* 0x000ea4000c1e1500 */
[----:B--2---:R-:W0:Y:S02]  /*3660*/  I2F.S16 R0, R4 ;  /* 0x0000000400007306 */ /* 0x004e240000101400 */
[----:B0-----:R-:W-:-:S04]  /*3670*/  F2FP.BF16.F32.PACK_AB R0, RZ, R0 ;  /* 0x00000000ff00723e */ /* 0x001fc800000010ff */
[----:B------:R-:W-:Y:S01]  /*3680*/  PRMT R24, R0, 0x7610, R24 ;  /* 0x0000761000187816 */ /* 0x000fe20000000018 */
[----:B------:R-:W-:Y:S06]  /*3690*/  BRA `(.L_x_6739) ;  /* 0x0000000c00747947 */ /* 0x000fec0003800000 */
.L_x_6735:
        /* <DEDUP_REMOVED lines=9> */
.L_x_6743:
[----:B------:R-:W2:Y:S02]  /*3730*/  LDG.E.U16 R0, desc[UR36][R4.64] ;  /* 0x0000002404007981 */ /* 0x000ea4000c1e1500 */
[----:B--2---:R-:W-:-:S05]  /*3740*/  HADD2.F32 R0, -RZ, R0.H0_H0 ;  /* 0x20000000ff007230 */ /* 0x004fca0000004100 */
[----:B------:R-:W-:-:S04]  /*3750*/  F2FP.BF16.F32.PACK_AB R0, RZ, R0 ;  /* 0x00000000ff00723e */ /* 0x000fc800000010ff */
[----:B------:R-:W-:Y:S01]  /*3760*/  PRMT R24, R0, 0x7610, R24 ;  /* 0x0000761000187816 */ /* 0x000fe20000000018 */
[----:B------:R-:W-:Y:S06]  /*3770*/  BRA `(.L_x_6739) ;  /* 0x0000000c003c7947 */ /* 0x000fec0003800000 */
.L_x_6742:
        /* <DEDUP_REMOVED lines=9> */
.L_x_6745:
[----:B------:R-:W2:Y:S02]  /*3810*/  LDG.E.U16 R4, desc[UR36][R4.64] ;  /* 0x0000002404047981 */ /* 0x000ea4000c1e1500 */
[----:B--2---:R-:W-:-:S05]  /*3820*/  HADD2.F32 R0, -RZ, R4.H0_H0 ;  /* 0x20000004ff007230 */ /* 0x004fca0000004100 */
[----:B------:R-:W-:-:S04]  /*3830*/  F2FP.BF16.F32.PACK_AB R0, RZ, R0 ;  /* 0x00000000ff00723e */ /* 0x000fc800000010ff */
[----:B------:R-:W-:Y:S01]  /*3840*/  PRMT R24, R0, 0x7610, R24 ;  /* 0x0000761000187816 */ /* 0x000fe20000000018 */
[----:B------:R-:W-:Y:S06]  /*3850*/  BRA `(.L_x_6739) ;  /* 0x0000000c00047947 */ /* 0x000fec0003800000 */
.L_x_6744:
        /* <DEDUP_REMOVED lines=9> */
.L_x_6734:
        /* <DEDUP_REMOVED lines=14> */
.L_x_6748:
        /* <DEDUP_REMOVED lines=9> */
.L_x_6747:
        /* <DEDUP_REMOVED lines=28> */
.L_x_6750:
        /* <DEDUP_REMOVED lines=15> */
.L_x_6749:
[----:B------:R0:W5:Y:S01]  /*3d10*/  LDG.E.U16 R24, desc[UR36][R4.64] ;  /* 0x0000002404187981 */ /* 0x000162000c1e1500 */
[----:B------:R-:W-:Y:S05]  /*3d20*/  BRA `(.L_x_6739) ;  /* 0x0000000400d07947 */ /* 0x000fea0003800000 */
.L_x_6746:
        /* <DEDUP_REMOVED lines=13> */
.L_x_6753:
        /* <DEDUP_REMOVED lines=21> */
.L_x_6757:
[----:B------:R-:W-:Y:S05]  /*3f50*/  BSYNC B1 ;  /* 0x0000000000017941 */ /* 0x000fea0003800000 */
.L_x_6756:
[----:B------:R-:W-:Y:S01]  /*3f60*/  LEA R5, R0, 0x3b800000, 0x17 ;  /* 0x3b80000000057811 */ /* 0x000fe200078eb8ff */
[----:B------:R-:W-:-:S05]  /*3f70*/  IMAD.SHL.U32 R0, R3, 0x100000, RZ ;  /* 0x0010000003007824 */ /* 0x000fca00078e00ff */
[----:B------:R-:W-:-:S07]  /*3f80*/  LOP3.LUT R0, R5, R0, R6, 0xfe, !PT ;  /* 0x0000000005007212 */ /* 0x000fce00078efe06 */
.L_x_6755:
[----:B------:R-:W-:Y:S05]  /*3f90*/  BSYNC B0 ;  /* 0x0000000000007941 */ /* 0x000fea0003800000 */
.L_x_6754:
[----:B------:R-:W-:-:S04]  /*3fa0*/  F2FP.BF16.F32.PACK_AB R0, RZ, R0 ;  /* 0x00000000ff00723e */ /* 0x000fc800000010ff */
[----:B------:R-:W-:Y:S01]  /*3fb0*/  PRMT R24, R0, 0x7610, R24 ;  /* 0x0000761000187816 */ /* 0x000fe20000000018 */
[----:B------:R-:W-:Y:S06]  /*3fc0*/  BRA `(.L_x_6739) ;  /* 0x0000000400287947 */ /* 0x000fec0003800000 */
.L_x_6752:
        /* <DEDUP_REMOVED lines=21> */
.L_x_6761:
[----:B------:R-:W-:Y:S05]  /*4120*/  BSYNC B1 ;  /* 0x0000000000017941 */ /* 0x000fea0003800000 */
.L_x_6760:
[----:B------:R-:W-:Y:S01]  /*4130*/  LEA R5, R0, 0x37800000, 0x17 ;  /* 0x3780000000057811 */ /* 0x000fe200078eb8ff */
[----:B------:R-:W-:-:S05]  /*4140*/  IMAD.SHL.U32 R0, R3, 0x200000, RZ ;  /* 0x0020000003007824 */ /* 0x000fca00078e00ff */
[----:B------:R-:W-:-:S07]  /*4150*/  LOP3.LUT R0, R5, R0, R6, 0xfe, !PT ;  /* 0x0000000005007212 */ /* 0x000fce00078efe06 */
.L_x_6759:
[----:B------:R-:W-:Y:S05]  /*4160*/  BSYNC B0 ;  /* 0x0000000000007941 */ /* 0x000fea0003800000 */
.L_x_6758:
[----:B------:R-:W-:-:S04]  /*4170*/  F2FP.BF16.F32.PACK_AB R0, RZ, R0 ;  /* 0x00000000ff00723e */ /* 0x000fc800000010ff */
[----:B------:R-:W-:Y:S01]  /*4180*/  PRMT R24, R0, 0x7610, R24 ;  /* 0x0000761000187816 */ /* 0x000fe20000000018 */
[----:B------:R-:W-:Y:S06]  /*4190*/  BRA `(.L_x_6739) ;  /* 0x0000000000b47947 */ /* 0x000fec0003800000 */
.L_x_6751:
        /* <DEDUP_REMOVED lines=14> */
.L_x_6765:
[----:B------:R-:W-:Y:S05]  /*4280*/  BSYNC B0 ;  /* 0x0000000000007941 */ /* 0x000fea0003800000 */
.L_x_6764:
[----:B------:R-:W-:-:S04]  /*4290*/  F2FP.BF16.F32.PACK_AB R0, RZ, R0 ;  /* 0x00000000ff00723e */ /* 0x000fc800000010ff */
[----:B------:R-:W-:Y:S01]  /*42a0*/  PRMT R24, R0, 0x7610, R24 ;  /* 0x0000761000187816 */ /* 0x000fe20000000018 */
[----:B------:R-:W-:Y:S06]  /*42b0*/  BRA `(.L_x_6739) ;  /* 0x00000000006c7947 */ /* 0x000fec0003800000 */
.L_x_6738:
        /* <DEDUP_REMOVED lines=16> */
.L_x_6766:
[----:B------:R-:W-:Y:S01]  /*43c0*/  PRMT R24, RZ, 0x7610, R24 ;  /* 0x00007610ff187816 */ /* 0x000fe20000000018 */
[----:B------:R-:W-:Y:S06]  /*43d0*/  BRA `(.L_x_6739) ;  /* 0x0000000000247947 */ /* 0x000fec0003800000 */
.L_x_6763:
[----:B------:R-:W2:Y:S02]  /*43e0*/  LDG.E.64 R4, desc[UR36][R4.64] ;  /* 0x0000002404047981 */ /* 0x000ea4000c1e1b00 */
[----:B--2---:R-:W0:Y:S02]  /*43f0*/  I2F.U64 R0, R4 ;  /* 0x0000000400007312 */ /* 0x004e240000301000 */
[----:B0-----:R-:W-:-:S04]  /*4400*/  F2FP.BF16.F32.PACK_AB R0, RZ, R0 ;  /* 0x00000000ff00723e */ /* 0x001fc800000010ff */
[----:B------:R-:W-:Y:S01]  /*4410*/  PRMT R24, R0, 0x7610, R24 ;  /* 0x0000761000187816 */ /* 0x000fe20000000018 */
[----:B------:R-:W-:Y:S06]  /*4420*/  BRA `(.L_x_6739) ;  /* 0x0000000000107947 */ /* 0x000fec0003800000 */
.L_x_6762:
[----:B------:R-:W2:Y:S02]  /*4430*/  LDG.E R4, desc[UR36][R4.64] ;  /* 0x0000002404047981 */ /* 0x000ea4000c1e1900 */
[----:B--2---:R-:W-:-:S04]  /*4440*/  I2FP.F32.U32 R0, R4 ;  /* 0x0000000400007245 */ /* 0x004fc80000201000 */
[----:B------:R-:W-:-:S04]  /*4450*/  F2FP.BF16.F32.PACK_AB R0, RZ, R0 ;  /* 0x00000000ff00723e */ /* 0x000fc800000010ff */
[----:B------:R-:W-:-:S07]  /*4460*/  PRMT R24, R0, 0x7610, R24 ;  /* 0x0000761000187816 */ /* 0x000fce0000000018 */
.L_x_6739:
[----:B------:R-:W-:-:S07]  /*4470*/  VIADD R29, R29, 0x80 ;  /* 0x000000801d1d7836 */ /* 0x000fce0000000000 */
.L_x_6700:
[----:B------:R-:W-:Y:S05]  /*4480*/  BSYNC B6 ;  /* 0x0000000000067941 */ /* 0x000fea0003800000 */
.L_x_6699:
        /* <DEDUP_REMOVED lines=28> */
.L_x_6772:
[----:B------:R-:W2:Y:S02]  /*4650*/  LDG.E.U8 R4, desc[UR36][R4.64] ;  /* 0x0000002404047981 */ /* 0x000ea4000c1e1100 */
[----:B--2---:R-:W-:-:S04]  /*4660*/  I2FP.F32.U32 R0, R4 ;  /* 0x0000000400007245 */ /* 0x004fc80000201000 */
[----:B------:R-:W-:-:S04]  /*4670*/  F2FP.BF16.F32.PACK_AB R0, RZ, R0 ;  /* 0x00000000ff00723e */ /* 0x000fc800000010ff */
[----:B------:R-:W-:Y:S01]  /*4680*/  PRMT R17, R0, 0x7610, R17 ;  /* 0x0000761000117816 */ /* 0x000fe20000000011 */
[----:B------:R-:W-:Y:S06]  /*4690*/  BRA `(.L_x_6774) ;  /* 0x0000000c00c87947 */ /* 0x000fec0003800000 */
.L_x_6771:
        /* <DEDUP_REMOVED lines=11> */
.L_x_6776:
[----:B------:R-:W2:Y:S02]  /*4750*/  LDG.E R4, desc[UR36][R4.64] ;  /* 0x0000002404047981 */ /* 0x000ea4000c1e1900 */
[----:B--2---:R-:W-:-:S04]  /*4760*/  I2FP.F32.S32 R0, R4 ;  /* 0x0000000400007245 */ /* 0x004fc80000201400 */
[----:B------:R-:W-:-:S04]  /*4770*/  F2FP.BF16.F32.PACK_AB R0, RZ, R0 ;  /* 0x00000000ff00723e */ /* 0x000fc800000010ff */
[----:B------:R-:W-:Y:S01]  /*4780*/  PRMT R17, R0, 0x7610, R17 ;  /* 0x0000761000117816 */ /* 0x000fe20000000011 */
[----:B------:R-:W-:Y:S06]  /*4790*/  BRA `(.L_x_6774) ;  /* 0x0000000c00887947 */ /* 0x000fec0003800000 */
.L_x_6775:
[----:B------:R-:W2:Y:S02]  /*47a0*/  LDG.E.U16 R4, desc[UR36][R4.64] ;  /* 0x0000002404047981 */ /* 0x000ea4000c1e1500 */
[----:B--2---:R-:W0:Y:S02]  /*47b0*/  I2F.S16 R0, R4 ;  /* 0x0000000400007306 */ /* 0x004e240000101400 */
[----:B0-----:R-:W-:-:S04]  /*47c0*/  F2FP.BF16.F32.PACK_AB R0, RZ, R0 ;  /* 0x00000000ff00723e */ /* 0x001fc800000010ff */
[----:B------:R-:W-:Y:S01]  /*47d0*/  PRMT R17, R0, 0x7610, R17 ;  /* 0x0000761000117816 */ /* 0x000fe20000000011 */
[----:B------:R-:W-:Y:S06]  /*47e0*/  BRA `(.L_x_6774) ;  /* 0x0000000c00747947 */ /* 0x000fec0003800000 */
.L_x_6770:
        /* <DEDUP_REMOVED lines=9> */
.L_x_6778:
[----:B------:R-:W2:Y:S02]  /*4880*/  LDG.E.U16 R0, desc[UR36][R4.64] ;  /* 0x0000002404007981 */ /* 0x000ea4000c1e1500 */
[----:B--2---:R-:W-:-:S05]  /*4890*/  HADD2.F32 R0, -RZ, R0.H0_H0 ;  /* 0x20000000ff007230 */ /* 0x004fca0000004100 */
[----:B------:R-:W-:-:S04]  /*48a0*/  F2FP.BF16.F32.PACK_AB R0, RZ, R0 ;  /* 0x00000000ff00723e */ /* 0x000fc800000010ff */
[----:B------:R-:W-:Y:S01]  /*48b0*/  PRMT R17, R0, 0x7610, R17 ;  /* 0x0000761000117816 */ /* 0x000fe20000000011 */
[----:B------:R-:W-:Y:S06]  /*48c0*/  BRA `(.L_x_6774) ;  /* 0x0000000c003c7947 */ /* 0x000fec0003800000 */
.L_x_6777:
        /* <DEDUP_REMOVED lines=9> */
.L_x_6780:
[----:B------:R-:W2:Y:S02]  /*4960*/  LDG.E.U16 R4, desc[UR36][R4.64] ;  /* 0x0000002404047981 */ /* 0x000ea4000c1e1500 */
[----:B--2---:R-:W-:-:S05]  /*4970*/  HADD2.F32 R0, -RZ, R4.H0_H0 ;  /* 0x20000004ff007230 */ /* 0x004fca0000004100 */
[----:B------:R-:W-:-:S04]  /*4980*/  F2FP.BF16.F32.PACK_AB R0, RZ, R0 ;  /* 0x00000000ff00723e */ /* 0x000fc800000010ff */
[----:B------:R-:W-:Y:S01]  /*4990*/  PRMT R17, R0, 0x7610, R17 ;  /* 0x0000761000117816 */ /* 0x000fe20000000011 */
[----:B------:R-:W-:Y:S06]  /*49a0*/  BRA `(.L_x_6774) ;  /* 0x0000000c00047947 */ /* 0x000fec0003800000 */
.L_x_6779:
        /* <DEDUP_REMOVED lines=9> */
.L_x_6769:
        /* <DEDUP_REMOVED lines=14> */
.L_x_6783:
        /* <DEDUP_REMOVED lines=9> */
.L_x_6782:
        /* <DEDUP_REMOVED lines=28> */
.L_x_6785:
        /* <DEDUP_REMOVED lines=15> */
.L_x_6784:
[----:B------:R0:W5:Y:S01]  /*4e60*/  LDG.E.U16 R17, desc[UR36][R4.64] ;  /* 0x0000002404117981 */ /* 0x000162000c1e1500 */
[----:B------:R-:W-:Y:S05]  /*4e70*/  BRA `(.L_x_6774) ;  /* 0x0000000400d07947 */ /* 0x000fea0003800000 */
.L_x_6781:
        /* <DEDUP_REMOVED lines=13> */
.L_x_6788:
        /* <DEDUP_REMOVED lines=21> */
.L_x_6792:
[----:B------:R-:W-:Y:S05]  /*50a0*/  BSYNC B1 ;  /* 0x0000000000017941 */ /* 0x000fea0003800000 */
.L_x_6791:
[----:B------:R-:W-:Y:S01]  /*50b0*/  LEA R5, R0, 0x3b800000, 0x17 ;  /* 0x3b80000000057811 */ /* 0x000fe200078eb8ff */
[----:B------:R-:W-:-:S05]  /*50c0*/  IMAD.SHL.U32 R0, R3, 0x100000, RZ ;  /* 0x0010000003007824 */ /* 0x000fca00078e00ff */
[----:B------:R-:W-:-:S07]  /*50d0*/  LOP3.LUT R0, R5, R0, R6, 0xfe, !PT ;  /* 0x0000000005007212 */ /* 0x000fce00078efe06 */
.L_x_6790:
[----:B------:R-:W-:Y:S05]  /*50e0*/  BSYNC B0 ;  /* 0x0000000000007941 */ /* 0x000fea0003800000 */
.L_x_6789:
[----:B------:R-:W-:-:S04]  /*50f0*/  F2FP.BF16.F32.PACK_AB R0, RZ, R0 ;  /* 0x00000000ff00723e */ /* 0x000fc800000010ff */
[----:B------:R-:W-:Y:S01]  /*5100*/  PRMT R17, R0, 0x7610, R17 ;  /* 0x0000761000117816 */ /* 0x000fe20000000011 */
[----:B------:R-:W-:Y:S06]  /*5110*/  BRA `(.L_x_6774) ;  /* 0x0000000400287947 */ /* 0x000fec0003800000 */
.L_x_6787:
        /* <DEDUP_REMOVED lines=21> */
.L_x_6796:
[----:B------:R-:W-:Y:S05]  /*5270*/  BSYNC B1 ;  /* 0x0000000000017941 */ /* 0x000fea0003800000 */
.L_x_6795:
[----:B------:R-:W-:Y:S01]  /*5280*/  LEA R5, R0, 0x37800000, 0x17 ;  /* 0x3780000000057811 */ /* 0x000fe200078eb8ff */
[----:B------:R-:W-:-:S05]  /*5290*/  IMAD.SHL.U32 R0, R3, 0x200000, RZ ;  /* 0x0020000003007824 */ /* 0x000fca00078e00ff */
[----:B------:R-:W-:-:S07]  /*52a0*/  LOP3.LUT R0, R5, R0, R6, 0xfe, !PT ;  /* 0x0000000005007212 */ /* 0x000fce00078efe06 */
.L_x_6794:
[----:B------:R-:W-:Y:S05]  /*52b0*/  BSYNC B0 ;  /* 0x0000000000007941 */ /* 0x000fea0003800000 */
.L_x_6793:
[----:B------:R-:W-:-:S04]  /*52c0*/  F2FP.BF16.F32.PACK_AB R0, RZ, R0 ;  /* 0x00000000ff00723e */ /* 0x000fc800000010ff */
[----:B------:R-:W-:Y:S01]  /*52d0*/  PRMT R17, R0, 0x7610, R17 ;  /* 0x0000761000117816 */ /* 0x000fe20000000011 */
[----:B------:R-:W-:Y:S06]  /*52e0*/  BRA `(.L_x_6774) ;  /* 0x0000000000b47947 */ /* 0x000fec0003800000 */
.L_x_6786:
        /* <DEDUP_REMOVED lines=14> */
.L_x_6800:
[----:B------:R-:W-:Y:S05]  /*53d0*/  BSYNC B0 ;  /* 0x0000000000007941 */ /* 0x000fea0003800000 */
.L_x_6799:
[----:B------:R-:W-:-:S04]  /*53e0*/  F2FP.BF16.F32.PACK_AB R0, RZ, R0 ;  /* 0x00000000ff00723e */ /* 0x000fc800000010ff */
[----:B------:R-:W-:Y:S01]  /*53f0*/  PRMT R17, R0, 0x7610, R17 ;  /* 0x0000761000117816 */ /* 0x000fe20000000011 */
[----:B------:R-:W-:Y:S06]  /*5400*/  BRA `(.L_x_6774) ;  /* 0x00000000006c7947 */ /* 0x000fec0003800000 */
.L_x_6773:
        /* <DEDUP_REMOVED lines=16> */
.L_x_6801:
[----:B------:R-:W-:Y:S01]  /*5510*/  PRMT R17, RZ, 0x7610, R17 ;  /* 0x00007610ff117816 */ /* 0x000fe20000000011 */
[----:B------:R-:W-:Y:S06]  /*5520*/  BRA `(.L_x_6774) ;  /* 0x0000000000247947 */ /* 0x000fec0003800000 */
.L_x_6798:
[----:B------:R-:W2:Y:S02]  /*5530*/  LDG.E.64 R4, desc[UR36][R4.64] ;  /* 0x0000002404047981 */ /* 0x000ea4000c1e1b00 */
[----:B--2---:R-:W0:Y:S02]  /*5540*/  I2F.U64 R0, R4 ;  /* 0x0000000400007312 */ /* 0x004e240000301000 */
[----:B0-----:R-:W-:-:S04]  /*5550*/  F2FP.BF16.F32.PACK_AB R0, RZ, R0 ;  /* 0x00000000ff00723e */ /* 0x001fc800000010ff */
[----:B------:R-:W-:Y:S01]  /*5560*/  PRMT R17, R0, 0x7610, R17 ;  /* 0x0000761000117816 */ /* 0x000fe20000000011 */
[----:B------:R-:W-:Y:S06]  /*5570*/  BRA `(.L_x_6774) ;  /* 0x0000000000107947 */ /* 0x000fec0003800000 */
.L_x_6797:
[----:B------:R-:W2:Y:S02]  /*5580*/  LDG.E R4, desc[UR36][R4.64] ;  /* 0x0000002404047981 */ /* 0x000ea4000c1e1900 */
[----:B--2---:R-:W-:-:S04]  /*5590*/  I2FP.F32.U32 R0, R4 ;  /* 0x0000000400007245 */ /* 0x004fc80000201000 */
[----:B------:R-:W-:-:S04]  /*55a0*/  F2FP.BF16.F32.PACK_AB R0, RZ, R0 ;  /* 0x00000000ff00723e */ /* 0x000fc800000010ff */
[----:B------:R-:W-:-:S07]  /*55b0*/  PRMT R17, R0, 0x7610, R17 ;  /* 0x0000761000117816 */ /* 0x000fce0000000011 */
.L_x_6774:
        /* <DEDUP_REMOVED lines=21> */
.L_x_6805:
[----:B------:R-:W2:Y:S02]  /*5710*/  LDG.E.U8 R4, desc[UR36][R4.64] ;  /* 0x0000002404047981 */ /* 0x000ea4000c1e1100 */
[----:B--2---:R-:W-:-:S04]  /*5720*/  I2FP.F32.U32 R0, R4 ;  /* 0x0000000400007245 */ /* 0x004fc80000201000 */
[----:B------:R-:W-:-:S04]  /*5730*/  F2FP.BF16.F32.PACK_AB R0, RZ, R0 ;  /* 0x00000000ff00723e */ /* 0x000fc800000010ff */
[----:B------:R-:W-:Y:S01]  /*5740*/  PRMT R19, R0, 0x7610, R19 ;  /* 0x0000761000137816 */ /* 0x000fe20000000013 */
[----:B------:R-:W-:Y:S06]  /*5750*/  BRA `(.L_x_6807) ;  /* 0x0000000c00c87947 */ /* 0x000fec0003800000 */
.L_x_6804:
        /* <DEDUP_REMOVED lines=11> */
.L_x_6809:
[----:B------:R-:W2:Y:S02]  /*5810*/  LDG.E R4, desc[UR36][R4.64] ;  /* 0x0000002404047981 */ /* 0x000ea4000c1e1900 */
[----:B--2---:R-:W-:-:S04]  /*5820*/  I2FP.F32.S32 R0, R4 ;  /* 0x0000000400007245 */ /* 0x004fc80000201400 */
[----:B------:R-:W-:-:S04]  /*5830*/  F2FP.BF16.F32.PACK_AB R0, RZ, R0 ;  /* 0x00000000ff00723e */ /* 0x000fc800000010ff */
[----:B------:R-:W-:Y:S01]  /*5840*/  PRMT R19, R0, 0x7610, R19 ;  /* 0x0000761000137816 */ /* 0x000fe20000000013 */
[----:B------:R-:W-:Y:S06]  /*5850*/  BRA `(.L_x_6807) ;  /* 0x0000000c00887947 */ /* 0x000fec0003800000 */
.L_x_6808:
[----:B------:R-:W2:Y:S02]  /*5860*/  LDG.E.U16 R4, desc[UR36][R4.64] ;  /* 0x0000002404047981 */ /* 0x000ea4000c1e1500 */
[----:B--2---:R-:W0:Y:S02]  /*5870*/  I2F.S16 R0, R4 ;  /* 0x0000000400007306 */ /* 0x004e240000101400 */
[----:B0-----:R-:W-:-:S04]  /*5880*/  F2FP.BF16.F32.PACK_AB R0, RZ, R0 ;  /* 0x00000000ff00723e */ /* 0x001fc800000010ff */
[----:B------:R-:W-:Y:S01]  /*5890*/  PRMT R19, R0, 0x7610, R19 ;  /* 0x0000761000137816 */ /* 0x000fe20000000013 */
[----:B------:R-:W-:Y:S06]  /*58a0*/  BRA `(.L_x_6807) ;  /* 0x0000000c00747947 */ /* 0x000fec0003800000 */
.L_x_6803:
        /* <DEDUP_REMOVED lines=9> */
.L_x_6811:
[----:B------:R-:W2:Y:S02]  /*5940*/  LDG.E.U16 R0, desc[UR36][R4.64] ;  /* 0x0000002404007981 */ /* 0x000ea4000c1e1500 */
[----:B--2---:R-:W-:-:S05]  /*5950*/  HADD2.F32 R0, -RZ, R0.H0_H0 ;  /* 0x20000000ff007230 */ /* 0x004fca0000004100 */
[----:B------:R-:W-:-:S04]  /*5960*/  F2FP.BF16.F32.PACK_AB R0, RZ, R0 ;  /* 0x00000000ff00723e */ /* 0x000fc800000010ff */
[----:B------:R-:W-:Y:S01]  /*5970*/  PRMT R19, R0, 0x7610, R19 ;  /* 0x0000761000137816 */ /* 0x000fe20000000013 */
[----:B------:R-:W-:Y:S06]  /*5980*/  BRA `(.L_x_6807) ;  /* 0x0000000c003c7947 */ /* 0x000fec0003800000 */
.L_x_6810:
        /* <DEDUP_REMOVED lines=9> */
.L_x_6813:
[----:B------:R-:W2:Y:S02]  /*5a20*/  LDG.E.U16 R4, desc[UR36][R4.64] ;  /* 0x0000002404047981 */ /* 0x000ea4000c1e1500 */
[----:B--2---:R-:W-:-:S05]  /*5a30*/  HADD2.F32 R0, -RZ, R4.H0_H0 ;  /* 0x20000004ff007230 */ /* 0x004fca0000004100 */
[----:B------:R-:W-:-:S04]  /*5a40*/  F2FP.BF16.F32.PACK_AB R0, RZ, R0 ;  /* 0x00000000ff00723e */ /* 0x000fc800000010ff */
[----:B------:R-:W-:Y:S01]  /*5a50*/  PRMT R19, R0, 0x7610, R19 ;  /* 0x0000761000137816 */ /* 0x000fe20000000013 */
[----:B------:R-:W-:Y:S06]  /*5a60*/  BRA `(.L_x_6807) ;  /* 0x0000000c00047947 */ /* 0x000fec0003800000 */
.L_x_6812:
        /* <DEDUP_REMOVED lines=9> */
.L_x_6802:
        /* <DEDUP_REMOVED lines=14> */
.L_x_6816:
        /* <DEDUP_REMOVED lines=9> */
.L_x_6815:
        /* <DEDUP_REMOVED lines=28> */
.L_x_6818:
        /* <DEDUP_REMOVED lines=15> */
.L_x_6817:
[----:B------:R0:W5:Y:S01]  /*5f20*/  LDG.E.U16 R19, desc[UR36][R4.64] ;  /* 0x0000002404137981 */ /* 0x000162000c1e1500 */
[----:B------:R-:W-:Y:S05]  /*5f30*/  BRA `(.L_x_6807) ;  /* 0x0000000400d07947 */ /* 0x000fea0003800000 */
.L_x_6814:
        /* <DEDUP_REMOVED lines=13> */
.L_x_6821:
        /* <DEDUP_REMOVED lines=21> */
.L_x_6825:
[----:B------:R-:W-:Y:S05]  /*6160*/  BSYNC B1 ;  /* 0x0000000000017941 */ /* 0x000fea0003800000 */
.L_x_6824:
[----:B------:R-:W-:Y:S01]  /*6170*/  LEA R5, R0, 0x3b800000, 0x17 ;  /* 0x3b80000000057811 */ /* 0x000fe200078eb8ff */
[----:B------:R-:W-:-:S05]  /*6180*/  IMAD.SHL.U32 R0, R3, 0x100000, RZ ;  /* 0x0010000003007824 */ /* 0x000fca00078e00ff */
[----:B------:R-:W-:-:S07]  /*6190*/  LOP3.LUT R0, R5, R0, R6, 0xfe, !PT ;  /* 0x0000000005007212 */ /* 0x000fce00078efe06 */
.L_x_6823:
[----:B------:R-:W-:Y:S05]  /*61a0*/  BSYNC B0 ;  /* 0x0000000000007941 */ /* 0x000fea0003800000 */
.L_x_6822:
[----:B------:R-:W-:-:S04]  /*61b0*/  F2FP.BF16.F32.PACK_AB R0, RZ, R0 ;  /* 0x00000000ff00723e */ /* 0x000fc800000010ff */
[----:B------:R-:W-:Y:S01]  /*61c0*/  PRMT R19, R0, 0x7610, R19 ;  /* 0x0000761000137816 */ /* 0x000fe20000000013 */
[----:B------:R-:W-:Y:S06]  /*61d0*/  BRA `(.L_x_6807) ;  /* 0x0000000400287947 */ /* 0x000fec0003800000 */
.L_x_6820:
        /* <DEDUP_REMOVED lines=21> */
.L_x_6829:
[----:B------:R-:W-:Y:S05]  /*6330*/  BSYNC B1 ;  /* 0x0000000000017941 */ /* 0x000fea0003800000 */
.L_x_6828:
[----:B------:R-:W-:Y:S01]  /*6340*/  LEA R5, R0, 0x37800000, 0x17 ;  /* 0x3780000000057811 */ /* 0x000fe200078eb8ff */
[----:B------:R-:W-:-:S05]  /*6350*/  IMAD.SHL.U32 R0, R3, 0x200000, RZ ;  /* 0x0020000003007824 */ /* 0x000fca00078e00ff */
[----:B------:R-:W-:-:S07]  /*6360*/  LOP3.LUT R0, R5, R0, R6, 0xfe, !PT ;  /* 0x0000000005007212 */ /* 0x000fce00078efe06 */
.L_x_6827:
[----:B------:R-:W-:Y:S05]  /*6370*/  BSYNC B0 ;  /* 0x0000000000007941 */ /* 0x000fea0003800000 */
.L_x_6826:
[----:B------:R-:W-:-:S04]  /*6380*/  F2FP.BF16.F32.PACK_AB R0, RZ, R0 ;  /* 0x00000000ff00723e */ /* 0x000fc800000010ff */
[----:B------:R-:W-:Y:S01]  /*6390*/  PRMT R19, R0, 0x7610, R19 ;  /* 0x0000761000137816 */ /* 0x000fe20000000013 */
[----:B------:R-:W-:Y:S06]  /*63a0*/  BRA `(.L_x_6807) ;  /* 0x0000000000b47947 */ /* 0x000fec0003800000 */
.L_x_6819:
        /* <DEDUP_REMOVED lines=14> */
.L_x_6833:
[----:B------:R-:W-:Y:S05]  /*6490*/  BSYNC B0 ;  /* 0x0000000000007941 */ /* 0x000fea0003800000 */
.L_x_6832:
[----:B------:R-:W-:-:S04]  /*64a0*/  F2FP.BF16.F32.PACK_AB R0, RZ, R0 ;  /* 0x00000000ff00723e */ /* 0x000fc800000010ff */
[----:B------:R-:W-:Y:S01]  /*64b0*/  PRMT R19, R0, 0x7610, R19 ;  /* 0x0000761000137816 */ /* 0x000fe20000000013 */
[----:B------:R-:W-:Y:S06]  /*64c0*/  BRA `(.L_x_6807) ;  /* 0x00000000006c7947 */ /* 0x000fec0003800000 */
.L_x_6806:
        /* <DEDUP_REMOVED lines=16> */
.L_x_6834:
[----:B------:R-:W-:Y:S01]  /*65d0*/  PRMT R19, RZ, 0x7610, R19 ;  /* 0x00007610ff137816 */ /* 0x000fe20000000013 */
[----:B------:R-:W-:Y:S06]  /*65e0*/  BRA `(.L_x_6807) ;  /* 0x0000000000247947 */ /* 0x000fec0003800000 */
.L_x_6831:
[----:B------:R-:W2:Y:S02]  /*65f0*/  LDG.E.64 R4, desc[UR36][R4.64] ;  /* 0x0000002404047981 */ /* 0x000ea4000c1e1b00 */
[----:B--2---:R-:W0:Y:S02]  /*6600*/  I2F.U64 R0, R4 ;  /* 0x0000000400007312 */ /* 0x004e240000301000 */
[----:B0-----:R-:W-:-:S04]  /*6610*/  F2FP.BF16.F32.PACK_AB R0, RZ, R0 ;  /* 0x00000000ff00723e */ /* 0x001fc800000010ff */
[----:B------:R-:W-:Y:S01]  /*6620*/  PRMT R19, R0, 0x7610, R19 ;  /* 0x0000761000137816 */ /* 0x000fe20000000013 */
[----:B------:R-:W-:Y:S06]  /*6630*/  BRA `(.L_x_6807) ;  /* 0x0000000000107947 */ /* 0x000fec0003800000 */
.L_x_6830:
[----:B------:R-:W2:Y:S02]  /*6640*/  LDG.E R4, desc[UR36][R4.64] ;  /* 0x0000002404047981 */ /* 0x000ea4000c1e1900 */
[----:B--2---:R-:W-:-:S04]  /*6650*/  I2FP.F32.U32 R0, R4 ;  /* 0x0000000400007245 */ /* 0x004fc80000201000 */
[----:B------:R-:W-:-:S04]  /*6660*/  F2FP.BF16.F32.PACK_AB R0, RZ, R0 ;  /* 0x00000000ff00723e */ /* 0x000fc800000010ff */
[----:B------:R-:W-:-:S07]  /*6670*/  PRMT R19, R0, 0x7610, R19 ;  /* 0x0000761000137816 */ /* 0x000fce0000000013 */
.L_x_6807:
[----:B------:R-:W-:-:S07]  /*6680*/  VIADD R29, R29, 0x80 ;  /* 0x000000801d1d7836 */ /* 0x000fce0000000000 */
.L_x_6768:
[----:B------:R-:W-:Y:S05]  /*6690*/  BSYNC B6 ;  /* 0x0000000000067941 */ /* 0x000fea0003800000 */
.L_x_6767:
        /* <DEDUP_REMOVED lines=26> */
.L_x_6840:
[----:B------:R-:W2:Y:S02]  /*6840*/  LDG.E.U8 R4, desc[UR36][R4.64] ;  /* 0x0000002404047981 */ /* 0x000ea4000c1e1100 */
[----:B--2---:R-:W-:-:S04]  /*6850*/  I2FP.F32.U32 R0, R4 ;  /* 0x0000000400007245 */ /* 0x004fc80000201000 */
[----:B------:R-:W-:-:S04]  /*6860*/  F2FP.BF16.F32.PACK_AB R0, RZ, R0 ;  /* 0x00000000ff00723e */ /* 0x000fc800000010ff */
[----:B------:R-:W-:Y:S01]  /*6870*/  PRMT R18, R0, 0x7610, R18 ;  /* 0x0000761000127816 */ /* 0x000fe20000000012 */
[----:B------:R-:W-:Y:S06]  /*6880*/  BRA `(.L_x_6842) ;  /* 0x0000000c00c87947 */ /* 0x000fec0003800000 */
.L_x_6839:
        /* <DEDUP_REMOVED lines=11> */
.L_x_6844:
[----:B------:R-:W2:Y:S02]  /*6940*/  LDG.E R4, desc[UR36][R4.64] ;  /* 0x0000002404047981 */ /* 0x000ea4000c1e1900 */
[----:B--2---:R-:W-:-:S04]  /*6950*/  I2FP.F32.S32 R0, R4 ;  /* 0x0000000400007245 */ /* 0x004fc80000201400 */
[----:B------:R-:W-:-:S04]  /*6960*/  F2FP.BF16.F32.PACK_AB R0, RZ, R0 ;  /* 0x00000000ff00723e */ /* 0x000fc800000010ff */
[----:B------:R-:W-:Y:S01]  /*6970*/  PRMT R18, R0, 0x7610, R18 ;  /* 0x0000761000127816 */ /* 0x000fe20000000012 */
[----:B------:R-:W-:Y:S06]  /*6980*/  BRA `(.L_x_6842) ;  /* 0x0000000c00887947 */ /* 0x000fec0003800000 */
.L_x_6843:
[----:B------:R-:W2:Y:S02]  /*6990*/  LDG.E.U16 R4, desc[UR36][R4.64] ;  /* 0x0000002404047981 */ /* 0x000ea4000c1e1500 */
[----:B--2---:R-:W0:Y:S02]  /*69a0*/  I2F.S16 R0, R4 ;  /* 0x0000000400007306 */ /* 0x004e240000101400 */
[----:B0-----:R-:W-:-:S04]  /*69b0*/  F2FP.BF16.F32.PACK_AB R0, RZ, R0 ;  /* 0x00000000ff00723e */ /* 0x001fc800000010ff */
[----:B------:R-:W-:Y:S01]  /*69c0*/  PRMT R18, R0, 0x7610, R18 ;  /* 0x0000761000127816 */ /* 0x000fe20000000012 */
[----:B------:R-:W-:Y:S06]  /*69d0*/  BRA `(.L_x_6842) ;  /* 0x0000000c00747947 */ /* 0x000fec0003800000 */
.L_x_6838:
        /* <DEDUP_REMOVED lines=9> */
.L_x_6846:
[----:B------:R-:W2:Y:S02]  /*6a70*/  LDG.E.U16 R0, desc[UR36][R4.64] ;  /* 0x0000002404007981 */ /* 0x000ea4000c1e1500 */
[----:B--2---:R-:W-:-:S05]  /*6a80*/  HADD2.F32 R0, -RZ, R0.H0_H0 ;  /* 0x20000000ff007230 */ /* 0x004fca0000004100 */
[----:B------:R-:W-:-:S04]  /*6a90*/  F2FP.BF16.F32.PACK_AB R0, RZ, R0 ;  /* 0x00000000ff00723e */ /* 0x000fc800000010ff */
[----:B------:R-:W-:Y:S01]  /*6aa0*/  PRMT R18, R0, 0x7610, R18 ;  /* 0x0000761000127816 */ /* 0x000fe20000000012 */
[----:B------:R-:W-:Y:S06]  /*6ab0*/  BRA `(.L_x_6842) ;  /* 0x0000000c003c7947 */ /* 0x000fec0003800000 */
.L_x_6845:
        /* <DEDUP_REMOVED lines=9> */
.L_x_6848:
[----:B------:R-:W2:Y:S02]  /*6b50*/  LDG.E.U16 R4, desc[UR36][R4.64] ;  /* 0x0000002404047981 */ /* 0x000ea4000c1e1500 */
[----:B--2---:R-:W-:-:S05]  /*6b60*/  HADD2.F32 R0, -RZ, R4.H0_H0 ;  /* 0x20000004ff007230 */ /* 0x004fca0000004100 */
[----:B------:R-:W-:-:S04]  /*6b70*/  F2FP.BF16.F32.PACK_AB R0, RZ, R0 ;  /* 0x00000000ff00723e */ /* 0x000fc800000010ff */
[----:B------:R-:W-:Y:S01]  /*6b80*/  PRMT R18, R0, 0x7610, R18 ;  /* 0x0000761000127816 */ /* 0x000fe20000000012 */
[----:B------:R-:W-:Y:S06]  /*6b90*/  BRA `(.L_x_6842) ;  /* 0x0000000c00047947 */ /* 0x000fec0003800000 */
.L_x_6847:
        /* <DEDUP_REMOVED lines=9> */
.L_x_6837:
        /* <DEDUP_REMOVED lines=14> */
.L_x_6851:
        /* <DEDUP_REMOVED lines=9> */
.L_x_6850:
        /* <DEDUP_REMOVED lines=28> */
.L_x_6853:
        /* <DEDUP_REMOVED lines=15> */
.L_x_6852:
[----:B------:R0:W5:Y:S01]  /*7050*/  LDG.E.U16 R18, desc[UR36][R4.64] ;  /* 0x0000002404127981 */ /* 0x000162000c1e1500 */
[----:B------:R-:W-:Y:S05]  /*7060*/  BRA `(.L_x_6842) ;  /* 0x0000000400d07947 */ /* 0x000fea0003800000 */
.L_x_6849:
        /* <DEDUP_REMOVED lines=13> */
.L_x_6856:
        /* <DEDUP_REMOVED lines=21> */
.L_x_6860:
[----:B------:R-:W-:Y:S05]  /*7290*/  BSYNC B1 ;  /* 0x0000000000017941 */ /* 0x000fea0003800000 */
.L_x_6859:
[----:B------:R-:W-:Y:S01]  /*72a0*/  LEA R5, R0, 0x3b800000, 0x17 ;  /* 0x3b80000000057811 */ /* 0x000fe200078eb8ff */
[----:B------:R-:W-:-:S05]  /*72b0*/  IMAD.SHL.U32 R0, R3, 0x100000, RZ ;  /* 0x0010000003007824 */ /* 0x000fca00078e00ff */
[----:B------:R-:W-:-:S07]  /*72c0*/  LOP3.LUT R0, R5, R0, R6, 0xfe, !PT ;  /* 0x0000000005007212 */ /* 0x000fce00078efe06 */
.L_x_6858:
[----:B------:R-:W-:Y:S05]  /*72d0*/  BSYNC B0 ;  /* 0x0000000000007941 */ /* 0x000fea0003800000 */
.L_x_6857:
[----:B------:R-:W-:-:S04]  /*72e0*/  F2FP.BF16.F32.PACK_AB R0, RZ, R0 ;  /* 0x00000000ff00723e */ /* 0x000fc800000010ff */
[----:B------:R-:W-:Y:S01]  /*72f0*/  PRMT R18, R0, 0x7610, R18 ;  /* 0x0000761000127816 */ /* 0x000fe20000000012 */
[----:B------:R-:W-:Y:S06]  /*7300*/  BRA `(.L_x_6842) ;  /* 0x0000000400287947 */ /* 0x000fec0003800000 */
.L_x_6855:
        /* <DEDUP_REMOVED lines=21> */
.L_x_6864:
[----:B------:R-:W-:Y:S05]  /*7460*/  BSYNC B1 ;  /* 0x0000000000017941 */ /* 0x000fea0003800000 */
.L_x_6863:
[----:B------:R-:W-:Y:S01]  /*7470*/  LEA R5, R0, 0x37800000, 0x17 ;  /* 0x3780000000057811 */ /* 0x000fe200078eb8ff */
[----:B------:R-:W-:-:S05]  /*7480*/  IMAD.SHL.U32 R0, R3, 0x200000, RZ ;  /* 0x0020000003007824 */ /* 0x000fca00078e00ff */
[----:B------:R-:W-:-:S07]  /*7490*/  LOP3.LUT R0, R5, R0, R6, 0xfe, !PT ;  /* 0x0000000005007212 */ /* 0x000fce00078efe06 */
.L_x_6862:
[----:B------:R-:W-:Y:S05]  /*74a0*/  BSYNC B0 ;  /* 0x0000000000007941 */ /* 0x000fea0003800000 */
.L_x_6861:
[----:B------:R-:W-:-:S04]  /*74b0*/  F2FP.BF16.F32.PACK_AB R0, RZ, R0 ;  /* 0x00000000ff00723e */ /* 0x000fc800000010ff */
[----:B------:R-:W-:Y:S01]  /*74c0*/  PRMT R18, R0, 0x7610, R18 ;  /* 0x0000761000127816 */ /* 0x000fe20000000012 */
[----:B------:R-:W-:Y:S06]  /*74d0*/  BRA `(.L_x_6842) ;  /* 0x0000000000b47947 */ /* 0x000fec0003800000 */
.L_x_6854:
        /* <DEDUP_REMOVED lines=14> */
.L_x_6868:
[----:B------:R-:W-:Y:S05]  /*75c0*/  BSYNC B0 ;  /* 0x0000000000007941 */ /* 0x000fea0003800000 */
.L_x_6867:
[----:B------:R-:W-:-:S04]  /*75d0*/  F2FP.BF16.F32.PACK_AB R0, RZ, R0 ;  /* 0x00000000ff00723e */ /* 0x000fc800000010ff */
[----:B------:R-:W-:Y:S01]  /*75e0*/  PRMT R18, R0, 0x7610, R18 ;  /* 0x0000761000127816 */ /* 0x000fe20000000012 */
[----:B------:R-:W-:Y:S06]  /*75f0*/  BRA `(.L_x_6842) ;  /* 0x00000000006c7947 */ /* 0x000fec0003800000 */
.L_x_6841:
        /* <DEDUP_REMOVED lines=16> */
.L_x_6869:
[----:B------:R-:W-:Y:S01]  /*7700*/  PRMT R18, RZ, 0x7610, R18 ;  /* 0x00007610ff127816 */ /* 0x000fe20000000012 */
[----:B------:R-:W-:Y:S06]  /*7710*/  BRA `(.L_x_6842) ;  /* 0x0000000000247947 */ /* 0x000fec0003800000 */
.L_x_6866:
[----:B------:R-:W2:Y:S02]  /*7720*/  LDG.E.64 R4, desc[UR36][R4.64] ;  /* 0x0000002404047981 */ /* 0x000ea4000c1e1b00 */
[----:B--2---:R-:W0:Y:S02]  /*7730*/  I2F.U64 R0, R4 ;  /* 0x0000000400007312 */ /* 0x004e240000301000 */
[----:B0-----:R-:W-:-:S04]  /*7740*/  F2FP.BF16.F32.PACK_AB R0, RZ, R0 ;  /* 0x00000000ff00723e */ /* 0x001fc800000010ff */
[----:B------:R-:W-:Y:S01]  /*7750*/  PRMT R18, R0, 0x7610, R18 ;  /* 0x0000761000127816 */ /* 0x000fe20000000012 */
[----:B------:R-:W-:Y:S06]  /*7760*/  BRA `(.L_x_6842) ;  /* 0x0000000000107947 */ /* 0x000fec0003800000 */
.L_x_6865:
[----:B------:R-:W2:Y:S02]  /*7770*/  LDG.E R4, desc[UR36][R4.64] ;  /* 0x0000002404047981 */ /* 0x000ea4000c1e1900 */
[----:B--2---:R-:W-:-:S04]  /*7780*/  I2FP.F32.U32 R0, R4 ;  /* 0x0000000400007245 */ /* 0x004fc80000201000 */
[----:B------:R-:W-:-:S04]  /*7790*/  F2FP.BF16.F32.PACK_AB R0, RZ, R0 ;  /* 0x00000000ff00723e */ /* 0x000fc800000010ff */
[----:B------:R-:W-:-:S07]  /*77a0*/  PRMT R18, R0, 0x7610, R18 ;  /* 0x0000761000127816 */ /* 0x000fce0000000012 */
.L_x_6842:
        /* <DEDUP_REMOVED lines=21> */
.L_x_6873:
[----:B------:R-:W2:Y:S02]  /*7900*/  LDG.E.U8 R4, desc[UR36][R4.64] ;  /* 0x0000002404047981 */ /* 0x000ea4000c1e1100 */
[----:B--2---:R-:W-:-:S04]  /*7910*/  I2FP.F32.U32 R0, R4 ;  /* 0x0000000400007245 */ /* 0x004fc80000201000 */
[----:B------:R-:W-:-:S04]  /*7920*/  F2FP.BF16.F32.PACK_AB R0, RZ, R0 ;  /* 0x00000000ff00723e */ /* 0x000fc800000010ff */
[----:B------:R-:W-:Y:S01]  /*7930*/  PRMT R3, R0, 0x7610, R3 ;  /* 0x0000761000037816 */ /* 0x000fe20000000003 */
[----:B------:R-:W-:Y:S06]  /*7940*/  BRA `(.L_x_6836) ;  /* 0x0000000c00c87947 */ /* 0x000fec0003800000 */
.L_x_6872:
        /* <DEDUP_REMOVED lines=11> */
.L_x_6876:
[----:B------:R-:W2:Y:S02]  /*7a00*/  LDG.E R4, desc[UR36][R4.64] ;  /* 0x0000002404047981 */ /* 0x000ea4000c1e1900 */
[----:B--2---:R-:W-:-:S04]  /*7a10*/  I2FP.F32.S32 R0, R4 ;  /* 0x0000000400007245 */ /* 0x004fc80000201400 */
[----:B------:R-:W-:-:S04]  /*7a20*/  F2FP.BF16.F32.PACK_AB R0, RZ, R0 ;  /* 0x00000000ff00723e */ /* 0x000fc800000010ff */
[----:B------:R-:W-:Y:S01]  /*7a30*/  PRMT R3, R0, 0x7610, R3 ;  /* 0x0000761000037816 */ /* 0x000fe20000000003 */
[----:B------:R-:W-:Y:S06]  /*7a40*/  BRA `(.L_x_6836) ;  /* 0x0000000c00887947 */ /* 0x000fec0003800000 */
.L_x_6875:
[----:B------:R-:W2:Y:S02]  /*7a50*/  LDG.E.U16 R4, desc[UR36][R4.64] ;  /* 0x0000002404047981 */ /* 0x000ea4000c1e1500 */
[----:B--2---:R-:W0:Y:S02]  /*7a60*/  I2F.S16 R0, R4 ;  /* 0x0000000400007306 */ /* 0x004e240000101400 */
[----:B0-----:R-:W-:-:S04]  /*7a70*/  F2FP.BF16.F32.PACK_AB R0, RZ, R0 ;  /* 0x00000000ff00723e */ /* 0x001fc800000010ff */
[----:B------:R-:W-:Y:S01]  /*7a80*/  PRMT R3, R0, 0x7610, R3 ;  /* 0x0000761000037816 */ /* 0x000fe20000000003 */
[----:B------:R-:W-:Y:S06]  /*7a90*/  BRA `(.L_x_6836) ;  /* 0x0000000c00747947 */ /* 0x000fec0003800000 */
.L_x_6871:
        /* <DEDUP_REMOVED lines=9> */
.L_x_6878:
[----:B------:R-:W2:Y:S02]  /*7b30*/  LDG.E.U16 R0, desc[UR36][R4.64] ;  /* 0x0000002404007981 */ /* 0x000ea4000c1e1500 */
[----:B--2---:R-:W-:-:S05]  /*7b40*/  HADD2.F32 R0, -RZ, R0.H0_H0 ;  /* 0x20000000ff007230 */ /* 0x004fca0000004100 */
[----:B------:R-:W-:-:S04]  /*7b50*/  F2FP.BF16.F32.PACK_AB R0, RZ, R0 ;  /* 0x00000000ff00723e */ /* 0x000fc800000010ff */
[----:B------:R-:W-:Y:S01]  /*7b60*/  PRMT R3, R0, 0x7610, R3 ;  /* 0x0000761000037816 */ /* 0x000fe20000000003 */
[----:B------:R-:W-:Y:S06]  /*7b70*/  BRA `(.L_x_6836) ;  /* 0x0000000c003c7947 */ /* 0x000fec0003800000 */
.L_x_6877:
        /* <DEDUP_REMOVED lines=9> */
.L_x_6880:
[----:B------:R-:W2:Y:S02]  /*7c10*/  LDG.E.U16 R4, desc[UR36][R4.64] ;  /* 0x0000002404047981 */ /* 0x000ea4000c1e1500 */
[----:B--2---:R-:W-:-:S05]  /*7c20*/  HADD2.F32 R0, -RZ, R4.H0_H0 ;  /* 0x20000004ff007230 */ /* 0x004fca0000004100 */
[----:B------:R-:W-:-:S04]  /*7c30*/  F2FP.BF16.F32.PACK_AB R0, RZ, R0 ;  /* 0x00000000ff00723e */ /* 0x000fc800000010ff */
[----:B------:R-:W-:Y:S01]  /*7c40*/  PRMT R3, R0, 0x7610, R3 ;  /* 0x0000761000037816 */ /* 0x000fe20000000003 */
[----:B------:R-:W-:Y:S06]  /*7c50*/  BRA `(.L_x_6836) ;  /* 0x0000000c00047947 */ /* 0x000fec0003800000 */
.L_x_6879:
        /* <DEDUP_REMOVED lines=9> */
.L_x_6870:
        /* <DEDUP_REMOVED lines=14> */
.L_x_6883:
        /* <DEDUP_REMOVED lines=9> */
.L_x_6882:
        /* <DEDUP_REMOVED lines=28> */
.L_x_6885:
        /* <DEDUP_REMOVED lines=15> */
.L_x_6884:
[----:B------:R1:W5:Y:S01]  /*8110*/  LDG.E.U16 R3, desc[UR36][R4.64] ;  /* 0x0000002404037981 */ /* 0x000362000c1e1500 */
[----:B------:R-:W-:Y:S05]  /*8120*/  BRA `(.L_x_6836) ;  /* 0x0000000400d07947 */ /* 0x000fea0003800000 */
.L_x_6881:
        /* <DEDUP_REMOVED lines=13> */
.L_x_6888:
        /* <DEDUP_REMOVED lines=21> */
.L_x_6892:
[----:B------:R-:W-:Y:S05]  /*8350*/  BSYNC B1 ;  /* 0x0000000000017941 */ /* 0x000fea0003800000 */
.L_x_6891:
[----:B------:R-:W-:Y:S01]  /*8360*/  LEA R5, R0, 0x3b800000, 0x17 ;  /* 0x3b80000000057811 */ /* 0x000fe200078eb8ff */
[----:B------:R-:W-:-:S05]  /*8370*/  IMAD.SHL.U32 R0, R3, 0x100000, RZ ;  /* 0x0010000003007824 */ /* 0x000fca00078e00ff */
[----:B------:R-:W-:-:S07]  /*8380*/  LOP3.LUT R0, R5, R0, R6, 0xfe, !PT ;  /* 0x0000000005007212 */ /* 0x000fce00078efe06 */
.L_x_6890:
[----:B------:R-:W-:Y:S05]  /*8390*/  BSYNC B0 ;  /* 0x0000000000007941 */ /* 0x000fea0003800000 */
.L_x_6889:
[----:B------:R-:W-:-:S04]  /*83a0*/  F2FP.BF16.F32.PACK_AB R0, RZ, R0 ;  /* 0x00000000ff00723e */ /* 0x000fc800000010ff */
[----:B------:R-:W-:Y:S01]  /*83b0*/  PRMT R3, R0, 0x7610, R3 ;  /* 0x0000761000037816 */ /* 0x000fe20000000003 */
[----:B------:R-:W-:Y:S06]  /*83c0*/  BRA `(.L_x_6836) ;  /* 0x0000000400287947 */ /* 0x000fec0003800000 */
.L_x_6887:
        /* <DEDUP_REMOVED lines=21> */
.L_x_6896:
[----:B------:R-:W-:Y:S05]  /*8520*/  BSYNC B1 ;  /* 0x0000000000017941 */ /* 0x000fea0003800000 */
.L_x_6895:
[----:B------:R-:W-:Y:S01]  /*8530*/  LEA R5, R0, 0x37800000, 0x17 ;  /* 0x3780000000057811 */ /* 0x000fe200078eb8ff */
[----:B------:R-:W-:-:S05]  /*8540*/  IMAD.SHL.U32 R0, R3, 0x200000, RZ ;  /* 0x0020000003007824 */ /* 0x000fca00078e00ff */
[----:B------:R-:W-:-:S07]  /*8550*/  LOP3.LUT R0, R5, R0, R6, 0xfe, !PT ;  /* 0x0000000005007212 */ /* 0x000fce00078efe06 */
.L_x_6894:
[----:B------:R-:W-:Y:S05]  /*8560*/  BSYNC B0 ;  /* 0x0000000000007941 */ /* 0x000fea0003800000 */
.L_x_6893:
[----:B------:R-:W-:-:S04]  /*8570*/  F2FP.BF16.F32.PACK_AB R0, RZ, R0 ;  /* 0x00000000ff00723e */ /* 0x000fc800000010ff */
[----:B------:R-:W-:Y:S01]  /*8580*/  PRMT R3, R0, 0x7610, R3 ;  /* 0x0000761000037816 */ /* 0x000fe20000000003 */
[----:B------:R-:W-:Y:S06]  /*8590*/  BRA `(.L_x_6836) ;  /* 0x0000000000b47947 */ /* 0x000fec0003800000 */
.L_x_6886:
        /* <DEDUP_REMOVED lines=14> */
.L_x_6900:
[----:B------:R-:W-:Y:S05]  /*8680*/  BSYNC B0 ;  /* 0x0000000000007941 */ /* 0x000fea0003800000 */
.L_x_6899:
[----:B------:R-:W-:-:S04]  /*8690*/  F2FP.BF16.F32.PACK_AB R0, RZ, R0 ;  /* 0x00000000ff00723e */ /* 0x000fc800000010ff */
[----:B------:R-:W-:Y:S01]  /*86a0*/  PRMT R3, R0, 0x7610, R3 ;  /* 0x0000761000037816 */ /* 0x000fe20000000003 */
[----:B------:R-:W-:Y:S06]  /*86b0*/  BRA `(.L_x_6836) ;  /* 0x00000000006c7947 */ /* 0x000fec0003800000 */
.L_x_6874:
        /* <DEDUP_REMOVED lines=16> */
.L_x_6901:
[----:B------:R-:W-:Y:S01]  /*87c0*/  PRMT R3, RZ, 0x7610, R3 ;  /* 0x00007610ff037816 */ /* 0x000fe20000000003 */
[----:B------:R-:W-:Y:S06]  /*87d0*/  BRA `(.L_x_6836) ;  /* 0x0000000000247947 */ /* 0x000fec0003800000 */
.L_x_6898:
[----:B------:R-:W2:Y:S02]  /*87e0*/  LDG.E.64 R4, desc[UR36][R4.64] ;  /* 0x0000002404047981 */ /* 0x000ea4000c1e1b00 */
[----:B--2---:R-:W0:Y:S02]  /*87f0*/  I2F.U64 R0, R4 ;  /* 0x0000000400007312 */ /* 0x004e240000301000 */
[----:B0-----:R-:W-:-:S04]  /*8800*/  F2FP.BF16.F32.PACK_AB R0, RZ, R0 ;  /* 0x00000000ff00723e */ /* 0x001fc800000010ff */
[----:B------:R-:W-:Y:S01]  /*8810*/  PRMT R3, R0, 0x7610, R3 ;  /* 0x0000761000037816 */ /* 0x000fe20000000003 */
[----:B------:R-:W-:Y:S06]  /*8820*/  BRA `(.L_x_6836) ;  /* 0x0000000000107947 */ /* 0x000fec0003800000 */
.L_x_6897:
[----:B------:R-:W2:Y:S02]  /*8830*/  LDG.E R4, desc[UR36][R4.64] ;  /* 0x0000002404047981 */ /* 0x000ea4000c1e1900 */
[----:B--2---:R-:W-:-:S04]  /*8840*/  I2FP.F32.U32 R0, R4 ;  /* 0x0000000400007245 */ /* 0x004fc80000201000 */
[----:B------:R-:W-:-:S04]  /*8850*/  F2FP.BF16.F32.PACK_AB R0, RZ, R0 ;  /* 0x00000000ff00723e */ /* 0x000fc800000010ff */
[----:B------:R-:W-:-:S07]  /*8860*/  PRMT R3, R0, 0x7610, R3 ;  /* 0x0000761000037816 */ /* 0x000fce0000000003 */
.L_x_6836:
[----:B------:R-:W-:Y:S05]  /*8870*/  BSYNC B6 ;  /* 0x0000000000067941 */ /* 0x000fea0003800000 */
.L_x_6835:
[----:B------:R-:W2:Y:S01]  /*8880*/  S2R R25, SR_TID.X ;  /* 0x0000000000197919 */ /* 0x000ea20000002100 */
[----:B------:R-:W-:Y:S01]  /*8890*/  BSSY B1, `(.L_x_6902) ;  /* 0x0000039000017945 */ /* 0x000fe20003800000 */
[----:B--2---:R-:W-:-:S13]  /*88a0*/  ISETP.GE.AND P1, PT, R25, R16, PT ;  /* 0x000000101900720c */ /* 0x004fda0003f26270 */
[----:B------:R-:W-:Y:S05]  /*88b0*/  @P1 BRA `(.L_x_6903) ;  /* 0x0000000000d81947 */ /* 0x000fea0003800000 */
[----:B-----5:R-:W-:Y:S01]  /*88c0*/  IMAD.U32 R26, R26, 0x10000, RZ ;  /* 0x000100001a1a7824 */ /* 0x020fe200078e00ff */
[----:B------:R-:W-:Y:S01]  /*88d0*/  BSSY B2, `(.L_x_6904) ;  /* 0x0000012000027945 */ /* 0x000fe20003800000 */
[----:B------:R-:W-:Y:S02]  /*88e0*/  IMAD.U32 R23, R23, 0x10000, RZ ;  /* 0x0001000017177824 */ /* 0x000fe400078e00ff */
[----:B------:R-:W-:Y:S02]  /*88f0*/  FADD.FTZ R11, |R26|, -RZ ;  /* 0x800000ff1a0b7221 */ /* 0x000fe40000010200 */
[C---:B------:R-:W-:Y:S01]  /*8900*/  FADD.FTZ R0, |R23|.reuse, -RZ ;  /* 0x800000ff17007221 */ /* 0x040fe20000010200 */
[----:B------:R-:W-:-:S04]  /*8910*/  FSETP.GT.FTZ.AND P4, PT, |R23|, |R26|, PT ;  /* 0x4000001a1700720b */ /* 0x000fc80003f94200 */
[----:B01----:R-:W-:Y:S02]  /*8920*/  FSEL R4, R0, R11, P4 ;  /* 0x0000000b00047208 */ /* 0x003fe40002000000 */
        /* <DEDUP_REMOVED lines=11> */
[----:B------:R-:W-:Y:S05]  /*89e0*/  CALL.REL.NOINC `($__internal_1_$__cuda_sm3x_div_rn_ftz_f32_slowpath) ;  /* 0x0000004c00987944 */ /* 0x000fea0003c00000 */
.L_x_6905:
[----:B------:R-:W-:Y:S05]  /*89f0*/  BSYNC B2 ;  /* 0x0000000000027941 */ /* 0x000fea0003800000 */
.L_x_6904:
        /* <DEDUP_REMOVED lines=18> */
.L_x_6907:
[----:B------:R-:W-:Y:S01]  /*8b20*/  ISETP.GE.AND P0, PT, R26, RZ, PT ;  /* 0x000000ff1a00720c */ /* 0x000fe20003f06270 */
[----:B------:R-:W-:-:S12]  /*8b30*/  IMAD.MOV.U32 R5, RZ, RZ, 0x3fd774eb ;  /* 0x3fd774ebff057424 */ /* 0x000fd800078e00ff */
[----:B------:R-:W-:-:S04]  /*8b40*/  @P0 FFMA.FTZ R0, R5, 0.93318945169448852539, -R0 ;  /* 0x3f6ee58105000823 */ /* 0x000fc80000010800 */
[----:B------:R-:W-:-:S07]  /*8b50*/  @!P0 FFMA.FTZ R0, R5, 0.93318945169448852539, R0 ;  /* 0x3f6ee58105008823 */ /* 0x000fce0000010000 */
.L_x_6908:
[----:B------:R-:W-:Y:S05]  /*8b60*/  BSYNC B0 ;  /* 0x0000000000007941 */ /* 0x000fea0003800000 */
.L_x_6906:
[----:B------:R-:W-:Y:S02]  /*8b70*/  FSETP.NEU.FTZ.AND P0, PT, |R26|, |R23|, PT ;  /* 0x400000171a00720b */ /* 0x000fe40003f1d200 */
[----:B------:R-:W-:Y:S01]  /*8b80*/  FSETP.NEU.FTZ.AND P2, PT, R4, RZ, PT ;  /* 0x000000ff0400720b */ /* 0x000fe20003f5d000 */
[----:B------:R-:W-:Y:S01]  /*8b90*/  IMAD.MOV.U32 R4, RZ, RZ, 0x4016cbe4 ;  /* 0x4016cbe4ff047424 */ /* 0x000fe200078e00ff */
[----:B------:R-:W-:Y:S01]  /*8ba0*/  ISETP.GE.AND P3, PT, R26, RZ, PT ;  /* 0x000000ff1a00720c */ /* 0x000fe20003f66270 */
[----:B------:R-:W-:-:S08]  /*8bb0*/  FADD.FTZ R26, |R23|, |R26| ;  /* 0x4000001a171a7221 */ /* 0x000fd00000010200 */
[----:B------:R-:W-:Y:S02]  /*8bc0*/  @!P0 FSEL R0, R4, 0.78539818525314331055, !P3 ;  /* 0x3f490fdb04008808 */ /* 0x000fe40005800000 */
[----:B------:R-:W-:Y:S02]  /*8bd0*/  @!P2 FSEL R0, RZ, 3.1415927410125732422, P3 ;  /* 0x40490fdbff00a808 */ /* 0x000fe40001800000 */
[----:B------:R-:W-:Y:S02]  /*8be0*/  FSETP.GTU.FTZ.AND P0, PT, |R26|, +INF , PT ;  /* 0x7f8000001a00780b */ /* 0x000fe40003f1c200 */
[----:B------:R-:W-:-:S04]  /*8bf0*/  LOP3.LUT R23, R0, 0x80000000, R23, 0xb8, !PT ;  /* 0x8000000000177812 */ /* 0x000fc800078eb817 */
[----:B------:R-:W-:-:S06]  /*8c00*/  FSEL R4, R26, R23, P0 ;  /* 0x000000171a047208 */ /* 0x000fcc0000000000 */
[----:B------:R-:W2:Y:S02]  /*8c10*/  F2F.BF16.F32 R4, R4 ;  /* 0x0000000400047304 */ /* 0x000ea40000202000 */
.L_x_6903:
[----:B------:R-:W-:Y:S05]  /*8c20*/  BSYNC B1 ;  /* 0x0000000000017941 */ /* 0x000fea0003800000 */
.L_x_6902:
[----:B-----5:R-:W-:Y:S01]  /*8c30*/  VIADD R23, R25, 0x80 ;  /* 0x0000008019177836 */ /* 0x020fe20000000000 */
[----:B------:R-:W-:Y:S04]  /*8c40*/  BSSY B1, `(.L_x_6909) ;  /* 0x0000039000017945 */ /* 0x000fe80003800000 */
[----:B------:R-:W-:-:S13]  /*8c50*/  ISETP.GE.AND P0, PT, R23, R16, PT ;  /* 0x000000101700720c */ /* 0x000fda0003f06270 */
[----:B------:R-:W-:Y:S05]  /*8c60*/  @P0 BRA `(.L_x_6910) ;  /* 0x0000000000d80947 */ /* 0x000fea0003800000 */
[----:B------:R-:W-:Y:S01]  /*8c70*/  IMAD.U32 R24, R24, 0x10000, RZ ;  /* 0x0001000018187824 */ /* 0x000fe200078e00ff */
[----:B------:R-:W-:Y:S01]  /*8c80*/  BSSY B2, `(.L_x_6911) ;  /* 0x0000012000027945 */ /* 0x000fe20003800000 */
[----:B------:R-:W-:Y:S02]  /*8c90*/  IMAD.U32 R13, R22, 0x10000, RZ ;  /* 0x00010000160d7824 */ /* 0x000fe400078e00ff */
[----:B------:R-:W-:Y:S02]  /*8ca0*/  FADD.FTZ R11, |R24|, -RZ ;  /* 0x800000ff180b7221 */ /* 0x000fe40000010200 */
[C---:B------:R-:W-:Y:S01]  /*8cb0*/  FADD.FTZ R0, |R13|.reuse, -RZ ;  /* 0x800000ff0d007221 */ /* 0x040fe20000010200 */
[----:B------:R-:W-:-:S04]  /*8cc0*/  FSETP.GT.FTZ.AND P4, PT, |R13|, |R24|, PT ;  /* 0x400000180d00720b */ /* 0x000fc80003f94200 */
[----:B------:R-:W-:Y:S02]  /*8cd0*/  FSEL R12, R0, R11, P4 ;  /* 0x0000000b000c7208 */ /* 0x000fe40002000000 */
[----:B------:R-:W-:Y:S02]  /*8ce0*/  FSEL R11, R11, R0, P4 ;  /* 0x000000000b0b7208 */ /* 0x000fe40002000000 */
[----:B01----:R-:W0:Y:S08]  /*8cf0*/  MUFU.RCP R5, R12 ;  /* 0x0000000c00057308 */ /* 0x003e300000001000 */
        /* <DEDUP_REMOVED lines=9> */
[----:B--2---:R-:W-:Y:S05]  /*8d90*/  CALL.REL.NOINC `($__internal_1_$__cuda_sm3x_div_rn_ftz_f32_slowpath) ;  /* 0x0000004800ac7944 */ /* 0x004fea0003c00000 */
.L_x_6912:
[----:B------:R-:W-:Y:S05]  /*8da0*/  BSYNC B2 ;  /* 0x0000000000027941 */ /* 0x000fea0003800000 */
.L_x_6911:
        /* <DEDUP_REMOVED lines=18> */
.L_x_6914:
[----:B------:R-:W-:Y:S01]  /*8ed0*/  ISETP.GE.AND P0, PT, R24, RZ, PT ;  /* 0x000000ff1800720c */ /* 0x000fe20003f06270 */
[----:B------:R-:W-:-:S12]  /*8ee0*/  IMAD.MOV.U32 R5, RZ, RZ, 0x3fd774eb ;  /* 0x3fd774ebff057424 */ /* 0x000fd800078e00ff */
[----:B------:R-:W-:-:S04]  /*8ef0*/  @P0 FFMA.FTZ R0, R5, 0.93318945169448852539, -R0 ;  /* 0x3f6ee58105000823 */ /* 0x000fc80000010800 */
[----:B------:R-:W-:-:S07]  /*8f00*/  @!P0 FFMA.FTZ R0, R5, 0.93318945169448852539, R0 ;  /* 0x3f6ee58105008823 */ /* 0x000fce0000010000 */
.L_x_6915:
[----:B------:R-:W-:Y:S05]  /*8f10*/  BSYNC B0 ;  /* 0x0000000000007941 */ /* 0x000fea0003800000 */
.L_x_6913:
[----:B------:R-:W-:Y:S01]  /*8f20*/  FSETP.NEU.FTZ.AND P0, PT, |R24|, |R13|, PT ;  /* 0x4000000d1800720b */ /* 0x000fe20003f1d200 */
[----:B------:R-:W-:Y:S01]  /*8f30*/  IMAD.MOV.U32 R5, RZ, RZ, 0x4016cbe4 ;  /* 0x4016cbe4ff057424 */ /* 0x000fe200078e00ff */
[----:B------:R-:W-:Y:S02]  /*8f40*/  FSETP.NEU.FTZ.AND P2, PT, R12, RZ, PT ;  /* 0x000000ff0c00720b */ /* 0x000fe40003f5d000 */
[----:B------:R-:W-:Y:S01]  /*8f50*/  ISETP.GE.AND P3, PT, R24, RZ, PT ;  /* 0x000000ff1800720c */ /* 0x000fe20003f66270 */
[----:B------:R-:W-:-:S08]  /*8f60*/  FADD.FTZ R24, |R13|, |R24| ;  /* 0x400000180d187221 */ /* 0x000fd00000010200 */
[----:B------:R-:W-:Y:S02]  /*8f70*/  @!P0 FSEL R0, R5, 0.78539818525314331055, !P3 ;  /* 0x3f490fdb05008808 */ /* 0x000fe40005800000 */
[----:B------:R-:W-:Y:S02]  /*8f80*/  @!P2 FSEL R0, RZ, 3.1415927410125732422, P3 ;  /* 0x40490fdbff00a808 */ /* 0x000fe40001800000 */
[----:B------:R-:W-:Y:S02]  /*8f90*/  FSETP.GTU.FTZ.AND P0, PT, |R24|, +INF , PT ;  /* 0x7f8000001800780b */ /* 0x000fe40003f1c200 */
[----:B------:R-:W-:-:S04]  /*8fa0*/  LOP3.LUT R13, R0, 0x80000000, R13, 0xb8, !PT ;  /* 0x80000000000d7812 */ /* 0x000fc800078eb80d */
[----:B------:R-:W-:-:S04]  /*8fb0*/  FSEL R13, R24, R13, P0 ;  /* 0x0000000d180d7208 */ /* 0x000fc80000000000 */
[----:B------:R3:W4:Y:S03]  /*8fc0*/  F2F.BF16.F32 R22, R13 ;  /* 0x0000000d00167304 */ /* 0x0007260000202000 */
.L_x_6910:
[----:B------:R-:W-:Y:S05]  /*8fd0*/  BSYNC B1 ;  /* 0x0000000000017941 */ /* 0x000fea0003800000 */
.L_x_6909:
[----:B01----:R-:W-:Y:S01]  /*8fe0*/  VIADD R5, R25, 0x100 ;  /* 0x0000010019057836 */ /* 0x003fe20000000000 */
        /* <DEDUP_REMOVED lines=9> */
[----:B---3--:R-:W-:Y:S02]  /*9080*/  FSEL R13, R0, R11, P4 ;  /* 0x0000000b000d7208 */ /* 0x008fe40002000000 */
        /* <DEDUP_REMOVED lines=11> */
[----:B--2-4-:R-:W-:Y:S05]  /*9140*/  CALL.REL.NOINC `($__internal_1_$__cuda_sm3x_div_rn_ftz_f32_slowpath) ;  /* 0x0000004400c07944 */ /* 0x014fea0003c00000 */
.L_x_6919:
[----:B------:R-:W-:Y:S05]  /*9150*/  BSYNC B2 ;  /* 0x0000000000027941 */ /* 0x000fea0003800000 */
.L_x_6918:
        /* <DEDUP_REMOVED lines=18> */
.L_x_6921:
[----:B------:R-:W-:Y:S01]  /*9280*/  ISETP.GE.AND P0, PT, R19, RZ, PT ;  /* 0x000000ff1300720c */ /* 0x000fe20003f06270 */
[----:B------:R-:W-:-:S12]  /*9290*/  IMAD.MOV.U32 R5, RZ, RZ, 0x3fd774eb ;  /* 0x3fd774ebff057424 */ /* 0x000fd800078e00ff */
[----:B------:R-:W-:-:S04]  /*92a0*/  @P0 FFMA.FTZ R0, R5, 0.93318945169448852539, -R0 ;  /* 0x3f6ee58105000823 */ /* 0x000fc80000010800 */
[----:B------:R-:W-:-:S07]  /*92b0*/  @!P0 FFMA.FTZ R0, R5, 0.93318945169448852539, R0 ;  /* 0x3f6ee58105008823 */ /* 0x000fce0000010000 */
.L_x_6922:
[----:B------:R-:W-:Y:S05]  /*92c0*/  BSYNC B0 ;  /* 0x0000000000007941 */ /* 0x000fea0003800000 */
.L_x_6920:
        /* <DEDUP_REMOVED lines=10> */
[----:B------:R0:W1:Y:S03]  /*9370*/  F2F.BF16.F32 R17, R0 ;  /* 0x0000000000117304 */ /* 0x0000660000202000 */
.L_x_6917:
[----:B------:R-:W-:Y:S05]  /*9380*/  BSYNC B1 ;  /* 0x0000000000017941 */ /* 0x000fea0003800000 */
.L_x_6916:
[----:B------:R-:W-:Y:S01]  /*9390*/  VIADD R5, R25, 0x180 ;  /* 0x0000018019057836 */ /* 0x000fe20000000000 */
[----:B------:R-:W-:Y:S04]  /*93a0*/  BSSY B1, `(.L_x_6923) ;  /* 0x0000039000017945 */ /* 0x000fe80003800000 */
[----:B------:R-:W-:-:S13]  /*93b0*/  ISETP.GE.AND P0, PT, R5, R16, PT ;  /* 0x000000100500720c */ /* 0x000fda0003f06270 */
[----:B------:R-:W-:Y:S05]  /*93c0*/  @P0 BRA `(.L_x_6924) ;  /* 0x0000000000d80947 */ /* 0x000fea0003800000 */
[----:B------:R-:W-:Y:S01]  /*93d0*/  IMAD.U32 R3, R3, 0x10000, RZ ;  /* 0x0001000003037824 */ /* 0x000fe200078e00ff */
        /* <DEDUP_REMOVED lines=8> */
[----:B------:R-:W5:Y:S01]  /*9460*/  FCHK P0, R11, R12 ;  /* 0x0000000c0b007302 */ /* 0x000f620000000000 */
[----:B0-----:R-:W-:-:S04]  /*9470*/  FFMA R6, -R12, R5, 1 ;  /* 0x3f8000000c067423 */ /* 0x001fc80000000105 */
[----:B------:R-:W-:-:S04]  /*9480*/  FFMA R6, R5, R6, R5 ;  /* 0x0000000605067223 */ /* 0x000fc80000000005 */
[----:B------:R-:W-:-:S04]  /*9490*/  FFMA R5, R11, R6, RZ ;  /* 0x000000060b057223 */ /* 0x000fc800000000ff */
[----:B------:R-:W-:-:S04]  /*94a0*/  FFMA R0, -R12, R5, R11 ;  /* 0x000000050c007223 */ /* 0x000fc8000000010b */
[----:B------:R-:W-:Y:S01]  /*94b0*/  FFMA R0, R6, R0, R5 ;  /* 0x0000000006007223 */ /* 0x000fe20000000005 */
[----:B-----5:R-:W-:Y:S06]  /*94c0*/  @!P0 BRA `(.L_x_6926) ;  /* 0x00000000000c8947 */ /* 0x020fec0003800000 */
[----:B------:R-:W-:Y:S01]  /*94d0*/  IMAD.MOV.U32 R10, RZ, RZ, R12 ;  /* 0x000000ffff0a7224 */ /* 0x000fe200078e000c */
[----:B------:R-:W-:-:S07]  /*94e0*/  MOV R6, 0x9500 ;  /* 0x0000950000067802 */ /* 0x000fce0000000f00 */
[----:B-1234-:R-:W-:Y:S05]  /*94f0*/  CALL.REL.NOINC `($__internal_1_$__cuda_sm3x_div_rn_ftz_f32_slowpath) ;  /* 0x0000004000d47944 */ /* 0x01efea0003c00000 */
.L_x_6926:
[----:B------:R-:W-:Y:S05]  /*9500*/  BSYNC B2 ;  /* 0x0000000000027941 */ /* 0x000fea0003800000 */
.L_x_6925:
        /* <DEDUP_REMOVED lines=18> */
.L_x_6928:
[----:B------:R-:W-:Y:S01]  /*9630*/  ISETP.GE.AND P0, PT, R3, RZ, PT ;  /* 0x000000ff0300720c */ /* 0x000fe20003f06270 */
[----:B------:R-:W-:-:S12]  /*9640*/  IMAD.MOV.U32 R5, RZ, RZ, 0x3fd774eb ;  /* 0x3fd774ebff057424 */ /* 0x000fd800078e00ff */
[----:B------:R-:W-:-:S04]  /*9650*/  @P0 FFMA.FTZ R0, R5, 0.93318945169448852539, -R0 ;  /* 0x3f6ee58105000823 */ /* 0x000fc80000010800 */
[----:B------:R-:W-:-:S07]  /*9660*/  @!P0 FFMA.FTZ R0, R5, 0.93318945169448852539, R0 ;  /* 0x3f6ee58105008823 */ /* 0x000fce0000010000 */
.L_x_6929:
[----:B------:R-:W-:Y:S05]  /*9670*/  BSYNC B0 ;  /* 0x0000000000007941 */ /* 0x000fea0003800000 */
.L_x_6927:
        /* <DEDUP_REMOVED lines=10> */
[----:B------:R0:W0:Y:S03]  /*9720*/  F2F.BF16.F32 R18, R0 ;  /* 0x0000000000127304 */ /* 0x0000260000202000 */
.L_x_6924:
[----:B------:R-:W-:Y:S05]  /*9730*/  BSYNC B1 ;  /* 0x0000000000017941 */ /* 0x000fea0003800000 */
.L_x_6923:
[----:B------:R-:W0:Y:S01]  /*9740*/  LDC.U8 R19, c[0x0][0x240] ;  /* 0x00009000ff137b82 */ /* 0x000e220000000000 */
[----:B------:R-:W-:Y:S04]  /*9750*/  BSSY B6, `(.L_x_6930) ;  /* 0x0000114000067945 */ /* 0x000fe80003800000 */
[----:B------:R-:W-:Y:S05]  /*9760*/  @P1 BRA `(.L_x_6931) ;  /* 0x0000001000481947 */ /* 0x000fea0003800000 */
[----:B------:R-:W5:Y:S01]  /*9770*/  S2R R3, SR_TID.X ;  /* 0x0000000000037919 */ /* 0x000f620000002100 */
[----:B------:R-:W1:Y:S01]  /*9780*/  LDC.64 R8, c[0x0][0x218] ;  /* 0x00008600ff087b82 */ /* 0x000e620000000a00 */
[----:B0-----:R-:W-:Y:S01]  /*9790*/  PRMT R5, R19, 0x9910, RZ ;  /* 0x0000991013057816 */ /* 0x001fe200000000ff */
[----:B------:R-:W-:Y:S01]  /*97a0*/  ULDC UR4, c[0x0][0x244] ;  /* 0x0000910000047ab9 */ /* 0x000fe20000000800 */
[----:B-----5:R-:W-:-:S04]  /*97b0*/  IMAD R0, R2, 0x200, R3 ;  /* 0x0000020002007824 */ /* 0x020fc800078e0203 */
[----:B------:R-:W-:Y:S02]  /*97c0*/  IMAD R3, R0, UR4, RZ ;  /* 0x0000000400037c24 */ /* 0x000fe4000f8e02ff */
[----:B------:R-:W-:-:S03]  /*97d0*/  IMAD.MOV.U32 R0, RZ, RZ, R5 ;  /* 0x000000ffff007224 */ /* 0x000fc600078e0005 */
[----:B-1----:R-:W-:Y:S02]  /*97e0*/  IADD3 R8, P1, R3, R8, RZ ;  /* 0x0000000803087210 */ /* 0x002fe40007f3e0ff */
[----:B------:R-:W-:-:S03]  /*97f0*/  ISETP.GT.AND P0, PT, R0, 0x9, PT ;  /* 0x000000090000780c */ /* 0x000fc60003f04270 */
[----:B------:R-:W-:-:S10]  /*9800*/  IMAD.X R9, RZ, RZ, R9, P1 ;  /* 0x000000ffff097224 */ /* 0x000fd400008e0609 */
        /* <DEDUP_REMOVED lines=9> */
[----:B--2---:R-:W-:Y:S02]  /*98a0*/  IMAD.U32 R4, R4, 0x10000, RZ ;  /* 0x0001000004047824 */ /* 0x004fe400078e00ff */
[----:B------:R-:W-:Y:S02]  /*98b0*/  IMAD.MOV.U32 R25, RZ, RZ, R23 ;  /* 0x000000ffff197224 */ /* 0x000fe400078e0017 */
[----:B------:R-:W0:Y:S02]  /*98c0*/  F2I.FTZ.TRUNC.NTZ R3, R4 ;  /* 0x0000000400037305 */ /* 0x000e24000021f100 */
[----:B0-----:R0:W-:Y:S01]  /*98d0*/  STG.E.U8 desc[UR36][R8.64], R3 ;  /* 0x0000000308007986 */ /* 0x0011e2000c101124 */
[----:B------:R-:W-:Y:S05]  /*98e0*/  BRA `(.L_x_6931) ;  /* 0x0000000c00e87947 */ /* 0x000fea0003800000 */
.L_x_6935:
[----:B--2---:R-:W-:Y:S02]  /*98f0*/  IMAD.U32 R5, R4, 0x10000, RZ ;  /* 0x0001000004057824 */ /* 0x004fe400078e00ff */
[----:B------:R-:W-:-:S04]  /*9900*/  IMAD.MOV.U32 R25, RZ, RZ, R23 ;  /* 0x000000ffff197224 */ /* 0x000fc800078e0017 */
[----:B------:R-:W0:Y:S02]  /*9910*/  F2I.S64.TRUNC R4, R5 ;  /* 0x0000000500047311 */ /* 0x000e24000020d900 */
[----:B0-----:R0:W-:Y:S01]  /*9920*/  STG.E.U8 desc[UR36][R8.64], R4 ;  /* 0x0000000408007986 */ /* 0x0011e2000c101124 */
[----:B------:R-:W-:Y:S05]  /*9930*/  BRA `(.L_x_6931) ;  /* 0x0000000c00d47947 */ /* 0x000fea0003800000 */
.L_x_6934:
[----:B------:R-:W-:-:S13]  /*9940*/  ISETP.NE.AND P0, PT, R0, 0x2, PT ;  /* 0x000000020000780c */ /* 0x000fda0003f05270 */
[----:B------:R-:W-:Y:S05]  /*9950*/  @!P0 BRA `(.L_x_6937) ;  /* 0x0000000000388947 */ /* 0x000fea0003800000 */
[----:B------:R-:W-:-:S13]  /*9960*/  ISETP.NE.AND P0, PT, R0, 0x3, PT ;  /* 0x000000030000780c */ /* 0x000fda0003f05270 */
[----:B------:R-:W-:Y:S05]  /*9970*/  @!P0 BRA `(.L_x_6938) ;  /* 0x00000000001c8947 */ /* 0x000fea0003800000 */
[----:B------:R-:W-:-:S13]  /*9980*/  ISETP.NE.AND P0, PT, R0, 0x4, PT ;  /* 0x000000040000780c */ /* 0x000fda0003f05270 */
[----:B------:R-:W-:Y:S05]  /*9990*/  @P0 BRA `(.L_x_6936) ;  /* 0x0000000c00500947 */ /* 0x000fea0003800000 */
[----:B--2---:R-:W-:Y:S02]  /*99a0*/  IMAD.U32 R4, R4, 0x10000, RZ ;  /* 0x0001000004047824 */ /* 0x004fe400078e00ff */
[----:B------:R-:W-:-:S04]  /*99b0*/  IMAD.MOV.U32 R25, RZ, RZ, R23 ;  /* 0x000000ffff197224 */ /* 0x000fc800078e0017 */
[----:B------:R-:W0:Y:S02]  /*99c0*/  F2I.S64.TRUNC R4, R4 ;  /* 0x0000000400047311 */ /* 0x000e24000020d900 */
[----:B0-----:R0:W-:Y:S01]  /*99d0*/  STG.E.64 desc[UR36][R8.64], R4 ;  /* 0x0000000408007986 */ /* 0x0011e2000c101b24 */
[----:B------:R-:W-:Y:S05]  /*99e0*/  BRA `(.L_x_6931) ;  /* 0x0000000c00a87947 */ /* 0x000fea0003800000 */
.L_x_6938:
[----:B--2---:R-:W-:Y:S02]  /*99f0*/  IMAD.U32 R4, R4, 0x10000, RZ ;  /* 0x0001000004047824 */ /* 0x004fe400078e00ff */
[----:B------:R-:W-:Y:S02]  /*9a00*/  IMAD.MOV.U32 R25, RZ, RZ, R23 ;  /* 0x000000ffff197224 */ /* 0x000fe400078e0017 */
[----:B------:R-:W0:Y:S02]  /*9a10*/  F2I.FTZ.TRUNC.NTZ R3, R4 ;  /* 0x0000000400037305 */ /* 0x000e24000021f100 */
[----:B0-----:R0:W-:Y:S01]  /*9a20*/  STG.E desc[UR36][R8.64], R3 ;  /* 0x0000000308007986 */ /* 0x0011e2000c101924 */
[----:B------:R-:W-:Y:S05]  /*9a30*/  BRA `(.L_x_6931) ;  /* 0x0000000c00947947 */ /* 0x000fea0003800000 */
.L_x_6937:
[----:B--2---:R-:W-:Y:S02]  /*9a40*/  IMAD.U32 R4, R4, 0x10000, RZ ;  /* 0x0001000004047824 */ /* 0x004fe400078e00ff */
[----:B------:R-:W-:Y:S02]  /*9a50*/  IMAD.MOV.U32 R25, RZ, RZ, R23 ;  /* 0x000000ffff197224 */ /* 0x000fe400078e0017 */
[----:B------:R-:W0:Y:S02]  /*9a60*/  F2I.FTZ.TRUNC.NTZ R3, R4 ;  /* 0x0000000400037305 */ /* 0x000e24000021f100 */
[----:B0-----:R0:W-:Y:S01]  /*9a70*/  STG.E.U16 desc[UR36][R8.64], R3 ;  /* 0x0000000308007986 */ /* 0x0011e2000c101524 */
[----:B------:R-:W-:Y:S05]  /*9a80*/  BRA `(.L_x_6931) ;  /* 0x0000000c00807947 */ /* 0x000fea0003800000 */
.L_x_6933:
[----:B------:R-:W-:-:S13]  /*9a90*/  ISETP.GT.AND P0, PT, R0, 0x6, PT ;  /* 0x000000060000780c */ /* 0x000fda0003f04270 */
[----:B------:R-:W-:Y:S05]  /*9aa0*/  @P0 BRA `(.L_x_6939) ;  /* 0x0000000000340947 */ /* 0x000fea0003800000 */
[----:B------:R-:W-:-:S13]  /*9ab0*/  ISETP.NE.AND P0, PT, R0, 0x5, PT ;  /* 0x000000050000780c */ /* 0x000fda0003f05270 */
[----:B------:R-:W-:Y:S05]  /*9ac0*/  @!P0 BRA `(.L_x_6940) ;  /* 0x0000000000188947 */ /* 0x000fea0003800000 */
[----:B------:R-:W-:-:S13]  /*9ad0*/  ISETP.NE.AND P0, PT, R0, 0x6, PT ;  /* 0x000000060000780c */ /* 0x000fda0003f05270 */
[----:B------:R-:W-:Y:S05]  /*9ae0*/  @P0 BRA `(.L_x_6936) ;  /* 0x0000000800fc0947 */ /* 0x000fea0003800000 */
[----:B--2---:R-:W-:Y:S02]  /*9af0*/  IMAD.U32 R3, R4, 0x10000, RZ ;  /* 0x0001000004037824 */ /* 0x004fe400078e00ff */
[----:B------:R-:W-:-:S03]  /*9b00*/  IMAD.MOV.U32 R25, RZ, RZ, R23 ;  /* 0x000000ffff197224 */ /* 0x000fc600078e0017 */
[----:B------:R0:W-:Y:S01]  /*9b10*/  STG.E desc[UR36][R8.64], R3 ;  /* 0x0000000308007986 */ /* 0x0001e2000c101924 */
[----:B------:R-:W-:Y:S05]  /*9b20*/  BRA `(.L_x_6931) ;  /* 0x0000000c00587947 */ /* 0x000fea0003800000 */
.L_x_6940:
[----:B--2---:R-:W-:Y:S02]  /*9b30*/  IMAD.U32 R0, R4, 0x10000, RZ ;  /* 0x0001000004007824 */ /* 0x004fe400078e00ff */
[----:B------:R-:W-:-:S03]  /*9b40*/  IMAD.MOV.U32 R25, RZ, RZ, R23 ;  /* 0x000000ffff197224 */ /* 0x000fc600078e0017 */
[----:B------:R-:W-:-:S05]  /*9b50*/  F2FP.F16.F32.PACK_AB R0, RZ, R0 ;  /* 0x00000000ff00723e */ /* 0x000fca00000000ff */
[----:B------:R0:W-:Y:S01]  /*9b60*/  STG.E.U16 desc[UR36][R8.64], R0 ;  /* 0x0000000008007986 */ /* 0x0001e2000c101524 */
[----:B------:R-:W-:Y:S05]  /*9b70*/  BRA `(.L_x_6931) ;  /* 0x0000000c00447947 */ /* 0x000fea0003800000 */
.L_x_6939:
[----:B------:R-:W-:-:S13]  /*9b80*/  ISETP.NE.AND P0, PT, R0, 0x7, PT ;  /* 0x000000070000780c */ /* 0x000fda0003f05270 */
[----:B------:R-:W-:Y:S05]  /*9b90*/  @!P0 BRA `(.L_x_6941) ;  /* 0x00000000003c8947 */ /* 0x000fea0003800000 */
[----:B------:R-:W-:-:S13]  /*9ba0*/  ISETP.NE.AND P0, PT, R0, 0x8, PT ;  /* 0x000000080000780c */ /* 0x000fda0003f05270 */
[----:B------:R-:W-:Y:S05]  /*9bb0*/  @!P0 BRA `(.L_x_6942) ;  /* 0x00000000001c8947 */ /* 0x000fea0003800000 */
[----:B------:R-:W-:-:S13]  /*9bc0*/  ISETP.NE.AND P0, PT, R0, 0x9, PT ;  /* 0x000000090000780c */ /* 0x000fda0003f05270 */
[----:B------:R-:W-:Y:S05]  /*9bd0*/  @P0 BRA `(.L_x_6936) ;  /* 0x0000000800c00947 */ /* 0x000fea0003800000 */
[----:B--2---:R-:W-:Y:S02]  /*9be0*/  IMAD.U32 R4, R4, 0x10000, RZ ;  /* 0x0001000004047824 */ /* 0x004fe400078e00ff */
[----:B------:R-:W-:Y:S02]  /*9bf0*/  IMAD.MOV.U32 R5, RZ, RZ, RZ ;  /* 0x000000ffff057224 */ /* 0x000fe400078e00ff */
[----:B------:R-:W-:-:S03]  /*9c00*/  IMAD.MOV.U32 R25, RZ, RZ, R23 ;  /* 0x000000ffff197224 */ /* 0x000fc600078e0017 */
[----:B------:R0:W-:Y:S01]  /*9c10*/  STG.E.64 desc[UR36][R8.64], R4 ;  /* 0x0000000408007986 */ /* 0x0001e2000c101b24 */
[----:B------:R-:W-:Y:S05]  /*9c20*/  BRA `(.L_x_6931) ;  /* 0x0000000c00187947 */ /* 0x000fea0003800000 */
.L_x_6942:
[----:B--2---:R-:W-:Y:S02]  /*9c30*/  IMAD.U32 R4, R4, 0x10000, RZ ;  /* 0x0001000004047824 */ /* 0x004fe400078e00ff */
[----:B------:R-:W-:-:S03]  /*9c40*/  IMAD.MOV.U32 R25, RZ, RZ, R23 ;  /* 0x000000ffff197224 */ /* 0x000fc600078e0017 */
[----:B------:R-:W-:-:S04]  /*9c50*/  F2FP.F16.F32.PACK_AB R3, RZ, R4 ;  /* 0x00000004ff03723e */ /* 0x000fc800000000ff */
[----:B------:R-:W-:-:S05]  /*9c60*/  PRMT R3, R3, 0x5410, RZ ;  /* 0x0000541003037816 */ /* 0x000fca00000000ff */
[----:B------:R0:W-:Y:S01]  /*9c70*/  STG.E desc[UR36][R8.64], R3 ;  /* 0x0000000308007986 */ /* 0x0001e2000c101924 */
[----:B------:R-:W-:Y:S05]  /*9c80*/  BRA `(.L_x_6931) ;  /* 0x0000000c00007947 */ /* 0x000fea0003800000 */
.L_x_6941:
[----:B--2---:R-:W-:Y:S02]  /*9c90*/  IMAD.U32 R4, R4, 0x10000, RZ ;  /* 0x0001000004047824 */ /* 0x004fe400078e00ff */
[----:B------:R-:W-:Y:S02]  /*9ca0*/  IMAD.MOV.U32 R25, RZ, RZ, R23 ;  /* 0x000000ffff197224 */ /* 0x000fe400078e0017 */
[----:B------:R-:W-:-:S06]  /*9cb0*/  FMUL.FTZ R4, R4, 1 ;  /* 0x3f80000004047820 */ /* 0x000fcc0000410000 */
[----:B------:R-:W0:Y:S02]  /*9cc0*/  F2F.F64.F32 R4, R4 ;  /* 0x0000000400047310 */ /* 0x000e240000201800 */
[----:B0-----:R0:W-:Y:S01]  /*9cd0*/  STG.E.64 desc[UR36][R8.64], R4 ;  /* 0x0000000408007986 */ /* 0x0011e2000c101b24 */
[----:B------:R-:W-:Y:S05]  /*9ce0*/  BRA `(.L_x_6931) ;  /* 0x0000000800e87947 */ /* 0x000fea0003800000 */
.L_x_6932:
        /* <DEDUP_REMOVED lines=10> */
[----:B------:R-:W-:-:S04]  /*9d90*/  FSETP.NEU.FTZ.AND P0, PT, R4, RZ, PT ;  /* 0x000000ff0400720b */ /* 0x000fc80003f1d000 */
[----:B------:R-:W-:-:S05]  /*9da0*/  SEL R3, RZ, 0x1, !P0 ;  /* 0x00000001ff037807 */ /* 0x000fca0004000000 */
[----:B------:R0:W-:Y:S01]  /*9db0*/  STG.E.U8 desc[UR36][R8.64], R3 ;  /* 0x0000000308007986 */ /* 0x0001e2000c101124 */
[----:B------:R-:W-:Y:S05]  /*9dc0*/  BRA `(.L_x_6931) ;  /* 0x0000000800b07947 */ /* 0x000fea0003800000 */
.L_x_6945:
[----:B--2---:R-:W-:Y:S01]  /*9dd0*/  IMAD.U32 R4, R4, 0x10000, RZ ;  /* 0x0001000004047824 */ /* 0x004fe200078e00ff */
[----:B------:R-:W-:Y:S01]  /*9de0*/  CS2R R6, SRZ ;  /* 0x0000000000067805 */ /* 0x000fe2000001ff00 */
[----:B------:R-:W-:Y:S02]  /*9df0*/  IMAD.MOV.U32 R25, RZ, RZ, R23 ;  /* 0x000000ffff197224 */ /* 0x000fe400078e0017 */
[----:B------:R-:W-:-:S06]  /*9e00*/  FMUL.FTZ R4, R4, 1 ;  /* 0x3f80000004047820 */ /* 0x000fcc0000410000 */
[----:B------:R-:W0:Y:S02]  /*9e10*/  F2F.F64.F32 R4, R4 ;  /* 0x0000000400047310 */ /* 0x000e240000201800 */
[----:B0-----:R0:W-:Y:S01]  /*9e20*/  STG.E.128 desc[UR36][R8.64], R4 ;  /* 0x0000000408007986 */ /* 0x0011e2000c101d24 */
[----:B------:R-:W-:Y:S05]  /*9e30*/  BRA `(.L_x_6931) ;  /* 0x0000000800947947 */ /* 0x000fea0003800000 */
.L_x_6944:
        /* <DEDUP_REMOVED lines=21> */
.L_x_6949:
[----:B------:R-:W-:Y:S05]  /*9f90*/  BSYNC B0 ;  /* 0x0000000000007941 */ /* 0x000fea0003800000 */
.L_x_6948:
[----:B------:R-:W-:Y:S01]  /*9fa0*/  LOP3.LUT R5, R0, R5, RZ, 0xfc, !PT ;  /* 0x0000000500057212 */ /* 0x000fe200078efcff */
[----:B------:R-:W-:-:S04]  /*9fb0*/  IMAD.MOV.U32 R25, RZ, RZ, R23 ;  /* 0x000000ffff197224 */ /* 0x000fc800078e0017 */
[----:B------:R0:W-:Y:S01]  /*9fc0*/  STG.E.U8 desc[UR36][R8.64], R5 ;  /* 0x0000000508007986 */ /* 0x0001e2000c101124 */
[----:B------:R-:W-:Y:S05]  /*9fd0*/  BRA `(.L_x_6931) ;  /* 0x00000008002c7947 */ /* 0x000fea0003800000 */
.L_x_6947:
        /* <DEDUP_REMOVED lines=13> */
.L_x_6951:
[----:B------:R-:W-:Y:S01]  /*a0b0*/  IMAD.MOV.U32 R0, RZ, RZ, 0x7f ;  /* 0x0000007fff007424 */ /* 0x000fe200078e00ff */
[----:B------:R-:W-:-:S04]  /*a0c0*/  ISETP.GT.U32.AND P0, PT, R3, 0x7f800000, PT ;  /* 0x7f8000000300780c */ /* 0x000fc80003f04070 */
[----:B------:R-:W-:-:S09]  /*a0d0*/  SEL R0, R0, 0x7c, P0 ;  /* 0x0000007c00007807 */ /* 0x000fd20000000000 */
.L_x_6952:
[----:B------:R-:W-:Y:S05]  /*a0e0*/  BSYNC B0 ;  /* 0x0000000000007941 */ /* 0x000fea0003800000 */
.L_x_6950:
[----:B------:R-:W-:Y:S01]  /*a0f0*/  LOP3.LUT R3, R5, 0x80000000, RZ, 0xc0, !PT ;  /* 0x8000000005037812 */ /* 0x000fe200078ec0ff */
[----:B------:R-:W-:-:S03]  /*a100*/  IMAD.MOV.U32 R25, RZ, RZ, R23 ;  /* 0x000000ffff197224 */ /* 0x000fc600078e0017 */
[----:B------:R-:W-:-:S04]  /*a110*/  SHF.R.U32.HI R3, RZ, 0x18, R3 ;  /* 0x00000018ff037819 */ /* 0x000fc80000011603 */
[----:B------:R-:W-:-:S05]  /*a120*/  LOP3.LUT R3, R0, R3, RZ, 0xfc, !PT ;  /* 0x0000000300037212 */ /* 0x000fca00078efcff */
[----:B------:R0:W-:Y:S01]  /*a130*/  STG.E.U8 desc[UR36][R8.64], R3 ;  /* 0x0000000308007986 */ /* 0x0001e2000c101124 */
[----:B------:R-:W-:Y:S05]  /*a140*/  BRA `(.L_x_6931) ;  /* 0x0000000400d07947 */ /* 0x000fea0003800000 */
.L_x_6946:
[----:B--2---:R0:W-:Y:S01]  /*a150*/  STG.E.U16 desc[UR36][R8.64], R4 ;  /* 0x0000000408007986 */ /* 0x0041e2000c101524 */
[----:B------:R-:W-:Y:S01]  /*a160*/  IMAD.MOV.U32 R25, RZ, RZ, R23 ;  /* 0x000000ffff197224 */ /* 0x000fe200078e0017 */
[----:B------:R-:W-:Y:S06]  /*a170*/  BRA `(.L_x_6931) ;  /* 0x0000000400c47947 */ /* 0x000fec0003800000 */
.L_x_6943:
        /* <DEDUP_REMOVED lines=10> */
[----:B------:R-:W0:Y:S02]  /*a220*/  F2I.FTZ.U32.TRUNC.NTZ R3, R3 ;  /* 0x0000000300037305 */ /* 0x000e24000021f000 */
[----:B0-----:R0:W-:Y:S01]  /*a230*/  STG.E.U16 desc[UR36][R8.64], R3 ;  /* 0x0000000308007986 */ /* 0x0011e2000c101524 */
[----:B------:R-:W-:Y:S05]  /*a240*/  BRA `(.L_x_6931) ;  /* 0x0000000400907947 */ /* 0x000fea0003800000 */
.L_x_6955:
        /* <DEDUP_REMOVED lines=17> */
.L_x_6958:
[----:B------:R-:W-:-:S04]  /*a360*/  LOP3.LUT R3, R5, 0x80000000, RZ, 0xc0, !PT ;  /* 0x8000000005037812 */ /* 0x000fc800078ec0ff */
[----:B------:R-:W-:-:S04]  /*a370*/  SHF.R.U32.HI R3, RZ, 0x18, R3 ;  /* 0x00000018ff037819 */ /* 0x000fc80000011603 */
[----:B------:R-:W-:-:S04]  /*a380*/  LOP3.LUT R0, R0, R3, RZ, 0xfc, !PT ;  /* 0x0000000300007212 */ /* 0x000fc800078efcff */
[----:B------:R-:W-:-:S07]  /*a390*/  PRMT R4, R0, 0x7610, R4 ;  /* 0x0000761000047816 */ /* 0x000fce0000000004 */
.L_x_6957:
[----:B------:R-:W-:Y:S05]  /*a3a0*/  BSYNC B0 ;  /* 0x0000000000007941 */ /* 0x000fea0003800000 */
.L_x_6956:
[----:B------:R0:W-:Y:S01]  /*a3b0*/  STG.E.U8 desc[UR36][R8.64], R4 ;  /* 0x0000000408007986 */ /* 0x0001e2000c101124 */
[----:B------:R-:W-:Y:S01]  /*a3c0*/  IMAD.MOV.U32 R25, RZ, RZ, R23 ;  /* 0x000000ffff197224 */ /* 0x000fe200078e0017 */
[----:B------:R-:W-:Y:S06]  /*a3d0*/  BRA `(.L_x_6931) ;  /* 0x00000004002c7947 */ /* 0x000fec0003800000 */
.L_x_6954:
        /* <DEDUP_REMOVED lines=17> */
.L_x_6961:
[----:B------:R-:W-:-:S04]  /*a4f0*/  LOP3.LUT R3, R5, 0x80000000, RZ, 0xc0, !PT ;  /* 0x8000000005037812 */ /* 0x000fc800078ec0ff */
[----:B------:R-:W-:-:S04]  /*a500*/  SHF.R.U32.HI R3, RZ, 0x18, R3 ;  /* 0x00000018ff037819 */ /* 0x000fc80000011603 */
[----:B------:R-:W-:-:S04]  /*a510*/  LOP3.LUT R0, R0, R3, RZ, 0xfc, !PT ;  /* 0x0000000300007212 */ /* 0x000fc800078efcff */
[----:B------:R-:W-:-:S07]  /*a520*/  PRMT R4, R0, 0x7610, R4 ;  /* 0x0000761000047816 */ /* 0x000fce0000000004 */
.L_x_6960:
[----:B------:R-:W-:Y:S05]  /*a530*/  BSYNC B0 ;  /* 0x0000000000007941 */ /* 0x000fea0003800000 */
.L_x_6959:
[----:B------:R0:W-:Y:S01]  /*a540*/  STG.E.U8 desc[UR36][R8.64], R4 ;  /* 0x0000000408007986 */ /* 0x0001e2000c101124 */
[----:B------:R-:W-:Y:S01]  /*a550*/  IMAD.MOV.U32 R25, RZ, RZ, R23 ;  /* 0x000000ffff197224 */ /* 0x000fe200078e0017 */
[----:B------:R-:W-:Y:S06]  /*a560*/  BRA `(.L_x_6931) ;  /* 0x0000000000c87947 */ /* 0x000fec0003800000 */
.L_x_6953:
[----:B------:R-:W-:-:S13]  /*a570*/  ISETP.NE.AND P0, PT, R0, 0x1c, PT ;  /* 0x0000001c0000780c */ /* 0x000fda0003f05270 */
[----:B------:R-:W-:Y:S05]  /*a580*/  @!P0 BRA `(.L_x_6962) ;  /* 0x0000000000b08947 */ /* 0x000fea0003800000 */
[----:B------:R-:W-:-:S13]  /*a590*/  ISETP.NE.AND P0, PT, R0, 0x1d, PT ;  /* 0x0000001d0000780c */ /* 0x000fda0003f05270 */
[----:B------:R-:W-:Y:S05]  /*a5a0*/  @!P0 BRA `(.L_x_6963) ;  /* 0x0000000000948947 */ /* 0x000fea0003800000 */
[----:B------:R-:W-:-:S13]  /*a5b0*/  ISETP.NE.AND P0, PT, R0, 0x2c, PT ;  /* 0x0000002c0000780c */ /* 0x000fda0003f05270 */
[----:B------:R-:W-:Y:S05]  /*a5c0*/  @P0 BRA `(.L_x_6936) ;  /* 0x0000000000440947 */ /* 0x000fea0003800000 */
[----:B--2---:R-:W-:Y:S02]  /*a5d0*/  IMAD.U32 R4, R4, 0x10000, RZ ;  /* 0x0001000004047824 */ /* 0x004fe400078e00ff */
        /* <DEDUP_REMOVED lines=16> */
.L_x_6936:
        /* <DEDUP_REMOVED lines=13> */
[----:B---3--:R-:W-:-:S07]  /*a7b0*/  IMAD.MOV.U32 R13, RZ, RZ, RZ ;  /* 0x000000ffff0d7224 */ /* 0x008fce00078e00ff */
[----:B------:R-:W-:-:S07]  /*a7c0*/  LEPC R20, `(.L_x_6964) ;  /* 0x000000001014794e */ /* 0x000fce0000000000 */
[----:B0---4-:R-:W-:Y:S05]  /*a7d0*/  CALL.ABS.NOINC R14 ;  /* 0x000000000e007343 */ /* 0x011fea0003c00000 */
.L_x_6964:
[----:B------:R-:W-:Y:S01]  /*a7e0*/  IMAD.MOV.U32 R25, RZ, RZ, R23 ;  /* 0x000000ffff197224 */ /* 0x000fe200078e0017 */
[----:B------:R-:W-:Y:S06]  /*a7f0*/  BRA `(.L_x_6931) ;  /* 0x0000000000247947 */ /* 0x000fec0003800000 */
.L_x_6963:
[----:B--2---:R-:W-:Y:S02]  /*a800*/  IMAD.U32 R4, R4, 0x10000, RZ ;  /* 0x0001000004047824 */ /* 0x004fe400078e00ff */
[----:B------:R-:W-:-:S04]  /*a810*/  IMAD.MOV.U32 R25, RZ, RZ, R23 ;  /* 0x000000ffff197224 */ /* 0x000fc800078e0017 */
[----:B------:R-:W0:Y:S02]  /*a820*/  F2I.U64.TRUNC R4, R4 ;  /* 0x0000000400047311 */ /* 0x000e24000020d800 */
[----:B0-----:R0:W-:Y:S01]  /*a830*/  STG.E.64 desc[UR36][R8.64], R4 ;  /* 0x0000000408007986 */ /* 0x0011e2000c101b24 */
[----:B------:R-:W-:Y:S05]  /*a840*/  BRA `(.L_x_6931) ;  /* 0x0000000000107947 */ /* 0x000fea0003800000 */
.L_x_6962:
[----:B--2---:R-:W-:Y:S02]  /*a850*/  IMAD.U32 R4, R4, 0x10000, RZ ;  /* 0x0001000004047824 */ /* 0x004fe400078e00ff */
[----:B------:R-:W-:Y:S02]  /*a860*/  IMAD.MOV.U32 R25, RZ, RZ, R23 ;  /* 0x000000ffff197224 */ /* 0x000fe400078e0017 */
[----:B------:R-:W0:Y:S02]  /*a870*/  F2I.FTZ.U32.TRUNC.NTZ R3, R4 ;  /* 0x0000000400037305 */ /* 0x000e24000021f000 */
[----:B0-----:R0:W-:Y:S03]  /*a880*/  STG.E desc[UR36][R8.64], R3 ;  /* 0x0000000308007986 */ /* 0x0011e6000c101924 */
.L_x_6931:
[----:B------:R-:W-:Y:S05]  /*a890*/  BSYNC B6 ;  /* 0x0000000000067941 */ /* 0x000fea0003800000 */
.L_x_6930:
[----:B------:R-:W-:Y:S01]  /*a8a0*/  ISETP.GE.AND P0, PT, R25, R16, PT ;  /* 0x000000101900720c */ /* 0x000fe20003f06270 */
[----:B------:R-:W-:-:S12]  /*a8b0*/  BSSY B6, `(.L_x_6965) ;  /* 0x00001fc000067945 */ /* 0x000fd80003800000 */
[----:B------:R-:W-:Y:S05]  /*a8c0*/  @P0 BRA `(.L_x_6966) ;  /* 0x0000001c00e80947 */ /* 0x000fea0003800000 */
[----:B0-----:R-:W0:Y:S01]  /*a8d0*/  LDC.64 R8, c[0x0][0x218] ;  /* 0x00008600ff087b82 */ /* 0x001e220000000a00 */
[----:B------:R-:W-:Y:S01]  /*a8e0*/  IMAD R0, R2, 0x200, R25 ;  /* 0x0000020002007824 */ /* 0x000fe200078e0219 */
[----:B--2---:R-:W-:Y:S01]  /*a8f0*/  PRMT R4, R19, 0x9910, RZ ;  /* 0x0000991013047816 */ /* 0x004fe200000000ff */
        /* <DEDUP_REMOVED lines=15> */
[----:B----4-:R-:W-:-:S04]  /*a9f0*/  IMAD.U32 R22, R22, 0x10000, RZ ;  /* 0x0001000016167824 */ /* 0x010fc800078e00ff */
[----:B------:R-:W0:Y:S02]  /*aa00*/  F2I.FTZ.TRUNC.NTZ R3, R22 ;  /* 0x0000001600037305 */ /* 0x000e24000021f100 */
[----:B0-----:R0:W-:Y:S01]  /*aa10*/  STG.E.U8 desc[UR36][R8.64], R3 ;  /* 0x0000000308007986 */ /* 0x0011e2000c101124 */
[----:B------:R-:W-:Y:S05]  /*aa20*/  BRA `(.L_x_6972) ;  /* 0x0000000c00947947 */ /* 0x000fea0003800000 */
.L_x_6970:
[----:B----4-:R-:W-:-:S06]  /*aa30*/  IMAD.U32 R5, R22, 0x10000, RZ ;  /* 0x0001000016057824 */ /* 0x010fcc00078e00ff */
[----:B------:R-:W0:Y:S02]  /*aa40*/  F2I.S64.TRUNC R4, R5 ;  /* 0x0000000500047311 */ /* 0x000e24000020d900 */
[----:B0-----:R0:W-:Y:S01]  /*aa50*/  STG.E.U8 desc[UR36][R8.64], R4 ;  /* 0x0000000408007986 */ /* 0x0011e2000c101124 */
[----:B------:R-:W-:Y:S05]  /*aa60*/  BRA `(.L_x_6972) ;  /* 0x0000000c00847947 */ /* 0x000fea0003800000 */
.L_x_6969:
        /* <DEDUP_REMOVED lines=8> */
[----:B0-----:R0:W-:Y:S01]  /*aaf0*/  STG.E.64 desc[UR36][R8.64], R4 ;  /* 0x0000000408007986 */ /* 0x0011e2000c101b24 */
[----:B------:R-:W-:Y:S05]  /*ab00*/  BRA `(.L_x_6972) ;  /* 0x0000000c005c7947 */ /* 0x000fea0003800000 */
.L_x_6974:
[----:B----4-:R-:W-:-:S04]  /*ab10*/  IMAD.U32 R22, R22, 0x10000, RZ ;  /* 0x0001000016167824 */ /* 0x010fc800078e00ff */
[----:B------:R-:W0:Y:S02]  /*ab20*/  F2I.FTZ.TRUNC.NTZ R3, R22 ;  /* 0x0000001600037305 */ /* 0x000e24000021f100 */
[----:B0-----:R0:W-:Y:S01]  /*ab30*/  STG.E desc[UR36][R8.64], R3 ;  /* 0x0000000308007986 */ /* 0x0011e2000c101924 */
[----:B------:R-:W-:Y:S05]  /*ab40*/  BRA `(.L_x_6972) ;  /* 0x0000000c004c7947 */ /* 0x000fea0003800000 */
.L_x_6973:
[----:B----4-:R-:W-:-:S04]  /*ab50*/  IMAD.U32 R22, R22, 0x10000, RZ ;  /* 0x0001000016167824 */ /* 0x010fc800078e00ff */
[----:B------:R-:W0:Y:S02]  /*ab60*/  F2I.FTZ.TRUNC.NTZ R3, R22 ;  /* 0x0000001600037305 */ /* 0x000e24000021f100 */
[----:B0-----:R0:W-:Y:S01]  /*ab70*/  STG.E.U16 desc[UR36][R8.64], R3 ;  /* 0x0000000308007986 */ /* 0x0011e2000c101524 */
[----:B------:R-:W-:Y:S05]  /*ab80*/  BRA `(.L_x_6972) ;  /* 0x0000000c003c7947 */ /* 0x000fea0003800000 */
.L_x_6968:
[----:B------:R-:W-:-:S13]  /*ab90*/  ISETP.GT.AND P0, PT, R0, 0x6, PT ;  /* 0x000000060000780c */ /* 0x000fda0003f04270 */
[----:B------:R-:W-:Y:S05]  /*aba0*/  @P0 BRA `(.L_x_6975) ;  /* 0x00000000002c0947 */ /* 0x000fea0003800000 */
[----:B------:R-:W-:-:S13]  /*abb0*/  ISETP.NE.AND P0, PT, R0, 0x5, PT ;  /* 0x000000050000780c */ /* 0x000fda0003f05270 */
[----:B------:R-:W-:Y:S05]  /*abc0*/  @!P0 BRA `(.L_x_6976) ;  /* 0x0000000000148947 */ /* 0x000fea0003800000 */
[----:B------:R-:W-:-:S13]  /*abd0*/  ISETP.NE.AND P0, PT, R0, 0x6, PT ;  /* 0x000000060000780c */ /* 0x000fda0003f05270 */
[----:B------:R-:W-:Y:S05]  /*abe0*/  @P0 BRA `(.L_x_6971) ;  /* 0x0000000800c40947 */ /* 0x000fea0003800000 */
[----:B----4-:R-:W-:-:S05]  /*abf0*/  IMAD.U32 R3, R22, 0x10000, RZ ;  /* 0x0001000016037824 */ /* 0x010fca00078e00ff */
[----:B------:R2:W-:Y:S01]  /*ac00*/  STG.E desc[UR36][R8.64], R3 ;  /* 0x0000000308007986 */ /* 0x0005e2000c101924 */
[----:B------:R-:W-:Y:S05]  /*ac10*/  BRA `(.L_x_6972) ;  /* 0x0000000c00187947 */ /* 0x000fea0003800000 */
.L_x_6976:
[----:B----4-:R-:W-:-:S05]  /*ac20*/  IMAD.U32 R0, R22, 0x10000, RZ ;  /* 0x0001000016007824 */ /* 0x010fca00078e00ff */
[----:B------:R-:W-:-:S05]  /*ac30*/  F2FP.F16.F32.PACK_AB R0, RZ, R0 ;  /* 0x00000000ff00723e */ /* 0x000fca00000000ff */
[----:B------:R0:W-:Y:S01]  /*ac40*/  STG.E.U16 desc[UR36][R8.64], R0 ;  /* 0x0000000008007986 */ /* 0x0001e2000c101524 */
[----:B------:R-:W-:Y:S05]  /*ac50*/  BRA `(.L_x_6972) ;  /* 0x0000000c00087947 */ /* 0x000fea0003800000 */
.L_x_6975:
        /* <DEDUP_REMOVED lines=8> */
[----:B------:R4:W-:Y:S01]  /*ace0*/  STG.E.64 desc[UR36][R8.64], R22 ;  /* 0x0000001608007986 */ /* 0x0009e2000c101b24 */
[----:B------:R-:W-:Y:S05]  /*acf0*/  BRA `(.L_x_6972) ;  /* 0x0000000800e07947 */ /* 0x000fea0003800000 */
.L_x_6978:
[----:B----4-:R-:W-:-:S05]  /*ad00*/  IMAD.U32 R22, R22, 0x10000, RZ ;  /* 0x0001000016167824 */ /* 0x010fca00078e00ff */
[----:B------:R-:W-:-:S04]  /*ad10*/  F2FP.F16.F32.PACK_AB R3, RZ, R22 ;  /* 0x00000016ff03723e */ /* 0x000fc800000000ff */
[----:B------:R-:W-:-:S05]  /*ad20*/  PRMT R3, R3, 0x5410, RZ ;  /* 0x0000541003037816 */ /* 0x000fca00000000ff */
[----:B------:R0:W-:Y:S01]  /*ad30*/  STG.E desc[UR36][R8.64], R3 ;  /* 0x0000000308007986 */ /* 0x0001e2000c101924 */
[----:B------:R-:W-:Y:S05]  /*ad40*/  BRA `(.L_x_6972) ;  /* 0x0000000800cc7947 */ /* 0x000fea0003800000 */
.L_x_6977:
[----:B----4-:R-:W-:-:S04]  /*ad50*/  IMAD.U32 R4, R22, 0x10000, RZ ;  /* 0x0001000016047824 */ /* 0x010fc800078e00ff */
[----:B------:R-:W-:-:S06]  /*ad60*/  FMUL.FTZ R4, R4, 1 ;  /* 0x3f80000004047820 */ /* 0x000fcc0000410000 */
[----:B------:R-:W0:Y:S02]  /*ad70*/  F2F.F64.F32 R4, R4 ;  /* 0x0000000400047310 */ /* 0x000e240000201800 */
[----:B0-----:R0:W-:Y:S01]  /*ad80*/  STG.E.64 desc[UR36][R8.64], R4 ;  /* 0x0000000408007986 */ /* 0x0011e2000c101b24 */
[----:B------:R-:W-:Y:S05]  /*ad90*/  BRA `(.L_x_6972) ;  /* 0x0000000800b87947 */ /* 0x000fea0003800000 */
.L_x_6967:
        /* <DEDUP_REMOVED lines=11> */
[----:B------:R0:W-:Y:S01]  /*ae50*/  STG.E.U8 desc[UR36][R8.64], R3 ;  /* 0x0000000308007986 */ /* 0x0001e2000c101124 */
[----:B------:R-:W-:Y:S05]  /*ae60*/  BRA `(.L_x_6972) ;  /* 0x0000000800847947 */ /* 0x000fea0003800000 */
.L_x_6981:
[----:B----4-:R-:W-:Y:S01]  /*ae70*/  IMAD.U32 R22, R22, 0x10000, RZ ;  /* 0x0001000016167824 */ /* 0x010fe200078e00ff */
[----:B------:R-:W-:-:S03]  /*ae80*/  CS2R R6, SRZ ;  /* 0x0000000000067805 */ /* 0x000fc6000001ff00 */
[----:B------:R-:W-:-:S06]  /*ae90*/  FMUL.FTZ R4, R22, 1 ;  /* 0x3f80000016047820 */ /* 0x000fcc0000410000 */
[----:B------:R-:W0:Y:S02]  /*aea0*/  F2F.F64.F32 R4, R4 ;  /* 0x0000000400047310 */ /* 0x000e240000201800 */
[----:B0-----:R0:W-:Y:S01]  /*aeb0*/  STG.E.128 desc[UR36][R8.64], R4 ;  /* 0x0000000408007986 */ /* 0x0011e2000c101d24 */
[----:B------:R-:W-:Y:S05]  /*aec0*/  BRA `(.L_x_6972) ;  /* 0x00000008006c7947 */ /* 0x000fea0003800000 */
.L_x_6980:
        /* <DEDUP_REMOVED lines=21> */
.L_x_6985:
[----:B------:R-:W-:Y:S05]  /*b020*/  BSYNC B0 ;  /* 0x0000000000007941 */ /* 0x000fea0003800000 */
.L_x_6984:
[----:B------:R-:W-:-:S05]  /*b030*/  LOP3.LUT R5, R0, R5, RZ, 0xfc, !PT ;  /* 0x0000000500057212 */ /* 0x000fca00078efcff */
[----:B------:R0:W-:Y:S01]  /*b040*/  STG.E.U8 desc[UR36][R8.64], R5 ;  /* 0x0000000508007986 */ /* 0x0001e2000c101124 */
[----:B------:R-:W-:Y:S05]  /*b050*/  BRA `(.L_x_6972) ;  /* 0x0000000800087947 */ /* 0x000fea0003800000 */
.L_x_6983:
        /* <DEDUP_REMOVED lines=13> */
.L_x_6987:
[----:B------:R-:W-:Y:S01]  /*b130*/  IMAD.MOV.U32 R0, RZ, RZ, 0x7f ;  /* 0x0000007fff007424 */ /* 0x000fe200078e00ff */
[----:B------:R-:W-:-:S04]  /*b140*/  ISETP.GT.U32.AND P0, PT, R3, 0x7f800000, PT ;  /* 0x7f8000000300780c */ /* 0x000fc80003f04070 */
[----:B------:R-:W-:-:S09]  /*b150*/  SEL R0, R0, 0x7c, P0 ;  /* 0x0000007c00007807 */ /* 0x000fd20000000000 */
.L_x_6988:
[----:B------:R-:W-:Y:S05]  /*b160*/  BSYNC B0 ;  /* 0x0000000000007941 */ /* 0x000fea0003800000 */
.L_x_6986:
[----:B------:R-:W-:-:S04]  /*b170*/  LOP3.LUT R3, R5, 0x80000000, RZ, 0xc0, !PT ;  /* 0x8000000005037812 */ /* 0x000fc800078ec0ff */
[----:B------:R-:W-:-:S04]  /*b180*/  SHF.R.U32.HI R3, RZ, 0x18, R3 ;  /* 0x00000018ff037819 */ /* 0x000fc80000011603 */
[----:B------:R-:W-:-:S05]  /*b190*/  LOP3.LUT R3, R0, R3, RZ, 0xfc, !PT ;  /* 0x0000000300037212 */ /* 0x000fca00078efcff */
[----:B------:R0:W-:Y:S01]  /*b1a0*/  STG.E.U8 desc[UR36][R8.64], R3 ;  /* 0x0000000308007986 */ /* 0x0001e2000c101124 */
[----:B------:R-:W-:Y:S05]  /*b1b0*/  BRA `(.L_x_6972) ;  /* 0x0000000400b07947 */ /* 0x000fea0003800000 */
.L_x_6982:
[----:B----4-:R0:W-:Y:S01]  /*b1c0*/  STG.E.U16 desc[UR36][R8.64], R22 ;  /* 0x0000001608007986 */ /* 0x0101e2000c101524 */
[----:B------:R-:W-:Y:S05]  /*b1d0*/  BRA `(.L_x_6972) ;  /* 0x0000000400a87947 */ /* 0x000fea0003800000 */
.L_x_6979:
        /* <DEDUP_REMOVED lines=10> */
[----:B0-----:R0:W-:Y:S01]  /*b280*/  STG.E.U16 desc[UR36][R8.64], R3 ;  /* 0x0000000308007986 */ /* 0x0011e2000c101524 */
[----:B------:R-:W-:Y:S05]  /*b290*/  BRA `(.L_x_6972) ;  /* 0x0000000400787947 */ /* 0x000fea0003800000 */
.L_x_6991:
        /* <DEDUP_REMOVED lines=17> */
.L_x_6994:
[----:B------:R-:W-:-:S04]  /*b3b0*/  LOP3.LUT R3, R5, 0x80000000, RZ, 0xc0, !PT ;  /* 0x8000000005037812 */ /* 0x000fc800078ec0ff */
[----:B------:R-:W-:-:S04]  /*b3c0*/  SHF.R.U32.HI R3, RZ, 0x18, R3 ;  /* 0x00000018ff037819 */ /* 0x000fc80000011603 */
[----:B------:R-:W-:-:S04]  /*b3d0*/  LOP3.LUT R0, R0, R3, RZ, 0xfc, !PT ;  /* 0x0000000300007212 */ /* 0x000fc800078efcff */
[----:B------:R-:W-:-:S07]  /*b3e0*/  PRMT R4, R0, 0x7610, R4 ;  /* 0x0000761000047816 */ /* 0x000fce0000000004 */
.L_x_6993:
[----:B------:R-:W-:Y:S05]  /*b3f0*/  BSYNC B0 ;  /* 0x0000000000007941 */ /* 0x000fea0003800000 */
.L_x_6992:
[----:B------:R0:W-:Y:S01]  /*b400*/  STG.E.U8 desc[UR36][R8.64], R4 ;  /* 0x0000000408007986 */ /* 0x0001e2000c101124 */
[----:B------:R-:W-:Y:S05]  /*b410*/  BRA `(.L_x_6972) ;  /* 0x0000000400187947 */ /* 0x000fea0003800000 */
.L_x_6990:
        /* <DEDUP_REMOVED lines=17> */
.L_x_6997:
[----:B------:R-:W-:-:S04]  /*b530*/  LOP3.LUT R3, R5, 0x80000000, RZ, 0xc0, !PT ;  /* 0x8000000005037812 */ /* 0x000fc800078ec0ff */
[----:B------:R-:W-:-:S04]  /*b540*/  SHF.R.U32.HI R3, RZ, 0x18, R3 ;  /* 0x00000018ff037819 */ /* 0x000fc80000011603 */
[----:B------:R-:W-:-:S04]  /*b550*/  LOP3.LUT R0, R0, R3, RZ, 0xfc, !PT ;  /* 0x0000000300007212 */ /* 0x000fc800078efcff */
[----:B------:R-:W-:-:S07]  /*b560*/  PRMT R4, R0, 0x7610, R4 ;  /* 0x0000761000047816 */ /* 0x000fce0000000004 */
.L_x_6996:
[----:B------:R-:W-:Y:S05]  /*b570*/  BSYNC B0 ;  /* 0x0000000000007941 */ /* 0x000fea0003800000 */
.L_x_6995:
[----:B------:R0:W-:Y:S01]  /*b580*/  STG.E.U8 desc[UR36][R8.64], R4 ;  /* 0x0000000408007986 */ /* 0x0001e2000c101124 */
[----:B------:R-:W-:Y:S05]  /*b590*/  BRA `(.L_x_6972) ;  /* 0x0000000000b87947 */ /* 0x000fea0003800000 */
.L_x_6989:
[----:B------:R-:W-:-:S13]  /*b5a0*/  ISETP.NE.AND P0, PT, R0, 0x1c, PT ;  /* 0x0000001c0000780c */ /* 0x000fda0003f05270 */
[----:B------:R-:W-:Y:S05]  /*b5b0*/  @!P0 BRA `(.L_x_6998) ;  /* 0x0000000000a48947 */ /* 0x000fea0003800000 */
[----:B------:R-:W-:-:S13]  /*b5c0*/  ISETP.NE.AND P0, PT, R0, 0x1d, PT ;  /* 0x0000001d0000780c */ /* 0x000fda0003f05270 */
[----:B------:R-:W-:Y:S05]  /*b5d0*/  @!P0 BRA `(.L_x_6999) ;  /* 0x00000000008c8947 */ /* 0x000fea0003800000 */
[----:B------:R-:W-:-:S13]  /*b5e0*/  ISETP.NE.AND P0, PT, R0, 0x2c, PT ;  /* 0x0000002c0000780c */ /* 0x000fda0003f05270 */
[----:B------:R-:W-:Y:S05]  /*b5f0*/  @P0 BRA `(.L_x_6971) ;  /* 0x0000000000400947 */ /* 0x000fea0003800000 */
[----:B----4-:R-:W-:-:S05]  /*b600*/  IMAD.U32 R22, R22, 0x10000, RZ ;  /* 0x0001000016167824 */ /* 0x010fca00078e00ff */
        /* <DEDUP_REMOVED lines=15> */
.L_x_6971:
        /* <DEDUP_REMOVED lines=15> */
[----:B01--4-:R-:W-:Y:S05]  /*b7f0*/  CALL.ABS.NOINC R14 ;  /* 0x000000000e007343 */ /* 0x013fea0003c00000 */
.L_x_7000:
[----:B------:R-:W-:Y:S05]  /*b800*/  BRA `(.L_x_6972) ;  /* 0x00000000001c7947 */ /* 0x000fea0003800000 */
.L_x_6999:
[----:B----4-:R-:W-:-:S06]  /*b810*/  IMAD.U32 R4, R22, 0x10000, RZ ;  /* 0x0001000016047824 */ /* 0x010fcc00078e00ff */
[----:B------:R-:W0:Y:S02]  /*b820*/  F2I.U64.TRUNC R4, R4 ;  /* 0x0000000400047311 */ /* 0x000e24000020d800 */
[----:B0-----:R0:W-:Y:S01]  /*b830*/  STG.E.64 desc[UR36][R8.64], R4 ;  /* 0x0000000408007986 */ /* 0x0011e2000c101b24 */
[----:B------:R-:W-:Y:S05]  /*b840*/  BRA `(.L_x_6972) ;  /* 0x00000000000c7947 */ /* 0x000fea0003800000 */
.L_x_6998:
[----:B----4-:R-:W-:-:S04]  /*b850*/  IMAD.U32 R22, R22, 0x10000, RZ ;  /* 0x0001000016167824 */ /* 0x010fc800078e00ff */
[----:B------:R-:W0:Y:S02]  /*b860*/  F2I.FTZ.U32.TRUNC.NTZ R3, R22 ;  /* 0x0000001600037305 */ /* 0x000e24000021f000 */
[----:B0-----:R0:W-:Y:S02]  /*b870*/  STG.E desc[UR36][R8.64], R3 ;  /* 0x0000000308007986 */ /* 0x0011e4000c101924 */
.L_x_6972:
[----:B------:R-:W-:-:S05]  /*b880*/  VIADD R25, R25, 0x80 ;  /* 0x0000008019197836 */ /* 0x000fca0000000000 */
[----:B------:R-:W-:-:S13]  /*b890*/  ISETP.GE.AND P0, PT, R25, R16, PT ;  /* 0x000000101900720c */ /* 0x000fda0003f06270 */
[----:B------:R-:W-:Y:S05]  /*b8a0*/  @P0 BRA `(.L_x_6966) ;  /* 0x0000000c00f00947 */ /* 0x000fea0003800000 */
[----:B0-2-4-:R-:W0:Y:S01]  /*b8b0*/  LDC.64 R8, c[0x0][0x218] ;  /* 0x00008600ff087b82 */ /* 0x015e220000000a00 */
        /* <DEDUP_REMOVED lines=17> */
[----:B-1----:R-:W-:-:S06]  /*b9d0*/  IMAD.U32 R17, R17, 0x10000, RZ ;  /* 0x0001000011117824 */ /* 0x002fcc00078e00ff */
[----:B------:R-:W0:Y:S02]  /*b9e0*/  F2I.FTZ.TRUNC.NTZ R17, R17 ;  /* 0x0000001100117305 */ /* 0x000e24000021f100 */
[----:B0-----:R0:W-:Y:S01]  /*b9f0*/  STG.E.U8 desc[UR36][R8.64], R17 ;  /* 0x0000001108007986 */ /* 0x0011e2000c101124 */
[----:B------:R-:W-:Y:S05]  /*ba00*/  BRA `(.L_x_7006) ;  /* 0x0000000c00947947 */ /* 0x000fea0003800000 */
.L_x_7004:
[----:B-1----:R-:W-:-:S06]  /*ba10*/  IMAD.U32 R5, R17, 0x10000, RZ ;  /* 0x0001000011057824 */ /* 0x002fcc00078e00ff */
[----:B------:R-:W0:Y:S02]  /*ba20*/  F2I.S64.TRUNC R4, R5 ;  /* 0x0000000500047311 */ /* 0x000e24000020d900 */
[----:B0-----:R0:W-:Y:S01]  /*ba30*/  STG.E.U8 desc[UR36][R8.64], R4 ;  /* 0x0000000408007986 */ /* 0x0011e2000c101124 */
[----:B------:R-:W-:Y:S05]  /*ba40*/  BRA `(.L_x_7006) ;  /* 0x0000000c00847947 */ /* 0x000fea0003800000 */
.L_x_7003:
        /* <DEDUP_REMOVED lines=10> */
.L_x_7008:
[----:B-1----:R-:W-:-:S06]  /*baf0*/  IMAD.U32 R17, R17, 0x10000, RZ ;  /* 0x0001000011117824 */ /* 0x002fcc00078e00ff */
[----:B------:R-:W0:Y:S02]  /*bb00*/  F2I.FTZ.TRUNC.NTZ R17, R17 ;  /* 0x0000001100117305 */ /* 0x000e24000021f100 */
[----:B0-----:R0:W-:Y:S01]  /*bb10*/  STG.E desc[UR36][R8.64], R17 ;  /* 0x0000001108007986 */ /* 0x0011e2000c101924 */
[----:B------:R-:W-:Y:S05]  /*bb20*/  BRA `(.L_x_7006) ;  /* 0x0000000c004c7947 */ /* 0x000fea0003800000 */
.L_x_7007:
[----:B-1----:R-:W-:-:S06]  /*bb30*/  IMAD.U32 R17, R17, 0x10000, RZ ;  /* 0x0001000011117824 */ /* 0x002fcc00078e00ff */
[----:B------:R-:W0:Y:S02]  /*bb40*/  F2I.FTZ.TRUNC.NTZ R17, R17 ;  /* 0x0000001100117305 */ /* 0x000e24000021f100 */
[----:B0-----:R0:W-:Y:S01]  /*bb50*/  STG.E.U16 desc[UR36][R8.64], R17 ;  /* 0x0000001108007986 */ /* 0x0011e2000c101524 */
[----:B------:R-:W-:Y:S05]  /*bb60*/  BRA `(.L_x_7006) ;  /* 0x0000000c003c7947 */ /* 0x000fea0003800000 */
.L_x_7002:
        /* <DEDUP_REMOVED lines=9> */
.L_x_7010:
[----:B-1----:R-:W-:-:S05]  /*bc00*/  IMAD.U32 R0, R17, 0x10000, RZ ;  /* 0x0001000011007824 */ /* 0x002fca00078e00ff */
[----:B------:R-:W-:-:S05]  /*bc10*/  F2FP.F16.F32.PACK_AB R0, RZ, R0 ;  /* 0x00000000ff00723e */ /* 0x000fca00000000ff */
[----:B------:R0:W-:Y:S01]  /*bc20*/  STG.E.U16 desc[UR36][R8.64], R0 ;  /* 0x0000000008007986 */ /* 0x0001e2000c101524 */
[----:B------:R-:W-:Y:S05]  /*bc30*/  BRA `(.L_x_7006) ;  /* 0x0000000c00087947 */ /* 0x000fea0003800000 */
.L_x_7009:
        /* <DEDUP_REMOVED lines=10> */
.L_x_7012:
[----:B-1----:R-:W-:-:S05]  /*bce0*/  IMAD.U32 R17, R17, 0x10000, RZ ;  /* 0x0001000011117824 */ /* 0x002fca00078e00ff */
[----:B------:R-:W-:-:S04]  /*bcf0*/  F2FP.F16.F32.PACK_AB R3, RZ, R17 ;  /* 0x00000011ff03723e */ /* 0x000fc800000000ff */
[----:B------:R-:W-:-:S05]  /*bd00*/  PRMT R3, R3, 0x5410, RZ ;  /* 0x0000541003037816 */ /* 0x000fca00000000ff */
[----:B------:R0:W-:Y:S01]  /*bd10*/  STG.E desc[UR36][R8.64], R3 ;  /* 0x0000000308007986 */ /* 0x0001e2000c101924 */
[----:B------:R-:W-:Y:S05]  /*bd20*/  BRA `(.L_x_7006) ;  /* 0x0000000800cc7947 */ /* 0x000fea0003800000 */
.L_x_7011:
[----:B-1----:R-:W-:-:S04]  /*bd30*/  IMAD.U32 R4, R17, 0x10000, RZ ;  /* 0x0001000011047824 */ /* 0x002fc800078e00ff */
[----:B------:R-:W-:-:S06]  /*bd40*/  FMUL.FTZ R4, R4, 1 ;  /* 0x3f80000004047820 */ /* 0x000fcc0000410000 */
[----:B------:R-:W0:Y:S02]  /*bd50*/  F2F.F64.F32 R4, R4 ;  /* 0x0000000400047310 */ /* 0x000e240000201800 */
[----:B0-----:R0:W-:Y:S01]  /*bd60*/  STG.E.64 desc[UR36][R8.64], R4 ;  /* 0x0000000408007986 */ /* 0x0011e2000c101b24 */
[----:B------:R-:W-:Y:S05]  /*bd70*/  BRA `(.L_x_7006) ;  /* 0x0000000800b87947 */ /* 0x000fea0003800000 */
.L_x_7001:
        /* <DEDUP_REMOVED lines=13> */
.L_x_7015:
[----:B-1----:R-:W-:Y:S01]  /*be50*/  IMAD.U32 R17, R17, 0x10000, RZ ;  /* 0x0001000011117824 */ /* 0x002fe200078e00ff */
[----:B------:R-:W-:-:S03]  /*be60*/  CS2R R6, SRZ ;  /* 0x0000000000067805 */ /* 0x000fc6000001ff00 */
[----:B------:R-:W-:-:S06]  /*be70*/  FMUL.FTZ R4, R17, 1 ;  /* 0x3f80000011047820 */ /* 0x000fcc0000410000 */
[----:B------:R-:W0:Y:S02]  /*be80*/  F2F.F64.F32 R4, R4 ;  /* 0x0000000400047310 */ /* 0x000e240000201800 */
[----:B0-----:R0:W-:Y:S01]  /*be90*/  STG.E.128 desc[UR36][R8.64], R4 ;  /* 0x0000000408007986 */ /* 0x0011e2000c101d24 */
[----:B------:R-:W-:Y:S05]  /*bea0*/  BRA `(.L_x_7006) ;  /* 0x00000008006c7947 */ /* 0x000fea0003800000 */
.L_x_7014:
        /* <DEDUP_REMOVED lines=21> */
.L_x_7019:
[----:B------:R-:W-:Y:S05]  /*c000*/  BSYNC B0 ;  /* 0x0000000000007941 */ /* 0x000fea0003800000 */
.L_x_7018:
[----:B------:R-:W-:-:S05]  /*c010*/  LOP3.LUT R5, R0, R5, RZ, 0xfc, !PT ;  /* 0x0000000500057212 */ /* 0x000fca00078efcff */
[----:B------:R0:W-:Y:S01]  /*c020*/  STG.E.U8 desc[UR36][R8.64], R5 ;  /* 0x0000000508007986 */ /* 0x0001e2000c101124 */
[----:B------:R-:W-:Y:S05]  /*c030*/  BRA `(.L_x_7006) ;  /* 0x0000000800087947 */ /* 0x000fea0003800000 */
.L_x_7017:
        /* <DEDUP_REMOVED lines=13> */
.L_x_7021:
[----:B------:R-:W-:Y:S01]  /*c110*/  IMAD.MOV.U32 R0, RZ, RZ, 0x7f ;  /* 0x0000007fff007424 */ /* 0x000fe200078e00ff */
[----:B------:R-:W-:-:S04]  /*c120*/  ISETP.GT.U32.AND P0, PT, R3, 0x7f800000, PT ;  /* 0x7f8000000300780c */ /* 0x000fc80003f04070 */
[----:B------:R-:W-:-:S09]  /*c130*/  SEL R0, R0, 0x7c, P0 ;  /* 0x0000007c00007807 */ /* 0x000fd20000000000 */
.L_x_7022:
[----:B------:R-:W-:Y:S05]  /*c140*/  BSYNC B0 ;  /* 0x0000000000007941 */ /* 0x000fea0003800000 */
.L_x_7020:
[----:B------:R-:W-:-:S04]  /*c150*/  LOP3.LUT R3, R17, 0x80000000, RZ, 0xc0, !PT ;  /* 0x8000000011037812 */ /* 0x000fc800078ec0ff */
[----:B------:R-:W-:-:S04]  /*c160*/  SHF.R.U32.HI R3, RZ, 0x18, R3 ;  /* 0x00000018ff037819 */ /* 0x000fc80000011603 */
[----:B------:R-:W-:-:S05]  /*c170*/  LOP3.LUT R3, R0, R3, RZ, 0xfc, !PT ;  /* 0x0000000300037212 */ /* 0x000fca00078efcff */
[----:B------:R0:W-:Y:S01]  /*c180*/  STG.E.U8 desc[UR36][R8.64], R3 ;  /* 0x0000000308007986 */ /* 0x0001e2000c101124 */
[----:B------:R-:W-:Y:S05]  /*c190*/  BRA `(.L_x_7006) ;  /* 0x0000000400b07947 */ /* 0x000fea0003800000 */
.L_x_7016:
[----:B-1----:R0:W-:Y:S01]  /*c1a0*/  STG.E.U16 desc[UR36][R8.64], R17 ;  /* 0x0000001108007986 */ /* 0x0021e2000c101524 */
[----:B------:R-:W-:Y:S05]  /*c1b0*/  BRA `(.L_x_7006) ;  /* 0x0000000400a87947 */ /* 0x000fea0003800000 */
.L_x_7013:
        /* <DEDUP_REMOVED lines=12> */
.L_x_7025:
        /* <DEDUP_REMOVED lines=17> */
.L_x_7028:
[----:B------:R-:W-:-:S04]  /*c390*/  LOP3.LUT R3, R17, 0x80000000, RZ, 0xc0, !PT ;  /* 0x8000000011037812 */ /* 0x000fc800078ec0ff */
[----:B------:R-:W-:-:S04]  /*c3a0*/  SHF.R.U32.HI R3, RZ, 0x18, R3 ;  /* 0x00000018ff037819 */ /* 0x000fc80000011603 */
[----:B------:R-:W-:-:S04]  /*c3b0*/  LOP3.LUT R0, R0, R3, RZ, 0xfc, !PT ;  /* 0x0000000300007212 */ /* 0x000fc800078efcff */
[----:B------:R-:W-:-:S07]  /*c3c0*/  PRMT R4, R0, 0x7610, R4 ;  /* 0x0000761000047816 */ /* 0x000fce0000000004 */
.L_x_7027:
[----:B------:R-:W-:Y:S05]  /*c3d0*/  BSYNC B0 ;  /* 0x0000000000007941 */ /* 0x000fea0003800000 */
.L_x_7026:
[----:B------:R0:W-:Y:S01]  /*c3e0*/  STG.E.U8 desc[UR36][R8.64], R4 ;  /* 0x0000000408007986 */ /* 0x0001e2000c101124 */
[----:B------:R-:W-:Y:S05]  /*c3f0*/  BRA `(.L_x_7006) ;  /* 0x0000000400187947 */ /* 0x000fea0003800000 */
.L_x_7024:
        /* <DEDUP_REMOVED lines=17> */
.L_x_7031:
[----:B------:R-:W-:-:S04]  /*c510*/  LOP3.LUT R3, R17, 0x80000000, RZ, 0xc0, !PT ;  /* 0x8000000011037812 */ /* 0x000fc800078ec0ff */
[----:B------:R-:W-:-:S04]  /*c520*/  SHF.R.U32.HI R3, RZ, 0x18, R3 ;  /* 0x00000018ff037819 */ /* 0x000fc80000011603 */
[----:B------:R-:W-:-:S04]  /*c530*/  LOP3.LUT R0, R0, R3, RZ, 0xfc, !PT ;  /* 0x0000000300007212 */ /* 0x000fc800078efcff */
[----:B------:R-:W-:-:S07]  /*c540*/  PRMT R4, R0, 0x7610, R4 ;  /* 0x0000761000047816 */ /* 0x000fce0000000004 */
.L_x_7030:
[----:B------:R-:W-:Y:S05]  /*c550*/  BSYNC B0 ;  /* 0x0000000000007941 */ /* 0x000fea0003800000 */
.L_x_7029:
[----:B------:R4:W-:Y:S01]  /*c560*/  STG.E.U8 desc[UR36][R8.64], R4 ;  /* 0x0000000408007986 */ /* 0x0009e2000c101124 */
[----:B------:R-:W-:Y:S05]  /*c570*/  BRA `(.L_x_7006) ;  /* 0x0000000000b87947 */ /* 0x000fea0003800000 */
.L_x_7023:
        /* <DEDUP_REMOVED lines=22> */
.L_x_7005:
        /* <DEDUP_REMOVED lines=15> */
[----:B01----:R-:W-:Y:S05]  /*c7d0*/  CALL.ABS.NOINC R14 ;  /* 0x000000000e007343 */ /* 0x003fea0003c00000 */
.L_x_7034:
[----:B------:R-:W-:Y:S05]  /*c7e0*/  BRA `(.L_x_7006) ;  /* 0x00000000001c7947 */ /* 0x000fea0003800000 */
.L_x_7033:
[----:B-1----:R-:W-:-:S06]  /*c7f0*/  IMAD.U32 R4, R17, 0x10000, RZ ;  /* 0x0001000011047824 */ /* 0x002fcc00078e00ff */
[----:B------:R-:W0:Y:S02]  /*c800*/  F2I.U64.TRUNC R4, R4 ;  /* 0x0000000400047311 */ /* 0x000e24000020d800 */
[----:B0-----:R1:W-:Y:S01]  /*c810*/  STG.E.64 desc[UR36][R8.64], R4 ;  /* 0x0000000408007986 */ /* 0x0013e2000c101b24 */
[----:B------:R-:W-:Y:S05]  /*c820*/  BRA `(.L_x_7006) ;  /* 0x00000000000c7947 */ /* 0x000fea0003800000 */
.L_x_7032:
[----:B-1----:R-:W-:-:S06]  /*c830*/  IMAD.U32 R17, R17, 0x10000, RZ ;  /* 0x0001000011117824 */ /* 0x002fcc00078e00ff */
[----:B------:R-:W0:Y:S02]  /*c840*/  F2I.FTZ.U32.TRUNC.NTZ R17, R17 ;  /* 0x0000001100117305 */ /* 0x000e24000021f000 */
[----:B0-----:R0:W-:Y:S02]  /*c850*/  STG.E desc[UR36][R8.64], R17 ;  /* 0x0000001108007986 */ /* 0x0011e4000c101924 */
.L_x_7006:
[----:B------:R-:W-:-:S07]  /*c860*/  VIADD R25, R25, 0x80 ;  /* 0x0000008019197836 */ /* 0x000fce0000000000 */
.L_x_6966:
[----:B------:R-:W-:Y:S05]  /*c870*/  BSYNC B6 ;  /* 0x0000000000067941 */ /* 0x000fea0003800000 */
.L_x_6965:
[----:B------:R-:W-:-:S13]  /*c880*/  ISETP.GE.AND P0, PT, R25, R16, PT ;  /* 0x000000101900720c */ /* 0x000fda0003f06270 */
[----:B------:R-:W-:Y:S05]  /*c890*/  @P0 EXIT ;  /* 0x000000000000094d */ /* 0x000fea0003800000 */
[----:B012-4-:R-:W0:Y:S01]  /*c8a0*/  LDC.64 R4, c[0x0][0x218] ;  /* 0x00008600ff047b82 */ /* 0x017e220000000a00 */
        /* <DEDUP_REMOVED lines=16> */
[----:B------:R-:W-:-:S04]  /*c9b0*/  IMAD.U32 R18, R18, 0x10000, RZ ;  /* 0x0001000012127824 */ /* 0x000fc800078e00ff */
[----:B------:R-:W0:Y:S02]  /*c9c0*/  F2I.FTZ.TRUNC.NTZ R5, R18 ;  /* 0x0000001200057305 */ /* 0x000e24000021f100 */
[----:B0-----:R-:W-:Y:S01]  /*c9d0*/  STG.E.U8 desc[UR36][R2.64], R5 ;  /* 0x0000000502007986 */ /* 0x001fe2000c101124 */
[----:B------:R-:W-:Y:S05]  /*c9e0*/  EXIT ;  /* 0x000000000000794d */ /* 0x000fea0003800000 */
.L_x_7038:
[----:B------:R-:W-:-:S06]  /*c9f0*/  IMAD.U32 R5, R18, 0x10000, RZ ;  /* 0x0001000012057824 */ /* 0x000fcc00078e00ff */
[----:B------:R-:W0:Y:S02]  /*ca00*/  F2I.S64.TRUNC R4, R5 ;  /* 0x0000000500047311 */ /* 0x000e24000020d900 */
[----:B0-----:R-:W-:Y:S01]  /*ca10*/  STG.E.U8 desc[UR36][R2.64], R4 ;  /* 0x0000000402007986 */ /* 0x001fe2000c101124 */
[----:B------:R-:W-:Y:S05]  /*ca20*/  EXIT ;  /* 0x000000000000794d */ /* 0x000fea0003800000 */
.L_x_7037:
[----:B------:R-:W-:-:S13]  /*ca30*/  ISETP.NE.AND P0, PT, R0, 0x2, PT ;  /* 0x000000020000780c */ /* 0x000fda0003f05270 */
[----:B------:R-:W-:Y:S05]  /*ca40*/  @!P0 BRA `(.L_x_7040) ;  /* 0x0000000000308947 */ /* 0x000fea0003800000 */
[----:B------:R-:W-:-:S13]  /*ca50*/  ISETP.NE.AND P0, PT, R0, 0x3, PT ;  /* 0x000000030000780c */ /* 0x000fda0003f05270 */
[----:B------:R-:W-:Y:S05]  /*ca60*/  @!P0 BRA `(.L_x_7041) ;  /* 0x0000000000188947 */ /* 0x000fea0003800000 */
[----:B------:R-:W-:-:S13]  /*ca70*/  ISETP.NE.AND P0, PT, R0, 0x4, PT ;  /* 0x000000040000780c */ /* 0x000fda0003f05270 */
[----:B------:R-:W-:Y:S05]  /*ca80*/  @P0 BRA `(.L_x_7039) ;  /* 0x0000000c000c0947 */ /* 0x000fea0003800000 */
[----:B------:R-:W-:-:S06]  /*ca90*/  IMAD.U32 R4, R18, 0x10000, RZ ;  /* 0x0001000012047824 */ /* 0x000fcc00078e00ff */
[----:B------:R-:W0:Y:S02]  /*caa0*/  F2I.S64.TRUNC R4, R4 ;  /* 0x0000000400047311 */ /* 0x000e24000020d900 */
[----:B0-----:R-:W-:Y:S01]  /*cab0*/  STG.E.64 desc[UR36][R2.64], R4 ;  /* 0x0000000402007986 */ /* 0x001fe2000c101b24 */
[----:B------:R-:W-:Y:S05]  /*cac0*/  EXIT ;  /* 0x000000000000794d */ /* 0x000fea0003800000 */
.L_x_7041:
[----:B------:R-:W-:-:S04]  /*cad0*/  IMAD.U32 R18, R18, 0x10000, RZ ;  /* 0x0001000012127824 */ /* 0x000fc800078e00ff */
[----:B------:R-:W0:Y:S02]  /*cae0*/  F2I.FTZ.TRUNC.NTZ R5, R18 ;  /* 0x0000001200057305 */ /* 0x000e24000021f100 */
[----:B0-----:R-:W-:Y:S01]  /*caf0*/  STG.E desc[UR36][R2.64], R5 ;  /* 0x0000000502007986 */ /* 0x001fe2000c101924 */
[----:B------:R-:W-:Y:S05]  /*cb00*/  EXIT ;  /* 0x000000000000794d */ /* 0x000fea0003800000 */
.L_x_7040:
[----:B------:R-:W-:-:S04]  /*cb10*/  IMAD.U32 R18, R18, 0x10000, RZ ;  /* 0x0001000012127824 */ /* 0x000fc800078e00ff */
[----:B------:R-:W0:Y:S02]  /*cb20*/  F2I.FTZ.TRUNC.NTZ R5, R18 ;  /* 0x0000001200057305 */ /* 0x000e24000021f100 */
[----:B0-----:R-:W-:Y:S01]  /*cb30*/  STG.E.U16 desc[UR36][R2.64], R5 ;  /* 0x0000000502007986 */ /* 0x001fe2000c101524 */
[----:B------:R-:W-:Y:S05]  /*cb40*/  EXIT ;  /* 0x000000000000794d */ /* 0x000fea0003800000 */
.L_x_7036:
[----:B------:R-:W-:-:S13]  /*cb50*/  ISETP.GT.AND P0, PT, R0, 0x6, PT ;  /* 0x000000060000780c */ /* 0x000fda0003f04270 */
[----:B------:R-:W-:Y:S05]  /*cb60*/  @P0 BRA `(.L_x_7042) ;  /* 0x00000000002c0947 */ /* 0x000fea0003800000 */
[----:B------:R-:W-:-:S13]  /*cb70*/  ISETP.NE.AND P0, PT, R0, 0x5, PT ;  /* 0x000000050000780c */ /* 0x000fda0003f05270 */
[----:B------:R-:W-:Y:S05]  /*cb80*/  @!P0 BRA `(.L_x_7043) ;  /* 0x0000000000148947 */ /* 0x000fea0003800000 */
[----:B------:R-:W-:-:S13]  /*cb90*/  ISETP.NE.AND P0, PT, R0, 0x6, PT ;  /* 0x000000060000780c */ /* 0x000fda0003f05270 */
[----:B------:R-:W-:Y:S05]  /*cba0*/  @P0 BRA `(.L_x_7039) ;  /* 0x0000000800c40947 */ /* 0x000fea0003800000 */
[----:B------:R-:W-:-:S05]  /*cbb0*/  IMAD.U32 R5, R18, 0x10000, RZ ;  /* 0x0001000012057824 */ /* 0x000fca00078e00ff */
[----:B------:R-:W-:Y:S01]  /*cbc0*/  STG.E desc[UR36][R2.64], R5 ;  /* 0x0000000502007986 */ /* 0x000fe2000c101924 */
[----:B------:R-:W-:Y:S05]  /*cbd0*/  EXIT ;  /* 0x000000000000794d */ /* 0x000fea0003800000 */
.L_x_7043:
[----:B------:R-:W-:-:S05]  /*cbe0*/  IMAD.U32 R0, R18, 0x10000, RZ ;  /* 0x0001000012007824 */ /* 0x000fca00078e00ff */
[----:B------:R-:W-:-:S05]  /*cbf0*/  F2FP.F16.F32.PACK_AB R0, RZ, R0 ;  /* 0x00000000ff00723e */ /* 0x000fca00000000ff */
[----:B------:R-:W-:Y:S01]  /*cc00*/  STG.E.U16 desc[UR36][R2.64], R0 ;  /* 0x0000000002007986 */ /* 0x000fe2000c101524 */
[----:B------:R-:W-:Y:S05]  /*cc10*/  EXIT ;  /* 0x000000000000794d */ /* 0x000fea0003800000 */
.L_x_7042:
[----:B------:R-:W-:-:S13]  /*cc20*/  ISETP.NE.AND P0, PT, R0, 0x7, PT ;  /* 0x000000070000780c */ /* 0x000fda0003f05270 */
[----:B------:R-:W-:Y:S05]  /*cc30*/  @!P0 BRA `(.L_x_7044) ;  /* 0x0000000000348947 */ /* 0x000fea0003800000 */
[----:B------:R-:W-:-:S13]  /*cc40*/  ISETP.NE.AND P0, PT, R0, 0x8, PT ;  /* 0x000000080000780c */ /* 0x000fda0003f05270 */
[----:B------:R-:W-:Y:S05]  /*cc50*/  @!P0 BRA `(.L_x_7045) ;  /* 0x0000000000188947 */ /* 0x000fea0003800000 */
[----:B------:R-:W-:-:S13]  /*cc60*/  ISETP.NE.AND P0, PT, R0, 0x9, PT ;  /* 0x000000090000780c */ /* 0x000fda0003f05270 */
[----:B------:R-:W-:Y:S05]  /*cc70*/  @P0 BRA `(.L_x_7039) ;  /* 0x0000000800900947 */ /* 0x000fea0003800000 */
[----:B------:R-:W-:Y:S02]  /*cc80*/  IMAD.U32 R18, R18, 0x10000, RZ ;  /* 0x0001000012127824 */ /* 0x000fe400078e00ff */
[----:B------:R-:W-:-:S05]  /*cc90*/  IMAD.MOV.U32 R19, RZ, RZ, RZ ;  /* 0x000000ffff137224 */ /* 0x000fca00078e00ff */
[----:B------:R-:W-:Y:S01]  /*cca0*/  STG.E.64 desc[UR36][R2.64], R18 ;  /* 0x0000001202007986 */ /* 0x000fe2000c101b24 */
[----:B------:R-:W-:Y:S05]  /*ccb0*/  EXIT ;  /* 0x000000000000794d */ /* 0x000fea0003800000 */
.L_x_7045:
[----:B------:R-:W-:-:S05]  /*ccc0*/  IMAD.U32 R18, R18, 0x10000, RZ ;  /* 0x0001000012127824 */ /* 0x000fca00078e00ff */
[----:B------:R-:W-:-:S04]  /*ccd0*/  F2FP.F16.F32.PACK_AB R5, RZ, R18 ;  /* 0x00000012ff05723e */ /* 0x000fc800000000ff */
[----:B------:R-:W-:-:S05]  /*cce0*/  PRMT R5, R5, 0x5410, RZ ;  /* 0x0000541005057816 */ /* 0x000fca00000000ff */
[----:B------:R-:W-:Y:S01]  /*ccf0*/  STG.E desc[UR36][R2.64], R5 ;  /* 0x0000000502007986 */ /* 0x000fe2000c101924 */
[----:B------:R-:W-:Y:S05]  /*cd00*/  EXIT ;  /* 0x000000000000794d */ /* 0x000fea0003800000 */
.L_x_7044:
[----:B------:R-:W-:-:S04]  /*cd10*/  IMAD.U32 R4, R18, 0x10000, RZ ;  /* 0x0001000012047824 */ /* 0x000fc800078e00ff */
[----:B------:R-:W-:-:S06]  /*cd20*/  FMUL.FTZ R4, R4, 1 ;  /* 0x3f80000004047820 */ /* 0x000fcc0000410000 */
[----:B------:R-:W0:Y:S02]  /*cd30*/  F2F.F64.F32 R4, R4 ;  /* 0x0000000400047310 */ /* 0x000e240000201800 */
[----:B0-----:R-:W-:Y:S01]  /*cd40*/  STG.E.64 desc[UR36][R2.64], R4 ;  /* 0x0000000402007986 */ /* 0x001fe2000c101b24 */
[----:B------:R-:W-:Y:S05]  /*cd50*/  EXIT ;  /* 0x000000000000794d */ /* 0x000fea0003800000 */
.L_x_7035:
        /* <DEDUP_REMOVED lines=8> */
[----:B------:R-:W-:-:S05]  /*cde0*/  IMAD.U32 R18, R18, 0x10000, RZ ;  /* 0x0001000012127824 */ /* 0x000fca00078e00ff */
[----:B------:R-:W-:-:S04]  /*cdf0*/  FSETP.NEU.FTZ.AND P0, PT, R18, RZ, PT ;  /* 0x000000ff1200720b */ /* 0x000fc80003f1d000 */
[----:B------:R-:W-:-:S05]  /*ce00*/  SEL R5, RZ, 0x1, !P0 ;  /* 0x00000001ff057807 */ /* 0x000fca0004000000 */
[----:B------:R-:W-:Y:S01]  /*ce10*/  STG.E.U8 desc[UR36][R2.64], R5 ;  /* 0x0000000502007986 */ /* 0x000fe2000c101124 */
[----:B------:R-:W-:Y:S05]  /*ce20*/  EXIT ;  /* 0x000000000000794d */ /* 0x000fea0003800000 */
.L_x_7048:
[----:B------:R-:W-:Y:S01]  /*ce30*/  IMAD.U32 R18, R18, 0x10000, RZ ;  /* 0x0001000012127824 */ /* 0x000fe200078e00ff */
[----:B------:R-:W-:-:S03]  /*ce40*/  CS2R R6, SRZ ;  /* 0x0000000000067805 */ /* 0x000fc6000001ff00 */
[----:B------:R-:W-:-:S06]  /*ce50*/  FMUL.FTZ R4, R18, 1 ;  /* 0x3f80000012047820 */ /* 0x000fcc0000410000 */
[----:B------:R-:W0:Y:S02]  /*ce60*/  F2F.F64.F32 R4, R4 ;  /* 0x0000000400047310 */ /* 0x000e240000201800 */
[----:B0-----:R-:W-:Y:S01]  /*ce70*/  STG.E.128 desc[UR36][R2.64], R4 ;  /* 0x0000000402007986 */ /* 0x001fe2000c101d24 */
[----:B------:R-:W-:Y:S05]  /*ce80*/  EXIT ;  /* 0x000000000000794d */ /* 0x000fea0003800000 */
.L_x_7047:
        /* <DEDUP_REMOVED lines=21> */
.L_x_7052:
[----:B------:R-:W-:Y:S05]  /*cfe0*/  BSYNC B0 ;  /* 0x0000000000007941 */ /* 0x000fea0003800000 */
.L_x_7051:
[----:B------:R-:W-:-:S05]  /*cff0*/  LOP3.LUT R5, R0, R5, RZ, 0xfc, !PT ;  /* 0x0000000500057212 */ /* 0x000fca00078efcff */
[----:B------:R-:W-:Y:S01]  /*d000*/  STG.E.U8 desc[UR36][R2.64], R5 ;  /* 0x0000000502007986 */ /* 0x000fe2000c101124 */
[----:B------:R-:W-:Y:S05]  /*d010*/  EXIT ;  /* 0x000000000000794d */ /* 0x000fea0003800000 */
.L_x_7050:
        /* <DEDUP_REMOVED lines=13> */
.L_x_7054:
[----:B------:R-:W-:Y:S01]  /*d0f0*/  IMAD.MOV.U32 R0, RZ, RZ, 0x7f ;  /* 0x0000007fff007424 */ /* 0x000fe200078e00ff */
[----:B------:R-:W-:-:S04]  /*d100*/  ISETP.GT.U32.AND P0, PT, R4, 0x7f800000, PT ;  /* 0x7f8000000400780c */ /* 0x000fc80003f04070 */
[----:B------:R-:W-:-:S09]  /*d110*/  SEL R0, R0, 0x7c, P0 ;  /* 0x0000007c00007807 */ /* 0x000fd20000000000 */
.L_x_7055:
[----:B------:R-:W-:Y:S05]  /*d120*/  BSYNC B0 ;  /* 0x0000000000007941 */ /* 0x000fea0003800000 */
.L_x_7053:
[----:B------:R-:W-:-:S04]  /*d130*/  LOP3.LUT R4, R5, 0x80000000, RZ, 0xc0, !PT ;  /* 0x8000000005047812 */ /* 0x000fc800078ec0ff */
[----:B------:R-:W-:-:S04]  /*d140*/  SHF.R.U32.HI R5, RZ, 0x18, R4 ;  /* 0x00000018ff057819 */ /* 0x000fc80000011604 */
[----:B------:R-:W-:-:S05]  /*d150*/  LOP3.LUT R5, R0, R5, RZ, 0xfc, !PT ;  /* 0x0000000500057212 */ /* 0x000fca00078efcff */
[----:B------:R-:W-:Y:S01]  /*d160*/  STG.E.U8 desc[UR36][R2.64], R5 ;  /* 0x0000000502007986 */ /* 0x000fe2000c101124 */
[----:B------:R-:W-:Y:S05]  /*d170*/  EXIT ;  /* 0x000000000000794d */ /* 0x000fea0003800000 */
.L_x_7049:
[----:B------:R-:W-:Y:S01]  /*d180*/  STG.E.U16 desc[UR36][R2.64], R18 ;  /* 0x0000001202007986 */ /* 0x000fe2000c101524 */
[----:B------:R-:W-:Y:S05]  /*d190*/  EXIT ;  /* 0x000000000000794d */ /* 0x000fea0003800000 */
.L_x_7046:
        /* <DEDUP_REMOVED lines=8> */
[----:B------:R-:W-:-:S06]  /*d220*/  IMAD.U32 R5, R18, 0x10000, RZ ;  /* 0x0001000012057824 */ /* 0x000fcc00078e00ff */
[----:B------:R-:W0:Y:S02]  /*d230*/  F2I.FTZ.U32.TRUNC.NTZ R5, R5 ;  /* 0x0000000500057305 */ /* 0x000e24000021f000 */
[----:B0-----:R-:W-:Y:S01]  /*d240*/  STG.E.U16 desc[UR36][R2.64], R5 ;  /* 0x0000000502007986 */ /* 0x001fe2000c101524 */
[----:B------:R-:W-:Y:S05]  /*d250*/  EXIT ;  /* 0x000000000000794d */ /* 0x000fea0003800000 */
.L_x_7058:
        /* <DEDUP_REMOVED lines=17> */
.L_x_7061:
[----:B------:R-:W-:-:S04]  /*d370*/  LOP3.LUT R0, R7, 0x80000000, RZ, 0xc0, !PT ;  /* 0x8000000007007812 */ /* 0x000fc800078ec0ff */
[----:B------:R-:W-:-:S04]  /*d380*/  SHF.R.U32.HI R5, RZ, 0x18, R0 ;  /* 0x00000018ff057819 */ /* 0x000fc80000011600 */
[----:B------:R-:W-:-:S04]  /*d390*/  LOP3.LUT R4, R4, R5, RZ, 0xfc, !PT ;  /* 0x0000000504047212 */ /* 0x000fc800078efcff */
[----:B------:R-:W-:-:S07]  /*d3a0*/  PRMT R0, R4, 0x7610, R0 ;  /* 0x0000761004007816 */ /* 0x000fce0000000000 */
.L_x_7060:
[----:B------:R-:W-:Y:S05]  /*d3b0*/  BSYNC B0 ;  /* 0x0000000000007941 */ /* 0x000fea0003800000 */
.L_x_7059:
[----:B------:R-:W-:Y:S01]  /*d3c0*/  STG.E.U8 desc[UR36][R2.64], R0 ;  /* 0x0000000002007986 */ /* 0x000fe2000c101124 */
[----:B------:R-:W-:Y:S05]  /*d3d0*/  EXIT ;  /* 0x000000000000794d */ /* 0x000fea0003800000 */
.L_x_7057:
        /* <DEDUP_REMOVED lines=17> */
.L_x_7064:
[----:B------:R-:W-:-:S04]  /*d4f0*/  LOP3.LUT R0, R7, 0x80000000, RZ, 0xc0, !PT ;  /* 0x8000000007007812 */ /* 0x000fc800078ec0ff */
[----:B------:R-:W-:-:S04]  /*d500*/  SHF.R.U32.HI R5, RZ, 0x18, R0 ;  /* 0x00000018ff057819 */ /* 0x000fc80000011600 */
[----:B------:R-:W-:-:S04]  /*d510*/  LOP3.LUT R4, R4, R5, RZ, 0xfc, !PT ;  /* 0x0000000504047212 */ /* 0x000fc800078efcff */
[----:B------:R-:W-:-:S07]  /*d520*/  PRMT R0, R4, 0x7610, R0 ;  /* 0x0000761004007816 */ /* 0x000fce0000000000 */
.L_x_7063:
[----:B------:R-:W-:Y:S05]  /*d530*/  BSYNC B0 ;  /* 0x0000000000007941 */ /* 0x000fea0003800000 */
.L_x_7062:
[----:B------:R-:W-:Y:S01]  /*d540*/  STG.E.U8 desc[UR36][R2.64], R0 ;  /* 0x0000000002007986 */ /* 0x000fe2000c101124 */
[----:B------:R-:W-:Y:S05]  /*d550*/  EXIT ;  /* 0x000000000000794d */ /* 0x000fea0003800000 */
.L_x_7056:
[----:B------:R-:W-:-:S13]  /*d560*/  ISETP.NE.AND P0, PT, R0, 0x1c, PT ;  /* 0x0000001c0000780c */ /* 0x000fda0003f05270 */
[----:B------:R-:W-:Y:S05]  /*d570*/  @!P0 BRA `(.L_x_7065) ;  /* 0x0000000000a48947 */ /* 0x000fea0003800000 */
[----:B------:R-:W-:-:S13]  /*d580*/  ISETP.NE.AND P0, PT, R0, 0x1d, PT ;  /* 0x0000001d0000780c */ /* 0x000fda0003f05270 */
[----:B------:R-:W-:Y:S05]  /*d590*/  @!P0 BRA `(.L_x_7066) ;  /* 0x00000000008c8947 */ /* 0x000fea0003800000 */
[----:B------:R-:W-:-:S13]  /*d5a0*/  ISETP.NE.AND P0, PT, R0, 0x2c, PT ;  /* 0x0000002c0000780c */ /* 0x000fda0003f05270 */
[----:B------:R-:W-:Y:S05]  /*d5b0*/  @P0 BRA `(.L_x_7039) ;  /* 0x0000000000400947 */ /* 0x000fea0003800000 */
[----:B------:R-:W-:-:S05]  /*d5c0*/  IMAD.U32 R5, R18, 0x10000, RZ ;  /* 0x0001000012057824 */ /* 0x000fca00078e00ff */
        /* <DEDUP_REMOVED lines=15> */
.L_x_7039:
        /* <DEDUP_REMOVED lines=13> */
[----:B0--3--:R-:W-:-:S07]  /*d790*/  IMAD.MOV.U32 R13, RZ, RZ, RZ ;  /* 0x000000ffff0d7224 */ /* 0x009fce00078e00ff */
[----:B------:R-:W-:-:S07]  /*d7a0*/  LEPC R20, `(.L_x_7067) ;  /* 0x000000001014794e */ /* 0x000fce0000000000 */
[----:B-1----:R-:W-:Y:S05]  /*d7b0*/  CALL.ABS.NOINC R2 ;  /* 0x0000000002007343 */ /* 0x002fea0003c00000 */
.L_x_7067:
[----:B------:R-:W-:Y:S05]  /*d7c0*/  EXIT ;  /* 0x000000000000794d */ /* 0x000fea0003800000 */
.L_x_7066:
[----:B------:R-:W-:-:S06]  /*d7d0*/  IMAD.U32 R4, R18, 0x10000, RZ ;  /* 0x0001000012047824 */ /* 0x000fcc00078e00ff */
[----:B------:R-:W0:Y:S02]  /*d7e0*/  F2I.U64.TRUNC R4, R4 ;  /* 0x0000000400047311 */ /* 0x000e24000020d800 */
[----:B0-----:R-:W-:Y:S01]  /*d7f0*/  STG.E.64 desc[UR36][R2.64], R4 ;  /* 0x0000000402007986 */ /* 0x001fe2000c101b24 */
[----:B------:R-:W-:Y:S05]  /*d800*/  EXIT ;  /* 0x000000000000794d */ /* 0x000fea0003800000 */
.L_x_7065:
[----:B------:R-:W-:-:S04]  /*d810*/  IMAD.U32 R18, R18, 0x10000, RZ ;  /* 0x0001000012127824 */ /* 0x000fc800078e00ff */
[----:B------:R-:W0:Y:S02]  /*d820*/  F2I.FTZ.U32.TRUNC.NTZ R5, R18 ;  /* 0x0000001200057305 */ /* 0x000e24000021f000 */
[----:B0-----:R-:W-:Y:S01]  /*d830*/  STG.E desc[UR36][R2.64], R5 ;  /* 0x0000000502007986 */ /* 0x001fe2000c101924 */
[----:B------:R-:W-:Y:S05]  /*d840*/  EXIT ;  /* 0x000000000000794d */ /* 0x000fea0003800000 */
        .weak           $__internal_1_$__cuda_sm3x_div_rn_ftz_f32_slowpath
        .type           $__internal_1_$__cuda_sm3x_div_rn_ftz_f32_slowpath,@function
        .size           $__internal_1_$__cuda_sm3x_div_rn_ftz_f32_slowpath,(.L_x_19677 - $__internal_1_$__cuda_sm3x_div_rn_ftz_f32_slowpath)
$__internal_1_$__cuda_sm3x_div_rn_ftz_f32_slowpath:
        /* <DEDUP_REMOVED lines=18> */
[----:B------:R-:W-:-:S04]  /*d970*/  FSETP.NEU.FTZ.AND P3, PT, R11, RZ, PT ;  /* 0x000000ff0b00720b */ /* 0x000fc80003f7d000 */
[----:B------:R-:W-:-:S07]  /*d980*/  P2R R0, PR, RZ, 0x8 ;  /* 0x00000008ff007803 */ /* 0x000fce0000000000 */
        /* <DEDUP_REMOVED lines=13> */
.L_x_7070:
[----:B------:R-:W-:Y:S05]  /*da60*/  BSYNC B3 ;  /* 0x0000000000037941 */ /* 0x000fea0003800000 */
.L_x_7069:
        /* <DEDUP_REMOVED lines=27> */
.L_x_7076:
[----:B------:R-:W-:-:S07]  /*dc20*/  IMAD R0, R5, 0x800000, R0 ;  /* 0x0080000005007824 */ /* 0x000fce00078e0200 */
.L_x_7077:
[----:B------:R-:W-:Y:S05]  /*dc30*/  BSYNC B3 ;  /* 0x0000000000037941 */ /* 0x000fea0003800000 */
.L_x_7075:
[----:B------:R-:W-:Y:S05]  /*dc40*/  BRA `(.L_x_7078) ;  /* 0x0000000000207947 */ /* 0x000fea0003800000 */
.L_x_7074:
[----:B------:R-:W-:-:S04]  /*dc50*/  LOP3.LUT R0, R10, 0x80000000, R11, 0x48, !PT ;  /* 0x800000000a007812 */ /* 0x000fc800078e480b */
[----:B------:R-:W-:Y:S01]  /*dc60*/  LOP3.LUT R0, R0, 0x7f800000, RZ, 0xfc, !PT ;  /* 0x7f80000000007812 */ /* 0x000fe200078efcff */
[----:B------:R-:W-:Y:S06]  /*dc70*/  BRA `(.L_x_7078) ;  /* 0x0000000000147947 */ /* 0x000fec0003800000 */
.L_x_7073:
[----:B------:R-:W-:Y:S01]  /*dc80*/  LOP3.LUT R0, R10, 0x80000000, R11, 0x48, !PT ;  /* 0x800000000a007812 */ /* 0x000fe200078e480b */
[----:B------:R-:W-:Y:S06]  /*dc90*/  BRA `(.L_x_7078) ;  /* 0x00000000000c7947 */ /* 0x000fec0003800000 */
.L_x_7072:
[----:B------:R-:W0:Y:S01]  /*dca0*/  MUFU.RSQ R0, -QNAN ;  /* 0xffc0000000007908 */ /* 0x000e220000001400 */
[----:B------:R-:W-:Y:S05]  /*dcb0*/  BRA `(.L_x_7078) ;  /* 0x0000000000047947 */ /* 0x000fea0003800000 */
.L_x_7071:
[----:B------:R-:W-:-:S07]  /*dcc0*/  FADD.FTZ R0, R11, R10 ;  /* 0x0000000a0b007221 */ /* 0x000fce0000010000 */
.L_x_7078:
[----:B------:R-:W-:Y:S05]  /*dcd0*/  BSYNC B0 ;  /* 0x0000000000007941 */ /* 0x000fea0003800000 */
.L_x_7068:
[----:B------:R-:W-:-:S04]  /*dce0*/  IMAD.MOV.U32 R7, RZ, RZ, 0x0 ;  /* 0x00000000ff077424 */ /* 0x000fc800078e00ff */
[----:B0-----:R-:W-:Y:S05]  /*dcf0*/  RET.REL.NODEC R6 `(_ZN2at6native27unrolled_elementwise_kernelINS0_13BinaryFunctorIN3c108BFloat16ES4_S4_ZZZNS0_17atan2_kernel_cudaERNS_18TensorIteratorBaseEENKUlvE_clEvENKUlvE2_clEvEUlS4_S4_E_EESt5arrayIPcLm3EELi4E23TrivialOffsetCalculatorILi2EjESE_ILi1EjENS0_6memory12LoadWithCastILi2EEENSH_13StoreWithCastILi1EEEEEviT_T0_T2_T3_T4_T5_) ;  /* 0xffffff2006c07950 */ /* 0x001fea0003c3ffff */
.L_x_7079:
        /* <DEDUP_REMOVED lines=16> */
.L_x_19677:


//--------------------- .text._ZN2at6native18elementwise_kernelILi128ELi4EZNS0_22gpu_kernel_impl_nocastINS0_13BinaryFunctorIN3c108BFloat16ES5_S5_ZZZNS0_17atan2_kernel_cudaERNS_18TensorIteratorBaseEENKUlvE_clEvENKUlvE2_clEvEUlS5_S5_E_EEEEvS7_RKT_EUliE_EEviT1_ --------------------------
	.section	.text._ZN2at6native18elementwise_kernelILi128ELi4EZNS0_22gpu_kernel_impl_nocastINS0_13BinaryFunctorIN3c108BFloat16ES5_S5_ZZZNS0_17atan2_kernel_cudaERNS_18TensorIteratorBaseEENKUlvE_clEvENKUlvE2_clEvEUlS5_S5_E_EEEEvS7_RKT_EUliE_EEviT1_,"ax",@progbits
	.align	128
        .global         _ZN2at6native18elementwise_kernelILi128ELi4EZNS0_22gpu_kernel_impl_nocastINS0_13BinaryFunctorIN3c108BFloat16ES5_S5_ZZZNS0_17atan2_kernel_cudaERNS_18TensorIteratorBaseEENKUlvE_clEvENKUlvE2_clEvEUlS5_S5_E_EEEEvS7_RKT_EUliE_EEviT1_
        .type           _ZN2at6native18elementwise_kernelILi128ELi4EZNS0_22gpu_kernel_impl_nocastINS0_13BinaryFunctorIN3c108BFloat16ES5_S5_ZZZNS0_17atan2_kernel_cudaERNS_18TensorIteratorBaseEENKUlvE_clEvENKUlvE2_clEvEUlS5_S5_E_EEEEvS7_RKT_EUliE_EEviT1_,@function
        .size           _ZN2at6native18elementwise_kernelILi128ELi4EZNS0_22gpu_kernel_impl_nocastINS0_13BinaryFunctorIN3c108BFloat16ES5_S5_ZZZNS0_17atan2_kernel_cudaERNS_18TensorIteratorBaseEENKUlvE_clEvENKUlvE2_clEvEUlS5_S5_E_EEEEvS7_RKT_EUliE_EEviT1_,(.L_x_19678 - _ZN2at6native18elementwise_kernelILi128ELi4EZNS0_22gpu_kernel_impl_nocastINS0_13BinaryFunctorIN3c108BFloat16ES5_S5_ZZZNS0_17atan2_kernel_cudaERNS_18TensorIteratorBaseEENKUlvE_clEvENKUlvE2_clEvEUlS5_S5_E_EEEEvS7_RKT_EUliE_EEviT1_)
        .other          _ZN2at6native18elementwise_kernelILi128ELi4EZNS0_22gpu_kernel_impl_nocastINS0_13BinaryFunctorIN3c108BFloat16ES5_S5_ZZZNS0_17atan2_kernel_cudaERNS_18TensorIteratorBaseEENKUlvE_clEvENKUlvE2_clEvEUlS5_S5_E_EEEEvS7_RKT_EUliE_EEviT1_,@"STO_CUDA_ENTRY STV_DEFAULT"
_ZN2at6native18elementwise_kernelILi128ELi4EZNS0_22gpu_kernel_impl_nocastINS0_13BinaryFunctorIN3c108BFloat16ES5_S5_ZZZNS0_17atan2_kernel_cudaERNS_18TensorIteratorBaseEENKUlvE_clEvENKUlvE2_clEvEUlS5_S5_E_EEEEvS7_RKT_EUliE_EEviT1_:
.text._ZN2at6native18elementwise_kernelILi128ELi4EZNS0_22gpu_kernel_impl_nocastINS0_13BinaryFunctorIN3c108BFloat16ES5_S5_ZZZNS0_17atan2_kernel_cudaERNS_18TensorIteratorBaseEENKUlvE_clEvENKUlvE2_clEvEUlS5_S5_E_EEEEvS7_RKT_EUliE_EEviT1_:
[----:B------:R-:W-:Y:S01]  /*0000*/  LDC R1, c[0x0][0x28] ;  /* 0x00000a00ff017b82 */ /* 0x000fe20000000800 */
[----:B------:R-:W0:Y:S01]  /*0010*/  S2R R15, SR_CTAID.X ;  /* 0x00000000000f7919 */ /* 0x000e220000002500 */
[----:B------:R-:W-:Y:S01]  /*0020*/  ULDC UR4, c[0x0][0x210] ;  /* 0x0000840000047ab9 */ /* 0x000fe20000000800 */
[----:B------:R-:W-:Y:S01]  /*0030*/  BSSY B1, `(.L_x_7080) ;  /* 0x00001ab000017945 */ /* 0x000fe20003800000 */
[----:B------:R-:W0:Y:S02]  /*0040*/  S2R R12, SR_TID.X ;  /* 0x00000000000c7919 */ /* 0x000e240000002100 */
[----:B0-----:R-:W-:-:S04]  /*0050*/  LEA R5, R15, R12, 0x9 ;  /* 0x0000000c0f057211 */ /* 0x001fc800078e48ff */
[----:B------:R-:W-:Y:S01]  /*0060*/  ISETP.GE.AND P0, PT, R5, UR4, PT ;  /* 0x0000000405007c0c */ /* 0x000fe2000bf06270 */
[----:B------:R-:W-:-:S12]  /*0070*/  ULDC.64 UR4, c[0x0][0x208] ;  /* 0x0000820000047ab9 */ /* 0x000fd80000000a00 */
        /* <DEDUP_REMOVED lines=353> */
.L_x_7082:
        /* <DEDUP_REMOVED lines=9> */
[----:B------:R-:W-:Y:S01]  /*1720*/  BSSY B2, `(.L_x_7083) ;  /* 0x0000015000027945 */ /* 0x000fe20003800000 */
[----:B--2---:R-:W-:Y:S02]  /*1730*/  SHF.L.U32 R5, R5, 0x10, RZ ;  /* 0x0000001005057819 */ /* 0x004fe400000006ff */
[----:B---3--:R-:W-:-:S03]  /*1740*/  SHF.L.U32 R14, R8, 0x10, RZ ;  /* 0x00000010080e7819 */ /* 0x008fc600000006ff */
[C---:B------:R-:W-:Y:S01]  /*1750*/  FADD.FTZ R11, |R5|.reuse, -RZ ;  /* 0x800000ff050b7221 */ /* 0x040fe20000010200 */
[----:B------:R-:W-:Y:S01]  /*1760*/  FSETP.GT.FTZ.AND P5, PT, |R5|, |R14|, PT ;  /* 0x4000000e0500720b */ /* 0x000fe20003fb4200 */
[----:B------:R-:W-:-:S05]  /*1770*/  FADD.FTZ R0, |R14|, -RZ ;  /* 0x800000ff0e007221 */ /* 0x000fca0000010200 */
[----:B------:R-:W-:Y:S02]  /*1780*/  FSEL R17, R11, R0, P5 ;  /* 0x000000000b117208 */ /* 0x000fe40002800000 */
[----:B------:R-:W-:Y:S02]  /*1790*/  FSEL R0, R0, R11, P5 ;  /* 0x0000000b00007208 */ /* 0x000fe40002800000 */
[----:B------:R-:W0:Y:S08]  /*17a0*/  MUFU.RCP R2, R17 ;  /* 0x0000001100027308 */ /* 0x000e300000001000 */
[----:B------:R-:W1:Y:S01]  /*17b0*/  FCHK P0, R0, R17 ;  /* 0x0000001100007302 */ /* 0x000e620000000000 */
[----:B0-----:R-:W-:-:S04]  /*17c0*/  FFMA R13, -R17, R2, 1 ;  /* 0x3f800000110d7423 */ /* 0x001fc80000000102 */
[----:B------:R-:W-:Y:S01]  /*17d0*/  FFMA R13, R2, R13, R2 ;  /* 0x0000000d020d7223 */ /* 0x000fe20000000002 */
[----:B------:R-:W-:-:S03]  /*17e0*/  IADD3 R2, P1, R3, UR6, RZ ;  /* 0x0000000603027c10 */ /* 0x000fc6000ff3e0ff */
[----:B------:R-:W-:Y:S01]  /*17f0*/  FFMA R4, R0, R13, RZ ;  /* 0x0000000d00047223 */ /* 0x000fe200000000ff */
[----:B------:R-:W-:-:S03]  /*1800*/  IADD3.X R3, RZ, UR7, RZ, P1, !PT ;  /* 0x00000007ff037c10 */ /* 0x000fc60008ffe4ff */
[----:B------:R-:W-:-:S04]  /*1810*/  FFMA R6, -R17, R4, R0 ;  /* 0x0000000411067223 */ /* 0x000fc80000000100 */
[----:B------:R-:W-:Y:S01]  /*1820*/  FFMA R4, R13, R6, R4 ;  /* 0x000000060d047223 */ /* 0x000fe20000000004 */
[----:B-1----:R-:W-:Y:S06]  /*1830*/  @!P0 BRA `(.L_x_7084) ;  /* 0x00000000000c8947 */ /* 0x002fec0003800000 */
[----:B------:R-:W-:-:S07]  /*1840*/  MOV R4, 0x1860 ;  /* 0x0000186000047802 */ /* 0x000fce0000000f00 */
[----:B------:R-:W-:Y:S05]  /*1850*/  CALL.REL.NOINC `($__internal_2_$__cuda_sm3x_div_rn_ftz_f32_slowpath) ;  /* 0x0000005000807944 */ /* 0x000fea0003c00000 */
[----:B------:R-:W-:-:S07]  /*1860*/  MOV R4, R11 ;  /* 0x0000000b00047202 */ /* 0x000fce0000000f00 */
.L_x_7084:
[----:B------:R-:W-:Y:S05]  /*1870*/  BSYNC B2 ;  /* 0x0000000000027941 */ /* 0x000fea0003800000 */
.L_x_7083:
[----:B------:R-:W-:Y:S01]  /*1880*/  HFMA2.MMA R7, -RZ, RZ, 0.89990234375, 10328 ;  /* 0x3b33710bff077435 */ /* 0x000fe200000001ff */
[----:B------:R-:W-:Y:S01]  /*1890*/  FMUL.FTZ R0, R4, R4 ;  /* 0x0000000404007220 */ /* 0x000fe20000410000 */
[----:B------:R-:W-:Y:S08]  /*18a0*/  BSSY B0, `(.L_x_7085) ;  /* 0x0000014000007945 */ /* 0x000ff00003800000 */
        /* <DEDUP_REMOVED lines=12> */
[----:B------:R-:W-:-:S05]  /*1970*/  MOV R7, 0x3fd774eb ;  /* 0x3fd774eb00077802 */ /* 0x000fca0000000f00 */
[----:B------:R-:W-:Y:S01]  /*1980*/  FFMA.FTZ R4, R7, 1.8663789033889770508, -R4 ;  /* 0x3feee58107047823 */ /* 0x000fe20000010804 */
[----:B------:R-:W-:Y:S06]  /*1990*/  BRA `(.L_x_7087) ;  /* 0x0000000000107947 */ /* 0x000fec0003800000 */
.L_x_7086:
[----:B------:R-:W-:Y:S02]  /*19a0*/  ISETP.GE.AND P0, PT, R14, RZ, PT ;  /* 0x000000ff0e00720c */ /* 0x000fe40003f06270 */
[----:B------:R-:W-:-:S11]  /*19b0*/  MOV R7, 0x3fd774eb ;  /* 0x3fd774eb00077802 */ /* 0x000fd60000000f00 */
[----:B------:R-:W-:-:S04]  /*19c0*/  @P0 FFMA.FTZ R4, R7, 0.93318945169448852539, -R4 ;  /* 0x3f6ee58107040823 */ /* 0x000fc80000010804 */
[----:B------:R-:W-:-:S07]  /*19d0*/  @!P0 FFMA.FTZ R4, R7, 0.93318945169448852539, R4 ;  /* 0x3f6ee58107048823 */ /* 0x000fce0000010004 */
.L_x_7087:
[----:B------:R-:W-:Y:S05]  /*19e0*/  BSYNC B0 ;  /* 0x0000000000007941 */ /* 0x000fea0003800000 */
.L_x_7085:
[C---:B------:R-:W-:Y:S01]  /*19f0*/  FSETP.NEU.FTZ.AND P1, PT, |R14|.reuse, |R5|, PT ;  /* 0x400000050e00720b */ /* 0x040fe20003f3d200 */
[----:B------:R-:W-:Y:S01]  /*1a00*/  HFMA2.MMA R0, -RZ, RZ, 2.04296875, -15.78125 ;  /* 0x4016cbe4ff007435 */ /* 0x000fe200000001ff */
        /* <DEDUP_REMOVED lines=8> */
[----:B------:R-:W-:-:S04]  /*1a90*/  F2FP.BF16.F32.PACK_AB R5, RZ, R5 ;  /* 0x00000005ff05723e */ /* 0x000fc800000010ff */
[----:B------:R-:W-:Y:S02]  /*1aa0*/  PRMT R0, R5, 0x7610, R0 ;  /* 0x0000761005007816 */ /* 0x000fe40000000000 */
[----:B------:R-:W-:-:S03]  /*1ab0*/  LEA R5, R15, R12, 0x9 ;  /* 0x0000000c0f057211 */ /* 0x000fc600078e48ff */
[----:B------:R0:W-:Y:S01]  /*1ac0*/  STG.E.U16 desc[UR4][R2.64], R0 ;  /* 0x0000000002007986 */ /* 0x0001e2000c101504 */
[----:B------:R-:W-:-:S07]  /*1ad0*/  IADD3 R5, R5, 0x80, RZ ;  /* 0x0000008005057810 */ /* 0x000fce0007ffe0ff */
.L_x_7081:
[----:B------:R-:W-:Y:S05]  /*1ae0*/  BSYNC B1 ;  /* 0x0000000000017941 */ /* 0x000fea0003800000 */
.L_x_7080:
[----:B------:R-:W-:Y:S01]  /*1af0*/  ULDC UR6, c[0x0][0x210] ;  /* 0x0000840000067ab9 */ /* 0x000fe20000000800 */
[----:B------:R-:W-:Y:S01]  /*1b00*/  BSSY B1, `(.L_x_7088) ;  /* 0x00001a6000017945 */ /* 0x000fe20003800000 */
[----:B------:R-:W-:-:S13]  /*1b10*/  ISETP.GE.AND P0, PT, R5, UR6, PT ;  /* 0x0000000605007c0c */ /* 0x000fda000bf06270 */
[----:B------:R-:W-:Y:S05]  /*1b20*/  @P0 BRA `(.L_x_7089) ;  /* 0x00000018008c0947 */ /* 0x000fea0003800000 */
[----:B------:R-:W1:Y:S01]  /*1b30*/  LDC R10, c[0x0][0x218] ;  /* 0x00008600ff0a7b82 */ /* 0x000e620000000800 */
[----:B0-----:R-:W-:Y:S02]  /*1b40*/  MOV R0, RZ ;  /* 0x000000ff00007202 */ /* 0x001fe40000000f00 */
[----:B------:R-:W-:Y:S02]  /*1b50*/  CS2R R2, SRZ ;  /* 0x0000000000027805 */ /* 0x000fe4000001ff00 */
[----:B-1----:R-:W-:-:S13]  /*1b60*/  ISETP.NE.AND P0, PT, R10, RZ, PT ;  /* 0x000000ff0a00720c */ /* 0x002fda0003f05270 */
[----:B------:R-:W-:Y:S05]  /*1b70*/  @!P0 BRA `(.L_x_7090) ;  /* 0x00000014006c8947 */ /* 0x000fea0003800000 */
        /* <DEDUP_REMOVED lines=330> */
[----:B------:R-:W-:Y:S01]  /*3020*/  ULDC UR6, c[0x0][0x45c] ;  /* 0x0001170000067ab9 */ /* 0x000fe20000000800 */
[----:B------:R-:W-:-:S05]  /*3030*/  IADD3 R6, -R11, RZ, RZ ;  /* 0x000000ff0b067210 */ /* 0x000fca0007ffe1ff */
[----:B------:R-:W1:Y:S01]  /*3040*/  @P0 LDC R15, c[0x0][0x33c] ;  /* 0x0000cf00ff0f0b82 */ /* 0x000e620000000800 */
[----:B------:R-:W-:Y:S01]  /*3050*/  IMAD R7, R6, UR8, R7 ;  /* 0x0000000806077c24 */ /* 0x000fe2000f8e0207 */
[----:B------:R-:W-:-:S03]  /*3060*/  ULDC.64 UR8, c[0x0][0x460] ;  /* 0x0001180000087ab9 */ /* 0x000fc60000000a00 */
[C---:B------:R-:W-:Y:S02]  /*3070*/  IMAD R3, R7.reuse, UR6, R3 ;  /* 0x0000000607037c24 */ /* 0x040fe4000f8e0203 */
[C---:B------:R-:W-:Y:S01]  /*3080*/  IMAD R2, R7.reuse, UR8, R2 ;  /* 0x0000000807027c24 */ /* 0x040fe2000f8e0202 */
[----:B------:R-:W2:Y:S01]  /*3090*/  @P0 LDC.64 R8, c[0x0][0x468] ;  /* 0x00011a00ff080b82 */ /* 0x000ea20000000a00 */
[----:B------:R-:W-:-:S07]  /*30a0*/  IMAD R0, R7, UR9, R0 ;  /* 0x0000000907007c24 */ /* 0x000fce000f8e0200 */
        /* <DEDUP_REMOVED lines=8> */
.L_x_7090:
        /* <DEDUP_REMOVED lines=30> */
.L_x_7092:
[----:B------:R-:W-:Y:S05]  /*3310*/  BSYNC B2 ;  /* 0x0000000000027941 */ /* 0x000fea0003800000 */
.L_x_7091:
        /* <DEDUP_REMOVED lines=18> */
.L_x_7094:
[----:B------:R-:W-:Y:S02]  /*3440*/  ISETP.GE.AND P0, PT, R15, RZ, PT ;  /* 0x000000ff0f00720c */ /* 0x000fe40003f06270 */
[----:B------:R-:W-:-:S11]  /*3450*/  MOV R7, 0x3fd774eb ;  /* 0x3fd774eb00077802 */ /* 0x000fd60000000f00 */
[----:B------:R-:W-:-:S04]  /*3460*/  @P0 FFMA.FTZ R4, R7, 0.93318945169448852539, -R4 ;  /* 0x3f6ee58107040823 */ /* 0x000fc80000010804 */
[----:B------:R-:W-:-:S07]  /*3470*/  @!P0 FFMA.FTZ R4, R7, 0.93318945169448852539, R4 ;  /* 0x3f6ee58107048823 */ /* 0x000fce0000010004 */
.L_x_7095:
[----:B------:R-:W-:Y:S05]  /*3480*/  BSYNC B0 ;  /* 0x0000000000007941 */ /* 0x000fea0003800000 */
.L_x_7093:
[----:B------:R-:W-:Y:S01]  /*3490*/  FSETP.NEU.FTZ.AND P1, PT, |R15|, |R12|, PT ;  /* 0x4000000c0f00720b */ /* 0x000fe20003f3d200 */
[----:B------:R-:W-:Y:S01]  /*34a0*/  HFMA2.MMA R0, -RZ, RZ, 2.04296875, -15.78125 ;  /* 0x4016cbe4ff007435 */ /* 0x000fe200000001ff */
[----:B------:R-:W-:Y:S02]  /*34b0*/  FSETP.NEU.FTZ.AND P0, PT, R17, RZ, PT ;  /* 0x000000ff1100720b */ /* 0x000fe40003f1d000 */
[----:B------:R-:W-:Y:S01]  /*34c0*/  ISETP.GE.AND P2, PT, R15, RZ, PT ;  /* 0x000000ff0f00720c */ /* 0x000fe20003f46270 */
[----:B------:R-:W-:Y:S01]  /*34d0*/  FADD.FTZ R15, |R12|, |R15| ;  /* 0x4000000f0c0f7221 */ /* 0x000fe20000010200 */
[----:B------:R-:W-:-:S07]  /*34e0*/  IADD3 R5, R5, 0x80, RZ ;  /* 0x0000008005057810 */ /* 0x000fce0007ffe0ff */
[----:B------:R-:W-:Y:S02]  /*34f0*/  @!P1 FSEL R4, R0, 0.78539818525314331055, !P2 ;  /* 0x3f490fdb00049808 */ /* 0x000fe40005000000 */
[----:B------:R-:W-:Y:S02]  /*3500*/  @!P0 FSEL R4, RZ, 3.1415927410125732422, P2 ;  /* 0x40490fdbff048808 */ /* 0x000fe40001000000 */
[----:B------:R-:W-:Y:S02]  /*3510*/  FSETP.GTU.FTZ.AND P0, PT, |R15|, +INF , PT ;  /* 0x7f8000000f00780b */ /* 0x000fe40003f1c200 */
[----:B------:R-:W-:-:S04]  /*3520*/  LOP3.LUT R4, R4, 0x80000000, R12, 0xb8, !PT ;  /* 0x8000000004047812 */ /* 0x000fc800078eb80c */
[----:B------:R-:W-:-:S04]  /*3530*/  FSEL R4, R15, R4, P0 ;  /* 0x000000040f047208 */ /* 0x000fc80000000000 */
[----:B------:R-:W-:-:S05]  /*3540*/  F2FP.BF16.F32.PACK_AB R4, RZ, R4 ;  /* 0x00000004ff04723e */ /* 0x000fca00000010ff */
[----:B------:R1:W-:Y:S02]  /*3550*/  STG.E.U16 desc[UR4][R2.64], R4 ;  /* 0x0000000402007986 */ /* 0x0003e4000c101504 */
.L_x_7089:
[----:B------:R-:W-:Y:S05]  /*3560*/  BSYNC B1 ;  /* 0x0000000000017941 */ /* 0x000fea0003800000 */
.L_x_7088:
[----:B------:R-:W-:Y:S01]  /*3570*/  ULDC UR6, c[0x0][0x210] ;  /* 0x0000840000067ab9 */ /* 0x000fe20000000800 */
[----:B------:R-:W-:Y:S01]  /*3580*/  BSSY B1, `(.L_x_7096) ;  /* 0x00001a6000017945 */ /* 0x000fe20003800000 */
[----:B------:R-:W-:-:S13]  /*3590*/  ISETP.GE.AND P0, PT, R5, UR6, PT ;  /* 0x0000000605007c0c */ /* 0x000fda000bf06270 */
[----:B------:R-:W-:Y:S05]  /*35a0*/  @P0 BRA `(.L_x_7097) ;  /* 0x00000018008c0947 */ /* 0x000fea0003800000 */
[----:B------:R-:W2:Y:S01]  /*35b0*/  LDC R10, c[0x0][0x218] ;  /* 0x00008600ff0a7b82 */ /* 0x000ea20000000800 */
[----:B0-----:R-:W-:Y:S02]  /*35c0*/  MOV R0, RZ ;  /* 0x000000ff00007202 */ /* 0x001fe40000000f00 */
[----:B-1----:R-:W-:Y:S02]  /*35d0*/  CS2R R2, SRZ ;  /* 0x0000000000027805 */ /* 0x002fe4000001ff00 */
[----:B--2---:R-:W-:-:S13]  /*35e0*/  ISETP.NE.AND P0, PT, R10, RZ, PT ;  /* 0x000000ff0a00720c */ /* 0x004fda0003f05270 */
        /* <DEDUP_REMOVED lines=348> */
.L_x_7098:
        /* <DEDUP_REMOVED lines=30> */
.L_x_7100:
[----:B------:R-:W-:Y:S05]  /*4d90*/  BSYNC B2 ;  /* 0x0000000000027941 */ /* 0x000fea0003800000 */
.L_x_7099:
        /* <DEDUP_REMOVED lines=18> */
.L_x_7102:
[----:B------:R-:W-:Y:S02]  /*4ec0*/  ISETP.GE.AND P0, PT, R15, RZ, PT ;  /* 0x000000ff0f00720c */ /* 0x000fe40003f06270 */
[----:B------:R-:W-:-:S11]  /*4ed0*/  MOV R7, 0x3fd774eb ;  /* 0x3fd774eb00077802 */ /* 0x000fd60000000f00 */
[----:B------:R-:W-:-:S04]  /*4ee0*/  @P0 FFMA.FTZ R4, R7, 0.93318945169448852539, -R4 ;  /* 0x3f6ee58107040823 */ /* 0x000fc80000010804 */
[----:B------:R-:W-:-:S07]  /*4ef0*/  @!P0 FFMA.FTZ R4, R7, 0.93318945169448852539, R4 ;  /* 0x3f6ee58107048823 */ /* 0x000fce0000010004 */
.L_x_7103:
[----:B------:R-:W-:Y:S05]  /*4f00*/  BSYNC B0 ;  /* 0x0000000000007941 */ /* 0x000fea0003800000 */
.L_x_7101:
        /* <DEDUP_REMOVED lines=13> */
.L_x_7097:
[----:B------:R-:W-:Y:S05]  /*4fe0*/  BSYNC B1 ;  /* 0x0000000000017941 */ /* 0x000fea0003800000 */
.L_x_7096:
[----:B------:R-:W-:Y:S02]  /*4ff0*/  ULDC UR6, c[0x0][0x210] ;  /* 0x0000840000067ab9 */ /* 0x000fe40000000800 */
[----:B------:R-:W-:-:S13]  /*5000*/  ISETP.GE.AND P0, PT, R5, UR6, PT ;  /* 0x0000000605007c0c */ /* 0x000fda000bf06270 */
[----:B------:R-:W-:Y:S05]  /*5010*/  @P0 EXIT ;  /* 0x000000000000094d */ /* 0x000fea0003800000 */
[----:B------:R-:W3:Y:S01]  /*5020*/  LDC R8, c[0x0][0x218] ;  /* 0x00008600ff087b82 */ /* 0x000ee20000000800 */
[----:B0-----:R-:W-:Y:S02]  /*5030*/  MOV R0, RZ ;  /* 0x000000ff00007202 */ /* 0x001fe40000000f00 */
[----:B-12---:R-:W-:Y:S02]  /*5040*/  CS2R R2, SRZ ;  /* 0x0000000000027805 */ /* 0x006fe4000001ff00 */
[----:B---3--:R-:W-:-:S13]  /*5050*/  ISETP.NE.AND P0, PT, R8, RZ, PT ;  /* 0x000000ff0800720c */ /* 0x008fda0003f05270 */
        /* <DEDUP_REMOVED lines=348> */
.L_x_7104:
        /* <DEDUP_REMOVED lines=27> */
[----:B------:R-:W-:Y:S02]  /*67d0*/  MOV R17, R15 ;  /* 0x0000000f00117202 */ /* 0x000fe40000000f00 */
[----:B------:R-:W-:-:S07]  /*67e0*/  MOV R4, 0x6800 ;  /* 0x0000680000047802 */ /* 0x000fce0000000f00 */
[----:B------:R-:W-:Y:S05]  /*67f0*/  CALL.REL.NOINC `($__internal_2_$__cuda_sm3x_div_rn_ftz_f32_slowpath) ;  /* 0x0000000000987944 */ /* 0x000fea0003c00000 */
[----:B------:R-:W-:-:S07]  /*6800*/  MOV R4, R11 ;  /* 0x0000000b00047202 */ /* 0x000fce0000000f00 */
.L_x_7106:
[----:B------:R-:W-:Y:S05]  /*6810*/  BSYNC B1 ;  /* 0x0000000000017941 */ /* 0x000fea0003800000 */
.L_x_7105:
        /* <DEDUP_REMOVED lines=18> */
.L_x_7108:
[----:B------:R-:W-:Y:S02]  /*6940*/  ISETP.GE.AND P0, PT, R12, RZ, PT ;  /* 0x000000ff0c00720c */ /* 0x000fe40003f06270 */
[----:B------:R-:W-:-:S11]  /*6950*/  MOV R7, 0x3fd774eb ;  /* 0x3fd774eb00077802 */ /* 0x000fd60000000f00 */
[----:B------:R-:W-:-:S04]  /*6960*/  @P0 FFMA.FTZ R4, R7, 0.93318945169448852539, -R4 ;  /* 0x3f6ee58107040823 */ /* 0x000fc80000010804 */
[----:B------:R-:W-:-:S07]  /*6970*/  @!P0 FFMA.FTZ R4, R7, 0.93318945169448852539, R4 ;  /* 0x3f6ee58107048823 */ /* 0x000fce0000010004 */
.L_x_7109:
[----:B------:R-:W-:Y:S05]  /*6980*/  BSYNC B0 ;  /* 0x0000000000007941 */ /* 0x000fea0003800000 */
.L_x_7107:
        /* <DEDUP_REMOVED lines=10> */
[----:B------:R-:W-:-:S05]  /*6a30*/  F2FP.BF16.F32.PACK_AB R5, RZ, R5 ;  /* 0x00000005ff05723e */ /* 0x000fca00000010ff */
[----:B------:R-:W-:Y:S01]  /*6a40*/  STG.E.U16 desc[UR4][R2.64], R5 ;  /* 0x0000000502007986 */ /* 0x000fe2000c101504 */
[----:B------:R-:W-:Y:S05]  /*6a50*/  EXIT ;  /* 0x000000000000794d */ /* 0x000fea0003800000 */
        .weak           $__internal_2_$__cuda_sm3x_div_rn_ftz_f32_slowpath
        .type           $__internal_2_$__cuda_sm3x_div_rn_ftz_f32_slowpath,@function
        .size           $__internal_2_$__cuda_sm3x_div_rn_ftz_f32_slowpath,(.L_x_19678 - $__internal_2_$__cuda_sm3x_div_rn_ftz_f32_slowpath)
$__internal_2_$__cuda_sm3x_div_rn_ftz_f32_slowpath:
[----:B------:R-:W-:Y:S01]  /*6a60*/  SHF.R.U32.HI R6, RZ, 0x17, R17 ;  /* 0x00000017ff067819 */ /* 0x000fe20000011611 */
[----:B------:R-:W-:Y:S01]  /*6a70*/  BSSY B0, `(.L_x_7110) ;  /* 0x0000046000007945 */ /* 0x000fe20003800000 */
[----:B------:R-:W-:-:S03]  /*6a80*/  SHF.R.U32.HI R9, RZ, 0x17, R0 ;  /* 0x00000017ff097819 */ /* 0x000fc60000011600 */
[----:B------:R-:W-:Y:S01]  /*6a90*/  BSSY B3, `(.L_x_7111) ;  /* 0x000001d000037945 */ /* 0x000fe20003800000 */
[----:B------:R-:W-:Y:S02]  /*6aa0*/  LOP3.LUT R6, R6, 0xff, RZ, 0xc0, !PT ;  /* 0x000000ff06067812 */ /* 0x000fe400078ec0ff */
[----:B------:R-:W-:Y:S02]  /*6ab0*/  LOP3.LUT R9, R9, 0xff, RZ, 0xc0, !PT ;  /* 0x000000ff09097812 */ /* 0x000fe400078ec0ff */
[----:B------:R-:W-:Y:S02]  /*6ac0*/  IADD3 R7, R6, -0x1, RZ ;  /* 0xffffffff06077810 */ /* 0x000fe40007ffe0ff */
[----:B------:R-:W-:Y:S02]  /*6ad0*/  IADD3 R8, R9, -0x1, RZ ;  /* 0xffffffff09087810 */ /* 0x000fe40007ffe0ff */
        /* <DEDUP_REMOVED lines=24> */
.L_x_7112:
[----:B------:R-:W-:Y:S05]  /*6c60*/  BSYNC B3 ;  /* 0x0000000000037941 */ /* 0x000fea0003800000 */
.L_x_7111:
[----:B------:R-:W-:Y:S01]  /*6c70*/  IADD3 R6, R6, -0x7f, RZ ;  /* 0xffffff8106067810 */ /* 0x000fe20007ffe0ff */
[----:B------:R-:W-:Y:S01]  /*6c80*/  BSSY B3, `(.L_x_7117) ;  /* 0x000001b000037945 */ /* 0x000fe20003800000 */
[----:B------:R-:W-:-:S03]  /*6c90*/  IADD3 R9, R9, -0x7f, RZ ;  /* 0xffffff8109097810 */ /* 0x000fc60007ffe0ff */
[----:B------:R-:W-:Y:S01]  /*6ca0*/  IMAD R16, R6, -0x800000, R17 ;  /* 0xff80000006107824 */ /* 0x000fe200078e0211 */
[C---:B------:R-:W-:Y:S01]  /*6cb0*/  IADD3 R6, R9.reuse, -R6, RZ ;  /* 0x8000000609067210 */ /* 0x040fe20007ffe0ff */
[----:B------:R-:W-:Y:S02]  /*6cc0*/  IMAD R0, R9, -0x800000, R0 ;  /* 0xff80000009007824 */ /* 0x000fe400078e0200 */
[----:B------:R-:W0:Y:S01]  /*6cd0*/  MUFU.RCP R8, R16 ;  /* 0x0000001000087308 */ /* 0x000e220000001000 */
[----:B------:R-:W-:-:S04]  /*6ce0*/  FADD.FTZ R7, -R16, -RZ ;  /* 0x800000ff10077221 */ /* 0x000fc80000010100 */
        /* <DEDUP_REMOVED lines=8> */
[----:B------:R-:W-:-:S04]  /*6d70*/  LOP3.LUT R7, R0, 0xff, RZ, 0xc0, !PT ;  /* 0x000000ff00077812 */ /* 0x000fc800078ec0ff */
[----:B------:R-:W-:-:S04]  /*6d80*/  IADD3 R7, R7, R6, RZ ;  /* 0x0000000607077210 */ /* 0x000fc80007ffe0ff */
[----:B------:R-:W-:-:S04]  /*6d90*/  IADD3 R0, R7, -0x1, RZ ;  /* 0xffffffff07007810 */ /* 0x000fc80007ffe0ff */
        /* <DEDUP_REMOVED lines=8> */
.L_x_7118:
[----:B------:R-:W-:-:S07]  /*6e20*/  LEA R11, R6, R11, 0x17 ;  /* 0x0000000b060b7211 */ /* 0x000fce00078eb8ff */
.L_x_7119:
[----:B------:R-:W-:Y:S05]  /*6e30*/  BSYNC B3 ;  /* 0x0000000000037941 */ /* 0x000fea0003800000 */
.L_x_7117:
[----:B------:R-:W-:Y:S05]  /*6e40*/  BRA `(.L_x_7120) ;  /* 0x0000000000207947 */ /* 0x000fea0003800000 */
.L_x_7116:
[----:B------:R-:W-:-:S04]  /*6e50*/  LOP3.LUT R0, R17, 0x80000000, R0, 0x48, !PT ;  /* 0x8000000011007812 */ /* 0x000fc800078e4800 */
[----:B------:R-:W-:Y:S01]  /*6e60*/  LOP3.LUT R11, R0, 0x7f800000, RZ, 0xfc, !PT ;  /* 0x7f800000000b7812 */ /* 0x000fe200078efcff */
[----:B------:R-:W-:Y:S06]  /*6e70*/  BRA `(.L_x_7120) ;  /* 0x0000000000147947 */ /* 0x000fec0003800000 */
.L_x_7115:
[----:B------:R-:W-:Y:S01]  /*6e80*/  LOP3.LUT R11, R17, 0x80000000, R0, 0x48, !PT ;  /* 0x80000000110b7812 */ /* 0x000fe200078e4800 */
[----:B------:R-:W-:Y:S06]  /*6e90*/  BRA `(.L_x_7120) ;  /* 0x00000000000c7947 */ /* 0x000fec0003800000 */
.L_x_7114:
[----:B------:R-:W0:Y:S01]  /*6ea0*/  MUFU.RSQ R11, -QNAN ;  /* 0xffc00000000b7908 */ /* 0x000e220000001400 */
[----:B------:R-:W-:Y:S05]  /*6eb0*/  BRA `(.L_x_7120) ;  /* 0x0000000000047947 */ /* 0x000fea0003800000 */
.L_x_7113:
[----:B------:R-:W-:-:S07]  /*6ec0*/  FADD.FTZ R11, R0, R17 ;  /* 0x00000011000b7221 */ /* 0x000fce0000010000 */
.L_x_7120:
[----:B------:R-:W-:Y:S05]  /*6ed0*/  BSYNC B0 ;  /* 0x0000000000007941 */ /* 0x000fea0003800000 */
.L_x_7110:
[----:B------:R-:W-:Y:S01]  /*6ee0*/  HFMA2.MMA R7, -RZ, RZ, 0, 0 ;  /* 0x00000000ff077435 */ /* 0x000fe200000001ff */
[----:B------:R-:W-:-:S05]  /*6ef0*/  MOV R6, R4 ;  /* 0x0000000400067202 */ /* 0x000fca0000000f00 */
[----:B0-----:R-:W-:Y:S05]  /*6f00*/  RET.REL.NODEC R6 `(_ZN2at6native18elementwise_kernelILi128ELi4EZNS0_22gpu_kernel_impl_nocastINS0_13BinaryFunctorIN3c108BFloat16ES5_S5_ZZZNS0_17atan2_kernel_cudaERNS_18TensorIteratorBaseEENKUlvE_clEvENKUlvE2_clEvEUlS5_S5_E_EEEEvS7_RKT_EUliE_EEviT1_) ;  /* 0xffffff90063c7950 */ /* 0x001fea0003c3ffff */
.L_x_7121:
        /* <DEDUP_REMOVED lines=15> */
.L_x_19678:


//--------------------- .text._ZN2at6native27unrolled_elementwise_kernelINS0_13BinaryFunctorIN3c108BFloat16ES4_S4_ZZZNS0_17atan2_kernel_cudaERNS_18TensorIteratorBaseEENKUlvE_clEvENKUlvE2_clEvEUlS4_S4_E_EESt5arrayIPcLm3EELi4E23TrivialOffsetCalculatorILi2EjESE_ILi1EjENS0_6memory15LoadWithoutCastENSH_16StoreWithoutCastEEEviT_T0_T2_T3_T4_T5_ --------------------------
	.section	.text._ZN2at6native27unrolled_elementwise_kernelINS0_13BinaryFunctorIN3c108BFloat16ES4_S4_ZZZNS0_17atan2_kernel_cudaERNS_18TensorIteratorBaseEENKUlvE_clEvENKUlvE2_clEvEUlS4_S4_E_EESt5arrayIPcLm3EELi4E23TrivialOffsetCalculatorILi2EjESE_ILi1EjENS0_6memory15LoadWithoutCastENSH_16StoreWithoutCastEEEviT_T0_T2_T3_T4_T5_,"ax",@progbits
	.align	128
        .global         _ZN2at6native27unrolled_elementwise_kernelINS0_13BinaryFunctorIN3c108BFloat16ES4_S4_ZZZNS0_17atan2_kernel_cudaERNS_18TensorIteratorBaseEENKUlvE_clEvENKUlvE2_clEvEUlS4_S4_E_EESt5arrayIPcLm3EELi4E23TrivialOffsetCalculatorILi2EjESE_ILi1EjENS0_6memory15LoadWithoutCastENSH_16StoreWithoutCastEEEviT_T0_T2_T3_T4_T5_
        .type           _ZN2at6native27unrolled_elementwise_kernelINS0_13BinaryFunctorIN3c108BFloat16ES4_S4_ZZZNS0_17atan2_kernel_cudaERNS_18TensorIteratorBaseEENKUlvE_clEvENKUlvE2_clEvEUlS4_S4_E_EESt5arrayIPcLm3EELi4E23TrivialOffsetCalculatorILi2EjESE_ILi1EjENS0_6memory15LoadWithoutCastENSH_16StoreWithoutCastEEEviT_T0_T2_T3_T4_T5_,@function
        .size           _ZN2at6native27unrolled_elementwise_kernelINS0_13BinaryFunctorIN3c108BFloat16ES4_S4_ZZZNS0_17atan2_kernel_cudaERNS_18TensorIteratorBaseEENKUlvE_clEvENKUlvE2_clEvEUlS4_S4_E_EESt5arrayIPcLm3EELi4E23TrivialOffsetCalculatorILi2EjESE_ILi1EjENS0_6memory15LoadWithoutCastENSH_16StoreWithoutCastEEEviT_T0_T2_T3_T4_T5_,(.L_x_19679 - _ZN2at6native27unrolled_elementwise_kernelINS0_13BinaryFunctorIN3c108BFloat16ES4_S4_ZZZNS0_17atan2_kernel_cudaERNS_18TensorIteratorBaseEENKUlvE_clEvENKUlvE2_clEvEUlS4_S4_E_EESt5arrayIPcLm3EELi4E23TrivialOffsetCalculatorILi2EjESE_ILi1EjENS0_6memory15LoadWithoutCastENSH_16StoreWithoutCastEEEviT_T0_T2_T3_T4_T5_)
        .other          _ZN2at6native27unrolled_elementwise_kernelINS0_13BinaryFunctorIN3c108BFloat16ES4_S4_ZZZNS0_17atan2_kernel_cudaERNS_18TensorIteratorBaseEENKUlvE_clEvENKUlvE2_clEvEUlS4_S4_E_EESt5arrayIPcLm3EELi4E23TrivialOffsetCalculatorILi2EjESE_ILi1EjENS0_6memory15LoadWithoutCastENSH_16StoreWithoutCastEEEviT_T0_T2_T3_T4_T5_,@"STO_CUDA_ENTRY STV_DEFAULT"
_ZN2at6native27unrolled_elementwise_kernelINS0_13BinaryFunctorIN3c108BFloat16ES4_S4_ZZZNS0_17atan2_kernel_cudaERNS_18TensorIteratorBaseEENKUlvE_clEvENKUlvE2_clEvEUlS4_S4_E_EESt5arrayIPcLm3EELi4E23TrivialOffsetCalculatorILi2EjESE_ILi1EjENS0_6memory15LoadWithoutCastENSH_16StoreWithoutCastEEEviT_T0_T2_T3_T4_T5_:
.text._ZN2at6native27unrolled_elementwise_kernelINS0_13BinaryFunctorIN3c108BFloat16ES4_S4_ZZZNS0_17atan2_kernel_cudaERNS_18TensorIteratorBaseEENKUlvE_clEvENKUlvE2_clEvEUlS4_S4_E_EESt5arrayIPcLm3EELi4E23TrivialOffsetCalculatorILi2EjESE_ILi1EjENS0_6memory15LoadWithoutCastENSH_16StoreWithoutCastEEEviT_T0_T2_T3_T4_T5_:
[----:B------:R-:W-:Y:S01]  /*0000*/  LDC R1, c[0x0][0x28] ;  /* 0x00000a00ff017b82 */ /* 0x000fe20000000800 */
[----:B------:R-:W0:Y:S07]  /*0010*/  S2R R10, SR_CTAID.X ;  /* 0x00000000000a7919 */ /* 0x000e2e0000002500 */
[----:B------:R-:W0:Y:S01]  /*0020*/  LDC R3, c[0x0][0x210] ;  /* 0x00008400ff037b82 */ /* 0x000e220000000800 */
[----:B------:R-:W-:Y:S01]  /*0030*/  PRMT R0, RZ, 0x7610, R0 ;  /* 0x00007610ff007816 */ /* 0x000fe20000000000 */
[----:B------:R-:W-:Y:S01]  /*0040*/  ULDC.64 UR4, c[0x0][0x208] ;  /* 0x0000820000047ab9 */ /* 0x000fe20000000a00 */
[----:B------:R-:W1:Y:S01]  /*0050*/  S2R R9, SR_TID.X ;  /* 0x0000000000097919 */ /* 0x000e620000002100 */
[----:B------:R-:W-:Y:S01]  /*0060*/  PRMT R4, RZ, 0x7610, R4 ;  /* 0x00007610ff047816 */ /* 0x000fe20000000004 */
[----:B0-----:R-:W-:-:S05]  /*0070*/  IMAD R8, R10, -0x200, R3 ;  /* 0xfffffe000a087824 */ /* 0x001fca00078e0203 */
[----:B-1----:R-:W-:-:S13]  /*0080*/  ISETP.GE.AND P2, PT, R9, R8, PT ;  /* 0x000000080900720c */ /* 0x002fda0003f46270 */
[----:B------:R-:W-:Y:S01]  /*0090*/  @!P2 LEA R17, R10, R9, 0x9 ;  /* 0x000000090a11a211 */ /* 0x000fe200078e48ff */
[----:B------:R-:W0:Y:S01]  /*00a0*/  @!P2 LDC.64 R6, c[0x0][0x220] ;  /* 0x00008800ff06ab82 */ /* 0x000e220000000a00 */
[----:B------:R-:W-:-:S04]  /*00b0*/  @!P2 IADD3 R9, R9, 0x80, RZ ;  /* 0x000000800909a810 */ /* 0x000fc80007ffe0ff */
[----:B------:R-:W-:-:S03]  /*00c0*/  ISETP.GE.AND P0, PT, R9, R8, PT ;  /* 0x000000080900720c */ /* 0x000fc60003f06270 */
[----:B------:R-:W1:Y:S10]  /*00d0*/  @!P2 LDC.64 R24, c[0x0][0x228] ;  /* 0x00008a00ff18ab82 */ /* 0x000e740000000a00 */
[----:B------:R-:W-:Y:S01]  /*00e0*/  @!P0 IMAD R11, R10, 0x200, R9 ;  /* 0x000002000a0b8824 */ /* 0x000fe200078e0209 */
[----:B------:R-:W-:Y:S01]  /*00f0*/  @!P0 IADD3 R9, R9, 0x80, RZ ;  /* 0x0000008009098810 */ /* 0x000fe20007ffe0ff */
[----:B------:R-:W2:Y:S03]  /*0100*/  @!P0 LDC.64 R12, c[0x0][0x220] ;  /* 0x00008800ff0c8b82 */ /* 0x000ea60000000a00 */
[----:B------:R-:W-:Y:S01]  /*0110*/  ISETP.GE.AND P3, PT, R9, R8, PT ;  /* 0x000000080900720c */ /* 0x000fe20003f66270 */
[----:B0-----:R-:W-:-:S04]  /*0120*/  @!P2 IMAD.WIDE.U32 R6, R17, 0x2, R6 ;  /* 0x000000021106a825 */ /* 0x001fc800078e0006 */
[----:B------:R-:W0:Y:S01]  /*0130*/  @!P0 LDC.64 R2, c[0x0][0x228] ;  /* 0x00008a00ff028b82 */ /* 0x000e220000000a00 */
[----:B------:R3:W5:Y:S01]  /*0140*/  @!P2 LDG.E.U16 R0, desc[UR4][R6.64] ;  /* 0x000000040600a981 */ /* 0x000762000c1e1500 */
[----:B------:R-:W-:Y:S01]  /*0150*/  PRMT R16, RZ, 0x7610, R16 ;  /* 0x00007610ff107816 */ /* 0x000fe20000000010 */
[----:B-1----:R-:W-:Y:S01]  /*0160*/  @!P2 IMAD.WIDE.U32 R24, R17, 0x2, R24 ;  /* 0x000000021118a825 */ /* 0x002fe200078e0018 */
[----:B------:R-:W-:-:S04]  /*0170*/  PRMT R17, RZ, 0x7610, R17 ;  /* 0x00007610ff117816 */ /* 0x000fc80000000011 */
[----:B------:R-:W-:Y:S01]  /*0180*/  @!P3 IMAD R5, R10, 0x200, R9 ;  /* 0x000002000a05b824 */ /* 0x000fe200078e0209 */
[----:B------:R-:W-:Y:S01]  /*0190*/  @!P3 IADD3 R9, R9, 0x80, RZ ;  /* 0x000000800909b810 */ /* 0x000fe20007ffe0ff */
[----:B------:R-:W1:Y:S01]  /*01a0*/  @!P3 LDC.64 R14, c[0x0][0x220] ;  /* 0x00008800ff0ebb82 */ /* 0x000e620000000a00 */
[----:B--2---:R-:W-:Y:S02]  /*01b0*/  @!P0 IMAD.WIDE.U32 R26, R11, 0x2, R12 ;  /* 0x000000020b1a8825 */ /* 0x004fe400078e000c */
[----:B------:R-:W-:-:S05]  /*01c0*/  ISETP.GE.AND P1, PT, R9, R8, PT ;  /* 0x000000080900720c */ /* 0x000fca0003f26270 */
[----:B------:R-:W2:Y:S01]  /*01d0*/  @!P3 LDC.64 R18, c[0x0][0x228] ;  /* 0x00008a00ff12bb82 */ /* 0x000ea20000000a00 */
[----:B------:R-:W-:Y:S01]  /*01e0*/  PRMT R13, RZ, 0x7610, R13 ;  /* 0x00007610ff0d7816 */ /* 0x000fe2000000000d */
[----:B------:R4:W5:Y:S01]  /*01f0*/  @!P2 LDG.E.U16 R4, desc[UR4][R24.64] ;  /* 0x000000041804a981 */ /* 0x000962000c1e1500 */
[----:B---3--:R-:W-:Y:S01]  /*0200*/  PRMT R6, RZ, 0x7610, R6 ;  /* 0x00007610ff067816 */ /* 0x008fe20000000006 */
[----:B0-----:R-:W-:Y:S02]  /*0210*/  @!P0 IMAD.WIDE.U32 R2, R11, 0x2, R2 ;  /* 0x000000020b028825 */ /* 0x001fe400078e0002 */
[----:B------:R4:W5:Y:S02]  /*0220*/  @!P0 LDG.E.U16 R17, desc[UR4][R26.64] ;  /* 0x000000041a118981 */ /* 0x000964000c1e1500 */
[----:B------:R-:W0:Y:S08]  /*0230*/  @!P1 LDC.64 R20, c[0x0][0x220] ;  /* 0x00008800ff149b82 */ /* 0x000e300000000a00 */
[----:B------:R-:W3:Y:S01]  /*0240*/  @!P1 LDC.64 R22, c[0x0][0x228] ;  /* 0x00008a00ff169b82 */ /* 0x000ee20000000a00 */
[----:B------:R-:W-:Y:S01]  /*0250*/  @!P1 IMAD R9, R10, 0x200, R9 ;  /* 0x000002000a099824 */ /* 0x000fe200078e0209 */
[----:B------:R-:W-:Y:S01]  /*0260*/  PRMT R11, RZ, 0x7610, R11 ;  /* 0x00007610ff0b7816 */ /* 0x000fe2000000000b */
[C---:B-1----:R-:W-:Y:S01]  /*0270*/  @!P3 IMAD.WIDE.U32 R14, R5.reuse, 0x2, R14 ;  /* 0x00000002050eb825 */ /* 0x042fe200078e000e */
[----:B------:R4:W5:Y:S03]  /*0280*/  @!P0 LDG.E.U16 R16, desc[UR4][R2.64] ;  /* 0x0000000402108981 */ /* 0x000966000c1e1500 */
[----:B--2---:R-:W-:Y:S01]  /*0290*/  @!P3 IMAD.WIDE.U32 R18, R5, 0x2, R18 ;  /* 0x000000020512b825 */ /* 0x004fe200078e0012 */
[----:B------:R-:W-:Y:S01]  /*02a0*/  PRMT R5, RZ, 0x7610, R5 ;  /* 0x00007610ff057816 */ /* 0x000fe20000000005 */
[----:B------:R4:W5:Y:S04]  /*02b0*/  @!P3 LDG.E.U16 R11, desc[UR4][R14.64] ;  /* 0x000000040e0bb981 */ /* 0x000968000c1e1500 */
[----:B------:R4:W5:Y:S01]  /*02c0*/  @!P3 LDG.E.U16 R13, desc[UR4][R18.64] ;  /* 0x00000004120db981 */ /* 0x000962000c1e1500 */
[----:B0-----:R-:W-:-:S05]  /*02d0*/  @!P1 IMAD.WIDE.U32 R20, R9, 0x2, R20 ;  /* 0x0000000209149825 */ /* 0x001fca00078e0014 */
[----:B------:R4:W5:Y:S01]  /*02e0*/  @!P1 LDG.E.U16 R6, desc[UR4][R20.64] ;  /* 0x0000000414069981 */ /* 0x000962000c1e1500 */
[----:B---3--:R-:W-:-:S05]  /*02f0*/  @!P1 IMAD.WIDE.U32 R22, R9, 0x2, R22 ;  /* 0x0000000209169825 */ /* 0x008fca00078e0016 */
[----:B------:R4:W5:Y:S01]  /*0300*/  @!P1 LDG.E.U16 R5, desc[UR4][R22.64] ;  /* 0x0000000416059981 */ /* 0x000962000c1e1500 */
[----:B------:R-:W-:Y:S04]  /*0310*/  BSSY B1, `(.L_x_7122) ;  /* 0x0000038000017945 */ /* 0x000fe80003800000 */
[----:B------:R-:W-:Y:S05]  /*0320*/  @P2 BRA `(.L_x_7123) ;  /* 0x0000000000d82947 */ /* 0x000fea0003800000 */
[----:B-----5:R-:W-:Y:S01]  /*0330*/  SHF.L.U32 R4, R4, 0x10, RZ ;  /* 0x0000001004047819 */ /* 0x020fe200000006ff */
[----:B----4-:R-:W-:Y:S01]  /*0340*/  IMAD.U32 R3, R0, 0x10000, RZ ;  /* 0x0001000000037824 */ /* 0x010fe200078e00ff */
[----:B------:R-:W-:Y:S03]  /*0350*/  BSSY B2, `(.L_x_7124) ;  /* 0x0000011000027945 */ /* 0x000fe60003800000 */
[----:B------:R-:W-:Y:S01]  /*0360*/  FADD.FTZ R19, |R4|, -RZ ;  /* 0x800000ff04137221 */ /* 0x000fe20000010200 */
[C---:B------:R-:W-:Y:S01]  /*0370*/  FADD.FTZ R0, |R3|.reuse, -RZ ;  /* 0x800000ff03007221 */ /* 0x040fe20000010200 */
        /* <DEDUP_REMOVED lines=11> */
[----:B------:R-:W-:Y:S02]  /*0430*/  MOV R20, R2 ;  /* 0x0000000200147202 */ /* 0x000fe40000000f00 */
[----:B------:R-:W-:-:S07]  /*0440*/  MOV R12, 0x460 ;  /* 0x00000460000c7802 */ /* 0x000fce0000000f00 */
[----:B------:R-:W-:Y:S05]  /*0450*/  CALL.REL.NOINC `($__internal_3_$__cuda_sm3x_div_rn_ftz_f32_slowpath) ;  /* 0x0000000c00e47944 */ /* 0x000fea0003c00000 */
.L_x_7125:
[----:B------:R-:W-:Y:S05]  /*0460*/  BSYNC B2 ;  /* 0x0000000000027941 */ /* 0x000fea0003800000 */
.L_x_7124:
        /* <DEDUP_REMOVED lines=15> */
[----:B------:R-:W-:-:S10]  /*0560*/  HFMA2.MMA R7, -RZ, RZ, 1.9599609375, 20144 ;  /* 0x3fd774ebff077435 */ /* 0x000fd400000001ff */
[----:B------:R-:W-:Y:S01]  /*0570*/  FFMA.FTZ R0, R7, 1.8663789033889770508, -R0 ;  /* 0x3feee58107007823 */ /* 0x000fe20000010800 */
[----:B------:R-:W-:Y:S06]  /*0580*/  BRA `(.L_x_7128) ;  /* 0x0000000000107947 */ /* 0x000fec0003800000 */
.L_x_7127:
[----:B------:R-:W-:Y:S01]  /*0590*/  ISETP.GE.AND P0, PT, R4, RZ, PT ;  /* 0x000000ff0400720c */ /* 0x000fe20003f06270 */
[----:B------:R-:W-:-:S12]  /*05a0*/  IMAD.MOV.U32 R7, RZ, RZ, 0x3fd774eb ;  /* 0x3fd774ebff077424 */ /* 0x000fd800078e00ff */
[----:B------:R-:W-:-:S04]  /*05b0*/  @P0 FFMA.FTZ R0, R7, 0.93318945169448852539, -R0 ;  /* 0x3f6ee58107000823 */ /* 0x000fc80000010800 */
[----:B------:R-:W-:-:S07]  /*05c0*/  @!P0 FFMA.FTZ R0, R7, 0.93318945169448852539, R0 ;  /* 0x3f6ee58107008823 */ /* 0x000fce0000010000 */
.L_x_7128:
[----:B------:R-:W-:Y:S05]  /*05d0*/  BSYNC B0 ;  /* 0x0000000000007941 */ /* 0x000fea0003800000 */
.L_x_7126:
[----:B------:R-:W-:Y:S02]  /*05e0*/  FSETP.NEU.FTZ.AND P0, PT, |R4|, |R3|, PT ;  /* 0x400000030400720b */ /* 0x000fe40003f1d200 */
[----:B------:R-:W-:Y:S02]  /*05f0*/  FSETP.NEU.FTZ.AND P1, PT, R2, RZ, PT ;  /* 0x000000ff0200720b */ /* 0x000fe40003f3d000 */
[----:B------:R-:W-:Y:S01]  /*0600*/  ISETP.GE.AND P2, PT, R4, RZ, PT ;  /* 0x000000ff0400720c */ /* 0x000fe20003f46270 */
[----:B------:R-:W-:Y:S01]  /*0610*/  FADD.FTZ R4, |R3|, |R4| ;  /* 0x4000000403047221 */ /* 0x000fe20000010200 */
[----:B------:R-:W-:-:S07]  /*0620*/  MOV R2, 0x4016cbe4 ;  /* 0x4016cbe400027802 */ /* 0x000fce0000000f00 */
[----:B------:R-:W-:Y:S02]  /*0630*/  @!P0 FSEL R0, R2, 0.78539818525314331055, !P2 ;  /* 0x3f490fdb02008808 */ /* 0x000fe40005000000 */
[----:B------:R-:W-:Y:S02]  /*0640*/  @!P1 FSEL R0, RZ, 3.1415927410125732422, P2 ;  /* 0x40490fdbff009808 */ /* 0x000fe40001000000 */
[----:B------:R-:W-:Y:S02]  /*0650*/  FSETP.GTU.FTZ.AND P0, PT, |R4|, +INF , PT ;  /* 0x7f8000000400780b */ /* 0x000fe40003f1c200 */
[----:B------:R-:W-:-:S04]  /*0660*/  LOP3.LUT R3, R0, 0x80000000, R3, 0xb8, !PT ;  /* 0x8000000000037812 */ /* 0x000fc800078eb803 */
[----:B------:R-:W-:-:S04]  /*0670*/  FSEL R4, R4, R3, P0 ;  /* 0x0000000304047208 */ /* 0x000fc80000000000 */
[----:B------:R-:W-:-:S07]  /*0680*/  F2FP.BF16.F32.PACK_AB R4, RZ, R4 ;  /* 0x00000004ff04723e */ /* 0x000fce00000010ff */
.L_x_7123:
[----:B------:R-:W-:Y:S05]  /*0690*/  BSYNC B1 ;  /* 0x0000000000017941 */ /* 0x000fea0003800000 */
.L_x_7122:
[----:B----4-:R-:W0:Y:S01]  /*06a0*/  S2R R3, SR_TID.X ;  /* 0x0000000000037919 */ /* 0x010e220000002100 */
[----:B------:R-:W-:Y:S01]  /*06b0*/  BSSY B1, `(.L_x_7129) ;  /* 0x000003a000017945 */ /* 0x000fe20003800000 */
[----:B0-----:R-:W-:-:S05]  /*06c0*/  VIADD R2, R3, 0x80 ;  /* 0x0000008003027836 */ /* 0x001fca0000000000 */
[----:B------:R-:W-:-:S13]  /*06d0*/  ISETP.GE.AND P0, PT, R2, R8, PT ;  /* 0x000000080200720c */ /* 0x000fda0003f06270 */
[----:B------:R-:W-:Y:S05]  /*06e0*/  @P0 BRA `(.L_x_7130) ;  /* 0x0000000000d80947 */ /* 0x000fea0003800000 */
[----:B-----5:R-:W-:Y:S01]  /*06f0*/  SHF.L.U32 R16, R16, 0x10, RZ ;  /* 0x0000001010107819 */ /* 0x020fe200000006ff */
[----:B------:R-:W-:Y:S01]  /*0700*/  IMAD.U32 R17, R17, 0x10000, RZ ;  /* 0x0001000011117824 */ /* 0x000fe200078e00ff */
        /* <DEDUP_REMOVED lines=17> */
.L_x_7132:
[----:B------:R-:W-:Y:S05]  /*0820*/  BSYNC B2 ;  /* 0x0000000000027941 */ /* 0x000fea0003800000 */
.L_x_7131:
        /* <DEDUP_REMOVED lines=18> */
.L_x_7134:
[----:B------:R-:W-:Y:S01]  /*0950*/  ISETP.GE.AND P0, PT, R16, RZ, PT ;  /* 0x000000ff1000720c */ /* 0x000fe20003f06270 */
[----:B------:R-:W-:-:S12]  /*0960*/  IMAD.MOV.U32 R7, RZ, RZ, 0x3fd774eb ;  /* 0x3fd774ebff077424 */ /* 0x000fd800078e00ff */
[----:B------:R-:W-:-:S04]  /*0970*/  @P0 FFMA.FTZ R0, R7, 0.93318945169448852539, -R0 ;  /* 0x3f6ee58107000823 */ /* 0x000fc80000010800 */
[----:B------:R-:W-:-:S07]  /*0980*/  @!P0 FFMA.FTZ R0, R7, 0.93318945169448852539, R0 ;  /* 0x3f6ee58107008823 */ /* 0x000fce0000010000 */
.L_x_7135:
[----:B------:R-:W-:Y:S05]  /*0990*/  BSYNC B0 ;  /* 0x0000000000007941 */ /* 0x000fea0003800000 */
.L_x_7133:
        /* <DEDUP_REMOVED lines=11> */
.L_x_7130:
[----:B------:R-:W-:Y:S05]  /*0a50*/  BSYNC B1 ;  /* 0x0000000000017941 */ /* 0x000fea0003800000 */
.L_x_7129:
[----:B------:R-:W-:Y:S01]  /*0a60*/  VIADD R7, R3, 0x100 ;  /* 0x0000010003077836 */ /* 0x000fe20000000000 */
[----:B------:R-:W-:Y:S04]  /*0a70*/  BSSY B1, `(.L_x_7136) ;  /* 0x0000039000017945 */ /* 0x000fe80003800000 */
        /* <DEDUP_REMOVED lines=21> */
.L_x_7139:
[----:B------:R-:W-:Y:S05]  /*0bd0*/  BSYNC B2 ;  /* 0x0000000000027941 */ /* 0x000fea0003800000 */
.L_x_7138:
        /* <DEDUP_REMOVED lines=18> */
.L_x_7141:
[----:B------:R-:W-:Y:S01]  /*0d00*/  ISETP.GE.AND P0, PT, R13, RZ, PT ;  /* 0x000000ff0d00720c */ /* 0x000fe20003f06270 */
[----:B------:R-:W-:-:S12]  /*0d10*/  IMAD.MOV.U32 R7, RZ, RZ, 0x3fd774eb ;  /* 0x3fd774ebff077424 */ /* 0x000fd800078e00ff */
[----:B------:R-:W-:-:S04]  /*0d20*/  @P0 FFMA.FTZ R0, R7, 0.93318945169448852539, -R0 ;  /* 0x3f6ee58107000823 */ /* 0x000fc80000010800 */
[----:B------:R-:W-:-:S07]  /*0d30*/  @!P0 FFMA.FTZ R0, R7, 0.93318945169448852539, R0 ;  /* 0x3f6ee58107008823 */ /* 0x000fce0000010000 */
.L_x_7142:
[----:B------:R-:W-:Y:S05]  /*0d40*/  BSYNC B0 ;  /* 0x0000000000007941 */ /* 0x000fea0003800000 */
.L_x_7140:
        /* <DEDUP_REMOVED lines=11> */
.L_x_7137:
[----:B------:R-:W-:Y:S05]  /*0e00*/  BSYNC B1 ;  /* 0x0000000000017941 */ /* 0x000fea0003800000 */
.L_x_7136:
        /* <DEDUP_REMOVED lines=23> */
.L_x_7146:
[----:B------:R-:W-:Y:S05]  /*0f80*/  BSYNC B2 ;  /* 0x0000000000027941 */ /* 0x000fea0003800000 */
.L_x_7145:
        /* <DEDUP_REMOVED lines=18> */
.L_x_7148:
[----:B------:R-:W-:Y:S01]  /*10b0*/  ISETP.GE.AND P0, PT, R5, RZ, PT ;  /* 0x000000ff0500720c */ /* 0x000fe20003f06270 */
[----:B------:R-:W-:-:S12]  /*10c0*/  IMAD.MOV.U32 R7, RZ, RZ, 0x3fd774eb ;  /* 0x3fd774ebff077424 */ /* 0x000fd800078e00ff */
[----:B------:R-:W-:-:S04]  /*10d0*/  @P0 FFMA.FTZ R0, R7, 0.93318945169448852539, -R0 ;  /* 0x3f6ee58107000823 */ /* 0x000fc80000010800 */
[----:B------:R-:W-:-:S07]  /*10e0*/  @!P0 FFMA.FTZ R0, R7, 0.93318945169448852539, R0 ;  /* 0x3f6ee58107008823 */ /* 0x000fce0000010000 */
.L_x_7149:
[----:B------:R-:W-:Y:S05]  /*10f0*/  BSYNC B0 ;  /* 0x0000000000007941 */ /* 0x000fea0003800000 */
.L_x_7147:
        /* <DEDUP_REMOVED lines=11> */
.L_x_7144:
[----:B------:R-:W-:Y:S05]  /*11b0*/  BSYNC B1 ;  /* 0x0000000000017941 */ /* 0x000fea0003800000 */
.L_x_7143:
[----:B------:R-:W-:Y:S01]  /*11c0*/  ISETP.GE.AND P0, PT, R3, R8, PT ;  /* 0x000000080300720c */ /* 0x000fe20003f06270 */
[----:B------:R-:W-:Y:S04]  /*11d0*/  BSSY B0, `(.L_x_7150) ;  /* 0x0000019000007945 */ /* 0x000fe80003800000 */
[----:B------:R-:W-:Y:S08]  /*11e0*/  BSSY B1, `(.L_x_7151) ;  /* 0x0000011000017945 */ /* 0x000ff00003800000 */
[----:B------:R-:W-:Y:S05]  /*11f0*/  @P0 BRA `(.L_x_7152) ;  /* 0x00000000003c0947 */ /* 0x000fea0003800000 */
[----:B-----5:R-:W0:Y:S01]  /*1200*/  S2R R5, SR_TID.X ;  /* 0x0000000000057919 */ /* 0x020e220000002100 */
[----:B------:R-:W1:Y:S01]  /*1210*/  LDC.64 R6, c[0x0][0x218] ;  /* 0x00008600ff067b82 */ /* 0x000e620000000a00 */
[----:B------:R-:W-:Y:S02]  /*1220*/  PRMT R9, R4, 0x7610, R9 ;  /* 0x0000761004097816 */ /* 0x000fe40000000009 */
[----:B------:R-:W-:-:S04]  /*1230*/  MOV R3, R2 ;  /* 0x0000000200037202 */ /* 0x000fc80000000f00 */
[----:B------:R-:W-:-:S13]  /*1240*/  ISETP.GE.AND P0, PT, R3, R8, PT ;  /* 0x000000080300720c */ /* 0x000fda0003f06270 */
[----:B------:R-:W-:Y:S05]  /*1250*/  @P0 BREAK B1 ;  /* 0x0000000000010942 */ /* 0x000fea0003800000 */
[----:B0-----:R-:W-:-:S04]  /*1260*/  IMAD R5, R10, 0x200, R5 ;  /* 0x000002000a057824 */ /* 0x001fc800078e0205 */
[----:B-1----:R-:W-:-:S05]  /*1270*/  IMAD.WIDE.U32 R4, R5, 0x2, R6 ;  /* 0x0000000205047825 */ /* 0x002fca00078e0006 */
[----:B------:R0:W-:Y:S01]  /*1280*/  STG.E.U16 desc[UR4][R4.64], R9 ;  /* 0x0000000904007986 */ /* 0x0001e2000c101504 */
[----:B------:R-:W-:Y:S05]  /*1290*/  @P0 BRA `(.L_x_7153) ;  /* 0x0000000000300947 */ /* 0x000fea0003800000 */
[----:B0-----:R-:W0:Y:S01]  /*12a0*/  LDC.64 R4, c[0x0][0x218] ;  /* 0x00008600ff047b82 */ /* 0x001e220000000a00 */
[----:B------:R-:W-:Y:S01]  /*12b0*/  IMAD R7, R10, 0x200, R3 ;  /* 0x000002000a077824 */ /* 0x000fe200078e0203 */
[----:B------:R-:W-:-:S03]  /*12c0*/  IADD3 R3, R3, 0x80, RZ ;  /* 0x0000008003037810 */ /* 0x000fc60007ffe0ff */
[----:B0-----:R-:W-:-:S05]  /*12d0*/  IMAD.WIDE.U32 R4, R7, 0x2, R4 ;  /* 0x0000000207047825 */ /* 0x001fca00078e0004 */
[----:B------:R0:W-:Y:S02]  /*12e0*/  STG.E.U16 desc[UR4][R4.64], R16 ;  /* 0x0000001004007986 */ /* 0x0001e4000c101504 */
.L_x_7152:
[----:B------:R-:W-:Y:S05]  /*12f0*/  BSYNC B1 ;  /* 0x0000000000017941 */ /* 0x000fea0003800000 */
.L_x_7151:
[----:B------:R-:W-:-:S13]  /*1300*/  ISETP.GE.AND P0, PT, R3, R8, PT ;  /* 0x000000080300720c */ /* 0x000fda0003f06270 */
[----:B0----5:R-:W0:Y:S01]  /*1310*/  @!P0 LDC.64 R4, c[0x0][0x218] ;  /* 0x00008600ff048b82 */ /* 0x021e220000000a00 */
[----:B------:R-:W-:Y:S01]  /*1320*/  @!P0 IMAD R7, R10, 0x200, R3 ;  /* 0x000002000a078824 */ /* 0x000fe200078e0203 */
[----:B------:R-:W-:-:S03]  /*1330*/  @!P0 IADD3 R3, R3, 0x80, RZ ;  /* 0x0000008003038810 */ /* 0x000fc60007ffe0ff */
[----:B0-----:R-:W-:-:S05]  /*1340*/  @!P0 IMAD.WIDE.U32 R4, R7, 0x2, R4 ;  /* 0x0000000207048825 */ /* 0x001fca00078e0004 */
[----:B------:R1:W-:Y:S02]  /*1350*/  @!P0 STG.E.U16 desc[UR4][R4.64], R11 ;  /* 0x0000000b04008986 */ /* 0x0003e4000c101504 */
.L_x_7153:
[----:B------:R-:W-:Y:S05]  /*1360*/  BSYNC B0 ;  /* 0x0000000000007941 */ /* 0x000fea0003800000 */
.L_x_7150:
[----:B------:R-:W-:Y:S05]  /*1370*/  WARPSYNC.ALL ;  /* 0x0000000000007948 */ /* 0x000fea0003800000 */
[----:B------:R-:W-:-:S13]  /*1380*/  ISETP.GE.AND P0, PT, R3, R8, PT ;  /* 0x000000080300720c */ /* 0x000fda0003f06270 */
[----:B------:R-:W-:Y:S05]  /*1390*/  @P0 EXIT ;  /* 0x000000000000094d */ /* 0x000fea0003800000 */
[----:B01----:R-:W0:Y:S01]  /*13a0*/  LDC.64 R4, c[0x0][0x218] ;  /* 0x00008600ff047b82 */ /* 0x003e220000000a00 */
[----:B------:R-:W-:-:S04]  /*13b0*/  IMAD R3, R10, 0x200, R3 ;  /* 0x000002000a037824 */ /* 0x000fc800078e0203 */
[----:B0-----:R-:W-:-:S05]  /*13c0*/  IMAD.WIDE.U32 R2, R3, 0x2, R4 ;  /* 0x0000000203027825 */ /* 0x001fca00078e0004 */
[----:B------:R-:W-:Y:S01]  /*13d0*/  STG.E.U16 desc[UR4][R2.64], R0 ;  /* 0x0000000002007986 */ /* 0x000fe2000c101504 */
[----:B------:R-:W-:Y:S05]  /*13e0*/  EXIT ;  /* 0x000000000000794d */ /* 0x000fea0003800000 */
        .weak           $__internal_3_$__cuda_sm3x_div_rn_ftz_f32_slowpath
        .type           $__internal_3_$__cuda_sm3x_div_rn_ftz_f32_slowpath,@function
        .size           $__internal_3_$__cuda_sm3x_div_rn_ftz_f32_slowpath,(.L_x_19679 - $__internal_3_$__cuda_sm3x_div_rn_ftz_f32_slowpath)
$__internal_3_$__cuda_sm3x_div_rn_ftz_f32_slowpath:
[----:B------:R-:W-:Y:S01]  /*13f0*/  SHF.R.U32.HI R7, RZ, 0x17, R20 ;  /* 0x00000017ff077819 */ /* 0x000fe20000011614 */
[----:B------:R-:W-:Y:S01]  /*1400*/  BSSY B0, `(.L_x_7154) ;  /* 0x0000046000007945 */ /* 0x000fe20003800000 */
[----:B------:R-:W-:-:S03]  /*1410*/  SHF.R.U32.HI R14, RZ, 0x17, R19 ;  /* 0x00000017ff0e7819 */ /* 0x000fc60000011613 */
[----:B------:R-:W-:Y:S01]  /*1420*/  BSSY B3, `(.L_x_7155) ;  /* 0x000001d000037945 */ /* 0x000fe20003800000 */
[----:B------:R-:W-:Y:S02]  /*1430*/  LOP3.LUT R7, R7, 0xff, RZ, 0xc0, !PT ;  /* 0x000000ff07077812 */ /* 0x000fe400078ec0ff */
[----:B------:R-:W-:Y:S02]  /*1440*/  LOP3.LUT R14, R14, 0xff, RZ, 0xc0, !PT ;  /* 0x000000ff0e0e7812 */ /* 0x000fe400078ec0ff */
[----:B------:R-:W-:-:S03]  /*1450*/  IADD3 R0, R7, -0x1, RZ ;  /* 0xffffffff07007810 */ /* 0x000fc60007ffe0ff */
[----:B------:R-:W-:Y:S01]  /*1460*/  VIADD R9, R14, 0xffffffff ;  /* 0xffffffff0e097836 */ /* 0x000fe20000000000 */
        /* <DEDUP_REMOVED lines=24> */
.L_x_7156:
[----:B------:R-:W-:Y:S05]  /*15f0*/  BSYNC B3 ;  /* 0x0000000000037941 */ /* 0x000fea0003800000 */
.L_x_7155:
[----:B------:R-:W-:Y:S01]  /*1600*/  IADD3 R7, R7, -0x7f, RZ ;  /* 0xffffff8107077810 */ /* 0x000fe20007ffe0ff */
[----:B------:R-:W-:Y:S01]  /*1610*/  VIADD R14, R14, 0xffffff81 ;  /* 0xffffff810e0e7836 */ /* 0x000fe20000000000 */
[----:B------:R-:W-:Y:S03]  /*1620*/  BSSY B3, `(.L_x_7161) ;  /* 0x000001a000037945 */ /* 0x000fe60003800000 */
        /* <DEDUP_REMOVED lines=14> */
[----:B------:R-:W-:-:S05]  /*1710*/  IMAD.IADD R9, R14, 0x1, R7 ;  /* 0x000000010e097824 */ /* 0x000fca00078e0207 */
        /* <DEDUP_REMOVED lines=9> */
.L_x_7162:
[----:B------:R-:W-:-:S07]  /*17b0*/  IMAD R0, R7, 0x800000, R0 ;  /* 0x0080000007007824 */ /* 0x000fce00078e0200 */
.L_x_7163:
[----:B------:R-:W-:Y:S05]  /*17c0*/  BSYNC B3 ;  /* 0x0000000000037941 */ /* 0x000fea0003800000 */
.L_x_7161:
[----:B------:R-:W-:Y:S05]  /*17d0*/  BRA `(.L_x_7164) ;  /* 0x0000000000207947 */ /* 0x000fea0003800000 */
.L_x_7160:
[----:B------:R-:W-:-:S04]  /*17e0*/  LOP3.LUT R0, R20, 0x80000000, R19, 0x48, !PT ;  /* 0x8000000014007812 */ /* 0x000fc800078e4813 */
[----:B------:R-:W-:Y:S01]  /*17f0*/  LOP3.LUT R0, R0, 0x7f800000, RZ, 0xfc, !PT ;  /* 0x7f80000000007812 */ /* 0x000fe200078efcff */
[----:B------:R-:W-:Y:S06]  /*1800*/  BRA `(.L_x_7164) ;  /* 0x0000000000147947 */ /* 0x000fec0003800000 */
.L_x_7159:
[----:B------:R-:W-:Y:S01]  /*1810*/  LOP3.LUT R0, R20, 0x80000000, R19, 0x48, !PT ;  /* 0x8000000014007812 */ /* 0x000fe200078e4813 */
[----:B------:R-:W-:Y:S06]  /*1820*/  BRA `(.L_x_7164) ;  /* 0x00000000000c7947 */ /* 0x000fec0003800000 */
.L_x_7158:
[----:B------:R-:W0:Y:S01]  /*1830*/  MUFU.RSQ R0, -QNAN ;  /* 0xffc0000000007908 */ /* 0x000e220000001400 */
[----:B------:R-:W-:Y:S05]  /*1840*/  BRA `(.L_x_7164) ;  /* 0x0000000000047947 */ /* 0x000fea0003800000 */
.L_x_7157:
[----:B------:R-:W-:-:S07]  /*1850*/  FADD.FTZ R0, R19, R20 ;  /* 0x0000001413007221 */ /* 0x000fce0000010000 */
.L_x_7164:
[----:B------:R-:W-:Y:S05]  /*1860*/  BSYNC B0 ;  /* 0x0000000000007941 */ /* 0x000fea0003800000 */
.L_x_7154:
[----:B------:R-:W-:Y:S01]  /*1870*/  MOV R14, R12 ;  /* 0x0000000c000e7202 */ /* 0x000fe20000000f00 */
[----:B------:R-:W-:-:S04]  /*1880*/  IMAD.MOV.U32 R15, RZ, RZ, 0x0 ;  /* 0x00000000ff0f7424 */ /* 0x000fc800078e00ff */
[----:B0-----:R-:W-:Y:S05]  /*1890*/  RET.REL.NODEC R14 `(_ZN2at6native27unrolled_elementwise_kernelINS0_13BinaryFunctorIN3c108BFloat16ES4_S4_ZZZNS0_17atan2_kernel_cudaERNS_18TensorIteratorBaseEENKUlvE_clEvENKUlvE2_clEvEUlS4_S4_E_EESt5arrayIPcLm3EELi4E23TrivialOffsetCalculatorILi2EjESE_ILi1EjENS0_6memory15LoadWithoutCastENSH_16StoreWithoutCastEEEviT_T0_T2_T3_T4_T5_) ;  /* 0xffffffe40ed87950 */ /* 0x001fea0003c3ffff */
.L_x_7165:
        /* <DEDUP_REMOVED lines=14> */
.L_x_19679:


//--------------------- .text._ZN2at6native29vectorized_elementwise_kernelILi2ENS0_13BinaryFunctorIN3c108BFloat16ES4_S4_ZZZNS0_17atan2_kernel_cudaERNS_18TensorIteratorBaseEENKUlvE_clEvENKUlvE2_clEvEUlS4_S4_E_EESt5arrayIPcLm3EEEEviT0_T1_ --------------------------
	.section	.text._ZN2at6native29vectorized_elementwise_kernelILi2ENS0_13BinaryFunctorIN3c108BFloat16ES4_S4_ZZZNS0_17atan2_kernel_cudaERNS_18TensorIteratorBaseEENKUlvE_clEvENKUlvE2_clEvEUlS4_S4_E_EESt5arrayIPcLm3EEEEviT0_T1_,"ax",@progbits
	.align	128
        .global         _ZN2at6native29vectorized_elementwise_kernelILi2ENS0_13BinaryFunctorIN3c108BFloat16ES4_S4_ZZZNS0_17atan2_kernel_cudaERNS_18TensorIteratorBaseEENKUlvE_clEvENKUlvE2_clEvEUlS4_S4_E_EESt5arrayIPcLm3EEEEviT0_T1_
        .type           _ZN2at6native29vectorized_elementwise_kernelILi2ENS0_13BinaryFunctorIN3c108BFloat16ES4_S4_ZZZNS0_17atan2_kernel_cudaERNS_18TensorIteratorBaseEENKUlvE_clEvENKUlvE2_clEvEUlS4_S4_E_EESt5arrayIPcLm3EEEEviT0_T1_,@function
        .size           _ZN2at6native29vectorized_elementwise_kernelILi2ENS0_13BinaryFunctorIN3c108BFloat16ES4_S4_ZZZNS0_17atan2_kernel_cudaERNS_18TensorIteratorBaseEENKUlvE_clEvENKUlvE2_clEvEUlS4_S4_E_EESt5arrayIPcLm3EEEEviT0_T1_,(.L_x_19680 - _ZN2at6native29vectorized_elementwise_kernelILi2ENS0_13BinaryFunctorIN3c108BFloat16ES4_S4_ZZZNS0_17atan2_kernel_cudaERNS_18TensorIteratorBaseEENKUlvE_clEvENKUlvE2_clEvEUlS4_S4_E_EESt5arrayIPcLm3EEEEviT0_T1_)
        .other          _ZN2at6native29vectorized_elementwise_kernelILi2ENS0_13BinaryFunctorIN3c108BFloat16ES4_S4_ZZZNS0_17atan2_kernel_cudaERNS_18TensorIteratorBaseEENKUlvE_clEvENKUlvE2_clEvEUlS4_S4_E_EESt5arrayIPcLm3EEEEviT0_T1_,@"STO_CUDA_ENTRY STV_DEFAULT"
_ZN2at6native29vectorized_elementwise_kernelILi2ENS0_13BinaryFunctorIN3c108BFloat16ES4_S4_ZZZNS0_17atan2_kernel_cudaERNS_18TensorIteratorBaseEENKUlvE_clEvENKUlvE2_clEvEUlS4_S4_E_EESt5arrayIPcLm3EEEEviT0_T1_:
.text._ZN2at6native29vectorized_elementwise_kernelILi2ENS0_13BinaryFunctorIN3c108BFloat16ES4_S4_ZZZNS0_17atan2_kernel_cudaERNS_18TensorIteratorBaseEENKUlvE_clEvENKUlvE2_clEvEUlS4_S4_E_EESt5arrayIPcLm3EEEEviT0_T1_:
[----:B------:R-:W-:Y:S01]  /*0000*/  LDC R1, c[0x0][0x28] ;  /* 0x00000a00ff017b82 */ /* 0x000fe20000000800 */
[----:B------:R-:W0:Y:S01]  /*0010*/  S2R R15, SR_CTAID.X ;  /* 0x00000000000f7919 */ /* 0x000e220000002500 */
[----:B------:R-:W-:Y:S01]  /*0020*/  ULDC UR4, c[0x0][0x210] ;  /* 0x0000840000047ab9 */ /* 0x000fe20000000800 */
[----:B0-----:R-:W-:-:S04]  /*0030*/  SHF.L.U32 R15, R15, 0xa, RZ ;  /* 0x0000000a0f0f7819 */ /* 0x001fc800000006ff */
        /* <DEDUP_REMOVED lines=11> */
[----:B------:R0:W5:Y:S01]  /*00f0*/  LDG.E R12, desc[UR4][R16.64+0x400] ;  /* 0x00040004100c7981 */ /* 0x000162000c1e1900 */
[----:B------:R-:W-:-:S03]  /*0100*/  IMAD.WIDE.U32 R18, R7, 0x4, R4 ;  /* 0x0000000407127825 */ /* 0x000fc600078e0004 */
[----:B------:R0:W5:Y:S04]  /*0110*/  LDG.E R4, desc[UR4][R16.64+0x200] ;  /* 0x0002000410047981 */ /* 0x000168000c1e1900 */
[----:B------:R-:W3:Y:S04]  /*0120*/  LDG.E R5, desc[UR4][R18.64] ;  /* 0x0000000412057981 */ /* 0x000ee8000c1e1900 */
[----:B------:R0:W5:Y:S04]  /*0130*/  LDG.E R9, desc[UR4][R16.64+0x600] ;  /* 0x0006000410097981 */ /* 0x000168000c1e1900 */
[----:B------:R0:W5:Y:S04]  /*0140*/  LDG.E R3, desc[UR4][R18.64+0x200] ;  /* 0x0002000412037981 */ /* 0x000168000c1e1900 */
[----:B------:R0:W5:Y:S04]  /*0150*/  LDG.E R10, desc[UR4][R18.64+0x400] ;  /* 0x00040004120a7981 */ /* 0x000168000c1e1900 */
[----:B------:R0:W5:Y:S01]  /*0160*/  LDG.E R8, desc[UR4][R18.64+0x600] ;  /* 0x0006000412087981 */ /* 0x000162000c1e1900 */
[----:B------:R-:W-:Y:S01]  /*0170*/  BSSY B2, `(.L_x_7167) ;  /* 0x0000012000027945 */ /* 0x000fe20003800000 */
[----:B--2---:R-:W-:-:S05]  /*0180*/  SHF.L.U32 R11, R6, 0x10, RZ ;  /* 0x00000010060b7819 */ /* 0x004fca00000006ff */
[----:B------:R-:W-:Y:S01]  /*0190*/  FADD.FTZ R0, |R11|, -RZ ;  /* 0x800000ff0b007221 */ /* 0x000fe20000010200 */
[----:B---3--:R-:W-:-:S04]  /*01a0*/  IMAD.U32 R2, R5, 0x10000, RZ ;  /* 0x0001000005027824 */ /* 0x008fc800078e00ff */
[----:B------:R-:W-:Y:S01]  /*01b0*/  FADD.FTZ R31, |R2|, -RZ ;  /* 0x800000ff021f7221 */ /* 0x000fe20000010200 */
[----:B------:R-:W-:-:S04]  /*01c0*/  FSETP.GT.FTZ.AND P2, PT, |R11|, |R2|, PT ;  /* 0x400000020b00720b */ /* 0x000fc80003f54200 */
[----:B------:R-:W-:-:S04]  /*01d0*/  FSEL R27, R0, R31, P2 ;  /* 0x0000001f001b7208 */ /* 0x000fc80001000000 */
[----:B------:R-:W1:Y:S01]  /*01e0*/  MUFU.RCP R14, R27 ;  /* 0x0000001b000e7308 */ /* 0x000e620000001000 */
[----:B------:R-:W-:-:S07]  /*01f0*/  FSEL R31, R31, R0, P2 ;  /* 0x000000001f1f7208 */ /* 0x000fce0001000000 */
[----:B------:R-:W2:Y:S01]  /*0200*/  FCHK P0, R31, R27 ;  /* 0x0000001b1f007302 */ /* 0x000ea20000000000 */
[----:B-1----:R-:W-:-:S04]  /*0210*/  FFMA R13, -R27, R14, 1 ;  /* 0x3f8000001b0d7423 */ /* 0x002fc8000000010e */
[----:B------:R-:W-:-:S04]  /*0220*/  FFMA R14, R14, R13, R14 ;  /* 0x0000000d0e0e7223 */ /* 0x000fc8000000000e */
[----:B------:R-:W-:-:S04]  /*0230*/  FFMA R13, R31, R14, RZ ;  /* 0x0000000e1f0d7223 */ /* 0x000fc800000000ff */
[----:B------:R-:W-:-:S04]  /*0240*/  FFMA R0, -R27, R13, R31 ;  /* 0x0000000d1b007223 */ /* 0x000fc8000000011f */
[----:B------:R-:W-:Y:S01]  /*0250*/  FFMA R0, R14, R0, R13 ;  /* 0x000000000e007223 */ /* 0x000fe2000000000d */
[----:B0-2---:R-:W-:Y:S06]  /*0260*/  @!P0 BRA `(.L_x_7168) ;  /* 0x0000000000088947 */ /* 0x005fec0003800000 */
[----:B------:R-:W-:-:S07]  /*0270*/  MOV R16, 0x290 ;  /* 0x0000029000107802 */ /* 0x000fce0000000f00 */
[----:B-----5:R-:W-:Y:S05]  /*0280*/  CALL.REL.NOINC `($__internal_4_$__cuda_sm3x_div_rn_ftz_f32_slowpath) ;  /* 0x0000004000347944 */ /* 0x020fea0003c00000 */
.L_x_7168:
[----:B------:R-:W-:Y:S05]  /*0290*/  BSYNC B2 ;  /* 0x0000000000027941 */ /* 0x000fea0003800000 */
.L_x_7167:
[----:B------:R-:W-:Y:S01]  /*02a0*/  HFMA2.MMA R14, -RZ, RZ, 0.89990234375, 10328 ;  /* 0x3b33710bff0e7435 */ /* 0x000fe200000001ff */
[----:B------:R-:W-:Y:S01]  /*02b0*/  FMUL.FTZ R13, R0, R0 ;  /* 0x00000000000d7220 */ /* 0x000fe20000410000 */
[----:B------:R-:W-:Y:S01]  /*02c0*/  BSSY B0, `(.L_x_7169) ;  /* 0x0000016000007945 */ /* 0x000fe20003800000 */
[----:B------:R-:W-:-:S07]  /*02d0*/  PRMT R5, R5, 0x7632, R5 ;  /* 0x0000763205057816 */ /* 0x000fce0000000005 */
[----:B------:R-:W-:-:S04]  /*02e0*/  FFMA.FTZ R14, R13, R14, -0.015681877732276916504 ;  /* 0xbc8077480d0e7423 */ /* 0x000fc8000001000e */
[----:B------:R-:W-:-:S04]  /*02f0*/  FFMA.FTZ R14, R13, R14, 0.042200751602649688721 ;  /* 0x3d2cdab20d0e7423 */ /* 0x000fc8000001000e */
[----:B------:R-:W-:-:S04]  /*0300*/  FFMA.FTZ R14, R13, R14, -0.074792981147766113281 ;  /* 0xbd992d100d0e7423 */ /* 0x000fc8000001000e */
[----:B------:R-:W-:-:S04]  /*0310*/  FFMA.FTZ R14, R13, R14, 0.10640415549278259277 ;  /* 0x3dd9ea6c0d0e7423 */ /* 0x000fc8000001000e */
[----:B------:R-:W-:-:S04]  /*0320*/  FFMA.FTZ R14, R13, R14, -0.14207722246646881104 ;  /* 0xbe117cb10d0e7423 */ /* 0x000fc8000001000e */
[----:B------:R-:W-:-:S04]  /*0330*/  FFMA.FTZ R14, R13, R14, 0.19993925094604492188 ;  /* 0x3e4cbce00d0e7423 */ /* 0x000fc8000001000e */
[----:B------:R-:W-:-:S04]  /*0340*/  FFMA.FTZ R14, R13, R14, -0.33333197236061096191 ;  /* 0xbeaaaa7d0d0e7423 */ /* 0x000fc8000001000e */
[----:B------:R-:W-:Y:S01]  /*0350*/  FMUL.FTZ R13, R13, R14 ;  /* 0x0000000e0d0d7220 */ /* 0x000fe20000410000 */
[----:B------:R-:W-:-:S03]  /*0360*/  PRMT R14, R6, 0x7632, R14 ;  /* 0x00007632060e7816 */ /* 0x000fc6000000000e */
[----:B------:R-:W-:Y:S01]  /*0370*/  FFMA.FTZ R0, R13, R0, R0 ;  /* 0x000000000d007223 */ /* 0x000fe20000010000 */
[----:B------:R-:W-:Y:S06]  /*0380*/  @P2 BRA `(.L_x_7170) ;  /* 0x0000000000142947 */ /* 0x000fec0003800000 */
[----:B------:R-:W-:-:S13]  /*0390*/  ISETP.GT.AND P0, PT, R2, -0x1, PT ;  /* 0xffffffff0200780c */ /* 0x000fda0003f04270 */
[----:B------:R-:W-:Y:S05]  /*03a0*/  @P0 BRA `(.L_x_7171) ;  /* 0x00000000001c0947 */ /* 0x000fea0003800000 */
[----:B------:R-:W-:-:S05]  /*03b0*/  MOV R13, 0x3fd774eb ;  /* 0x3fd774eb000d7802 */ /* 0x000fca0000000f00 */
[----:B------:R-:W-:Y:S01]  /*03c0*/  FFMA.FTZ R0, R13, 1.8663789033889770508, -R0 ;  /* 0x3feee5810d007823 */ /* 0x000fe20000010800 */
[----:B------:R-:W-:Y:S06]  /*03d0*/  BRA `(.L_x_7171) ;  /* 0x0000000000107947 */ /* 0x000fec0003800000 */
.L_x_7170:
[----:B------:R-:W-:Y:S01]  /*03e0*/  ISETP.GE.AND P0, PT, R2, RZ, PT ;  /* 0x000000ff0200720c */ /* 0x000fe20003f06270 */
[----:B------:R-:W-:-:S12]  /*03f0*/  IMAD.MOV.U32 R13, RZ, RZ, 0x3fd774eb ;  /* 0x3fd774ebff0d7424 */ /* 0x000fd800078e00ff */
[----:B------:R-:W-:-:S04]  /*0400*/  @P0 FFMA.FTZ R0, R13, 0.93318945169448852539, -R0 ;  /* 0x3f6ee5810d000823 */ /* 0x000fc80000010800 */
[----:B------:R-:W-:-:S07]  /*0410*/  @!P0 FFMA.FTZ R0, R13, 0.93318945169448852539, R0 ;  /* 0x3f6ee5810d008823 */ /* 0x000fce0000010000 */
.L_x_7171:
[----:B------:R-:W-:Y:S05]  /*0420*/  BSYNC B0 ;  /* 0x0000000000007941 */ /* 0x000fea0003800000 */
.L_x_7169:
[----:B------:R-:W-:Y:S01]  /*0430*/  SHF.L.U32 R5, R5, 0x10, RZ ;  /* 0x0000001005057819 */ /* 0x000fe200000006ff */
[----:B------:R-:W-:Y:S01]  /*0440*/  IMAD.MOV.U32 R18, RZ, RZ, 0x4016cbe4 ;  /* 0x4016cbe4ff127424 */ /* 0x000fe200078e00ff */
[----:B------:R-:W-:Y:S01]  /*0450*/  SHF.L.U32 R14, R14, 0x10, RZ ;  /* 0x000000100e0e7819 */ /* 0x000fe200000006ff */
[----:B------:R-:W-:Y:S01]  /*0460*/  BSSY B2, `(.L_x_7172) ;  /* 0x000001a000027945 */ /* 0x000fe20003800000 */
[----:B------:R-:W-:Y:S01]  /*0470*/  FSETP.NEU.FTZ.AND P0, PT, |R2|, |R11|, PT ;  /* 0x4000000b0200720b */ /* 0x000fe20003f1d200 */
[----:B------:R-:W-:Y:S01]  /*0480*/  FADD.FTZ R31, |R5|, -RZ ;  /* 0x800000ff051f7221 */ /* 0x000fe20000010200 */
[C---:B------:R-:W-:Y:S01]  /*0490*/  FSETP.GT.FTZ.AND P2, PT, |R14|.reuse, |R5|, PT ;  /* 0x400000050e00720b */ /* 0x040fe20003f54200 */
[----:B------:R-:W-:Y:S01]  /*04a0*/  FADD.FTZ R6, |R14|, -RZ ;  /* 0x800000ff0e067221 */ /* 0x000fe20000010200 */
[----:B------:R-:W-:Y:S02]  /*04b0*/  FSETP.NEU.FTZ.AND P1, PT, R27, RZ, PT ;  /* 0x000000ff1b00720b */ /* 0x000fe40003f3d000 */
[----:B------:R-:W-:Y:S01]  /*04c0*/  ISETP.GE.AND P3, PT, R2, RZ, PT ;  /* 0x000000ff0200720c */ /* 0x000fe20003f66270 */
[----:B------:R-:W-:Y:S01]  /*04d0*/  FADD.FTZ R2, |R11|, |R2| ;  /* 0x400000020b027221 */ /* 0x000fe20000010200 */
[----:B------:R-:W-:-:S02]  /*04e0*/  FSEL R13, R6, R31, P2 ;  /* 0x0000001f060d7208 */ /* 0x000fc40001000000 */
[----:B------:R-:W-:Y:S02]  /*04f0*/  FSEL R31, R31, R6, P2 ;  /* 0x000000061f1f7208 */ /* 0x000fe40001000000 */
[----:B------:R-:W0:Y:S01]  /*0500*/  MUFU.RCP R16, R13 ;  /* 0x0000000d00107308 */ /* 0x000e220000001000 */
[----:B------:R-:W-:Y:S02]  /*0510*/  @!P0 FSEL R0, R18, 0.78539818525314331055, !P3 ;  /* 0x3f490fdb12008808 */ /* 0x000fe40005800000 */
[----:B------:R-:W-:Y:S02]  /*0520*/  FSETP.GTU.FTZ.AND P0, PT, |R2|, +INF , PT ;  /* 0x7f8000000200780b */ /* 0x000fe40003f1c200 */
[----:B------:R-:W-:-:S03]  /*0530*/  @!P1 FSEL R0, RZ, 3.1415927410125732422, P3 ;  /* 0x40490fdbff009808 */ /* 0x000fc60001800000 */
[----:B------:R-:W1:Y:S01]  /*0540*/  FCHK P1, R31, R13 ;  /* 0x0000000d1f007302 */ /* 0x000e620000020000 */
[----:B------:R-:W-:-:S04]  /*0550*/  LOP3.LUT R11, R0, 0x80000000, R11, 0xb8, !PT ;  /* 0x80000000000b7812 */ /* 0x000fc800078eb80b */
[----:B------:R-:W-:Y:S01]  /*0560*/  FSEL R6, R2, R11, P0 ;  /* 0x0000000b02067208 */ /* 0x000fe20000000000 */
        /* <DEDUP_REMOVED lines=8> */
[----:B-----5:R-:W-:Y:S05]  /*05f0*/  CALL.REL.NOINC `($__internal_4_$__cuda_sm3x_div_rn_ftz_f32_slowpath) ;  /* 0x0000003c00587944 */ /* 0x020fea0003c00000 */
.L_x_7173:
[----:B------:R-:W-:Y:S05]  /*0600*/  BSYNC B2 ;  /* 0x0000000000027941 */ /* 0x000fea0003800000 */
.L_x_7172:
        /* <DEDUP_REMOVED lines=18> */
.L_x_7175:
[----:B------:R-:W-:Y:S02]  /*0730*/  ISETP.GE.AND P0, PT, R5, RZ, PT ;  /* 0x000000ff0500720c */ /* 0x000fe40003f06270 */
[----:B------:R-:W-:-:S11]  /*0740*/  MOV R11, 0x3fd774eb ;  /* 0x3fd774eb000b7802 */ /* 0x000fd60000000f00 */
[----:B------:R-:W-:-:S04]  /*0750*/  @P0 FFMA.FTZ R0, R11, 0.93318945169448852539, -R0 ;  /* 0x3f6ee5810b000823 */ /* 0x000fc80000010800 */
[----:B------:R-:W-:-:S07]  /*0760*/  @!P0 FFMA.FTZ R0, R11, 0.93318945169448852539, R0 ;  /* 0x3f6ee5810b008823 */ /* 0x000fce0000010000 */
.L_x_7176:
[----:B------:R-:W-:Y:S05]  /*0770*/  BSYNC B0 ;  /* 0x0000000000007941 */ /* 0x000fea0003800000 */
.L_x_7174:
[----:B-----5:R-:W-:Y:S01]  /*0780*/  SHF.L.U32 R2, R3, 0x10, RZ ;  /* 0x0000001003027819 */ /* 0x020fe200000006ff */
[----:B------:R-:W-:Y:S01]  /*0790*/  IMAD.U32 R11, R4, 0x10000, RZ ;  /* 0x00010000040b7824 */ /* 0x000fe200078e00ff */
[----:B------:R-:W-:Y:S01]  /*07a0*/  FSETP.NEU.FTZ.AND P0, PT, |R5|, |R14|, PT ;  /* 0x4000000e0500720b */ /* 0x000fe20003f1d200 */
[----:B------:R-:W-:Y:S01]  /*07b0*/  BSSY B2, `(.L_x_7177) ;  /* 0x0000019000027945 */ /* 0x000fe20003800000 */
[----:B------:R-:W-:Y:S01]  /*07c0*/  FSETP.NEU.FTZ.AND P1, PT, R13, RZ, PT ;  /* 0x000000ff0d00720b */ /* 0x000fe20003f3d000 */
[----:B------:R-:W-:Y:S01]  /*07d0*/  FADD.FTZ R31, |R2|, -RZ ;  /* 0x800000ff021f7221 */ /* 0x000fe20000010200 */
[C---:B------:R-:W-:Y:S01]  /*07e0*/  FADD.FTZ R16, |R11|.reuse, -RZ ;  /* 0x800000ff0b107221 */ /* 0x040fe20000010200 */
[----:B------:R-:W-:Y:S02]  /*07f0*/  FSETP.GT.FTZ.AND P2, PT, |R11|, |R2|, PT ;  /* 0x400000020b00720b */ /* 0x000fe40003f54200 */
[----:B------:R-:W-:Y:S01]  /*0800*/  ISETP.GE.AND P3, PT, R5, RZ, PT ;  /* 0x000000ff0500720c */ /* 0x000fe20003f66270 */
[----:B------:R-:W-:Y:S01]  /*0810*/  FADD.FTZ R5, |R14|, |R5| ;  /* 0x400000050e057221 */ /* 0x000fe20000010200 */
[----:B------:R-:W-:-:S02]  /*0820*/  FSEL R27, R16, R31, P2 ;  /* 0x0000001f101b7208 */ /* 0x000fc40001000000 */
[----:B------:R-:W-:Y:S02]  /*0830*/  MOV R17, 0x4016cbe4 ;  /* 0x4016cbe400117802 */ /* 0x000fe40000000f00 */
[----:B------:R-:W0:Y:S01]  /*0840*/  MUFU.RCP R18, R27 ;  /* 0x0000001b00127308 */ /* 0x000e220000001000 */
[----:B------:R-:W-:Y:S02]  /*0850*/  FSEL R31, R31, R16, P2 ;  /* 0x000000101f1f7208 */ /* 0x000fe40001000000 */
[----:B------:R-:W-:Y:S02]  /*0860*/  @!P0 FSEL R0, R17, 0.78539818525314331055, !P3 ;  /* 0x3f490fdb11008808 */ /* 0x000fe40005800000 */
[----:B------:R-:W-:Y:S02]  /*0870*/  @!P1 FSEL R0, RZ, 3.1415927410125732422, P3 ;  /* 0x40490fdbff009808 */ /* 0x000fe40001800000 */
[----:B------:R-:W-:Y:S01]  /*0880*/  FSETP.GTU.FTZ.AND P0, PT, |R5|, +INF , PT ;  /* 0x7f8000000500780b */ /* 0x000fe20003f1c200 */
        /* <DEDUP_REMOVED lines=9> */
[----:B------:R-:W-:-:S07]  /*0920*/  MOV R16, 0x940 ;  /* 0x0000094000107802 */ /* 0x000fce0000000f00 */
[----:B------:R-:W-:Y:S05]  /*0930*/  CALL.REL.NOINC `($__internal_4_$__cuda_sm3x_div_rn_ftz_f32_slowpath) ;  /* 0x0000003800887944 */ /* 0x000fea0003c00000 */
.L_x_7178:
[----:B------:R-:W-:Y:S05]  /*0940*/  BSYNC B2 ;  /* 0x0000000000027941 */ /* 0x000fea0003800000 */
.L_x_7177:
        /* <DEDUP_REMOVED lines=17> */
[----:B------:R-:W-:-:S04]  /*0a60*/  IMAD.MOV.U32 R13, RZ, RZ, 0x3fd774eb ;  /* 0x3fd774ebff0d7424 */ /* 0x000fc800078e00ff */
[----:B------:R-:W-:Y:S01]  /*0a70*/  FFMA.FTZ R0, R13, 1.8663789033889770508, -R0 ;  /* 0x3feee5810d007823 */ /* 0x000fe20000010800 */
[----:B------:R-:W-:Y:S06]  /*0a80*/  BRA `(.L_x_7181) ;  /* 0x0000000000107947 */ /* 0x000fec0003800000 */
.L_x_7180:
[----:B------:R-:W-:Y:S02]  /*0a90*/  ISETP.GE.AND P0, PT, R2, RZ, PT ;  /* 0x000000ff0200720c */ /* 0x000fe40003f06270 */
[----:B------:R-:W-:-:S11]  /*0aa0*/  MOV R13, 0x3fd774eb ;  /* 0x3fd774eb000d7802 */ /* 0x000fd60000000f00 */
[----:B------:R-:W-:-:S04]  /*0ab0*/  @P0 FFMA.FTZ R0, R13, 0.93318945169448852539, -R0 ;  /* 0x3f6ee5810d000823 */ /* 0x000fc80000010800 */
[----:B------:R-:W-:-:S07]  /*0ac0*/  @!P0 FFMA.FTZ R0, R13, 0.93318945169448852539, R0 ;  /* 0x3f6ee5810d008823 */ /* 0x000fce0000010000 */
.L_x_7181:
[----:B------:R-:W-:Y:S05]  /*0ad0*/  BSYNC B0 ;  /* 0x0000000000007941 */ /* 0x000fea0003800000 */
.L_x_7179:
[----:B------:R-:W-:Y:S01]  /*0ae0*/  SHF.L.U32 R3, R3, 0x10, RZ ;  /* 0x0000001003037819 */ /* 0x000fe200000006ff */
        /* <DEDUP_REMOVED lines=27> */
[----:B------:R-:W-:Y:S05]  /*0ca0*/  CALL.REL.NOINC `($__internal_4_$__cuda_sm3x_div_rn_ftz_f32_slowpath) ;  /* 0x0000003400ac7944 */ /* 0x000fea0003c00000 */
.L_x_7183:
[----:B------:R-:W-:Y:S05]  /*0cb0*/  BSYNC B2 ;  /* 0x0000000000027941 */ /* 0x000fea0003800000 */
.L_x_7182:
        /* <DEDUP_REMOVED lines=18> */
.L_x_7185:
[----:B------:R-:W-:Y:S02]  /*0de0*/  ISETP.GE.AND P0, PT, R3, RZ, PT ;  /* 0x000000ff0300720c */ /* 0x000fe40003f06270 */
[----:B------:R-:W-:-:S11]  /*0df0*/  MOV R11, 0x3fd774eb ;  /* 0x3fd774eb000b7802 */ /* 0x000fd60000000f00 */
[----:B------:R-:W-:-:S04]  /*0e00*/  @P0 FFMA.FTZ R0, R11, 0.93318945169448852539, -R0 ;  /* 0x3f6ee5810b000823 */ /* 0x000fc80000010800 */
[----:B------:R-:W-:-:S07]  /*0e10*/  @!P0 FFMA.FTZ R0, R11, 0.93318945169448852539, R0 ;  /* 0x3f6ee5810b008823 */ /* 0x000fce0000010000 */
.L_x_7186:
[----:B------:R-:W-:Y:S05]  /*0e20*/  BSYNC B0 ;  /* 0x0000000000007941 */ /* 0x000fea0003800000 */
.L_x_7184:
[----:B------:R-:W-:Y:S01]  /*0e30*/  SHF.L.U32 R11, R12, 0x10, RZ ;  /* 0x000000100c0b7819 */ /* 0x000fe200000006ff */
[----:B------:R-:W-:Y:S01]  /*0e40*/  IMAD.U32 R2, R10, 0x10000, RZ ;  /* 0x000100000a027824 */ /* 0x000fe200078e00ff */
[----:B------:R-:W-:Y:S01]  /*0e50*/  FSETP.NEU.FTZ.AND P0, PT, |R3|, |R14|, PT ;  /* 0x4000000e0300720b */ /* 0x000fe20003f1d200 */
[----:B------:R-:W-:Y:S01]  /*0e60*/  HFMA2.MMA R17, -RZ, RZ, 2.04296875, -15.78125 ;  /* 0x4016cbe4ff117435 */ /* 0x000fe200000001ff */
[----:B------:R-:W-:Y:S01]  /*0e70*/  FSETP.NEU.FTZ.AND P1, PT, R13, RZ, PT ;  /* 0x000000ff0d00720b */ /* 0x000fe20003f3d000 */
[----:B------:R-:W-:Y:S01]  /*0e80*/  FADD.FTZ R31, |R2|, -RZ ;  /* 0x800000ff021f7221 */ /* 0x000fe20000010200 */
[C---:B------:R-:W-:Y:S01]  /*0e90*/  FADD.FTZ R16, |R11|.reuse, -RZ ;  /* 0x800000ff0b107221 */ /* 0x040fe20000010200 */
[----:B------:R-:W-:Y:S01]  /*0ea0*/  FSETP.GT.FTZ.AND P2, PT, |R11|, |R2|, PT ;  /* 0x400000020b00720b */ /* 0x000fe20003f54200 */
[----:B------:R-:W-:Y:S01]  /*0eb0*/  BSSY B2, `(.L_x_7187) ;  /* 0x0000014000027945 */ /* 0x000fe20003800000 */
[----:B------:R-:W-:Y:S01]  /*0ec0*/  ISETP.GE.AND P3, PT, R3, RZ, PT ;  /* 0x000000ff0300720c */ /* 0x000fe20003f66270 */
[----:B------:R-:W-:Y:S01]  /*0ed0*/  FADD.FTZ R3, |R14|, |R3| ;  /* 0x400000030e037221 */ /* 0x000fe20000010200 */
[----:B------:R-:W-:-:S02]  /*0ee0*/  FSEL R27, R16, R31, P2 ;  /* 0x0000001f101b7208 */ /* 0x000fc40001000000 */
[----:B------:R-:W-:Y:S02]  /*0ef0*/  FSEL R31, R31, R16, P2 ;  /* 0x000000101f1f7208 */ /* 0x000fe40001000000 */
[----:B------:R-:W0:Y:S01]  /*0f00*/  MUFU.RCP R18, R27 ;  /* 0x0000001b00127308 */ /* 0x000e220000001000 */
[----:B------:R-:W-:Y:S02]  /*0f10*/  @!P0 FSEL R0, R17, 0.78539818525314331055, !P3 ;  /* 0x3f490fdb11008808 */ /* 0x000fe40005800000 */
[----:B------:R-:W-:Y:S02]  /*0f20*/  @!P1 FSEL R0, RZ, 3.1415927410125732422, P3 ;  /* 0x40490fdbff009808 */ /* 0x000fe40001800000 */
[C---:B------:R-:W-:Y:S02]  /*0f30*/  FSETP.GTU.FTZ.AND P0, PT, |R3|.reuse, +INF , PT ;  /* 0x7f8000000300780b */ /* 0x040fe40003f1c200 */
[----:B------:R-:W-:Y:S01]  /*0f40*/  LOP3.LUT R0, R0, 0x80000000, R14, 0xb8, !PT ;  /* 0x8000000000007812 */ /* 0x000fe200078eb80e */
[----:B------:R-:W1:Y:S03]  /*0f50*/  FCHK P1, R31, R27 ;  /* 0x0000001b1f007302 */ /* 0x000e660000020000 */
        /* <DEDUP_REMOVED lines=9> */
.L_x_7188:
[----:B------:R-:W-:Y:S05]  /*0ff0*/  BSYNC B2 ;  /* 0x0000000000027941 */ /* 0x000fea0003800000 */
.L_x_7187:
[----:B------:R-:W-:Y:S02]  /*1000*/  IMAD.MOV.U32 R14, RZ, RZ, 0x3b33710b ;  /* 0x3b33710bff0e7424 */ /* 0x000fe400078e00ff */
[----:B------:R-:W-:Y:S01]  /*1010*/  FMUL.FTZ R13, R0, R0 ;  /* 0x00000000000d7220 */ /* 0x000fe20000410000 */
[----:B------:R-:W-:Y:S01]  /*1020*/  PRMT R12, R10, 0x7632, R12 ;  /* 0x000076320a0c7816 */ /* 0x000fe2000000000c */
[----:B------:R-:W-:Y:S02]  /*1030*/  BSSY B0, `(.L_x_7189) ;  /* 0x0000015000007945 */ /* 0x000fe40003800000 */
[----:B------:R-:W-:Y:S01]  /*1040*/  FFMA.FTZ R14, R13, R14, -0.015681877732276916504 ;  /* 0xbc8077480d0e7423 */ /* 0x000fe2000001000e */
[----:B------:R-:W-:-:S03]  /*1050*/  PRMT R10, R12, 0x7632, R10 ;  /* 0x000076320c0a7816 */ /* 0x000fc6000000000a */
        /* <DEDUP_REMOVED lines=14> */
.L_x_7190:
[----:B------:R-:W-:Y:S01]  /*1140*/  ISETP.GE.AND P0, PT, R2, RZ, PT ;  /* 0x000000ff0200720c */ /* 0x000fe20003f06270 */
[----:B------:R-:W-:-:S12]  /*1150*/  HFMA2.MMA R13, -RZ, RZ, 1.9599609375, 20144 ;  /* 0x3fd774ebff0d7435 */ /* 0x000fd800000001ff */
[----:B------:R-:W-:-:S04]  /*1160*/  @P0 FFMA.FTZ R0, R13, 0.93318945169448852539, -R0 ;  /* 0x3f6ee5810d000823 */ /* 0x000fc80000010800 */
[----:B------:R-:W-:-:S07]  /*1170*/  @!P0 FFMA.FTZ R0, R13, 0.93318945169448852539, R0 ;  /* 0x3f6ee5810d008823 */ /* 0x000fce0000010000 */
.L_x_7191:
[----:B------:R-:W-:Y:S05]  /*1180*/  BSYNC B0 ;  /* 0x0000000000007941 */ /* 0x000fea0003800000 */
.L_x_7189:
        /* <DEDUP_REMOVED lines=28> */
[----:B------:R-:W-:Y:S05]  /*1350*/  CALL.REL.NOINC `($__internal_4_$__cuda_sm3x_div_rn_ftz_f32_slowpath) ;  /* 0x0000003000007944 */ /* 0x000fea0003c00000 */
.L_x_7193:
[----:B------:R-:W-:Y:S05]  /*1360*/  BSYNC B2 ;  /* 0x0000000000027941 */ /* 0x000fea0003800000 */
.L_x_7192:
        /* <DEDUP_REMOVED lines=18> */
.L_x_7195:
[----:B------:R-:W-:Y:S01]  /*1490*/  ISETP.GE.AND P0, PT, R12, RZ, PT ;  /* 0x000000ff0c00720c */ /* 0x000fe20003f06270 */
[----:B------:R-:W-:-:S12]  /*14a0*/  IMAD.MOV.U32 R11, RZ, RZ, 0x3fd774eb ;  /* 0x3fd774ebff0b7424 */ /* 0x000fd800078e00ff */
[----:B------:R-:W-:-:S04]  /*14b0*/  @P0 FFMA.FTZ R0, R11, 0.93318945169448852539, -R0 ;  /* 0x3f6ee5810b000823 */ /* 0x000fc80000010800 */
[----:B------:R-:W-:-:S07]  /*14c0*/  @!P0 FFMA.FTZ R0, R11, 0.93318945169448852539, R0 ;  /* 0x3f6ee5810b008823 */ /* 0x000fce0000010000 */
.L_x_7196:
[----:B------:R-:W-:Y:S05]  /*14d0*/  BSYNC B0 ;  /* 0x0000000000007941 */ /* 0x000fea0003800000 */
.L_x_7194:
[----:B------:R-:W-:Y:S01]  /*14e0*/  SHF.L.U32 R10, R8, 0x10, RZ ;  /* 0x00000010080a7819 */ /* 0x000fe200000006ff */
[----:B------:R-:W-:Y:S01]  /*14f0*/  BSSY B2, `(.L_x_7197) ;  /* 0x000001b000027945 */ /* 0x000fe20003800000 */
[----:B------:R-:W-:Y:S02]  /*1500*/  SHF.L.U32 R11, R9, 0x10, RZ ;  /* 0x00000010090b7819 */ /* 0x000fe400000006ff */
[----:B------:R-:W-:Y:S01]  /*1510*/  FSETP.NEU.FTZ.AND P0, PT, |R12|, |R13|, PT ;  /* 0x4000000d0c00720b */ /* 0x000fe20003f1d200 */
[----:B------:R-:W-:Y:S01]  /*1520*/  FADD.FTZ R31, |R10|, -RZ ;  /* 0x800000ff0a1f7221 */ /* 0x000fe20000010200 */
[C---:B------:R-:W-:Y:S01]  /*1530*/  FSETP.GT.FTZ.AND P2, PT, |R11|.reuse, |R10|, PT ;  /* 0x4000000a0b00720b */ /* 0x040fe20003f54200 */
[----:B------:R-:W-:Y:S01]  /*1540*/  FADD.FTZ R16, |R11|, -RZ ;  /* 0x800000ff0b107221 */ /* 0x000fe20000010200 */
[----:B------:R-:W-:Y:S01]  /*1550*/  FSETP.NEU.FTZ.AND P1, PT, R14, RZ, PT ;  /* 0x000000ff0e00720b */ /* 0x000fe20003f3d000 */
[----:B------:R-:W-:Y:S01]  /*1560*/  IMAD.MOV.U32 R14, RZ, RZ, 0x4016cbe4 ;  /* 0x4016cbe4ff0e7424 */ /* 0x000fe200078e00ff */
        /* <DEDUP_REMOVED lines=19> */
.L_x_7198:
[----:B------:R-:W-:Y:S05]  /*16a0*/  BSYNC B2 ;  /* 0x0000000000027941 */ /* 0x000fea0003800000 */
.L_x_7197:
[----:B------:R-:W-:Y:S01]  /*16b0*/  HFMA2.MMA R17, -RZ, RZ, 0.89990234375, 10328 ;  /* 0x3b33710bff117435 */ /* 0x000fe200000001ff */
[----:B------:R-:W-:Y:S01]  /*16c0*/  FMUL.FTZ R12, R0, R0 ;  /* 0x00000000000c7220 */ /* 0x000fe20000410000 */
[----:B------:R-:W-:Y:S01]  /*16d0*/  BSSY B0, `(.L_x_7199) ;  /* 0x0000016000007945 */ /* 0x000fe20003800000 */
[----:B------:R-:W-:Y:S02]  /*16e0*/  PRMT R8, R8, 0x7632, R8 ;  /* 0x0000763208087816 */ /* 0x000fe40000000008 */
[----:B------:R-:W-:-:S05]  /*16f0*/  PRMT R9, R9, 0x7632, R9 ;  /* 0x0000763209097816 */ /* 0x000fca0000000009 */
        /* <DEDUP_REMOVED lines=15> */
.L_x_7200:
[----:B------:R-:W-:Y:S01]  /*17f0*/  ISETP.GE.AND P0, PT, R10, RZ, PT ;  /* 0x000000ff0a00720c */ /* 0x000fe20003f06270 */
[----:B------:R-:W-:-:S12]  /*1800*/  IMAD.MOV.U32 R17, RZ, RZ, 0x3fd774eb ;  /* 0x3fd774ebff117424 */ /* 0x000fd800078e00ff */
[----:B------:R-:W-:-:S04]  /*1810*/  @P0 FFMA.FTZ R0, R17, 0.93318945169448852539, -R0 ;  /* 0x3f6ee58111000823 */ /* 0x000fc80000010800 */
[----:B------:R-:W-:-:S07]  /*1820*/  @!P0 FFMA.FTZ R0, R17, 0.93318945169448852539, R0 ;  /* 0x3f6ee58111008823 */ /* 0x000fce0000010000 */
.L_x_7201:
[----:B------:R-:W-:Y:S05]  /*1830*/  BSYNC B0 ;  /* 0x0000000000007941 */ /* 0x000fea0003800000 */
.L_x_7199:
        /* <DEDUP_REMOVED lines=29> */
.L_x_7203:
[----:B------:R-:W-:Y:S05]  /*1a10*/  BSYNC B2 ;  /* 0x0000000000027941 */ /* 0x000fea0003800000 */
.L_x_7202:
        /* <DEDUP_REMOVED lines=18> */
.L_x_7205:
[----:B------:R-:W-:Y:S02]  /*1b40*/  ISETP.GE.AND P0, PT, R8, RZ, PT ;  /* 0x000000ff0800720c */ /* 0x000fe40003f06270 */
[----:B------:R-:W-:-:S11]  /*1b50*/  MOV R11, 0x3fd774eb ;  /* 0x3fd774eb000b7802 */ /* 0x000fd60000000f00 */
[----:B------:R-:W-:-:S04]  /*1b60*/  @P0 FFMA.FTZ R0, R11, 0.93318945169448852539, -R0 ;  /* 0x3f6ee5810b000823 */ /* 0x000fc80000010800 */
[----:B------:R-:W-:-:S07]  /*1b70*/  @!P0 FFMA.FTZ R0, R11, 0.93318945169448852539, R0 ;  /* 0x3f6ee5810b008823 */ /* 0x000fce0000010000 */
.L_x_7206:
[----:B------:R-:W-:Y:S05]  /*1b80*/  BSYNC B0 ;  /* 0x0000000000007941 */ /* 0x000fea0003800000 */
.L_x_7204:
[----:B------:R-:W0:Y:S01]  /*1b90*/  LDC.64 R16, c[0x0][0x218] ;  /* 0x00008600ff107b82 */ /* 0x000e220000000a00 */
[----:B------:R-:W-:Y:S02]  /*1ba0*/  FSETP.NEU.FTZ.AND P0, PT, |R8|, |R9|, PT ;  /* 0x400000090800720b */ /* 0x000fe40003f1d200 */
[----:B------:R-:W-:Y:S02]  /*1bb0*/  FSETP.NEU.FTZ.AND P1, PT, R12, RZ, PT ;  /* 0x000000ff0c00720b */ /* 0x000fe40003f3d000 */
[----:B------:R-:W-:Y:S01]  /*1bc0*/  ISETP.GE.AND P2, PT, R8, RZ, PT ;  /* 0x000000ff0800720c */ /* 0x000fe20003f46270 */
[----:B------:R-:W-:Y:S01]  /*1bd0*/  FADD.FTZ R8, |R9|, |R8| ;  /* 0x4000000809087221 */ /* 0x000fe20000010200 */
[----:B------:R-:W-:Y:S02]  /*1be0*/  MOV R11, 0x4016cbe4 ;  /* 0x4016cbe4000b7802 */ /* 0x000fe40000000f00 */
[----:B------:R-:W-:Y:S02]  /*1bf0*/  F2FP.BF16.F32.PACK_AB R5, R5, R6 ;  /* 0x000000060505723e */ /* 0x000fe400000010ff */
[----:B------:R-:W-:-:S02]  /*1c00*/  F2FP.BF16.F32.PACK_AB R3, R3, R4 ;  /* 0x000000040303723e */ /* 0x000fc400000010ff */
[----:B------:R-:W-:Y:S02]  /*1c10*/  F2FP.BF16.F32.PACK_AB R13, R13, R2 ;  /* 0x000000020d0d723e */ /* 0x000fe400000010ff */
[----:B------:R-:W-:Y:S02]  /*1c20*/  @!P0 FSEL R0, R11, 0.78539818525314331055, !P2 ;  /* 0x3f490fdb0b008808 */ /* 0x000fe40005000000 */
[----:B------:R-:W-:Y:S02]  /*1c30*/  @!P1 FSEL R0, RZ, 3.1415927410125732422, P2 ;  /* 0x40490fdbff009808 */ /* 0x000fe40001000000 */
[----:B------:R-:W-:Y:S02]  /*1c40*/  FSETP.GTU.FTZ.AND P0, PT, |R8|, +INF , PT ;  /* 0x7f8000000800780b */ /* 0x000fe40003f1c200 */
[----:B------:R-:W-:Y:S01]  /*1c50*/  LOP3.LUT R9, R0, 0x80000000, R9, 0xb8, !PT ;  /* 0x8000000000097812 */ /* 0x000fe200078eb809 */
[----:B0-----:R-:W-:-:S03]  /*1c60*/  IMAD.WIDE.U32 R14, R15, 0x2, R16 ;  /* 0x000000020f0e7825 */ /* 0x001fc600078e0010 */
[----:B------:R-:W-:-:S04]  /*1c70*/  FSEL R9, R8, R9, P0 ;  /* 0x0000000908097208 */ /* 0x000fc80000000000 */
[----:B------:R-:W-:Y:S01]  /*1c80*/  F2FP.BF16.F32.PACK_AB R9, R9, R10 ;  /* 0x0000000a0909723e */ /* 0x000fe200000010ff */
[----:B------:R-:W-:-:S05]  /*1c90*/  IMAD.WIDE R14, R7, 0x4, R14 ;  /* 0x00000004070e7825 */ /* 0x000fca00078e020e */
[----:B------:R-:W-:Y:S04]  /*1ca0*/  STG.E desc[UR4][R14.64], R5 ;  /* 0x000000050e007986 */ /* 0x000fe8000c101904 */
[----:B------:R-:W-:Y:S04]  /*1cb0*/  STG.E desc[UR4][R14.64+0x200], R3 ;  /* 0x000200030e007986 */ /* 0x000fe8000c101904 */
[----:B------:R-:W-:Y:S04]  /*1cc0*/  STG.E desc[UR4][R14.64+0x400], R13 ;  /* 0x0004000d0e007986 */ /* 0x000fe8000c101904 */
[----:B------:R-:W-:Y:S01]  /*1cd0*/  STG.E desc[UR4][R14.64+0x600], R9 ;  /* 0x000600090e007986 */ /* 0x000fe2000c101904 */
[----:B------:R-:W-:Y:S05]  /*1ce0*/  EXIT ;  /* 0x000000000000794d */ /* 0x000fea0003800000 */
.L_x_7166:
[----:B------:R-:W0:Y:S01]  /*1cf0*/  S2R R28, SR_TID.X ;  /* 0x00000000001c7919 */ /* 0x000e220000002100 */
[----:B------:R-:W-:Y:S02]  /*1d00*/  PRMT R0, RZ, 0x7610, R0 ;  /* 0x00007610ff007816 */ /* 0x000fe40000000000 */
[----:B------:R-:W-:Y:S02]  /*1d10*/  PRMT R27, RZ, 0x7610, R27 ;  /* 0x00007610ff1b7816 */ /* 0x000fe4000000001b */
[----:B0-----:R-:W-:-:S13]  /*1d20*/  ISETP.GE.AND P0, PT, R28, R14, PT ;  /* 0x0000000e1c00720c */ /* 0x001fda0003f06270 */
[----:B------:R-:W-:Y:S01]  /*1d30*/  @!P0 IMAD.IADD R3, R15, 0x1, R28 ;  /* 0x000000010f038824 */ /* 0x000fe200078e021c */
[----:B------:R-:W-:Y:S01]  /*1d40*/  @!P0 IADD3 R28, R28, 0x80, RZ ;  /* 0x000000801c1c8810 */ /* 0x000fe20007ffe0ff */
[----:B------:R-:W0:Y:S03]  /*1d50*/  @!P0 LDC.64 R24, c[0x0][0x220] ;  /* 0x00008800ff188b82 */ /* 0x000e260000000a00 */
[----:B------:R-:W-:-:S05]  /*1d60*/  ISETP.GE.AND P3, PT, R28, R14, PT ;  /* 0x0000000e1c00720c */ /* 0x000fca0003f66270 */
[----:B------:R-:W1:Y:S08]  /*1d70*/  @!P0 LDC.64 R30, c[0x0][0x228] ;  /* 0x00008a00ff1e8b82 */ /* 0x000e700000000a00 */
[----:B------:R-:W-:Y:S01]  /*1d80*/  @!P3 IADD3 R13, R15, R28, RZ ;  /* 0x0000001c0f0db210 */ /* 0x000fe20007ffe0ff */
[----:B------:R-:W-:Y:S01]  /*1d90*/  @!P3 VIADD R28, R28, 0x80 ;  /* 0x000000801c1cb836 */ /* 0x000fe20000000000 */
[----:B------:R-:W2:Y:S04]  /*1da0*/  @!P3 LDC.64 R10, c[0x0][0x220] ;  /* 0x00008800ff0abb82 */ /* 0x000ea80000000a00 */
[----:B------:R-:W-:Y:S01]  /*1db0*/  ISETP.GE.AND P4, PT, R28, R14, PT ;  /* 0x0000000e1c00720c */ /* 0x000fe20003f86270 */
[----:B0-----:R-:W-:-:S03]  /*1dc0*/  @!P0 IMAD.WIDE.U32 R24, R3, 0x2, R24 ;  /* 0x0000000203188825 */ /* 0x001fc600078e0018 */
[----:B------:R-:W0:Y:S02]  /*1dd0*/  @!P3 LDC.64 R22, c[0x0][0x228] ;  /* 0x00008a00ff16bb82 */ /* 0x000e240000000a00 */
[----:B------:R-:W5:Y:S01]  /*1de0*/  @!P0 LDG.E.U16 R0, desc[UR4][R24.64] ;  /* 0x0000000418008981 */ /* 0x000f62000c1e1500 */
[----:B-1----:R-:W-:-:S06]  /*1df0*/  @!P0 IMAD.WIDE.U32 R30, R3, 0x2, R30 ;  /* 0x00000002031e8825 */ /* 0x002fcc00078e001e */
[----:B------:R-:W-:Y:S01]  /*1e00*/  @!P4 IADD3 R5, R15, R28, RZ ;  /* 0x0000001c0f05c210 */ /* 0x000fe20007ffe0ff */
[----:B------:R-:W1:Y:S01]  /*1e10*/  @!P4 LDC.64 R2, c[0x0][0x228] ;  /* 0x00008a00ff02cb82 */ /* 0x000e620000000a00 */
[----:B------:R-:W-:Y:S01]  /*1e20*/  @!P4 IADD3 R28, R28, 0x80, RZ ;  /* 0x000000801c1cc810 */ /* 0x000fe20007ffe0ff */
[----:B------:R3:W5:Y:S03]  /*1e30*/  @!P0 LDG.E.U16 R27, desc[UR4][R30.64] ;  /* 0x000000041e1b8981 */ /* 0x000766000c1e1500 */
[----:B------:R-:W-:-:S03]  /*1e40*/  ISETP.GE.AND P5, PT, R28, R14, PT ;  /* 0x0000000e1c00720c */ /* 0x000fc60003fa6270 */
[----:B------:R-:W4:Y:S10]  /*1e50*/  @!P4 LDC.64 R8, c[0x0][0x220] ;  /* 0x00008800ff08cb82 */ /* 0x000f340000000a00 */
[----:B------:R-:W-:Y:S01]  /*1e60*/  @!P5 IMAD.IADD R21, R15, 0x1, R28 ;  /* 0x000000010f15d824 */ /* 0x000fe200078e021c */
[----:B------:R-:W-:Y:S01]  /*1e70*/  @!P5 IADD3 R28, R28, 0x80, RZ ;  /* 0x000000801c1cd810 */ /* 0x000fe20007ffe0ff */
[----:B------:R-:W4:Y:S03]  /*1e80*/  @!P5 LDC.64 R16, c[0x0][0x228] ;  /* 0x00008a00ff10db82 */ /* 0x000f260000000a00 */
[----:B------:R-:W-:-:S05]  /*1e90*/  ISETP.GE.AND P1, PT, R28, R14, PT ;  /* 0x0000000e1c00720c */ /* 0x000fca0003f26270 */
[----:B------:R-:W4:Y:S08]  /*1ea0*/  @!P5 LDC.64 R6, c[0x0][0x220] ;  /* 0x00008800ff06db82 */ /* 0x000f300000000a00 */
[----:B------:R-:W-:Y:S01]  /*1eb0*/  @!P1 IADD3 R19, R15, R28, RZ ;  /* 0x0000001c0f139210 */ /* 0x000fe20007ffe0ff */
[----:B------:R-:W-:Y:S01]  /*1ec0*/  @!P1 VIADD R28, R28, 0x80 ;  /* 0x000000801c1c9836 */ /* 0x000fe20000000000 */
[----:B------:R-:W4:Y:S04]  /*1ed0*/  @!P1 LDC.64 R36, c[0x0][0x220] ;  /* 0x00008800ff249b82 */ /* 0x000f280000000a00 */
[----:B------:R-:W-:-:S04]  /*1ee0*/  ISETP.GE.AND P2, PT, R28, R14, PT ;  /* 0x0000000e1c00720c */ /* 0x000fc80003f46270 */
[----:B---3--:R-:W3:Y:S09]  /*1ef0*/  @!P1 LDC.64 R30, c[0x0][0x228] ;  /* 0x00008a00ff1e9b82 */ /* 0x008ef20000000a00 */
[----:B------:R-:W-:Y:S02]  /*1f00*/  @!P2 IADD3 R25, R15, R28, RZ ;  /* 0x0000001c0f19a210 */ /* 0x000fe40007ffe0ff */
[----:B------:R-:W-:-:S04]  /*1f10*/  @!P2 IADD3 R28, R28, 0x80, RZ ;  /* 0x000000801c1ca810 */ /* 0x000fc80007ffe0ff */
[----:B------:R-:W-:Y:S01]  /*1f20*/  ISETP.GE.AND P6, PT, R28, R14, PT ;  /* 0x0000000e1c00720c */ /* 0x000fe20003fc6270 */
[C---:B--2---:R-:W-:Y:S01]  /*1f30*/  @!P3 IMAD.WIDE.U32 R10, R13.reuse, 0x2, R10 ;  /* 0x000000020d0ab825 */ /* 0x044fe200078e000a */
[----:B------:R-:W-:Y:S02]  /*1f40*/  PRMT R29, RZ, 0x7610, R29 ;  /* 0x00007610ff1d7816 */ /* 0x000fe4000000001d */
[----:B------:R-:W-:Y:S01]  /*1f50*/  PRMT R26, RZ, 0x7610, R26 ;  /* 0x00007610ff1a7816 */ /* 0x000fe2000000001a */
[----:B0-----:R-:W-:Y:S01]  /*1f60*/  @!P3 IMAD.WIDE.U32 R22, R13, 0x2, R22 ;  /* 0x000000020d16b825 */ /* 0x001fe200078e0016 */
[----:B------:R-:W-:Y:S02]  /*1f70*/  PRMT R12, RZ, 0x7610, R12 ;  /* 0x00007610ff0c7816 */ /* 0x000fe4000000000c */
[----:B------:R0:W5:Y:S01]  /*1f80*/  @!P3 LDG.E.U16 R29, desc[UR4][R10.64] ;  /* 0x000000040a1db981 */ /* 0x000162000c1e1500 */
[----:B-1----:R-:W-:-:S03]  /*1f90*/  @!P4 IMAD.WIDE.U32 R2, R5, 0x2, R2 ;  /* 0x000000020502c825 */ /* 0x002fc600078e0002 */
[----:B------:R1:W5:Y:S01]  /*1fa0*/  @!P3 LDG.E.U16 R26, desc[UR4][R22.64] ;  /* 0x00000004161ab981 */ /* 0x000362000c1e1500 */
[----:B------:R-:W-:Y:S01]  /*1fb0*/  @!P6 IMAD.IADD R35, R15, 0x1, R28 ;  /* 0x000000010f23e824 */ /* 0x000fe200078e021c */
[----:B------:R-:W-:Y:S01]  /*1fc0*/  @!P6 IADD3 R28, R28, 0x80, RZ ;  /* 0x000000801c1ce810 */ /* 0x000fe20007ffe0ff */
[----:B----4-:R-:W-:Y:S01]  /*1fd0*/  @!P4 IMAD.WIDE.U32 R8, R5, 0x2, R8 ;  /* 0x000000020508c825 */ /* 0x010fe200078e0008 */
[----:B------:R2:W5:Y:S01]  /*1fe0*/  @!P4 LDG.E.U16 R12, desc[UR4][R2.64] ;  /* 0x00000004020cc981 */ /* 0x000562000c1e1500 */
[----:B------:R-:W4:Y:S01]  /*1ff0*/  @!P2 LDC.64 R4, c[0x0][0x220] ;  /* 0x00008800ff04ab82 */ /* 0x000f220000000a00 */
[----:B------:R-:W-:Y:S01]  /*2000*/  ISETP.GE.AND P3, PT, R28, R14, PT ;  /* 0x0000000e1c00720c */ /* 0x000fe20003f66270 */
[----:B------:R-:W-:Y:S01]  /*2010*/  @!P5 IMAD.WIDE.U32 R16, R21, 0x2, R16 ;  /* 0x000000021510d825 */ /* 0x000fe200078e0010 */
[----:B0-----:R-:W-:-:S05]  /*2020*/  PRMT R10, RZ, 0x7610, R10 ;  /* 0x00007610ff0a7816 */ /* 0x001fca000000000a */
[----:B-1----:R-:W0:Y:S01]  /*2030*/  @!P2 LDC.64 R22, c[0x0][0x228] ;  /* 0x00008a00ff16ab82 */ /* 0x002e220000000a00 */
[----:B------:R-:W-:Y:S01]  /*2040*/  @!P5 IMAD.WIDE.U32 R6, R21, 0x2, R6 ;  /* 0x000000021506d825 */ /* 0x000fe200078e0006 */
[----:B------:R1:W5:Y:S06]  /*2050*/  @!P5 LDG.E.U16 R10, desc[UR4][R16.64] ;  /* 0x00000004100ad981 */ /* 0x00036c000c1e1500 */
[----:B--2---:R-:W2:Y:S01]  /*2060*/  @!P6 LDC.64 R2, c[0x0][0x220] ;  /* 0x00008800ff02eb82 */ /* 0x004ea20000000a00 */
[----:B------:R-:W-:-:S04]  /*2070*/  @!P1 IMAD.WIDE.U32 R36, R19, 0x2, R36 ;  /* 0x0000000213249825 */ /* 0x000fc800078e0024 */
[----:B---3--:R-:W-:-:S03]  /*2080*/  @!P1 IMAD.WIDE.U32 R30, R19, 0x2, R30 ;  /* 0x00000002131e9825 */ /* 0x008fc600078e001e */
[----:B------:R-:W3:Y:S08]  /*2090*/  @!P3 LDC.64 R20, c[0x0][0x220] ;  /* 0x00008800ff14bb82 */ /* 0x000ef00000000a00 */
[----:B------:R-:W3:Y:S08]  /*20a0*/  @!P3 LDC.64 R18, c[0x0][0x228] ;  /* 0x00008a00ff12bb82 */ /* 0x000ef00000000a00 */
[----:B-1----:R-:W1:Y:S01]  /*20b0*/  @!P6 LDC.64 R16, c[0x0][0x228] ;  /* 0x00008a00ff10eb82 */ /* 0x002e620000000a00 */
[----:B----4-:R-:W-:Y:S01]  /*20c0*/  @!P2 IMAD.WIDE.U32 R32, R25, 0x2, R4 ;  /* 0x000000021920a825 */ /* 0x010fe200078e0004 */
[----:B------:R-:W-:-:S02]  /*20d0*/  PRMT R13, RZ, 0x7610, R13 ;  /* 0x00007610ff0d7816 */ /* 0x000fc4000000000d */
[----:B------:R-:W-:Y:S01]  /*20e0*/  PRMT R11, RZ, 0x7610, R11 ;  /* 0x00007610ff0b7816 */ /* 0x000fe2000000000b */
[----:B0-----:R-:W-:Y:S01]  /*20f0*/  @!P2 IMAD.WIDE.U32 R22, R25, 0x2, R22 ;  /* 0x000000021916a825 */ /* 0x001fe200078e0016 */
[----:B------:R-:W-:Y:S02]  /*2100*/  PRMT R5, RZ, 0x7610, R5 ;  /* 0x00007610ff057816 */ /* 0x000fe40000000005 */
[----:B------:R0:W5:Y:S01]  /*2110*/  @!P4 LDG.E.U16 R13, desc[UR4][R8.64] ;  /* 0x00000004080dc981 */ /* 0x000162000c1e1500 */
[----:B--2---:R-:W-:Y:S01]  /*2120*/  @!P6 IMAD.WIDE.U32 R24, R35, 0x2, R2 ;  /* 0x000000022318e825 */ /* 0x004fe200078e0002 */
[----:B------:R-:W-:Y:S02]  /*2130*/  @!P3 IADD3 R3, R15, R28, RZ ;  /* 0x0000001c0f03b210 */ /* 0x000fe40007ffe0ff */
[----:B------:R2:W5:Y:S01]  /*2140*/  @!P5 LDG.E.U16 R11, desc[UR4][R6.64] ;  /* 0x00000004060bd981 */ /* 0x000562000c1e1500 */
[----:B------:R-:W-:Y:S02]  /*2150*/  PRMT R4, RZ, 0x7610, R4 ;  /* 0x00007610ff047816 */ /* 0x000fe40000000004 */
[C---:B---3--:R-:W-:Y:S01]  /*2160*/  @!P3 IMAD.WIDE.U32 R20, R3.reuse, 0x2, R20 ;  /* 0x000000020314b825 */ /* 0x048fe200078e0014 */
[----:B------:R-:W-:Y:S01]  /*2170*/  PRMT R2, RZ, 0x7610, R2 ;  /* 0x00007610ff027816 */ /* 0x000fe20000000002 */
[----:B------:R3:W5:Y:S01]  /*2180*/  @!P6 LDG.E.U16 R5, desc[UR4][R24.64] ;  /* 0x000000041805e981 */ /* 0x000762000c1e1500 */
[----:B0-----:R-:W-:Y:S01]  /*2190*/  PRMT R9, RZ, 0x7610, R9 ;  /* 0x00007610ff097816 */ /* 0x001fe20000000009 */
[----:B------:R-:W-:Y:S01]  /*21a0*/  @!P3 IMAD.WIDE.U32 R18, R3, 0x2, R18 ;  /* 0x000000020312b825 */ /* 0x000fe200078e0012 */
[----:B------:R-:W-:-:S02]  /*21b0*/  PRMT R8, RZ, 0x7610, R8 ;  /* 0x00007610ff087816 */ /* 0x000fc40000000008 */
[----:B--2---:R-:W-:Y:S02]  /*21c0*/  PRMT R7, RZ, 0x7610, R7 ;  /* 0x00007610ff077816 */ /* 0x004fe40000000007 */
[----:B------:R-:W-:Y:S01]  /*21d0*/  PRMT R6, RZ, 0x7610, R6 ;  /* 0x00007610ff067816 */ /* 0x000fe20000000006 */
[----:B-1----:R-:W-:Y:S01]  /*21e0*/  @!P6 IMAD.WIDE.U32 R16, R35, 0x2, R16 ;  /* 0x000000022310e825 */ /* 0x002fe200078e0010 */
[----:B------:R-:W-:Y:S01]  /*21f0*/  PRMT R3, RZ, 0x7610, R3 ;  /* 0x00007610ff037816 */ /* 0x000fe20000000003 */
[----:B------:R3:W5:Y:S04]  /*2200*/  @!P1 LDG.E.U16 R9, desc[UR4][R36.64] ;  /* 0x0000000424099981 */ /* 0x000768000c1e1500 */
[----:B------:R3:W5:Y:S04]  /*2210*/  @!P1 LDG.E.U16 R8, desc[UR4][R30.64] ;  /* 0x000000041e089981 */ /* 0x000768000c1e1500 */
[----:B------:R3:W5:Y:S04]  /*2220*/  @!P2 LDG.E.U16 R7, desc[UR4][R32.64] ;  /* 0x000000042007a981 */ /* 0x000768000c1e1500 */
[----:B------:R3:W5:Y:S04]  /*2230*/  @!P2 LDG.E.U16 R6, desc[UR4][R22.64] ;  /* 0x000000041606a981 */ /* 0x000768000c1e1500 */
[----:B------:R3:W5:Y:S04]  /*2240*/  @!P6 LDG.E.U16 R4, desc[UR4][R16.64] ;  /* 0x000000041004e981 */ /* 0x000768000c1e1500 */
[----:B------:R3:W5:Y:S04]  /*2250*/  @!P3 LDG.E.U16 R3, desc[UR4][R20.64] ;  /* 0x000000041403b981 */ /* 0x000768000c1e1500 */
[----:B------:R3:W5:Y:S01]  /*2260*/  @!P3 LDG.E.U16 R2, desc[UR4][R18.64] ;  /* 0x000000041202b981 */ /* 0x000762000c1e1500 */
[----:B------:R-:W-:Y:S04]  /*2270*/  BSSY B2, `(.L_x_7207) ;  /* 0x0000038000027945 */ /* 0x000fe80003800000 */
[----:B------:R-:W-:Y:S05]  /*2280*/  @P0 BRA `(.L_x_7208) ;  /* 0x0000000000d80947 */ /* 0x000fea0003800000 */
[----:B---3-5:R-:W-:Y:S01]  /*2290*/  SHF.L.U32 R20, R27, 0x10, RZ ;  /* 0x000000101b147819 */ /* 0x028fe200000006ff */
        /* <DEDUP_REMOVED lines=18> */
.L_x_7210:
[----:B------:R-:W-:Y:S05]  /*23c0*/  BSYNC B3 ;  /* 0x0000000000037941 */ /* 0x000fea0003800000 */
.L_x_7209:
        /* <DEDUP_REMOVED lines=18> */
.L_x_7212:
[----:B------:R-:W-:Y:S01]  /*24f0*/  ISETP.GE.AND P0, PT, R20, RZ, PT ;  /* 0x000000ff1400720c */ /* 0x000fe20003f06270 */
[----:B------:R-:W-:-:S12]  /*2500*/  IMAD.MOV.U32 R17, RZ, RZ, 0x3fd774eb ;  /* 0x3fd774ebff117424 */ /* 0x000fd800078e00ff */
[----:B------:R-:W-:-:S04]  /*2510*/  @P0 FFMA.FTZ R0, R17, 0.93318945169448852539, -R0 ;  /* 0x3f6ee58111000823 */ /* 0x000fc80000010800 */
[----:B------:R-:W-:-:S07]  /*2520*/  @!P0 FFMA.FTZ R0, R17, 0.93318945169448852539, R0 ;  /* 0x3f6ee58111008823 */ /* 0x000fce0000010000 */
.L_x_7213:
[----:B------:R-:W-:Y:S05]  /*2530*/  BSYNC B0 ;  /* 0x0000000000007941 */ /* 0x000fea0003800000 */
.L_x_7211:
        /* <DEDUP_REMOVED lines=10> */
[----:B------:R-:W-:-:S07]  /*25e0*/  F2FP.BF16.F32.PACK_AB R20, RZ, R20 ;  /* 0x00000014ff14723e */ /* 0x000fce00000010ff */
.L_x_7208:
[----:B------:R-:W-:Y:S05]  /*25f0*/  BSYNC B2 ;  /* 0x0000000000027941 */ /* 0x000fea0003800000 */
.L_x_7207:
[----:B---3--:R-:W0:Y:S01]  /*2600*/  S2R R23, SR_TID.X ;  /* 0x0000000000177919 */ /* 0x008e220000002100 */
[----:B------:R-:W-:Y:S01]  /*2610*/  BSSY B2, `(.L_x_7214) ;  /* 0x0000039000027945 */ /* 0x000fe20003800000 */
[----:B0-----:R-:W-:-:S04]  /*2620*/  IADD3 R21, R23, 0x80, RZ ;  /* 0x0000008017157810 */ /* 0x001fc80007ffe0ff */
        /* <DEDUP_REMOVED lines=20> */
.L_x_7217:
[----:B------:R-:W-:Y:S05]  /*2770*/  BSYNC B3 ;  /* 0x0000000000037941 */ /* 0x000fea0003800000 */
.L_x_7216:
[----:B------:R-:W-:Y:S01]  /*2780*/  MOV R17, 0x3b33710b ;  /* 0x3b33710b00117802 */ /* 0x000fe20000000f00 */
        /* <DEDUP_REMOVED lines=17> */
.L_x_7219:
[----:B------:R-:W-:Y:S02]  /*28a0*/  ISETP.GE.AND P0, PT, R26, RZ, PT ;  /* 0x000000ff1a00720c */ /* 0x000fe40003f06270 */
[----:B------:R-:W-:-:S11]  /*28b0*/  MOV R17, 0x3fd774eb ;  /* 0x3fd774eb00117802 */ /* 0x000fd60000000f00 */
[----:B------:R-:W-:-:S04]  /*28c0*/  @P0 FFMA.FTZ R0, R17, 0.93318945169448852539, -R0 ;  /* 0x3f6ee58111000823 */ /* 0x000fc80000010800 */
[----:B------:R-:W-:-:S07]  /*28d0*/  @!P0 FFMA.FTZ R0, R17, 0.93318945169448852539, R0 ;  /* 0x3f6ee58111008823 */ /* 0x000fce0000010000 */
.L_x_7220:
[----:B------:R-:W-:Y:S05]  /*28e0*/  BSYNC B0 ;  /* 0x0000000000007941 */ /* 0x000fea0003800000 */
.L_x_7218:
        /* <DEDUP_REMOVED lines=11> */
.L_x_7215:
[----:B------:R-:W-:Y:S05]  /*29a0*/  BSYNC B2 ;  /* 0x0000000000027941 */ /* 0x000fea0003800000 */
.L_x_7214:
[----:B------:R-:W-:Y:S01]  /*29b0*/  IADD3 R17, R23, 0x100, RZ ;  /* 0x0000010017117810 */ /* 0x000fe20007ffe0ff */
[----:B------:R-:W-:Y:S03]  /*29c0*/  BSSY B2, `(.L_x_7221) ;  /* 0x0000038000027945 */ /* 0x000fe60003800000 */
[----:B------:R-:W-:-:S13]  /*29d0*/  ISETP.GE.AND P0, PT, R17, R14, PT ;  /* 0x0000000e1100720c */ /* 0x000fda0003f06270 */
[----:B------:R-:W-:Y:S05]  /*29e0*/  @P0 BRA `(.L_x_7222) ;  /* 0x0000000000d40947 */ /* 0x000fea0003800000 */
[----:B-----5:R-:W-:Y:S01]  /*29f0*/  SHF.L.U32 R12, R12, 0x10, RZ ;  /* 0x000000100c0c7819 */ /* 0x020fe200000006ff */
[----:B------:R-:W-:Y:S01]  /*2a00*/  BSSY B3, `(.L_x_7223) ;  /* 0x0000011000037945 */ /* 0x000fe20003800000 */
[----:B------:R-:W-:-:S03]  /*2a10*/  SHF.L.U32 R13, R13, 0x10, RZ ;  /* 0x000000100d0d7819 */ /* 0x000fc600000006ff */
[----:B------:R-:W-:Y:S01]  /*2a20*/  FADD.FTZ R31, |R12|, -RZ ;  /* 0x800000ff0c1f7221 */ /* 0x000fe20000010200 */
[C---:B------:R-:W-:Y:S01]  /*2a30*/  FSETP.GT.FTZ.AND P2, PT, |R13|.reuse, |R12|, PT ;  /* 0x4000000c0d00720b */ /* 0x040fe20003f54200 */
[----:B------:R-:W-:-:S05]  /*2a40*/  FADD.FTZ R0, |R13|, -RZ ;  /* 0x800000ff0d007221 */ /* 0x000fca0000010200 */
        /* <DEDUP_REMOVED lines=12> */
.L_x_7224:
[----:B------:R-:W-:Y:S05]  /*2b10*/  BSYNC B3 ;  /* 0x0000000000037941 */ /* 0x000fea0003800000 */
.L_x_7223:
        /* <DEDUP_REMOVED lines=18> */
.L_x_7226:
[----:B------:R-:W-:Y:S02]  /*2c40*/  ISETP.GE.AND P0, PT, R12, RZ, PT ;  /* 0x000000ff0c00720c */ /* 0x000fe40003f06270 */
[----:B------:R-:W-:-:S11]  /*2c50*/  MOV R17, 0x3fd774eb ;  /* 0x3fd774eb00117802 */ /* 0x000fd60000000f00 */
[----:B------:R-:W-:-:S04]  /*2c60*/  @P0 FFMA.FTZ R0, R17, 0.93318945169448852539, -R0 ;  /* 0x3f6ee58111000823 */ /* 0x000fc80000010800 */
[----:B------:R-:W-:-:S07]  /*2c70*/  @!P0 FFMA.FTZ R0, R17, 0.93318945169448852539, R0 ;  /* 0x3f6ee58111008823 */ /* 0x000fce0000010000 */
.L_x_7227:
[----:B------:R-:W-:Y:S05]  /*2c80*/  BSYNC B0 ;  /* 0x0000000000007941 */ /* 0x000fea0003800000 */
.L_x_7225:
        /* <DEDUP_REMOVED lines=11> */
.L_x_7222:
[----:B------:R-:W-:Y:S05]  /*2d40*/  BSYNC B2 ;  /* 0x0000000000027941 */ /* 0x000fea0003800000 */
.L_x_7221:
[----:B-----5:R-:W-:Y:S01]  /*2d50*/  VIADD R13, R23, 0x180 ;  /* 0x00000180170d7836 */ /* 0x020fe20000000000 */
[----:B------:R-:W-:Y:S04]  /*2d60*/  BSSY B2, `(.L_x_7228) ;  /* 0x0000039000027945 */ /* 0x000fe80003800000 */
[----:B------:R-:W-:-:S13]  /*2d70*/  ISETP.GE.AND P0, PT, R13, R14, PT ;  /* 0x0000000e0d00720c */ /* 0x000fda0003f06270 */
[----:B------:R-:W-:Y:S05]  /*2d80*/  @P0 BRA `(.L_x_7229) ;  /* 0x0000000000d80947 */ /* 0x000fea0003800000 */
[----:B------:R-:W-:Y:S01]  /*2d90*/  SHF.L.U32 R10, R10, 0x10, RZ ;  /* 0x000000100a0a7819 */ /* 0x000fe200000006ff */
        /* <DEDUP_REMOVED lines=18> */
.L_x_7231:
[----:B------:R-:W-:Y:S05]  /*2ec0*/  BSYNC B3 ;  /* 0x0000000000037941 */ /* 0x000fea0003800000 */
.L_x_7230:
        /* <DEDUP_REMOVED lines=18> */
.L_x_7233:
[----:B------:R-:W-:Y:S02]  /*2ff0*/  ISETP.GE.AND P0, PT, R10, RZ, PT ;  /* 0x000000ff0a00720c */ /* 0x000fe40003f06270 */
[----:B------:R-:W-:-:S11]  /*3000*/  MOV R17, 0x3fd774eb ;  /* 0x3fd774eb00117802 */ /* 0x000fd60000000f00 */
[----:B------:R-:W-:-:S04]  /*3010*/  @P0 FFMA.FTZ R0, R17, 0.93318945169448852539, -R0 ;  /* 0x3f6ee58111000823 */ /* 0x000fc80000010800 */
[----:B------:R-:W-:-:S07]  /*3020*/  @!P0 FFMA.FTZ R0, R17, 0.93318945169448852539, R0 ;  /* 0x3f6ee58111008823 */ /* 0x000fce0000010000 */
.L_x_7234:
[----:B------:R-:W-:Y:S05]  /*3030*/  BSYNC B0 ;  /* 0x0000000000007941 */ /* 0x000fea0003800000 */
.L_x_7232:
[C---:B------:R-:W-:Y:S02]  /*3040*/  FSETP.NEU.FTZ.AND P0, PT, |R10|.reuse, |R13|, PT ;  /* 0x4000000d0a00720b */ /* 0x040fe40003f1d200 */
[----:B------:R-:W-:Y:S01]  /*3050*/  FSETP.NEU.FTZ.AND P1, PT, R11, RZ, PT ;  /* 0x000000ff0b00720b */ /* 0x000fe20003f3d000 */
[----:B------:R-:W-:Y:S01]  /*3060*/  HFMA2.MMA R11, -RZ, RZ, 2.04296875, -15.78125 ;  /* 0x4016cbe4ff0b7435 */ /* 0x000fe200000001ff */
        /* <DEDUP_REMOVED lines=8> */
.L_x_7229:
[----:B------:R-:W-:Y:S05]  /*30f0*/  BSYNC B2 ;  /* 0x0000000000027941 */ /* 0x000fea0003800000 */
.L_x_7228:
[----:B------:R-:W-:Y:S01]  /*3100*/  VIADD R11, R23, 0x200 ;  /* 0x00000200170b7836 */ /* 0x000fe20000000000 */
        /* <DEDUP_REMOVED lines=21> */
.L_x_7238:
[----:B------:R-:W-:Y:S05]  /*3260*/  BSYNC B3 ;  /* 0x0000000000037941 */ /* 0x000fea0003800000 */
.L_x_7237:
        /* <DEDUP_REMOVED lines=18> */
.L_x_7240:
[----:B------:R-:W-:Y:S01]  /*3390*/  ISETP.GE.AND P0, PT, R8, RZ, PT ;  /* 0x000000ff0800720c */ /* 0x000fe20003f06270 */
[----:B------:R-:W-:-:S12]  /*33a0*/  HFMA2.MMA R11, -RZ, RZ, 1.9599609375, 20144 ;  /* 0x3fd774ebff0b7435 */ /* 0x000fd800000001ff */
[----:B------:R-:W-:-:S04]  /*33b0*/  @P0 FFMA.FTZ R0, R11, 0.93318945169448852539, -R0 ;  /* 0x3f6ee5810b000823 */ /* 0x000fc80000010800 */
[----:B------:R-:W-:-:S07]  /*33c0*/  @!P0 FFMA.FTZ R0, R11, 0.93318945169448852539, R0 ;  /* 0x3f6ee5810b008823 */ /* 0x000fce0000010000 */
.L_x_7241:
[----:B------:R-:W-:Y:S05]  /*33d0*/  BSYNC B0 ;  /* 0x0000000000007941 */ /* 0x000fea0003800000 */
.L_x_7239:
[C---:B------:R-:W-:Y:S02]  /*33e0*/  FSETP.NEU.FTZ.AND P0, PT, |R8|.reuse, |R9|, PT ;  /* 0x400000090800720b */ /* 0x040fe40003f1d200 */
        /* <DEDUP_REMOVED lines=10> */
.L_x_7236:
[----:B------:R-:W-:Y:S05]  /*3490*/  BSYNC B2 ;  /* 0x0000000000027941 */ /* 0x000fea0003800000 */
.L_x_7235:
[----:B------:R-:W-:Y:S01]  /*34a0*/  IADD3 R9, R23, 0x280, RZ ;  /* 0x0000028017097810 */ /* 0x000fe20007ffe0ff */
[----:B------:R-:W-:Y:S03]  /*34b0*/  BSSY B2, `(.L_x_7242) ;  /* 0x0000038000027945 */ /* 0x000fe60003800000 */
[----:B------:R-:W-:-:S13]  /*34c0*/  ISETP.GE.AND P0, PT, R9, R14, PT ;  /* 0x0000000e0900720c */ /* 0x000fda0003f06270 */
[----:B------:R-:W-:Y:S05]  /*34d0*/  @P0 BRA `(.L_x_7243) ;  /* 0x0000000000d40947 */ /* 0x000fea0003800000 */
[----:B------:R-:W-:Y:S01]  /*34e0*/  SHF.L.U32 R7, R7, 0x10, RZ ;  /* 0x0000001007077819 */ /* 0x000fe200000006ff */
        /* <DEDUP_REMOVED lines=17> */
.L_x_7245:
[----:B------:R-:W-:Y:S05]  /*3600*/  BSYNC B3 ;  /* 0x0000000000037941 */ /* 0x000fea0003800000 */
.L_x_7244:
        /* <DEDUP_REMOVED lines=18> */
.L_x_7247:
[----:B------:R-:W-:Y:S01]  /*3730*/  ISETP.GE.AND P0, PT, R6, RZ, PT ;  /* 0x000000ff0600720c */ /* 0x000fe20003f06270 */
[----:B------:R-:W-:-:S12]  /*3740*/  IMAD.MOV.U32 R9, RZ, RZ, 0x3fd774eb ;  /* 0x3fd774ebff097424 */ /* 0x000fd800078e00ff */
[----:B------:R-:W-:-:S04]  /*3750*/  @P0 FFMA.FTZ R0, R9, 0.93318945169448852539, -R0 ;  /* 0x3f6ee58109000823 */ /* 0x000fc80000010800 */
[----:B------:R-:W-:-:S07]  /*3760*/  @!P0 FFMA.FTZ R0, R9, 0.93318945169448852539, R0 ;  /* 0x3f6ee58109008823 */ /* 0x000fce0000010000 */
.L_x_7248:
[----:B------:R-:W-:Y:S05]  /*3770*/  BSYNC B0 ;  /* 0x0000000000007941 */ /* 0x000fea0003800000 */
.L_x_7246:
        /* <DEDUP_REMOVED lines=11> */
.L_x_7243:
[----:B------:R-:W-:Y:S05]  /*3830*/  BSYNC B2 ;  /* 0x0000000000027941 */ /* 0x000fea0003800000 */
.L_x_7242:
        /* <DEDUP_REMOVED lines=22> */
.L_x_7252:
[----:B------:R-:W-:Y:S05]  /*39a0*/  BSYNC B3 ;  /* 0x0000000000037941 */ /* 0x000fea0003800000 */
.L_x_7251:
        /* <DEDUP_REMOVED lines=18> */
.L_x_7254:
[----:B------:R-:W-:Y:S02]  /*3ad0*/  ISETP.GE.AND P0, PT, R4, RZ, PT ;  /* 0x000000ff0400720c */ /* 0x000fe40003f06270 */
[----:B------:R-:W-:-:S11]  /*3ae0*/  MOV R7, 0x3fd774eb ;  /* 0x3fd774eb00077802 */ /* 0x000fd60000000f00 */
[----:B------:R-:W-:-:S04]  /*3af0*/  @P0 FFMA.FTZ R0, R7, 0.93318945169448852539, -R0 ;  /* 0x3f6ee58107000823 */ /* 0x000fc80000010800 */
[----:B------:R-:W-:-:S07]  /*3b00*/  @!P0 FFMA.FTZ R0, R7, 0.93318945169448852539, R0 ;  /* 0x3f6ee58107008823 */ /* 0x000fce0000010000 */
.L_x_7255:
[----:B------:R-:W-:Y:S05]  /*3b10*/  BSYNC B0 ;  /* 0x0000000000007941 */ /* 0x000fea0003800000 */
.L_x_7253:
        /* <DEDUP_REMOVED lines=11> */
.L_x_7250:
[----:B------:R-:W-:Y:S05]  /*3bd0*/  BSYNC B2 ;  /* 0x0000000000027941 */ /* 0x000fea0003800000 */
.L_x_7249:
[----:B------:R-:W-:Y:S01]  /*3be0*/  IADD3 R5, R23, 0x380, RZ ;  /* 0x0000038017057810 */ /* 0x000fe20007ffe0ff */
[----:B------:R-:W-:Y:S03]  /*3bf0*/  BSSY B2, `(.L_x_7256) ;  /* 0x0000038000027945 */ /* 0x000fe60003800000 */
        /* <DEDUP_REMOVED lines=20> */
.L_x_7259:
[----:B------:R-:W-:Y:S05]  /*3d40*/  BSYNC B3 ;  /* 0x0000000000037941 */ /* 0x000fea0003800000 */
.L_x_7258:
        /* <DEDUP_REMOVED lines=18> */
.L_x_7261:
[----:B------:R-:W-:Y:S02]  /*3e70*/  ISETP.GE.AND P0, PT, R2, RZ, PT ;  /* 0x000000ff0200720c */ /* 0x000fe40003f06270 */
[----:B------:R-:W-:-:S11]  /*3e80*/  MOV R5, 0x3fd774eb ;  /* 0x3fd774eb00057802 */ /* 0x000fd60000000f00 */
[----:B------:R-:W-:-:S04]  /*3e90*/  @P0 FFMA.FTZ R0, R5, 0.93318945169448852539, -R0 ;  /* 0x3f6ee58105000823 */ /* 0x000fc80000010800 */
[----:B------:R-:W-:-:S07]  /*3ea0*/  @!P0 FFMA.FTZ R0, R5, 0.93318945169448852539, R0 ;  /* 0x3f6ee58105008823 */ /* 0x000fce0000010000 */
.L_x_7262:
[----:B------:R-:W-:Y:S05]  /*3eb0*/  BSYNC B0 ;  /* 0x0000000000007941 */ /* 0x000fea0003800000 */
.L_x_7260:
        /* <DEDUP_REMOVED lines=11> */
.L_x_7257:
[----:B------:R-:W-:Y:S05]  /*3f70*/  BSYNC B2 ;  /* 0x0000000000027941 */ /* 0x000fea0003800000 */
.L_x_7256:
[----:B------:R-:W-:Y:S01]  /*3f80*/  ISETP.GE.AND P0, PT, R23, R14, PT ;  /* 0x0000000e1700720c */ /* 0x000fe20003f06270 */
[----:B------:R-:W-:Y:S04]  /*3f90*/  BSSY B0, `(.L_x_7263) ;  /* 0x0000034000007945 */ /* 0x000fe80003800000 */
[----:B------:R-:W-:Y:S08]  /*3fa0*/  BSSY B1, `(.L_x_7264) ;  /* 0x000002c000017945 */ /* 0x000ff00003800000 */
[----:B------:R-:W-:Y:S05]  /*3fb0*/  @P0 BRA `(.L_x_7265) ;  /* 0x0000000000340947 */ /* 0x000fea0003800000 */
[----:B------:R-:W0:Y:S01]  /*3fc0*/  S2R R16, SR_TID.X ;  /* 0x0000000000107919 */ /* 0x000e220000002100 */
[----:B------:R-:W1:Y:S01]  /*3fd0*/  LDC.64 R2, c[0x0][0x218] ;  /* 0x00008600ff027b82 */ /* 0x000e620000000a00 */
[----:B------:R-:W-:-:S04]  /*3fe0*/  MOV R23, R21 ;  /* 0x0000001500177202 */ /* 0x000fc80000000f00 */
[----:B------:R-:W-:Y:S01]  /*3ff0*/  ISETP.GE.AND P0, PT, R23, R14, PT ;  /* 0x0000000e1700720c */ /* 0x000fe20003f06270 */
[----:B0-----:R-:W-:-:S04]  /*4000*/  IMAD.IADD R5, R15, 0x1, R16 ;  /* 0x000000010f057824 */ /* 0x001fc800078e0210 */
[----:B-1----:R-:W-:-:S05]  /*4010*/  IMAD.WIDE.U32 R2, R5, 0x2, R2 ;  /* 0x0000000205027825 */ /* 0x002fca00078e0002 */
[----:B------:R0:W-:Y:S03]  /*4020*/  STG.E.U16 desc[UR4][R2.64], R20 ;  /* 0x0000001402007986 */ /* 0x0001e6000c101504 */
[----:B------:R-:W-:Y:S05]  /*4030*/  @P0 BRA `(.L_x_7266) ;  /* 0x0000000000300947 */ /* 0x000fea0003800000 */
[----:B0-----:R-:W0:Y:S01]  /*4040*/  LDC.64 R2, c[0x0][0x218] ;  /* 0x00008600ff027b82 */ /* 0x001e220000000a00 */
[----:B------:R-:W-:Y:S02]  /*4050*/  IADD3 R5, R15, R23, RZ ;  /* 0x000000170f057210 */ /* 0x000fe40007ffe0ff */
[----:B------:R-:W-:-:S03]  /*4060*/  IADD3 R23, R23, 0x80, RZ ;  /* 0x0000008017177810 */ /* 0x000fc60007ffe0ff */
[----:B0-----:R-:W-:-:S05]  /*4070*/  IMAD.WIDE.U32 R2, R5, 0x2, R2 ;  /* 0x0000000205027825 */ /* 0x001fca00078e0002 */
[----:B------:R0:W-:Y:S02]  /*4080*/  STG.E.U16 desc[UR4][R2.64], R26 ;  /* 0x0000001a02007986 */ /* 0x0001e4000c101504 */
.L_x_7265:
[----:B------:R-:W-:-:S13]  /*4090*/  ISETP.GE.AND P0, PT, R23, R14, PT ;  /* 0x0000000e1700720c */ /* 0x000fda0003f06270 */
[----:B------:R-:W-:Y:S05]  /*40a0*/  @P0 BRA `(.L_x_7267) ;  /* 0x0000000000300947 */ /* 0x000fea0003800000 */
[----:B0-----:R-:W0:Y:S01]  /*40b0*/  LDC.64 R2, c[0x0][0x218] ;  /* 0x00008600ff027b82 */ /* 0x001e220000000a00 */
[----:B------:R-:W-:Y:S01]  /*40c0*/  IMAD.IADD R5, R15, 0x1, R23 ;  /* 0x000000010f057824 */ /* 0x000fe200078e0217 */
[----:B------:R-:W-:-:S03]  /*40d0*/  IADD3 R23, R23, 0x80, RZ ;  /* 0x0000008017177810 */ /* 0x000fc60007ffe0ff */
[----:B0-----:R-:W-:-:S05]  /*40e0*/  IMAD.WIDE.U32 R2, R5, 0x2, R2 ;  /* 0x0000000205027825 */ /* 0x001fca00078e0002 */
[----:B------:R1:W-:Y:S02]  /*40f0*/  STG.E.U16 desc[UR4][R2.64], R12 ;  /* 0x0000000c02007986 */ /* 0x0003e4000c101504 */
.L_x_7266:
[----:B------:R-:W-:-:S13]  /*4100*/  ISETP.GE.AND P0, PT, R23, R14, PT ;  /* 0x0000000e1700720c */ /* 0x000fda0003f06270 */
[----:B------:R-:W-:Y:S05]  /*4110*/  @P0 BRA `(.L_x_7268) ;  /* 0x0000000000300947 */ /* 0x000fea0003800000 */
[----:B01----:R-:W0:Y:S01]  /*4120*/  LDC.64 R2, c[0x0][0x218] ;  /* 0x00008600ff027b82 */ /* 0x003e220000000a00 */
[----:B------:R-:W-:Y:S02]  /*4130*/  IADD3 R5, R15, R23, RZ ;  /* 0x000000170f057210 */ /* 0x000fe40007ffe0ff */
[----:B------:R-:W-:-:S03]  /*4140*/  IADD3 R23, R23, 0x80, RZ ;  /* 0x0000008017177810 */ /* 0x000fc60007ffe0ff */
[----:B0-----:R-:W-:-:S05]  /*4150*/  IMAD.WIDE.U32 R2, R5, 0x2, R2 ;  /* 0x0000000205027825 */ /* 0x001fca00078e0002 */
[----:B------:R1:W-:Y:S02]  /*4160*/  STG.E.U16 desc[UR4][R2.64], R10 ;  /* 0x0000000a02007986 */ /* 0x0003e4000c101504 */
.L_x_7267:
[----:B------:R-:W-:-:S13]  /*4170*/  ISETP.GE.AND P0, PT, R23, R14, PT ;  /* 0x0000000e1700720c */ /* 0x000fda0003f06270 */
[----:B------:R-:W-:Y:S05]  /*4180*/  @P0 BRA `(.L_x_7269) ;  /* 0x0000000000340947 */ /* 0x000fea0003800000 */
[----:B01----:R-:W0:Y:S01]  /*4190*/  LDC.64 R2, c[0x0][0x218] ;  /* 0x00008600ff027b82 */ /* 0x003e220000000a00 */
[----:B------:R-:W-:Y:S01]  /*41a0*/  IMAD.IADD R5, R15, 0x1, R23 ;  /* 0x000000010f057824 */ /* 0x000fe200078e0217 */
[----:B------:R-:W-:-:S03]  /*41b0*/  IADD3 R23, R23, 0x80, RZ ;  /* 0x0000008017177810 */ /* 0x000fc60007ffe0ff */
[----:B0-----:R-:W-:-:S05]  /*41c0*/  IMAD.WIDE.U32 R2, R5, 0x2, R2 ;  /* 0x0000000205027825 */ /* 0x001fca00078e0002 */
[----:B------:R2:W-:Y:S02]  /*41d0*/  STG.E.U16 desc[UR4][R2.64], R8 ;  /* 0x0000000802007986 */ /* 0x0005e4000c101504 */
.L_x_7268:
[----:B------:R-:W-:-:S13]  /*41e0*/  ISETP.GE.AND P0, PT, R23, R14, PT ;  /* 0x0000000e1700720c */ /* 0x000fda0003f06270 */
[----:B------:R-:W-:Y:S05]  /*41f0*/  @P0 BREAK B1 ;  /* 0x0000000000010942 */ /* 0x000fea0003800000 */
[----:B------:R-:W-:Y:S05]  /*4200*/  @P0 BRA `(.L_x_7270) ;  /* 0x0000000000300947 */ /* 0x000fea0003800000 */
[----:B012---:R-:W0:Y:S01]  /*4210*/  LDC.64 R2, c[0x0][0x218] ;  /* 0x00008600ff027b82 */ /* 0x007e220000000a00 */
[----:B------:R-:W-:Y:S02]  /*4220*/  IADD3 R5, R15, R23, RZ ;  /* 0x000000170f057210 */ /* 0x000fe40007ffe0ff */
[----:B------:R-:W-:-:S03]  /*4230*/  IADD3 R23, R23, 0x80, RZ ;  /* 0x0000008017177810 */ /* 0x000fc60007ffe0ff */
[----:B0-----:R-:W-:-:S05]  /*4240*/  IMAD.WIDE.U32 R2, R5, 0x2, R2 ;  /* 0x0000000205027825 */ /* 0x001fca00078e0002 */
[----:B------:R2:W-:Y:S02]  /*4250*/  STG.E.U16 desc[UR4][R2.64], R6 ;  /* 0x0000000602007986 */ /* 0x0005e4000c101504 */
.L_x_7269:
[----:B------:R-:W-:Y:S05]  /*4260*/  BSYNC B1 ;  /* 0x0000000000017941 */ /* 0x000fea0003800000 */
.L_x_7264:
[----:B------:R-:W-:-:S13]  /*4270*/  ISETP.GE.AND P0, PT, R23, R14, PT ;  /* 0x0000000e1700720c */ /* 0x000fda0003f06270 */
[----:B012---:R-:W0:Y:S01]  /*4280*/  @!P0 LDC.64 R2, c[0x0][0x218] ;  /* 0x00008600ff028b82 */ /* 0x007e220000000a00 */
[----:B------:R-:W-:Y:S01]  /*4290*/  @!P0 IMAD.IADD R5, R15, 0x1, R23 ;  /* 0x000000010f058824 */ /* 0x000fe200078e0217 */
[----:B------:R-:W-:-:S03]  /*42a0*/  @!P0 IADD3 R23, R23, 0x80, RZ ;  /* 0x0000008017178810 */ /* 0x000fc60007ffe0ff */
[----:B0-----:R-:W-:-:S05]  /*42b0*/  @!P0 IMAD.WIDE.U32 R2, R5, 0x2, R2 ;  /* 0x0000000205028825 */ /* 0x001fca00078e0002 */
[----:B------:R3:W-:Y:S02]  /*42c0*/  @!P0 STG.E.U16 desc[UR4][R2.64], R4 ;  /* 0x0000000402008986 */ /* 0x0007e4000c101504 */
.L_x_7270:
[----:B------:R-:W-:Y:S05]  /*42d0*/  BSYNC B0 ;  /* 0x0000000000007941 */ /* 0x000fea0003800000 */
.L_x_7263:
[----:B------:R-:W-:Y:S05]  /*42e0*/  WARPSYNC.ALL ;  /* 0x0000000000007948 */ /* 0x000fea0003800000 */
[----:B------:R-:W-:-:S13]  /*42f0*/  ISETP.GE.AND P0, PT, R23, R14, PT ;  /* 0x0000000e1700720c */ /* 0x000fda0003f06270 */
[----:B------:R-:W-:Y:S05]  /*4300*/  @P0 EXIT ;  /* 0x000000000000094d */ /* 0x000fea0003800000 */
[----:B0123--:R-:W0:Y:S01]  /*4310*/  LDC.64 R2, c[0x0][0x218] ;  /* 0x00008600ff027b82 */ /* 0x00fe220000000a00 */
[----:B------:R-:W-:-:S05]  /*4320*/  IADD3 R15, R15, R23, RZ ;  /* 0x000000170f0f7210 */ /* 0x000fca0007ffe0ff */
[----:B0-----:R-:W-:-:S05]  /*4330*/  IMAD.WIDE.U32 R2, R15, 0x2, R2 ;  /* 0x000000020f027825 */ /* 0x001fca00078e0002 */
[----:B------:R-:W-:Y:S01]  /*4340*/  STG.E.U16 desc[UR4][R2.64], R0 ;  /* 0x0000000002007986 */ /* 0x000fe2000c101504 */
[----:B------:R-:W-:Y:S05]  /*4350*/  EXIT ;  /* 0x000000000000794d */ /* 0x000fea0003800000 */
        .weak           $__internal_4_$__cuda_sm3x_div_rn_ftz_f32_slowpath
        .type           $__internal_4_$__cuda_sm3x_div_rn_ftz_f32_slowpath,@function
        .size           $__internal_4_$__cuda_sm3x_div_rn_ftz_f32_slowpath,(.L_x_19680 - $__internal_4_$__cuda_sm3x_div_rn_ftz_f32_slowpath)
$__internal_4_$__cuda_sm3x_div_rn_ftz_f32_slowpath:
[----:B------:R-:W-:Y:S01]  /*4360*/  SHF.R.U32.HI R17, RZ, 0x17, R27 ;  /* 0x00000017ff117819 */ /* 0x000fe2000001161b */
[----:B------:R-:W-:Y:S01]  /*4370*/  BSSY B0, `(.L_x_7271) ;  /* 0x0000046000007945 */ /* 0x000fe20003800000 */
[----:B------:R-:W-:-:S03]  /*4380*/  SHF.R.U32.HI R18, RZ, 0x17, R31 ;  /* 0x00000017ff127819 */ /* 0x000fc6000001161f */
[----:B------:R-:W-:Y:S01]  /*4390*/  BSSY B1, `(.L_x_7272) ;  /* 0x000001d000017945 */ /* 0x000fe20003800000 */
[----:B------:R-:W-:Y:S02]  /*43a0*/  LOP3.LUT R17, R17, 0xff, RZ, 0xc0, !PT ;  /* 0x000000ff11117812 */ /* 0x000fe400078ec0ff */
[----:B------:R-:W-:Y:S02]  /*43b0*/  LOP3.LUT R18, R18, 0xff, RZ, 0xc0, !PT ;  /* 0x000000ff12127812 */ /* 0x000fe400078ec0ff */
[----:B------:R-:W-:-:S04]  /*43c0*/  IADD3 R0, R17, -0x1, RZ ;  /* 0xffffffff11007810 */ /* 0x000fc80007ffe0ff */
[----:B------:R-:W-:Y:S01]  /*43d0*/  ISETP.GT.U32.AND P0, PT, R0, 0xfd, PT ;  /* 0x000000fd0000780c */ /* 0x000fe20003f04070 */
[----:B------:R-:W-:-:S05]  /*43e0*/  VIADD R0, R18, 0xffffffff ;  /* 0xffffffff12007836 */ /* 0x000fca0000000000 */
[----:B------:R-:W-:-:S13]  /*43f0*/  ISETP.GT.U32.OR P0, PT, R0, 0xfd, P0 ;  /* 0x000000fd0000780c */ /* 0x000fda0000704470 */
[----:B------:R-:W-:Y:S05]  /*4400*/  @!P0 BRA `(.L_x_7273) ;  /* 0x0000000000548947 */ /* 0x000fea0003800000 */
[----:B------:R-:W-:Y:S02]  /*4410*/  FSETP.GTU.FTZ.AND P1, PT, |R31|, +INF , PT ;  /* 0x7f8000001f00780b */ /* 0x000fe40003f3c200 */
[----:B------:R-:W-:-:S04]  /*4420*/  FSETP.GTU.FTZ.AND P0, PT, |R27|, +INF , PT ;  /* 0x7f8000001b00780b */ /* 0x000fc80003f1c200 */
[----:B------:R-:W-:-:S13]  /*4430*/  PLOP3.LUT P0, PT, P1, P0, PT, 0xa8, 0x0 ;  /* 0x000000000000781c */ /* 0x000fda0000f01570 */
[----:B------:R-:W-:Y:S05]  /*4440*/  @P0 BREAK B1 ;  /* 0x0000000000010942 */ /* 0x000fea0003800000 */
[----:B------:R-:W-:Y:S05]  /*4450*/  @P0 BRA `(.L_x_7274) ;  /* 0x0000000000d80947 */ /* 0x000fea0003800000 */
[----:B------:R-:W-:Y:S02]  /*4460*/  FSETP.NEU.FTZ.AND P0, PT, R31, RZ, PT ;  /* 0x000000ff1f00720b */ /* 0x000fe40003f1d000 */
[----:B------:R-:W-:Y:S02]  /*4470*/  FSETP.NEU.FTZ.AND P4, PT, R27, RZ, PT ;  /* 0x000000ff1b00720b */ /* 0x000fe40003f9d000 */
[----:B------:R-:W-:-:S11]  /*4480*/  FSETP.NEU.FTZ.AND P6, PT, R31, RZ, PT ;  /* 0x000000ff1f00720b */ /* 0x000fd60003fdd000 */
[----:B------:R-:W-:Y:S05]  /*4490*/  @!P4 BREAK !P0, B1 ;  /* 0x000000000001c942 */ /* 0x000fea0004000000 */
[----:B------:R-:W-:Y:S05]  /*44a0*/  @!P4 BRA !P0, `(.L_x_7275) ;  /* 0x0000000000bcc947 */ /* 0x000fea0004000000 */
[----:B------:R-:W-:Y:S02]  /*44b0*/  FSETP.NEU.FTZ.AND P0, PT, |R31|, +INF , PT ;  /* 0x7f8000001f00780b */ /* 0x000fe40003f1d200 */
        /* <DEDUP_REMOVED lines=10> */
.L_x_7273:
[----:B------:R-:W-:Y:S05]  /*4560*/  BSYNC B1 ;  /* 0x0000000000017941 */ /* 0x000fea0003800000 */
.L_x_7272:
[----:B------:R-:W-:Y:S01]  /*4570*/  IADD3 R17, R17, -0x7f, RZ ;  /* 0xffffff8111117810 */ /* 0x000fe20007ffe0ff */
[----:B------:R-:W-:Y:S01]  /*4580*/  BSSY B1, `(.L_x_7278) ;  /* 0x000001b000017945 */ /* 0x000fe20003800000 */
[----:B------:R-:W-:-:S03]  /*4590*/  IADD3 R18, R18, -0x7f, RZ ;  /* 0xffffff8112127810 */ /* 0x000fc60007ffe0ff */
[----:B------:R-:W-:Y:S01]  /*45a0*/  IMAD R28, R17, -0x800000, R27 ;  /* 0xff800000111c7824 */ /* 0x000fe200078e021b */
[----:B------:R-:W-:-:S03]  /*45b0*/  IADD3 R17, R18, -R17, RZ ;  /* 0x8000001112117210 */ /* 0x000fc60007ffe0ff */
[----:B------:R-:W0:Y:S01]  /*45c0*/  MUFU.RCP R0, R28 ;  /* 0x0000001c00007308 */ /* 0x000e220000001000 */
[----:B------:R-:W-:-:S04]  /*45d0*/  FADD.FTZ R19, -R28, -RZ ;  /* 0x800000ff1c137221 */ /* 0x000fc80000010100 */
[----:B0-----:R-:W-:-:S04]  /*45e0*/  FFMA R25, R0, R19, 1 ;  /* 0x3f80000000197423 */ /* 0x001fc80000000013 */
[----:B------:R-:W-:Y:S01]  /*45f0*/  FFMA R25, R0, R25, R0 ;  /* 0x0000001900197223 */ /* 0x000fe20000000000 */
[----:B------:R-:W-:-:S04]  /*4600*/  IMAD R0, R18, -0x800000, R31 ;  /* 0xff80000012007824 */ /* 0x000fc800078e021f */
        /* <DEDUP_REMOVED lines=17> */
.L_x_7279:
[----:B------:R-:W-:-:S07]  /*4720*/  LEA R0, R17, R0, 0x17 ;  /* 0x0000000011007211 */ /* 0x000fce00078eb8ff */
.L_x_7280:
[----:B------:R-:W-:Y:S05]  /*4730*/  BSYNC B1 ;  /* 0x0000000000017941 */ /* 0x000fea0003800000 */
.L_x_7278:
[----:B------:R-:W-:Y:S05]  /*4740*/  BRA `(.L_x_7281) ;  /* 0x0000000000207947 */ /* 0x000fea0003800000 */
.L_x_7277:
[----:B------:R-:W-:-:S04]  /*4750*/  LOP3.LUT R31, R27, 0x80000000, R31, 0x48, !PT ;  /* 0x800000001b1f7812 */ /* 0x000fc800078e481f */
[----:B------:R-:W-:Y:S01]  /*4760*/  LOP3.LUT R0, R31, 0x7f800000, RZ, 0xfc, !PT ;  /* 0x7f8000001f007812 */ /* 0x000fe200078efcff */
[----:B------:R-:W-:Y:S06]  /*4770*/  BRA `(.L_x_7281) ;  /* 0x0000000000147947 */ /* 0x000fec0003800000 */
.L_x_7276:
[----:B------:R-:W-:Y:S01]  /*4780*/  LOP3.LUT R0, R27, 0x80000000, R31, 0x48, !PT ;  /* 0x800000001b007812 */ /* 0x000fe200078e481f */
[----:B------:R-:W-:Y:S06]  /*4790*/  BRA `(.L_x_7281) ;  /* 0x00000000000c7947 */ /* 0x000fec0003800000 */
.L_x_7275:
[----:B------:R-:W0:Y:S01]  /*47a0*/  MUFU.RSQ R0, -QNAN ;  /* 0xffc0000000007908 */ /* 0x000e220000001400 */
[----:B------:R-:W-:Y:S05]  /*47b0*/  BRA `(.L_x_7281) ;  /* 0x0000000000047947 */ /* 0x000fea0003800000 */
.L_x_7274:
[----:B------:R-:W-:-:S07]  /*47c0*/  FADD.FTZ R0, R31, R27 ;  /* 0x0000001b1f007221 */ /* 0x000fce0000010000 */
.L_x_7281:
[----:B------:R-:W-:Y:S05]  /*47d0*/  BSYNC B0 ;  /* 0x0000000000007941 */ /* 0x000fea0003800000 */
.L_x_7271:
[----:B------:R-:W-:-:S06]  /*47e0*/  HFMA2.MMA R17, -RZ, RZ, 0, 0 ;  /* 0x00000000ff117435 */ /* 0x000fcc00000001ff */
[----:B0-----:R-:W-:Y:S05]  /*47f0*/  RET.REL.NODEC R16 `(_ZN2at6native29vectorized_elementwise_kernelILi2ENS0_13BinaryFunctorIN3c108BFloat16ES4_S4_ZZZNS0_17atan2_kernel_cudaERNS_18TensorIteratorBaseEENKUlvE_clEvENKUlvE2_clEvEUlS4_S4_E_EESt5arrayIPcLm3EEEEviT0_T1_) ;  /* 0xffffffb810007950 */ /* 0x001fea0003c3ffff */
.L_x_7282:
        /* <DEDUP_REMOVED lines=16> */
.L_x_19680:


//--------------------- .text._ZN2at6native29vectorized_elementwise_kernelILi4ENS0_13BinaryFunctorIN3c108BFloat16ES4_S4_ZZZNS0_17atan2_kernel_cudaERNS_18TensorIteratorBaseEENKUlvE_clEvENKUlvE2_clEvEUlS4_S4_E_EESt5arrayIPcLm3EEEEviT0_T1_ --------------------------
	.section	.text._ZN2at6native29vectorized_elementwise_kernelILi4ENS0_13BinaryFunctorIN3c108BFloat16ES4_S4_ZZZNS0_17atan2_kernel_cudaERNS_18TensorIteratorBaseEENKUlvE_clEvENKUlvE2_clEvEUlS4_S4_E_EESt5arrayIPcLm3EEEEviT0_T1_,"ax",@progbits
	.align	128
        .global         _ZN2at6native29vectorized_elementwise_kernelILi4ENS0_13BinaryFunctorIN3c108BFloat16ES4_S4_ZZZNS0_17atan2_kernel_cudaERNS_18TensorIteratorBaseEENKUlvE_clEvENKUlvE2_clEvEUlS4_S4_E_EESt5arrayIPcLm3EEEEviT0_T1_
        .type           _ZN2at6native29vectorized_elementwise_kernelILi4ENS0_13BinaryFunctorIN3c108BFloat16ES4_S4_ZZZNS0_17atan2_kernel_cudaERNS_18TensorIteratorBaseEENKUlvE_clEvENKUlvE2_clEvEUlS4_S4_E_EESt5arrayIPcLm3EEEEviT0_T1_,@function
        .size           _ZN2at6native29vectorized_elementwise_kernelILi4ENS0_13BinaryFunctorIN3c108BFloat16ES4_S4_ZZZNS0_17atan2_kernel_cudaERNS_18TensorIteratorBaseEENKUlvE_clEvENKUlvE2_clEvEUlS4_S4_E_EESt5arrayIPcLm3EEEEviT0_T1_,(.L_x_19681 - _ZN2at6native29vectorized_elementwise_kernelILi4ENS0_13BinaryFunctorIN3c108BFloat16ES4_S4_ZZZNS0_17atan2_kernel_cudaERNS_18TensorIteratorBaseEENKUlvE_clEvENKUlvE2_clEvEUlS4_S4_E_EESt5arrayIPcLm3EEEEviT0_T1_)
        .other          _ZN2at6native29vectorized_elementwise_kernelILi4ENS0_13BinaryFunctorIN3c108BFloat16ES4_S4_ZZZNS0_17atan2_kernel_cudaERNS_18TensorIteratorBaseEENKUlvE_clEvENKUlvE2_clEvEUlS4_S4_E_EESt5arrayIPcLm3EEEEviT0_T1_,@"STO_CUDA_ENTRY STV_DEFAULT"
_ZN2at6native29vectorized_elementwise_kernelILi4ENS0_13BinaryFunctorIN3c108BFloat16ES4_S4_ZZZNS0_17atan2_kernel_cudaERNS_18TensorIteratorBaseEENKUlvE_clEvENKUlvE2_clEvEUlS4_S4_E_EESt5arrayIPcLm3EEEEviT0_T1_:
.text._ZN2at6native29vectorized_elementwise_kernelILi4ENS0_13BinaryFunctorIN3c108BFloat16ES4_S4_ZZZNS0_17atan2_kernel_cudaERNS_18TensorIteratorBaseEENKUlvE_clEvENKUlvE2_clEvEUlS4_S4_E_EESt5arrayIPcLm3EEEEviT0_T1_:
        /* <DEDUP_REMOVED lines=15> */
[----:B------:R0:W5:Y:S01]  /*00f0*/  LDG.E.64 R10, desc[UR4][R4.64+0x400] ;  /* 0x00040004040a7981 */ /* 0x000162000c1e1b00 */
[----:B------:R-:W-:-:S05]  /*0100*/  IMAD.WIDE.U32 R6, R16, 0x8, R6 ;  /* 0x0000000810067825 */ /* 0x000fca00078e0006 */
[----:B------:R-:W3:Y:S04]  /*0110*/  LDG.E.64 R12, desc[UR4][R6.64] ;  /* 0x00000004060c7981 */ /* 0x000ee8000c1e1b00 */
[----:B------:R0:W5:Y:S01]  /*0120*/  LDG.E.64 R8, desc[UR4][R6.64+0x400] ;  /* 0x0004000406087981 */ /* 0x000162000c1e1b00 */
        /* <DEDUP_REMOVED lines=16> */
[----:B------:R-:W-:Y:S02]  /*0230*/  MOV R0, R19 ;  /* 0x0000001300007202 */ /* 0x000fe40000000f00 */
[----:B------:R-:W-:-:S07]  /*0240*/  MOV R4, 0x260 ;  /* 0x0000026000047802 */ /* 0x000fce0000000f00 */
[----:B-----5:R-:W-:Y:S05]  /*0250*/  CALL.REL.NOINC `($__internal_5_$__cuda_sm3x_div_rn_ftz_f32_slowpath) ;  /* 0x0000004000507944 */ /* 0x020fea0003c00000 */
.L_x_7285:
[----:B------:R-:W-:Y:S05]  /*0260*/  BSYNC B2 ;  /* 0x0000000000027941 */ /* 0x000fea0003800000 */
.L_x_7284:
        /* <DEDUP_REMOVED lines=20> */
.L_x_7287:
[----:B------:R-:W-:Y:S02]  /*03b0*/  ISETP.GE.AND P0, PT, R17, RZ, PT ;  /* 0x000000ff1100720c */ /* 0x000fe40003f06270 */
[----:B------:R-:W-:-:S11]  /*03c0*/  MOV R3, 0x3fd774eb ;  /* 0x3fd774eb00037802 */ /* 0x000fd60000000f00 */
[----:B------:R-:W-:-:S04]  /*03d0*/  @P0 FFMA.FTZ R0, R3, 0.93318945169448852539, -R0 ;  /* 0x3f6ee58103000823 */ /* 0x000fc80000010800 */
[----:B------:R-:W-:-:S07]  /*03e0*/  @!P0 FFMA.FTZ R0, R3, 0.93318945169448852539, R0 ;  /* 0x3f6ee58103008823 */ /* 0x000fce0000010000 */
.L_x_7288:
[----:B------:R-:W-:Y:S05]  /*03f0*/  BSYNC B0 ;  /* 0x0000000000007941 */ /* 0x000fea0003800000 */
.L_x_7286:
        /* <DEDUP_REMOVED lines=28> */
[----:B-----5:R-:W-:Y:S05]  /*05c0*/  CALL.REL.NOINC `($__internal_5_$__cuda_sm3x_div_rn_ftz_f32_slowpath) ;  /* 0x0000003c00747944 */ /* 0x020fea0003c00000 */
.L_x_7290:
[----:B------:R-:W-:Y:S05]  /*05d0*/  BSYNC B2 ;  /* 0x0000000000027941 */ /* 0x000fea0003800000 */
.L_x_7289:
        /* <DEDUP_REMOVED lines=18> */
.L_x_7292:
[----:B------:R-:W-:Y:S02]  /*0700*/  ISETP.GE.AND P0, PT, R12, RZ, PT ;  /* 0x000000ff0c00720c */ /* 0x000fe40003f06270 */
[----:B------:R-:W-:-:S11]  /*0710*/  MOV R3, 0x3fd774eb ;  /* 0x3fd774eb00037802 */ /* 0x000fd60000000f00 */
[----:B------:R-:W-:-:S04]  /*0720*/  @P0 FFMA.FTZ R0, R3, 0.93318945169448852539, -R0 ;  /* 0x3f6ee58103000823 */ /* 0x000fc80000010800 */
[----:B------:R-:W-:-:S07]  /*0730*/  @!P0 FFMA.FTZ R0, R3, 0.93318945169448852539, R0 ;  /* 0x3f6ee58103008823 */ /* 0x000fce0000010000 */
.L_x_7293:
[----:B------:R-:W-:Y:S05]  /*0740*/  BSYNC B0 ;  /* 0x0000000000007941 */ /* 0x000fea0003800000 */
.L_x_7291:
        /* <DEDUP_REMOVED lines=16> */
[----:B------:R-:W-:Y:S02]  /*0850*/  FSETP.GTU.FTZ.AND P0, PT, |R12|, +INF , PT ;  /* 0x7f8000000c00780b */ /* 0x000fe40003f1c200 */
        /* <DEDUP_REMOVED lines=11> */
[----:B-----5:R-:W-:Y:S05]  /*0910*/  CALL.REL.NOINC `($__internal_5_$__cuda_sm3x_div_rn_ftz_f32_slowpath) ;  /* 0x0000003800a07944 */ /* 0x020fea0003c00000 */
.L_x_7295:
[----:B------:R-:W-:Y:S05]  /*0920*/  BSYNC B2 ;  /* 0x0000000000027941 */ /* 0x000fea0003800000 */
.L_x_7294:
[----:B------:R-:W-:Y:S01]  /*0930*/  MOV R4, 0x3b33710b ;  /* 0x3b33710b00047802 */ /* 0x000fe20000000f00 */
[----:B------:R-:W-:Y:S01]  /*0940*/  FMUL.FTZ R3, R0, R0 ;  /* 0x0000000000037220 */ /* 0x000fe20000410000 */
[----:B------:R-:W-:Y:S01]  /*0950*/  BSSY B0, `(.L_x_7296) ;  /* 0x0000016000007945 */ /* 0x000fe20003800000 */
[----:B------:R-:W-:Y:S02]  /*0960*/  PRMT R14, R15, 0x7632, R14 ;  /* 0x000076320f0e7816 */ /* 0x000fe4000000000e */
        /* <DEDUP_REMOVED lines=16> */
.L_x_7297:
[----:B------:R-:W-:Y:S01]  /*0a70*/  ISETP.GE.AND P0, PT, R18, RZ, PT ;  /* 0x000000ff1200720c */ /* 0x000fe20003f06270 */
[----:B------:R-:W-:-:S12]  /*0a80*/  IMAD.MOV.U32 R3, RZ, RZ, 0x3fd774eb ;  /* 0x3fd774ebff037424 */ /* 0x000fd800078e00ff */
[----:B------:R-:W-:-:S04]  /*0a90*/  @P0 FFMA.FTZ R0, R3, 0.93318945169448852539, -R0 ;  /* 0x3f6ee58103000823 */ /* 0x000fc80000010800 */
[----:B------:R-:W-:-:S07]  /*0aa0*/  @!P0 FFMA.FTZ R0, R3, 0.93318945169448852539, R0 ;  /* 0x3f6ee58103008823 */ /* 0x000fce0000010000 */
.L_x_7298:
[----:B------:R-:W-:Y:S05]  /*0ab0*/  BSYNC B0 ;  /* 0x0000000000007941 */ /* 0x000fea0003800000 */
.L_x_7296:
        /* <DEDUP_REMOVED lines=29> */
.L_x_7300:
[----:B------:R-:W-:Y:S05]  /*0c90*/  BSYNC B2 ;  /* 0x0000000000027941 */ /* 0x000fea0003800000 */
.L_x_7299:
        /* <DEDUP_REMOVED lines=18> */
.L_x_7302:
[----:B------:R-:W-:Y:S02]  /*0dc0*/  ISETP.GE.AND P0, PT, R13, RZ, PT ;  /* 0x000000ff0d00720c */ /* 0x000fe40003f06270 */
[----:B------:R-:W-:-:S11]  /*0dd0*/  MOV R3, 0x3fd774eb ;  /* 0x3fd774eb00037802 */ /* 0x000fd60000000f00 */
[----:B------:R-:W-:-:S04]  /*0de0*/  @P0 FFMA.FTZ R0, R3, 0.93318945169448852539, -R0 ;  /* 0x3f6ee58103000823 */ /* 0x000fc80000010800 */
[----:B------:R-:W-:-:S07]  /*0df0*/  @!P0 FFMA.FTZ R0, R3, 0.93318945169448852539, R0 ;  /* 0x3f6ee58103008823 */ /* 0x000fce0000010000 */
.L_x_7303:
[----:B------:R-:W-:Y:S05]  /*0e00*/  BSYNC B0 ;  /* 0x0000000000007941 */ /* 0x000fea0003800000 */
.L_x_7301:
        /* <DEDUP_REMOVED lines=28> */
[----:B------:R-:W-:Y:S05]  /*0fd0*/  CALL.REL.NOINC `($__internal_5_$__cuda_sm3x_div_rn_ftz_f32_slowpath) ;  /* 0x0000003000f07944 */ /* 0x000fea0003c00000 */
.L_x_7305:
[----:B------:R-:W-:Y:S05]  /*0fe0*/  BSYNC B2 ;  /* 0x0000000000027941 */ /* 0x000fea0003800000 */
.L_x_7304:
[----:B------:R-:W-:Y:S02]  /*0ff0*/  IMAD.MOV.U32 R4, RZ, RZ, 0x3b33710b ;  /* 0x3b33710bff047424 */ /* 0x000fe400078e00ff */
        /* <DEDUP_REMOVED lines=19> */
.L_x_7307:
[----:B------:R-:W-:Y:S02]  /*1130*/  ISETP.GE.AND P0, PT, R19, RZ, PT ;  /* 0x000000ff1300720c */ /* 0x000fe40003f06270 */
[----:B------:R-:W-:-:S11]  /*1140*/  MOV R3, 0x3fd774eb ;  /* 0x3fd774eb00037802 */ /* 0x000fd60000000f00 */
[----:B------:R-:W-:-:S04]  /*1150*/  @P0 FFMA.FTZ R0, R3, 0.93318945169448852539, -R0 ;  /* 0x3f6ee58103000823 */ /* 0x000fc80000010800 */
[----:B------:R-:W-:-:S07]  /*1160*/  @!P0 FFMA.FTZ R0, R3, 0.93318945169448852539, R0 ;  /* 0x3f6ee58103008823 */ /* 0x000fce0000010000 */
.L_x_7308:
[----:B------:R-:W-:Y:S05]  /*1170*/  BSYNC B0 ;  /* 0x0000000000007941 */ /* 0x000fea0003800000 */
.L_x_7306:
        /* <DEDUP_REMOVED lines=8> */
[----:B------:R-:W-:Y:S01]  /*1200*/  FADD.FTZ R14, |R20|, |R19| ;  /* 0x40000013140e7221 */ /* 0x000fe20000010200 */
[----:B------:R-:W-:Y:S01]  /*1210*/  ISETP.GE.AND P3, PT, R19, RZ, PT ;  /* 0x000000ff1300720c */ /* 0x000fe20003f66270 */
[----:B------:R-:W-:Y:S01]  /*1220*/  BSSY B2, `(.L_x_7309) ;  /* 0x0000013000027945 */ /* 0x000fe20003800000 */
[----:B------:R-:W-:-:S02]  /*1230*/  FSEL R10, R4, R29, P2 ;  /* 0x0000001d040a7208 */ /* 0x000fc40001000000 */
[----:B------:R-:W-:Y:S02]  /*1240*/  FSEL R29, R29, R4, P2 ;  /* 0x000000041d1d7208 */ /* 0x000fe40001000000 */
[----:B------:R-:W0:Y:S01]  /*1250*/  MUFU.RCP R3, R10 ;  /* 0x0000000a00037308 */ /* 0x000e220000001000 */
[----:B------:R-:W-:Y:S02]  /*1260*/  @!P0 FSEL R0, R5, 0.78539818525314331055, !P3 ;  /* 0x3f490fdb05008808 */ /* 0x000fe40005800000 */
[----:B------:R-:W-:Y:S02]  /*1270*/  @!P1 FSEL R0, RZ, 3.1415927410125732422, P3 ;  /* 0x40490fdbff009808 */ /* 0x000fe40001800000 */
[----:B------:R-:W-:-:S03]  /*1280*/  FSETP.GTU.FTZ.AND P0, PT, |R14|, +INF , PT ;  /* 0x7f8000000e00780b */ /* 0x000fc60003f1c200 */
[----:B------:R-:W1:Y:S01]  /*1290*/  FCHK P1, R29, R10 ;  /* 0x0000000a1d007302 */ /* 0x000e620000020000 */
[----:B0-----:R-:W-:-:S04]  /*12a0*/  FFMA R6, -R10, R3, 1 ;  /* 0x3f8000000a067423 */ /* 0x001fc80000000103 */
[----:B------:R-:W-:Y:S01]  /*12b0*/  FFMA R6, R3, R6, R3 ;  /* 0x0000000603067223 */ /* 0x000fe20000000003 */
[----:B------:R-:W-:-:S03]  /*12c0*/  LOP3.LUT R3, R0, 0x80000000, R20, 0xb8, !PT ;  /* 0x8000000000037812 */ /* 0x000fc600078eb814 */
[----:B------:R-:W-:Y:S01]  /*12d0*/  FFMA R5, R29, R6, RZ ;  /* 0x000000061d057223 */ /* 0x000fe200000000ff */
[----:B------:R-:W-:-:S03]  /*12e0*/  FSEL R14, R14, R3, P0 ;  /* 0x000000030e0e7208 */ /* 0x000fc60000000000 */
[----:B------:R-:W-:-:S04]  /*12f0*/  FFMA R0, -R10, R5, R29 ;  /* 0x000000050a007223 */ /* 0x000fc8000000011d */
[----:B------:R-:W-:Y:S01]  /*1300*/  FFMA R0, R6, R0, R5 ;  /* 0x0000000006007223 */ /* 0x000fe20000000005 */
[----:B-1----:R-:W-:Y:S06]  /*1310*/  @!P1 BRA `(.L_x_7310) ;  /* 0x00000000000c9947 */ /* 0x002fec0003800000 */
[----:B------:R-:W-:Y:S01]  /*1320*/  IMAD.MOV.U32 R0, RZ, RZ, R10 ;  /* 0x000000ffff007224 */ /* 0x000fe200078e000a */
[----:B------:R-:W-:-:S07]  /*1330*/  MOV R4, 0x1350 ;  /* 0x0000135000047802 */ /* 0x000fce0000000f00 */
[----:B------:R-:W-:Y:S05]  /*1340*/  CALL.REL.NOINC `($__internal_5_$__cuda_sm3x_div_rn_ftz_f32_slowpath) ;  /* 0x0000003000147944 */ /* 0x000fea0003c00000 */
.L_x_7310:
[----:B------:R-:W-:Y:S05]  /*1350*/  BSYNC B2 ;  /* 0x0000000000027941 */ /* 0x000fea0003800000 */
.L_x_7309:
        /* <DEDUP_REMOVED lines=18> */
.L_x_7312:
[----:B------:R-:W-:Y:S01]  /*1480*/  ISETP.GE.AND P0, PT, R8, RZ, PT ;  /* 0x000000ff0800720c */ /* 0x000fe20003f06270 */
[----:B------:R-:W-:-:S12]  /*1490*/  IMAD.MOV.U32 R3, RZ, RZ, 0x3fd774eb ;  /* 0x3fd774ebff037424 */ /* 0x000fd800078e00ff */
[----:B------:R-:W-:-:S04]  /*14a0*/  @P0 FFMA.FTZ R0, R3, 0.93318945169448852539, -R0 ;  /* 0x3f6ee58103000823 */ /* 0x000fc80000010800 */
[----:B------:R-:W-:-:S07]  /*14b0*/  @!P0 FFMA.FTZ R0, R3, 0.93318945169448852539, R0 ;  /* 0x3f6ee58103008823 */ /* 0x000fce0000010000 */
.L_x_7313:
[----:B------:R-:W-:Y:S05]  /*14c0*/  BSYNC B0 ;  /* 0x0000000000007941 */ /* 0x000fea0003800000 */
.L_x_7311:
        /* <DEDUP_REMOVED lines=29> */
.L_x_7315:
[----:B------:R-:W-:Y:S05]  /*16a0*/  BSYNC B2 ;  /* 0x0000000000027941 */ /* 0x000fea0003800000 */
.L_x_7314:
        /* <DEDUP_REMOVED lines=20> */
.L_x_7317:
[----:B------:R-:W-:Y:S02]  /*17f0*/  ISETP.GE.AND P0, PT, R19, RZ, PT ;  /* 0x000000ff1300720c */ /* 0x000fe40003f06270 */
[----:B------:R-:W-:-:S11]  /*1800*/  MOV R3, 0x3fd774eb ;  /* 0x3fd774eb00037802 */ /* 0x000fd60000000f00 */
[----:B------:R-:W-:-:S04]  /*1810*/  @P0 FFMA.FTZ R0, R3, 0.93318945169448852539, -R0 ;  /* 0x3f6ee58103000823 */ /* 0x000fc80000010800 */
[----:B------:R-:W-:-:S07]  /*1820*/  @!P0 FFMA.FTZ R0, R3, 0.93318945169448852539, R0 ;  /* 0x3f6ee58103008823 */ /* 0x000fce0000010000 */
.L_x_7318:
[----:B------:R-:W-:Y:S05]  /*1830*/  BSYNC B0 ;  /* 0x0000000000007941 */ /* 0x000fea0003800000 */
.L_x_7316:
[----:B------:R-:W-:Y:S01]  /*1840*/  SHF.L.U32 R8, R8, 0x10, RZ ;  /* 0x0000001008087819 */ /* 0x000fe200000006ff */
[----:B------:R-:W-:Y:S01]  /*1850*/  IMAD.U32 R9, R9, 0x10000, RZ ;  /* 0x0001000009097824 */ /* 0x000fe200078e00ff */
[----:B------:R-:W-:Y:S01]  /*1860*/  FSETP.NEU.FTZ.AND P0, PT, |R19|, |R20|, PT ;  /* 0x400000141300720b */ /* 0x000fe20003f1d200 */
[----:B------:R-:W-:Y:S01]  /*1870*/  FADD.FTZ R11, |R20|, |R19| ;  /* 0x40000013140b7221 */ /* 0x000fe20000010200 */
[----:B------:R-:W-:Y:S01]  /*1880*/  FSETP.NEU.FTZ.AND P1, PT, R21, RZ, PT ;  /* 0x000000ff1500720b */ /* 0x000fe20003f3d000 */
[----:B------:R-:W-:Y:S01]  /*1890*/  FADD.FTZ R29, |R8|, -RZ ;  /* 0x800000ff081d7221 */ /* 0x000fe20000010200 */
[C---:B------:R-:W-:Y:S01]  /*18a0*/  FADD.FTZ R4, |R9|.reuse, -RZ ;  /* 0x800000ff09047221 */ /* 0x040fe20000010200 */
[----:B------:R-:W-:Y:S01]  /*18b0*/  FSETP.GT.FTZ.AND P2, PT, |R9|, |R8|, PT ;  /* 0x400000080900720b */ /* 0x000fe20003f54200 */
[----:B------:R-:W-:Y:S01]  /*18c0*/  BSSY B2, `(.L_x_7319) ;  /* 0x0000015000027945 */ /* 0x000fe20003800000 */
[----:B------:R-:W-:Y:S02]  /*18d0*/  ISETP.GE.AND P3, PT, R19, RZ, PT ;  /* 0x000000ff1300720c */ /* 0x000fe40003f66270 */
        /* <DEDUP_REMOVED lines=19> */
.L_x_7320:
[----:B------:R-:W-:Y:S05]  /*1a10*/  BSYNC B2 ;  /* 0x0000000000027941 */ /* 0x000fea0003800000 */
.L_x_7319:
        /* <DEDUP_REMOVED lines=18> */
.L_x_7322:
[----:B------:R-:W-:Y:S02]  /*1b40*/  ISETP.GE.AND P0, PT, R8, RZ, PT ;  /* 0x000000ff0800720c */ /* 0x000fe40003f06270 */
[----:B------:R-:W-:-:S11]  /*1b50*/  MOV R3, 0x3fd774eb ;  /* 0x3fd774eb00037802 */ /* 0x000fd60000000f00 */
[----:B------:R-:W-:-:S04]  /*1b60*/  @P0 FFMA.FTZ R0, R3, 0.93318945169448852539, -R0 ;  /* 0x3f6ee58103000823 */ /* 0x000fc80000010800 */
[----:B------:R-:W-:-:S07]  /*1b70*/  @!P0 FFMA.FTZ R0, R3, 0.93318945169448852539, R0 ;  /* 0x3f6ee58103008823 */ /* 0x000fce0000010000 */
.L_x_7323:
[----:B------:R-:W-:Y:S05]  /*1b80*/  BSYNC B0 ;  /* 0x0000000000007941 */ /* 0x000fea0003800000 */
.L_x_7321:
[----:B------:R-:W0:Y:S01]  /*1b90*/  LDC.64 R4, c[0x0][0x218] ;  /* 0x00008600ff047b82 */ /* 0x000e220000000a00 */
[----:B------:R-:W-:Y:S01]  /*1ba0*/  FSETP.NEU.FTZ.AND P0, PT, |R8|, |R9|, PT ;  /* 0x400000090800720b */ /* 0x000fe20003f1d200 */
[----:B------:R-:W-:Y:S01]  /*1bb0*/  IMAD.MOV.U32 R3, RZ, RZ, 0x4016cbe4 ;  /* 0x4016cbe4ff037424 */ /* 0x000fe200078e00ff */
[----:B------:R-:W-:Y:S02]  /*1bc0*/  FSETP.NEU.FTZ.AND P1, PT, R10, RZ, PT ;  /* 0x000000ff0a00720b */ /* 0x000fe40003f3d000 */
[----:B------:R-:W-:Y:S01]  /*1bd0*/  ISETP.GE.AND P2, PT, R8, RZ, PT ;  /* 0x000000ff0800720c */ /* 0x000fe20003f46270 */
[----:B------:R-:W-:Y:S01]  /*1be0*/  FADD.FTZ R8, |R9|, |R8| ;  /* 0x4000000809087221 */ /* 0x000fe20000010200 */
[----:B------:R-:W-:Y:S02]  /*1bf0*/  F2FP.BF16.F32.PACK_AB R12, R12, R17 ;  /* 0x000000110c0c723e */ /* 0x000fe400000010ff */
[----:B------:R-:W-:Y:S02]  /*1c00*/  F2FP.BF16.F32.PACK_AB R13, R13, R18 ;  /* 0x000000120d0d723e */ /* 0x000fe400000010ff */
[----:B------:R-:W-:-:S03]  /*1c10*/  F2FP.BF16.F32.PACK_AB R10, R15, R14 ;  /* 0x0000000e0f0a723e */ /* 0x000fc600000010ff */
        /* <DEDUP_REMOVED lines=8> */
[----:B------:R-:W-:Y:S04]  /*1ca0*/  STG.E.64 desc[UR4][R2.64], R12 ;  /* 0x0000000c02007986 */ /* 0x000fe8000c101b04 */
[----:B------:R-:W-:Y:S01]  /*1cb0*/  STG.E.64 desc[UR4][R2.64+0x400], R10 ;  /* 0x0004000a02007986 */ /* 0x000fe2000c101b04 */
[----:B------:R-:W-:Y:S05]  /*1cc0*/  EXIT ;  /* 0x000000000000794d */ /* 0x000fea0003800000 */
.L_x_7283:
[----:B------:R-:W0:Y:S01]  /*1cd0*/  S2R R3, SR_TID.X ;  /* 0x0000000000037919 */ /* 0x000e220000002100 */
[----:B------:R-:W-:Y:S02]  /*1ce0*/  PRMT R0, RZ, 0x7610, R0 ;  /* 0x00007610ff007816 */ /* 0x000fe40000000000 */
[----:B------:R-:W-:Y:S02]  /*1cf0*/  PRMT R21, RZ, 0x7610, R21 ;  /* 0x00007610ff157816 */ /* 0x000fe40000000015 */
[----:B0-----:R-:W-:-:S13]  /*1d00*/  ISETP.GE.AND P0, PT, R3, R8, PT ;  /* 0x000000080300720c */ /* 0x001fda0003f06270 */
[----:B------:R-:W-:Y:S01]  /*1d10*/  @!P0 IADD3 R9, R2, R3, RZ ;  /* 0x0000000302098210 */ /* 0x000fe20007ffe0ff */
[----:B------:R-:W0:Y:S01]  /*1d20*/  @!P0 LDC.64 R16, c[0x0][0x220] ;  /* 0x00008800ff108b82 */ /* 0x000e220000000a00 */
[----:B------:R-:W-:-:S04]  /*1d30*/  @!P0 IADD3 R3, R3, 0x80, RZ ;  /* 0x0000008003038810 */ /* 0x000fc80007ffe0ff */
[----:B------:R-:W-:-:S03]  /*1d40*/  ISETP.GE.AND P3, PT, R3, R8, PT ;  /* 0x000000080300720c */ /* 0x000fc60003f66270 */
[----:B------:R-:W1:Y:S10]  /*1d50*/  @!P0 LDC.64 R24, c[0x0][0x228] ;  /* 0x00008a00ff188b82 */ /* 0x000e740000000a00 */
[----:B------:R-:W-:Y:S01]  /*1d60*/  @!P3 IMAD.IADD R31, R2, 0x1, R3 ;  /* 0x00000001021fb824 */ /* 0x000fe200078e0203 */
[----:B------:R-:W-:Y:S01]  /*1d70*/  @!P3 IADD3 R3, R3, 0x80, RZ ;  /* 0x000000800303b810 */ /* 0x000fe20007ffe0ff */
[----:B------:R-:W2:Y:S03]  /*1d80*/  @!P3 LDC.64 R6, c[0x0][0x220] ;  /* 0x00008800ff06bb82 */ /* 0x000ea60000000a00 */
[----:B------:R-:W-:Y:S01]  /*1d90*/  ISETP.GE.AND P4, PT, R3, R8, PT ;  /* 0x000000080300720c */ /* 0x000fe20003f86270 */
[----:B0-----:R-:W-:-:S04]  /*1da0*/  @!P0 IMAD.WIDE.U32 R16, R9, 0x2, R16 ;  /* 0x0000000209108825 */ /* 0x001fc800078e0010 */
[----:B------:R-:W0:Y:S01]  /*1db0*/  @!P3 LDC.64 R34, c[0x0][0x228] ;  /* 0x00008a00ff22bb82 */ /* 0x000e220000000a00 */
[----:B------:R3:W5:Y:S01]  /*1dc0*/  @!P0 LDG.E.U16 R0, desc[UR4][R16.64] ;  /* 0x0000000410008981 */ /* 0x000762000c1e1500 */
[----:B-1----:R-:W-:-:S06]  /*1dd0*/  @!P0 IMAD.WIDE.U32 R24, R9, 0x2, R24 ;  /* 0x0000000209188825 */ /* 0x002fcc00078e0018 */
[----:B------:R-:W-:Y:S01]  /*1de0*/  @!P4 IADD3 R5, R2, R3, RZ ;  /* 0x000000030205c210 */ /* 0x000fe20007ffe0ff */
[----:B------:R-:W-:Y:S01]  /*1df0*/  @!P4 VIADD R3, R3, 0x80 ;  /* 0x000000800303c836 */ /* 0x000fe20000000000 */
[----:B------:R-:W1:Y:S01]  /*1e00*/  @!P4 LDC.64 R28, c[0x0][0x220] ;  /* 0x00008800ff1ccb82 */ /* 0x000e620000000a00 */
[----:B------:R4:W5:Y:S03]  /*1e10*/  @!P0 LDG.E.U16 R21, desc[UR4][R24.64] ;  /* 0x0000000418158981 */ /* 0x000966000c1e1500 */
[----:B------:R-:W-:-:S04]  /*1e20*/  ISETP.GE.AND P5, PT, R3, R8, PT ;  /* 0x000000080300720c */ /* 0x000fc80003fa6270 */
[----:B------:R-:W3:Y:S09]  /*1e30*/  @!P4 LDC.64 R14, c[0x0][0x228] ;  /* 0x00008a00ff0ecb82 */ /* 0x000ef20000000a00 */
[----:B------:R-:W-:Y:S01]  /*1e40*/  @!P5 IADD3 R23, R2, R3, RZ ;  /* 0x000000030217d210 */ /* 0x000fe20007ffe0ff */
[----:B--2---:R-:W-:Y:S01]  /*1e50*/  @!P3 IMAD.WIDE.U32 R10, R31, 0x2, R6 ;  /* 0x000000021f0ab825 */ /* 0x004fe200078e0006 */
[----:B------:R-:W-:Y:S01]  /*1e60*/  @!P5 IADD3 R3, R3, 0x80, RZ ;  /* 0x000000800303d810 */ /* 0x000fe20007ffe0ff */
[----:B------:R-:W4:Y:S03]  /*1e70*/  @!P5 LDC.64 R12, c[0x0][0x220] ;  /* 0x00008800ff0cdb82 */ /* 0x000f260000000a00 */
[----:B------:R-:W-:-:S05]  /*1e80*/  ISETP.GE.AND P1, PT, R3, R8, PT ;  /* 0x000000080300720c */ /* 0x000fca0003f26270 */
[----:B------:R-:W2:Y:S08]  /*1e90*/  @!P5 LDC.64 R6, c[0x0][0x228] ;  /* 0x00008a00ff06db82 */ /* 0x000eb00000000a00 */
[----:B------:R-:W-:Y:S01]  /*1ea0*/  @!P1 IMAD.IADD R19, R2, 0x1, R3 ;  /* 0x0000000102139824 */ /* 0x000fe200078e0203 */
[----:B------:R-:W-:Y:S01]  /*1eb0*/  @!P1 IADD3 R3, R3, 0x80, RZ ;  /* 0x0000008003039810 */ /* 0x000fe20007ffe0ff */
[----:B0-----:R-:W-:Y:S01]  /*1ec0*/  @!P3 IMAD.WIDE.U32 R34, R31, 0x2, R34 ;  /* 0x000000021f22b825 */ /* 0x001fe200078e0022 */
[----:B------:R-:W0:Y:S02]  /*1ed0*/  @!P1 LDC.64 R32, c[0x0][0x228] ;  /* 0x00008a00ff209b82 */ /* 0x000e240000000a00 */
[----:B------:R-:W-:Y:S01]  /*1ee0*/  ISETP.GE.AND P2, PT, R3, R8, PT ;  /* 0x000000080300720c */ /* 0x000fe20003f46270 */
[----:B-1----:R-:W-:-:S04]  /*1ef0*/  @!P4 IMAD.WIDE.U32 R28, R5, 0x2, R28 ;  /* 0x00000002051cc825 */ /* 0x002fc800078e001c */
[----:B---3--:R-:W-:Y:S01]  /*1f00*/  @!P4 IMAD.WIDE.U32 R14, R5, 0x2, R14 ;  /* 0x00000002050ec825 */ /* 0x008fe200078e000e */
[----:B------:R-:W1:Y:S07]  /*1f10*/  @!P1 LDC.64 R30, c[0x0][0x220] ;  /* 0x00008800ff1e9b82 */ /* 0x000e6e0000000a00 */
[----:B------:R-:W-:Y:S01]  /*1f20*/  @!P2 IADD3 R17, R2, R3, RZ ;  /* 0x000000030211a210 */ /* 0x000fe20007ffe0ff */
[----:B------:R-:W-:Y:S01]  /*1f30*/  @!P2 VIADD R3, R3, 0x80 ;  /* 0x000000800303a836 */ /* 0x000fe20000000000 */
[----:B------:R-:W3:Y:S04]  /*1f40*/  @!P2 LDC.64 R4, c[0x0][0x220] ;  /* 0x00008800ff04ab82 */ /* 0x000ee80000000a00 */
[----:B------:R-:W-:Y:S01]  /*1f50*/  ISETP.GE.AND P6, PT, R3, R8, PT ;  /* 0x000000080300720c */ /* 0x000fe20003fc6270 */
[----:B----4-:R-:W-:Y:S01]  /*1f60*/  @!P5 IMAD.WIDE.U32 R24, R23, 0x2, R12 ;  /* 0x000000021718d825 */ /* 0x010fe200078e000c */
[----:B------:R-:W-:-:S02]  /*1f70*/  PRMT R27, RZ, 0x7610, R27 ;  /* 0x00007610ff1b7816 */ /* 0x000fc4000000001b */
[----:B------:R-:W-:Y:S01]  /*1f80*/  PRMT R22, RZ, 0x7610, R22 ;  /* 0x00007610ff167816 */ /* 0x000fe20000000016 */
[----:B--2---:R-:W-:-:S03]  /*1f90*/  @!P5 IMAD.WIDE.U32 R6, R23, 0x2, R6 ;  /* 0x000000021706d825 */ /* 0x004fc600078e0006 */
[----:B------:R2:W5:Y:S04]  /*1fa0*/  @!P3 LDG.E.U16 R27, desc[UR4][R10.64] ;  /* 0x000000040a1bb981 */ /* 0x000568000c1e1500 */
[----:B------:R3:W5:Y:S01]  /*1fb0*/  @!P3 LDG.E.U16 R22, desc[UR4][R34.64] ;  /* 0x000000042216b981 */ /* 0x000762000c1e1500 */
[----:B------:R-:W-:Y:S02]  /*1fc0*/  @!P6 IADD3 R23, R2, R3, RZ ;  /* 0x000000030217e210 */ /* 0x000fe40007ffe0ff */
[----:B------:R-:W-:-:S04]  /*1fd0*/  @!P6 IADD3 R3, R3, 0x80, RZ ;  /* 0x000000800303e810 */ /* 0x000fc80007ffe0ff */
[----:B------:R-:W-:Y:S02]  /*1fe0*/  ISETP.GE.AND P3, PT, R3, R8, PT ;  /* 0x000000080300720c */ /* 0x000fe40003f66270 */
[----:B------:R-:W-:Y:S02]  /*1ff0*/  PRMT R9, RZ, 0x7610, R9 ;  /* 0x00007610ff097816 */ /* 0x000fe40000000009 */
[----:B--2---:R-:W-:Y:S02]  /*2000*/  PRMT R11, RZ, 0x7610, R11 ;  /* 0x00007610ff0b7816 */ /* 0x004fe4000000000b */
[----:B------:R-:W-:Y:S01]  /*2010*/  PRMT R12, RZ, 0x7610, R12 ;  /* 0x00007610ff0c7816 */ /* 0x000fe2000000000c */
[C---:B-1----:R-:W-:Y:S01]  /*2020*/  @!P1 IMAD.WIDE.U32 R30, R19.reuse, 0x2, R30 ;  /* 0x00000002131e9825 */ /* 0x042fe200078e001e */
[----:B------:R1:W5:Y:S03]  /*2030*/  @!P4 LDG.E.U16 R9, desc[UR4][R28.64] ;  /* 0x000000041c09c981 */ /* 0x000366000c1e1500 */
[----:B0-----:R-:W-:Y:S01]  /*2040*/  @!P1 IMAD.WIDE.U32 R32, R19, 0x2, R32 ;  /* 0x0000000213209825 */ /* 0x001fe200078e0020 */
[----:B------:R0:W5:Y:S01]  /*2050*/  @!P5 LDG.E.U16 R11, desc[UR4][R24.64] ;  /* 0x00000004180bd981 */ /* 0x000162000c1e1500 */
[----:B------:R-:W2:Y:S02]  /*2060*/  @!P6 LDC.64 R18, c[0x0][0x220] ;  /* 0x00008800ff12eb82 */ /* 0x000ea40000000a00 */
[----:B---3--:R-:W-:Y:S01]  /*2070*/  @!P2 IMAD.WIDE.U32 R34, R17, 0x2, R4 ;  /* 0x000000021122a825 */ /* 0x008fe200078e0004 */
[----:B------:R3:W5:Y:S05]  /*2080*/  @!P5 LDG.E.U16 R12, desc[UR4][R6.64] ;  /* 0x00000004060cd981 */ /* 0x00076a000c1e1500 */
[----:B-1----:R-:W1:Y:S08]  /*2090*/  @!P2 LDC.64 R28, c[0x0][0x228] ;  /* 0x00008a00ff1cab82 */ /* 0x002e700000000a00 */
[----:B------:R-:W4:Y:S08]  /*20a0*/  @!P6 LDC.64 R4, c[0x0][0x228] ;  /* 0x00008a00ff04eb82 */ /* 0x000f300000000a00 */
[----:B0-----:R-:W0:Y:S08]  /*20b0*/  @!P3 LDC.64 R24, c[0x0][0x220] ;  /* 0x00008800ff18bb82 */ /* 0x001e300000000a00 */
[----:B---3--:R-:W3:Y:S01]  /*20c0*/  @!P3 LDC.64 R6, c[0x0][0x228] ;  /* 0x00008a00ff06bb82 */ /* 0x008ee20000000a00 */
[----:B------:R-:W-:-:S02]  /*20d0*/  PRMT R13, RZ, 0x7610, R13 ;  /* 0x00007610ff0d7816 */ /* 0x000fc4000000000d */
[----:B------:R-:W-:Y:S01]  /*20e0*/  PRMT R10, RZ, 0x7610, R10 ;  /* 0x00007610ff0a7816 */ /* 0x000fe2000000000a */
[----:B------:R-:W-:Y:S01]  /*20f0*/  @!P3 IMAD.IADD R3, R2, 0x1, R3 ;  /* 0x000000010203b824 */ /* 0x000fe200078e0203 */
[----:B------:R-:W-:Y:S01]  /*2100*/  PRMT R16, RZ, 0x7610, R16 ;  /* 0x00007610ff107816 */ /* 0x000fe20000000010 */
[----:B-1----:R-:W-:Y:S01]  /*2110*/  @!P2 IMAD.WIDE.U32 R28, R17, 0x2, R28 ;  /* 0x00000002111ca825 */ /* 0x002fe200078e001c */
[----:B------:R2:W5:Y:S01]  /*2120*/  @!P1 LDG.E.U16 R13, desc[UR4][R30.64] ;  /* 0x000000041e0d9981 */ /* 0x000562000c1e1500 */
[----:B------:R-:W-:Y:S02]  /*2130*/  PRMT R17, RZ, 0x7610, R17 ;  /* 0x00007610ff117816 */ /* 0x000fe40000000011 */
[----:B------:R-:W-:Y:S01]  /*2140*/  PRMT R20, RZ, 0x7610, R20 ;  /* 0x00007610ff147816 */ /* 0x000fe20000000014 */
[----:B------:R1:W5:Y:S01]  /*2150*/  @!P4 LDG.E.U16 R10, desc[UR4][R14.64] ;  /* 0x000000040e0ac981 */ /* 0x000362000c1e1500 */
[----:B----4-:R-:W-:-:S03]  /*2160*/  @!P6 IMAD.WIDE.U32 R4, R23, 0x2, R4 ;  /* 0x000000021704e825 */ /* 0x010fc600078e0004 */
[----:B------:R4:W5:Y:S01]  /*2170*/  @!P2 LDG.E.U16 R16, desc[UR4][R28.64] ;  /* 0x000000041c10a981 */ /* 0x000962000c1e1500 */
[--C-:B--2---:R-:W-:Y:S01]  /*2180*/  @!P6 IMAD.WIDE.U32 R30, R23, 0x2, R18.reuse ;  /* 0x00000002171ee825 */ /* 0x104fe200078e0012 */
[----:B------:R-:W-:Y:S02]  /*2190*/  PRMT R18, RZ, 0x7610, R18 ;  /* 0x00007610ff127816 */ /* 0x000fe40000000012 */
[----:B------:R-:W-:Y:S01]  /*21a0*/  PRMT R19, RZ, 0x7610, R19 ;  /* 0x00007610ff137816 */ /* 0x000fe20000000013 */
[C---:B0-----:R-:W-:Y:S01]  /*21b0*/  @!P3 IMAD.WIDE.U32 R24, R3.reuse, 0x2, R24 ;  /* 0x000000020318b825 */ /* 0x041fe200078e0018 */
[----:B-1----:R-:W-:Y:S01]  /*21c0*/  PRMT R14, RZ, 0x7610, R14 ;  /* 0x00007610ff0e7816 */ /* 0x002fe2000000000e */
[----:B------:R4:W5:Y:S01]  /*21d0*/  @!P6 LDG.E.U16 R17, desc[UR4][R30.64] ;  /* 0x000000041e11e981 */ /* 0x000962000c1e1500 */
[----:B------:R-:W-:Y:S01]  /*21e0*/  PRMT R15, RZ, 0x7610, R15 ;  /* 0x00007610ff0f7816 */ /* 0x000fe2000000000f */
[----:B---3--:R-:W-:Y:S02]  /*21f0*/  @!P3 IMAD.WIDE.U32 R6, R3, 0x2, R6 ;  /* 0x000000020306b825 */ /* 0x008fe400078e0006 */
[----:B------:R4:W5:Y:S04]  /*2200*/  @!P6 LDG.E.U16 R18, desc[UR4][R4.64] ;  /* 0x000000040412e981 */ /* 0x000968000c1e1500 */
[----:B------:R4:W5:Y:S04]  /*2210*/  @!P1 LDG.E.U16 R14, desc[UR4][R32.64] ;  /* 0x00000004200e9981 */ /* 0x000968000c1e1500 */
[----:B------:R4:W5:Y:S04]  /*2220*/  @!P2 LDG.E.U16 R15, desc[UR4][R34.64] ;  /* 0x00000004220fa981 */ /* 0x000968000c1e1500 */
[----:B------:R4:W5:Y:S04]  /*2230*/  @!P3 LDG.E.U16 R19, desc[UR4][R24.64] ;  /* 0x000000041813b981 */ /* 0x000968000c1e1500 */
[----:B------:R4:W5:Y:S01]  /*2240*/  @!P3 LDG.E.U16 R20, desc[UR4][R6.64] ;  /* 0x000000040614b981 */ /* 0x000962000c1e1500 */
[----:B------:R-:W-:Y:S04]  /*2250*/  BSSY B2, `(.L_x_7324) ;  /* 0x0000038000027945 */ /* 0x000fe80003800000 */
[----:B------:R-:W-:Y:S05]  /*2260*/  @P0 BRA `(.L_x_7325) ;  /* 0x0000000000d80947 */ /* 0x000fea0003800000 */
[----:B-----5:R-:W-:Y:S01]  /*2270*/  SHF.L.U32 R21, R21, 0x10, RZ ;  /* 0x0000001015157819 */ /* 0x020fe200000006ff */
[----:B------:R-:W-:Y:S01]  /*2280*/  BSSY B3, `(.L_x_7326) ;  /* 0x0000012000037945 */ /* 0x000fe20003800000 */
[----:B----4-:R-:W-:-:S03]  /*2290*/  SHF.L.U32 R28, R0, 0x10, RZ ;  /* 0x00000010001c7819 */ /* 0x010fc600000006ff */
        /* <DEDUP_REMOVED lines=15> */
[----:B------:R-:W-:Y:S05]  /*2390*/  CALL.REL.NOINC `($__internal_5_$__cuda_sm3x_div_rn_ftz_f32_slowpath) ;  /* 0x0000002000007944 */ /* 0x000fea0003c00000 */
.L_x_7327:
[----:B------:R-:W-:Y:S05]  /*23a0*/  BSYNC B3 ;  /* 0x0000000000037941 */ /* 0x000fea0003800000 */
.L_x_7326:
        /* <DEDUP_REMOVED lines=18> */
.L_x_7329:
[----:B------:R-:W-:Y:S01]  /*24d0*/  ISETP.GE.AND P0, PT, R21, RZ, PT ;  /* 0x000000ff1500720c */ /* 0x000fe20003f06270 */
[----:B------:R-:W-:-:S12]  /*24e0*/  IMAD.MOV.U32 R3, RZ, RZ, 0x3fd774eb ;  /* 0x3fd774ebff037424 */ /* 0x000fd800078e00ff */
[----:B------:R-:W-:-:S04]  /*24f0*/  @P0 FFMA.FTZ R0, R3, 0.93318945169448852539, -R0 ;  /* 0x3f6ee58103000823 */ /* 0x000fc80000010800 */
[----:B------:R-:W-:-:S07]  /*2500*/  @!P0 FFMA.FTZ R0, R3, 0.93318945169448852539, R0 ;  /* 0x3f6ee58103008823 */ /* 0x000fce0000010000 */
.L_x_7330:
[----:B------:R-:W-:Y:S05]  /*2510*/  BSYNC B0 ;  /* 0x0000000000007941 */ /* 0x000fea0003800000 */
.L_x_7328:
[----:B------:R-:W-:Y:S01]  /*2520*/  FSETP.NEU.FTZ.AND P0, PT, |R21|, |R28|, PT ;  /* 0x4000001c1500720b */ /* 0x000fe20003f1d200 */
        /* <DEDUP_REMOVED lines=10> */
.L_x_7325:
[----:B------:R-:W-:Y:S05]  /*25d0*/  BSYNC B2 ;  /* 0x0000000000027941 */ /* 0x000fea0003800000 */
.L_x_7324:
[----:B------:R-:W4:Y:S01]  /*25e0*/  S2R R23, SR_TID.X ;  /* 0x0000000000177919 */ /* 0x000f220000002100 */
[----:B------:R-:W-:Y:S01]  /*25f0*/  BSSY B2, `(.L_x_7331) ;  /* 0x000003a000027945 */ /* 0x000fe20003800000 */
[----:B----4-:R-:W-:-:S04]  /*2600*/  IADD3 R25, R23, 0x80, RZ ;  /* 0x0000008017197810 */ /* 0x010fc80007ffe0ff */
        /* <DEDUP_REMOVED lines=21> */
.L_x_7334:
[----:B------:R-:W-:Y:S05]  /*2760*/  BSYNC B3 ;  /* 0x0000000000037941 */ /* 0x000fea0003800000 */
.L_x_7333:
        /* <DEDUP_REMOVED lines=18> */
.L_x_7336:
[----:B------:R-:W-:Y:S02]  /*2890*/  ISETP.GE.AND P0, PT, R22, RZ, PT ;  /* 0x000000ff1600720c */ /* 0x000fe40003f06270 */
[----:B------:R-:W-:-:S11]  /*28a0*/  MOV R3, 0x3fd774eb ;  /* 0x3fd774eb00037802 */ /* 0x000fd60000000f00 */
[----:B------:R-:W-:-:S04]  /*28b0*/  @P0 FFMA.FTZ R0, R3, 0.93318945169448852539, -R0 ;  /* 0x3f6ee58103000823 */ /* 0x000fc80000010800 */
[----:B------:R-:W-:-:S07]  /*28c0*/  @!P0 FFMA.FTZ R0, R3, 0.93318945169448852539, R0 ;  /* 0x3f6ee58103008823 */ /* 0x000fce0000010000 */
.L_x_7337:
[----:B------:R-:W-:Y:S05]  /*28d0*/  BSYNC B0 ;  /* 0x0000000000007941 */ /* 0x000fea0003800000 */
.L_x_7335:
        /* <DEDUP_REMOVED lines=11> */
.L_x_7332:
[----:B------:R-:W-:Y:S05]  /*2990*/  BSYNC B2 ;  /* 0x0000000000027941 */ /* 0x000fea0003800000 */
.L_x_7331:
[----:B------:R-:W-:Y:S01]  /*29a0*/  IADD3 R3, R23, 0x100, RZ ;  /* 0x0000010017037810 */ /* 0x000fe20007ffe0ff */
[----:B------:R-:W-:Y:S03]  /*29b0*/  BSSY B2, `(.L_x_7338) ;  /* 0x0000039000027945 */ /* 0x000fe60003800000 */
        /* <DEDUP_REMOVED lines=21> */
.L_x_7341:
[----:B------:R-:W-:Y:S05]  /*2b10*/  BSYNC B3 ;  /* 0x0000000000037941 */ /* 0x000fea0003800000 */
.L_x_7340:
        /* <DEDUP_REMOVED lines=18> */
.L_x_7343:
[----:B------:R-:W-:Y:S02]  /*2c40*/  ISETP.GE.AND P0, PT, R10, RZ, PT ;  /* 0x000000ff0a00720c */ /* 0x000fe40003f06270 */
[----:B------:R-:W-:-:S11]  /*2c50*/  MOV R3, 0x3fd774eb ;  /* 0x3fd774eb00037802 */ /* 0x000fd60000000f00 */
[----:B------:R-:W-:-:S04]  /*2c60*/  @P0 FFMA.FTZ R0, R3, 0.93318945169448852539, -R0 ;  /* 0x3f6ee58103000823 */ /* 0x000fc80000010800 */
[----:B------:R-:W-:-:S07]  /*2c70*/  @!P0 FFMA.FTZ R0, R3, 0.93318945169448852539, R0 ;  /* 0x3f6ee58103008823 */ /* 0x000fce0000010000 */
.L_x_7344:
[----:B------:R-:W-:Y:S05]  /*2c80*/  BSYNC B0 ;  /* 0x0000000000007941 */ /* 0x000fea0003800000 */
.L_x_7342:
        /* <DEDUP_REMOVED lines=11> */
.L_x_7339:
[----:B------:R-:W-:Y:S05]  /*2d40*/  BSYNC B2 ;  /* 0x0000000000027941 */ /* 0x000fea0003800000 */
.L_x_7338:
[----:B------:R-:W-:Y:S01]  /*2d50*/  VIADD R3, R23, 0x180 ;  /* 0x0000018017037836 */ /* 0x000fe20000000000 */
[----:B------:R-:W-:Y:S04]  /*2d60*/  BSSY B2, `(.L_x_7345) ;  /* 0x0000039000027945 */ /* 0x000fe80003800000 */
        /* <DEDUP_REMOVED lines=21> */
.L_x_7348:
[----:B------:R-:W-:Y:S05]  /*2ec0*/  BSYNC B3 ;  /* 0x0000000000037941 */ /* 0x000fea0003800000 */
.L_x_7347:
        /* <DEDUP_REMOVED lines=18> */
.L_x_7350:
[----:B------:R-:W-:Y:S02]  /*2ff0*/  ISETP.GE.AND P0, PT, R12, RZ, PT ;  /* 0x000000ff0c00720c */ /* 0x000fe40003f06270 */
[----:B------:R-:W-:-:S11]  /*3000*/  MOV R3, 0x3fd774eb ;  /* 0x3fd774eb00037802 */ /* 0x000fd60000000f00 */
[----:B------:R-:W-:-:S04]  /*3010*/  @P0 FFMA.FTZ R0, R3, 0.93318945169448852539, -R0 ;  /* 0x3f6ee58103000823 */ /* 0x000fc80000010800 */
[----:B------:R-:W-:-:S07]  /*3020*/  @!P0 FFMA.FTZ R0, R3, 0.93318945169448852539, R0 ;  /* 0x3f6ee58103008823 */ /* 0x000fce0000010000 */
.L_x_7351:
[----:B------:R-:W-:Y:S05]  /*3030*/  BSYNC B0 ;  /* 0x0000000000007941 */ /* 0x000fea0003800000 */
.L_x_7349:
        /* <DEDUP_REMOVED lines=11> */
.L_x_7346:
[----:B------:R-:W-:Y:S05]  /*30f0*/  BSYNC B2 ;  /* 0x0000000000027941 */ /* 0x000fea0003800000 */
.L_x_7345:
        /* <DEDUP_REMOVED lines=23> */
.L_x_7355:
[----:B------:R-:W-:Y:S05]  /*3270*/  BSYNC B3 ;  /* 0x0000000000037941 */ /* 0x000fea0003800000 */
.L_x_7354:
        /* <DEDUP_REMOVED lines=18> */
.L_x_7357:
[----:B------:R-:W-:Y:S02]  /*33a0*/  ISETP.GE.AND P0, PT, R14, RZ, PT ;  /* 0x000000ff0e00720c */ /* 0x000fe40003f06270 */
[----:B------:R-:W-:-:S11]  /*33b0*/  MOV R3, 0x3fd774eb ;  /* 0x3fd774eb00037802 */ /* 0x000fd60000000f00 */
[----:B------:R-:W-:-:S04]  /*33c0*/  @P0 FFMA.FTZ R0, R3, 0.93318945169448852539, -R0 ;  /* 0x3f6ee58103000823 */ /* 0x000fc80000010800 */
[----:B------:R-:W-:-:S07]  /*33d0*/  @!P0 FFMA.FTZ R0, R3, 0.93318945169448852539, R0 ;  /* 0x3f6ee58103008823 */ /* 0x000fce0000010000 */
.L_x_7358:
[----:B------:R-:W-:Y:S05]  /*33e0*/  BSYNC B0 ;  /* 0x0000000000007941 */ /* 0x000fea0003800000 */
.L_x_7356:
        /* <DEDUP_REMOVED lines=11> */
.L_x_7353:
[----:B------:R-:W-:Y:S05]  /*34a0*/  BSYNC B2 ;  /* 0x0000000000027941 */ /* 0x000fea0003800000 */
.L_x_7352:
        /* <DEDUP_REMOVED lines=23> */
.L_x_7362:
[----:B------:R-:W-:Y:S05]  /*3620*/  BSYNC B3 ;  /* 0x0000000000037941 */ /* 0x000fea0003800000 */
.L_x_7361:
        /* <DEDUP_REMOVED lines=18> */
.L_x_7364:
[----:B------:R-:W-:Y:S02]  /*3750*/  ISETP.GE.AND P0, PT, R16, RZ, PT ;  /* 0x000000ff1000720c */ /* 0x000fe40003f06270 */
[----:B------:R-:W-:-:S11]  /*3760*/  MOV R3, 0x3fd774eb ;  /* 0x3fd774eb00037802 */ /* 0x000fd60000000f00 */
[----:B------:R-:W-:-:S04]  /*3770*/  @P0 FFMA.FTZ R0, R3, 0.93318945169448852539, -R0 ;  /* 0x3f6ee58103000823 */ /* 0x000fc80000010800 */
[----:B------:R-:W-:-:S07]  /*3780*/  @!P0 FFMA.FTZ R0, R3, 0.93318945169448852539, R0 ;  /* 0x3f6ee58103008823 */ /* 0x000fce0000010000 */
.L_x_7365:
[----:B------:R-:W-:Y:S05]  /*3790*/  BSYNC B0 ;  /* 0x0000000000007941 */ /* 0x000fea0003800000 */
.L_x_7363:
        /* <DEDUP_REMOVED lines=11> */
.L_x_7360:
[----:B------:R-:W-:Y:S05]  /*3850*/  BSYNC B2 ;  /* 0x0000000000027941 */ /* 0x000fea0003800000 */
.L_x_7359:
        /* <DEDUP_REMOVED lines=23> */
.L_x_7369:
[----:B------:R-:W-:Y:S05]  /*39d0*/  BSYNC B3 ;  /* 0x0000000000037941 */ /* 0x000fea0003800000 */
.L_x_7368:
        /* <DEDUP_REMOVED lines=18> */
.L_x_7371:
[----:B------:R-:W-:Y:S02]  /*3b00*/  ISETP.GE.AND P0, PT, R18, RZ, PT ;  /* 0x000000ff1200720c */ /* 0x000fe40003f06270 */
[----:B------:R-:W-:-:S11]  /*3b10*/  MOV R3, 0x3fd774eb ;  /* 0x3fd774eb00037802 */ /* 0x000fd60000000f00 */
[----:B------:R-:W-:-:S04]  /*3b20*/  @P0 FFMA.FTZ R0, R3, 0.93318945169448852539, -R0 ;  /* 0x3f6ee58103000823 */ /* 0x000fc80000010800 */
[----:B------:R-:W-:-:S07]  /*3b30*/  @!P0 FFMA.FTZ R0, R3, 0.93318945169448852539, R0 ;  /* 0x3f6ee58103008823 */ /* 0x000fce0000010000 */
.L_x_7372:
[----:B------:R-:W-:Y:S05]  /*3b40*/  BSYNC B0 ;  /* 0x0000000000007941 */ /* 0x000fea0003800000 */
.L_x_7370:
        /* <DEDUP_REMOVED lines=11> */
.L_x_7367:
[----:B------:R-:W-:Y:S05]  /*3c00*/  BSYNC B2 ;  /* 0x0000000000027941 */ /* 0x000fea0003800000 */
.L_x_7366:
        /* <DEDUP_REMOVED lines=23> */
.L_x_7376:
[----:B------:R-:W-:Y:S05]  /*3d80*/  BSYNC B3 ;  /* 0x0000000000037941 */ /* 0x000fea0003800000 */
.L_x_7375:
        /* <DEDUP_REMOVED lines=18> */
.L_x_7378:
[----:B------:R-:W-:Y:S02]  /*3eb0*/  ISETP.GE.AND P0, PT, R20, RZ, PT ;  /* 0x000000ff1400720c */ /* 0x000fe40003f06270 */
[----:B------:R-:W-:-:S11]  /*3ec0*/  MOV R3, 0x3fd774eb ;  /* 0x3fd774eb00037802 */ /* 0x000fd60000000f00 */
[----:B------:R-:W-:-:S04]  /*3ed0*/  @P0 FFMA.FTZ R0, R3, 0.93318945169448852539, -R0 ;  /* 0x3f6ee58103000823 */ /* 0x000fc80000010800 */
[----:B------:R-:W-:-:S07]  /*3ee0*/  @!P0 FFMA.FTZ R0, R3, 0.93318945169448852539, R0 ;  /* 0x3f6ee58103008823 */ /* 0x000fce0000010000 */
.L_x_7379:
[----:B------:R-:W-:Y:S05]  /*3ef0*/  BSYNC B0 ;  /* 0x0000000000007941 */ /* 0x000fea0003800000 */
.L_x_7377:
        /* <DEDUP_REMOVED lines=11> */
.L_x_7374:
[----:B------:R-:W-:Y:S05]  /*3fb0*/  BSYNC B2 ;  /* 0x0000000000027941 */ /* 0x000fea0003800000 */
.L_x_7373:
        /* <DEDUP_REMOVED lines=10> */
[----:B-----5:R0:W-:Y:S03]  /*4060*/  STG.E.U16 desc[UR4][R4.64], R21 ;  /* 0x0000001504007986 */ /* 0x0201e6000c101504 */
[----:B------:R-:W-:Y:S05]  /*4070*/  @P0 BRA `(.L_x_7383) ;  /* 0x0000000000300947 */ /* 0x000fea0003800000 */
[----:B0-----:R-:W0:Y:S01]  /*4080*/  LDC.64 R4, c[0x0][0x218] ;  /* 0x00008600ff047b82 */ /* 0x001e220000000a00 */
[----:B------:R-:W-:Y:S02]  /*4090*/  IADD3 R3, R2, R23, RZ ;  /* 0x0000001702037210 */ /* 0x000fe40007ffe0ff */
[----:B------:R-:W-:-:S03]  /*40a0*/  IADD3 R23, R23, 0x80, RZ ;  /* 0x0000008017177810 */ /* 0x000fc60007ffe0ff */
[----:B0-----:R-:W-:-:S05]  /*40b0*/  IMAD.WIDE.U32 R4, R3, 0x2, R4 ;  /* 0x0000000203047825 */ /* 0x001fca00078e0004 */
[----:B------:R0:W-:Y:S02]  /*40c0*/  STG.E.U16 desc[UR4][R4.64], R22 ;  /* 0x0000001604007986 */ /* 0x0001e4000c101504 */
.L_x_7382:
[----:B------:R-:W-:-:S13]  /*40d0*/  ISETP.GE.AND P0, PT, R23, R8, PT ;  /* 0x000000081700720c */ /* 0x000fda0003f06270 */
[----:B------:R-:W-:Y:S05]  /*40e0*/  @P0 BRA `(.L_x_7384) ;  /* 0x0000000000300947 */ /* 0x000fea0003800000 */
[----:B0-----:R-:W0:Y:S01]  /*40f0*/  LDC.64 R4, c[0x0][0x218] ;  /* 0x00008600ff047b82 */ /* 0x001e220000000a00 */
[----:B------:R-:W-:Y:S01]  /*4100*/  IMAD.IADD R3, R2, 0x1, R23 ;  /* 0x0000000102037824 */ /* 0x000fe200078e0217 */
[----:B------:R-:W-:-:S03]  /*4110*/  IADD3 R23, R23, 0x80, RZ ;  /* 0x0000008017177810 */ /* 0x000fc60007ffe0ff */
[----:B0-----:R-:W-:-:S05]  /*4120*/  IMAD.WIDE.U32 R4, R3, 0x2, R4 ;  /* 0x0000000203047825 */ /* 0x001fca00078e0004 */
[----:B-----5:R1:W-:Y:S02]  /*4130*/  STG.E.U16 desc[UR4][R4.64], R9 ;  /* 0x0000000904007986 */ /* 0x0203e4000c101504 */
.L_x_7383:
[----:B------:R-:W-:-:S13]  /*4140*/  ISETP.GE.AND P0, PT, R23, R8, PT ;  /* 0x000000081700720c */ /* 0x000fda0003f06270 */
[----:B------:R-:W-:Y:S05]  /*4150*/  @P0 BRA `(.L_x_7385) ;  /* 0x0000000000300947 */ /* 0x000fea0003800000 */
[----:B01----:R-:W0:Y:S01]  /*4160*/  LDC.64 R4, c[0x0][0x218] ;  /* 0x00008600ff047b82 */ /* 0x003e220000000a00 */
[----:B------:R-:W-:Y:S02]  /*4170*/  IADD3 R3, R2, R23, RZ ;  /* 0x0000001702037210 */ /* 0x000fe40007ffe0ff */
[----:B------:R-:W-:-:S03]  /*4180*/  IADD3 R23, R23, 0x80, RZ ;  /* 0x0000008017177810 */ /* 0x000fc60007ffe0ff */
[----:B0-----:R-:W-:-:S05]  /*4190*/  IMAD.WIDE.U32 R4, R3, 0x2, R4 ;  /* 0x0000000203047825 */ /* 0x001fca00078e0004 */
[----:B------:R1:W-:Y:S02]  /*41a0*/  STG.E.U16 desc[UR4][R4.64], R10 ;  /* 0x0000000a04007986 */ /* 0x0003e4000c101504 */
.L_x_7384:
[----:B------:R-:W-:-:S13]  /*41b0*/  ISETP.GE.AND P0, PT, R23, R8, PT ;  /* 0x000000081700720c */ /* 0x000fda0003f06270 */
[----:B------:R-:W-:Y:S05]  /*41c0*/  @P0 BRA `(.L_x_7386) ;  /* 0x0000000000340947 */ /* 0x000fea0003800000 */
[----:B01----:R-:W0:Y:S01]  /*41d0*/  LDC.64 R4, c[0x0][0x218] ;  /* 0x00008600ff047b82 */ /* 0x003e220000000a00 */
[----:B------:R-:W-:Y:S01]  /*41e0*/  IMAD.IADD R3, R2, 0x1, R23 ;  /* 0x0000000102037824 */ /* 0x000fe200078e0217 */
[----:B------:R-:W-:-:S03]  /*41f0*/  IADD3 R23, R23, 0x80, RZ ;  /* 0x0000008017177810 */ /* 0x000fc60007ffe0ff */
[----:B0-----:R-:W-:-:S05]  /*4200*/  IMAD.WIDE.U32 R4, R3, 0x2, R4 ;  /* 0x0000000203047825 */ /* 0x001fca00078e0004 */
[----:B-----5:R2:W-:Y:S02]  /*4210*/  STG.E.U16 desc[UR4][R4.64], R11 ;  /* 0x0000000b04007986 */ /* 0x0205e4000c101504 */
.L_x_7385:
        /* <DEDUP_REMOVED lines=8> */
.L_x_7386:
[----:B------:R-:W-:Y:S05]  /*42a0*/  BSYNC B1 ;  /* 0x0000000000017941 */ /* 0x000fea0003800000 */
.L_x_7381:
[----:B------:R-:W-:-:S13]  /*42b0*/  ISETP.GE.AND P0, PT, R23, R8, PT ;  /* 0x000000081700720c */ /* 0x000fda0003f06270 */
[----:B012---:R-:W0:Y:S01]  /*42c0*/  @!P0 LDC.64 R4, c[0x0][0x218] ;  /* 0x00008600ff048b82 */ /* 0x007e220000000a00 */
[----:B------:R-:W-:Y:S01]  /*42d0*/  @!P0 IMAD.IADD R3, R2, 0x1, R23 ;  /* 0x0000000102038824 */ /* 0x000fe200078e0217 */
[----:B------:R-:W-:-:S03]  /*42e0*/  @!P0 IADD3 R23, R23, 0x80, RZ ;  /* 0x0000008017178810 */ /* 0x000fc60007ffe0ff */
[----:B0-----:R-:W-:-:S05]  /*42f0*/  @!P0 IMAD.WIDE.U32 R4, R3, 0x2, R4 ;  /* 0x0000000203048825 */ /* 0x001fca00078e0004 */
[----:B-----5:R3:W-:Y:S02]  /*4300*/  @!P0 STG.E.U16 desc[UR4][R4.64], R13 ;  /* 0x0000000d04008986 */ /* 0x0207e4000c101504 */
.L_x_7387:
[----:B------:R-:W-:Y:S05]  /*4310*/  BSYNC B0 ;  /* 0x0000000000007941 */ /* 0x000fea0003800000 */
.L_x_7380:
        /* <DEDUP_REMOVED lines=8> */
        .weak           $__internal_5_$__cuda_sm3x_div_rn_ftz_f32_slowpath
        .type           $__internal_5_$__cuda_sm3x_div_rn_ftz_f32_slowpath,@function
        .size           $__internal_5_$__cuda_sm3x_div_rn_ftz_f32_slowpath,(.L_x_19681 - $__internal_5_$__cuda_sm3x_div_rn_ftz_f32_slowpath)
$__internal_5_$__cuda_sm3x_div_rn_ftz_f32_slowpath:
        /* <DEDUP_REMOVED lines=32> */
.L_x_7390:
[----:B------:R-:W-:Y:S05]  /*45a0*/  BSYNC B1 ;  /* 0x0000000000017941 */ /* 0x000fea0003800000 */
.L_x_7389:
[----:B------:R-:W-:Y:S01]  /*45b0*/  IADD3 R3, R3, -0x7f, RZ ;  /* 0xffffff8103037810 */ /* 0x000fe20007ffe0ff */
[----:B------:R-:W-:Y:S01]  /*45c0*/  BSSY B1, `(.L_x_7395) ;  /* 0x000001b000017945 */ /* 0x000fe20003800000 */
[----:B------:R-:W-:-:S03]  /*45d0*/  IADD3 R6, R6, -0x7f, RZ ;  /* 0xffffff8106067810 */ /* 0x000fc60007ffe0ff */
[----:B------:R-:W-:-:S04]  /*45e0*/  IMAD R30, R3, -0x800000, R0 ;  /* 0xff800000031e7824 */ /* 0x000fc800078e0200 */
        /* <DEDUP_REMOVED lines=8> */
[----:B------:R-:W-:Y:S01]  /*4670*/  FFMA R0, R5, R29, R0 ;  /* 0x0000001d05007223 */ /* 0x000fe20000000000 */
[----:B------:R-:W-:-:S03]  /*4680*/  IADD3 R5, R6, -R3, RZ ;  /* 0x8000000306057210 */ /* 0x000fc60007ffe0ff */
[----:B------:R-:W-:-:S05]  /*4690*/  FFMA.FTZ R0, R7, R0, R29 ;  /* 0x0000000007007223 */ /* 0x000fca000001001d */
[----:B------:R-:W-:-:S04]  /*46a0*/  SHF.R.U32.HI R6, RZ, 0x17, R0 ;  /* 0x00000017ff067819 */ /* 0x000fc80000011600 */
[----:B------:R-:W-:-:S05]  /*46b0*/  LOP3.LUT R6, R6, 0xff, RZ, 0xc0, !PT ;  /* 0x000000ff06067812 */ /* 0x000fca00078ec0ff */
[----:B------:R-:W-:-:S05]  /*46c0*/  IMAD.IADD R3, R6, 0x1, R5 ;  /* 0x0000000106037824 */ /* 0x000fca00078e0205 */
[----:B------:R-:W-:-:S04]  /*46d0*/  IADD3 R6, R3, -0x1, RZ ;  /* 0xffffffff03067810 */ /* 0x000fc80007ffe0ff */
[----:B------:R-:W-:-:S13]  /*46e0*/  ISETP.GE.U32.AND P0, PT, R6, 0xfe, PT ;  /* 0x000000fe0600780c */ /* 0x000fda0003f06070 */
[----:B------:R-:W-:Y:S05]  /*46f0*/  @!P0 BRA `(.L_x_7396) ;  /* 0x0000000000188947 */ /* 0x000fea0003800000 */
[----:B------:R-:W-:-:S13]  /*4700*/  ISETP.GT.AND P0, PT, R3, 0xfe, PT ;  /* 0x000000fe0300780c */ /* 0x000fda0003f04270 */
[----:B------:R-:W-:Y:S02]  /*4710*/  @!P0 ISETP.GE.AND P1, PT, R3, 0x1, PT ;  /* 0x000000010300880c */ /* 0x000fe40003f26270 */
[----:B------:R-:W-:-:S04]  /*4720*/  LOP3.LUT R3, R0, 0x80000000, RZ, 0xc0, !PT ;  /* 0x8000000000037812 */ /* 0x000fc800078ec0ff */
[C---:B------:R-:W-:Y:S02]  /*4730*/  @!P0 SEL R0, R3.reuse, R0, !P1 ;  /* 0x0000000003008207 */ /* 0x040fe40004800000 */
[----:B------:R-:W-:Y:S01]  /*4740*/  @P0 LOP3.LUT R0, R3, 0x7f800000, RZ, 0xfc, !PT ;  /* 0x7f80000003000812 */ /* 0x000fe200078efcff */
[----:B------:R-:W-:Y:S06]  /*4750*/  BRA `(.L_x_7397) ;  /* 0x0000000000047947 */ /* 0x000fec0003800000 */
.L_x_7396:
[----:B------:R-:W-:-:S07]  /*4760*/  LEA R0, R5, R0, 0x17 ;  /* 0x0000000005007211 */ /* 0x000fce00078eb8ff */
.L_x_7397:
[----:B------:R-:W-:Y:S05]  /*4770*/  BSYNC B1 ;  /* 0x0000000000017941 */ /* 0x000fea0003800000 */
.L_x_7395:
[----:B------:R-:W-:Y:S05]  /*4780*/  BRA `(.L_x_7398) ;  /* 0x0000000000207947 */ /* 0x000fea0003800000 */
.L_x_7394:
[----:B------:R-:W-:-:S04]  /*4790*/  LOP3.LUT R29, R0, 0x80000000, R29, 0x48, !PT ;  /* 0x80000000001d7812 */ /* 0x000fc800078e481d */
[----:B------:R-:W-:Y:S01]  /*47a0*/  LOP3.LUT R0, R29, 0x7f800000, RZ, 0xfc, !PT ;  /* 0x7f8000001d007812 */ /* 0x000fe200078efcff */
[----:B------:R-:W-:Y:S06]  /*47b0*/  BRA `(.L_x_7398) ;  /* 0x0000000000147947 */ /* 0x000fec0003800000 */
.L_x_7393:
[----:B------:R-:W-:Y:S01]  /*47c0*/  LOP3.LUT R0, R0, 0x80000000, R29, 0x48, !PT ;  /* 0x8000000000007812 */ /* 0x000fe200078e481d */
[----:B------:R-:W-:Y:S06]  /*47d0*/  BRA `(.L_x_7398) ;  /* 0x00000000000c7947 */ /* 0x000fec0003800000 */
.L_x_7392:
[----:B------:R-:W0:Y:S01]  /*47e0*/  MUFU.RSQ R0, -QNAN ;  /* 0xffc0000000007908 */ /* 0x000e220000001400 */
[----:B------:R-:W-:Y:S05]  /*47f0*/  BRA `(.L_x_7398) ;  /* 0x0000000000047947 */ /* 0x000fea0003800000 */
.L_x_7391:
[----:B------:R-:W-:-:S07]  /*4800*/  FADD.FTZ R0, R29, R0 ;  /* 0x000000001d007221 */ /* 0x000fce0000010000 */
.L_x_7398:
[----:B------:R-:W-:Y:S05]  /*4810*/  BSYNC B0 ;  /* 0x0000000000007941 */ /* 0x000fea0003800000 */
.L_x_7388:
[----:B------:R-:W-:-:S06]  /*4820*/  HFMA2.MMA R5, -RZ, RZ, 0, 0 ;  /* 0x00000000ff057435 */ /* 0x000fcc00000001ff */
[----:B0-----:R-:W-:Y:S05]  /*4830*/  RET.REL.NODEC R4 `(_ZN2at6native29vectorized_elementwise_kernelILi4ENS0_13BinaryFunctorIN3c108BFloat16ES4_S4_ZZZNS0_17atan2_kernel_cudaERNS_18TensorIteratorBaseEENKUlvE_clEvENKUlvE2_clEvEUlS4_S4_E_EESt5arrayIPcLm3EEEEviT0_T1_) ;  /* 0xffffffb404f07950 */ /* 0x001fea0003c3ffff */
.L_x_7399:
        /* <DEDUP_REMOVED lines=12> */
.L_x_19681:


//--------------------- .text._ZN2at6native29vectorized_elementwise_kernelILi8ENS0_13BinaryFunctorIN3c108BFloat16ES4_S4_ZZZNS0_17atan2_kernel_cudaERNS_18TensorIteratorBaseEENKUlvE_clEvENKUlvE2_clEvEUlS4_S4_E_EESt5arrayIPcLm3EEEEviT0_T1_ --------------------------
	.section	.text._ZN2at6native29vectorized_elementwise_kernelILi8ENS0_13BinaryFunctorIN3c108BFloat16ES4_S4_ZZZNS0_17atan2_kernel_cudaERNS_18TensorIteratorBaseEENKUlvE_clEvENKUlvE2_clEvEUlS4_S4_E_EESt5arrayIPcLm3EEEEviT0_T1_,"ax",@progbits
	.align	128
        .global         _ZN2at6native29vectorized_elementwise_kernelILi8ENS0_13BinaryFunctorIN3c108BFloat16ES4_S4_ZZZNS0_17atan2_kernel_cudaERNS_18TensorIteratorBaseEENKUlvE_clEvENKUlvE2_clEvEUlS4_S4_E_EESt5arrayIPcLm3EEEEviT0_T1_
        .type           _ZN2at6native29vectorized_elementwise_kernelILi8ENS0_13BinaryFunctorIN3c108BFloat16ES4_S4_ZZZNS0_17atan2_kernel_cudaERNS_18TensorIteratorBaseEENKUlvE_clEvENKUlvE2_clEvEUlS4_S4_E_EESt5arrayIPcLm3EEEEviT0_T1_,@function
        .size           _ZN2at6native29vectorized_elementwise_kernelILi8ENS0_13BinaryFunctorIN3c108BFloat16ES4_S4_ZZZNS0_17atan2_kernel_cudaERNS_18TensorIteratorBaseEENKUlvE_clEvENKUlvE2_clEvEUlS4_S4_E_EESt5arrayIPcLm3EEEEviT0_T1_,(.L_x_19682 - _ZN2at6native29vectorized_elementwise_kernelILi8ENS0_13BinaryFunctorIN3c108BFloat16ES4_S4_ZZZNS0_17atan2_kernel_cudaERNS_18TensorIteratorBaseEENKUlvE_clEvENKUlvE2_clEvEUlS4_S4_E_EESt5arrayIPcLm3EEEEviT0_T1_)
        .other          _ZN2at6native29vectorized_elementwise_kernelILi8ENS0_13BinaryFunctorIN3c108BFloat16ES4_S4_ZZZNS0_17atan2_kernel_cudaERNS_18TensorIteratorBaseEENKUlvE_clEvENKUlvE2_clEvEUlS4_S4_E_EESt5arrayIPcLm3EEEEviT0_T1_,@"STO_CUDA_ENTRY STV_DEFAULT"
_ZN2at6native29vectorized_elementwise_kernelILi8ENS0_13BinaryFunctorIN3c108BFloat16ES4_S4_ZZZNS0_17atan2_kernel_cudaERNS_18TensorIteratorBaseEENKUlvE_clEvENKUlvE2_clEvEUlS4_S4_E_EESt5arrayIPcLm3EEEEviT0_T1_:
.text._ZN2at6native29vectorized_elementwise_kernelILi8ENS0_13BinaryFunctorIN3c108BFloat16ES4_S4_ZZZNS0_17atan2_kernel_cudaERNS_18TensorIteratorBaseEENKUlvE_clEvENKUlvE2_clEvEUlS4_S4_E_EESt5arrayIPcLm3EEEEviT0_T1_:
        /* <DEDUP_REMOVED lines=15> */
[----:B------:R-:W-:-:S05]  /*00f0*/  IMAD.WIDE.U32 R6, R16, 0x10, R6 ;  /* 0x0000001010067825 */ /* 0x000fca00078e0006 */
[----:B------:R-:W3:Y:S01]  /*0100*/  LDG.E.128 R12, desc[UR4][R6.64] ;  /* 0x00000004060c7981 */ /* 0x000ee2000c1e1d00 */
[----:B------:R-:W-:Y:S01]  /*0110*/  BSSY B2, `(.L_x_7401) ;  /* 0x0000014000027945 */ /* 0x000fe20003800000 */
[----:B--2---:R-:W-:-:S05]  /*0120*/  SHF.L.U32 R19, R8, 0x10, RZ ;  /* 0x0000001008137819 */ /* 0x004fca00000006ff */
[----:B------:R-:W-:Y:S01]  /*0130*/  FADD.FTZ R0, |R19|, -RZ ;  /* 0x800000ff13007221 */ /* 0x000fe20000010200 */
[----:B---3--:R-:W-:-:S04]  /*0140*/  IMAD.U32 R18, R12, 0x10000, RZ ;  /* 0x000100000c127824 */ /* 0x008fc800078e00ff */
[----:B------:R-:W-:Y:S01]  /*0150*/  FADD.FTZ R17, |R18|, -RZ ;  /* 0x800000ff12117221 */ /* 0x000fe20000010200 */
[----:B------:R-:W-:-:S04]  /*0160*/  FSETP.GT.FTZ.AND P2, PT, |R19|, |R18|, PT ;  /* 0x400000121300720b */ /* 0x000fc80003f54200 */
[----:B------:R-:W-:-:S04]  /*0170*/  FSEL R29, R0, R17, P2 ;  /* 0x00000011001d7208 */ /* 0x000fc80001000000 */
[----:B------:R-:W0:Y:S01]  /*0180*/  MUFU.RCP R20, R29 ;  /* 0x0000001d00147308 */ /* 0x000e220000001000 */
[----:B------:R-:W-:-:S07]  /*0190*/  FSEL R17, R17, R0, P2 ;  /* 0x0000000011117208 */ /* 0x000fce0001000000 */
[----:B------:R-:W1:Y:S01]  /*01a0*/  FCHK P0, R17, R29 ;  /* 0x0000001d11007302 */ /* 0x000e620000000000 */
[----:B0-----:R-:W-:-:S04]  /*01b0*/  FFMA R3, -R29, R20, 1 ;  /* 0x3f8000001d037423 */ /* 0x001fc80000000114 */
[----:B------:R-:W-:-:S04]  /*01c0*/  FFMA R20, R20, R3, R20 ;  /* 0x0000000314147223 */ /* 0x000fc80000000014 */
[----:B------:R-:W-:-:S04]  /*01d0*/  FFMA R3, R17, R20, RZ ;  /* 0x0000001411037223 */ /* 0x000fc800000000ff */
[----:B------:R-:W-:Y:S01]  /*01e0*/  FFMA R0, -R29, R3, R17 ;  /* 0x000000031d007223 */ /* 0x000fe20000000111 */
[----:B------:R-:W-:-:S03]  /*01f0*/  PRMT R21, R8, 0x7632, R21 ;  /* 0x0000763208157816 */ /* 0x000fc60000000015 */
[----:B------:R-:W-:Y:S01]  /*0200*/  FFMA R0, R20, R0, R3 ;  /* 0x0000000014007223 */ /* 0x000fe20000000003 */
[----:B------:R-:W-:Y:S01]  /*0210*/  PRMT R20, R12, 0x7632, R20 ;  /* 0x000076320c147816 */ /* 0x000fe20000000014 */
[----:B-1----:R-:W-:Y:S06]  /*0220*/  @!P0 BRA `(.L_x_7402) ;  /* 0x0000000000088947 */ /* 0x002fec0003800000 */
[----:B------:R-:W-:-:S07]  /*0230*/  MOV R4, 0x250 ;  /* 0x0000025000047802 */ /* 0x000fce0000000f00 */
[----:B------:R-:W-:Y:S05]  /*0240*/  CALL.REL.NOINC `($__internal_6_$__cuda_sm3x_div_rn_ftz_f32_slowpath) ;  /* 0x0000004000187944 */ /* 0x000fea0003c00000 */
.L_x_7402:
[----:B------:R-:W-:Y:S05]  /*0250*/  BSYNC B2 ;  /* 0x0000000000027941 */ /* 0x000fea0003800000 */
.L_x_7401:
        /* <DEDUP_REMOVED lines=18> */
.L_x_7404:
[----:B------:R-:W-:Y:S01]  /*0380*/  ISETP.GE.AND P0, PT, R18, RZ, PT ;  /* 0x000000ff1200720c */ /* 0x000fe20003f06270 */
[----:B------:R-:W-:-:S12]  /*0390*/  IMAD.MOV.U32 R3, RZ, RZ, 0x3fd774eb ;  /* 0x3fd774ebff037424 */ /* 0x000fd800078e00ff */
[----:B------:R-:W-:-:S04]  /*03a0*/  @P0 FFMA.FTZ R0, R3, 0.93318945169448852539, -R0 ;  /* 0x3f6ee58103000823 */ /* 0x000fc80000010800 */
[----:B------:R-:W-:-:S07]  /*03b0*/  @!P0 FFMA.FTZ R0, R3, 0.93318945169448852539, R0 ;  /* 0x3f6ee58103008823 */ /* 0x000fce0000010000 */
.L_x_7405:
[----:B------:R-:W-:Y:S05]  /*03c0*/  BSYNC B0 ;  /* 0x0000000000007941 */ /* 0x000fea0003800000 */
.L_x_7403:
        /* <DEDUP_REMOVED lines=28> */
[----:B------:R-:W-:Y:S05]  /*0590*/  CALL.REL.NOINC `($__internal_6_$__cuda_sm3x_div_rn_ftz_f32_slowpath) ;  /* 0x0000003c00447944 */ /* 0x000fea0003c00000 */
.L_x_7407:
[----:B------:R-:W-:Y:S05]  /*05a0*/  BSYNC B2 ;  /* 0x0000000000027941 */ /* 0x000fea0003800000 */
.L_x_7406:
        /* <DEDUP_REMOVED lines=18> */
.L_x_7409:
[----:B------:R-:W-:Y:S02]  /*06d0*/  ISETP.GE.AND P0, PT, R20, RZ, PT ;  /* 0x000000ff1400720c */ /* 0x000fe40003f06270 */
[----:B------:R-:W-:-:S11]  /*06e0*/  MOV R3, 0x3fd774eb ;  /* 0x3fd774eb00037802 */ /* 0x000fd60000000f00 */
[----:B------:R-:W-:-:S04]  /*06f0*/  @P0 FFMA.FTZ R0, R3, 0.93318945169448852539, -R0 ;  /* 0x3f6ee58103000823 */ /* 0x000fc80000010800 */
[----:B------:R-:W-:-:S07]  /*0700*/  @!P0 FFMA.FTZ R0, R3, 0.93318945169448852539, R0 ;  /* 0x3f6ee58103008823 */ /* 0x000fce0000010000 */
.L_x_7410:
[----:B------:R-:W-:Y:S05]  /*0710*/  BSYNC B0 ;  /* 0x0000000000007941 */ /* 0x000fea0003800000 */
.L_x_7408:
        /* <DEDUP_REMOVED lines=27> */
[----:B------:R-:W-:Y:S05]  /*08d0*/  CALL.REL.NOINC `($__internal_6_$__cuda_sm3x_div_rn_ftz_f32_slowpath) ;  /* 0x0000003800747944 */ /* 0x000fea0003c00000 */
.L_x_7412:
[----:B------:R-:W-:Y:S05]  /*08e0*/  BSYNC B2 ;  /* 0x0000000000027941 */ /* 0x000fea0003800000 */
.L_x_7411:
        /* <DEDUP_REMOVED lines=20> */
.L_x_7414:
[----:B------:R-:W-:Y:S02]  /*0a30*/  ISETP.GE.AND P0, PT, R19, RZ, PT ;  /* 0x000000ff1300720c */ /* 0x000fe40003f06270 */
[----:B------:R-:W-:-:S11]  /*0a40*/  MOV R3, 0x3fd774eb ;  /* 0x3fd774eb00037802 */ /* 0x000fd60000000f00 */
[----:B------:R-:W-:-:S04]  /*0a50*/  @P0 FFMA.FTZ R0, R3, 0.93318945169448852539, -R0 ;  /* 0x3f6ee58103000823 */ /* 0x000fc80000010800 */
[----:B------:R-:W-:-:S07]  /*0a60*/  @!P0 FFMA.FTZ R0, R3, 0.93318945169448852539, R0 ;  /* 0x3f6ee58103008823 */ /* 0x000fce0000010000 */
.L_x_7415:
[----:B------:R-:W-:Y:S05]  /*0a70*/  BSYNC B0 ;  /* 0x0000000000007941 */ /* 0x000fea0003800000 */
.L_x_7413:
        /* <DEDUP_REMOVED lines=29> */
.L_x_7417:
[----:B------:R-:W-:Y:S05]  /*0c50*/  BSYNC B2 ;  /* 0x0000000000027941 */ /* 0x000fea0003800000 */
.L_x_7416:
        /* <DEDUP_REMOVED lines=18> */
.L_x_7419:
[----:B------:R-:W-:Y:S02]  /*0d80*/  ISETP.GE.AND P0, PT, R9, RZ, PT ;  /* 0x000000ff0900720c */ /* 0x000fe40003f06270 */
[----:B------:R-:W-:-:S11]  /*0d90*/  MOV R3, 0x3fd774eb ;  /* 0x3fd774eb00037802 */ /* 0x000fd60000000f00 */
[----:B------:R-:W-:-:S04]  /*0da0*/  @P0 FFMA.FTZ R0, R3, 0.93318945169448852539, -R0 ;  /* 0x3f6ee58103000823 */ /* 0x000fc80000010800 */
[----:B------:R-:W-:-:S07]  /*0db0*/  @!P0 FFMA.FTZ R0, R3, 0.93318945169448852539, R0 ;  /* 0x3f6ee58103008823 */ /* 0x000fce0000010000 */
.L_x_7420:
[----:B------:R-:W-:Y:S05]  /*0dc0*/  BSYNC B0 ;  /* 0x0000000000007941 */ /* 0x000fea0003800000 */
.L_x_7418:
        /* <DEDUP_REMOVED lines=28> */
.L_x_7422:
[----:B------:R-:W-:Y:S05]  /*0f90*/  BSYNC B2 ;  /* 0x0000000000027941 */ /* 0x000fea0003800000 */
.L_x_7421:
        /* <DEDUP_REMOVED lines=20> */
.L_x_7424:
[----:B------:R-:W-:Y:S01]  /*10e0*/  ISETP.GE.AND P0, PT, R22, RZ, PT ;  /* 0x000000ff1600720c */ /* 0x000fe20003f06270 */
[----:B------:R-:W-:-:S12]  /*10f0*/  HFMA2.MMA R3, -RZ, RZ, 1.9599609375, 20144 ;  /* 0x3fd774ebff037435 */ /* 0x000fd800000001ff */
[----:B------:R-:W-:-:S04]  /*1100*/  @P0 FFMA.FTZ R0, R3, 0.93318945169448852539, -R0 ;  /* 0x3f6ee58103000823 */ /* 0x000fc80000010800 */
[----:B------:R-:W-:-:S07]  /*1110*/  @!P0 FFMA.FTZ R0, R3, 0.93318945169448852539, R0 ;  /* 0x3f6ee58103008823 */ /* 0x000fce0000010000 */
.L_x_7425:
[----:B------:R-:W-:Y:S05]  /*1120*/  BSYNC B0 ;  /* 0x0000000000007941 */ /* 0x000fea0003800000 */
.L_x_7423:
        /* <DEDUP_REMOVED lines=28> */
[----:B------:R-:W-:Y:S05]  /*12f0*/  CALL.REL.NOINC `($__internal_6_$__cuda_sm3x_div_rn_ftz_f32_slowpath) ;  /* 0x0000002c00ec7944 */ /* 0x000fea0003c00000 */
.L_x_7427:
[----:B------:R-:W-:Y:S05]  /*1300*/  BSYNC B2 ;  /* 0x0000000000027941 */ /* 0x000fea0003800000 */
.L_x_7426:
        /* <DEDUP_REMOVED lines=18> */
.L_x_7429:
[----:B------:R-:W-:Y:S01]  /*1430*/  ISETP.GE.AND P0, PT, R9, RZ, PT ;  /* 0x000000ff0900720c */ /* 0x000fe20003f06270 */
[----:B------:R-:W-:-:S12]  /*1440*/  IMAD.MOV.U32 R3, RZ, RZ, 0x3fd774eb ;  /* 0x3fd774ebff037424 */ /* 0x000fd800078e00ff */
[----:B------:R-:W-:-:S04]  /*1450*/  @P0 FFMA.FTZ R0, R3, 0.93318945169448852539, -R0 ;  /* 0x3f6ee58103000823 */ /* 0x000fc80000010800 */
[----:B------:R-:W-:-:S07]  /*1460*/  @!P0 FFMA.FTZ R0, R3, 0.93318945169448852539, R0 ;  /* 0x3f6ee58103008823 */ /* 0x000fce0000010000 */
.L_x_7430:
[----:B------:R-:W-:Y:S05]  /*1470*/  BSYNC B0 ;  /* 0x0000000000007941 */ /* 0x000fea0003800000 */
.L_x_7428:
        /* <DEDUP_REMOVED lines=28> */
.L_x_7432:
[----:B------:R-:W-:Y:S05]  /*1640*/  BSYNC B2 ;  /* 0x0000000000027941 */ /* 0x000fea0003800000 */
.L_x_7431:
        /* <DEDUP_REMOVED lines=20> */
.L_x_7434:
[----:B------:R-:W-:Y:S01]  /*1790*/  ISETP.GE.AND P0, PT, R22, RZ, PT ;  /* 0x000000ff1600720c */ /* 0x000fe20003f06270 */
[----:B------:R-:W-:-:S12]  /*17a0*/  IMAD.MOV.U32 R3, RZ, RZ, 0x3fd774eb ;  /* 0x3fd774ebff037424 */ /* 0x000fd800078e00ff */
[----:B------:R-:W-:-:S04]  /*17b0*/  @P0 FFMA.FTZ R0, R3, 0.93318945169448852539, -R0 ;  /* 0x3f6ee58103000823 */ /* 0x000fc80000010800 */
[----:B------:R-:W-:-:S07]  /*17c0*/  @!P0 FFMA.FTZ R0, R3, 0.93318945169448852539, R0 ;  /* 0x3f6ee58103008823 */ /* 0x000fce0000010000 */
.L_x_7435:
[----:B------:R-:W-:Y:S05]  /*17d0*/  BSYNC B0 ;  /* 0x0000000000007941 */ /* 0x000fea0003800000 */
.L_x_7433:
[----:B------:R-:W-:Y:S01]  /*17e0*/  SHF.L.U32 R10, R10, 0x10, RZ ;  /* 0x000000100a0a7819 */ /* 0x000fe200000006ff */
[----:B------:R-:W-:Y:S01]  /*17f0*/  IMAD.MOV.U32 R5, RZ, RZ, 0x4016cbe4 ;  /* 0x4016cbe4ff057424 */ /* 0x000fe200078e00ff */
[----:B------:R-:W-:Y:S01]  /*1800*/  SHF.L.U32 R11, R11, 0x10, RZ ;  /* 0x000000100b0b7819 */ /* 0x000fe200000006ff */
[----:B------:R-:W-:Y:S01]  /*1810*/  FADD.FTZ R15, |R23|, |R22| ;  /* 0x40000016170f7221 */ /* 0x000fe20000010200 */
[----:B------:R-:W-:Y:S01]  /*1820*/  FSETP.NEU.FTZ.AND P0, PT, |R22|, |R23|, PT ;  /* 0x400000171600720b */ /* 0x000fe20003f1d200 */
[----:B------:R-:W-:Y:S01]  /*1830*/  FADD.FTZ R17, |R10|, -RZ ;  /* 0x800000ff0a117221 */ /* 0x000fe20000010200 */
[C---:B------:R-:W-:Y:S01]  /*1840*/  FSETP.GT.FTZ.AND P2, PT, |R11|.reuse, |R10|, PT ;  /* 0x4000000a0b00720b */ /* 0x040fe20003f54200 */
[----:B------:R-:W-:Y:S01]  /*1850*/  FADD.FTZ R4, |R11|, -RZ ;  /* 0x800000ff0b047221 */ /* 0x000fe20000010200 */
[----:B------:R-:W-:Y:S01]  /*1860*/  FSETP.NEU.FTZ.AND P1, PT, R29, RZ, PT ;  /* 0x000000ff1d00720b */ /* 0x000fe20003f3d000 */
[----:B------:R-:W-:Y:S01]  /*1870*/  BSSY B2, `(.L_x_7436) ;  /* 0x0000014000027945 */ /* 0x000fe20003800000 */
[----:B------:R-:W-:-:S02]  /*1880*/  ISETP.GE.AND P3, PT, R22, RZ, PT ;  /* 0x000000ff1600720c */ /* 0x000fc40003f66270 */
[----:B------:R-:W-:Y:S02]  /*1890*/  FSEL R13, R4, R17, P2 ;  /* 0x00000011040d7208 */ /* 0x000fe40001000000 */
        /* <DEDUP_REMOVED lines=17> */
.L_x_7437:
[----:B------:R-:W-:Y:S05]  /*19b0*/  BSYNC B2 ;  /* 0x0000000000027941 */ /* 0x000fea0003800000 */
.L_x_7436:
        /* <DEDUP_REMOVED lines=18> */
.L_x_7439:
[----:B------:R-:W-:Y:S02]  /*1ae0*/  ISETP.GE.AND P0, PT, R10, RZ, PT ;  /* 0x000000ff0a00720c */ /* 0x000fe40003f06270 */
[----:B------:R-:W-:-:S11]  /*1af0*/  MOV R3, 0x3fd774eb ;  /* 0x3fd774eb00037802 */ /* 0x000fd60000000f00 */
[----:B------:R-:W-:-:S04]  /*1b00*/  @P0 FFMA.FTZ R0, R3, 0.93318945169448852539, -R0 ;  /* 0x3f6ee58103000823 */ /* 0x000fc80000010800 */
[----:B------:R-:W-:-:S07]  /*1b10*/  @!P0 FFMA.FTZ R0, R3, 0.93318945169448852539, R0 ;  /* 0x3f6ee58103008823 */ /* 0x000fce0000010000 */
.L_x_7440:
[----:B------:R-:W-:Y:S05]  /*1b20*/  BSYNC B0 ;  /* 0x0000000000007941 */ /* 0x000fea0003800000 */
.L_x_7438:
[----:B------:R-:W0:Y:S01]  /*1b30*/  LDC.64 R4, c[0x0][0x218] ;  /* 0x00008600ff047b82 */ /* 0x000e220000000a00 */
[C---:B------:R-:W-:Y:S02]  /*1b40*/  FSETP.NEU.FTZ.AND P0, PT, |R10|.reuse, |R11|, PT ;  /* 0x4000000b0a00720b */ /* 0x040fe40003f1d200 */
        /* <DEDUP_REMOVED lines=15> */
[----:B------:R-:W-:Y:S01]  /*1c40*/  STG.E.128 desc[UR4][R2.64], R12 ;  /* 0x0000000c02007986 */ /* 0x000fe2000c101d04 */
[----:B------:R-:W-:Y:S05]  /*1c50*/  EXIT ;  /* 0x000000000000794d */ /* 0x000fea0003800000 */
.L_x_7400:
[----:B------:R-:W0:Y:S01]  /*1c60*/  S2R R17, SR_TID.X ;  /* 0x0000000000117919 */ /* 0x000e220000002100 */
        /* <DEDUP_REMOVED lines=13> */
[----:B------:R3:W5:Y:S01]  /*1d40*/  @!P0 LDG.E.U16 R0, desc[UR4][R12.64] ;  /* 0x000000040c008981 */ /* 0x000762000c1e1500 */
[----:B-1----:R-:W-:Y:S01]  /*1d50*/  @!P0 IMAD.WIDE.U32 R32, R3, 0x2, R32 ;  /* 0x0000000203208825 */ /* 0x002fe200078e0020 */
[----:B------:R-:W-:-:S05]  /*1d60*/  PRMT R3, RZ, 0x7610, R3 ;  /* 0x00007610ff037816 */ /* 0x000fca0000000003 */
[----:B------:R-:W-:Y:S01]  /*1d70*/  @!P4 IADD3 R5, R2, R17, RZ ;  /* 0x000000110205c210 */ /* 0x000fe20007ffe0ff */
[----:B------:R-:W1:Y:S01]  /*1d80*/  @!P4 LDC.64 R18, c[0x0][0x220] ;  /* 0x00008800ff12cb82 */ /* 0x000e620000000a00 */
[----:B------:R-:W-:Y:S01]  /*1d90*/  @!P4 IADD3 R17, R17, 0x80, RZ ;  /* 0x000000801111c810 */ /* 0x000fe20007ffe0ff */
[----:B------:R4:W5:Y:S03]  /*1da0*/  @!P0 LDG.E.U16 R3, desc[UR4][R32.64] ;  /* 0x0000000420038981 */ /* 0x000966000c1e1500 */
[----:B------:R-:W-:-:S03]  /*1db0*/  ISETP.GE.AND P5, PT, R17, R26, PT ;  /* 0x0000001a1100720c */ /* 0x000fc60003fa6270 */
[----:B------:R-:W3:Y:S10]  /*1dc0*/  @!P4 LDC.64 R8, c[0x0][0x228] ;  /* 0x00008a00ff08cb82 */ /* 0x000ef40000000a00 */
[----:B------:R-:W-:Y:S01]  /*1dd0*/  @!P5 IMAD.IADD R21, R2, 0x1, R17 ;  /* 0x000000010215d824 */ /* 0x000fe200078e0211 */
[----:B------:R-:W-:Y:S01]  /*1de0*/  @!P5 IADD3 R17, R17, 0x80, RZ ;  /* 0x000000801111d810 */ /* 0x000fe20007ffe0ff */
[----:B--2---:R-:W-:Y:S01]  /*1df0*/  @!P3 IMAD.WIDE.U32 R22, R25, 0x2, R6 ;  /* 0x000000021916b825 */ /* 0x004fe200078e0006 */
[----:B------:R-:W2:Y:S02]  /*1e00*/  @!P5 LDC.64 R10, c[0x0][0x220] ;  /* 0x00008800ff0adb82 */ /* 0x000ea40000000a00 */
[----:B------:R-:W-:Y:S01]  /*1e10*/  ISETP.GE.AND P1, PT, R17, R26, PT ;  /* 0x0000001a1100720c */ /* 0x000fe20003f26270 */
[----:B-1----:R-:W-:-:S05]  /*1e20*/  @!P4 IMAD.WIDE.U32 R18, R5, 0x2, R18 ;  /* 0x000000020512c825 */ /* 0x002fca00078e0012 */
[----:B------:R-:W1:Y:S07]  /*1e30*/  @!P5 LDC.64 R6, c[0x0][0x228] ;  /* 0x00008a00ff06db82 */ /* 0x000e6e0000000a00 */
[----:B------:R-:W-:Y:S01]  /*1e40*/  @!P1 IADD3 R15, R2, R17, RZ ;  /* 0x00000011020f9210 */ /* 0x000fe20007ffe0ff */
[----:B------:R-:W1:Y:S01]  /*1e50*/  @!P1 LDC.64 R34, c[0x0][0x220] ;  /* 0x00008800ff229b82 */ /* 0x000e620000000a00 */
[----:B------:R-:W-:-:S04]  /*1e60*/  @!P1 IADD3 R17, R17, 0x80, RZ ;  /* 0x0000008011119810 */ /* 0x000fc80007ffe0ff */
[-C--:B------:R-:W-:Y:S01]  /*1e70*/  ISETP.GE.AND P2, PT, R17, R26.reuse, PT ;  /* 0x0000001a1100720c */ /* 0x080fe20003f46270 */
[----:B---3--:R-:W-:Y:S02]  /*1e80*/  @!P4 IMAD.WIDE.U32 R8, R5, 0x2, R8 ;  /* 0x000000020508c825 */ /* 0x008fe400078e0008 */
[----:B------:R-:W3:Y:S10]  /*1e90*/  @!P1 LDC.64 R12, c[0x0][0x228] ;  /* 0x00008a00ff0c9b82 */ /* 0x000ef40000000a00 */
[----:B----4-:R-:W-:Y:S01]  /*1ea0*/  @!P2 IMAD.IADD R33, R2, 0x1, R17 ;  /* 0x000000010221a824 */ /* 0x010fe200078e0211 */
[----:B------:R-:W-:Y:S01]  /*1eb0*/  @!P2 IADD3 R17, R17, 0x80, RZ ;  /* 0x000000801111a810 */ /* 0x000fe20007ffe0ff */
[----:B------:R-:W4:Y:S03]  /*1ec0*/  @!P2 LDC.64 R4, c[0x0][0x220] ;  /* 0x00008800ff04ab82 */ /* 0x000f260000000a00 */
[----:B------:R-:W-:Y:S01]  /*1ed0*/  ISETP.GE.AND P6, PT, R17, R26, PT ;  /* 0x0000001a1100720c */ /* 0x000fe20003fc6270 */
[----:B0-----:R-:W-:Y:S01]  /*1ee0*/  @!P3 IMAD.WIDE.U32 R30, R25, 0x2, R30 ;  /* 0x00000002191eb825 */ /* 0x001fe200078e001e */
[----:B------:R-:W-:-:S02]  /*1ef0*/  PRMT R28, RZ, 0x7610, R28 ;  /* 0x00007610ff1c7816 */ /* 0x000fc4000000001c */
[----:B------:R-:W-:-:S04]  /*1f00*/  PRMT R27, RZ, 0x7610, R27 ;  /* 0x00007610ff1b7816 */ /* 0x000fc8000000001b */
[----:B------:R-:W5:Y:S04]  /*1f10*/  @!P3 LDG.E.U16 R28, desc[UR4][R22.64] ;  /* 0x00000004161cb981 */ /* 0x000f68000c1e1500 */
[----:B------:R0:W5:Y:S01]  /*1f20*/  @!P3 LDG.E.U16 R27, desc[UR4][R30.64] ;  /* 0x000000041e1bb981 */ /* 0x000162000c1e1500 */
[----:B------:R-:W-:Y:S02]  /*1f30*/  @!P6 IADD3 R29, R2, R17, RZ ;  /* 0x00000011021de210 */ /* 0x000fe40007ffe0ff */
[----:B------:R-:W-:-:S04]  /*1f40*/  @!P6 IADD3 R17, R17, 0x80, RZ ;  /* 0x000000801111e810 */ /* 0x000fc80007ffe0ff */
[----:B------:R-:W-:Y:S01]  /*1f50*/  ISETP.GE.AND P3, PT, R17, R26, PT ;  /* 0x0000001a1100720c */ /* 0x000fe20003f66270 */
[C---:B--2---:R-:W-:Y:S01]  /*1f60*/  @!P5 IMAD.WIDE.U32 R10, R21.reuse, 0x2, R10 ;  /* 0x00000002150ad825 */ /* 0x044fe200078e000a */
[----:B------:R-:W-:Y:S01]  /*1f70*/  PRMT R24, RZ, 0x7610, R24 ;  /* 0x00007610ff187816 */ /* 0x000fe20000000018 */
[----:B0-----:R-:W0:Y:S01]  /*1f80*/  @!P2 LDC.64 R30, c[0x0][0x228] ;  /* 0x00008a00ff1eab82 */ /* 0x001e220000000a00 */
[----:B------:R-:W-:Y:S01]  /*1f90*/  PRMT R23, RZ, 0x7610, R23 ;  /* 0x00007610ff177816 */ /* 0x000fe20000000017 */
[----:B-1----:R-:W-:Y:S01]  /*1fa0*/  @!P5 IMAD.WIDE.U32 R6, R21, 0x2, R6 ;  /* 0x000000021506d825 */ /* 0x002fe200078e0006 */
[----:B------:R-:W-:Y:S02]  /*1fb0*/  PRMT R22, RZ, 0x7610, R22 ;  /* 0x00007610ff167816 */ /* 0x000fe40000000016 */
[----:B------:R1:W5:Y:S01]  /*1fc0*/  @!P4 LDG.E.U16 R24, desc[UR4][R8.64] ;  /* 0x000000040818c981 */ /* 0x000362000c1e1500 */
[----:B------:R-:W-:-:S03]  /*1fd0*/  @!P1 IMAD.WIDE.U32 R34, R15, 0x2, R34 ;  /* 0x000000020f229825 */ /* 0x000fc600078e0022 */
[----:B------:R2:W5:Y:S01]  /*1fe0*/  @!P5 LDG.E.U16 R23, desc[UR4][R10.64] ;  /* 0x000000040a17d981 */ /* 0x000562000c1e1500 */
[----:B---3--:R-:W-:-:S03]  /*1ff0*/  @!P1 IMAD.WIDE.U32 R12, R15, 0x2, R12 ;  /* 0x000000020f0c9825 */ /* 0x008fc600078e000c */
[----:B------:R3:W5:Y:S01]  /*2000*/  @!P5 LDG.E.U16 R22, desc[UR4][R6.64] ;  /* 0x000000040616d981 */ /* 0x000762000c1e1500 */
[----:B----4-:R-:W-:Y:S01]  /*2010*/  @!P2 IMAD.WIDE.U32 R14, R33, 0x2, R4 ;  /* 0x00000002210ea825 */ /* 0x010fe200078e0004 */
[----:B-1----:R-:W1:Y:S08]  /*2020*/  @!P3 LDC.64 R8, c[0x0][0x220] ;  /* 0x00008800ff08bb82 */ /* 0x002e700000000a00 */
[----:B--2---:R-:W2:Y:S08]  /*2030*/  @!P6 LDC.64 R10, c[0x0][0x220] ;  /* 0x00008800ff0aeb82 */ /* 0x004eb00000000a00 */
[----:B------:R-:W4:Y:S08]  /*2040*/  @!P6 LDC.64 R4, c[0x0][0x228] ;  /* 0x00008a00ff04eb82 */ /* 0x000f300000000a00 */
[----:B---3--:R-:W3:Y:S01]  /*2050*/  @!P3 LDC.64 R6, c[0x0][0x228] ;  /* 0x00008a00ff06bb82 */ /* 0x008ee20000000a00 */
[----:B------:R-:W-:-:S02]  /*2060*/  PRMT R25, RZ, 0x7610, R25 ;  /* 0x00007610ff197816 */ /* 0x000fc40000000019 */
[----:B------:R-:W-:-:S04]  /*2070*/  PRMT R20, RZ, 0x7610, R20 ;  /* 0x00007610ff147816 */ /* 0x000fc80000000014 */
[----:B------:R0:W5:Y:S01]  /*2080*/  @!P4 LDG.E.U16 R25, desc[UR4][R18.64] ;  /* 0x000000041219c981 */ /* 0x000162000c1e1500 */
[----:B------:R-:W-:Y:S01]  /*2090*/  @!P3 IMAD.IADD R17, R2, 0x1, R17 ;  /* 0x000000010211b824 */ /* 0x000fe200078e0211 */
[----:B------:R-:W-:Y:S02]  /*20a0*/  PRMT R21, RZ, 0x7610, R21 ;  /* 0x00007610ff157816 */ /* 0x000fe40000000015 */
[----:B------:R2:W5:Y:S01]  /*20b0*/  @!P1 LDG.E.U16 R20, desc[UR4][R12.64] ;  /* 0x000000040c149981 */ /* 0x000562000c1e1500 */
[----:B0-----:R-:W-:Y:S01]  /*20c0*/  PRMT R19, RZ, 0x7610, R19 ;  /* 0x00007610ff137816 */ /* 0x001fe20000000013 */
[----:B------:R-:W-:Y:S01]  /*20d0*/  @!P2 IMAD.WIDE.U32 R30, R33, 0x2, R30 ;  /* 0x00000002211ea825 */ /* 0x000fe200078e001e */
[----:B------:R-:W-:Y:S01]  /*20e0*/  PRMT R18, RZ, 0x7610, R18 ;  /* 0x00007610ff127816 */ /* 0x000fe20000000012 */
[----:B------:R-:W5:Y:S01]  /*20f0*/  @!P1 LDG.E.U16 R21, desc[UR4][R34.64] ;  /* 0x0000000422159981 */ /* 0x000f62000c1e1500 */
[----:B------:R-:W-:Y:S01]  /*2100*/  PRMT R16, RZ, 0x7610, R16 ;  /* 0x00007610ff107816 */ /* 0x000fe20000000010 */
[C---:B--2---:R-:W-:Y:S01]  /*2110*/  @!P6 IMAD.WIDE.U32 R10, R29.reuse, 0x2, R10 ;  /* 0x000000021d0ae825 */ /* 0x044fe200078e000a */
[----:B------:R-:W-:Y:S01]  /*2120*/  PRMT R13, RZ, 0x7610, R13 ;  /* 0x00007610ff0d7816 */ /* 0x000fe2000000000d */
[----:B------:R0:W5:Y:S02]  /*2130*/  @!P2 LDG.E.U16 R19, desc[UR4][R14.64] ;  /* 0x000000040e13a981 */ /* 0x000164000c1e1500 */
[----:B----4-:R-:W-:-:S02]  /*2140*/  @!P6 IMAD.WIDE.U32 R4, R29, 0x2, R4 ;  /* 0x000000021d04e825 */ /* 0x010fc400078e0004 */
[----:B------:R2:W5:Y:S02]  /*2150*/  @!P2 LDG.E.U16 R18, desc[UR4][R30.64] ;  /* 0x000000041e12a981 */ /* 0x000564000c1e1500 */
[C---:B-1----:R-:W-:Y:S02]  /*2160*/  @!P3 IMAD.WIDE.U32 R8, R17.reuse, 0x2, R8 ;  /* 0x000000021108b825 */ /* 0x042fe400078e0008 */
[----:B------:R2:W5:Y:S01]  /*2170*/  @!P6 LDG.E.U16 R16, desc[UR4][R10.64] ;  /* 0x000000040a10e981 */ /* 0x000562000c1e1500 */
[----:B0-----:R-:W-:Y:S01]  /*2180*/  PRMT R15, RZ, 0x7610, R15 ;  /* 0x00007610ff0f7816 */ /* 0x001fe2000000000f */
[----:B---3--:R-:W-:Y:S01]  /*2190*/  @!P3 IMAD.WIDE.U32 R6, R17, 0x2, R6 ;  /* 0x000000021106b825 */ /* 0x008fe200078e0006 */
[----:B------:R-:W-:-:S04]  /*21a0*/  PRMT R14, RZ, 0x7610, R14 ;  /* 0x00007610ff0e7816 */ /* 0x000fc8000000000e */
[----:B------:R2:W5:Y:S04]  /*21b0*/  @!P6 LDG.E.U16 R15, desc[UR4][R4.64] ;  /* 0x00000004040fe981 */ /* 0x000568000c1e1500 */
[----:B------:R2:W5:Y:S04]  /*21c0*/  @!P3 LDG.E.U16 R14, desc[UR4][R8.64] ;  /* 0x00000004080eb981 */ /* 0x000568000c1e1500 */
[----:B------:R2:W5:Y:S01]  /*21d0*/  @!P3 LDG.E.U16 R13, desc[UR4][R6.64] ;  /* 0x00000004060db981 */ /* 0x000562000c1e1500 */
[----:B------:R-:W-:Y:S04]  /*21e0*/  BSSY B2, `(.L_x_7441) ;  /* 0x0000037000027945 */ /* 0x000fe80003800000 */
[----:B------:R-:W-:Y:S05]  /*21f0*/  @P0 BRA `(.L_x_7442) ;  /* 0x0000000000d40947 */ /* 0x000fea0003800000 */
[----:B--2--5:R-:W-:Y:S01]  /*2200*/  SHF.L.U32 R9, R3, 0x10, RZ ;  /* 0x0000001003097819 */ /* 0x024fe200000006ff */
        /* <DEDUP_REMOVED lines=17> */
.L_x_7444:
[----:B------:R-:W-:Y:S05]  /*2320*/  BSYNC B3 ;  /* 0x0000000000037941 */ /* 0x000fea0003800000 */
.L_x_7443:
        /* <DEDUP_REMOVED lines=18> */
.L_x_7446:
[----:B------:R-:W-:Y:S02]  /*2450*/  ISETP.GE.AND P0, PT, R9, RZ, PT ;  /* 0x000000ff0900720c */ /* 0x000fe40003f06270 */
[----:B------:R-:W-:-:S11]  /*2460*/  MOV R3, 0x3fd774eb ;  /* 0x3fd774eb00037802 */ /* 0x000fd60000000f00 */
[----:B------:R-:W-:-:S04]  /*2470*/  @P0 FFMA.FTZ R0, R3, 0.93318945169448852539, -R0 ;  /* 0x3f6ee58103000823 */ /* 0x000fc80000010800 */
[----:B------:R-:W-:-:S07]  /*2480*/  @!P0 FFMA.FTZ R0, R3, 0.93318945169448852539, R0 ;  /* 0x3f6ee58103008823 */ /* 0x000fce0000010000 */
.L_x_7447:
[----:B------:R-:W-:Y:S05]  /*2490*/  BSYNC B0 ;  /* 0x0000000000007941 */ /* 0x000fea0003800000 */
.L_x_7445:
        /* <DEDUP_REMOVED lines=11> */
.L_x_7442:
[----:B------:R-:W-:Y:S05]  /*2550*/  BSYNC B2 ;  /* 0x0000000000027941 */ /* 0x000fea0003800000 */
.L_x_7441:
[----:B--2---:R-:W0:Y:S01]  /*2560*/  S2R R11, SR_TID.X ;  /* 0x00000000000b7919 */ /* 0x004e220000002100 */
        /* <DEDUP_REMOVED lines=22> */
.L_x_7451:
[----:B------:R-:W-:Y:S05]  /*26d0*/  BSYNC B3 ;  /* 0x0000000000037941 */ /* 0x000fea0003800000 */
.L_x_7450:
        /* <DEDUP_REMOVED lines=18> */
.L_x_7453:
[----:B------:R-:W-:Y:S01]  /*2800*/  ISETP.GE.AND P0, PT, R27, RZ, PT ;  /* 0x000000ff1b00720c */ /* 0x000fe20003f06270 */
[----:B------:R-:W-:-:S12]  /*2810*/  IMAD.MOV.U32 R3, RZ, RZ, 0x3fd774eb ;  /* 0x3fd774ebff037424 */ /* 0x000fd800078e00ff */
[----:B------:R-:W-:-:S04]  /*2820*/  @P0 FFMA.FTZ R0, R3, 0.93318945169448852539, -R0 ;  /* 0x3f6ee58103000823 */ /* 0x000fc80000010800 */
[----:B------:R-:W-:-:S07]  /*2830*/  @!P0 FFMA.FTZ R0, R3, 0.93318945169448852539, R0 ;  /* 0x3f6ee58103008823 */ /* 0x000fce0000010000 */
.L_x_7454:
[----:B------:R-:W-:Y:S05]  /*2840*/  BSYNC B0 ;  /* 0x0000000000007941 */ /* 0x000fea0003800000 */
.L_x_7452:
        /* <DEDUP_REMOVED lines=11> */
.L_x_7449:
[----:B------:R-:W-:Y:S05]  /*2900*/  BSYNC B2 ;  /* 0x0000000000027941 */ /* 0x000fea0003800000 */
.L_x_7448:
[----:B-----5:R-:W-:Y:S01]  /*2910*/  IADD3 R3, R11, 0x100, RZ ;  /* 0x000001000b037810 */ /* 0x020fe20007ffe0ff */
        /* <DEDUP_REMOVED lines=21> */
.L_x_7458:
[----:B------:R-:W-:Y:S05]  /*2a70*/  BSYNC B3 ;  /* 0x0000000000037941 */ /* 0x000fea0003800000 */
.L_x_7457:
        /* <DEDUP_REMOVED lines=18> */
.L_x_7460:
[----:B------:R-:W-:Y:S02]  /*2ba0*/  ISETP.GE.AND P0, PT, R24, RZ, PT ;  /* 0x000000ff1800720c */ /* 0x000fe40003f06270 */
[----:B------:R-:W-:-:S11]  /*2bb0*/  MOV R3, 0x3fd774eb ;  /* 0x3fd774eb00037802 */ /* 0x000fd60000000f00 */
[----:B------:R-:W-:-:S04]  /*2bc0*/  @P0 FFMA.FTZ R0, R3, 0.93318945169448852539, -R0 ;  /* 0x3f6ee58103000823 */ /* 0x000fc80000010800 */
[----:B------:R-:W-:-:S07]  /*2bd0*/  @!P0 FFMA.FTZ R0, R3, 0.93318945169448852539, R0 ;  /* 0x3f6ee58103008823 */ /* 0x000fce0000010000 */
.L_x_7461:
[----:B------:R-:W-:Y:S05]  /*2be0*/  BSYNC B0 ;  /* 0x0000000000007941 */ /* 0x000fea0003800000 */
.L_x_7459:
        /* <DEDUP_REMOVED lines=11> */
.L_x_7456:
[----:B------:R-:W-:Y:S05]  /*2ca0*/  BSYNC B2 ;  /* 0x0000000000027941 */ /* 0x000fea0003800000 */
.L_x_7455:
        /* <DEDUP_REMOVED lines=22> */
.L_x_7465:
[----:B------:R-:W-:Y:S05]  /*2e10*/  BSYNC B3 ;  /* 0x0000000000037941 */ /* 0x000fea0003800000 */
.L_x_7464:
        /* <DEDUP_REMOVED lines=18> */
.L_x_7467:
[----:B------:R-:W-:Y:S02]  /*2f40*/  ISETP.GE.AND P0, PT, R22, RZ, PT ;  /* 0x000000ff1600720c */ /* 0x000fe40003f06270 */
[----:B------:R-:W-:-:S11]  /*2f50*/  MOV R3, 0x3fd774eb ;  /* 0x3fd774eb00037802 */ /* 0x000fd60000000f00 */
[----:B------:R-:W-:-:S04]  /*2f60*/  @P0 FFMA.FTZ R0, R3, 0.93318945169448852539, -R0 ;  /* 0x3f6ee58103000823 */ /* 0x000fc80000010800 */
[----:B------:R-:W-:-:S07]  /*2f70*/  @!P0 FFMA.FTZ R0, R3, 0.93318945169448852539, R0 ;  /* 0x3f6ee58103008823 */ /* 0x000fce0000010000 */
.L_x_7468:
[----:B------:R-:W-:Y:S05]  /*2f80*/  BSYNC B0 ;  /* 0x0000000000007941 */ /* 0x000fea0003800000 */
.L_x_7466:
        /* <DEDUP_REMOVED lines=11> */
.L_x_7463:
[----:B------:R-:W-:Y:S05]  /*3040*/  BSYNC B2 ;  /* 0x0000000000027941 */ /* 0x000fea0003800000 */
.L_x_7462:
        /* <DEDUP_REMOVED lines=22> */
.L_x_7472:
[----:B------:R-:W-:Y:S05]  /*31b0*/  BSYNC B3 ;  /* 0x0000000000037941 */ /* 0x000fea0003800000 */
.L_x_7471:
        /* <DEDUP_REMOVED lines=18> */
.L_x_7474:
[----:B------:R-:W-:Y:S01]  /*32e0*/  ISETP.GE.AND P0, PT, R20, RZ, PT ;  /* 0x000000ff1400720c */ /* 0x000fe20003f06270 */
[----:B------:R-:W-:-:S12]  /*32f0*/  HFMA2.MMA R3, -RZ, RZ, 1.9599609375, 20144 ;  /* 0x3fd774ebff037435 */ /* 0x000fd800000001ff */
[----:B------:R-:W-:-:S04]  /*3300*/  @P0 FFMA.FTZ R0, R3, 0.93318945169448852539, -R0 ;  /* 0x3f6ee58103000823 */ /* 0x000fc80000010800 */
[----:B------:R-:W-:-:S07]  /*3310*/  @!P0 FFMA.FTZ R0, R3, 0.93318945169448852539, R0 ;  /* 0x3f6ee58103008823 */ /* 0x000fce0000010000 */
.L_x_7475:
[----:B------:R-:W-:Y:S05]  /*3320*/  BSYNC B0 ;  /* 0x0000000000007941 */ /* 0x000fea0003800000 */
.L_x_7473:
        /* <DEDUP_REMOVED lines=11> */
.L_x_7470:
[----:B------:R-:W-:Y:S05]  /*33e0*/  BSYNC B2 ;  /* 0x0000000000027941 */ /* 0x000fea0003800000 */
.L_x_7469:
        /* <DEDUP_REMOVED lines=22> */
.L_x_7479:
[----:B------:R-:W-:Y:S05]  /*3550*/  BSYNC B3 ;  /* 0x0000000000037941 */ /* 0x000fea0003800000 */
.L_x_7478:
        /* <DEDUP_REMOVED lines=18> */
.L_x_7481:
[----:B------:R-:W-:Y:S01]  /*3680*/  ISETP.GE.AND P0, PT, R18, RZ, PT ;  /* 0x000000ff1200720c */ /* 0x000fe20003f06270 */
[----:B------:R-:W-:-:S12]  /*3690*/  IMAD.MOV.U32 R3, RZ, RZ, 0x3fd774eb ;  /* 0x3fd774ebff037424 */ /* 0x000fd800078e00ff */
[----:B------:R-:W-:-:S04]  /*36a0*/  @P0 FFMA.FTZ R0, R3, 0.93318945169448852539, -R0 ;  /* 0x3f6ee58103000823 */ /* 0x000fc80000010800 */
[----:B------:R-:W-:-:S07]  /*36b0*/  @!P0 FFMA.FTZ R0, R3, 0.93318945169448852539, R0 ;  /* 0x3f6ee58103008823 */ /* 0x000fce0000010000 */
.L_x_7482:
[----:B------:R-:W-:Y:S05]  /*36c0*/  BSYNC B0 ;  /* 0x0000000000007941 */ /* 0x000fea0003800000 */
.L_x_7480:
        /* <DEDUP_REMOVED lines=11> */
.L_x_7477:
[----:B------:R-:W-:Y:S05]  /*3780*/  BSYNC B2 ;  /* 0x0000000000027941 */ /* 0x000fea0003800000 */
.L_x_7476:
        /* <DEDUP_REMOVED lines=22> */
.L_x_7486:
[----:B------:R-:W-:Y:S05]  /*38f0*/  BSYNC B3 ;  /* 0x0000000000037941 */ /* 0x000fea0003800000 */
.L_x_7485:
        /* <DEDUP_REMOVED lines=18> */
.L_x_7488:
[----:B------:R-:W-:Y:S02]  /*3a20*/  ISETP.GE.AND P0, PT, R15, RZ, PT ;  /* 0x000000ff0f00720c */ /* 0x000fe40003f06270 */
[----:B------:R-:W-:-:S11]  /*3a30*/  MOV R3, 0x3fd774eb ;  /* 0x3fd774eb00037802 */ /* 0x000fd60000000f00 */
[----:B------:R-:W-:-:S04]  /*3a40*/  @P0 FFMA.FTZ R0, R3, 0.93318945169448852539, -R0 ;  /* 0x3f6ee58103000823 */ /* 0x000fc80000010800 */
[----:B------:R-:W-:-:S07]  /*3a50*/  @!P0 FFMA.FTZ R0, R3, 0.93318945169448852539, R0 ;  /* 0x3f6ee58103008823 */ /* 0x000fce0000010000 */
.L_x_7489:
[----:B------:R-:W-:Y:S05]  /*3a60*/  BSYNC B0 ;  /* 0x0000000000007941 */ /* 0x000fea0003800000 */
.L_x_7487:
        /* <DEDUP_REMOVED lines=11> */
.L_x_7484:
[----:B------:R-:W-:Y:S05]  /*3b20*/  BSYNC B2 ;  /* 0x0000000000027941 */ /* 0x000fea0003800000 */
.L_x_7483:
        /* <DEDUP_REMOVED lines=22> */
.L_x_7493:
[----:B------:R-:W-:Y:S05]  /*3c90*/  BSYNC B3 ;  /* 0x0000000000037941 */ /* 0x000fea0003800000 */
.L_x_7492:
        /* <DEDUP_REMOVED lines=18> */
.L_x_7495:
[----:B------:R-:W-:Y:S02]  /*3dc0*/  ISETP.GE.AND P0, PT, R13, RZ, PT ;  /* 0x000000ff0d00720c */ /* 0x000fe40003f06270 */
[----:B------:R-:W-:-:S11]  /*3dd0*/  MOV R3, 0x3fd774eb ;  /* 0x3fd774eb00037802 */ /* 0x000fd60000000f00 */
[----:B------:R-:W-:-:S04]  /*3de0*/  @P0 FFMA.FTZ R0, R3, 0.93318945169448852539, -R0 ;  /* 0x3f6ee58103000823 */ /* 0x000fc80000010800 */
[----:B------:R-:W-:-:S07]  /*3df0*/  @!P0 FFMA.FTZ R0, R3, 0.93318945169448852539, R0 ;  /* 0x3f6ee58103008823 */ /* 0x000fce0000010000 */
.L_x_7496:
[----:B------:R-:W-:Y:S05]  /*3e00*/  BSYNC B0 ;  /* 0x0000000000007941 */ /* 0x000fea0003800000 */
.L_x_7494:
        /* <DEDUP_REMOVED lines=11> */
.L_x_7491:
[----:B------:R-:W-:Y:S05]  /*3ec0*/  BSYNC B2 ;  /* 0x0000000000027941 */ /* 0x000fea0003800000 */
.L_x_7490:
        /* <DEDUP_REMOVED lines=17> */
.L_x_7499:
[----:B------:R-:W-:-:S13]  /*3fe0*/  ISETP.GE.AND P0, PT, R11, R26, PT ;  /* 0x0000001a0b00720c */ /* 0x000fda0003f06270 */
[----:B------:R-:W-:Y:S05]  /*3ff0*/  @P0 BRA `(.L_x_7501) ;  /* 0x0000000000300947 */ /* 0x000fea0003800000 */
[----:B0-----:R-:W0:Y:S01]  /*4000*/  LDC.64 R4, c[0x0][0x218] ;  /* 0x00008600ff047b82 */ /* 0x001e220000000a00 */
[----:B------:R-:W-:Y:S01]  /*4010*/  IMAD.IADD R3, R2, 0x1, R11 ;  /* 0x0000000102037824 */ /* 0x000fe200078e020b */
[----:B------:R-:W-:-:S03]  /*4020*/  IADD3 R11, R11, 0x80, RZ ;  /* 0x000000800b0b7810 */ /* 0x000fc60007ffe0ff */
[----:B0-----:R-:W-:-:S05]  /*4030*/  IMAD.WIDE.U32 R4, R3, 0x2, R4 ;  /* 0x0000000203047825 */ /* 0x001fca00078e0004 */
[----:B------:R1:W-:Y:S02]  /*4040*/  STG.E.U16 desc[UR4][R4.64], R24 ;  /* 0x0000001804007986 */ /* 0x0003e4000c101504 */
.L_x_7500:
[----:B------:R-:W-:-:S13]  /*4050*/  ISETP.GE.AND P0, PT, R11, R26, PT ;  /* 0x0000001a0b00720c */ /* 0x000fda0003f06270 */
[----:B------:R-:W-:Y:S05]  /*4060*/  @P0 BRA `(.L_x_7502) ;  /* 0x0000000000300947 */ /* 0x000fea0003800000 */
[----:B01----:R-:W0:Y:S01]  /*4070*/  LDC.64 R4, c[0x0][0x218] ;  /* 0x00008600ff047b82 */ /* 0x003e220000000a00 */
[----:B------:R-:W-:Y:S02]  /*4080*/  IADD3 R3, R2, R11, RZ ;  /* 0x0000000b02037210 */ /* 0x000fe40007ffe0ff */
[----:B------:R-:W-:-:S03]  /*4090*/  IADD3 R11, R11, 0x80, RZ ;  /* 0x000000800b0b7810 */ /* 0x000fc60007ffe0ff */
[----:B0-----:R-:W-:-:S05]  /*40a0*/  IMAD.WIDE.U32 R4, R3, 0x2, R4 ;  /* 0x0000000203047825 */ /* 0x001fca00078e0004 */
[----:B------:R1:W-:Y:S02]  /*40b0*/  STG.E.U16 desc[UR4][R4.64], R22 ;  /* 0x0000001604007986 */ /* 0x0003e4000c101504 */
.L_x_7501:
[----:B------:R-:W-:-:S13]  /*40c0*/  ISETP.GE.AND P0, PT, R11, R26, PT ;  /* 0x0000001a0b00720c */ /* 0x000fda0003f06270 */
[----:B------:R-:W-:Y:S05]  /*40d0*/  @P0 BRA `(.L_x_7503) ;  /* 0x0000000000340947 */ /* 0x000fea0003800000 */
[----:B01----:R-:W0:Y:S01]  /*40e0*/  LDC.64 R4, c[0x0][0x218] ;  /* 0x00008600ff047b82 */ /* 0x003e220000000a00 */
[----:B------:R-:W-:Y:S01]  /*40f0*/  IMAD.IADD R3, R2, 0x1, R11 ;  /* 0x0000000102037824 */ /* 0x000fe200078e020b */
[----:B------:R-:W-:-:S03]  /*4100*/  IADD3 R11, R11, 0x80, RZ ;  /* 0x000000800b0b7810 */ /* 0x000fc60007ffe0ff */
[----:B0-----:R-:W-:-:S05]  /*4110*/  IMAD.WIDE.U32 R4, R3, 0x2, R4 ;  /* 0x0000000203047825 */ /* 0x001fca00078e0004 */
[----:B------:R2:W-:Y:S02]  /*4120*/  STG.E.U16 desc[UR4][R4.64], R20 ;  /* 0x0000001404007986 */ /* 0x0005e4000c101504 */
.L_x_7502:
        /* <DEDUP_REMOVED lines=8> */
.L_x_7503:
[----:B------:R-:W-:Y:S05]  /*41b0*/  BSYNC B1 ;  /* 0x0000000000017941 */ /* 0x000fea0003800000 */
.L_x_7498:
[----:B------:R-:W-:-:S13]  /*41c0*/  ISETP.GE.AND P0, PT, R11, R26, PT ;  /* 0x0000001a0b00720c */ /* 0x000fda0003f06270 */
[----:B012---:R-:W0:Y:S01]  /*41d0*/  @!P0 LDC.64 R4, c[0x0][0x218] ;  /* 0x00008600ff048b82 */ /* 0x007e220000000a00 */
[----:B------:R-:W-:Y:S01]  /*41e0*/  @!P0 IMAD.IADD R3, R2, 0x1, R11 ;  /* 0x0000000102038824 */ /* 0x000fe200078e020b */
[----:B------:R-:W-:-:S03]  /*41f0*/  @!P0 IADD3 R11, R11, 0x80, RZ ;  /* 0x000000800b0b8810 */ /* 0x000fc60007ffe0ff */
[----:B0-----:R-:W-:-:S05]  /*4200*/  @!P0 IMAD.WIDE.U32 R4, R3, 0x2, R4 ;  /* 0x0000000203048825 */ /* 0x001fca00078e0004 */
[----:B------:R3:W-:Y:S02]  /*4210*/  @!P0 STG.E.U16 desc[UR4][R4.64], R15 ;  /* 0x0000000f04008986 */ /* 0x0007e4000c101504 */
.L_x_7504:
[----:B------:R-:W-:Y:S05]  /*4220*/  BSYNC B0 ;  /* 0x0000000000007941 */ /* 0x000fea0003800000 */
.L_x_7497:
        /* <DEDUP_REMOVED lines=8> */
        .weak           $__internal_6_$__cuda_sm3x_div_rn_ftz_f32_slowpath
        .type           $__internal_6_$__cuda_sm3x_div_rn_ftz_f32_slowpath,@function
        .size           $__internal_6_$__cuda_sm3x_div_rn_ftz_f32_slowpath,(.L_x_19682 - $__internal_6_$__cuda_sm3x_div_rn_ftz_f32_slowpath)
$__internal_6_$__cuda_sm3x_div_rn_ftz_f32_slowpath:
        /* <DEDUP_REMOVED lines=32> */
.L_x_7507:
[----:B------:R-:W-:Y:S05]  /*44b0*/  BSYNC B1 ;  /* 0x0000000000017941 */ /* 0x000fea0003800000 */
.L_x_7506:
        /* <DEDUP_REMOVED lines=27> */
.L_x_7513:
[----:B------:R-:W-:-:S07]  /*4670*/  LEA R0, R3, R0, 0x17 ;  /* 0x0000000003007211 */ /* 0x000fce00078eb8ff */
.L_x_7514:
[----:B------:R-:W-:Y:S05]  /*4680*/  BSYNC B1 ;  /* 0x0000000000017941 */ /* 0x000fea0003800000 */
.L_x_7512:
[----:B------:R-:W-:Y:S05]  /*4690*/  BRA `(.L_x_7515) ;  /* 0x0000000000207947 */ /* 0x000fea0003800000 */
.L_x_7511:
[----:B------:R-:W-:-:S04]  /*46a0*/  LOP3.LUT R17, R29, 0x80000000, R17, 0x48, !PT ;  /* 0x800000001d117812 */ /* 0x000fc800078e4811 */
[----:B------:R-:W-:Y:S01]  /*46b0*/  LOP3.LUT R0, R17, 0x7f800000, RZ, 0xfc, !PT ;  /* 0x7f80000011007812 */ /* 0x000fe200078efcff */
[----:B------:R-:W-:Y:S06]  /*46c0*/  BRA `(.L_x_7515) ;  /* 0x0000000000147947 */ /* 0x000fec0003800000 */
.L_x_7510:
[----:B------:R-:W-:Y:S01]  /*46d0*/  LOP3.LUT R0, R29, 0x80000000, R17, 0x48, !PT ;  /* 0x800000001d007812 */ /* 0x000fe200078e4811 */
[----:B------:R-:W-:Y:S06]  /*46e0*/  BRA `(.L_x_7515) ;  /* 0x00000000000c7947 */ /* 0x000fec0003800000 */
.L_x_7509:
[----:B------:R-:W0:Y:S01]  /*46f0*/  MUFU.RSQ R0, -QNAN ;  /* 0xffc0000000007908 */ /* 0x000e220000001400 */
[----:B------:R-:W-:Y:S05]  /*4700*/  BRA `(.L_x_7515) ;  /* 0x0000000000047947 */ /* 0x000fea0003800000 */
.L_x_7508:
[----:B------:R-:W-:-:S07]  /*4710*/  FADD.FTZ R0, R17, R29 ;  /* 0x0000001d11007221 */ /* 0x000fce0000010000 */
.L_x_7515:
[----:B------:R-:W-:Y:S05]  /*4720*/  BSYNC B0 ;  /* 0x0000000000007941 */ /* 0x000fea0003800000 */
.L_x_7505:
[----:B------:R-:W-:-:S06]  /*4730*/  HFMA2.MMA R5, -RZ, RZ, 0, 0 ;  /* 0x00000000ff057435 */ /* 0x000fcc00000001ff */
[----:B0-----:R-:W-:Y:S05]  /*4740*/  RET.REL.NODEC R4 `(_ZN2at6native29vectorized_elementwise_kernelILi8ENS0_13BinaryFunctorIN3c108BFloat16ES4_S4_ZZZNS0_17atan2_kernel_cudaERNS_18TensorIteratorBaseEENKUlvE_clEvENKUlvE2_clEvEUlS4_S4_E_EESt5arrayIPcLm3EEEEviT0_T1_) ;  /* 0xffffffb8042c7950 */ /* 0x001fea0003c3ffff */
.L_x_7516:
        /* <DEDUP_REMOVED lines=11> */
.L_x_19682:


//--------------------- .text._ZN2at6native18elementwise_kernelILi128ELi4EZNS0_15gpu_kernel_implINS0_13BUnaryFunctorIN3c108BFloat16ES5_S5_ZZZNS0_17atan2_kernel_cudaERNS_18TensorIteratorBaseEENKUlvE_clEvENKUlvE2_clEvEUlS5_S5_E_EEEEvS7_RKT_EUliE_EEviT1_ --------------------------
	.section	.text._ZN2at6native18elementwise_kernelILi128ELi4EZNS0_15gpu_kernel_implINS0_13BUnaryFunctorIN3c108BFloat16ES5_S5_ZZZNS0_17atan2_kernel_cudaERNS_18TensorIteratorBaseEENKUlvE_clEvENKUlvE2_clEvEUlS5_S5_E_EEEEvS7_RKT_EUliE_EEviT1_,"ax",@progbits
	.align	128
        .global         _ZN2at6native18elementwise_kernelILi128ELi4EZNS0_15gpu_kernel_implINS0_13BUnaryFunctorIN3c108BFloat16ES5_S5_ZZZNS0_17atan2_kernel_cudaERNS_18TensorIteratorBaseEENKUlvE_clEvENKUlvE2_clEvEUlS5_S5_E_EEEEvS7_RKT_EUliE_EEviT1_
        .type           _ZN2at6native18elementwise_kernelILi128ELi4EZNS0_15gpu_kernel_implINS0_13BUnaryFunctorIN3c108BFloat16ES5_S5_ZZZNS0_17atan2_kernel_cudaERNS_18TensorIteratorBaseEENKUlvE_clEvENKUlvE2_clEvEUlS5_S5_E_EEEEvS7_RKT_EUliE_EEviT1_,@function
        .size           _ZN2at6native18elementwise_kernelILi128ELi4EZNS0_15gpu_kernel_implINS0_13BUnaryFunctorIN3c108BFloat16ES5_S5_ZZZNS0_17atan2_kernel_cudaERNS_18TensorIteratorBaseEENKUlvE_clEvENKUlvE2_clEvEUlS5_S5_E_EEEEvS7_RKT_EUliE_EEviT1_,(.L_x_19683 - _ZN2at6native18elementwise_kernelILi128ELi4EZNS0_15gpu_kernel_implINS0_13BUnaryFunctorIN3c108BFloat16ES5_S5_ZZZNS0_17atan2_kernel_cudaERNS_18TensorIteratorBaseEENKUlvE_clEvENKUlvE2_clEvEUlS5_S5_E_EEEEvS7_RKT_EUliE_EEviT1_)
        .other          _ZN2at6native18elementwise_kernelILi128ELi4EZNS0_15gpu_kernel_implINS0_13BUnaryFunctorIN3c108BFloat16ES5_S5_ZZZNS0_17atan2_kernel_cudaERNS_18TensorIteratorBaseEENKUlvE_clEvENKUlvE2_clEvEUlS5_S5_E_EEEEvS7_RKT_EUliE_EEviT1_,@"STO_CUDA_ENTRY STV_DEFAULT"
_ZN2at6native18elementwise_kernelILi128ELi4EZNS0_15gpu_kernel_implINS0_13BUnaryFunctorIN3c108BFloat16ES5_S5_ZZZNS0_17atan2_kernel_cudaERNS_18TensorIteratorBaseEENKUlvE_clEvENKUlvE2_clEvEUlS5_S5_E_EEEEvS7_RKT_EUliE_EEviT1_:
.text._ZN2at6native18elementwise_kernelILi128ELi4EZNS0_15gpu_kernel_implINS0_13BUnaryFunctorIN3c108BFloat16ES5_S5_ZZZNS0_17atan2_kernel_cudaERNS_18TensorIteratorBaseEENKUlvE_clEvENKUlvE2_clEvEUlS5_S5_E_EEEEvS7_RKT_EUliE_EEviT1_:
        /* <DEDUP_REMOVED lines=313> */
.L_x_7519:
        /* <DEDUP_REMOVED lines=23> */
.L_x_7523:
[----:B------:R-:W2:Y:S02]  /*1500*/  LDG.E.U8 R2, desc[UR36][R2.64] ;  /* 0x0000002402027981 */ /* 0x000ea4000c1e1100 */
[----:B--2---:R-:W-:-:S04]  /*1510*/  I2FP.F32.U32 R0, R2 ;  /* 0x0000000200007245 */ /* 0x004fc80000201000 */
[----:B------:R-:W-:-:S04]  /*1520*/  F2FP.BF16.F32.PACK_AB R0, RZ, R0 ;  /* 0x00000000ff00723e */ /* 0x000fc800000010ff */
[----:B------:R-:W-:Y:S01]  /*1530*/  PRMT R10, R0, 0x7610, R10 ;  /* 0x00007610000a7816 */ /* 0x000fe2000000000a */
[----:B------:R-:W-:Y:S06]  /*1540*/  BRA `(.L_x_7525) ;  /* 0x0000000c00c87947 */ /* 0x000fec0003800000 */
.L_x_7522:
        /* <DEDUP_REMOVED lines=11> */
.L_x_7527:
[----:B------:R-:W2:Y:S02]  /*1600*/  LDG.E R2, desc[UR36][R2.64] ;  /* 0x0000002402027981 */ /* 0x000ea4000c1e1900 */
[----:B--2---:R-:W-:-:S04]  /*1610*/  I2FP.F32.S32 R0, R2 ;  /* 0x0000000200007245 */ /* 0x004fc80000201400 */
[----:B------:R-:W-:-:S04]  /*1620*/  F2FP.BF16.F32.PACK_AB R0, RZ, R0 ;  /* 0x00000000ff00723e */ /* 0x000fc800000010ff */
[----:B------:R-:W-:Y:S01]  /*1630*/  PRMT R10, R0, 0x7610, R10 ;  /* 0x00007610000a7816 */ /* 0x000fe2000000000a */
[----:B------:R-:W-:Y:S06]  /*1640*/  BRA `(.L_x_7525) ;  /* 0x0000000c00887947 */ /* 0x000fec0003800000 */
.L_x_7526:
[----:B------:R-:W2:Y:S02]  /*1650*/  LDG.E.U16 R2, desc[UR36][R2.64] ;  /* 0x0000002402027981 */ /* 0x000ea4000c1e1500 */
[----:B--2---:R-:W0:Y:S02]  /*1660*/  I2F.S16 R0, R2 ;  /* 0x0000000200007306 */ /* 0x004e240000101400 */
[----:B0-----:R-:W-:-:S04]  /*1670*/  F2FP.BF16.F32.PACK_AB R0, RZ, R0 ;  /* 0x00000000ff00723e */ /* 0x001fc800000010ff */
[----:B------:R-:W-:Y:S01]  /*1680*/  PRMT R10, R0, 0x7610, R10 ;  /* 0x00007610000a7816 */ /* 0x000fe2000000000a */
[----:B------:R-:W-:Y:S06]  /*1690*/  BRA `(.L_x_7525) ;  /* 0x0000000c00747947 */ /* 0x000fec0003800000 */
.L_x_7521:
        /* <DEDUP_REMOVED lines=9> */
.L_x_7529:
[----:B------:R-:W2:Y:S02]  /*1730*/  LDG.E.U16 R0, desc[UR36][R2.64] ;  /* 0x0000002402007981 */ /* 0x000ea4000c1e1500 */
[----:B--2---:R-:W-:-:S05]  /*1740*/  HADD2.F32 R0, -RZ, R0.H0_H0 ;  /* 0x20000000ff007230 */ /* 0x004fca0000004100 */
[----:B------:R-:W-:-:S04]  /*1750*/  F2FP.BF16.F32.PACK_AB R0, RZ, R0 ;  /* 0x00000000ff00723e */ /* 0x000fc800000010ff */
[----:B------:R-:W-:Y:S01]  /*1760*/  PRMT R10, R0, 0x7610, R10 ;  /* 0x00007610000a7816 */ /* 0x000fe2000000000a */
[----:B------:R-:W-:Y:S06]  /*1770*/  BRA `(.L_x_7525) ;  /* 0x0000000c003c7947 */ /* 0x000fec0003800000 */
.L_x_7528:
        /* <DEDUP_REMOVED lines=9> */
.L_x_7531:
[----:B------:R-:W2:Y:S02]  /*1810*/  LDG.E.U16 R2, desc[UR36][R2.64] ;  /* 0x0000002402027981 */ /* 0x000ea4000c1e1500 */
[----:B--2---:R-:W-:-:S05]  /*1820*/  HADD2.F32 R0, -RZ, R2.H0_H0 ;  /* 0x20000002ff007230 */ /* 0x004fca0000004100 */
[----:B------:R-:W-:-:S04]  /*1830*/  F2FP.BF16.F32.PACK_AB R0, RZ, R0 ;  /* 0x00000000ff00723e */ /* 0x000fc800000010ff */
[----:B------:R-:W-:Y:S01]  /*1840*/  PRMT R10, R0, 0x7610, R10 ;  /* 0x00007610000a7816 */ /* 0x000fe2000000000a */
[----:B------:R-:W-:Y:S06]  /*1850*/  BRA `(.L_x_7525) ;  /* 0x0000000c00047947 */ /* 0x000fec0003800000 */
.L_x_7530:
        /* <DEDUP_REMOVED lines=9> */
.L_x_7520:
        /* <DEDUP_REMOVED lines=14> */
.L_x_7534:
        /* <DEDUP_REMOVED lines=9> */
.L_x_7533:
        /* <DEDUP_REMOVED lines=28> */
.L_x_7536:
        /* <DEDUP_REMOVED lines=15> */
.L_x_7535:
[----:B------:R0:W5:Y:S01]  /*1d10*/  LDG.E.U16 R10, desc[UR36][R2.64] ;  /* 0x00000024020a7981 */ /* 0x000162000c1e1500 */
[----:B------:R-:W-:Y:S05]  /*1d20*/  BRA `(.L_x_7525) ;  /* 0x0000000400d07947 */ /* 0x000fea0003800000 */
.L_x_7532:
        /* <DEDUP_REMOVED lines=13> */
.L_x_7539:
        /* <DEDUP_REMOVED lines=21> */
.L_x_7543:
[----:B------:R-:W-:Y:S05]  /*1f50*/  BSYNC B1 ;  /* 0x0000000000017941 */ /* 0x000fea0003800000 */
.L_x_7542:
[----:B------:R-:W-:Y:S01]  /*1f60*/  LEA R3, R0, 0x3b800000, 0x17 ;  /* 0x3b80000000037811 */ /* 0x000fe200078eb8ff */
[----:B------:R-:W-:-:S05]  /*1f70*/  IMAD.SHL.U32 R0, R2, 0x100000, RZ ;  /* 0x0010000002007824 */ /* 0x000fca00078e00ff */
[----:B------:R-:W-:-:S07]  /*1f80*/  LOP3.LUT R0, R3, R0, R4, 0xfe, !PT ;  /* 0x0000000003007212 */ /* 0x000fce00078efe04 */
.L_x_7541:
[----:B------:R-:W-:Y:S05]  /*1f90*/  BSYNC B0 ;  /* 0x0000000000007941 */ /* 0x000fea0003800000 */
.L_x_7540:
[----:B------:R-:W-:-:S04]  /*1fa0*/  F2FP.BF16.F32.PACK_AB R0, RZ, R0 ;  /* 0x00000000ff00723e */ /* 0x000fc800000010ff */
[----:B------:R-:W-:Y:S01]  /*1fb0*/  PRMT R10, R0, 0x7610, R10 ;  /* 0x00007610000a7816 */ /* 0x000fe2000000000a */
[----:B------:R-:W-:Y:S06]  /*1fc0*/  BRA `(.L_x_7525) ;  /* 0x0000000400287947 */ /* 0x000fec0003800000 */
.L_x_7538:
        /* <DEDUP_REMOVED lines=21> */
.L_x_7547:
[----:B------:R-:W-:Y:S05]  /*2120*/  BSYNC B1 ;  /* 0x0000000000017941 */ /* 0x000fea0003800000 */
.L_x_7546:
[----:B------:R-:W-:Y:S01]  /*2130*/  LEA R3, R0, 0x37800000, 0x17 ;  /* 0x3780000000037811 */ /* 0x000fe200078eb8ff */
[----:B------:R-:W-:-:S05]  /*2140*/  IMAD.SHL.U32 R0, R2, 0x200000, RZ ;  /* 0x0020000002007824 */ /* 0x000fca00078e00ff */
[----:B------:R-:W-:-:S07]  /*2150*/  LOP3.LUT R0, R3, R0, R4, 0xfe, !PT ;  /* 0x0000000003007212 */ /* 0x000fce00078efe04 */
.L_x_7545:
[----:B------:R-:W-:Y:S05]  /*2160*/  BSYNC B0 ;  /* 0x0000000000007941 */ /* 0x000fea0003800000 */
.L_x_7544:
[----:B------:R-:W-:-:S04]  /*2170*/  F2FP.BF16.F32.PACK_AB R0, RZ, R0 ;  /* 0x00000000ff00723e */ /* 0x000fc800000010ff */
[----:B------:R-:W-:Y:S01]  /*2180*/  PRMT R10, R0, 0x7610, R10 ;  /* 0x00007610000a7816 */ /* 0x000fe2000000000a */
[----:B------:R-:W-:Y:S06]  /*2190*/  BRA `(.L_x_7525) ;  /* 0x0000000000b47947 */ /* 0x000fec0003800000 */
.L_x_7537:
        /* <DEDUP_REMOVED lines=14> */
.L_x_7551:
[----:B------:R-:W-:Y:S05]  /*2280*/  BSYNC B0 ;  /* 0x0000000000007941 */ /* 0x000fea0003800000 */
.L_x_7550:
[----:B------:R-:W-:-:S04]  /*2290*/  F2FP.BF16.F32.PACK_AB R0, RZ, R0 ;  /* 0x00000000ff00723e */ /* 0x000fc800000010ff */
[----:B------:R-:W-:Y:S01]  /*22a0*/  PRMT R10, R0, 0x7610, R10 ;  /* 0x00007610000a7816 */ /* 0x000fe2000000000a */
[----:B------:R-:W-:Y:S06]  /*22b0*/  BRA `(.L_x_7525) ;  /* 0x00000000006c7947 */ /* 0x000fec0003800000 */
.L_x_7524:
        /* <DEDUP_REMOVED lines=16> */
.L_x_7552:
[----:B------:R-:W-:Y:S01]  /*23c0*/  PRMT R10, RZ, 0x7610, R10 ;  /* 0x00007610ff0a7816 */ /* 0x000fe2000000000a */
[----:B------:R-:W-:Y:S06]  /*23d0*/  BRA `(.L_x_7525) ;  /* 0x0000000000247947 */ /* 0x000fec0003800000 */
.L_x_7549:
[----:B------:R-:W2:Y:S02]  /*23e0*/  LDG.E.64 R2, desc[UR36][R2.64] ;  /* 0x0000002402027981 */ /* 0x000ea4000c1e1b00 */
[----:B--2---:R-:W0:Y:S02]  /*23f0*/  I2F.U64 R0, R2 ;  /* 0x0000000200007312 */ /* 0x004e240000301000 */
[----:B0-----:R-:W-:-:S04]  /*2400*/  F2FP.BF16.F32.PACK_AB R0, RZ, R0 ;  /* 0x00000000ff00723e */ /* 0x001fc800000010ff */
[----:B------:R-:W-:Y:S01]  /*2410*/  PRMT R10, R0, 0x7610, R10 ;  /* 0x00007610000a7816 */ /* 0x000fe2000000000a */
[----:B------:R-:W-:Y:S06]  /*2420*/  BRA `(.L_x_7525) ;  /* 0x0000000000107947 */ /* 0x000fec0003800000 */
.L_x_7548:
[----:B------:R-:W2:Y:S02]  /*2430*/  LDG.E R2, desc[UR36][R2.64] ;  /* 0x0000002402027981 */ /* 0x000ea4000c1e1900 */
[----:B--2---:R-:W-:-:S04]  /*2440*/  I2FP.F32.U32 R0, R2 ;  /* 0x0000000200007245 */ /* 0x004fc80000201000 */
[----:B------:R-:W-:-:S04]  /*2450*/  F2FP.BF16.F32.PACK_AB R0, RZ, R0 ;  /* 0x00000000ff00723e */ /* 0x000fc800000010ff */
[----:B------:R-:W-:-:S07]  /*2460*/  PRMT R10, R0, 0x7610, R10 ;  /* 0x00007610000a7816 */ /* 0x000fce000000000a */
.L_x_7525:
[----:B------:R-:W1:Y:S01]  /*2470*/  LDC.U16 R11, c[0x0][0x422] ;  /* 0x00010880ff0b7b82 */ /* 0x000e620000000400 */
[----:B-----5:R-:W-:Y:S01]  /*2480*/  IMAD.U32 R10, R10, 0x10000, RZ ;  /* 0x000100000a0a7824 */ /* 0x020fe200078e00ff */
[----:B------:R-:W-:Y:S03]  /*2490*/  BSSY B1, `(.L_x_7553) ;  /* 0x0000012000017945 */ /* 0x000fe60003800000 */
[----:B0-----:R-:W-:Y:S01]  /*24a0*/  FADD.FTZ R3, |R10|, -RZ ;  /* 0x800000ff0a037221 */ /* 0x001fe20000010200 */
[----:B-1----:R-:W-:-:S04]  /*24b0*/  IMAD.U32 R11, R11, 0x10000, RZ ;  /* 0x000100000b0b7824 */ /* 0x002fc800078e00ff */
[----:B------:R-:W-:Y:S01]  /*24c0*/  FADD.FTZ R0, |R11|, -RZ ;  /* 0x800000ff0b007221 */ /* 0x000fe20000010200 */
        /* <DEDUP_REMOVED lines=12> */
[----:B------:R-:W-:Y:S05]  /*2590*/  CALL.REL.NOINC `($__internal_7_$__cuda_sm3x_div_rn_ftz_f32_slowpath) ;  /* 0x000000b4009c7944 */ /* 0x000fea0003c00000 */
[----:B------:R-:W-:-:S07]  /*25a0*/  IMAD.MOV.U32 R2, RZ, RZ, R7 ;  /* 0x000000ffff027224 */ /* 0x000fce00078e0007 */
.L_x_7554:
[----:B------:R-:W-:Y:S05]  /*25b0*/  BSYNC B1 ;  /* 0x0000000000017941 */ /* 0x000fea0003800000 */
.L_x_7553:
        /* <DEDUP_REMOVED lines=18> */
.L_x_7556:
[----:B------:R-:W-:Y:S01]  /*26e0*/  ISETP.GE.AND P0, PT, R11, RZ, PT ;  /* 0x000000ff0b00720c */ /* 0x000fe20003f06270 */
[----:B------:R-:W-:-:S12]  /*26f0*/  IMAD.MOV.U32 R3, RZ, RZ, 0x3fd774eb ;  /* 0x3fd774ebff037424 */ /* 0x000fd800078e00ff */
[----:B------:R-:W-:-:S04]  /*2700*/  @P0 FFMA.FTZ R2, R3, 0.93318945169448852539, -R2 ;  /* 0x3f6ee58103020823 */ /* 0x000fc80000010802 */
[----:B------:R-:W-:-:S07]  /*2710*/  @!P0 FFMA.FTZ R2, R3, 0.93318945169448852539, R2 ;  /* 0x3f6ee58103028823 */ /* 0x000fce0000010002 */
.L_x_7557:
[----:B------:R-:W-:Y:S05]  /*2720*/  BSYNC B0 ;  /* 0x0000000000007941 */ /* 0x000fea0003800000 */
.L_x_7555:
[----:B------:R-:W0:Y:S01]  /*2730*/  LDC.U8 R4, c[0x0][0x424] ;  /* 0x00010900ff047b82 */ /* 0x000e220000000000 */
[----:B------:R-:W-:Y:S01]  /*2740*/  FSETP.NEU.FTZ.AND P1, PT, |R11|, |R10|, PT ;  /* 0x4000000a0b00720b */ /* 0x000fe20003f3d200 */
[----:B------:R-:W-:Y:S01]  /*2750*/  IMAD.MOV.U32 R0, RZ, RZ, 0x4016cbe4 ;  /* 0x4016cbe4ff007424 */ /* 0x000fe200078e00ff */
[----:B------:R-:W-:Y:S02]  /*2760*/  FSETP.NEU.FTZ.AND P0, PT, R13, RZ, PT ;  /* 0x000000ff0d00720b */ /* 0x000fe40003f1d000 */
[----:B------:R-:W-:Y:S01]  /*2770*/  ISETP.GE.AND P2, PT, R11, RZ, PT ;  /* 0x000000ff0b00720c */ /* 0x000fe20003f46270 */
[----:B------:R-:W-:-:S08]  /*2780*/  FADD.FTZ R11, |R10|, |R11| ;  /* 0x4000000b0a0b7221 */ /* 0x000fd00000010200 */
[----:B------:R-:W-:Y:S02]  /*2790*/  @!P1 FSEL R2, R0, 0.78539818525314331055, !P2 ;  /* 0x3f490fdb00029808 */ /* 0x000fe40005000000 */
[----:B------:R-:W-:Y:S02]  /*27a0*/  @!P0 FSEL R2, RZ, 3.1415927410125732422, P2 ;  /* 0x40490fdbff028808 */ /* 0x000fe40001000000 */
[C---:B------:R-:W-:Y:S02]  /*27b0*/  FSETP.GTU.FTZ.AND P0, PT, |R11|.reuse, +INF , PT ;  /* 0x7f8000000b00780b */ /* 0x040fe40003f1c200 */
[----:B------:R-:W-:Y:S02]  /*27c0*/  LOP3.LUT R2, R2, 0x80000000, R10, 0xb8, !PT ;  /* 0x8000000002027812 */ /* 0x000fe400078eb80a */
[----:B0-----:R-:W-:Y:S02]  /*27d0*/  PRMT R0, R4, 0x9910, RZ ;  /* 0x0000991004007816 */ /* 0x001fe400000000ff */
[----:B------:R-:W-:-:S02]  /*27e0*/  FSEL R2, R11, R2, P0 ;  /* 0x000000020b027208 */ /* 0x000fc40000000000 */
        /* <DEDUP_REMOVED lines=15> */
.L_x_7561:
[----:B-1----:R-:W-:-:S06]  /*28e0*/  IMAD.U32 R3, R3, 0x10000, RZ ;  /* 0x0001000003037824 */ /* 0x002fcc00078e00ff */
[----:B------:R-:W0:Y:S02]  /*28f0*/  F2I.S64.TRUNC R2, R3 ;  /* 0x0000000300027311 */ /* 0x000e24000020d900 */
[----:B0-----:R0:W-:Y:S01]  /*2900*/  STG.E.U8 desc[UR36][R16.64], R2 ;  /* 0x0000000210007986 */ /* 0x0011e2000c101124 */
[----:B------:R-:W-:Y:S05]  /*2910*/  BRA `(.L_x_7563) ;  /* 0x0000000c00847947 */ /* 0x000fea0003800000 */
.L_x_7560:
        /* <DEDUP_REMOVED lines=10> */
.L_x_7565:
[----:B-1----:R-:W-:-:S06]  /*29c0*/  IMAD.U32 R3, R3, 0x10000, RZ ;  /* 0x0001000003037824 */ /* 0x002fcc00078e00ff */
[----:B------:R-:W0:Y:S02]  /*29d0*/  F2I.FTZ.TRUNC.NTZ R3, R3 ;  /* 0x0000000300037305 */ /* 0x000e24000021f100 */
[----:B0-----:R0:W-:Y:S01]  /*29e0*/  STG.E desc[UR36][R16.64], R3 ;  /* 0x0000000310007986 */ /* 0x0011e2000c101924 */
[----:B------:R-:W-:Y:S05]  /*29f0*/  BRA `(.L_x_7563) ;  /* 0x0000000c004c7947 */ /* 0x000fea0003800000 */
.L_x_7564:
[----:B-1----:R-:W-:-:S06]  /*2a00*/  IMAD.U32 R3, R3, 0x10000, RZ ;  /* 0x0001000003037824 */ /* 0x002fcc00078e00ff */
[----:B------:R-:W0:Y:S02]  /*2a10*/  F2I.FTZ.TRUNC.NTZ R3, R3 ;  /* 0x0000000300037305 */ /* 0x000e24000021f100 */
[----:B0-----:R0:W-:Y:S01]  /*2a20*/  STG.E.U16 desc[UR36][R16.64], R3 ;  /* 0x0000000310007986 */ /* 0x0011e2000c101524 */
[----:B------:R-:W-:Y:S05]  /*2a30*/  BRA `(.L_x_7563) ;  /* 0x0000000c003c7947 */ /* 0x000fea0003800000 */
.L_x_7559:
        /* <DEDUP_REMOVED lines=9> */
.L_x_7567:
[----:B-1----:R-:W-:-:S05]  /*2ad0*/  IMAD.U32 R0, R3, 0x10000, RZ ;  /* 0x0001000003007824 */ /* 0x002fca00078e00ff */
[----:B------:R-:W-:-:S05]  /*2ae0*/  F2FP.F16.F32.PACK_AB R0, RZ, R0 ;  /* 0x00000000ff00723e */ /* 0x000fca00000000ff */
[----:B------:R0:W-:Y:S01]  /*2af0*/  STG.E.U16 desc[UR36][R16.64], R0 ;  /* 0x0000000010007986 */ /* 0x0001e2000c101524 */
[----:B------:R-:W-:Y:S05]  /*2b00*/  BRA `(.L_x_7563) ;  /* 0x0000000c00087947 */ /* 0x000fea0003800000 */
.L_x_7566:
        /* <DEDUP_REMOVED lines=10> */
.L_x_7569:
[----:B-1----:R-:W-:-:S05]  /*2bb0*/  IMAD.U32 R3, R3, 0x10000, RZ ;  /* 0x0001000003037824 */ /* 0x002fca00078e00ff */
[----:B------:R-:W-:-:S04]  /*2bc0*/  F2FP.F16.F32.PACK_AB R3, RZ, R3 ;  /* 0x00000003ff03723e */ /* 0x000fc800000000ff */
[----:B------:R-:W-:-:S05]  /*2bd0*/  PRMT R3, R3, 0x5410, RZ ;  /* 0x0000541003037816 */ /* 0x000fca00000000ff */
[----:B------:R0:W-:Y:S01]  /*2be0*/  STG.E desc[UR36][R16.64], R3 ;  /* 0x0000000310007986 */ /* 0x0001e2000c101924 */
[----:B------:R-:W-:Y:S05]  /*2bf0*/  BRA `(.L_x_7563) ;  /* 0x0000000800cc7947 */ /* 0x000fea0003800000 */
.L_x_7568:
[----:B-1----:R-:W-:-:S04]  /*2c00*/  IMAD.U32 R2, R3, 0x10000, RZ ;  /* 0x0001000003027824 */ /* 0x002fc800078e00ff */
[----:B------:R-:W-:-:S06]  /*2c10*/  FMUL.FTZ R2, R2, 1 ;  /* 0x3f80000002027820 */ /* 0x000fcc0000410000 */
[----:B------:R-:W0:Y:S02]  /*2c20*/  F2F.F64.F32 R2, R2 ;  /* 0x0000000200027310 */ /* 0x000e240000201800 */
[----:B0-----:R0:W-:Y:S01]  /*2c30*/  STG.E.64 desc[UR36][R16.64], R2 ;  /* 0x0000000210007986 */ /* 0x0011e2000c101b24 */
[----:B------:R-:W-:Y:S05]  /*2c40*/  BRA `(.L_x_7563) ;  /* 0x0000000800b87947 */ /* 0x000fea0003800000 */
.L_x_7558:
        /* <DEDUP_REMOVED lines=13> */
.L_x_7572:
[----:B-1----:R-:W-:Y:S01]  /*2d20*/  IMAD.U32 R3, R3, 0x10000, RZ ;  /* 0x0001000003037824 */ /* 0x002fe200078e00ff */
[----:B------:R-:W-:-:S03]  /*2d30*/  CS2R R6, SRZ ;  /* 0x0000000000067805 */ /* 0x000fc6000001ff00 */
[----:B------:R-:W-:-:S04]  /*2d40*/  FMUL.FTZ R3, R3, 1 ;  /* 0x3f80000003037820 */ /* 0x000fc80000410000 */
[----:B------:R-:W0:Y:S02]  /*2d50*/  F2F.F64.F32 R4, R3 ;  /* 0x0000000300047310 */ /* 0x000e240000201800 */
[----:B0-----:R0:W-:Y:S01]  /*2d60*/  STG.E.128 desc[UR36][R16.64], R4 ;  /* 0x0000000410007986 */ /* 0x0011e2000c101d24 */
[----:B------:R-:W-:Y:S05]  /*2d70*/  BRA `(.L_x_7563) ;  /* 0x00000008006c7947 */ /* 0x000fea0003800000 */
.L_x_7571:
        /* <DEDUP_REMOVED lines=21> */
.L_x_7576:
[----:B------:R-:W-:Y:S05]  /*2ed0*/  BSYNC B0 ;  /* 0x0000000000007941 */ /* 0x000fea0003800000 */
.L_x_7575:
[----:B------:R-:W-:-:S05]  /*2ee0*/  LOP3.LUT R3, R0, R3, RZ, 0xfc, !PT ;  /* 0x0000000300037212 */ /* 0x000fca00078efcff */
[----:B------:R0:W-:Y:S01]  /*2ef0*/  STG.E.U8 desc[UR36][R16.64], R3 ;  /* 0x0000000310007986 */ /* 0x0001e2000c101124 */
[----:B------:R-:W-:Y:S05]  /*2f00*/  BRA `(.L_x_7563) ;  /* 0x0000000800087947 */ /* 0x000fea0003800000 */
.L_x_7574:
        /* <DEDUP_REMOVED lines=13> */
.L_x_7578:
[----:B------:R-:W-:Y:S01]  /*2fe0*/  IMAD.MOV.U32 R0, RZ, RZ, 0x7f ;  /* 0x0000007fff007424 */ /* 0x000fe200078e00ff */
[----:B------:R-:W-:-:S04]  /*2ff0*/  ISETP.GT.U32.AND P0, PT, R2, 0x7f800000, PT ;  /* 0x7f8000000200780c */ /* 0x000fc80003f04070 */
[----:B------:R-:W-:-:S09]  /*3000*/  SEL R0, R0, 0x7c, P0 ;  /* 0x0000007c00007807 */ /* 0x000fd20000000000 */
.L_x_7579:
[----:B------:R-:W-:Y:S05]  /*3010*/  BSYNC B0 ;  /* 0x0000000000007941 */ /* 0x000fea0003800000 */
.L_x_7577:
[----:B------:R-:W-:-:S04]  /*3020*/  LOP3.LUT R2, R3, 0x80000000, RZ, 0xc0, !PT ;  /* 0x8000000003027812 */ /* 0x000fc800078ec0ff */
[----:B------:R-:W-:-:S04]  /*3030*/  SHF.R.U32.HI R3, RZ, 0x18, R2 ;  /* 0x00000018ff037819 */ /* 0x000fc80000011602 */
[----:B------:R-:W-:-:S05]  /*3040*/  LOP3.LUT R3, R0, R3, RZ, 0xfc, !PT ;  /* 0x0000000300037212 */ /* 0x000fca00078efcff */
[----:B------:R0:W-:Y:S01]  /*3050*/  STG.E.U8 desc[UR36][R16.64], R3 ;  /* 0x0000000310007986 */ /* 0x0001e2000c101124 */
[----:B------:R-:W-:Y:S05]  /*3060*/  BRA `(.L_x_7563) ;  /* 0x0000000400b07947 */ /* 0x000fea0003800000 */
.L_x_7573:
[----:B-1----:R0:W-:Y:S01]  /*3070*/  STG.E.U16 desc[UR36][R16.64], R3 ;  /* 0x0000000310007986 */ /* 0x0021e2000c101524 */
[----:B------:R-:W-:Y:S05]  /*3080*/  BRA `(.L_x_7563) ;  /* 0x0000000400a87947 */ /* 0x000fea0003800000 */
.L_x_7570:
        /* <DEDUP_REMOVED lines=12> */
.L_x_7582:
        /* <DEDUP_REMOVED lines=17> */
.L_x_7585:
[----:B------:R-:W-:-:S04]  /*3260*/  LOP3.LUT R2, R3, 0x80000000, RZ, 0xc0, !PT ;  /* 0x8000000003027812 */ /* 0x000fc800078ec0ff */
[----:B------:R-:W-:-:S04]  /*3270*/  SHF.R.U32.HI R3, RZ, 0x18, R2 ;  /* 0x00000018ff037819 */ /* 0x000fc80000011602 */
[----:B------:R-:W-:-:S04]  /*3280*/  LOP3.LUT R0, R0, R3, RZ, 0xfc, !PT ;  /* 0x0000000300007212 */ /* 0x000fc800078efcff */
[----:B------:R-:W-:-:S07]  /*3290*/  PRMT R8, R0, 0x7610, R8 ;  /* 0x0000761000087816 */ /* 0x000fce0000000008 */
.L_x_7584:
[----:B------:R-:W-:Y:S05]  /*32a0*/  BSYNC B0 ;  /* 0x0000000000007941 */ /* 0x000fea0003800000 */
.L_x_7583:
[----:B------:R3:W-:Y:S01]  /*32b0*/  STG.E.U8 desc[UR36][R16.64], R8 ;  /* 0x0000000810007986 */ /* 0x0007e2000c101124 */
[----:B------:R-:W-:Y:S05]  /*32c0*/  BRA `(.L_x_7563) ;  /* 0x0000000400187947 */ /* 0x000fea0003800000 */
.L_x_7581:
        /* <DEDUP_REMOVED lines=17> */
.L_x_7588:
[----:B------:R-:W-:-:S04]  /*33e0*/  LOP3.LUT R2, R3, 0x80000000, RZ, 0xc0, !PT ;  /* 0x8000000003027812 */ /* 0x000fc800078ec0ff */
[----:B------:R-:W-:-:S04]  /*33f0*/  SHF.R.U32.HI R3, RZ, 0x18, R2 ;  /* 0x00000018ff037819 */ /* 0x000fc80000011602 */
[----:B------:R-:W-:-:S04]  /*3400*/  LOP3.LUT R0, R0, R3, RZ, 0xfc, !PT ;  /* 0x0000000300007212 */ /* 0x000fc800078efcff */
[----:B------:R-:W-:-:S07]  /*3410*/  PRMT R8, R0, 0x7610, R8 ;  /* 0x0000761000087816 */ /* 0x000fce0000000008 */
.L_x_7587:
[----:B------:R-:W-:Y:S05]  /*3420*/  BSYNC B0 ;  /* 0x0000000000007941 */ /* 0x000fea0003800000 */
.L_x_7586:
[----:B------:R0:W-:Y:S01]  /*3430*/  STG.E.U8 desc[UR36][R16.64], R8 ;  /* 0x0000000810007986 */ /* 0x0001e2000c101124 */
[----:B------:R-:W-:Y:S05]  /*3440*/  BRA `(.L_x_7563) ;  /* 0x0000000000b87947 */ /* 0x000fea0003800000 */
.L_x_7580:
        /* <DEDUP_REMOVED lines=22> */
.L_x_7562:
        /* <DEDUP_REMOVED lines=16> */
.L_x_7591:
[----:B------:R-:W-:Y:S05]  /*36b0*/  BRA `(.L_x_7563) ;  /* 0x00000000001c7947 */ /* 0x000fea0003800000 */
.L_x_7590:
[----:B-1----:R-:W-:-:S06]  /*36c0*/  IMAD.U32 R3, R3, 0x10000, RZ ;  /* 0x0001000003037824 */ /* 0x002fcc00078e00ff */
[----:B------:R-:W0:Y:S02]  /*36d0*/  F2I.U64.TRUNC R2, R3 ;  /* 0x0000000300027311 */ /* 0x000e24000020d800 */
[----:B0-----:R2:W-:Y:S01]  /*36e0*/  STG.E.64 desc[UR36][R16.64], R2 ;  /* 0x0000000210007986 */ /* 0x0015e2000c101b24 */
[----:B------:R-:W-:Y:S05]  /*36f0*/  BRA `(.L_x_7563) ;  /* 0x00000000000c7947 */ /* 0x000fea0003800000 */
.L_x_7589:
[----:B-1----:R-:W-:-:S06]  /*3700*/  IMAD.U32 R3, R3, 0x10000, RZ ;  /* 0x0001000003037824 */ /* 0x002fcc00078e00ff */
[----:B------:R-:W0:Y:S02]  /*3710*/  F2I.FTZ.U32.TRUNC.NTZ R3, R3 ;  /* 0x0000000300037305 */ /* 0x000e24000021f000 */
[----:B0-----:R0:W-:Y:S02]  /*3720*/  STG.E desc[UR36][R16.64], R3 ;  /* 0x0000000310007986 */ /* 0x0011e4000c101924 */
.L_x_7563:
[----:B------:R-:W-:-:S04]  /*3730*/  IMAD R18, R23, 0x200, R18 ;  /* 0x0000020017127824 */ /* 0x000fc800078e0212 */
[----:B------:R-:W-:-:S07]  /*3740*/  VIADD R19, R18, 0x80 ;  /* 0x0000008012137836 */ /* 0x000fce0000000000 */
.L_x_7518:
[----:B------:R-:W-:Y:S05]  /*3750*/  BSYNC B6 ;  /* 0x0000000000067941 */ /* 0x000fea0003800000 */
.L_x_7517:
        /* <DEDUP_REMOVED lines=307> */
.L_x_7594:
        /* <DEDUP_REMOVED lines=23> */
.L_x_7598:
[----:B------:R-:W2:Y:S02]  /*4c00*/  LDG.E.U8 R2, desc[UR36][R2.64] ;  /* 0x0000002402027981 */ /* 0x000ea4000c1e1100 */
[----:B--2---:R-:W-:-:S04]  /*4c10*/  I2FP.F32.U32 R0, R2 ;  /* 0x0000000200007245 */ /* 0x004fc80000201000 */
[----:B------:R-:W-:-:S04]  /*4c20*/  F2FP.BF16.F32.PACK_AB R0, RZ, R0 ;  /* 0x00000000ff00723e */ /* 0x000fc800000010ff */
[----:B------:R-:W-:Y:S01]  /*4c30*/  PRMT R10, R0, 0x7610, R10 ;  /* 0x00007610000a7816 */ /* 0x000fe2000000000a */
[----:B------:R-:W-:Y:S06]  /*4c40*/  BRA `(.L_x_7600) ;  /* 0x0000000c00c87947 */ /* 0x000fec0003800000 */
.L_x_7597:
        /* <DEDUP_REMOVED lines=11> */
.L_x_7602:
[----:B------:R-:W2:Y:S02]  /*4d00*/  LDG.E R2, desc[UR36][R2.64] ;  /* 0x0000002402027981 */ /* 0x000ea4000c1e1900 */
[----:B--2---:R-:W-:-:S04]  /*4d10*/  I2FP.F32.S32 R0, R2 ;  /* 0x0000000200007245 */ /* 0x004fc80000201400 */
[----:B------:R-:W-:-:S04]  /*4d20*/  F2FP.BF16.F32.PACK_AB R0, RZ, R0 ;  /* 0x00000000ff00723e */ /* 0x000fc800000010ff */
[----:B------:R-:W-:Y:S01]  /*4d30*/  PRMT R10, R0, 0x7610, R10 ;  /* 0x00007610000a7816 */ /* 0x000fe2000000000a */
[----:B------:R-:W-:Y:S06]  /*4d40*/  BRA `(.L_x_7600) ;  /* 0x0000000c00887947 */ /* 0x000fec0003800000 */
.L_x_7601:
[----:B------:R-:W2:Y:S02]  /*4d50*/  LDG.E.U16 R2, desc[UR36][R2.64] ;  /* 0x0000002402027981 */ /* 0x000ea4000c1e1500 */
[----:B--2---:R-:W0:Y:S02]  /*4d60*/  I2F.S16 R0, R2 ;  /* 0x0000000200007306 */ /* 0x004e240000101400 */
[----:B0-----:R-:W-:-:S04]  /*4d70*/  F2FP.BF16.F32.PACK_AB R0, RZ, R0 ;  /* 0x00000000ff00723e */ /* 0x001fc800000010ff */
[----:B------:R-:W-:Y:S01]  /*4d80*/  PRMT R10, R0, 0x7610, R10 ;  /* 0x00007610000a7816 */ /* 0x000fe2000000000a */
[----:B------:R-:W-:Y:S06]  /*4d90*/  BRA `(.L_x_7600) ;  /* 0x0000000c00747947 */ /* 0x000fec0003800000 */
.L_x_7596:
        /* <DEDUP_REMOVED lines=9> */
.L_x_7604:
[----:B------:R-:W2:Y:S02]  /*4e30*/  LDG.E.U16 R0, desc[UR36][R2.64] ;  /* 0x0000002402007981 */ /* 0x000ea4000c1e1500 */
[----:B--2---:R-:W-:-:S05]  /*4e40*/  HADD2.F32 R0, -RZ, R0.H0_H0 ;  /* 0x20000000ff007230 */ /* 0x004fca0000004100 */
[----:B------:R-:W-:-:S04]  /*4e50*/  F2FP.BF16.F32.PACK_AB R0, RZ, R0 ;  /* 0x00000000ff00723e */ /* 0x000fc800000010ff */
[----:B------:R-:W-:Y:S01]  /*4e60*/  PRMT R10, R0, 0x7610, R10 ;  /* 0x00007610000a7816 */ /* 0x000fe2000000000a */
[----:B------:R-:W-:Y:S06]  /*4e70*/  BRA `(.L_x_7600) ;  /* 0x0000000c003c7947 */ /* 0x000fec0003800000 */
.L_x_7603:
        /* <DEDUP_REMOVED lines=9> */
.L_x_7606:
[----:B------:R-:W2:Y:S02]  /*4f10*/  LDG.E.U16 R2, desc[UR36][R2.64] ;  /* 0x0000002402027981 */ /* 0x000ea4000c1e1500 */
[----:B--2---:R-:W-:-:S05]  /*4f20*/  HADD2.F32 R0, -RZ, R2.H0_H0 ;  /* 0x20000002ff007230 */ /* 0x004fca0000004100 */
[----:B------:R-:W-:-:S04]  /*4f30*/  F2FP.BF16.F32.PACK_AB R0, RZ, R0 ;  /* 0x00000000ff00723e */ /* 0x000fc800000010ff */
[----:B------:R-:W-:Y:S01]  /*4f40*/  PRMT R10, R0, 0x7610, R10 ;  /* 0x00007610000a7816 */ /* 0x000fe2000000000a */
[----:B------:R-:W-:Y:S06]  /*4f50*/  BRA `(.L_x_7600) ;  /* 0x0000000c00047947 */ /* 0x000fec0003800000 */
.L_x_7605:
        /* <DEDUP_REMOVED lines=9> */
.L_x_7595:
        /* <DEDUP_REMOVED lines=14> */
.L_x_7609:
        /* <DEDUP_REMOVED lines=9> */
.L_x_7608:
        /* <DEDUP_REMOVED lines=28> */
.L_x_7611:
        /* <DEDUP_REMOVED lines=15> */
.L_x_7610:
[----:B------:R0:W5:Y:S01]  /*5410*/  LDG.E.U16 R10, desc[UR36][R2.64] ;  /* 0x00000024020a7981 */ /* 0x000162000c1e1500 */
[----:B------:R-:W-:Y:S05]  /*5420*/  BRA `(.L_x_7600) ;  /* 0x0000000400d07947 */ /* 0x000fea0003800000 */
.L_x_7607:
        /* <DEDUP_REMOVED lines=13> */
.L_x_7614:
        /* <DEDUP_REMOVED lines=21> */
.L_x_7618:
[----:B------:R-:W-:Y:S05]  /*5650*/  BSYNC B1 ;  /* 0x0000000000017941 */ /* 0x000fea0003800000 */
.L_x_7617:
[----:B------:R-:W-:Y:S01]  /*5660*/  LEA R3, R0, 0x3b800000, 0x17 ;  /* 0x3b80000000037811 */ /* 0x000fe200078eb8ff */
[----:B------:R-:W-:-:S05]  /*5670*/  IMAD.SHL.U32 R0, R2, 0x100000, RZ ;  /* 0x0010000002007824 */ /* 0x000fca00078e00ff */
[----:B------:R-:W-:-:S07]  /*5680*/  LOP3.LUT R0, R3, R0, R4, 0xfe, !PT ;  /* 0x0000000003007212 */ /* 0x000fce00078efe04 */
.L_x_7616:
[----:B------:R-:W-:Y:S05]  /*5690*/  BSYNC B0 ;  /* 0x0000000000007941 */ /* 0x000fea0003800000 */
.L_x_7615:
[----:B------:R-:W-:-:S04]  /*56a0*/  F2FP.BF16.F32.PACK_AB R0, RZ, R0 ;  /* 0x00000000ff00723e */ /* 0x000fc800000010ff */
[----:B------:R-:W-:Y:S01]  /*56b0*/  PRMT R10, R0, 0x7610, R10 ;  /* 0x00007610000a7816 */ /* 0x000fe2000000000a */
[----:B------:R-:W-:Y:S06]  /*56c0*/  BRA `(.L_x_7600) ;  /* 0x0000000400287947 */ /* 0x000fec0003800000 */
.L_x_7613:
        /* <DEDUP_REMOVED lines=21> */
.L_x_7622:
[----:B------:R-:W-:Y:S05]  /*5820*/  BSYNC B1 ;  /* 0x0000000000017941 */ /* 0x000fea0003800000 */
.L_x_7621:
[----:B------:R-:W-:Y:S01]  /*5830*/  LEA R3, R0, 0x37800000, 0x17 ;  /* 0x3780000000037811 */ /* 0x000fe200078eb8ff */
[----:B------:R-:W-:-:S05]  /*5840*/  IMAD.SHL.U32 R0, R2, 0x200000, RZ ;  /* 0x0020000002007824 */ /* 0x000fca00078e00ff */
[----:B------:R-:W-:-:S07]  /*5850*/  LOP3.LUT R0, R3, R0, R4, 0xfe, !PT ;  /* 0x0000000003007212 */ /* 0x000fce00078efe04 */
.L_x_7620:
[----:B------:R-:W-:Y:S05]  /*5860*/  BSYNC B0 ;  /* 0x0000000000007941 */ /* 0x000fea0003800000 */
.L_x_7619:
[----:B------:R-:W-:-:S04]  /*5870*/  F2FP.BF16.F32.PACK_AB R0, RZ, R0 ;  /* 0x00000000ff00723e */ /* 0x000fc800000010ff */
[----:B------:R-:W-:Y:S01]  /*5880*/  PRMT R10, R0, 0x7610, R10 ;  /* 0x00007610000a7816 */ /* 0x000fe2000000000a */
[----:B------:R-:W-:Y:S06]  /*5890*/  BRA `(.L_x_7600) ;  /* 0x0000000000b47947 */ /* 0x000fec0003800000 */
.L_x_7612:
        /* <DEDUP_REMOVED lines=14> */
.L_x_7626:
[----:B------:R-:W-:Y:S05]  /*5980*/  BSYNC B0 ;  /* 0x0000000000007941 */ /* 0x000fea0003800000 */
.L_x_7625:
[----:B------:R-:W-:-:S04]  /*5990*/  F2FP.BF16.F32.PACK_AB R0, RZ, R0 ;  /* 0x00000000ff00723e */ /* 0x000fc800000010ff */
[----:B------:R-:W-:Y:S01]  /*59a0*/  PRMT R10, R0, 0x7610, R10 ;  /* 0x00007610000a7816 */ /* 0x000fe2000000000a */
[----:B------:R-:W-:Y:S06]  /*59b0*/  BRA `(.L_x_7600) ;  /* 0x00000000006c7947 */ /* 0x000fec0003800000 */
.L_x_7599:
        /* <DEDUP_REMOVED lines=16> */
.L_x_7627:
[----:B------:R-:W-:Y:S01]  /*5ac0*/  PRMT R10, RZ, 0x7610, R10 ;  /* 0x00007610ff0a7816 */ /* 0x000fe2000000000a */
[----:B------:R-:W-:Y:S06]  /*5ad0*/  BRA `(.L_x_7600) ;  /* 0x0000000000247947 */ /* 0x000fec0003800000 */
.L_x_7624:
[----:B------:R-:W2:Y:S02]  /*5ae0*/  LDG.E.64 R2, desc[UR36][R2.64] ;  /* 0x0000002402027981 */ /* 0x000ea4000c1e1b00 */
[----:B--2---:R-:W0:Y:S02]  /*5af0*/  I2F.U64 R0, R2 ;  /* 0x0000000200007312 */ /* 0x004e240000301000 */
[----:B0-----:R-:W-:-:S04]  /*5b00*/  F2FP.BF16.F32.PACK_AB R0, RZ, R0 ;  /* 0x00000000ff00723e */ /* 0x001fc800000010ff */
[----:B------:R-:W-:Y:S01]  /*5b10*/  PRMT R10, R0, 0x7610, R10 ;  /* 0x00007610000a7816 */ /* 0x000fe2000000000a */
[----:B------:R-:W-:Y:S06]  /*5b20*/  BRA `(.L_x_7600) ;  /* 0x0000000000107947 */ /* 0x000fec0003800000 */
.L_x_7623:
[----:B------:R-:W2:Y:S02]  /*5b30*/  LDG.E R2, desc[UR36][R2.64] ;  /* 0x0000002402027981 */ /* 0x000ea4000c1e1900 */
[----:B--2---:R-:W-:-:S04]  /*5b40*/  I2FP.F32.U32 R0, R2 ;  /* 0x0000000200007245 */ /* 0x004fc80000201000 */
[----:B------:R-:W-:-:S04]  /*5b50*/  F2FP.BF16.F32.PACK_AB R0, RZ, R0 ;  /* 0x00000000ff00723e */ /* 0x000fc800000010ff */
[----:B------:R-:W-:-:S07]  /*5b60*/  PRMT R10, R0, 0x7610, R10 ;  /* 0x00007610000a7816 */ /* 0x000fce000000000a */
.L_x_7600:
[----:B------:R-:W1:Y:S01]  /*5b70*/  LDC.U16 R11, c[0x0][0x422] ;  /* 0x00010880ff0b7b82 */ /* 0x000e620000000400 */
[----:B-----5:R-:W-:Y:S01]  /*5b80*/  IMAD.U32 R10, R10, 0x10000, RZ ;  /* 0x000100000a0a7824 */ /* 0x020fe200078e00ff */
[----:B------:R-:W-:Y:S03]  /*5b90*/  BSSY B1, `(.L_x_7628) ;  /* 0x0000012000017945 */ /* 0x000fe60003800000 */
[----:B------:R-:W-:Y:S01]  /*5ba0*/  FADD.FTZ R0, |R10|, -RZ ;  /* 0x800000ff0a007221 */ /* 0x000fe20000010200 */
[----:B-1----:R-:W-:-:S04]  /*5bb0*/  IMAD.U32 R11, R11, 0x10000, RZ ;  /* 0x000100000b0b7824 */ /* 0x002fc800078e00ff */
[----:B------:R-:W-:Y:S01]  /*5bc0*/  FADD.FTZ R5, |R11|, -RZ ;  /* 0x800000ff0b057221 */ /* 0x000fe20000010200 */
[----:B------:R-:W-:-:S04]  /*5bd0*/  FSETP.GT.FTZ.AND P5, PT, |R10|, |R11|, PT ;  /* 0x4000000b0a00720b */ /* 0x000fc80003fb4200 */
[----:B------:R-:W-:Y:S02]  /*5be0*/  FSEL R13, R0, R5, P5 ;  /* 0x00000005000d7208 */ /* 0x000fe40002800000 */
[----:B------:R-:W-:Y:S02]  /*5bf0*/  FSEL R0, R5, R0, P5 ;  /* 0x0000000005007208 */ /* 0x000fe40002800000 */
[----:B0-----:R-:W0:Y:S08]  /*5c00*/  MUFU.RCP R2, R13 ;  /* 0x0000000d00027308 */ /* 0x001e300000001000 */
        /* <DEDUP_REMOVED lines=10> */
.L_x_7629:
[----:B------:R-:W-:Y:S05]  /*5cb0*/  BSYNC B1 ;  /* 0x0000000000017941 */ /* 0x000fea0003800000 */
.L_x_7628:
        /* <DEDUP_REMOVED lines=18> */
.L_x_7631:
[----:B------:R-:W-:Y:S01]  /*5de0*/  ISETP.GE.AND P0, PT, R11, RZ, PT ;  /* 0x000000ff0b00720c */ /* 0x000fe20003f06270 */
[----:B------:R-:W-:-:S12]  /*5df0*/  IMAD.MOV.U32 R3, RZ, RZ, 0x3fd774eb ;  /* 0x3fd774ebff037424 */ /* 0x000fd800078e00ff */
[----:B------:R-:W-:-:S04]  /*5e00*/  @P0 FFMA.FTZ R2, R3, 0.93318945169448852539, -R2 ;  /* 0x3f6ee58103020823 */ /* 0x000fc80000010802 */
[----:B------:R-:W-:-:S07]  /*5e10*/  @!P0 FFMA.FTZ R2, R3, 0.93318945169448852539, R2 ;  /* 0x3f6ee58103028823 */ /* 0x000fce0000010002 */
.L_x_7632:
[----:B------:R-:W-:Y:S05]  /*5e20*/  BSYNC B0 ;  /* 0x0000000000007941 */ /* 0x000fea0003800000 */
.L_x_7630:
[----:B------:R-:W0:Y:S01]  /*5e30*/  LDC.U8 R4, c[0x0][0x424] ;  /* 0x00010900ff047b82 */ /* 0x000e220000000000 */
[----:B------:R-:W-:Y:S01]  /*5e40*/  FSETP.NEU.FTZ.AND P1, PT, |R11|, |R10|, PT ;  /* 0x4000000a0b00720b */ /* 0x000fe20003f3d200 */
[----:B------:R-:W-:Y:S01]  /*5e50*/  IMAD.MOV.U32 R0, RZ, RZ, 0x4016cbe4 ;  /* 0x4016cbe4ff007424 */ /* 0x000fe200078e00ff */
[----:B------:R-:W-:Y:S02]  /*5e60*/  FSETP.NEU.FTZ.AND P0, PT, R13, RZ, PT ;  /* 0x000000ff0d00720b */ /* 0x000fe40003f1d000 */
[C---:B------:R-:W-:Y:S01]  /*5e70*/  ISETP.GE.AND P2, PT, R11.reuse, RZ, PT ;  /* 0x000000ff0b00720c */ /* 0x040fe20003f46270 */
        /* <DEDUP_REMOVED lines=22> */
.L_x_7636:
[----:B-1----:R-:W-:-:S06]  /*5fe0*/  IMAD.U32 R3, R3, 0x10000, RZ ;  /* 0x0001000003037824 */ /* 0x002fcc00078e00ff */
[----:B------:R-:W0:Y:S02]  /*5ff0*/  F2I.S64.TRUNC R2, R3 ;  /* 0x0000000300027311 */ /* 0x000e24000020d900 */
[----:B0-----:R0:W-:Y:S01]  /*6000*/  STG.E.U8 desc[UR36][R16.64], R2 ;  /* 0x0000000210007986 */ /* 0x0011e2000c101124 */
[----:B------:R-:W-:Y:S05]  /*6010*/  BRA `(.L_x_7638) ;  /* 0x0000000c00847947 */ /* 0x000fea0003800000 */
.L_x_7635:
        /* <DEDUP_REMOVED lines=10> */
.L_x_7640:
[----:B-1----:R-:W-:-:S06]  /*60c0*/  IMAD.U32 R3, R3, 0x10000, RZ ;  /* 0x0001000003037824 */ /* 0x002fcc00078e00ff */
[----:B------:R-:W0:Y:S02]  /*60d0*/  F2I.FTZ.TRUNC.NTZ R3, R3 ;  /* 0x0000000300037305 */ /* 0x000e24000021f100 */
[----:B0-----:R3:W-:Y:S01]  /*60e0*/  STG.E desc[UR36][R16.64], R3 ;  /* 0x0000000310007986 */ /* 0x0017e2000c101924 */
[----:B------:R-:W-:Y:S05]  /*60f0*/  BRA `(.L_x_7638) ;  /* 0x0000000c004c7947 */ /* 0x000fea0003800000 */
.L_x_7639:
[----:B-1----:R-:W-:-:S06]  /*6100*/  IMAD.U32 R3, R3, 0x10000, RZ ;  /* 0x0001000003037824 */ /* 0x002fcc00078e00ff */
[----:B------:R-:W0:Y:S02]  /*6110*/  F2I.FTZ.TRUNC.NTZ R3, R3 ;  /* 0x0000000300037305 */ /* 0x000e24000021f100 */
[----:B0-----:R2:W-:Y:S01]  /*6120*/  STG.E.U16 desc[UR36][R16.64], R3 ;  /* 0x0000000310007986 */ /* 0x0015e2000c101524 */
[----:B------:R-:W-:Y:S05]  /*6130*/  BRA `(.L_x_7638) ;  /* 0x0000000c003c7947 */ /* 0x000fea0003800000 */
.L_x_7634:
        /* <DEDUP_REMOVED lines=9> */
.L_x_7642:
[----:B-1----:R-:W-:-:S05]  /*61d0*/  IMAD.U32 R0, R3, 0x10000, RZ ;  /* 0x0001000003007824 */ /* 0x002fca00078e00ff */
[----:B------:R-:W-:-:S05]  /*61e0*/  F2FP.F16.F32.PACK_AB R0, RZ, R0 ;  /* 0x00000000ff00723e */ /* 0x000fca00000000ff */
[----:B------:R0:W-:Y:S01]  /*61f0*/  STG.E.U16 desc[UR36][R16.64], R0 ;  /* 0x0000000010007986 */ /* 0x0001e2000c101524 */
[----:B------:R-:W-:Y:S05]  /*6200*/  BRA `(.L_x_7638) ;  /* 0x0000000c00087947 */ /* 0x000fea0003800000 */
.L_x_7641:
        /* <DEDUP_REMOVED lines=10> */
.L_x_7644:
[----:B-1----:R-:W-:-:S05]  /*62b0*/  IMAD.U32 R3, R3, 0x10000, RZ ;  /* 0x0001000003037824 */ /* 0x002fca00078e00ff */
[----:B------:R-:W-:-:S04]  /*62c0*/  F2FP.F16.F32.PACK_AB R3, RZ, R3 ;  /* 0x00000003ff03723e */ /* 0x000fc800000000ff */
[----:B------:R-:W-:-:S05]  /*62d0*/  PRMT R3, R3, 0x5410, RZ ;  /* 0x0000541003037816 */ /* 0x000fca00000000ff */
[----:B------:R0:W-:Y:S01]  /*62e0*/  STG.E desc[UR36][R16.64], R3 ;  /* 0x0000000310007986 */ /* 0x0001e2000c101924 */
[----:B------:R-:W-:Y:S05]  /*62f0*/  BRA `(.L_x_7638) ;  /* 0x0000000800cc7947 */ /* 0x000fea0003800000 */
.L_x_7643:
[----:B-1----:R-:W-:-:S04]  /*6300*/  IMAD.U32 R2, R3, 0x10000, RZ ;  /* 0x0001000003027824 */ /* 0x002fc800078e00ff */
[----:B------:R-:W-:-:S06]  /*6310*/  FMUL.FTZ R2, R2, 1 ;  /* 0x3f80000002027820 */ /* 0x000fcc0000410000 */
[----:B------:R-:W0:Y:S02]  /*6320*/  F2F.F64.F32 R2, R2 ;  /* 0x0000000200027310 */ /* 0x000e240000201800 */
[----:B0-----:R0:W-:Y:S01]  /*6330*/  STG.E.64 desc[UR36][R16.64], R2 ;  /* 0x0000000210007986 */ /* 0x0011e2000c101b24 */
[----:B------:R-:W-:Y:S05]  /*6340*/  BRA `(.L_x_7638) ;  /* 0x0000000800b87947 */ /* 0x000fea0003800000 */
.L_x_7633:
        /* <DEDUP_REMOVED lines=13> */
.L_x_7647:
[----:B-1----:R-:W-:Y:S01]  /*6420*/  IMAD.U32 R3, R3, 0x10000, RZ ;  /* 0x0001000003037824 */ /* 0x002fe200078e00ff */
[----:B------:R-:W-:-:S03]  /*6430*/  CS2R R6, SRZ ;  /* 0x0000000000067805 */ /* 0x000fc6000001ff00 */
[----:B------:R-:W-:-:S04]  /*6440*/  FMUL.FTZ R3, R3, 1 ;  /* 0x3f80000003037820 */ /* 0x000fc80000410000 */
[----:B------:R-:W0:Y:S02]  /*6450*/  F2F.F64.F32 R4, R3 ;  /* 0x0000000300047310 */ /* 0x000e240000201800 */
[----:B0-----:R0:W-:Y:S01]  /*6460*/  STG.E.128 desc[UR36][R16.64], R4 ;  /* 0x0000000410007986 */ /* 0x0011e2000c101d24 */
[----:B------:R-:W-:Y:S05]  /*6470*/  BRA `(.L_x_7638) ;  /* 0x00000008006c7947 */ /* 0x000fea0003800000 */
.L_x_7646:
        /* <DEDUP_REMOVED lines=21> */
.L_x_7651:
[----:B------:R-:W-:Y:S05]  /*65d0*/  BSYNC B0 ;  /* 0x0000000000007941 */ /* 0x000fea0003800000 */
.L_x_7650:
[----:B------:R-:W-:-:S05]  /*65e0*/  LOP3.LUT R3, R0, R3, RZ, 0xfc, !PT ;  /* 0x0000000300037212 */ /* 0x000fca00078efcff */
[----:B------:R0:W-:Y:S01]  /*65f0*/  STG.E.U8 desc[UR36][R16.64], R3 ;  /* 0x0000000310007986 */ /* 0x0001e2000c101124 */
[----:B------:R-:W-:Y:S05]  /*6600*/  BRA `(.L_x_7638) ;  /* 0x0000000800087947 */ /* 0x000fea0003800000 */
.L_x_7649:
        /* <DEDUP_REMOVED lines=13> */
.L_x_7653:
[----:B------:R-:W-:Y:S01]  /*66e0*/  IMAD.MOV.U32 R0, RZ, RZ, 0x7f ;  /* 0x0000007fff007424 */ /* 0x000fe200078e00ff */
[----:B------:R-:W-:-:S04]  /*66f0*/  ISETP.GT.U32.AND P0, PT, R2, 0x7f800000, PT ;  /* 0x7f8000000200780c */ /* 0x000fc80003f04070 */
[----:B------:R-:W-:-:S09]  /*6700*/  SEL R0, R0, 0x7c, P0 ;  /* 0x0000007c00007807 */ /* 0x000fd20000000000 */
.L_x_7654:
[----:B------:R-:W-:Y:S05]  /*6710*/  BSYNC B0 ;  /* 0x0000000000007941 */ /* 0x000fea0003800000 */
.L_x_7652:
[----:B------:R-:W-:-:S04]  /*6720*/  LOP3.LUT R2, R3, 0x80000000, RZ, 0xc0, !PT ;  /* 0x8000000003027812 */ /* 0x000fc800078ec0ff */
[----:B------:R-:W-:-:S04]  /*6730*/  SHF.R.U32.HI R3, RZ, 0x18, R2 ;  /* 0x00000018ff037819 */ /* 0x000fc80000011602 */
[----:B------:R-:W-:-:S05]  /*6740*/  LOP3.LUT R3, R0, R3, RZ, 0xfc, !PT ;  /* 0x0000000300037212 */ /* 0x000fca00078efcff */
[----:B------:R0:W-:Y:S01]  /*6750*/  STG.E.U8 desc[UR36][R16.64], R3 ;  /* 0x0000000310007986 */ /* 0x0001e2000c101124 */
[----:B------:R-:W-:Y:S05]  /*6760*/  BRA `(.L_x_7638) ;  /* 0x0000000400b07947 */ /* 0x000fea0003800000 */
.L_x_7648:
[----:B-1----:R0:W-:Y:S01]  /*6770*/  STG.E.U16 desc[UR36][R16.64], R3 ;  /* 0x0000000310007986 */ /* 0x0021e2000c101524 */
[----:B------:R-:W-:Y:S05]  /*6780*/  BRA `(.L_x_7638) ;  /* 0x0000000400a87947 */ /* 0x000fea0003800000 */
.L_x_7645:
        /* <DEDUP_REMOVED lines=12> */
.L_x_7657:
        /* <DEDUP_REMOVED lines=17> */
.L_x_7660:
[----:B------:R-:W-:-:S04]  /*6960*/  LOP3.LUT R2, R3, 0x80000000, RZ, 0xc0, !PT ;  /* 0x8000000003027812 */ /* 0x000fc800078ec0ff */
[----:B------:R-:W-:-:S04]  /*6970*/  SHF.R.U32.HI R3, RZ, 0x18, R2 ;  /* 0x00000018ff037819 */ /* 0x000fc80000011602 */
[----:B------:R-:W-:-:S04]  /*6980*/  LOP3.LUT R0, R0, R3, RZ, 0xfc, !PT ;  /* 0x0000000300007212 */ /* 0x000fc800078efcff */
[----:B------:R-:W-:-:S07]  /*6990*/  PRMT R8, R0, 0x7610, R8 ;  /* 0x0000761000087816 */ /* 0x000fce0000000008 */
.L_x_7659:
[----:B------:R-:W-:Y:S05]  /*69a0*/  BSYNC B0 ;  /* 0x0000000000007941 */ /* 0x000fea0003800000 */
.L_x_7658:
[----:B------:R0:W-:Y:S01]  /*69b0*/  STG.E.U8 desc[UR36][R16.64], R8 ;  /* 0x0000000810007986 */ /* 0x0001e2000c101124 */
[----:B------:R-:W-:Y:S05]  /*69c0*/  BRA `(.L_x_7638) ;  /* 0x0000000400187947 */ /* 0x000fea0003800000 */
.L_x_7656:
        /* <DEDUP_REMOVED lines=17> */
.L_x_7663:
[----:B------:R-:W-:-:S04]  /*6ae0*/  LOP3.LUT R2, R3, 0x80000000, RZ, 0xc0, !PT ;  /* 0x8000000003027812 */ /* 0x000fc800078ec0ff */
[----:B------:R-:W-:-:S04]  /*6af0*/  SHF.R.U32.HI R3, RZ, 0x18, R2 ;  /* 0x00000018ff037819 */ /* 0x000fc80000011602 */
[----:B------:R-:W-:-:S04]  /*6b00*/  LOP3.LUT R0, R0, R3, RZ, 0xfc, !PT ;  /* 0x0000000300007212 */ /* 0x000fc800078efcff */
[----:B------:R-:W-:-:S07]  /*6b10*/  PRMT R8, R0, 0x7610, R8 ;  /* 0x0000761000087816 */ /* 0x000fce0000000008 */
.L_x_7662:
[----:B------:R-:W-:Y:S05]  /*6b20*/  BSYNC B0 ;  /* 0x0000000000007941 */ /* 0x000fea0003800000 */
.L_x_7661:
[----:B------:R0:W-:Y:S01]  /*6b30*/  STG.E.U8 desc[UR36][R16.64], R8 ;  /* 0x0000000810007986 */ /* 0x0001e2000c101124 */
[----:B------:R-:W-:Y:S05]  /*6b40*/  BRA `(.L_x_7638) ;  /* 0x0000000000b87947 */ /* 0x000fea0003800000 */
.L_x_7655:
        /* <DEDUP_REMOVED lines=22> */
.L_x_7637:
        /* <DEDUP_REMOVED lines=16> */
.L_x_7666:
[----:B------:R-:W-:Y:S05]  /*6db0*/  BRA `(.L_x_7638) ;  /* 0x00000000001c7947 */ /* 0x000fea0003800000 */
.L_x_7665:
[----:B-1----:R-:W-:-:S06]  /*6dc0*/  IMAD.U32 R3, R3, 0x10000, RZ ;  /* 0x0001000003037824 */ /* 0x002fcc00078e00ff */
[----:B------:R-:W0:Y:S02]  /*6dd0*/  F2I.U64.TRUNC R2, R3 ;  /* 0x0000000300027311 */ /* 0x000e24000020d800 */
[----:B0-----:R0:W-:Y:S01]  /*6de0*/  STG.E.64 desc[UR36][R16.64], R2 ;  /* 0x0000000210007986 */ /* 0x0011e2000c101b24 */
[----:B------:R-:W-:Y:S05]  /*6df0*/  BRA `(.L_x_7638) ;  /* 0x00000000000c7947 */ /* 0x000fea0003800000 */
.L_x_7664:
[----:B-1----:R-:W-:-:S06]  /*6e00*/  IMAD.U32 R3, R3, 0x10000, RZ ;  /* 0x0001000003037824 */ /* 0x002fcc00078e00ff */
[----:B------:R-:W0:Y:S02]  /*6e10*/  F2I.FTZ.U32.TRUNC.NTZ R3, R3 ;  /* 0x0000000300037305 */ /* 0x000e24000021f000 */
[----:B0-----:R0:W-:Y:S02]  /*6e20*/  STG.E desc[UR36][R16.64], R3 ;  /* 0x0000000310007986 */ /* 0x0011e4000c101924 */
.L_x_7638:
[----:B------:R-:W-:-:S07]  /*6e30*/  VIADD R19, R19, 0x80 ;  /* 0x0000008013137836 */ /* 0x000fce0000000000 */
.L_x_7593:
[----:B------:R-:W-:Y:S05]  /*6e40*/  BSYNC B6 ;  /* 0x0000000000067941 */ /* 0x000fea0003800000 */
.L_x_7592:
        /* <DEDUP_REMOVED lines=307> */
.L_x_7669:
        /* <DEDUP_REMOVED lines=23> */
.L_x_7673:
[----:B------:R-:W2:Y:S02]  /*82f0*/  LDG.E.U8 R2, desc[UR36][R2.64] ;  /* 0x0000002402027981 */ /* 0x000ea4000c1e1100 */
[----:B--2---:R-:W-:-:S04]  /*8300*/  I2FP.F32.U32 R0, R2 ;  /* 0x0000000200007245 */ /* 0x004fc80000201000 */
[----:B------:R-:W-:-:S04]  /*8310*/  F2FP.BF16.F32.PACK_AB R0, RZ, R0 ;  /* 0x00000000ff00723e */ /* 0x000fc800000010ff */
[----:B------:R-:W-:Y:S01]  /*8320*/  PRMT R10, R0, 0x7610, R10 ;  /* 0x00007610000a7816 */ /* 0x000fe2000000000a */
[----:B------:R-:W-:Y:S06]  /*8330*/  BRA `(.L_x_7675) ;  /* 0x0000000c00c87947 */ /* 0x000fec0003800000 */
.L_x_7672:
        /* <DEDUP_REMOVED lines=11> */
.L_x_7677:
[----:B------:R-:W2:Y:S02]  /*83f0*/  LDG.E R2, desc[UR36][R2.64] ;  /* 0x0000002402027981 */ /* 0x000ea4000c1e1900 */
[----:B--2---:R-:W-:-:S04]  /*8400*/  I2FP.F32.S32 R0, R2 ;  /* 0x0000000200007245 */ /* 0x004fc80000201400 */
[----:B------:R-:W-:-:S04]  /*8410*/  F2FP.BF16.F32.PACK_AB R0, RZ, R0 ;  /* 0x00000000ff00723e */ /* 0x000fc800000010ff */
[----:B------:R-:W-:Y:S01]  /*8420*/  PRMT R10, R0, 0x7610, R10 ;  /* 0x00007610000a7816 */ /* 0x000fe2000000000a */
[----:B------:R-:W-:Y:S06]  /*8430*/  BRA `(.L_x_7675) ;  /* 0x0000000c00887947 */ /* 0x000fec0003800000 */
.L_x_7676:
[----:B------:R-:W2:Y:S02]  /*8440*/  LDG.E.U16 R2, desc[UR36][R2.64] ;  /* 0x0000002402027981 */ /* 0x000ea4000c1e1500 */
[----:B--2---:R-:W0:Y:S02]  /*8450*/  I2F.S16 R0, R2 ;  /* 0x0000000200007306 */ /* 0x004e240000101400 */
[----:B0-----:R-:W-:-:S04]  /*8460*/  F2FP.BF16.F32.PACK_AB R0, RZ, R0 ;  /* 0x00000000ff00723e */ /* 0x001fc800000010ff */
[----:B------:R-:W-:Y:S01]  /*8470*/  PRMT R10, R0, 0x7610, R10 ;  /* 0x00007610000a7816 */ /* 0x000fe2000000000a */
[----:B------:R-:W-:Y:S06]  /*8480*/  BRA `(.L_x_7675) ;  /* 0x0000000c00747947 */ /* 0x000fec0003800000 */
.L_x_7671:
        /* <DEDUP_REMOVED lines=9> */
.L_x_7679:
[----:B------:R-:W2:Y:S02]  /*8520*/  LDG.E.U16 R0, desc[UR36][R2.64] ;  /* 0x0000002402007981 */ /* 0x000ea4000c1e1500 */
[----:B--2---:R-:W-:-:S05]  /*8530*/  HADD2.F32 R0, -RZ, R0.H0_H0 ;  /* 0x20000000ff007230 */ /* 0x004fca0000004100 */
[----:B------:R-:W-:-:S04]  /*8540*/  F2FP.BF16.F32.PACK_AB R0, RZ, R0 ;  /* 0x00000000ff00723e */ /* 0x000fc800000010ff */
[----:B------:R-:W-:Y:S01]  /*8550*/  PRMT R10, R0, 0x7610, R10 ;  /* 0x00007610000a7816 */ /* 0x000fe2000000000a */
[----:B------:R-:W-:Y:S06]  /*8560*/  BRA `(.L_x_7675) ;  /* 0x0000000c003c7947 */ /* 0x000fec0003800000 */
.L_x_7678:
        /* <DEDUP_REMOVED lines=9> */
.L_x_7681:
[----:B------:R-:W2:Y:S02]  /*8600*/  LDG.E.U16 R2, desc[UR36][R2.64] ;  /* 0x0000002402027981 */ /* 0x000ea4000c1e1500 */
[----:B--2---:R-:W-:-:S05]  /*8610*/  HADD2.F32 R0, -RZ, R2.H0_H0 ;  /* 0x20000002ff007230 */ /* 0x004fca0000004100 */
[----:B------:R-:W-:-:S04]  /*8620*/  F2FP.BF16.F32.PACK_AB R0, RZ, R0 ;  /* 0x00000000ff00723e */ /* 0x000fc800000010ff */
[----:B------:R-:W-:Y:S01]  /*8630*/  PRMT R10, R0, 0x7610, R10 ;  /* 0x00007610000a7816 */ /* 0x000fe2000000000a */
[----:B------:R-:W-:Y:S06]  /*8640*/  BRA `(.L_x_7675) ;  /* 0x0000000c00047947 */ /* 0x000fec0003800000 */
.L_x_7680:
        /* <DEDUP_REMOVED lines=9> */
.L_x_7670:
        /* <DEDUP_REMOVED lines=14> */
.L_x_7684:
        /* <DEDUP_REMOVED lines=9> */
.L_x_7683:
        /* <DEDUP_REMOVED lines=28> */
.L_x_7686:
        /* <DEDUP_REMOVED lines=15> */
.L_x_7685:
[----:B------:R0:W5:Y:S01]  /*8b00*/  LDG.E.U16 R10, desc[UR36][R2.64] ;  /* 0x00000024020a7981 */ /* 0x000162000c1e1500 */
[----:B------:R-:W-:Y:S05]  /*8b10*/  BRA `(.L_x_7675) ;  /* 0x0000000400d07947 */ /* 0x000fea0003800000 */
.L_x_7682:
        /* <DEDUP_REMOVED lines=13> */
.L_x_7689:
        /* <DEDUP_REMOVED lines=21> */
.L_x_7693:
[----:B------:R-:W-:Y:S05]  /*8d40*/  BSYNC B1 ;  /* 0x0000000000017941 */ /* 0x000fea0003800000 */
.L_x_7692:
[----:B------:R-:W-:Y:S01]  /*8d50*/  LEA R3, R0, 0x3b800000, 0x17 ;  /* 0x3b80000000037811 */ /* 0x000fe200078eb8ff */
[----:B------:R-:W-:-:S05]  /*8d60*/  IMAD.SHL.U32 R0, R2, 0x100000, RZ ;  /* 0x0010000002007824 */ /* 0x000fca00078e00ff */
[----:B------:R-:W-:-:S07]  /*8d70*/  LOP3.LUT R0, R3, R0, R4, 0xfe, !PT ;  /* 0x0000000003007212 */ /* 0x000fce00078efe04 */
.L_x_7691:
[----:B------:R-:W-:Y:S05]  /*8d80*/  BSYNC B0 ;  /* 0x0000000000007941 */ /* 0x000fea0003800000 */
.L_x_7690:
[----:B------:R-:W-:-:S04]  /*8d90*/  F2FP.BF16.F32.PACK_AB R0, RZ, R0 ;  /* 0x00000000ff00723e */ /* 0x000fc800000010ff */
[----:B------:R-:W-:Y:S01]  /*8da0*/  PRMT R10, R0, 0x7610, R10 ;  /* 0x00007610000a7816 */ /* 0x000fe2000000000a */
[----:B------:R-:W-:Y:S06]  /*8db0*/  BRA `(.L_x_7675) ;  /* 0x0000000400287947 */ /* 0x000fec0003800000 */
.L_x_7688:
        /* <DEDUP_REMOVED lines=21> */
.L_x_7697:
[----:B------:R-:W-:Y:S05]  /*8f10*/  BSYNC B1 ;  /* 0x0000000000017941 */ /* 0x000fea0003800000 */
.L_x_7696:
[----:B------:R-:W-:Y:S01]  /*8f20*/  LEA R3, R0, 0x37800000, 0x17 ;  /* 0x3780000000037811 */ /* 0x000fe200078eb8ff */
[----:B------:R-:W-:-:S05]  /*8f30*/  IMAD.SHL.U32 R0, R2, 0x200000, RZ ;  /* 0x0020000002007824 */ /* 0x000fca00078e00ff */
[----:B------:R-:W-:-:S07]  /*8f40*/  LOP3.LUT R0, R3, R0, R4, 0xfe, !PT ;  /* 0x0000000003007212 */ /* 0x000fce00078efe04 */
.L_x_7695:
[----:B------:R-:W-:Y:S05]  /*8f50*/  BSYNC B0 ;  /* 0x0000000000007941 */ /* 0x000fea0003800000 */
.L_x_7694:
[----:B------:R-:W-:-:S04]  /*8f60*/  F2FP.BF16.F32.PACK_AB R0, RZ, R0 ;  /* 0x00000000ff00723e */ /* 0x000fc800000010ff */
[----:B------:R-:W-:Y:S01]  /*8f70*/  PRMT R10, R0, 0x7610, R10 ;  /* 0x00007610000a7816 */ /* 0x000fe2000000000a */
[----:B------:R-:W-:Y:S06]  /*8f80*/  BRA `(.L_x_7675) ;  /* 0x0000000000b47947 */ /* 0x000fec0003800000 */
.L_x_7687:
        /* <DEDUP_REMOVED lines=14> */
.L_x_7701:
[----:B------:R-:W-:Y:S05]  /*9070*/  BSYNC B0 ;  /* 0x0000000000007941 */ /* 0x000fea0003800000 */
.L_x_7700:
[----:B------:R-:W-:-:S04]  /*9080*/  F2FP.BF16.F32.PACK_AB R0, RZ, R0 ;  /* 0x00000000ff00723e */ /* 0x000fc800000010ff */
[----:B------:R-:W-:Y:S01]  /*9090*/  PRMT R10, R0, 0x7610, R10 ;  /* 0x00007610000a7816 */ /* 0x000fe2000000000a */
[----:B------:R-:W-:Y:S06]  /*90a0*/  BRA `(.L_x_7675) ;  /* 0x00000000006c7947 */ /* 0x000fec0003800000 */
.L_x_7674:
        /* <DEDUP_REMOVED lines=16> */
.L_x_7702:
[----:B------:R-:W-:Y:S01]  /*91b0*/  PRMT R10, RZ, 0x7610, R10 ;  /* 0x00007610ff0a7816 */ /* 0x000fe2000000000a */
[----:B------:R-:W-:Y:S06]  /*91c0*/  BRA `(.L_x_7675) ;  /* 0x0000000000247947 */ /* 0x000fec0003800000 */
.L_x_7699:
[----:B------:R-:W2:Y:S02]  /*91d0*/  LDG.E.64 R2, desc[UR36][R2.64] ;  /* 0x0000002402027981 */ /* 0x000ea4000c1e1b00 */
[----:B--2---:R-:W0:Y:S02]  /*91e0*/  I2F.U64 R0, R2 ;  /* 0x0000000200007312 */ /* 0x004e240000301000 */
[----:B0-----:R-:W-:-:S04]  /*91f0*/  F2FP.BF16.F32.PACK_AB R0, RZ, R0 ;  /* 0x00000000ff00723e */ /* 0x001fc800000010ff */
[----:B------:R-:W-:Y:S01]  /*9200*/  PRMT R10, R0, 0x7610, R10 ;  /* 0x00007610000a7816 */ /* 0x000fe2000000000a */
[----:B------:R-:W-:Y:S06]  /*9210*/  BRA `(.L_x_7675) ;  /* 0x0000000000107947 */ /* 0x000fec0003800000 */
.L_x_7698:
[----:B------:R-:W2:Y:S02]  /*9220*/  LDG.E R2, desc[UR36][R2.64] ;  /* 0x0000002402027981 */ /* 0x000ea4000c1e1900 */
[----:B--2---:R-:W-:-:S04]  /*9230*/  I2FP.F32.U32 R0, R2 ;  /* 0x0000000200007245 */ /* 0x004fc80000201000 */
[----:B------:R-:W-:-:S04]  /*9240*/  F2FP.BF16.F32.PACK_AB R0, RZ, R0 ;  /* 0x00000000ff00723e */ /* 0x000fc800000010ff */
[----:B------:R-:W-:-:S07]  /*9250*/  PRMT R10, R0, 0x7610, R10 ;  /* 0x00007610000a7816 */ /* 0x000fce000000000a */
.L_x_7675:
        /* <DEDUP_REMOVED lines=20> */
.L_x_7704:
[----:B------:R-:W-:Y:S05]  /*93a0*/  BSYNC B1 ;  /* 0x0000000000017941 */ /* 0x000fea0003800000 */
.L_x_7703:
        /* <DEDUP_REMOVED lines=18> */
.L_x_7706:
[----:B------:R-:W-:Y:S01]  /*94d0*/  ISETP.GE.AND P0, PT, R11, RZ, PT ;  /* 0x000000ff0b00720c */ /* 0x000fe20003f06270 */
[----:B------:R-:W-:-:S12]  /*94e0*/  IMAD.MOV.U32 R3, RZ, RZ, 0x3fd774eb ;  /* 0x3fd774ebff037424 */ /* 0x000fd800078e00ff */
[----:B------:R-:W-:-:S04]  /*94f0*/  @P0 FFMA.FTZ R2, R3, 0.93318945169448852539, -R2 ;  /* 0x3f6ee58103020823 */ /* 0x000fc80000010802 */
[----:B------:R-:W-:-:S07]  /*9500*/  @!P0 FFMA.FTZ R2, R3, 0.93318945169448852539, R2 ;  /* 0x3f6ee58103028823 */ /* 0x000fce0000010002 */
.L_x_7707:
[----:B------:R-:W-:Y:S05]  /*9510*/  BSYNC B0 ;  /* 0x0000000000007941 */ /* 0x000fea0003800000 */
.L_x_7705:
        /* <DEDUP_REMOVED lines=27> */
.L_x_7711:
[----:B-1----:R-:W-:-:S06]  /*96d0*/  IMAD.U32 R3, R3, 0x10000, RZ ;  /* 0x0001000003037824 */ /* 0x002fcc00078e00ff */
[----:B------:R-:W0:Y:S02]  /*96e0*/  F2I.S64.TRUNC R2, R3 ;  /* 0x0000000300027311 */ /* 0x000e24000020d900 */
[----:B0-----:R0:W-:Y:S01]  /*96f0*/  STG.E.U8 desc[UR36][R16.64], R2 ;  /* 0x0000000210007986 */ /* 0x0011e2000c101124 */
[----:B------:R-:W-:Y:S05]  /*9700*/  BRA `(.L_x_7713) ;  /* 0x0000000c00847947 */ /* 0x000fea0003800000 */
.L_x_7710:
        /* <DEDUP_REMOVED lines=10> */
.L_x_7715:
[----:B-1----:R-:W-:-:S06]  /*97b0*/  IMAD.U32 R3, R3, 0x10000, RZ ;  /* 0x0001000003037824 */ /* 0x002fcc00078e00ff */
[----:B------:R-:W0:Y:S02]  /*97c0*/  F2I.FTZ.TRUNC.NTZ R3, R3 ;  /* 0x0000000300037305 */ /* 0x000e24000021f100 */
[----:B0-----:R0:W-:Y:S01]  /*97d0*/  STG.E desc[UR36][R16.64], R3 ;  /* 0x0000000310007986 */ /* 0x0011e2000c101924 */
[----:B------:R-:W-:Y:S05]  /*97e0*/  BRA `(.L_x_7713) ;  /* 0x0000000c004c7947 */ /* 0x000fea0003800000 */
.L_x_7714:
[----:B-1----:R-:W-:-:S06]  /*97f0*/  IMAD.U32 R3, R3, 0x10000, RZ ;  /* 0x0001000003037824 */ /* 0x002fcc00078e00ff */
[----:B------:R-:W0:Y:S02]  /*9800*/  F2I.FTZ.TRUNC.NTZ R3, R3 ;  /* 0x0000000300037305 */ /* 0x000e24000021f100 */
[----:B0-----:R0:W-:Y:S01]  /*9810*/  STG.E.U16 desc[UR36][R16.64], R3 ;  /* 0x0000000310007986 */ /* 0x0011e2000c101524 */
[----:B------:R-:W-:Y:S05]  /*9820*/  BRA `(.L_x_7713) ;  /* 0x0000000c003c7947 */ /* 0x000fea0003800000 */
.L_x_7709:
        /* <DEDUP_REMOVED lines=9> */
.L_x_7717:
[----:B-1----:R-:W-:-:S05]  /*98c0*/  IMAD.U32 R0, R3, 0x10000, RZ ;  /* 0x0001000003007824 */ /* 0x002fca00078e00ff */
[----:B------:R-:W-:-:S05]  /*98d0*/  F2FP.F16.F32.PACK_AB R0, RZ, R0 ;  /* 0x00000000ff00723e */ /* 0x000fca00000000ff */
[----:B------:R0:W-:Y:S01]  /*98e0*/  STG.E.U16 desc[UR36][R16.64], R0 ;  /* 0x0000000010007986 */ /* 0x0001e2000c101524 */
[----:B------:R-:W-:Y:S05]  /*98f0*/  BRA `(.L_x_7713) ;  /* 0x0000000c00087947 */ /* 0x000fea0003800000 */
.L_x_7716:
        /* <DEDUP_REMOVED lines=10> */
.L_x_7719:
[----:B-1----:R-:W-:-:S05]  /*99a0*/  IMAD.U32 R3, R3, 0x10000, RZ ;  /* 0x0001000003037824 */ /* 0x002fca00078e00ff */
[----:B------:R-:W-:-:S04]  /*99b0*/  F2FP.F16.F32.PACK_AB R3, RZ, R3 ;  /* 0x00000003ff03723e */ /* 0x000fc800000000ff */
[----:B------:R-:W-:-:S05]  /*99c0*/  PRMT R3, R3, 0x5410, RZ ;  /* 0x0000541003037816 */ /* 0x000fca00000000ff */
[----:B------:R0:W-:Y:S01]  /*99d0*/  STG.E desc[UR36][R16.64], R3 ;  /* 0x0000000310007986 */ /* 0x0001e2000c101924 */
[----:B------:R-:W-:Y:S05]  /*99e0*/  BRA `(.L_x_7713) ;  /* 0x0000000800cc7947 */ /* 0x000fea0003800000 */
.L_x_7718:
[----:B-1----:R-:W-:-:S04]  /*99f0*/  IMAD.U32 R2, R3, 0x10000, RZ ;  /* 0x0001000003027824 */ /* 0x002fc800078e00ff */
[----:B------:R-:W-:-:S06]  /*9a00*/  FMUL.FTZ R2, R2, 1 ;  /* 0x3f80000002027820 */ /* 0x000fcc0000410000 */
[----:B------:R-:W0:Y:S02]  /*9a10*/  F2F.F64.F32 R2, R2 ;  /* 0x0000000200027310 */ /* 0x000e240000201800 */
[----:B0-----:R0:W-:Y:S01]  /*9a20*/  STG.E.64 desc[UR36][R16.64], R2 ;  /* 0x0000000210007986 */ /* 0x0011e2000c101b24 */
[----:B------:R-:W-:Y:S05]  /*9a30*/  BRA `(.L_x_7713) ;  /* 0x0000000800b87947 */ /* 0x000fea0003800000 */
.L_x_7708:
        /* <DEDUP_REMOVED lines=13> */
.L_x_7722:
[----:B-1----:R-:W-:Y:S01]  /*9b10*/  IMAD.U32 R3, R3, 0x10000, RZ ;  /* 0x0001000003037824 */ /* 0x002fe200078e00ff */
[----:B------:R-:W-:-:S03]  /*9b20*/  CS2R R6, SRZ ;  /* 0x0000000000067805 */ /* 0x000fc6000001ff00 */
[----:B------:R-:W-:-:S04]  /*9b30*/  FMUL.FTZ R3, R3, 1 ;  /* 0x3f80000003037820 */ /* 0x000fc80000410000 */
[----:B------:R-:W0:Y:S02]  /*9b40*/  F2F.F64.F32 R4, R3 ;  /* 0x0000000300047310 */ /* 0x000e240000201800 */
[----:B0-----:R0:W-:Y:S01]  /*9b50*/  STG.E.128 desc[UR36][R16.64], R4 ;  /* 0x0000000410007986 */ /* 0x0011e2000c101d24 */
[----:B------:R-:W-:Y:S05]  /*9b60*/  BRA `(.L_x_7713) ;  /* 0x00000008006c7947 */ /* 0x000fea0003800000 */
.L_x_7721:
        /* <DEDUP_REMOVED lines=21> */
.L_x_7726:
[----:B------:R-:W-:Y:S05]  /*9cc0*/  BSYNC B0 ;  /* 0x0000000000007941 */ /* 0x000fea0003800000 */
.L_x_7725:
[----:B------:R-:W-:-:S05]  /*9cd0*/  LOP3.LUT R3, R0, R3, RZ, 0xfc, !PT ;  /* 0x0000000300037212 */ /* 0x000fca00078efcff */
[----:B------:R0:W-:Y:S01]  /*9ce0*/  STG.E.U8 desc[UR36][R16.64], R3 ;  /* 0x0000000310007986 */ /* 0x0001e2000c101124 */
[----:B------:R-:W-:Y:S05]  /*9cf0*/  BRA `(.L_x_7713) ;  /* 0x0000000800087947 */ /* 0x000fea0003800000 */
.L_x_7724:
        /* <DEDUP_REMOVED lines=13> */
.L_x_7728:
[----:B------:R-:W-:Y:S01]  /*9dd0*/  IMAD.MOV.U32 R0, RZ, RZ, 0x7f ;  /* 0x0000007fff007424 */ /* 0x000fe200078e00ff */
[----:B------:R-:W-:-:S04]  /*9de0*/  ISETP.GT.U32.AND P0, PT, R2, 0x7f800000, PT ;  /* 0x7f8000000200780c */ /* 0x000fc80003f04070 */
[----:B------:R-:W-:-:S09]  /*9df0*/  SEL R0, R0, 0x7c, P0 ;  /* 0x0000007c00007807 */ /* 0x000fd20000000000 */
.L_x_7729:
[----:B------:R-:W-:Y:S05]  /*9e00*/  BSYNC B0 ;  /* 0x0000000000007941 */ /* 0x000fea0003800000 */
.L_x_7727:
[----:B------:R-:W-:-:S04]  /*9e10*/  LOP3.LUT R2, R3, 0x80000000, RZ, 0xc0, !PT ;  /* 0x8000000003027812 */ /* 0x000fc800078ec0ff */
[----:B------:R-:W-:-:S04]  /*9e20*/  SHF.R.U32.HI R3, RZ, 0x18, R2 ;  /* 0x00000018ff037819 */ /* 0x000fc80000011602 */
[----:B------:R-:W-:-:S05]  /*9e30*/  LOP3.LUT R3, R0, R3, RZ, 0xfc, !PT ;  /* 0x0000000300037212 */ /* 0x000fca00078efcff */
[----:B------:R0:W-:Y:S01]  /*9e40*/  STG.E.U8 desc[UR36][R16.64], R3 ;  /* 0x0000000310007986 */ /* 0x0001e2000c101124 */
[----:B------:R-:W-:Y:S05]  /*9e50*/  BRA `(.L_x_7713) ;  /* 0x0000000400b07947 */ /* 0x000fea0003800000 */
.L_x_7723:
[----:B-1----:R0:W-:Y:S01]  /*9e60*/  STG.E.U16 desc[UR36][R16.64], R3 ;  /* 0x0000000310007986 */ /* 0x0021e2000c101524 */
[----:B------:R-:W-:Y:S05]  /*9e70*/  BRA `(.L_x_7713) ;  /* 0x0000000400a87947 */ /* 0x000fea0003800000 */
.L_x_7720:
        /* <DEDUP_REMOVED lines=12> */
.L_x_7732:
        /* <DEDUP_REMOVED lines=17> */
.L_x_7735:
[----:B------:R-:W-:-:S04]  /*a050*/  LOP3.LUT R2, R3, 0x80000000, RZ, 0xc0, !PT ;  /* 0x8000000003027812 */ /* 0x000fc800078ec0ff */
[----:B------:R-:W-:-:S04]  /*a060*/  SHF.R.U32.HI R3, RZ, 0x18, R2 ;  /* 0x00000018ff037819 */ /* 0x000fc80000011602 */
[----:B------:R-:W-:-:S04]  /*a070*/  LOP3.LUT R0, R0, R3, RZ, 0xfc, !PT ;  /* 0x0000000300007212 */ /* 0x000fc800078efcff */
[----:B------:R-:W-:-:S07]  /*a080*/  PRMT R8, R0, 0x7610, R8 ;  /* 0x0000761000087816 */ /* 0x000fce0000000008 */
.L_x_7734:
[----:B------:R-:W-:Y:S05]  /*a090*/  BSYNC B0 ;  /* 0x0000000000007941 */ /* 0x000fea0003800000 */
.L_x_7733:
[----:B------:R0:W-:Y:S01]  /*a0a0*/  STG.E.U8 desc[UR36][R16.64], R8 ;  /* 0x0000000810007986 */ /* 0x0001e2000c101124 */
[----:B------:R-:W-:Y:S05]  /*a0b0*/  BRA `(.L_x_7713) ;  /* 0x0000000400187947 */ /* 0x000fea0003800000 */
.L_x_7731:
        /* <DEDUP_REMOVED lines=17> */
.L_x_7738:
[----:B------:R-:W-:-:S04]  /*a1d0*/  LOP3.LUT R2, R3, 0x80000000, RZ, 0xc0, !PT ;  /* 0x8000000003027812 */ /* 0x000fc800078ec0ff */
[----:B------:R-:W-:-:S04]  /*a1e0*/  SHF.R.U32.HI R3, RZ, 0x18, R2 ;  /* 0x00000018ff037819 */ /* 0x000fc80000011602 */
[----:B------:R-:W-:-:S04]  /*a1f0*/  LOP3.LUT R0, R0, R3, RZ, 0xfc, !PT ;  /* 0x0000000300007212 */ /* 0x000fc800078efcff */
[----:B------:R-:W-:-:S07]  /*a200*/  PRMT R8, R0, 0x7610, R8 ;  /* 0x0000761000087816 */ /* 0x000fce0000000008 */
.L_x_7737:
[----:B------:R-:W-:Y:S05]  /*a210*/  BSYNC B0 ;  /* 0x0000000000007941 */ /* 0x000fea0003800000 */
.L_x_7736:
[----:B------:R3:W-:Y:S01]  /*a220*/  STG.E.U8 desc[UR36][R16.64], R8 ;  /* 0x0000000810007986 */ /* 0x0007e2000c101124 */
[----:B------:R-:W-:Y:S05]  /*a230*/  BRA `(.L_x_7713) ;  /* 0x0000000000b87947 */ /* 0x000fea0003800000 */
.L_x_7730:
        /* <DEDUP_REMOVED lines=22> */
.L_x_7712:
        /* <DEDUP_REMOVED lines=16> */
.L_x_7741:
[----:B------:R-:W-:Y:S05]  /*a4a0*/  BRA `(.L_x_7713) ;  /* 0x00000000001c7947 */ /* 0x000fea0003800000 */
.L_x_7740:
[----:B-1----:R-:W-:-:S06]  /*a4b0*/  IMAD.U32 R3, R3, 0x10000, RZ ;  /* 0x0001000003037824 */ /* 0x002fcc00078e00ff */
[----:B------:R-:W0:Y:S02]  /*a4c0*/  F2I.U64.TRUNC R2, R3 ;  /* 0x0000000300027311 */ /* 0x000e24000020d800 */
[----:B0-----:R1:W-:Y:S01]  /*a4d0*/  STG.E.64 desc[UR36][R16.64], R2 ;  /* 0x0000000210007986 */ /* 0x0013e2000c101b24 */
[----:B------:R-:W-:Y:S05]  /*a4e0*/  BRA `(.L_x_7713) ;  /* 0x00000000000c7947 */ /* 0x000fea0003800000 */
.L_x_7739:
[----:B-1----:R-:W-:-:S06]  /*a4f0*/  IMAD.U32 R3, R3, 0x10000, RZ ;  /* 0x0001000003037824 */ /* 0x002fcc00078e00ff */
[----:B------:R-:W0:Y:S02]  /*a500*/  F2I.FTZ.U32.TRUNC.NTZ R3, R3 ;  /* 0x0000000300037305 */ /* 0x000e24000021f000 */
[----:B0-----:R0:W-:Y:S02]  /*a510*/  STG.E desc[UR36][R16.64], R3 ;  /* 0x0000000310007986 */ /* 0x0011e4000c101924 */
.L_x_7713:
[----:B------:R-:W-:-:S07]  /*a520*/  VIADD R19, R19, 0x80 ;  /* 0x0000008013137836 */ /* 0x000fce0000000000 */
.L_x_7668:
[----:B------:R-:W-:Y:S05]  /*a530*/  BSYNC B6 ;  /* 0x0000000000067941 */ /* 0x000fea0003800000 */
.L_x_7667:
        /* <DEDUP_REMOVED lines=306> */
.L_x_7742:
        /* <DEDUP_REMOVED lines=23> */
.L_x_7746:
[----:B------:R-:W2:Y:S02]  /*b9d0*/  LDG.E.U8 R2, desc[UR36][R2.64] ;  /* 0x0000002402027981 */ /* 0x000ea4000c1e1100 */
[----:B--2---:R-:W-:-:S04]  /*b9e0*/  I2FP.F32.U32 R0, R2 ;  /* 0x0000000200007245 */ /* 0x004fc80000201000 */
[----:B------:R-:W-:-:S04]  /*b9f0*/  F2FP.BF16.F32.PACK_AB R0, RZ, R0 ;  /* 0x00000000ff00723e */ /* 0x000fc800000010ff */
[----:B------:R-:W-:Y:S01]  /*ba00*/  PRMT R10, R0, 0x7610, R10 ;  /* 0x00007610000a7816 */ /* 0x000fe2000000000a */
[----:B------:R-:W-:Y:S06]  /*ba10*/  BRA `(.L_x_7748) ;  /* 0x0000000c00c87947 */ /* 0x000fec0003800000 */
.L_x_7745:
        /* <DEDUP_REMOVED lines=11> */
.L_x_7750:
[----:B------:R-:W2:Y:S02]  /*bad0*/  LDG.E R2, desc[UR36][R2.64] ;  /* 0x0000002402027981 */ /* 0x000ea4000c1e1900 */
[----:B--2---:R-:W-:-:S04]  /*bae0*/  I2FP.F32.S32 R0, R2 ;  /* 0x0000000200007245 */ /* 0x004fc80000201400 */
[----:B------:R-:W-:-:S04]  /*baf0*/  F2FP.BF16.F32.PACK_AB R0, RZ, R0 ;  /* 0x00000000ff00723e */ /* 0x000fc800000010ff */
[----:B------:R-:W-:Y:S01]  /*bb00*/  PRMT R10, R0, 0x7610, R10 ;  /* 0x00007610000a7816 */ /* 0x000fe2000000000a */
[----:B------:R-:W-:Y:S06]  /*bb10*/  BRA `(.L_x_7748) ;  /* 0x0000000c00887947 */ /* 0x000fec0003800000 */
.L_x_7749:
[----:B------:R-:W2:Y:S02]  /*bb20*/  LDG.E.U16 R2, desc[UR36][R2.64] ;  /* 0x0000002402027981 */ /* 0x000ea4000c1e1500 */
[----:B--2---:R-:W0:Y:S02]  /*bb30*/  I2F.S16 R0, R2 ;  /* 0x0000000200007306 */ /* 0x004e240000101400 */
[----:B0-----:R-:W-:-:S04]  /*bb40*/  F2FP.BF16.F32.PACK_AB R0, RZ, R0 ;  /* 0x00000000ff00723e */ /* 0x001fc800000010ff */
[----:B------:R-:W-:Y:S01]  /*bb50*/  PRMT R10, R0, 0x7610, R10 ;  /* 0x00007610000a7816 */ /* 0x000fe2000000000a */
[----:B------:R-:W-:Y:S06]  /*bb60*/  BRA `(.L_x_7748) ;  /* 0x0000000c00747947 */ /* 0x000fec0003800000 */
.L_x_7744:
        /* <DEDUP_REMOVED lines=9> */
.L_x_7752:
[----:B------:R-:W2:Y:S02]  /*bc00*/  LDG.E.U16 R0, desc[UR36][R2.64] ;  /* 0x0000002402007981 */ /* 0x000ea4000c1e1500 */
[----:B--2---:R-:W-:-:S05]  /*bc10*/  HADD2.F32 R0, -RZ, R0.H0_H0 ;  /* 0x20000000ff007230 */ /* 0x004fca0000004100 */
[----:B------:R-:W-:-:S04]  /*bc20*/  F2FP.BF16.F32.PACK_AB R0, RZ, R0 ;  /* 0x00000000ff00723e */ /* 0x000fc800000010ff */
[----:B------:R-:W-:Y:S01]  /*bc30*/  PRMT R10, R0, 0x7610, R10 ;  /* 0x00007610000a7816 */ /* 0x000fe2000000000a */
[----:B------:R-:W-:Y:S06]  /*bc40*/  BRA `(.L_x_7748) ;  /* 0x0000000c003c7947 */ /* 0x000fec0003800000 */
.L_x_7751:
        /* <DEDUP_REMOVED lines=9> */
.L_x_7754:
[----:B------:R-:W2:Y:S02]  /*bce0*/  LDG.E.U16 R2, desc[UR36][R2.64] ;  /* 0x0000002402027981 */ /* 0x000ea4000c1e1500 */
[----:B--2---:R-:W-:-:S05]  /*bcf0*/  HADD2.F32 R0, -RZ, R2.H0_H0 ;  /* 0x20000002ff007230 */ /* 0x004fca0000004100 */
[----:B------:R-:W-:-:S04]  /*bd00*/  F2FP.BF16.F32.PACK_AB R0, RZ, R0 ;  /* 0x00000000ff00723e */ /* 0x000fc800000010ff */
[----:B------:R-:W-:Y:S01]  /*bd10*/  PRMT R10, R0, 0x7610, R10 ;  /* 0x00007610000a7816 */ /* 0x000fe2000000000a */
[----:B------:R-:W-:Y:S06]  /*bd20*/  BRA `(.L_x_7748) ;  /* 0x0000000c00047947 */ /* 0x000fec0003800000 */
.L_x_7753:
        /* <DEDUP_REMOVED lines=9> */
.L_x_7743:
        /* <DEDUP_REMOVED lines=14> */
.L_x_7757:
        /* <DEDUP_REMOVED lines=9> */
.L_x_7756:
        /* <DEDUP_REMOVED lines=28> */
.L_x_7759:
        /* <DEDUP_REMOVED lines=15> */
.L_x_7758:
[----:B------:R0:W5:Y:S01]  /*c1e0*/  LDG.E.U16 R10, desc[UR36][R2.64] ;  /* 0x00000024020a7981 */ /* 0x000162000c1e1500 */
[----:B------:R-:W-:Y:S05]  /*c1f0*/  BRA `(.L_x_7748) ;  /* 0x0000000400d07947 */ /* 0x000fea0003800000 */
.L_x_7755:
        /* <DEDUP_REMOVED lines=13> */
.L_x_7762:
        /* <DEDUP_REMOVED lines=21> */
.L_x_7766:
[----:B------:R-:W-:Y:S05]  /*c420*/  BSYNC B1 ;  /* 0x0000000000017941 */ /* 0x000fea0003800000 */
.L_x_7765:
[----:B------:R-:W-:Y:S01]  /*c430*/  LEA R3, R0, 0x3b800000, 0x17 ;  /* 0x3b80000000037811 */ /* 0x000fe200078eb8ff */
[----:B------:R-:W-:-:S05]  /*c440*/  IMAD.SHL.U32 R0, R2, 0x100000, RZ ;  /* 0x0010000002007824 */ /* 0x000fca00078e00ff */
[----:B------:R-:W-:-:S07]  /*c450*/  LOP3.LUT R0, R3, R0, R4, 0xfe, !PT ;  /* 0x0000000003007212 */ /* 0x000fce00078efe04 */
.L_x_7764:
[----:B------:R-:W-:Y:S05]  /*c460*/  BSYNC B0 ;  /* 0x0000000000007941 */ /* 0x000fea0003800000 */
.L_x_7763:
[----:B------:R-:W-:-:S04]  /*c470*/  F2FP.BF16.F32.PACK_AB R0, RZ, R0 ;  /* 0x00000000ff00723e */ /* 0x000fc800000010ff */
[----:B------:R-:W-:Y:S01]  /*c480*/  PRMT R10, R0, 0x7610, R10 ;  /* 0x00007610000a7816 */ /* 0x000fe2000000000a */
[----:B------:R-:W-:Y:S06]  /*c490*/  BRA `(.L_x_7748) ;  /* 0x0000000400287947 */ /* 0x000fec0003800000 */
.L_x_7761:
        /* <DEDUP_REMOVED lines=21> */
.L_x_7770:
[----:B------:R-:W-:Y:S05]  /*c5f0*/  BSYNC B1 ;  /* 0x0000000000017941 */ /* 0x000fea0003800000 */
.L_x_7769:
[----:B------:R-:W-:Y:S01]  /*c600*/  LEA R3, R0, 0x37800000, 0x17 ;  /* 0x3780000000037811 */ /* 0x000fe200078eb8ff */
[----:B------:R-:W-:-:S05]  /*c610*/  IMAD.SHL.U32 R0, R2, 0x200000, RZ ;  /* 0x0020000002007824 */ /* 0x000fca00078e00ff */
[----:B------:R-:W-:-:S07]  /*c620*/  LOP3.LUT R0, R3, R0, R4, 0xfe, !PT ;  /* 0x0000000003007212 */ /* 0x000fce00078efe04 */
.L_x_7768:
[----:B------:R-:W-:Y:S05]  /*c630*/  BSYNC B0 ;  /* 0x0000000000007941 */ /* 0x000fea0003800000 */
.L_x_7767:
[----:B------:R-:W-:-:S04]  /*c640*/  F2FP.BF16.F32.PACK_AB R0, RZ, R0 ;  /* 0x00000000ff00723e */ /* 0x000fc800000010ff */
[----:B------:R-:W-:Y:S01]  /*c650*/  PRMT R10, R0, 0x7610, R10 ;  /* 0x00007610000a7816 */ /* 0x000fe2000000000a */
[----:B------:R-:W-:Y:S06]  /*c660*/  BRA `(.L_x_7748) ;  /* 0x0000000000b47947 */ /* 0x000fec0003800000 */
.L_x_7760:
        /* <DEDUP_REMOVED lines=14> */
.L_x_7774:
[----:B------:R-:W-:Y:S05]  /*c750*/  BSYNC B0 ;  /* 0x0000000000007941 */ /* 0x000fea0003800000 */
.L_x_7773:
[----:B------:R-:W-:-:S04]  /*c760*/  F2FP.BF16.F32.PACK_AB R0, RZ, R0 ;  /* 0x00000000ff00723e */ /* 0x000fc800000010ff */
[----:B------:R-:W-:Y:S01]  /*c770*/  PRMT R10, R0, 0x7610, R10 ;  /* 0x00007610000a7816 */ /* 0x000fe2000000000a */
[----:B------:R-:W-:Y:S06]  /*c780*/  BRA `(.L_x_7748) ;  /* 0x00000000006c7947 */ /* 0x000fec0003800000 */
.L_x_7747:
        /* <DEDUP_REMOVED lines=16> */
.L_x_7775:
[----:B------:R-:W-:Y:S01]  /*c890*/  PRMT R10, RZ, 0x7610, R10 ;  /* 0x00007610ff0a7816 */ /* 0x000fe2000000000a */
[----:B------:R-:W-:Y:S06]  /*c8a0*/  BRA `(.L_x_7748) ;  /* 0x0000000000247947 */ /* 0x000fec0003800000 */
.L_x_7772:
[----:B------:R-:W2:Y:S02]  /*c8b0*/  LDG.E.64 R2, desc[UR36][R2.64] ;  /* 0x0000002402027981 */ /* 0x000ea4000c1e1b00 */
[----:B--2---:R-:W0:Y:S02]  /*c8c0*/  I2F.U64 R0, R2 ;  /* 0x0000000200007312 */ /* 0x004e240000301000 */
[----:B0-----:R-:W-:-:S04]  /*c8d0*/  F2FP.BF16.F32.PACK_AB R0, RZ, R0 ;  /* 0x00000000ff00723e */ /* 0x001fc800000010ff */
[----:B------:R-:W-:Y:S01]  /*c8e0*/  PRMT R10, R0, 0x7610, R10 ;  /* 0x00007610000a7816 */ /* 0x000fe2000000000a */
[----:B------:R-:W-:Y:S06]  /*c8f0*/  BRA `(.L_x_7748) ;  /* 0x0000000000107947 */ /* 0x000fec0003800000 */
.L_x_7771:
[----:B------:R-:W2:Y:S02]  /*c900*/  LDG.E R2, desc[UR36][R2.64] ;  /* 0x0000002402027981 */ /* 0x000ea4000c1e1900 */
[----:B--2---:R-:W-:-:S04]  /*c910*/  I2FP.F32.U32 R0, R2 ;  /* 0x0000000200007245 */ /* 0x004fc80000201000 */
[----:B------:R-:W-:-:S04]  /*c920*/  F2FP.BF16.F32.PACK_AB R0, RZ, R0 ;  /* 0x00000000ff00723e */ /* 0x000fc800000010ff */
[----:B------:R-:W-:-:S07]  /*c930*/  PRMT R10, R0, 0x7610, R10 ;  /* 0x00007610000a7816 */ /* 0x000fce000000000a */
.L_x_7748:
        /* <DEDUP_REMOVED lines=20> */
.L_x_7777:
[----:B------:R-:W-:Y:S05]  /*ca80*/  BSYNC B1 ;  /* 0x0000000000017941 */ /* 0x000fea0003800000 */
.L_x_7776:
        /* <DEDUP_REMOVED lines=18> */
.L_x_7779:
[----:B------:R-:W-:Y:S01]  /*cbb0*/  ISETP.GE.AND P0, PT, R11, RZ, PT ;  /* 0x000000ff0b00720c */ /* 0x000fe20003f06270 */
[----:B------:R-:W-:-:S12]  /*cbc0*/  IMAD.MOV.U32 R3, RZ, RZ, 0x3fd774eb ;  /* 0x3fd774ebff037424 */ /* 0x000fd800078e00ff */
[----:B------:R-:W-:-:S04]  /*cbd0*/  @P0 FFMA.FTZ R2, R3, 0.93318945169448852539, -R2 ;  /* 0x3f6ee58103020823 */ /* 0x000fc80000010802 */
[----:B------:R-:W-:-:S07]  /*cbe0*/  @!P0 FFMA.FTZ R2, R3, 0.93318945169448852539, R2 ;  /* 0x3f6ee58103028823 */ /* 0x000fce0000010002 */
.L_x_7780:
[----:B------:R-:W-:Y:S05]  /*cbf0*/  BSYNC B0 ;  /* 0x0000000000007941 */ /* 0x000fea0003800000 */
.L_x_7778:
        /* <DEDUP_REMOVED lines=27> */
.L_x_7784:
[----:B-1----:R-:W-:-:S06]  /*cdb0*/  IMAD.U32 R3, R3, 0x10000, RZ ;  /* 0x0001000003037824 */ /* 0x002fcc00078e00ff */
[----:B------:R-:W0:Y:S02]  /*cdc0*/  F2I.S64.TRUNC R2, R3 ;  /* 0x0000000300027311 */ /* 0x000e24000020d900 */
[----:B0-----:R-:W-:Y:S01]  /*cdd0*/  STG.E.U8 desc[UR36][R16.64], R2 ;  /* 0x0000000210007986 */ /* 0x001fe2000c101124 */
[----:B------:R-:W-:Y:S05]  /*cde0*/  EXIT ;  /* 0x000000000000794d */ /* 0x000fea0003800000 */
.L_x_7783:
        /* <DEDUP_REMOVED lines=10> */
.L_x_7787:
[----:B-1----:R-:W-:-:S06]  /*ce90*/  IMAD.U32 R3, R3, 0x10000, RZ ;  /* 0x0001000003037824 */ /* 0x002fcc00078e00ff */
[----:B------:R-:W0:Y:S02]  /*cea0*/  F2I.FTZ.TRUNC.NTZ R3, R3 ;  /* 0x0000000300037305 */ /* 0x000e24000021f100 */
[----:B0-----:R-:W-:Y:S01]  /*ceb0*/  STG.E desc[UR36][R16.64], R3 ;  /* 0x0000000310007986 */ /* 0x001fe2000c101924 */
[----:B------:R-:W-:Y:S05]  /*cec0*/  EXIT ;  /* 0x000000000000794d */ /* 0x000fea0003800000 */
.L_x_7786:
[----:B-1----:R-:W-:-:S06]  /*ced0*/  IMAD.U32 R3, R3, 0x10000, RZ ;  /* 0x0001000003037824 */ /* 0x002fcc00078e00ff */
[----:B------:R-:W0:Y:S02]  /*cee0*/  F2I.FTZ.TRUNC.NTZ R3, R3 ;  /* 0x0000000300037305 */ /* 0x000e24000021f100 */
[----:B0-----:R-:W-:Y:S01]  /*cef0*/  STG.E.U16 desc[UR36][R16.64], R3 ;  /* 0x0000000310007986 */ /* 0x001fe2000c101524 */
[----:B------:R-:W-:Y:S05]  /*cf00*/  EXIT ;  /* 0x000000000000794d */ /* 0x000fea0003800000 */
.L_x_7782:
        /* <DEDUP_REMOVED lines=9> */
.L_x_7789:
[----:B-1----:R-:W-:-:S05]  /*cfa0*/  IMAD.U32 R0, R3, 0x10000, RZ ;  /* 0x0001000003007824 */ /* 0x002fca00078e00ff */
[----:B------:R-:W-:-:S05]  /*cfb0*/  F2FP.F16.F32.PACK_AB R0, RZ, R0 ;  /* 0x00000000ff00723e */ /* 0x000fca00000000ff */
[----:B------:R-:W-:Y:S01]  /*cfc0*/  STG.E.U16 desc[UR36][R16.64], R0 ;  /* 0x0000000010007986 */ /* 0x000fe2000c101524 */
[----:B------:R-:W-:Y:S05]  /*cfd0*/  EXIT ;  /* 0x000000000000794d */ /* 0x000fea0003800000 */
.L_x_7788:
        /* <DEDUP_REMOVED lines=10> */
.L_x_7791:
[----:B-1----:R-:W-:-:S05]  /*d080*/  IMAD.U32 R3, R3, 0x10000, RZ ;  /* 0x0001000003037824 */ /* 0x002fca00078e00ff */
[----:B------:R-:W-:-:S04]  /*d090*/  F2FP.F16.F32.PACK_AB R3, RZ, R3 ;  /* 0x00000003ff03723e */ /* 0x000fc800000000ff */
[----:B------:R-:W-:-:S05]  /*d0a0*/  PRMT R3, R3, 0x5410, RZ ;  /* 0x0000541003037816 */ /* 0x000fca00000000ff */
[----:B------:R-:W-:Y:S01]  /*d0b0*/  STG.E desc[UR36][R16.64], R3 ;  /* 0x0000000310007986 */ /* 0x000fe2000c101924 */
[----:B------:R-:W-:Y:S05]  /*d0c0*/  EXIT ;  /* 0x000000000000794d */ /* 0x000fea0003800000 */
.L_x_7790:
[----:B-1----:R-:W-:-:S04]  /*d0d0*/  IMAD.U32 R2, R3, 0x10000, RZ ;  /* 0x0001000003027824 */ /* 0x002fc800078e00ff */
[----:B------:R-:W-:-:S06]  /*d0e0*/  FMUL.FTZ R2, R2, 1 ;  /* 0x3f80000002027820 */ /* 0x000fcc0000410000 */
[----:B------:R-:W0:Y:S02]  /*d0f0*/  F2F.F64.F32 R2, R2 ;  /* 0x0000000200027310 */ /* 0x000e240000201800 */
[----:B0-----:R-:W-:Y:S01]  /*d100*/  STG.E.64 desc[UR36][R16.64], R2 ;  /* 0x0000000210007986 */ /* 0x001fe2000c101b24 */
[----:B------:R-:W-:Y:S05]  /*d110*/  EXIT ;  /* 0x000000000000794d */ /* 0x000fea0003800000 */
.L_x_7781:
        /* <DEDUP_REMOVED lines=13> */
.L_x_7794:
[----:B-1----:R-:W-:Y:S01]  /*d1f0*/  IMAD.U32 R3, R3, 0x10000, RZ ;  /* 0x0001000003037824 */ /* 0x002fe200078e00ff */
[----:B------:R-:W-:-:S03]  /*d200*/  CS2R R6, SRZ ;  /* 0x0000000000067805 */ /* 0x000fc6000001ff00 */
[----:B------:R-:W-:-:S04]  /*d210*/  FMUL.FTZ R3, R3, 1 ;  /* 0x3f80000003037820 */ /* 0x000fc80000410000 */
[----:B------:R-:W0:Y:S02]  /*d220*/  F2F.F64.F32 R4, R3 ;  /* 0x0000000300047310 */ /* 0x000e240000201800 */
[----:B0-----:R-:W-:Y:S01]  /*d230*/  STG.E.128 desc[UR36][R16.64], R4 ;  /* 0x0000000410007986 */ /* 0x001fe2000c101d24 */
[----:B------:R-:W-:Y:S05]  /*d240*/  EXIT ;  /* 0x000000000000794d */ /* 0x000fea0003800000 */
.L_x_7793:
        /* <DEDUP_REMOVED lines=21> */
.L_x_7798:
[----:B------:R-:W-:Y:S05]  /*d3a0*/  BSYNC B0 ;  /* 0x0000000000007941 */ /* 0x000fea0003800000 */
.L_x_7797:
[----:B------:R-:W-:-:S05]  /*d3b0*/  LOP3.LUT R3, R0, R3, RZ, 0xfc, !PT ;  /* 0x0000000300037212 */ /* 0x000fca00078efcff */
[----:B------:R-:W-:Y:S01]  /*d3c0*/  STG.E.U8 desc[UR36][R16.64], R3 ;  /* 0x0000000310007986 */ /* 0x000fe2000c101124 */
[----:B------:R-:W-:Y:S05]  /*d3d0*/  EXIT ;  /* 0x000000000000794d */ /* 0x000fea0003800000 */
.L_x_7796:
        /* <DEDUP_REMOVED lines=13> */
.L_x_7800:
[----:B------:R-:W-:Y:S01]  /*d4b0*/  IMAD.MOV.U32 R0, RZ, RZ, 0x7f ;  /* 0x0000007fff007424 */ /* 0x000fe200078e00ff */
[----:B------:R-:W-:-:S04]  /*d4c0*/  ISETP.GT.U32.AND P0, PT, R2, 0x7f800000, PT ;  /* 0x7f8000000200780c */ /* 0x000fc80003f04070 */
[----:B------:R-:W-:-:S09]  /*d4d0*/  SEL R0, R0, 0x7c, P0 ;  /* 0x0000007c00007807 */ /* 0x000fd20000000000 */
.L_x_7801:
[----:B------:R-:W-:Y:S05]  /*d4e0*/  BSYNC B0 ;  /* 0x0000000000007941 */ /* 0x000fea0003800000 */
.L_x_7799:
[----:B------:R-:W-:-:S04]  /*d4f0*/  LOP3.LUT R2, R3, 0x80000000, RZ, 0xc0, !PT ;  /* 0x8000000003027812 */ /* 0x000fc800078ec0ff */
[----:B------:R-:W-:-:S04]  /*d500*/  SHF.R.U32.HI R3, RZ, 0x18, R2 ;  /* 0x00000018ff037819 */ /* 0x000fc80000011602 */
[----:B------:R-:W-:-:S05]  /*d510*/  LOP3.LUT R3, R0, R3, RZ, 0xfc, !PT ;  /* 0x0000000300037212 */ /* 0x000fca00078efcff */
[----:B------:R-:W-:Y:S01]  /*d520*/  STG.E.U8 desc[UR36][R16.64], R3 ;  /* 0x0000000310007986 */ /* 0x000fe2000c101124 */
[----:B------:R-:W-:Y:S05]  /*d530*/  EXIT ;  /* 0x000000000000794d */ /* 0x000fea0003800000 */
.L_x_7795:
[----:B-1----:R-:W-:Y:S01]  /*d540*/  STG.E.U16 desc[UR36][R16.64], R3 ;  /* 0x0000000310007986 */ /* 0x002fe2000c101524 */
[----:B------:R-:W-:Y:S05]  /*d550*/  EXIT ;  /* 0x000000000000794d */ /* 0x000fea0003800000 */
.L_x_7792:
        /* <DEDUP_REMOVED lines=12> */
.L_x_7804:
        /* <DEDUP_REMOVED lines=17> */
.L_x_7807:
[----:B------:R-:W-:-:S04]  /*d730*/  LOP3.LUT R2, R3, 0x80000000, RZ, 0xc0, !PT ;  /* 0x8000000003027812 */ /* 0x000fc800078ec0ff */
[----:B------:R-:W-:-:S04]  /*d740*/  SHF.R.U32.HI R3, RZ, 0x18, R2 ;  /* 0x00000018ff037819 */ /* 0x000fc80000011602 */
[----:B------:R-:W-:-:S04]  /*d750*/  LOP3.LUT R0, R0, R3, RZ, 0xfc, !PT ;  /* 0x0000000300007212 */ /* 0x000fc800078efcff */
[----:B------:R-:W-:-:S07]  /*d760*/  PRMT R8, R0, 0x7610, R8 ;  /* 0x0000761000087816 */ /* 0x000fce0000000008 */
.L_x_7806:
[----:B------:R-:W-:Y:S05]  /*d770*/  BSYNC B0 ;  /* 0x0000000000007941 */ /* 0x000fea0003800000 */
.L_x_7805:
[----:B------:R-:W-:Y:S01]  /*d780*/  STG.E.U8 desc[UR36][R16.64], R8 ;  /* 0x0000000810007986 */ /* 0x000fe2000c101124 */
[----:B------:R-:W-:Y:S05]  /*d790*/  EXIT ;  /* 0x000000000000794d */ /* 0x000fea0003800000 */
.L_x_7803:
        /* <DEDUP_REMOVED lines=17> */
.L_x_7810:
[----:B------:R-:W-:-:S04]  /*d8b0*/  LOP3.LUT R2, R3, 0x80000000, RZ, 0xc0, !PT ;  /* 0x8000000003027812 */ /* 0x000fc800078ec0ff */
[----:B------:R-:W-:-:S04]  /*d8c0*/  SHF.R.U32.HI R3, RZ, 0x18, R2 ;  /* 0x00000018ff037819 */ /* 0x000fc80000011602 */
[----:B------:R-:W-:-:S04]  /*d8d0*/  LOP3.LUT R0, R0, R3, RZ, 0xfc, !PT ;  /* 0x0000000300007212 */ /* 0x000fc800078efcff */
[----:B------:R-:W-:-:S07]  /*d8e0*/  PRMT R8, R0, 0x7610, R8 ;  /* 0x0000761000087816 */ /* 0x000fce0000000008 */
.L_x_7809:
[----:B------:R-:W-:Y:S05]  /*d8f0*/  BSYNC B0 ;  /* 0x0000000000007941 */ /* 0x000fea0003800000 */
.L_x_7808:
[----:B------:R-:W-:Y:S01]  /*d900*/  STG.E.U8 desc[UR36][R16.64], R8 ;  /* 0x0000000810007986 */ /* 0x000fe2000c101124 */
[----:B------:R-:W-:Y:S05]  /*d910*/  EXIT ;  /* 0x000000000000794d */ /* 0x000fea0003800000 */
.L_x_7802:
        /* <DEDUP_REMOVED lines=22> */
.L_x_7785:
        /* <DEDUP_REMOVED lines=16> */
.L_x_7813:
[----:B------:R-:W-:Y:S05]  /*db80*/  EXIT ;  /* 0x000000000000794d */ /* 0x000fea0003800000 */
.L_x_7812:
[----:B-1----:R-:W-:-:S06]  /*db90*/  IMAD.U32 R3, R3, 0x10000, RZ ;  /* 0x0001000003037824 */ /* 0x002fcc00078e00ff */
[----:B------:R-:W0:Y:S02]  /*dba0*/  F2I.U64.TRUNC R2, R3 ;  /* 0x0000000300027311 */ /* 0x000e24000020d800 */
[----:B0-----:R-:W-:Y:S01]  /*dbb0*/  STG.E.64 desc[UR36][R16.64], R2 ;  /* 0x0000000210007986 */ /* 0x001fe2000c101b24 */
[----:B------:R-:W-:Y:S05]  /*dbc0*/  EXIT ;  /* 0x000000000000794d */ /* 0x000fea0003800000 */
.L_x_7811:
[----:B-1----:R-:W-:-:S06]  /*dbd0*/  IMAD.U32 R3, R3, 0x10000, RZ ;  /* 0x0001000003037824 */ /* 0x002fcc00078e00ff */
[----:B------:R-:W0:Y:S02]  /*dbe0*/  F2I.FTZ.U32.TRUNC.NTZ R3, R3 ;  /* 0x0000000300037305 */ /* 0x000e24000021f000 */
[----:B0-----:R-:W-:Y:S01]  /*dbf0*/  STG.E desc[UR36][R16.64], R3 ;  /* 0x0000000310007986 */ /* 0x001fe2000c101924 */
[----:B------:R-:W-:Y:S05]  /*dc00*/  EXIT ;  /* 0x000000000000794d */ /* 0x000fea0003800000 */
        .weak           $__internal_7_$__cuda_sm3x_div_rn_ftz_f32_slowpath
        .type           $__internal_7_$__cuda_sm3x_div_rn_ftz_f32_slowpath,@function
        .size           $__internal_7_$__cuda_sm3x_div_rn_ftz_f32_slowpath,(.L_x_19683 - $__internal_7_$__cuda_sm3x_div_rn_ftz_f32_slowpath)
$__internal_7_$__cuda_sm3x_div_rn_ftz_f32_slowpath:
        /* <DEDUP_REMOVED lines=32> */
.L_x_7816:
[----:B------:R-:W-:Y:S05]  /*de10*/  BSYNC B2 ;  /* 0x0000000000027941 */ /* 0x000fea0003800000 */
.L_x_7815:
        /* <DEDUP_REMOVED lines=27> */
.L_x_7822:
[----:B------:R-:W-:-:S07]  /*dfd0*/  IMAD R7, R4, 0x800000, R7 ;  /* 0x0080000004077824 */ /* 0x000fce00078e0207 */
.L_x_7823:
[----:B------:R-:W-:Y:S05]  /*dfe0*/  BSYNC B2 ;  /* 0x0000000000027941 */ /* 0x000fea0003800000 */
.L_x_7821:
[----:B------:R-:W-:Y:S05]  /*dff0*/  BRA `(.L_x_7824) ;  /* 0x0000000000207947 */ /* 0x000fea0003800000 */
.L_x_7820:
[----:B------:R-:W-:-:S04]  /*e000*/  LOP3.LUT R0, R13, 0x80000000, R0, 0x48, !PT ;  /* 0x800000000d007812 */ /* 0x000fc800078e4800 */
[----:B------:R-:W-:Y:S01]  /*e010*/  LOP3.LUT R7, R0, 0x7f800000, RZ, 0xfc, !PT ;  /* 0x7f80000000077812 */ /* 0x000fe200078efcff */
[----:B------:R-:W-:Y:S06]  /*e020*/  BRA `(.L_x_7824) ;  /* 0x0000000000147947 */ /* 0x000fec0003800000 */
.L_x_7819:
[----:B------:R-:W-:Y:S01]  /*e030*/  LOP3.LUT R7, R13, 0x80000000, R0, 0x48, !PT ;  /* 0x800000000d077812 */ /* 0x000fe200078e4800 */
[----:B------:R-:W-:Y:S06]  /*e040*/  BRA `(.L_x_7824) ;  /* 0x00000000000c7947 */ /* 0x000fec0003800000 */
.L_x_7818:
[----:B------:R-:W0:Y:S01]  /*e050*/  MUFU.RSQ R7, -QNAN ;  /* 0xffc0000000077908 */ /* 0x000e220000001400 */
[----:B------:R-:W-:Y:S05]  /*e060*/  BRA `(.L_x_7824) ;  /* 0x0000000000047947 */ /* 0x000fea0003800000 */
.L_x_7817:
[----:B------:R-:W-:-:S07]  /*e070*/  FADD.FTZ R7, R0, R13 ;  /* 0x0000000d00077221 */ /* 0x000fce0000010000 */
.L_x_7824:
[----:B------:R-:W-:Y:S05]  /*e080*/  BSYNC B0 ;  /* 0x0000000000007941 */ /* 0x000fea0003800000 */
.L_x_7814:
[----:B------:R-:W-:-:S04]  /*e090*/  IMAD.MOV.U32 R3, RZ, RZ, 0x0 ;  /* 0x00000000ff037424 */ /* 0x000fc800078e00ff */
[----:B0-----:R-:W-:Y:S05]  /*e0a0*/  RET.REL.NODEC R2 `(_ZN2at6native18elementwise_kernelILi128ELi4EZNS0_15gpu_kernel_implINS0_13BUnaryFunctorIN3c108BFloat16ES5_S5_ZZZNS0_17atan2_kernel_cudaERNS_18TensorIteratorBaseEENKUlvE_clEvENKUlvE2_clEvEUlS5_S5_E_EEEEvS7_RKT_EUliE_EEviT1_) ;  /* 0xffffff1c02d47950 */ /* 0x001fea0003c3ffff */
.L_x_7825:
        /* <DEDUP_REMOVED lines=13> */
.L_x_19683:


//--------------------- .text._ZN2at6native27unrolled_elementwise_kernelINS0_13BUnaryFunctorIN3c108BFloat16ES4_S4_ZZZNS0_17atan2_kernel_cudaERNS_18TensorIteratorBaseEENKUlvE_clEvENKUlvE2_clEvEUlS4_S4_E_EESt5arrayIPcLm2EELi4E23TrivialOffsetCalculatorILi1EjESF_NS0_6memory12LoadWithCastILi1EEENSG_13StoreWithCastILi1EEEEEviT_T0_T2_T3_T4_T5_ --------------------------
	.section	.text._ZN2at6native27unrolled_elementwise_kernelINS0_13BUnaryFunctorIN3c108BFloat16ES4_S4_ZZZNS0_17atan2_kernel_cudaERNS_18TensorIteratorBaseEENKUlvE_clEvENKUlvE2_clEvEUlS4_S4_E_EESt5arrayIPcLm2EELi4E23TrivialOffsetCalculatorILi1EjESF_NS0_6memory12LoadWithCastILi1EEENSG_13StoreWithCastILi1EEEEEviT_T0_T2_T3_T4_T5_,"ax",@progbits
	.align	128
        .global         _ZN2at6native27unrolled_elementwise_kernelINS0_13BUnaryFunctorIN3c108BFloat16ES4_S4_ZZZNS0_17atan2_kernel_cudaERNS_18TensorIteratorBaseEENKUlvE_clEvENKUlvE2_clEvEUlS4_S4_E_EESt5arrayIPcLm2EELi4E23TrivialOffsetCalculatorILi1EjESF_NS0_6memory12LoadWithCastILi1EEENSG_13StoreWithCastILi1EEEEEviT_T0_T2_T3_T4_T5_
        .type           _ZN2at6native27unrolled_elementwise_kernelINS0_13BUnaryFunctorIN3c108BFloat16ES4_S4_ZZZNS0_17atan2_kernel_cudaERNS_18TensorIteratorBaseEENKUlvE_clEvENKUlvE2_clEvEUlS4_S4_E_EESt5arrayIPcLm2EELi4E23TrivialOffsetCalculatorILi1EjESF_NS0_6memory12LoadWithCastILi1EEENSG_13StoreWithCastILi1EEEEEviT_T0_T2_T3_T4_T5_,@function
        .size           _ZN2at6native27unrolled_elementwise_kernelINS0_13BUnaryFunctorIN3c108BFloat16ES4_S4_ZZZNS0_17atan2_kernel_cudaERNS_18TensorIteratorBaseEENKUlvE_clEvENKUlvE2_clEvEUlS4_S4_E_EESt5arrayIPcLm2EELi4E23TrivialOffsetCalculatorILi1EjESF_NS0_6memory12LoadWithCastILi1EEENSG_13StoreWithCastILi1EEEEEviT_T0_T2_T3_T4_T5_,(.L_x_19684 - _ZN2at6native27unrolled_elementwise_kernelINS0_13BUnaryFunctorIN3c108BFloat16ES4_S4_ZZZNS0_17atan2_kernel_cudaERNS_18TensorIteratorBaseEENKUlvE_clEvENKUlvE2_clEvEUlS4_S4_E_EESt5arrayIPcLm2EELi4E23TrivialOffsetCalculatorILi1EjESF_NS0_6memory12LoadWithCastILi1EEENSG_13StoreWithCastILi1EEEEEviT_T0_T2_T3_T4_T5_)
        .other          _ZN2at6native27unrolled_elementwise_kernelINS0_13BUnaryFunctorIN3c108BFloat16ES4_S4_ZZZNS0_17atan2_kernel_cudaERNS_18TensorIteratorBaseEENKUlvE_clEvENKUlvE2_clEvEUlS4_S4_E_EESt5arrayIPcLm2EELi4E23TrivialOffsetCalculatorILi1EjESF_NS0_6memory12LoadWithCastILi1EEENSG_13StoreWithCastILi1EEEEEviT_T0_T2_T3_T4_T5_,@"STO_CUDA_ENTRY STV_DEFAULT"
_ZN2at6native27unrolled_elementwise_kernelINS0_13BUnaryFunctorIN3c108BFloat16ES4_S4_ZZZNS0_17atan2_kernel_cudaERNS_18TensorIteratorBaseEENKUlvE_clEvENKUlvE2_clEvEUlS4_S4_E_EESt5arrayIPcLm2EELi4E23TrivialOffsetCalculatorILi1EjESF_NS0_6memory12LoadWithCastILi1EEENSG_13StoreWithCastILi1EEEEEviT_T0_T2_T3_T4_T5_:
.text._ZN2at6native27unrolled_elementwise_kernelINS0_13BUnaryFunctorIN3c108BFloat16ES4_S4_ZZZNS0_17atan2_kernel_cudaERNS_18TensorIteratorBaseEENKUlvE_clEvENKUlvE2_clEvEUlS4_S4_E_EESt5arrayIPcLm2EELi4E23TrivialOffsetCalculatorILi1EjESF_NS0_6memory12LoadWithCastILi1EEENSG_13StoreWithCastILi1EEEEEviT_T0_T2_T3_T4_T5_:
        /* <DEDUP_REMOVED lines=34> */
.L_x_7831:
[----:B------:R-:W2:Y:S02]  /*0220*/  LDG.E.U8 R2, desc[UR36][R2.64] ;  /* 0x0000002402027981 */ /* 0x000ea4000c1e1100 */
[----:B--2---:R-:W-:-:S04]  /*0230*/  I2FP.F32.U32 R0, R2 ;  /* 0x0000000200007245 */ /* 0x004fc80000201000 */
[----:B------:R-:W-:-:S04]  /*0240*/  F2FP.BF16.F32.PACK_AB R0, RZ, R0 ;  /* 0x00000000ff00723e */ /* 0x000fc800000010ff */
[----:B------:R-:W-:Y:S01]  /*0250*/  PRMT R18, R0, 0x7610, R18 ;  /* 0x0000761000127816 */ /* 0x000fe20000000012 */
[----:B------:R-:W-:Y:S06]  /*0260*/  BRA `(.L_x_7833) ;  /* 0x0000000c00c87947 */ /* 0x000fec0003800000 */
.L_x_7830:
        /* <DEDUP_REMOVED lines=11> */
.L_x_7835:
[----:B------:R-:W2:Y:S02]  /*0320*/  LDG.E R2, desc[UR36][R2.64] ;  /* 0x0000002402027981 */ /* 0x000ea4000c1e1900 */
[----:B--2---:R-:W-:-:S04]  /*0330*/  I2FP.F32.S32 R0, R2 ;  /* 0x0000000200007245 */ /* 0x004fc80000201400 */
[----:B------:R-:W-:-:S04]  /*0340*/  F2FP.BF16.F32.PACK_AB R0, RZ, R0 ;  /* 0x00000000ff00723e */ /* 0x000fc800000010ff */
[----:B------:R-:W-:Y:S01]  /*0350*/  PRMT R18, R0, 0x7610, R18 ;  /* 0x0000761000127816 */ /* 0x000fe20000000012 */
[----:B------:R-:W-:Y:S06]  /*0360*/  BRA `(.L_x_7833) ;  /* 0x0000000c00887947 */ /* 0x000fec0003800000 */
.L_x_7834:
[----:B------:R-:W2:Y:S02]  /*0370*/  LDG.E.U16 R2, desc[UR36][R2.64] ;  /* 0x0000002402027981 */ /* 0x000ea4000c1e1500 */
[----:B--2---:R-:W0:Y:S02]  /*0380*/  I2F.S16 R0, R2 ;  /* 0x0000000200007306 */ /* 0x004e240000101400 */
[----:B0-----:R-:W-:-:S04]  /*0390*/  F2FP.BF16.F32.PACK_AB R0, RZ, R0 ;  /* 0x00000000ff00723e */ /* 0x001fc800000010ff */
[----:B------:R-:W-:Y:S01]  /*03a0*/  PRMT R18, R0, 0x7610, R18 ;  /* 0x0000761000127816 */ /* 0x000fe20000000012 */
[----:B------:R-:W-:Y:S06]  /*03b0*/  BRA `(.L_x_7833) ;  /* 0x0000000c00747947 */ /* 0x000fec0003800000 */
.L_x_7829:
        /* <DEDUP_REMOVED lines=9> */
.L_x_7837:
[----:B------:R-:W2:Y:S02]  /*0450*/  LDG.E.U16 R0, desc[UR36][R2.64] ;  /* 0x0000002402007981 */ /* 0x000ea4000c1e1500 */
[----:B--2---:R-:W-:-:S05]  /*0460*/  HADD2.F32 R0, -RZ, R0.H0_H0 ;  /* 0x20000000ff007230 */ /* 0x004fca0000004100 */
[----:B------:R-:W-:-:S04]  /*0470*/  F2FP.BF16.F32.PACK_AB R0, RZ, R0 ;  /* 0x00000000ff00723e */ /* 0x000fc800000010ff */
[----:B------:R-:W-:Y:S01]  /*0480*/  PRMT R18, R0, 0x7610, R18 ;  /* 0x0000761000127816 */ /* 0x000fe20000000012 */
[----:B------:R-:W-:Y:S06]  /*0490*/  BRA `(.L_x_7833) ;  /* 0x0000000c003c7947 */ /* 0x000fec0003800000 */
.L_x_7836:
        /* <DEDUP_REMOVED lines=9> */
.L_x_7839:
[----:B------:R-:W2:Y:S02]  /*0530*/  LDG.E.U16 R2, desc[UR36][R2.64] ;  /* 0x0000002402027981 */ /* 0x000ea4000c1e1500 */
[----:B--2---:R-:W-:-:S05]  /*0540*/  HADD2.F32 R0, -RZ, R2.H0_H0 ;  /* 0x20000002ff007230 */ /* 0x004fca0000004100 */
[----:B------:R-:W-:-:S04]  /*0550*/  F2FP.BF16.F32.PACK_AB R0, RZ, R0 ;  /* 0x00000000ff00723e */ /* 0x000fc800000010ff */
[----:B------:R-:W-:Y:S01]  /*0560*/  PRMT R18, R0, 0x7610, R18 ;  /* 0x0000761000127816 */ /* 0x000fe20000000012 */
[----:B------:R-:W-:Y:S06]  /*0570*/  BRA `(.L_x_7833) ;  /* 0x0000000c00047947 */ /* 0x000fec0003800000 */
.L_x_7838:
        /* <DEDUP_REMOVED lines=9> */
.L_x_7828:
        /* <DEDUP_REMOVED lines=14> */
.L_x_7842:
        /* <DEDUP_REMOVED lines=9> */
.L_x_7841:
        /* <DEDUP_REMOVED lines=28> */
.L_x_7844:
        /* <DEDUP_REMOVED lines=15> */
.L_x_7843:
[----:B------:R0:W5:Y:S01]  /*0a30*/  LDG.E.U16 R18, desc[UR36][R2.64] ;  /* 0x0000002402127981 */ /* 0x000162000c1e1500 */
[----:B------:R-:W-:Y:S05]  /*0a40*/  BRA `(.L_x_7833) ;  /* 0x0000000400d07947 */ /* 0x000fea0003800000 */
.L_x_7840:
        /* <DEDUP_REMOVED lines=13> */
.L_x_7847:
        /* <DEDUP_REMOVED lines=21> */
.L_x_7851:
[----:B------:R-:W-:Y:S05]  /*0c70*/  BSYNC B1 ;  /* 0x0000000000017941 */ /* 0x000fea0003800000 */
.L_x_7850:
[----:B------:R-:W-:Y:S01]  /*0c80*/  LEA R3, R0, 0x3b800000, 0x17 ;  /* 0x3b80000000037811 */ /* 0x000fe200078eb8ff */
[----:B------:R-:W-:-:S05]  /*0c90*/  IMAD.SHL.U32 R0, R2, 0x100000, RZ ;  /* 0x0010000002007824 */ /* 0x000fca00078e00ff */
[----:B------:R-:W-:-:S07]  /*0ca0*/  LOP3.LUT R0, R3, R0, R4, 0xfe, !PT ;  /* 0x0000000003007212 */ /* 0x000fce00078efe04 */
.L_x_7849:
[----:B------:R-:W-:Y:S05]  /*0cb0*/  BSYNC B0 ;  /* 0x0000000000007941 */ /* 0x000fea0003800000 */
.L_x_7848:
[----:B------:R-:W-:-:S04]  /*0cc0*/  F2FP.BF16.F32.PACK_AB R0, RZ, R0 ;  /* 0x00000000ff00723e */ /* 0x000fc800000010ff */
[----:B------:R-:W-:Y:S01]  /*0cd0*/  PRMT R18, R0, 0x7610, R18 ;  /* 0x0000761000127816 */ /* 0x000fe20000000012 */
[----:B------:R-:W-:Y:S06]  /*0ce0*/  BRA `(.L_x_7833) ;  /* 0x0000000400287947 */ /* 0x000fec0003800000 */
.L_x_7846:
        /* <DEDUP_REMOVED lines=21> */
.L_x_7855:
[----:B------:R-:W-:Y:S05]  /*0e40*/  BSYNC B1 ;  /* 0x0000000000017941 */ /* 0x000fea0003800000 */
.L_x_7854:
[----:B------:R-:W-:Y:S01]  /*0e50*/  LEA R3, R0, 0x37800000, 0x17 ;  /* 0x3780000000037811 */ /* 0x000fe200078eb8ff */
[----:B------:R-:W-:-:S05]  /*0e60*/  IMAD.SHL.U32 R0, R2, 0x200000, RZ ;  /* 0x0020000002007824 */ /* 0x000fca00078e00ff */
[----:B------:R-:W-:-:S07]  /*0e70*/  LOP3.LUT R0, R3, R0, R4, 0xfe, !PT ;  /* 0x0000000003007212 */ /* 0x000fce00078efe04 */
.L_x_7853:
[----:B------:R-:W-:Y:S05]  /*0e80*/  BSYNC B0 ;  /* 0x0000000000007941 */ /* 0x000fea0003800000 */
.L_x_7852:
[----:B------:R-:W-:-:S04]  /*0e90*/  F2FP.BF16.F32.PACK_AB R0, RZ, R0 ;  /* 0x00000000ff00723e */ /* 0x000fc800000010ff */
[----:B------:R-:W-:Y:S01]  /*0ea0*/  PRMT R18, R0, 0x7610, R18 ;  /* 0x0000761000127816 */ /* 0x000fe20000000012 */
[----:B------:R-:W-:Y:S06]  /*0eb0*/  BRA `(.L_x_7833) ;  /* 0x0000000000b47947 */ /* 0x000fec0003800000 */
.L_x_7845:
        /* <DEDUP_REMOVED lines=14> */
.L_x_7859:
[----:B------:R-:W-:Y:S05]  /*0fa0*/  BSYNC B0 ;  /* 0x0000000000007941 */ /* 0x000fea0003800000 */
.L_x_7858:
[----:B------:R-:W-:-:S04]  /*0fb0*/  F2FP.BF16.F32.PACK_AB R0, RZ, R0 ;  /* 0x00000000ff00723e */ /* 0x000fc800000010ff */
[----:B------:R-:W-:Y:S01]  /*0fc0*/  PRMT R18, R0, 0x7610, R18 ;  /* 0x0000761000127816 */ /* 0x000fe20000000012 */
[----:B------:R-:W-:Y:S06]  /*0fd0*/  BRA `(.L_x_7833) ;  /* 0x00000000006c7947 */ /* 0x000fec0003800000 */
.L_x_7832:
        /* <DEDUP_REMOVED lines=16> */
.L_x_7860:
[----:B------:R-:W-:Y:S01]  /*10e0*/  PRMT R18, RZ, 0x7610, R18 ;  /* 0x00007610ff127816 */ /* 0x000fe20000000012 */
[----:B------:R-:W-:Y:S06]  /*10f0*/  BRA `(.L_x_7833) ;  /* 0x0000000000247947 */ /* 0x000fec0003800000 */
.L_x_7857:
[----:B------:R-:W2:Y:S02]  /*1100*/  LDG.E.64 R2, desc[UR36][R2.64] ;  /* 0x0000002402027981 */ /* 0x000ea4000c1e1b00 */
[----:B--2---:R-:W0:Y:S02]  /*1110*/  I2F.U64 R0, R2 ;  /* 0x0000000200007312 */ /* 0x004e240000301000 */
[----:B0-----:R-:W-:-:S04]  /*1120*/  F2FP.BF16.F32.PACK_AB R0, RZ, R0 ;  /* 0x00000000ff00723e */ /* 0x001fc800000010ff */
[----:B------:R-:W-:Y:S01]  /*1130*/  PRMT R18, R0, 0x7610, R18 ;  /* 0x0000761000127816 */ /* 0x000fe20000000012 */
[----:B------:R-:W-:Y:S06]  /*1140*/  BRA `(.L_x_7833) ;  /* 0x0000000000107947 */ /* 0x000fec0003800000 */
.L_x_7856:
[----:B------:R-:W2:Y:S02]  /*1150*/  LDG.E R2, desc[UR36][R2.64] ;  /* 0x0000002402027981 */ /* 0x000ea4000c1e1900 */
[----:B--2---:R-:W-:-:S04]  /*1160*/  I2FP.F32.U32 R0, R2 ;  /* 0x0000000200007245 */ /* 0x004fc80000201000 */
[----:B------:R-:W-:-:S04]  /*1170*/  F2FP.BF16.F32.PACK_AB R0, RZ, R0 ;  /* 0x00000000ff00723e */ /* 0x000fc800000010ff */
[----:B------:R-:W-:-:S07]  /*1180*/  PRMT R18, R0, 0x7610, R18 ;  /* 0x0000761000127816 */ /* 0x000fce0000000012 */
.L_x_7833:
[----:B------:R-:W1:Y:S02]  /*1190*/  S2R R24, SR_TID.X ;  /* 0x0000000000187919 */ /* 0x000e640000002100 */
[----:B-1----:R-:W-:-:S07]  /*11a0*/  VIADD R24, R24, 0x80 ;  /* 0x0000008018187836 */ /* 0x002fce0000000000 */
.L_x_7827:
[----:B------:R-:W-:Y:S05]  /*11b0*/  BSYNC B6 ;  /* 0x0000000000067941 */ /* 0x000fea0003800000 */
.L_x_7826:
        /* <DEDUP_REMOVED lines=26> */
.L_x_7866:
[----:B------:R-:W2:Y:S02]  /*1360*/  LDG.E.U8 R2, desc[UR36][R2.64] ;  /* 0x0000002402027981 */ /* 0x000ea4000c1e1100 */
[----:B--2---:R-:W-:-:S04]  /*1370*/  I2FP.F32.U32 R0, R2 ;  /* 0x0000000200007245 */ /* 0x004fc80000201000 */
[----:B------:R-:W-:-:S04]  /*1380*/  F2FP.BF16.F32.PACK_AB R0, RZ, R0 ;  /* 0x00000000ff00723e */ /* 0x000fc800000010ff */
[----:B------:R-:W-:Y:S01]  /*1390*/  PRMT R17, R0, 0x7610, R17 ;  /* 0x0000761000117816 */ /* 0x000fe20000000011 */
[----:B------:R-:W-:Y:S06]  /*13a0*/  BRA `(.L_x_7868) ;  /* 0x0000000c00c87947 */ /* 0x000fec0003800000 */
.L_x_7865:
        /* <DEDUP_REMOVED lines=11> */
.L_x_7870:
[----:B------:R-:W2:Y:S02]  /*1460*/  LDG.E R2, desc[UR36][R2.64] ;  /* 0x0000002402027981 */ /* 0x000ea4000c1e1900 */
[----:B--2---:R-:W-:-:S04]  /*1470*/  I2FP.F32.S32 R0, R2 ;  /* 0x0000000200007245 */ /* 0x004fc80000201400 */
[----:B------:R-:W-:-:S04]  /*1480*/  F2FP.BF16.F32.PACK_AB R0, RZ, R0 ;  /* 0x00000000ff00723e */ /* 0x000fc800000010ff */
[----:B------:R-:W-:Y:S01]  /*1490*/  PRMT R17, R0, 0x7610, R17 ;  /* 0x0000761000117816 */ /* 0x000fe20000000011 */
[----:B------:R-:W-:Y:S06]  /*14a0*/  BRA `(.L_x_7868) ;  /* 0x0000000c00887947 */ /* 0x000fec0003800000 */
.L_x_7869:
[----:B------:R-:W2:Y:S02]  /*14b0*/  LDG.E.U16 R2, desc[UR36][R2.64] ;  /* 0x0000002402027981 */ /* 0x000ea4000c1e1500 */
[----:B--2---:R-:W0:Y:S02]  /*14c0*/  I2F.S16 R0, R2 ;  /* 0x0000000200007306 */ /* 0x004e240000101400 */
[----:B0-----:R-:W-:-:S04]  /*14d0*/  F2FP.BF16.F32.PACK_AB R0, RZ, R0 ;  /* 0x00000000ff00723e */ /* 0x001fc800000010ff */
[----:B------:R-:W-:Y:S01]  /*14e0*/  PRMT R17, R0, 0x7610, R17 ;  /* 0x0000761000117816 */ /* 0x000fe20000000011 */
[----:B------:R-:W-:Y:S06]  /*14f0*/  BRA `(.L_x_7868) ;  /* 0x0000000c00747947 */ /* 0x000fec0003800000 */
.L_x_7864:
        /* <DEDUP_REMOVED lines=9> */
.L_x_7872:
[----:B------:R-:W2:Y:S02]  /*1590*/  LDG.E.U16 R0, desc[UR36][R2.64] ;  /* 0x0000002402007981 */ /* 0x000ea4000c1e1500 */
[----:B--2---:R-:W-:-:S05]  /*15a0*/  HADD2.F32 R0, -RZ, R0.H0_H0 ;  /* 0x20000000ff007230 */ /* 0x004fca0000004100 */
[----:B------:R-:W-:-:S04]  /*15b0*/  F2FP.BF16.F32.PACK_AB R0, RZ, R0 ;  /* 0x00000000ff00723e */ /* 0x000fc800000010ff */
[----:B------:R-:W-:Y:S01]  /*15c0*/  PRMT R17, R0, 0x7610, R17 ;  /* 0x0000761000117816 */ /* 0x000fe20000000011 */
[----:B------:R-:W-:Y:S06]  /*15d0*/  BRA `(.L_x_7868) ;  /* 0x0000000c003c7947 */ /* 0x000fec0003800000 */
.L_x_7871:
        /* <DEDUP_REMOVED lines=9> */
.L_x_7874:
[----:B------:R-:W2:Y:S02]  /*1670*/  LDG.E.U16 R2, desc[UR36][R2.64] ;  /* 0x0000002402027981 */ /* 0x000ea4000c1e1500 */
[----:B--2---:R-:W-:-:S05]  /*1680*/  HADD2.F32 R0, -RZ, R2.H0_H0 ;  /* 0x20000002ff007230 */ /* 0x004fca0000004100 */
[----:B------:R-:W-:-:S04]  /*1690*/  F2FP.BF16.F32.PACK_AB R0, RZ, R0 ;  /* 0x00000000ff00723e */ /* 0x000fc800000010ff */
[----:B------:R-:W-:Y:S01]  /*16a0*/  PRMT R17, R0, 0x7610, R17 ;  /* 0x0000761000117816 */ /* 0x000fe20000000011 */
[----:B------:R-:W-:Y:S06]  /*16b0*/  BRA `(.L_x_7868) ;  /* 0x0000000c00047947 */ /* 0x000fec0003800000 */
.L_x_7873:
        /* <DEDUP_REMOVED lines=9> */
.L_x_7863:
        /* <DEDUP_REMOVED lines=14> */
.L_x_7877:
        /* <DEDUP_REMOVED lines=9> */
.L_x_7876:
        /* <DEDUP_REMOVED lines=28> */
.L_x_7879:
        /* <DEDUP_REMOVED lines=15> */
.L_x_7878:
[----:B------:R0:W5:Y:S01]  /*1b70*/  LDG.E.U16 R17, desc[UR36][R2.64] ;  /* 0x0000002402117981 */ /* 0x000162000c1e1500 */
[----:B------:R-:W-:Y:S05]  /*1b80*/  BRA `(.L_x_7868) ;  /* 0x0000000400d07947 */ /* 0x000fea0003800000 */
.L_x_7875:
        /* <DEDUP_REMOVED lines=13> */
.L_x_7882:
        /* <DEDUP_REMOVED lines=21> */
.L_x_7886:
[----:B------:R-:W-:Y:S05]  /*1db0*/  BSYNC B1 ;  /* 0x0000000000017941 */ /* 0x000fea0003800000 */
.L_x_7885:
[----:B------:R-:W-:Y:S01]  /*1dc0*/  LEA R3, R0, 0x3b800000, 0x17 ;  /* 0x3b80000000037811 */ /* 0x000fe200078eb8ff */
[----:B------:R-:W-:-:S05]  /*1dd0*/  IMAD.SHL.U32 R0, R2, 0x100000, RZ ;  /* 0x0010000002007824 */ /* 0x000fca00078e00ff */
[----:B------:R-:W-:-:S07]  /*1de0*/  LOP3.LUT R0, R3, R0, R4, 0xfe, !PT ;  /* 0x0000000003007212 */ /* 0x000fce00078efe04 */
.L_x_7884:
[----:B------:R-:W-:Y:S05]  /*1df0*/  BSYNC B0 ;  /* 0x0000000000007941 */ /* 0x000fea0003800000 */
.L_x_7883:
[----:B------:R-:W-:-:S04]  /*1e00*/  F2FP.BF16.F32.PACK_AB R0, RZ, R0 ;  /* 0x00000000ff00723e */ /* 0x000fc800000010ff */
[----:B------:R-:W-:Y:S01]  /*1e10*/  PRMT R17, R0, 0x7610, R17 ;  /* 0x0000761000117816 */ /* 0x000fe20000000011 */
[----:B------:R-:W-:Y:S06]  /*1e20*/  BRA `(.L_x_7868) ;  /* 0x0000000400287947 */ /* 0x000fec0003800000 */
.L_x_7881:
        /* <DEDUP_REMOVED lines=21> */
.L_x_7890:
[----:B------:R-:W-:Y:S05]  /*1f80*/  BSYNC B1 ;  /* 0x0000000000017941 */ /* 0x000fea0003800000 */
.L_x_7889:
[----:B------:R-:W-:Y:S01]  /*1f90*/  LEA R3, R0, 0x37800000, 0x17 ;  /* 0x3780000000037811 */ /* 0x000fe200078eb8ff */
[----:B------:R-:W-:-:S05]  /*1fa0*/  IMAD.SHL.U32 R0, R2, 0x200000, RZ ;  /* 0x0020000002007824 */ /* 0x000fca00078e00ff */
[----:B------:R-:W-:-:S07]  /*1fb0*/  LOP3.LUT R0, R3, R0, R4, 0xfe, !PT ;  /* 0x0000000003007212 */ /* 0x000fce00078efe04 */
.L_x_7888:
[----:B------:R-:W-:Y:S05]  /*1fc0*/  BSYNC B0 ;  /* 0x0000000000007941 */ /* 0x000fea0003800000 */
.L_x_7887:
[----:B------:R-:W-:-:S04]  /*1fd0*/  F2FP.BF16.F32.PACK_AB R0, RZ, R0 ;  /* 0x00000000ff00723e */ /* 0x000fc800000010ff */
[----:B------:R-:W-:Y:S01]  /*1fe0*/  PRMT R17, R0, 0x7610, R17 ;  /* 0x0000761000117816 */ /* 0x000fe20000000011 */
[----:B------:R-:W-:Y:S06]  /*1ff0*/  BRA `(.L_x_7868) ;  /* 0x0000000000b47947 */ /* 0x000fec0003800000 */
.L_x_7880:
        /* <DEDUP_REMOVED lines=14> */
.L_x_7894:
[----:B------:R-:W-:Y:S05]  /*20e0*/  BSYNC B0 ;  /* 0x0000000000007941 */ /* 0x000fea0003800000 */
.L_x_7893:
[----:B------:R-:W-:-:S04]  /*20f0*/  F2FP.BF16.F32.PACK_AB R0, RZ, R0 ;  /* 0x00000000ff00723e */ /* 0x000fc800000010ff */
[----:B------:R-:W-:Y:S01]  /*2100*/  PRMT R17, R0, 0x7610, R17 ;  /* 0x0000761000117816 */ /* 0x000fe20000000011 */
[----:B------:R-:W-:Y:S06]  /*2110*/  BRA `(.L_x_7868) ;  /* 0x00000000006c7947 */ /* 0x000fec0003800000 */
.L_x_7867:
        /* <DEDUP_REMOVED lines=16> */
.L_x_7895:
[----:B------:R-:W-:Y:S01]  /*2220*/  PRMT R17, RZ, 0x7610, R17 ;  /* 0x00007610ff117816 */ /* 0x000fe20000000011 */
[----:B------:R-:W-:Y:S06]  /*2230*/  BRA `(.L_x_7868) ;  /* 0x0000000000247947 */ /* 0x000fec0003800000 */
.L_x_7892:
[----:B------:R-:W2:Y:S02]  /*2240*/  LDG.E.64 R2, desc[UR36][R2.64] ;  /* 0x0000002402027981 */ /* 0x000ea4000c1e1b00 */
[----:B--2---:R-:W0:Y:S02]  /*2250*/  I2F.U64 R0, R2 ;  /* 0x0000000200007312 */ /* 0x004e240000301000 */
[----:B0-----:R-:W-:-:S04]  /*2260*/  F2FP.BF16.F32.PACK_AB R0, RZ, R0 ;  /* 0x00000000ff00723e */ /* 0x001fc800000010ff */
[----:B------:R-:W-:Y:S01]  /*2270*/  PRMT R17, R0, 0x7610, R17 ;  /* 0x0000761000117816 */ /* 0x000fe20000000011 */
[----:B------:R-:W-:Y:S06]  /*2280*/  BRA `(.L_x_7868) ;  /* 0x0000000000107947 */ /* 0x000fec0003800000 */
.L_x_7891:
[----:B------:R-:W2:Y:S02]  /*2290*/  LDG.E R2, desc[UR36][R2.64] ;  /* 0x0000002402027981 */ /* 0x000ea4000c1e1900 */
[----:B--2---:R-:W-:-:S04]  /*22a0*/  I2FP.F32.U32 R0, R2 ;  /* 0x0000000200007245 */ /* 0x004fc80000201000 */
[----:B------:R-:W-:-:S04]  /*22b0*/  F2FP.BF16.F32.PACK_AB R0, RZ, R0 ;  /* 0x00000000ff00723e */ /* 0x000fc800000010ff */
[----:B------:R-:W-:-:S07]  /*22c0*/  PRMT R17, R0, 0x7610, R17 ;  /* 0x0000761000117816 */ /* 0x000fce0000000011 */
.L_x_7868:
[----:B------:R-:W-:-:S07]  /*22d0*/  VIADD R24, R24, 0x80 ;  /* 0x0000008018187836 */ /* 0x000fce0000000000 */
.L_x_7862:
[----:B------:R-:W-:Y:S05]  /*22e0*/  BSYNC B6 ;  /* 0x0000000000067941 */ /* 0x000fea0003800000 */
.L_x_7861:
[----:B------:R-:W-:Y:S01]  /*22f0*/  ISETP.GE.AND P0, PT, R24, R22, PT ;  /* 0x000000161800720c */ /* 0x000fe20003f06270 */
[----:B------:R-:W-:Y:S01]  /*2300*/  BSSY B6, `(.L_x_7896) ;  /* 0x0000112000067945 */ /* 0x000fe20003800000 */
[----:B------:R-:W-:Y:S02]  /*2310*/  PRMT R16, RZ, 0x7610, R16 ;  /* 0x00007610ff107816 */ /* 0x000fe40000000010 */
[----:B0-----:R-:W-:-:S09]  /*2320*/  PRMT R2, RZ, 0x7610, R2 ;  /* 0x00007610ff027816 */ /* 0x001fd20000000002 */
        /* <DEDUP_REMOVED lines=24> */
.L_x_7901:
[----:B------:R-:W2:Y:S02]  /*24b0*/  LDG.E.U8 R4, desc[UR36][R4.64] ;  /* 0x0000002404047981 */ /* 0x000ea4000c1e1100 */
[----:B--2---:R-:W-:-:S04]  /*24c0*/  I2FP.F32.U32 R0, R4 ;  /* 0x0000000400007245 */ /* 0x004fc80000201000 */
[----:B------:R-:W-:-:S04]  /*24d0*/  F2FP.BF16.F32.PACK_AB R0, RZ, R0 ;  /* 0x00000000ff00723e */ /* 0x000fc800000010ff */
[----:B------:R-:W-:Y:S01]  /*24e0*/  PRMT R2, R0, 0x7610, R2 ;  /* 0x0000761000027816 */ /* 0x000fe20000000002 */
[----:B------:R-:W-:Y:S06]  /*24f0*/  BRA `(.L_x_7903) ;  /* 0x0000000c00c47947 */ /* 0x000fec0003800000 */
.L_x_7900:
        /* <DEDUP_REMOVED lines=11> */
.L_x_7905:
[----:B------:R-:W2:Y:S02]  /*25b0*/  LDG.E R4, desc[UR36][R4.64] ;  /* 0x0000002404047981 */ /* 0x000ea4000c1e1900 */
[----:B--2---:R-:W-:-:S04]  /*25c0*/  I2FP.F32.S32 R0, R4 ;  /* 0x0000000400007245 */ /* 0x004fc80000201400 */
[----:B------:R-:W-:-:S04]  /*25d0*/  F2FP.BF16.F32.PACK_AB R0, RZ, R0 ;  /* 0x00000000ff00723e */ /* 0x000fc800000010ff */
[----:B------:R-:W-:Y:S01]  /*25e0*/  PRMT R2, R0, 0x7610, R2 ;  /* 0x0000761000027816 */ /* 0x000fe20000000002 */
[----:B------:R-:W-:Y:S06]  /*25f0*/  BRA `(.L_x_7903) ;  /* 0x0000000c00847947 */ /* 0x000fec0003800000 */
.L_x_7904:
[----:B------:R-:W2:Y:S02]  /*2600*/  LDG.E.U16 R4, desc[UR36][R4.64] ;  /* 0x0000002404047981 */ /* 0x000ea4000c1e1500 */
[----:B--2---:R-:W0:Y:S02]  /*2610*/  I2F.S16 R0, R4 ;  /* 0x0000000400007306 */ /* 0x004e240000101400 */
[----:B0-----:R-:W-:-:S04]  /*2620*/  F2FP.BF16.F32.PACK_AB R0, RZ, R0 ;  /* 0x00000000ff00723e */ /* 0x001fc800000010ff */
[----:B------:R-:W-:Y:S01]  /*2630*/  PRMT R2, R0, 0x7610, R2 ;  /* 0x0000761000027816 */ /* 0x000fe20000000002 */
[----:B------:R-:W-:Y:S06]  /*2640*/  BRA `(.L_x_7903) ;  /* 0x0000000c00707947 */ /* 0x000fec0003800000 */
.L_x_7899:
        /* <DEDUP_REMOVED lines=9> */
.L_x_7907:
[----:B------:R-:W2:Y:S02]  /*26e0*/  LDG.E.U16 R0, desc[UR36][R4.64] ;  /* 0x0000002404007981 */ /* 0x000ea4000c1e1500 */
[----:B--2---:R-:W-:-:S05]  /*26f0*/  HADD2.F32 R0, -RZ, R0.H0_H0 ;  /* 0x20000000ff007230 */ /* 0x004fca0000004100 */
[----:B------:R-:W-:-:S04]  /*2700*/  F2FP.BF16.F32.PACK_AB R0, RZ, R0 ;  /* 0x00000000ff00723e */ /* 0x000fc800000010ff */
[----:B------:R-:W-:Y:S01]  /*2710*/  PRMT R2, R0, 0x7610, R2 ;  /* 0x0000761000027816 */ /* 0x000fe20000000002 */
[----:B------:R-:W-:Y:S06]  /*2720*/  BRA `(.L_x_7903) ;  /* 0x0000000c00387947 */ /* 0x000fec0003800000 */
.L_x_7906:
        /* <DEDUP_REMOVED lines=9> */
.L_x_7909:
[----:B------:R-:W2:Y:S02]  /*27c0*/  LDG.E.U16 R4, desc[UR36][R4.64] ;  /* 0x0000002404047981 */ /* 0x000ea4000c1e1500 */
[----:B--2---:R-:W-:-:S05]  /*27d0*/  HADD2.F32 R0, -RZ, R4.H0_H0 ;  /* 0x20000004ff007230 */ /* 0x004fca0000004100 */
[----:B------:R-:W-:-:S04]  /*27e0*/  F2FP.BF16.F32.PACK_AB R0, RZ, R0 ;  /* 0x00000000ff00723e */ /* 0x000fc800000010ff */
[----:B------:R-:W-:Y:S01]  /*27f0*/  PRMT R2, R0, 0x7610, R2 ;  /* 0x0000761000027816 */ /* 0x000fe20000000002 */
[----:B------:R-:W-:Y:S06]  /*2800*/  BRA `(.L_x_7903) ;  /* 0x0000000c00007947 */ /* 0x000fec0003800000 */
.L_x_7908:
        /* <DEDUP_REMOVED lines=9> */
.L_x_7898:
        /* <DEDUP_REMOVED lines=14> */
.L_x_7912:
        /* <DEDUP_REMOVED lines=9> */
.L_x_7911:
        /* <DEDUP_REMOVED lines=25> */
[----:B------:R-:W-:-:S04]  /*2ba0*/  F2FP.BF16.F32.PACK_AB R3, RZ, R3 ;  /* 0x00000003ff03723e */ /* 0x000fc800000010ff */
[----:B------:R-:W-:Y:S01]  /*2bb0*/  PRMT R2, R3, 0x7610, R2 ;  /* 0x0000761003027816 */ /* 0x000fe20000000002 */
[----:B------:R-:W-:Y:S06]  /*2bc0*/  BRA `(.L_x_7903) ;  /* 0x0000000800107947 */ /* 0x000fec0003800000 */
.L_x_7914:
        /* <DEDUP_REMOVED lines=12> */
[----:B------:R-:W-:Y:S01]  /*2c90*/  F2FP.BF16.F32.PACK_AB R2, RZ, R2 ;  /* 0x00000002ff02723e */ /* 0x000fe200000010ff */
[----:B------:R-:W-:Y:S06]  /*2ca0*/  BRA `(.L_x_7903) ;  /* 0x0000000400d87947 */ /* 0x000fec0003800000 */
.L_x_7913:
[----:B------:R0:W5:Y:S01]  /*2cb0*/  LDG.E.U16 R2, desc[UR36][R4.64] ;  /* 0x0000002404027981 */ /* 0x000162000c1e1500 */
[----:B------:R-:W-:Y:S05]  /*2cc0*/  BRA `(.L_x_7903) ;  /* 0x0000000400d07947 */ /* 0x000fea0003800000 */
.L_x_7910:
        /* <DEDUP_REMOVED lines=13> */
.L_x_7917:
        /* <DEDUP_REMOVED lines=21> */
.L_x_7921:
[----:B------:R-:W-:Y:S05]  /*2ef0*/  BSYNC B1 ;  /* 0x0000000000017941 */ /* 0x000fea0003800000 */
.L_x_7920:
[----:B------:R-:W-:Y:S01]  /*2f00*/  LEA R3, R0, 0x3b800000, 0x17 ;  /* 0x3b80000000037811 */ /* 0x000fe200078eb8ff */
[----:B------:R-:W-:-:S05]  /*2f10*/  IMAD.SHL.U32 R0, R2, 0x100000, RZ ;  /* 0x0010000002007824 */ /* 0x000fca00078e00ff */
[----:B------:R-:W-:-:S07]  /*2f20*/  LOP3.LUT R0, R3, R0, R4, 0xfe, !PT ;  /* 0x0000000003007212 */ /* 0x000fce00078efe04 */
.L_x_7919:
[----:B------:R-:W-:Y:S05]  /*2f30*/  BSYNC B0 ;  /* 0x0000000000007941 */ /* 0x000fea0003800000 */
.L_x_7918:
[----:B------:R-:W-:-:S04]  /*2f40*/  F2FP.BF16.F32.PACK_AB R0, RZ, R0 ;  /* 0x00000000ff00723e */ /* 0x000fc800000010ff */
[----:B------:R-:W-:Y:S01]  /*2f50*/  PRMT R2, R0, 0x7610, R2 ;  /* 0x0000761000027816 */ /* 0x000fe20000000002 */
[----:B------:R-:W-:Y:S06]  /*2f60*/  BRA `(.L_x_7903) ;  /* 0x0000000400287947 */ /* 0x000fec0003800000 */
.L_x_7916:
        /* <DEDUP_REMOVED lines=21> */
.L_x_7925:
[----:B------:R-:W-:Y:S05]  /*30c0*/  BSYNC B1 ;  /* 0x0000000000017941 */ /* 0x000fea0003800000 */
.L_x_7924:
[----:B------:R-:W-:Y:S01]  /*30d0*/  LEA R3, R0, 0x37800000, 0x17 ;  /* 0x3780000000037811 */ /* 0x000fe200078eb8ff */
[----:B------:R-:W-:-:S05]  /*30e0*/  IMAD.SHL.U32 R0, R2, 0x200000, RZ ;  /* 0x0020000002007824 */ /* 0x000fca00078e00ff */
[----:B------:R-:W-:-:S07]  /*30f0*/  LOP3.LUT R0, R3, R0, R4, 0xfe, !PT ;  /* 0x0000000003007212 */ /* 0x000fce00078efe04 */
.L_x_7923:
[----:B------:R-:W-:Y:S05]  /*3100*/  BSYNC B0 ;  /* 0x0000000000007941 */ /* 0x000fea0003800000 */
.L_x_7922:
[----:B------:R-:W-:-:S04]  /*3110*/  F2FP.BF16.F32.PACK_AB R0, RZ, R0 ;  /* 0x00000000ff00723e */ /* 0x000fc800000010ff */
[----:B------:R-:W-:Y:S01]  /*3120*/  PRMT R2, R0, 0x7610, R2 ;  /* 0x0000761000027816 */ /* 0x000fe20000000002 */
[----:B------:R-:W-:Y:S06]  /*3130*/  BRA `(.L_x_7903) ;  /* 0x0000000000b47947 */ /* 0x000fec0003800000 */
.L_x_7915:
        /* <DEDUP_REMOVED lines=14> */
.L_x_7929:
[----:B------:R-:W-:Y:S05]  /*3220*/  BSYNC B0 ;  /* 0x0000000000007941 */ /* 0x000fea0003800000 */
.L_x_7928:
[----:B------:R-:W-:-:S04]  /*3230*/  F2FP.BF16.F32.PACK_AB R0, RZ, R0 ;  /* 0x00000000ff00723e */ /* 0x000fc800000010ff */
[----:B------:R-:W-:Y:S01]  /*3240*/  PRMT R2, R0, 0x7610, R2 ;  /* 0x0000761000027816 */ /* 0x000fe20000000002 */
[----:B------:R-:W-:Y:S06]  /*3250*/  BRA `(.L_x_7903) ;  /* 0x00000000006c7947 */ /* 0x000fec0003800000 */
.L_x_7902:
        /* <DEDUP_REMOVED lines=16> */
.L_x_7930:
[----:B------:R-:W-:Y:S01]  /*3360*/  PRMT R2, RZ, 0x7610, R2 ;  /* 0x00007610ff027816 */ /* 0x000fe20000000002 */
[----:B------:R-:W-:Y:S06]  /*3370*/  BRA `(.L_x_7903) ;  /* 0x0000000000247947 */ /* 0x000fec0003800000 */
.L_x_7927:
[----:B------:R-:W2:Y:S02]  /*3380*/  LDG.E.64 R4, desc[UR36][R4.64] ;  /* 0x0000002404047981 */ /* 0x000ea4000c1e1b00 */
[----:B--2---:R-:W0:Y:S02]  /*3390*/  I2F.U64 R0, R4 ;  /* 0x0000000400007312 */ /* 0x004e240000301000 */
[----:B0-----:R-:W-:-:S04]  /*33a0*/  F2FP.BF16.F32.PACK_AB R0, RZ, R0 ;  /* 0x00000000ff00723e */ /* 0x001fc800000010ff */
[----:B------:R-:W-:Y:S01]  /*33b0*/  PRMT R2, R0, 0x7610, R2 ;  /* 0x0000761000027816 */ /* 0x000fe20000000002 */
[----:B------:R-:W-:Y:S06]  /*33c0*/  BRA `(.L_x_7903) ;  /* 0x0000000000107947 */ /* 0x000fec0003800000 */
.L_x_7926:
[----:B------:R-:W2:Y:S02]  /*33d0*/  LDG.E R4, desc[UR36][R4.64] ;  /* 0x0000002404047981 */ /* 0x000ea4000c1e1900 */
[----:B--2---:R-:W-:-:S04]  /*33e0*/  I2FP.F32.U32 R0, R4 ;  /* 0x0000000400007245 */ /* 0x004fc80000201000 */
[----:B------:R-:W-:-:S04]  /*33f0*/  F2FP.BF16.F32.PACK_AB R0, RZ, R0 ;  /* 0x00000000ff00723e */ /* 0x000fc800000010ff */
[----:B------:R-:W-:-:S07]  /*3400*/  PRMT R2, R0, 0x7610, R2 ;  /* 0x0000761000027816 */ /* 0x000fce0000000002 */
.L_x_7903:
[----:B------:R-:W-:-:S07]  /*3410*/  VIADD R24, R24, 0x80 ;  /* 0x0000008018187836 */ /* 0x000fce0000000000 */
.L_x_7897:
[----:B------:R-:W-:Y:S05]  /*3420*/  BSYNC B6 ;  /* 0x0000000000067941 */ /* 0x000fea0003800000 */
.L_x_7896:
        /* <DEDUP_REMOVED lines=25> */
.L_x_7936:
[----:B------:R-:W2:Y:S02]  /*35c0*/  LDG.E.U8 R4, desc[UR36][R4.64] ;  /* 0x0000002404047981 */ /* 0x000ea4000c1e1100 */
[----:B--2---:R-:W-:-:S04]  /*35d0*/  I2FP.F32.U32 R0, R4 ;  /* 0x0000000400007245 */ /* 0x004fc80000201000 */
[----:B------:R-:W-:-:S04]  /*35e0*/  F2FP.BF16.F32.PACK_AB R0, RZ, R0 ;  /* 0x00000000ff00723e */ /* 0x000fc800000010ff */
[----:B------:R-:W-:Y:S01]  /*35f0*/  PRMT R16, R0, 0x7610, R16 ;  /* 0x0000761000107816 */ /* 0x000fe20000000010 */
[----:B------:R-:W-:Y:S06]  /*3600*/  BRA `(.L_x_7932) ;  /* 0x0000000c00c87947 */ /* 0x000fec0003800000 */
.L_x_7935:
        /* <DEDUP_REMOVED lines=11> */
.L_x_7939:
[----:B------:R-:W2:Y:S02]  /*36c0*/  LDG.E R4, desc[UR36][R4.64] ;  /* 0x0000002404047981 */ /* 0x000ea4000c1e1900 */
[----:B--2---:R-:W-:-:S04]  /*36d0*/  I2FP.F32.S32 R0, R4 ;  /* 0x0000000400007245 */ /* 0x004fc80000201400 */
[----:B------:R-:W-:-:S04]  /*36e0*/  F2FP.BF16.F32.PACK_AB R0, RZ, R0 ;  /* 0x00000000ff00723e */ /* 0x000fc800000010ff */
[----:B------:R-:W-:Y:S01]  /*36f0*/  PRMT R16, R0, 0x7610, R16 ;  /* 0x0000761000107816 */ /* 0x000fe20000000010 */
[----:B------:R-:W-:Y:S06]  /*3700*/  BRA `(.L_x_7932) ;  /* 0x0000000c00887947 */ /* 0x000fec0003800000 */
.L_x_7938:
[----:B------:R-:W2:Y:S02]  /*3710*/  LDG.E.U16 R4, desc[UR36][R4.64] ;  /* 0x0000002404047981 */ /* 0x000ea4000c1e1500 */
[----:B--2---:R-:W0:Y:S02]  /*3720*/  I2F.S16 R0, R4 ;  /* 0x0000000400007306 */ /* 0x004e240000101400 */
[----:B0-----:R-:W-:-:S04]  /*3730*/  F2FP.BF16.F32.PACK_AB R0, RZ, R0 ;  /* 0x00000000ff00723e */ /* 0x001fc800000010ff */
[----:B------:R-:W-:Y:S01]  /*3740*/  PRMT R16, R0, 0x7610, R16 ;  /* 0x0000761000107816 */ /* 0x000fe20000000010 */
[----:B------:R-:W-:Y:S06]  /*3750*/  BRA `(.L_x_7932) ;  /* 0x0000000c00747947 */ /* 0x000fec0003800000 */
.L_x_7934:
        /* <DEDUP_REMOVED lines=9> */
.L_x_7941:
[----:B------:R-:W2:Y:S02]  /*37f0*/  LDG.E.U16 R0, desc[UR36][R4.64] ;  /* 0x0000002404007981 */ /* 0x000ea4000c1e1500 */
[----:B--2---:R-:W-:-:S05]  /*3800*/  HADD2.F32 R0, -RZ, R0.H0_H0 ;  /* 0x20000000ff007230 */ /* 0x004fca0000004100 */
[----:B------:R-:W-:-:S04]  /*3810*/  F2FP.BF16.F32.PACK_AB R0, RZ, R0 ;  /* 0x00000000ff00723e */ /* 0x000fc800000010ff */
[----:B------:R-:W-:Y:S01]  /*3820*/  PRMT R16, R0, 0x7610, R16 ;  /* 0x0000761000107816 */ /* 0x000fe20000000010 */
[----:B------:R-:W-:Y:S06]  /*3830*/  BRA `(.L_x_7932) ;  /* 0x0000000c003c7947 */ /* 0x000fec0003800000 */
.L_x_7940:
        /* <DEDUP_REMOVED lines=9> */
.L_x_7943:
[----:B------:R-:W2:Y:S02]  /*38d0*/  LDG.E.U16 R4, desc[UR36][R4.64] ;  /* 0x0000002404047981 */ /* 0x000ea4000c1e1500 */
[----:B--2---:R-:W-:-:S05]  /*38e0*/  HADD2.F32 R0, -RZ, R4.H0_H0 ;  /* 0x20000004ff007230 */ /* 0x004fca0000004100 */
[----:B------:R-:W-:-:S04]  /*38f0*/  F2FP.BF16.F32.PACK_AB R0, RZ, R0 ;  /* 0x00000000ff00723e */ /* 0x000fc800000010ff */
[----:B------:R-:W-:Y:S01]  /*3900*/  PRMT R16, R0, 0x7610, R16 ;  /* 0x0000761000107816 */ /* 0x000fe20000000010 */
[----:B------:R-:W-:Y:S06]  /*3910*/  BRA `(.L_x_7932) ;  /* 0x0000000c00047947 */ /* 0x000fec0003800000 */
.L_x_7942:
        /* <DEDUP_REMOVED lines=9> */
.L_x_7933:
        /* <DEDUP_REMOVED lines=14> */
.L_x_7946:
        /* <DEDUP_REMOVED lines=9> */
.L_x_7945:
        /* <DEDUP_REMOVED lines=28> */
.L_x_7948:
        /* <DEDUP_REMOVED lines=15> */
.L_x_7947:
[----:B------:R1:W5:Y:S01]  /*3dd0*/  LDG.E.U16 R16, desc[UR36][R4.64] ;  /* 0x0000002404107981 */ /* 0x000362000c1e1500 */
[----:B------:R-:W-:Y:S05]  /*3de0*/  BRA `(.L_x_7932) ;  /* 0x0000000400d07947 */ /* 0x000fea0003800000 */
.L_x_7944:
        /* <DEDUP_REMOVED lines=13> */
.L_x_7951:
        /* <DEDUP_REMOVED lines=21> */
.L_x_7955:
[----:B------:R-:W-:Y:S05]  /*4010*/  BSYNC B1 ;  /* 0x0000000000017941 */ /* 0x000fea0003800000 */
.L_x_7954:
[----:B------:R-:W-:Y:S01]  /*4020*/  LEA R5, R0, 0x3b800000, 0x17 ;  /* 0x3b80000000057811 */ /* 0x000fe200078eb8ff */
[----:B------:R-:W-:-:S05]  /*4030*/  IMAD.SHL.U32 R0, R3, 0x100000, RZ ;  /* 0x0010000003007824 */ /* 0x000fca00078e00ff */
[----:B------:R-:W-:-:S07]  /*4040*/  LOP3.LUT R0, R5, R0, R6, 0xfe, !PT ;  /* 0x0000000005007212 */ /* 0x000fce00078efe06 */
.L_x_7953:
[----:B------:R-:W-:Y:S05]  /*4050*/  BSYNC B0 ;  /* 0x0000000000007941 */ /* 0x000fea0003800000 */
.L_x_7952:
[----:B------:R-:W-:-:S04]  /*4060*/  F2FP.BF16.F32.PACK_AB R0, RZ, R0 ;  /* 0x00000000ff00723e */ /* 0x000fc800000010ff */
[----:B------:R-:W-:Y:S01]  /*4070*/  PRMT R16, R0, 0x7610, R16 ;  /* 0x0000761000107816 */ /* 0x000fe20000000010 */
[----:B------:R-:W-:Y:S06]  /*4080*/  BRA `(.L_x_7932) ;  /* 0x0000000400287947 */ /* 0x000fec0003800000 */
.L_x_7950:
        /* <DEDUP_REMOVED lines=21> */
.L_x_7959:
[----:B------:R-:W-:Y:S05]  /*41e0*/  BSYNC B1 ;  /* 0x0000000000017941 */ /* 0x000fea0003800000 */
.L_x_7958:
[----:B------:R-:W-:Y:S01]  /*41f0*/  LEA R5, R0, 0x37800000, 0x17 ;  /* 0x3780000000057811 */ /* 0x000fe200078eb8ff */
[----:B------:R-:W-:-:S05]  /*4200*/  IMAD.SHL.U32 R0, R3, 0x200000, RZ ;  /* 0x0020000003007824 */ /* 0x000fca00078e00ff */
[----:B------:R-:W-:-:S07]  /*4210*/  LOP3.LUT R0, R5, R0, R6, 0xfe, !PT ;  /* 0x0000000005007212 */ /* 0x000fce00078efe06 */
.L_x_7957:
[----:B------:R-:W-:Y:S05]  /*4220*/  BSYNC B0 ;  /* 0x0000000000007941 */ /* 0x000fea0003800000 */
.L_x_7956:
[----:B------:R-:W-:-:S04]  /*4230*/  F2FP.BF16.F32.PACK_AB R0, RZ, R0 ;  /* 0x00000000ff00723e */ /* 0x000fc800000010ff */
[----:B------:R-:W-:Y:S01]  /*4240*/  PRMT R16, R0, 0x7610, R16 ;  /* 0x0000761000107816 */ /* 0x000fe20000000010 */
[----:B------:R-:W-:Y:S06]  /*4250*/  BRA `(.L_x_7932) ;  /* 0x0000000000b47947 */ /* 0x000fec0003800000 */
.L_x_7949:
        /* <DEDUP_REMOVED lines=14> */
.L_x_7963:
[----:B------:R-:W-:Y:S05]  /*4340*/  BSYNC B0 ;  /* 0x0000000000007941 */ /* 0x000fea0003800000 */
.L_x_7962:
[----:B------:R-:W-:-:S04]  /*4350*/  F2FP.BF16.F32.PACK_AB R0, RZ, R0 ;  /* 0x00000000ff00723e */ /* 0x000fc800000010ff */
[----:B------:R-:W-:Y:S01]  /*4360*/  PRMT R16, R0, 0x7610, R16 ;  /* 0x0000761000107816 */ /* 0x000fe20000000010 */
[----:B------:R-:W-:Y:S06]  /*4370*/  BRA `(.L_x_7932) ;  /* 0x00000000006c7947 */ /* 0x000fec0003800000 */
.L_x_7937:
        /* <DEDUP_REMOVED lines=16> */
.L_x_7964:
[----:B------:R-:W-:Y:S01]  /*4480*/  PRMT R16, RZ, 0x7610, R16 ;  /* 0x00007610ff107816 */ /* 0x000fe20000000010 */
[----:B------:R-:W-:Y:S06]  /*4490*/  BRA `(.L_x_7932) ;  /* 0x0000000000247947 */ /* 0x000fec0003800000 */
.L_x_7961:
[----:B------:R-:W2:Y:S02]  /*44a0*/  LDG.E.64 R4, desc[UR36][R4.64] ;  /* 0x0000002404047981 */ /* 0x000ea4000c1e1b00 */
[----:B--2---:R-:W0:Y:S02]  /*44b0*/  I2F.U64 R0, R4 ;  /* 0x0000000400007312 */ /* 0x004e240000301000 */
[----:B0-----:R-:W-:-:S04]  /*44c0*/  F2FP.BF16.F32.PACK_AB R0, RZ, R0 ;  /* 0x00000000ff00723e */ /* 0x001fc800000010ff */
[----:B------:R-:W-:Y:S01]  /*44d0*/  PRMT R16, R0, 0x7610, R16 ;  /* 0x0000761000107816 */ /* 0x000fe20000000010 */
[----:B------:R-:W-:Y:S06]  /*44e0*/  BRA `(.L_x_7932) ;  /* 0x0000000000107947 */ /* 0x000fec0003800000 */
.L_x_7960:
[----:B------:R-:W2:Y:S02]  /*44f0*/  LDG.E R4, desc[UR36][R4.64] ;  /* 0x0000002404047981 */ /* 0x000ea4000c1e1900 */
[----:B--2---:R-:W-:-:S04]  /*4500*/  I2FP.F32.U32 R0, R4 ;  /* 0x0000000400007245 */ /* 0x004fc80000201000 */
[----:B------:R-:W-:-:S04]  /*4510*/  F2FP.BF16.F32.PACK_AB R0, RZ, R0 ;  /* 0x00000000ff00723e */ /* 0x000fc800000010ff */
[----:B------:R-:W-:-:S07]  /*4520*/  PRMT R16, R0, 0x7610, R16 ;  /* 0x0000761000107816 */ /* 0x000fce0000000010 */
.L_x_7932:
[----:B------:R-:W-:Y:S05]  /*4530*/  BSYNC B6 ;  /* 0x0000000000067941 */ /* 0x000fea0003800000 */
.L_x_7931:
[----:B------:R-:W2:Y:S01]  /*4540*/  S2R R25, SR_TID.X ;  /* 0x0000000000197919 */ /* 0x000ea20000002100 */
[----:B01----:R-:W0:Y:S01]  /*4550*/  LDC.U16 R4, c[0x0][0x216] ;  /* 0x00008580ff047b82 */ /* 0x003e220000000400 */
[----:B------:R-:W-:Y:S01]  /*4560*/  BSSY B1, `(.L_x_7965) ;  /* 0x0000038000017945 */ /* 0x000fe20003800000 */
[----:B--2---:R-:W-:-:S13]  /*4570*/  ISETP.GE.AND P1, PT, R25, R22, PT ;  /* 0x000000161900720c */ /* 0x004fda0003f26270 */
[----:B------:R-:W-:Y:S05]  /*4580*/  @P1 BRA `(.L_x_7966) ;  /* 0x0000000000d41947 */ /* 0x000fea0003800000 */
[----:B0-----:R-:W-:Y:S01]  /*4590*/  IMAD.U32 R3, R4, 0x10000, RZ ;  /* 0x0001000004037824 */ /* 0x001fe200078e00ff */
[----:B------:R-:W-:Y:S01]  /*45a0*/  BSSY B2, `(.L_x_7967) ;  /* 0x0000011000027945 */ /* 0x000fe20003800000 */
[----:B-----5:R-:W-:Y:S02]  /*45b0*/  IMAD.U32 R18, R18, 0x10000, RZ ;  /* 0x0001000012127824 */ /* 0x020fe400078e00ff */
[----:B------:R-:W-:Y:S02]  /*45c0*/  FADD.FTZ R0, |R3|, -RZ ;  /* 0x800000ff03007221 */ /* 0x000fe40000010200 */
        /* <DEDUP_REMOVED lines=13> */
[----:B------:R-:W-:Y:S05]  /*46a0*/  CALL.REL.NOINC `($__internal_8_$__cuda_sm3x_div_rn_ftz_f32_slowpath) ;  /* 0x0000004c00947944 */ /* 0x000fea0003c00000 */
.L_x_7968:
[----:B------:R-:W-:Y:S05]  /*46b0*/  BSYNC B2 ;  /* 0x0000000000027941 */ /* 0x000fea0003800000 */
.L_x_7967:
        /* <DEDUP_REMOVED lines=18> */
.L_x_7970:
[----:B------:R-:W-:Y:S01]  /*47e0*/  ISETP.GE.AND P0, PT, R3, RZ, PT ;  /* 0x000000ff0300720c */ /* 0x000fe20003f06270 */
[----:B------:R-:W-:-:S12]  /*47f0*/  IMAD.MOV.U32 R5, RZ, RZ, 0x3fd774eb ;  /* 0x3fd774ebff057424 */ /* 0x000fd800078e00ff */
[----:B------:R-:W-:-:S04]  /*4800*/  @P0 FFMA.FTZ R0, R5, 0.93318945169448852539, -R0 ;  /* 0x3f6ee58105000823 */ /* 0x000fc80000010800 */
[----:B------:R-:W-:-:S07]  /*4810*/  @!P0 FFMA.FTZ R0, R5, 0.93318945169448852539, R0 ;  /* 0x3f6ee58105008823 */ /* 0x000fce0000010000 */
.L_x_7971:
[----:B------:R-:W-:Y:S05]  /*4820*/  BSYNC B0 ;  /* 0x0000000000007941 */ /* 0x000fea0003800000 */
.L_x_7969:
        /* <DEDUP_REMOVED lines=9> */
[----:B------:R-:W-:-:S06]  /*48c0*/  FSEL R3, R3, R0, P0 ;  /* 0x0000000003037208 */ /* 0x000fcc0000000000 */
[----:B------:R-:W1:Y:S02]  /*48d0*/  F2F.BF16.F32 R3, R3 ;  /* 0x0000000300037304 */ /* 0x000e640000202000 */
.L_x_7966:
[----:B------:R-:W-:Y:S05]  /*48e0*/  BSYNC B1 ;  /* 0x0000000000017941 */ /* 0x000fea0003800000 */
.L_x_7965:
[----:B------:R-:W-:Y:S01]  /*48f0*/  VIADD R5, R25, 0x80 ;  /* 0x0000008019057836 */ /* 0x000fe20000000000 */
[----:B------:R-:W-:Y:S04]  /*4900*/  BSSY B1, `(.L_x_7972) ;  /* 0x0000038000017945 */ /* 0x000fe80003800000 */
[----:B------:R-:W-:-:S13]  /*4910*/  ISETP.GE.AND P0, PT, R5, R22, PT ;  /* 0x000000160500720c */ /* 0x000fda0003f06270 */
        /* <DEDUP_REMOVED lines=10> */
[----:B------:R-:W2:Y:S01]  /*49c0*/  FCHK P0, R0, R13 ;  /* 0x0000000d00007302 */ /* 0x000ea20000000000 */
[----:B0-----:R-:W-:-:S04]  /*49d0*/  FFMA R5, -R13, R6, 1 ;  /* 0x3f8000000d057423 */ /* 0x001fc80000000106 */
[----:B------:R-:W-:-:S04]  /*49e0*/  FFMA R5, R6, R5, R6 ;  /* 0x0000000506057223 */ /* 0x000fc80000000006 */
[----:B------:R-:W-:-:S04]  /*49f0*/  FFMA R6, R0, R5, RZ ;  /* 0x0000000500067223 */ /* 0x000fc800000000ff */
[----:B------:R-:W-:-:S04]  /*4a00*/  FFMA R7, -R13, R6, R0 ;  /* 0x000000060d077223 */ /* 0x000fc80000000100 */
[----:B------:R-:W-:Y:S01]  /*4a10*/  FFMA R5, R5, R7, R6 ;  /* 0x0000000705057223 */ /* 0x000fe20000000006 */
[----:B--2---:R-:W-:Y:S06]  /*4a20*/  @!P0 BRA `(.L_x_7975) ;  /* 0x0000000000088947 */ /* 0x004fec0003800000 */
[----:B------:R-:W-:-:S07]  /*4a30*/  MOV R6, 0x4a50 ;  /* 0x00004a5000067802 */ /* 0x000fce0000000f00 */
[----:B-1----:R-:W-:Y:S05]  /*4a40*/  CALL.REL.NOINC `($__internal_8_$__cuda_sm3x_div_rn_ftz_f32_slowpath) ;  /* 0x0000004800ac7944 */ /* 0x002fea0003c00000 */
.L_x_7975:
[----:B------:R-:W-:Y:S05]  /*4a50*/  BSYNC B2 ;  /* 0x0000000000027941 */ /* 0x000fea0003800000 */
.L_x_7974:
        /* <DEDUP_REMOVED lines=18> */
.L_x_7977:
[----:B------:R-:W-:Y:S01]  /*4b80*/  ISETP.GE.AND P0, PT, R12, RZ, PT ;  /* 0x000000ff0c00720c */ /* 0x000fe20003f06270 */
[----:B------:R-:W-:-:S12]  /*4b90*/  IMAD.MOV.U32 R5, RZ, RZ, 0x3fd774eb ;  /* 0x3fd774ebff057424 */ /* 0x000fd800078e00ff */
[----:B------:R-:W-:-:S04]  /*4ba0*/  @P0 FFMA.FTZ R0, R5, 0.93318945169448852539, -R0 ;  /* 0x3f6ee58105000823 */ /* 0x000fc80000010800 */
[----:B------:R-:W-:-:S07]  /*4bb0*/  @!P0 FFMA.FTZ R0, R5, 0.93318945169448852539, R0 ;  /* 0x3f6ee58105008823 */ /* 0x000fce0000010000 */
.L_x_7978:
[----:B------:R-:W-:Y:S05]  /*4bc0*/  BSYNC B0 ;  /* 0x0000000000007941 */ /* 0x000fea0003800000 */
.L_x_7976:
[C---:B------:R-:W-:Y:S01]  /*4bd0*/  FSETP.NEU.FTZ.AND P0, PT, |R12|.reuse, |R17|, PT ;  /* 0x400000110c00720b */ /* 0x040fe20003f1d200 */
[----:B------:R-:W-:Y:S01]  /*4be0*/  IMAD.MOV.U32 R5, RZ, RZ, 0x4016cbe4 ;  /* 0x4016cbe4ff057424 */ /* 0x000fe200078e00ff */
[----:B------:R-:W-:Y:S02]  /*4bf0*/  FSETP.NEU.FTZ.AND P2, PT, R13, RZ, PT ;  /* 0x000000ff0d00720b */ /* 0x000fe40003f5d000 */
[C---:B------:R-:W-:Y:S01]  /*4c00*/  ISETP.GE.AND P3, PT, R12.reuse, RZ, PT ;  /* 0x000000ff0c00720c */ /* 0x040fe20003f66270 */
[----:B------:R-:W-:-:S08]  /*4c10*/  FADD.FTZ R12, |R12|, |R17| ;  /* 0x400000110c0c7221 */ /* 0x000fd00000010200 */
[----:B------:R-:W-:Y:S02]  /*4c20*/  @!P0 FSEL R0, R5, 0.78539818525314331055, !P3 ;  /* 0x3f490fdb05008808 */ /* 0x000fe40005800000 */
[----:B------:R-:W-:Y:S02]  /*4c30*/  @!P2 FSEL R0, RZ, 3.1415927410125732422, P3 ;  /* 0x40490fdbff00a808 */ /* 0x000fe40001800000 */
[----:B------:R-:W-:Y:S02]  /*4c40*/  FSETP.GTU.FTZ.AND P0, PT, |R12|, +INF , PT ;  /* 0x7f8000000c00780b */ /* 0x000fe40003f1c200 */
[----:B------:R-:W-:-:S04]  /*4c50*/  LOP3.LUT R17, R0, 0x80000000, R17, 0xb8, !PT ;  /* 0x8000000000117812 */ /* 0x000fc800078eb811 */
[----:B------:R-:W-:-:S04]  /*4c60*/  FSEL R17, R12, R17, P0 ;  /* 0x000000110c117208 */ /* 0x000fc80000000000 */
[----:B------:R2:W3:Y:S03]  /*4c70*/  F2F.BF16.F32 R19, R17 ;  /* 0x0000001100137304 */ /* 0x0004e60000202000 */
.L_x_7973:
[----:B------:R-:W-:Y:S05]  /*4c80*/  BSYNC B1 ;  /* 0x0000000000017941 */ /* 0x000fea0003800000 */
.L_x_7972:
        /* <DEDUP_REMOVED lines=13> */
[----:B------:R-:W4:Y:S01]  /*4d60*/  FCHK P0, R0, R13 ;  /* 0x0000000d00007302 */ /* 0x000f220000000000 */
[----:B0-----:R-:W-:-:S04]  /*4d70*/  FFMA R5, -R13, R2, 1 ;  /* 0x3f8000000d057423 */ /* 0x001fc80000000102 */
[----:B------:R-:W-:-:S04]  /*4d80*/  FFMA R5, R2, R5, R2 ;  /* 0x0000000502057223 */ /* 0x000fc80000000002 */
[----:B------:R-:W-:-:S04]  /*4d90*/  FFMA R2, R0, R5, RZ ;  /* 0x0000000500027223 */ /* 0x000fc800000000ff */
[----:B------:R-:W-:-:S04]  /*4da0*/  FFMA R6, -R13, R2, R0 ;  /* 0x000000020d067223 */ /* 0x000fc80000000100 */
[----:B------:R-:W-:Y:S01]  /*4db0*/  FFMA R2, R5, R6, R2 ;  /* 0x0000000605027223 */ /* 0x000fe20000000002 */
[----:B----4-:R-:W-:Y:S06]  /*4dc0*/  @!P0 BRA `(.L_x_7982) ;  /* 0x00000000000c8947 */ /* 0x010fec0003800000 */
[----:B------:R-:W-:-:S07]  /*4dd0*/  MOV R6, 0x4df0 ;  /* 0x00004df000067802 */ /* 0x000fce0000000f00 */
[----:B-123--:R-:W-:Y:S05]  /*4de0*/  CALL.REL.NOINC `($__internal_8_$__cuda_sm3x_div_rn_ftz_f32_slowpath) ;  /* 0x0000004400c47944 */ /* 0x00efea0003c00000 */
[----:B------:R-:W-:-:S07]  /*4df0*/  IMAD.MOV.U32 R2, RZ, RZ, R5 ;  /* 0x000000ffff027224 */ /* 0x000fce00078e0005 */
.L_x_7982:
[----:B------:R-:W-:Y:S05]  /*4e00*/  BSYNC B2 ;  /* 0x0000000000027941 */ /* 0x000fea0003800000 */
.L_x_7981:
        /* <DEDUP_REMOVED lines=18> */
.L_x_7984:
[----:B------:R-:W-:Y:S01]  /*4f30*/  ISETP.GE.AND P0, PT, R12, RZ, PT ;  /* 0x000000ff0c00720c */ /* 0x000fe20003f06270 */
[----:B------:R-:W-:-:S12]  /*4f40*/  IMAD.MOV.U32 R5, RZ, RZ, 0x3fd774eb ;  /* 0x3fd774ebff057424 */ /* 0x000fd800078e00ff */
[----:B------:R-:W-:-:S04]  /*4f50*/  @P0 FFMA.FTZ R2, R5, 0.93318945169448852539, -R2 ;  /* 0x3f6ee58105020823 */ /* 0x000fc80000010802 */
[----:B------:R-:W-:-:S07]  /*4f60*/  @!P0 FFMA.FTZ R2, R5, 0.93318945169448852539, R2 ;  /* 0x3f6ee58105028823 */ /* 0x000fce0000010002 */
.L_x_7985:
[----:B------:R-:W-:Y:S05]  /*4f70*/  BSYNC B0 ;  /* 0x0000000000007941 */ /* 0x000fea0003800000 */
.L_x_7983:
        /* <DEDUP_REMOVED lines=10> */
[----:B------:R4:W0:Y:S03]  /*5020*/  F2F.BF16.F32 R18, R15 ;  /* 0x0000000f00127304 */ /* 0x0008260000202000 */
.L_x_7980:
[----:B------:R-:W-:Y:S05]  /*5030*/  BSYNC B1 ;  /* 0x0000000000017941 */ /* 0x000fea0003800000 */
.L_x_7979:
[----:B------:R-:W-:Y:S01]  /*5040*/  VIADD R5, R25, 0x180 ;  /* 0x0000018019057836 */ /* 0x000fe20000000000 */
[----:B------:R-:W-:Y:S04]  /*5050*/  BSSY B1, `(.L_x_7986) ;  /* 0x0000039000017945 */ /* 0x000fe80003800000 */
[----:B------:R-:W-:-:S13]  /*5060*/  ISETP.GE.AND P0, PT, R5, R22, PT ;  /* 0x000000160500720c */ /* 0x000fda0003f06270 */
[----:B------:R-:W-:Y:S05]  /*5070*/  @P0 BRA `(.L_x_7987) ;  /* 0x0000000000d80947 */ /* 0x000fea0003800000 */
[----:B0-----:R-:W-:Y:S01]  /*5080*/  IMAD.U32 R4, R4, 0x10000, RZ ;  /* 0x0001000004047824 */ /* 0x001fe200078e00ff */
[----:B------:R-:W-:Y:S01]  /*5090*/  BSSY B2, `(.L_x_7988) ;  /* 0x0000012000027945 */ /* 0x000fe20003800000 */
[----:B----45:R-:W-:Y:S02]  /*50a0*/  IMAD.U32 R15, R16, 0x10000, RZ ;  /* 0x00010000100f7824 */ /* 0x030fe400078e00ff */
        /* <DEDUP_REMOVED lines=16> */
.L_x_7989:
[----:B------:R-:W-:Y:S05]  /*51b0*/  BSYNC B2 ;  /* 0x0000000000027941 */ /* 0x000fea0003800000 */
.L_x_7988:
        /* <DEDUP_REMOVED lines=18> */
.L_x_7991:
[----:B------:R-:W-:Y:S01]  /*52e0*/  ISETP.GE.AND P0, PT, R4, RZ, PT ;  /* 0x000000ff0400720c */ /* 0x000fe20003f06270 */
[----:B------:R-:W-:-:S12]  /*52f0*/  IMAD.MOV.U32 R5, RZ, RZ, 0x3fd774eb ;  /* 0x3fd774ebff057424 */ /* 0x000fd800078e00ff */
[----:B------:R-:W-:-:S04]  /*5300*/  @P0 FFMA.FTZ R2, R5, 0.93318945169448852539, -R2 ;  /* 0x3f6ee58105020823 */ /* 0x000fc80000010802 */
[----:B------:R-:W-:-:S07]  /*5310*/  @!P0 FFMA.FTZ R2, R5, 0.93318945169448852539, R2 ;  /* 0x3f6ee58105028823 */ /* 0x000fce0000010002 */
.L_x_7992:
[----:B------:R-:W-:Y:S05]  /*5320*/  BSYNC B0 ;  /* 0x0000000000007941 */ /* 0x000fea0003800000 */
.L_x_7990:
        /* <DEDUP_REMOVED lines=10> */
[----:B--2---:R0:W2:Y:S03]  /*53d0*/  F2F.BF16.F32 R17, R15 ;  /* 0x0000000f00117304 */ /* 0x0040a60000202000 */
.L_x_7987:
[----:B------:R-:W-:Y:S05]  /*53e0*/  BSYNC B1 ;  /* 0x0000000000017941 */ /* 0x000fea0003800000 */
.L_x_7986:
[----:B-----5:R-:W0:Y:S01]  /*53f0*/  LDC.U8 R16, c[0x0][0x234] ;  /* 0x00008d00ff107b82 */ /* 0x020e220000000000 */
        /* <DEDUP_REMOVED lines=22> */
[----:B------:R-:W-:-:S04]  /*5560*/  VIADD R25, R2, 0x80 ;  /* 0x0000008002197836 */ /* 0x000fc80000000000 */
[----:B------:R-:W0:Y:S02]  /*5570*/  F2I.FTZ.TRUNC.NTZ R3, R3 ;  /* 0x0000000300037305 */ /* 0x000e24000021f100 */
[----:B0-----:R0:W-:Y:S01]  /*5580*/  STG.E.U8 desc[UR36][R8.64], R3 ;  /* 0x0000000308007986 */ /* 0x0011e2000c101124 */
[----:B------:R-:W-:Y:S05]  /*5590*/  BRA `(.L_x_7994) ;  /* 0x0000000c00e87947 */ /* 0x000fea0003800000 */
.L_x_7998:
[----:B------:R-:W-:Y:S02]  /*55a0*/  IMAD.U32 R5, R3, 0x10000, RZ ;  /* 0x0001000003057824 */ /* 0x000fe400078e00ff */
[----:B------:R-:W-:-:S04]  /*55b0*/  VIADD R25, R2, 0x80 ;  /* 0x0000008002197836 */ /* 0x000fc80000000000 */
[----:B------:R-:W0:Y:S02]  /*55c0*/  F2I.S64.TRUNC R4, R5 ;  /* 0x0000000500047311 */ /* 0x000e24000020d900 */
[----:B0-----:R0:W-:Y:S01]  /*55d0*/  STG.E.U8 desc[UR36][R8.64], R4 ;  /* 0x0000000408007986 */ /* 0x0011e2000c101124 */
[----:B------:R-:W-:Y:S05]  /*55e0*/  BRA `(.L_x_7994) ;  /* 0x0000000c00d47947 */ /* 0x000fea0003800000 */
.L_x_7997:
[----:B------:R-:W-:-:S13]  /*55f0*/  ISETP.NE.AND P0, PT, R0, 0x2, PT ;  /* 0x000000020000780c */ /* 0x000fda0003f05270 */
[----:B------:R-:W-:Y:S05]  /*5600*/  @!P0 BRA `(.L_x_8000) ;  /* 0x0000000000388947 */ /* 0x000fea0003800000 */
[----:B------:R-:W-:-:S13]  /*5610*/  ISETP.NE.AND P0, PT, R0, 0x3, PT ;  /* 0x000000030000780c */ /* 0x000fda0003f05270 */
[----:B------:R-:W-:Y:S05]  /*5620*/  @!P0 BRA `(.L_x_8001) ;  /* 0x00000000001c8947 */ /* 0x000fea0003800000 */
[----:B------:R-:W-:-:S13]  /*5630*/  ISETP.NE.AND P0, PT, R0, 0x4, PT ;  /* 0x000000040000780c */ /* 0x000fda0003f05270 */
[----:B------:R-:W-:Y:S05]  /*5640*/  @P0 BRA `(.L_x_7999) ;  /* 0x0000000c00500947 */ /* 0x000fea0003800000 */
[----:B------:R-:W-:Y:S02]  /*5650*/  IMAD.U32 R4, R3, 0x10000, RZ ;  /* 0x0001000003047824 */ /* 0x000fe400078e00ff */
[----:B------:R-:W-:-:S04]  /*5660*/  VIADD R25, R2, 0x80 ;  /* 0x0000008002197836 */ /* 0x000fc80000000000 */
[----:B------:R-:W0:Y:S02]  /*5670*/  F2I.S64.TRUNC R4, R4 ;  /* 0x0000000400047311 */ /* 0x000e24000020d900 */
[----:B0-----:R0:W-:Y:S01]  /*5680*/  STG.E.64 desc[UR36][R8.64], R4 ;  /* 0x0000000408007986 */ /* 0x0011e2000c101b24 */
[----:B------:R-:W-:Y:S05]  /*5690*/  BRA `(.L_x_7994) ;  /* 0x0000000c00a87947 */ /* 0x000fea0003800000 */
.L_x_8001:
[----:B------:R-:W-:Y:S02]  /*56a0*/  IMAD.U32 R3, R3, 0x10000, RZ ;  /* 0x0001000003037824 */ /* 0x000fe400078e00ff */
[----:B------:R-:W-:-:S04]  /*56b0*/  VIADD R25, R2, 0x80 ;  /* 0x0000008002197836 */ /* 0x000fc80000000000 */
[----:B------:R-:W0:Y:S02]  /*56c0*/  F2I.FTZ.TRUNC.NTZ R3, R3 ;  /* 0x0000000300037305 */ /* 0x000e24000021f100 */
[----:B0-----:R0:W-:Y:S01]  /*56d0*/  STG.E desc[UR36][R8.64], R3 ;  /* 0x0000000308007986 */ /* 0x0011e2000c101924 */
[----:B------:R-:W-:Y:S05]  /*56e0*/  BRA `(.L_x_7994) ;  /* 0x0000000c00947947 */ /* 0x000fea0003800000 */
.L_x_8000:
[----:B------:R-:W-:Y:S02]  /*56f0*/  IMAD.U32 R3, R3, 0x10000, RZ ;  /* 0x0001000003037824 */ /* 0x000fe400078e00ff */
[----:B------:R-:W-:-:S04]  /*5700*/  VIADD R25, R2, 0x80 ;  /* 0x0000008002197836 */ /* 0x000fc80000000000 */
[----:B------:R-:W0:Y:S02]  /*5710*/  F2I.FTZ.TRUNC.NTZ R3, R3 ;  /* 0x0000000300037305 */ /* 0x000e24000021f100 */
[----:B0-----:R0:W-:Y:S01]  /*5720*/  STG.E.U16 desc[UR36][R8.64], R3 ;  /* 0x0000000308007986 */ /* 0x0011e2000c101524 */
[----:B------:R-:W-:Y:S05]  /*5730*/  BRA `(.L_x_7994) ;  /* 0x0000000c00807947 */ /* 0x000fea0003800000 */
.L_x_7996:
[----:B------:R-:W-:-:S13]  /*5740*/  ISETP.GT.AND P0, PT, R0, 0x6, PT ;  /* 0x000000060000780c */ /* 0x000fda0003f04270 */
[----:B------:R-:W-:Y:S05]  /*5750*/  @P0 BRA `(.L_x_8002) ;  /* 0x0000000000340947 */ /* 0x000fea0003800000 */
[----:B------:R-:W-:-:S13]  /*5760*/  ISETP.NE.AND P0, PT, R0, 0x5, PT ;  /* 0x000000050000780c */ /* 0x000fda0003f05270 */
[----:B------:R-:W-:Y:S05]  /*5770*/  @!P0 BRA `(.L_x_8003) ;  /* 0x0000000000188947 */ /* 0x000fea0003800000 */
[----:B------:R-:W-:-:S13]  /*5780*/  ISETP.NE.AND P0, PT, R0, 0x6, PT ;  /* 0x000000060000780c */ /* 0x000fda0003f05270 */
[----:B------:R-:W-:Y:S05]  /*5790*/  @P0 BRA `(.L_x_7999) ;  /* 0x0000000800fc0947 */ /* 0x000fea0003800000 */
[----:B------:R-:W-:Y:S02]  /*57a0*/  IMAD.U32 R3, R3, 0x10000, RZ ;  /* 0x0001000003037824 */ /* 0x000fe400078e00ff */
[----:B------:R-:W-:-:S03]  /*57b0*/  VIADD R25, R2, 0x80 ;  /* 0x0000008002197836 */ /* 0x000fc60000000000 */
[----:B------:R0:W-:Y:S01]  /*57c0*/  STG.E desc[UR36][R8.64], R3 ;  /* 0x0000000308007986 */ /* 0x0001e2000c101924 */
[----:B------:R-:W-:Y:S05]  /*57d0*/  BRA `(.L_x_7994) ;  /* 0x0000000c00587947 */ /* 0x000fea0003800000 */
.L_x_8003:
[----:B------:R-:W-:Y:S02]  /*57e0*/  IMAD.U32 R0, R3, 0x10000, RZ ;  /* 0x0001000003007824 */ /* 0x000fe400078e00ff */
[----:B------:R-:W-:-:S03]  /*57f0*/  VIADD R25, R2, 0x80 ;  /* 0x0000008002197836 */ /* 0x000fc60000000000 */
[----:B------:R-:W-:-:S05]  /*5800*/  F2FP.F16.F32.PACK_AB R0, RZ, R0 ;  /* 0x00000000ff00723e */ /* 0x000fca00000000ff */
[----:B------:R0:W-:Y:S01]  /*5810*/  STG.E.U16 desc[UR36][R8.64], R0 ;  /* 0x0000000008007986 */ /* 0x0001e2000c101524 */
[----:B------:R-:W-:Y:S05]  /*5820*/  BRA `(.L_x_7994) ;  /* 0x0000000c00447947 */ /* 0x000fea0003800000 */
.L_x_8002:
        /* <DEDUP_REMOVED lines=8> */
[----:B------:R-:W-:-:S03]  /*58b0*/  VIADD R25, R2, 0x80 ;  /* 0x0000008002197836 */ /* 0x000fc60000000000 */
[----:B------:R0:W-:Y:S01]  /*58c0*/  STG.E.64 desc[UR36][R8.64], R4 ;  /* 0x0000000408007986 */ /* 0x0001e2000c101b24 */
[----:B------:R-:W-:Y:S05]  /*58d0*/  BRA `(.L_x_7994) ;  /* 0x0000000c00187947 */ /* 0x000fea0003800000 */
.L_x_8005:
[----:B------:R-:W-:Y:S02]  /*58e0*/  IMAD.U32 R3, R3, 0x10000, RZ ;  /* 0x0001000003037824 */ /* 0x000fe400078e00ff */
[----:B------:R-:W-:-:S03]  /*58f0*/  VIADD R25, R2, 0x80 ;  /* 0x0000008002197836 */ /* 0x000fc60000000000 */
[----:B------:R-:W-:-:S04]  /*5900*/  F2FP.F16.F32.PACK_AB R3, RZ, R3 ;  /* 0x00000003ff03723e */ /* 0x000fc800000000ff */
[----:B------:R-:W-:-:S05]  /*5910*/  PRMT R3, R3, 0x5410, RZ ;  /* 0x0000541003037816 */ /* 0x000fca00000000ff */
[----:B------:R0:W-:Y:S01]  /*5920*/  STG.E desc[UR36][R8.64], R3 ;  /* 0x0000000308007986 */ /* 0x0001e2000c101924 */
[----:B------:R-:W-:Y:S05]  /*5930*/  BRA `(.L_x_7994) ;  /* 0x0000000c00007947 */ /* 0x000fea0003800000 */
.L_x_8004:
[----:B------:R-:W-:Y:S02]  /*5940*/  IMAD.U32 R4, R3, 0x10000, RZ ;  /* 0x0001000003047824 */ /* 0x000fe400078e00ff */
[----:B------:R-:W-:Y:S02]  /*5950*/  VIADD R25, R2, 0x80 ;  /* 0x0000008002197836 */ /* 0x000fe40000000000 */
[----:B------:R-:W-:-:S06]  /*5960*/  FMUL.FTZ R4, R4, 1 ;  /* 0x3f80000004047820 */ /* 0x000fcc0000410000 */
[----:B------:R-:W0:Y:S02]  /*5970*/  F2F.F64.F32 R4, R4 ;  /* 0x0000000400047310 */ /* 0x000e240000201800 */
[----:B0-----:R0:W-:Y:S01]  /*5980*/  STG.E.64 desc[UR36][R8.64], R4 ;  /* 0x0000000408007986 */ /* 0x0011e2000c101b24 */
[----:B------:R-:W-:Y:S05]  /*5990*/  BRA `(.L_x_7994) ;  /* 0x0000000800e87947 */ /* 0x000fea0003800000 */
.L_x_7995:
        /* <DEDUP_REMOVED lines=10> */
[----:B------:R-:W-:-:S04]  /*5a40*/  FSETP.NEU.FTZ.AND P0, PT, R3, RZ, PT ;  /* 0x000000ff0300720b */ /* 0x000fc80003f1d000 */
[----:B------:R-:W-:-:S05]  /*5a50*/  SEL R3, RZ, 0x1, !P0 ;  /* 0x00000001ff037807 */ /* 0x000fca0004000000 */
[----:B------:R0:W-:Y:S01]  /*5a60*/  STG.E.U8 desc[UR36][R8.64], R3 ;  /* 0x0000000308007986 */ /* 0x0001e2000c101124 */
[----:B------:R-:W-:Y:S05]  /*5a70*/  BRA `(.L_x_7994) ;  /* 0x0000000800b07947 */ /* 0x000fea0003800000 */
.L_x_8008:
[----:B------:R-:W-:Y:S01]  /*5a80*/  IMAD.U32 R3, R3, 0x10000, RZ ;  /* 0x0001000003037824 */ /* 0x000fe200078e00ff */
[----:B------:R-:W-:Y:S01]  /*5a90*/  CS2R R6, SRZ ;  /* 0x0000000000067805 */ /* 0x000fe2000001ff00 */
[----:B------:R-:W-:Y:S02]  /*5aa0*/  VIADD R25, R2, 0x80 ;  /* 0x0000008002197836 */ /* 0x000fe40000000000 */
[----:B------:R-:W-:-:S04]  /*5ab0*/  FMUL.FTZ R3, R3, 1 ;  /* 0x3f80000003037820 */ /* 0x000fc80000410000 */
[----:B------:R-:W0:Y:S02]  /*5ac0*/  F2F.F64.F32 R4, R3 ;  /* 0x0000000300047310 */ /* 0x000e240000201800 */
[----:B0-----:R0:W-:Y:S01]  /*5ad0*/  STG.E.128 desc[UR36][R8.64], R4 ;  /* 0x0000000408007986 */ /* 0x0011e2000c101d24 */
[----:B------:R-:W-:Y:S05]  /*5ae0*/  BRA `(.L_x_7994) ;  /* 0x0000000800947947 */ /* 0x000fea0003800000 */
.L_x_8007:
        /* <DEDUP_REMOVED lines=21> */
.L_x_8012:
[----:B------:R-:W-:Y:S05]  /*5c40*/  BSYNC B0 ;  /* 0x0000000000007941 */ /* 0x000fea0003800000 */
.L_x_8011:
[----:B------:R-:W-:Y:S01]  /*5c50*/  LOP3.LUT R5, R0, R5, RZ, 0xfc, !PT ;  /* 0x0000000500057212 */ /* 0x000fe200078efcff */
[----:B------:R-:W-:-:S04]  /*5c60*/  VIADD R25, R2, 0x80 ;  /* 0x0000008002197836 */ /* 0x000fc80000000000 */
[----:B------:R0:W-:Y:S01]  /*5c70*/  STG.E.U8 desc[UR36][R8.64], R5 ;  /* 0x0000000508007986 */ /* 0x0001e2000c101124 */
[----:B------:R-:W-:Y:S05]  /*5c80*/  BRA `(.L_x_7994) ;  /* 0x00000008002c7947 */ /* 0x000fea0003800000 */
.L_x_8010:
        /* <DEDUP_REMOVED lines=13> */
.L_x_8014:
[----:B------:R-:W-:Y:S01]  /*5d60*/  IMAD.MOV.U32 R0, RZ, RZ, 0x7f ;  /* 0x0000007fff007424 */ /* 0x000fe200078e00ff */
[----:B------:R-:W-:-:S04]  /*5d70*/  ISETP.GT.U32.AND P0, PT, R3, 0x7f800000, PT ;  /* 0x7f8000000300780c */ /* 0x000fc80003f04070 */
[----:B------:R-:W-:-:S09]  /*5d80*/  SEL R0, R0, 0x7c, P0 ;  /* 0x0000007c00007807 */ /* 0x000fd20000000000 */
.L_x_8015:
[----:B------:R-:W-:Y:S05]  /*5d90*/  BSYNC B0 ;  /* 0x0000000000007941 */ /* 0x000fea0003800000 */
.L_x_8013:
[----:B------:R-:W-:Y:S01]  /*5da0*/  LOP3.LUT R3, R5, 0x80000000, RZ, 0xc0, !PT ;  /* 0x8000000005037812 */ /* 0x000fe200078ec0ff */
[----:B------:R-:W-:-:S03]  /*5db0*/  VIADD R25, R2, 0x80 ;  /* 0x0000008002197836 */ /* 0x000fc60000000000 */
[----:B------:R-:W-:-:S04]  /*5dc0*/  SHF.R.U32.HI R3, RZ, 0x18, R3 ;  /* 0x00000018ff037819 */ /* 0x000fc80000011603 */
[----:B------:R-:W-:-:S05]  /*5dd0*/  LOP3.LUT R3, R0, R3, RZ, 0xfc, !PT ;  /* 0x0000000300037212 */ /* 0x000fca00078efcff */
[----:B------:R0:W-:Y:S01]  /*5de0*/  STG.E.U8 desc[UR36][R8.64], R3 ;  /* 0x0000000308007986 */ /* 0x0001e2000c101124 */
[----:B------:R-:W-:Y:S05]  /*5df0*/  BRA `(.L_x_7994) ;  /* 0x0000000400d07947 */ /* 0x000fea0003800000 */
.L_x_8009:
[----:B------:R0:W-:Y:S01]  /*5e00*/  STG.E.U16 desc[UR36][R8.64], R3 ;  /* 0x0000000308007986 */ /* 0x0001e2000c101524 */
[----:B------:R-:W-:Y:S01]  /*5e10*/  VIADD R25, R2, 0x80 ;  /* 0x0000008002197836 */ /* 0x000fe20000000000 */
[----:B------:R-:W-:Y:S06]  /*5e20*/  BRA `(.L_x_7994) ;  /* 0x0000000400c47947 */ /* 0x000fec0003800000 */
.L_x_8006:
        /* <DEDUP_REMOVED lines=10> */
[----:B------:R-:W0:Y:S02]  /*5ed0*/  F2I.FTZ.U32.TRUNC.NTZ R3, R3 ;  /* 0x0000000300037305 */ /* 0x000e24000021f000 */
[----:B0-----:R0:W-:Y:S01]  /*5ee0*/  STG.E.U16 desc[UR36][R8.64], R3 ;  /* 0x0000000308007986 */ /* 0x0011e2000c101524 */
[----:B------:R-:W-:Y:S05]  /*5ef0*/  BRA `(.L_x_7994) ;  /* 0x0000000400907947 */ /* 0x000fea0003800000 */
.L_x_8018:
        /* <DEDUP_REMOVED lines=17> */
.L_x_8021:
[----:B------:R-:W-:-:S04]  /*6010*/  LOP3.LUT R3, R5, 0x80000000, RZ, 0xc0, !PT ;  /* 0x8000000005037812 */ /* 0x000fc800078ec0ff */
[----:B------:R-:W-:-:S04]  /*6020*/  SHF.R.U32.HI R3, RZ, 0x18, R3 ;  /* 0x00000018ff037819 */ /* 0x000fc80000011603 */
[----:B------:R-:W-:-:S04]  /*6030*/  LOP3.LUT R0, R0, R3, RZ, 0xfc, !PT ;  /* 0x0000000300007212 */ /* 0x000fc800078efcff */
[----:B------:R-:W-:-:S07]  /*6040*/  PRMT R4, R0, 0x7610, R4 ;  /* 0x0000761000047816 */ /* 0x000fce0000000004 */
.L_x_8020:
[----:B------:R-:W-:Y:S05]  /*6050*/  BSYNC B0 ;  /* 0x0000000000007941 */ /* 0x000fea0003800000 */
.L_x_8019:
[----:B------:R0:W-:Y:S01]  /*6060*/  STG.E.U8 desc[UR36][R8.64], R4 ;  /* 0x0000000408007986 */ /* 0x0001e2000c101124 */
[----:B------:R-:W-:Y:S01]  /*6070*/  VIADD R25, R2, 0x80 ;  /* 0x0000008002197836 */ /* 0x000fe20000000000 */
[----:B------:R-:W-:Y:S06]  /*6080*/  BRA `(.L_x_7994) ;  /* 0x00000004002c7947 */ /* 0x000fec0003800000 */
.L_x_8017:
        /* <DEDUP_REMOVED lines=17> */
.L_x_8024:
[----:B------:R-:W-:-:S04]  /*61a0*/  LOP3.LUT R3, R5, 0x80000000, RZ, 0xc0, !PT ;  /* 0x8000000005037812 */ /* 0x000fc800078ec0ff */
[----:B------:R-:W-:-:S04]  /*61b0*/  SHF.R.U32.HI R3, RZ, 0x18, R3 ;  /* 0x00000018ff037819 */ /* 0x000fc80000011603 */
[----:B------:R-:W-:-:S04]  /*61c0*/  LOP3.LUT R0, R0, R3, RZ, 0xfc, !PT ;  /* 0x0000000300007212 */ /* 0x000fc800078efcff */
[----:B------:R-:W-:-:S07]  /*61d0*/  PRMT R4, R0, 0x7610, R4 ;  /* 0x0000761000047816 */ /* 0x000fce0000000004 */
.L_x_8023:
[----:B------:R-:W-:Y:S05]  /*61e0*/  BSYNC B0 ;  /* 0x0000000000007941 */ /* 0x000fea0003800000 */
.L_x_8022:
[----:B------:R0:W-:Y:S01]  /*61f0*/  STG.E.U8 desc[UR36][R8.64], R4 ;  /* 0x0000000408007986 */ /* 0x0001e2000c101124 */
[----:B------:R-:W-:Y:S01]  /*6200*/  VIADD R25, R2, 0x80 ;  /* 0x0000008002197836 */ /* 0x000fe20000000000 */
[----:B------:R-:W-:Y:S06]  /*6210*/  BRA `(.L_x_7994) ;  /* 0x0000000000c87947 */ /* 0x000fec0003800000 */
.L_x_8016:
[----:B------:R-:W-:-:S13]  /*6220*/  ISETP.NE.AND P0, PT, R0, 0x1c, PT ;  /* 0x0000001c0000780c */ /* 0x000fda0003f05270 */
[----:B------:R-:W-:Y:S05]  /*6230*/  @!P0 BRA `(.L_x_8025) ;  /* 0x0000000000b08947 */ /* 0x000fea0003800000 */
[----:B------:R-:W-:-:S13]  /*6240*/  ISETP.NE.AND P0, PT, R0, 0x1d, PT ;  /* 0x0000001d0000780c */ /* 0x000fda0003f05270 */
[----:B------:R-:W-:Y:S05]  /*6250*/  @!P0 BRA `(.L_x_8026) ;  /* 0x0000000000948947 */ /* 0x000fea0003800000 */
[----:B------:R-:W-:-:S13]  /*6260*/  ISETP.NE.AND P0, PT, R0, 0x2c, PT ;  /* 0x0000002c0000780c */ /* 0x000fda0003f05270 */
[----:B------:R-:W-:Y:S05]  /*6270*/  @P0 BRA `(.L_x_7999) ;  /* 0x0000000000440947 */ /* 0x000fea0003800000 */
[----:B------:R-:W-:Y:S02]  /*6280*/  IMAD.U32 R4, R3, 0x10000, RZ ;  /* 0x0001000003047824 */ /* 0x000fe400078e00ff */
[----:B------:R-:W-:-:S03]  /*6290*/  VIADD R25, R2, 0x80 ;  /* 0x0000008002197836 */ /* 0x000fc60000000000 */
        /* <DEDUP_REMOVED lines=15> */
.L_x_7999:
[----:B------:R-:W-:Y:S01]  /*6390*/  MOV R14, 0x0 ;  /* 0x00000000000e7802 */ /* 0x000fe20000000f00 */
[----:B------:R-:W-:Y:S01]  /*63a0*/  ULDC.64 UR4, c[0x4][0x128] ;  /* 0x01004a0000047ab9 */ /* 0x000fe20000000a00 */
[----:B------:R-:W-:Y:S01]  /*63b0*/  ULDC.64 UR6, c[0x4][0x130] ;  /* 0x01004c0000067ab9 */ /* 0x000fe20000000a00 */
[----:B------:R-:W-:Y:S02]  /*63c0*/  IMAD.U32 R4, RZ, RZ, UR4 ;  /* 0x00000004ff047e24 */ /* 0x000fe4000f8e00ff */
[----:B------:R-:W-:Y:S01]  /*63d0*/  IMAD.U32 R5, RZ, RZ, UR5 ;  /* 0x00000005ff057e24 */ /* 0x000fe2000f8e00ff */
[----:B----4-:R-:W0:Y:S01]  /*63e0*/  LDC.64 R14, c[0x4][R14] ;  /* 0x010000000e0e7b82 */ /* 0x010e220000000a00 */
        /* <DEDUP_REMOVED lines=9> */
[----:B0-23--:R-:W-:Y:S05]  /*6480*/  CALL.ABS.NOINC R14 ;  /* 0x000000000e007343 */ /* 0x00dfea0003c00000 */
.L_x_8027:
[----:B------:R-:W-:Y:S01]  /*6490*/  VIADD R25, R2, 0x80 ;  /* 0x0000008002197836 */ /* 0x000fe20000000000 */
[----:B------:R-:W-:Y:S06]  /*64a0*/  BRA `(.L_x_7994) ;  /* 0x0000000000247947 */ /* 0x000fec0003800000 */
.L_x_8026:
[----:B------:R-:W-:Y:S02]  /*64b0*/  IMAD.U32 R4, R3, 0x10000, RZ ;  /* 0x0001000003047824 */ /* 0x000fe400078e00ff */
[----:B------:R-:W-:-:S04]  /*64c0*/  VIADD R25, R2, 0x80 ;  /* 0x0000008002197836 */ /* 0x000fc80000000000 */
[----:B------:R-:W0:Y:S02]  /*64d0*/  F2I.U64.TRUNC R4, R4 ;  /* 0x0000000400047311 */ /* 0x000e24000020d800 */
[----:B0-----:R0:W-:Y:S01]  /*64e0*/  STG.E.64 desc[UR36][R8.64], R4 ;  /* 0x0000000408007986 */ /* 0x0011e2000c101b24 */
[----:B------:R-:W-:Y:S05]  /*64f0*/  BRA `(.L_x_7994) ;  /* 0x0000000000107947 */ /* 0x000fea0003800000 */
.L_x_8025:
[----:B------:R-:W-:Y:S02]  /*6500*/  IMAD.U32 R3, R3, 0x10000, RZ ;  /* 0x0001000003037824 */ /* 0x000fe400078e00ff */
[----:B------:R-:W-:-:S04]  /*6510*/  VIADD R25, R2, 0x80 ;  /* 0x0000008002197836 */ /* 0x000fc80000000000 */
[----:B------:R-:W0:Y:S02]  /*6520*/  F2I.FTZ.U32.TRUNC.NTZ R3, R3 ;  /* 0x0000000300037305 */ /* 0x000e24000021f000 */
[----:B0-----:R0:W-:Y:S02]  /*6530*/  STG.E desc[UR36][R8.64], R3 ;  /* 0x0000000308007986 */ /* 0x0011e4000c101924 */
.L_x_7994:
[----:B------:R-:W-:Y:S05]  /*6540*/  BSYNC B6 ;  /* 0x0000000000067941 */ /* 0x000fea0003800000 */
.L_x_7993:
        /* <DEDUP_REMOVED lines=21> */
[----:B---3--:R-:W-:-:S06]  /*66a0*/  IMAD.U32 R19, R19, 0x10000, RZ ;  /* 0x0001000013137824 */ /* 0x008fcc00078e00ff */
[----:B------:R-:W0:Y:S02]  /*66b0*/  F2I.FTZ.TRUNC.NTZ R19, R19 ;  /* 0x0000001300137305 */ /* 0x000e24000021f100 */
[----:B0-----:R1:W-:Y:S01]  /*66c0*/  STG.E.U8 desc[UR36][R2.64], R19 ;  /* 0x0000001302007986 */ /* 0x0013e2000c101124 */
[----:B------:R-:W-:Y:S05]  /*66d0*/  BRA `(.L_x_8035) ;  /* 0x0000000c00947947 */ /* 0x000fea0003800000 */
.L_x_8033:
[----:B---3--:R-:W-:-:S06]  /*66e0*/  IMAD.U32 R5, R19, 0x10000, RZ ;  /* 0x0001000013057824 */ /* 0x008fcc00078e00ff */
[----:B------:R-:W0:Y:S02]  /*66f0*/  F2I.S64.TRUNC R4, R5 ;  /* 0x0000000500047311 */ /* 0x000e24000020d900 */
[----:B0-----:R0:W-:Y:S01]  /*6700*/  STG.E.U8 desc[UR36][R2.64], R4 ;  /* 0x0000000402007986 */ /* 0x0011e2000c101124 */
[----:B------:R-:W-:Y:S05]  /*6710*/  BRA `(.L_x_8035) ;  /* 0x0000000c00847947 */ /* 0x000fea0003800000 */
.L_x_8032:
[----:B------:R-:W-:-:S13]  /*6720*/  ISETP.NE.AND P0, PT, R0, 0x2, PT ;  /* 0x000000020000780c */ /* 0x000fda0003f05270 */
[----:B------:R-:W-:Y:S05]  /*6730*/  @!P0 BRA `(.L_x_8036) ;  /* 0x0000000000308947 */ /* 0x000fea0003800000 */
[----:B------:R-:W-:-:S13]  /*6740*/  ISETP.NE.AND P0, PT, R0, 0x3, PT ;  /* 0x000000030000780c */ /* 0x000fda0003f05270 */
[----:B------:R-:W-:Y:S05]  /*6750*/  @!P0 BRA `(.L_x_8037) ;  /* 0x0000000000188947 */ /* 0x000fea0003800000 */
[----:B------:R-:W-:-:S13]  /*6760*/  ISETP.NE.AND P0, PT, R0, 0x4, PT ;  /* 0x000000040000780c */ /* 0x000fda0003f05270 */
[----:B------:R-:W-:Y:S05]  /*6770*/  @P0 BRA `(.L_x_8034) ;  /* 0x0000000c000c0947 */ /* 0x000fea0003800000 */
[----:B---3--:R-:W-:-:S06]  /*6780*/  IMAD.U32 R4, R19, 0x10000, RZ ;  /* 0x0001000013047824 */ /* 0x008fcc00078e00ff */
[----:B------:R-:W0:Y:S02]  /*6790*/  F2I.S64.TRUNC R4, R4 ;  /* 0x0000000400047311 */ /* 0x000e24000020d900 */
[----:B0-----:R0:W-:Y:S01]  /*67a0*/  STG.E.64 desc[UR36][R2.64], R4 ;  /* 0x0000000402007986 */ /* 0x0011e2000c101b24 */
[----:B------:R-:W-:Y:S05]  /*67b0*/  BRA `(.L_x_8035) ;  /* 0x0000000c005c7947 */ /* 0x000fea0003800000 */
.L_x_8037:
[----:B---3--:R-:W-:-:S06]  /*67c0*/  IMAD.U32 R19, R19, 0x10000, RZ ;  /* 0x0001000013137824 */ /* 0x008fcc00078e00ff */
[----:B------:R-:W0:Y:S02]  /*67d0*/  F2I.FTZ.TRUNC.NTZ R19, R19 ;  /* 0x0000001300137305 */ /* 0x000e24000021f100 */
[----:B0-----:R0:W-:Y:S01]  /*67e0*/  STG.E desc[UR36][R2.64], R19 ;  /* 0x0000001302007986 */ /* 0x0011e2000c101924 */
[----:B------:R-:W-:Y:S05]  /*67f0*/  BRA `(.L_x_8035) ;  /* 0x0000000c004c7947 */ /* 0x000fea0003800000 */
.L_x_8036:
[----:B---3--:R-:W-:-:S06]  /*6800*/  IMAD.U32 R19, R19, 0x10000, RZ ;  /* 0x0001000013137824 */ /* 0x008fcc00078e00ff */
[----:B------:R-:W0:Y:S02]  /*6810*/  F2I.FTZ.TRUNC.NTZ R19, R19 ;  /* 0x0000001300137305 */ /* 0x000e24000021f100 */
[----:B0-----:R3:W-:Y:S01]  /*6820*/  STG.E.U16 desc[UR36][R2.64], R19 ;  /* 0x0000001302007986 */ /* 0x0017e2000c101524 */
[----:B------:R-:W-:Y:S05]  /*6830*/  BRA `(.L_x_8035) ;  /* 0x0000000c003c7947 */ /* 0x000fea0003800000 */
.L_x_8031:
[----:B------:R-:W-:-:S13]  /*6840*/  ISETP.GT.AND P0, PT, R0, 0x6, PT ;  /* 0x000000060000780c */ /* 0x000fda0003f04270 */
[----:B------:R-:W-:Y:S05]  /*6850*/  @P0 BRA `(.L_x_8038) ;  /* 0x00000000002c0947 */ /* 0x000fea0003800000 */
[----:B------:R-:W-:-:S13]  /*6860*/  ISETP.NE.AND P0, PT, R0, 0x5, PT ;  /* 0x000000050000780c */ /* 0x000fda0003f05270 */
[----:B------:R-:W-:Y:S05]  /*6870*/  @!P0 BRA `(.L_x_8039) ;  /* 0x0000000000148947 */ /* 0x000fea0003800000 */
[----:B------:R-:W-:-:S13]  /*6880*/  ISETP.NE.AND P0, PT, R0, 0x6, PT ;  /* 0x000000060000780c */ /* 0x000fda0003f05270 */
[----:B------:R-:W-:Y:S05]  /*6890*/  @P0 BRA `(.L_x_8034) ;  /* 0x0000000800c40947 */ /* 0x000fea0003800000 */
[----:B---3--:R-:W-:-:S05]  /*68a0*/  IMAD.U32 R19, R19, 0x10000, RZ ;  /* 0x0001000013137824 */ /* 0x008fca00078e00ff */
[----:B------:R0:W-:Y:S01]  /*68b0*/  STG.E desc[UR36][R2.64], R19 ;  /* 0x0000001302007986 */ /* 0x0001e2000c101924 */
[----:B------:R-:W-:Y:S05]  /*68c0*/  BRA `(.L_x_8035) ;  /* 0x0000000c00187947 */ /* 0x000fea0003800000 */
.L_x_8039:
[----:B---3--:R-:W-:-:S05]  /*68d0*/  IMAD.U32 R0, R19, 0x10000, RZ ;  /* 0x0001000013007824 */ /* 0x008fca00078e00ff */
[----:B------:R-:W-:-:S05]  /*68e0*/  F2FP.F16.F32.PACK_AB R0, RZ, R0 ;  /* 0x00000000ff00723e */ /* 0x000fca00000000ff */
[----:B------:R0:W-:Y:S01]  /*68f0*/  STG.E.U16 desc[UR36][R2.64], R0 ;  /* 0x0000000002007986 */ /* 0x0001e2000c101524 */
[----:B------:R-:W-:Y:S05]  /*6900*/  BRA `(.L_x_8035) ;  /* 0x0000000c00087947 */ /* 0x000fea0003800000 */
.L_x_8038:
[----:B------:R-:W-:-:S13]  /*6910*/  ISETP.NE.AND P0, PT, R0, 0x7, PT ;  /* 0x000000070000780c */ /* 0x000fda0003f05270 */
[----:B------:R-:W-:Y:S05]  /*6920*/  @!P0 BRA `(.L_x_8040) ;  /* 0x0000000000348947 */ /* 0x000fea0003800000 */
[----:B------:R-:W-:-:S13]  /*6930*/  ISETP.NE.AND P0, PT, R0, 0x8, PT ;  /* 0x000000080000780c */ /* 0x000fda0003f05270 */
[----:B------:R-:W-:Y:S05]  /*6940*/  @!P0 BRA `(.L_x_8041) ;  /* 0x0000000000188947 */ /* 0x000fea0003800000 */
[----:B------:R-:W-:-:S13]  /*6950*/  ISETP.NE.AND P0, PT, R0, 0x9, PT ;  /* 0x000000090000780c */ /* 0x000fda0003f05270 */
[----:B------:R-:W-:Y:S05]  /*6960*/  @P0 BRA `(.L_x_8034) ;  /* 0x0000000800900947 */ /* 0x000fea0003800000 */
[----:B---3--:R-:W-:Y:S02]  /*6970*/  IMAD.U32 R4, R19, 0x10000, RZ ;  /* 0x0001000013047824 */ /* 0x008fe400078e00ff */
[----:B------:R-:W-:-:S05]  /*6980*/  IMAD.MOV.U32 R5, RZ, RZ, RZ ;  /* 0x000000ffff057224 */ /* 0x000fca00078e00ff */
[----:B------:R0:W-:Y:S01]  /*6990*/  STG.E.64 desc[UR36][R2.64], R4 ;  /* 0x0000000402007986 */ /* 0x0001e2000c101b24 */
[----:B------:R-:W-:Y:S05]  /*69a0*/  BRA `(.L_x_8035) ;  /* 0x0000000800e07947 */ /* 0x000fea0003800000 */
.L_x_8041:
[----:B---3--:R-:W-:-:S05]  /*69b0*/  IMAD.U32 R19, R19, 0x10000, RZ ;  /* 0x0001000013137824 */ /* 0x008fca00078e00ff */
[----:B------:R-:W-:-:S04]  /*69c0*/  F2FP.F16.F32.PACK_AB R5, RZ, R19 ;  /* 0x00000013ff05723e */ /* 0x000fc800000000ff */
[----:B------:R-:W-:-:S05]  /*69d0*/  PRMT R5, R5, 0x5410, RZ ;  /* 0x0000541005057816 */ /* 0x000fca00000000ff */
[----:B------:R0:W-:Y:S01]  /*69e0*/  STG.E desc[UR36][R2.64], R5 ;  /* 0x0000000502007986 */ /* 0x0001e2000c101924 */
[----:B------:R-:W-:Y:S05]  /*69f0*/  BRA `(.L_x_8035) ;  /* 0x0000000800cc7947 */ /* 0x000fea0003800000 */
.L_x_8040:
[----:B---3--:R-:W-:-:S04]  /*6a00*/  IMAD.U32 R4, R19, 0x10000, RZ ;  /* 0x0001000013047824 */ /* 0x008fc800078e00ff */
[----:B------:R-:W-:-:S06]  /*6a10*/  FMUL.FTZ R4, R4, 1 ;  /* 0x3f80000004047820 */ /* 0x000fcc0000410000 */
[----:B------:R-:W0:Y:S02]  /*6a20*/  F2F.F64.F32 R4, R4 ;  /* 0x0000000400047310 */ /* 0x000e240000201800 */
[----:B0-----:R0:W-:Y:S01]  /*6a30*/  STG.E.64 desc[UR36][R2.64], R4 ;  /* 0x0000000402007986 */ /* 0x0011e2000c101b24 */
[----:B------:R-:W-:Y:S05]  /*6a40*/  BRA `(.L_x_8035) ;  /* 0x0000000800b87947 */ /* 0x000fea0003800000 */
.L_x_8030:
        /* <DEDUP_REMOVED lines=8> */
[----:B---3--:R-:W-:-:S05]  /*6ad0*/  IMAD.U32 R19, R19, 0x10000, RZ ;  /* 0x0001000013137824 */ /* 0x008fca00078e00ff */
[----:B------:R-:W-:-:S04]  /*6ae0*/  FSETP.NEU.FTZ.AND P0, PT, R19, RZ, PT ;  /* 0x000000ff1300720b */ /* 0x000fc80003f1d000 */
[----:B------:R-:W-:-:S05]  /*6af0*/  SEL R5, RZ, 0x1, !P0 ;  /* 0x00000001ff057807 */ /* 0x000fca0004000000 */
[----:B------:R0:W-:Y:S01]  /*6b00*/  STG.E.U8 desc[UR36][R2.64], R5 ;  /* 0x0000000502007986 */ /* 0x0001e2000c101124 */
[----:B------:R-:W-:Y:S05]  /*6b10*/  BRA `(.L_x_8035) ;  /* 0x0000000800847947 */ /* 0x000fea0003800000 */
.L_x_8044:
[----:B---3--:R-:W-:Y:S01]  /*6b20*/  IMAD.U32 R19, R19, 0x10000, RZ ;  /* 0x0001000013137824 */ /* 0x008fe200078e00ff */
[----:B------:R-:W-:-:S03]  /*6b30*/  CS2R R6, SRZ ;  /* 0x0000000000067805 */ /* 0x000fc6000001ff00 */
[----:B------:R-:W-:-:S06]  /*6b40*/  FMUL.FTZ R4, R19, 1 ;  /* 0x3f80000013047820 */ /* 0x000fcc0000410000 */
[----:B------:R-:W0:Y:S02]  /*6b50*/  F2F.F64.F32 R4, R4 ;  /* 0x0000000400047310 */ /* 0x000e240000201800 */
[----:B0-----:R0:W-:Y:S01]  /*6b60*/  STG.E.128 desc[UR36][R2.64], R4 ;  /* 0x0000000402007986 */ /* 0x0011e2000c101d24 */
[----:B------:R-:W-:Y:S05]  /*6b70*/  BRA `(.L_x_8035) ;  /* 0x00000008006c7947 */ /* 0x000fea0003800000 */
.L_x_8043:
[----:B------:R-:W-:-:S13]  /*6b80*/  ISETP.NE.AND P0, PT, R0, 0xf, PT ;  /* 0x0000000f0000780c */ /* 0x000fda0003f05270 */
[----:B------:R-:W-:Y:S05]  /*6b90*/  @!P0 BRA `(.L_x_8045) ;  /* 0x0000000000b48947 */ /* 0x000fea0003800000 */
[----:B------:R-:W-:-:S13]  /*6ba0*/  ISETP.NE.AND P0, PT, R0, 0x17, PT ;  /* 0x000000170000780c */ /* 0x000fda0003f05270 */
[----:B------:R-:W-:Y:S05]  /*6bb0*/  @!P0 BRA `(.L_x_8046) ;  /* 0x0000000000548947 */ /* 0x000fea0003800000 */
[----:B------:R-:W-:-:S13]  /*6bc0*/  ISETP.NE.AND P0, PT, R0, 0x18, PT ;  /* 0x000000180000780c */ /* 0x000fda0003f05270 */
[----:B------:R-:W-:Y:S05]  /*6bd0*/  @P0 BRA `(.L_x_8034) ;  /* 0x0000000400f40947 */ /* 0x000fea0003800000 */
[----:B---3--:R-:W-:Y:S01]  /*6be0*/  IMAD.U32 R19, R19, 0x10000, RZ ;  /* 0x0001000013137824 */ /* 0x008fe200078e00ff */
        /* <DEDUP_REMOVED lines=14> */
.L_x_8048:
[----:B------:R-:W-:Y:S05]  /*6cd0*/  BSYNC B0 ;  /* 0x0000000000007941 */ /* 0x000fea0003800000 */
.L_x_8047:
[----:B------:R-:W-:-:S05]  /*6ce0*/  LOP3.LUT R5, R0, R5, RZ, 0xfc, !PT ;  /* 0x0000000500057212 */ /* 0x000fca00078efcff */
[----:B------:R0:W-:Y:S01]  /*6cf0*/  STG.E.U8 desc[UR36][R2.64], R5 ;  /* 0x0000000502007986 */ /* 0x0001e2000c101124 */
[----:B------:R-:W-:Y:S05]  /*6d00*/  BRA `(.L_x_8035) ;  /* 0x0000000800087947 */ /* 0x000fea0003800000 */
.L_x_8046:
[----:B---3--:R-:W-:Y:S01]  /*6d10*/  IMAD.U32 R19, R19, 0x10000, RZ ;  /* 0x0001000013137824 */ /* 0x008fe200078e00ff */
        /* <DEDUP_REMOVED lines=12> */
.L_x_8050:
[----:B------:R-:W-:Y:S01]  /*6de0*/  IMAD.MOV.U32 R0, RZ, RZ, 0x7f ;  /* 0x0000007fff007424 */ /* 0x000fe200078e00ff */
[----:B------:R-:W-:-:S04]  /*6df0*/  ISETP.GT.U32.AND P0, PT, R4, 0x7f800000, PT ;  /* 0x7f8000000400780c */ /* 0x000fc80003f04070 */
[----:B------:R-:W-:-:S09]  /*6e00*/  SEL R0, R0, 0x7c, P0 ;  /* 0x0000007c00007807 */ /* 0x000fd20000000000 */
.L_x_8051:
[----:B------:R-:W-:Y:S05]  /*6e10*/  BSYNC B0 ;  /* 0x0000000000007941 */ /* 0x000fea0003800000 */
.L_x_8049:
[----:B------:R-:W-:-:S04]  /*6e20*/  LOP3.LUT R4, R19, 0x80000000, RZ, 0xc0, !PT ;  /* 0x8000000013047812 */ /* 0x000fc800078ec0ff */
[----:B------:R-:W-:-:S04]  /*6e30*/  SHF.R.U32.HI R5, RZ, 0x18, R4 ;  /* 0x00000018ff057819 */ /* 0x000fc80000011604 */
[----:B------:R-:W-:-:S05]  /*6e40*/  LOP3.LUT R5, R0, R5, RZ, 0xfc, !PT ;  /* 0x0000000500057212 */ /* 0x000fca00078efcff */
[----:B------:R0:W-:Y:S01]  /*6e50*/  STG.E.U8 desc[UR36][R2.64], R5 ;  /* 0x0000000502007986 */ /* 0x0001e2000c101124 */
[----:B------:R-:W-:Y:S05]  /*6e60*/  BRA `(.L_x_8035) ;  /* 0x0000000400b07947 */ /* 0x000fea0003800000 */
.L_x_8045:
[----:B---3--:R0:W-:Y:S01]  /*6e70*/  STG.E.U16 desc[UR36][R2.64], R19 ;  /* 0x0000001302007986 */ /* 0x0081e2000c101524 */
[----:B------:R-:W-:Y:S05]  /*6e80*/  BRA `(.L_x_8035) ;  /* 0x0000000400a87947 */ /* 0x000fea0003800000 */
.L_x_8042:
        /* <DEDUP_REMOVED lines=8> */
[----:B---3--:R-:W-:-:S06]  /*6f10*/  IMAD.U32 R5, R19, 0x10000, RZ ;  /* 0x0001000013057824 */ /* 0x008fcc00078e00ff */
[----:B------:R-:W0:Y:S02]  /*6f20*/  F2I.FTZ.U32.TRUNC.NTZ R5, R5 ;  /* 0x0000000500057305 */ /* 0x000e24000021f000 */
[----:B0-----:R0:W-:Y:S01]  /*6f30*/  STG.E.U16 desc[UR36][R2.64], R5 ;  /* 0x0000000502007986 */ /* 0x0011e2000c101524 */
[----:B------:R-:W-:Y:S05]  /*6f40*/  BRA `(.L_x_8035) ;  /* 0x0000000400787947 */ /* 0x000fea0003800000 */
.L_x_8054:
[----:B---3--:R-:W-:Y:S01]  /*6f50*/  IMAD.U32 R19, R19, 0x10000, RZ ;  /* 0x0001000013137824 */ /* 0x008fe200078e00ff */
        /* <DEDUP_REMOVED lines=16> */
.L_x_8057:
[----:B------:R-:W-:-:S04]  /*7060*/  LOP3.LUT R0, R19, 0x80000000, RZ, 0xc0, !PT ;  /* 0x8000000013007812 */ /* 0x000fc800078ec0ff */
[----:B------:R-:W-:-:S04]  /*7070*/  SHF.R.U32.HI R5, RZ, 0x18, R0 ;  /* 0x00000018ff057819 */ /* 0x000fc80000011600 */
[----:B------:R-:W-:-:S04]  /*7080*/  LOP3.LUT R4, R4, R5, RZ, 0xfc, !PT ;  /* 0x0000000504047212 */ /* 0x000fc800078efcff */
[----:B------:R-:W-:-:S07]  /*7090*/  PRMT R0, R4, 0x7610, R0 ;  /* 0x0000761004007816 */ /* 0x000fce0000000000 */
.L_x_8056:
[----:B------:R-:W-:Y:S05]  /*70a0*/  BSYNC B0 ;  /* 0x0000000000007941 */ /* 0x000fea0003800000 */
.L_x_8055:
[----:B------:R0:W-:Y:S01]  /*70b0*/  STG.E.U8 desc[UR36][R2.64], R0 ;  /* 0x0000000002007986 */ /* 0x0001e2000c101124 */
[----:B------:R-:W-:Y:S05]  /*70c0*/  BRA `(.L_x_8035) ;  /* 0x0000000400187947 */ /* 0x000fea0003800000 */
.L_x_8053:
        /* <DEDUP_REMOVED lines=17> */
.L_x_8060:
[----:B------:R-:W-:-:S04]  /*71e0*/  LOP3.LUT R0, R19, 0x80000000, RZ, 0xc0, !PT ;  /* 0x8000000013007812 */ /* 0x000fc800078ec0ff */
[----:B------:R-:W-:-:S04]  /*71f0*/  SHF.R.U32.HI R5, RZ, 0x18, R0 ;  /* 0x00000018ff057819 */ /* 0x000fc80000011600 */
[----:B------:R-:W-:-:S04]  /*7200*/  LOP3.LUT R4, R4, R5, RZ, 0xfc, !PT ;  /* 0x0000000504047212 */ /* 0x000fc800078efcff */
[----:B------:R-:W-:-:S07]  /*7210*/  PRMT R0, R4, 0x7610, R0 ;  /* 0x0000761004007816 */ /* 0x000fce0000000000 */
.L_x_8059:
[----:B------:R-:W-:Y:S05]  /*7220*/  BSYNC B0 ;  /* 0x0000000000007941 */ /* 0x000fea0003800000 */
.L_x_8058:
[----:B------:R0:W-:Y:S01]  /*7230*/  STG.E.U8 desc[UR36][R2.64], R0 ;  /* 0x0000000002007986 */ /* 0x0001e2000c101124 */
[----:B------:R-:W-:Y:S05]  /*7240*/  BRA `(.L_x_8035) ;  /* 0x0000000000b87947 */ /* 0x000fea0003800000 */
.L_x_8052:
[----:B------:R-:W-:-:S13]  /*7250*/  ISETP.NE.AND P0, PT, R0, 0x1c, PT ;  /* 0x0000001c0000780c */ /* 0x000fda0003f05270 */
[----:B------:R-:W-:Y:S05]  /*7260*/  @!P0 BRA `(.L_x_8061) ;  /* 0x0000000000a48947 */ /* 0x000fea0003800000 */
[----:B------:R-:W-:-:S13]  /*7270*/  ISETP.NE.AND P0, PT, R0, 0x1d, PT ;  /* 0x0000001d0000780c */ /* 0x000fda0003f05270 */
[----:B------:R-:W-:Y:S05]  /*7280*/  @!P0 BRA `(.L_x_8062) ;  /* 0x00000000008c8947 */ /* 0x000fea0003800000 */
[----:B------:R-:W-:-:S13]  /*7290*/  ISETP.NE.AND P0, PT, R0, 0x2c, PT ;  /* 0x0000002c0000780c */ /* 0x000fda0003f05270 */
[----:B------:R-:W-:Y:S05]  /*72a0*/  @P0 BRA `(.L_x_8034) ;  /* 0x0000000000400947 */ /* 0x000fea0003800000 */
[----:B---3--:R-:W-:Y:S02]  /*72b0*/  IMAD.U32 R19, R19, 0x10000, RZ ;  /* 0x0001000013137824 */ /* 0x008fe400078e00ff */
        /* <DEDUP_REMOVED lines=15> */
.L_x_8034:
        /* <DEDUP_REMOVED lines=16> */
.L_x_8063:
[----:B------:R-:W-:Y:S05]  /*74b0*/  BRA `(.L_x_8035) ;  /* 0x00000000001c7947 */ /* 0x000fea0003800000 */
.L_x_8062:
[----:B---3--:R-:W-:-:S06]  /*74c0*/  IMAD.U32 R4, R19, 0x10000, RZ ;  /* 0x0001000013047824 */ /* 0x008fcc00078e00ff */
[----:B------:R-:W0:Y:S02]  /*74d0*/  F2I.U64.TRUNC R4, R4 ;  /* 0x0000000400047311 */ /* 0x000e24000020d800 */
[----:B0-----:R0:W-:Y:S01]  /*74e0*/  STG.E.64 desc[UR36][R2.64], R4 ;  /* 0x0000000402007986 */ /* 0x0011e2000c101b24 */
[----:B------:R-:W-:Y:S05]  /*74f0*/  BRA `(.L_x_8035) ;  /* 0x00000000000c7947 */ /* 0x000fea0003800000 */
.L_x_8061:
[----:B---3--:R-:W-:-:S06]  /*7500*/  IMAD.U32 R19, R19, 0x10000, RZ ;  /* 0x0001000013137824 */ /* 0x008fcc00078e00ff */
[----:B------:R-:W0:Y:S02]  /*7510*/  F2I.FTZ.U32.TRUNC.NTZ R19, R19 ;  /* 0x0000001300137305 */ /* 0x000e24000021f000 */
[----:B0-----:R0:W-:Y:S02]  /*7520*/  STG.E desc[UR36][R2.64], R19 ;  /* 0x0000001302007986 */ /* 0x0011e4000c101924 */
.L_x_8035:
        /* <DEDUP_REMOVED lines=23> */
[----:B0-----:R0:W-:Y:S01]  /*76a0*/  STG.E.U8 desc[UR36][R2.64], R5 ;  /* 0x0000000502007986 */ /* 0x0011e2000c101124 */
[----:B------:R-:W-:Y:S05]  /*76b0*/  BRA `(.L_x_8069) ;  /* 0x0000000c00947947 */ /* 0x000fea0003800000 */
.L_x_8067:
[----:B------:R-:W-:-:S06]  /*76c0*/  IMAD.U32 R5, R18, 0x10000, RZ ;  /* 0x0001000012057824 */ /* 0x000fcc00078e00ff */
[----:B------:R-:W0:Y:S02]  /*76d0*/  F2I.S64.TRUNC R4, R5 ;  /* 0x0000000500047311 */ /* 0x000e24000020d900 */
[----:B0-----:R0:W-:Y:S01]  /*76e0*/  STG.E.U8 desc[UR36][R2.64], R4 ;  /* 0x0000000402007986 */ /* 0x0011e2000c101124 */
[----:B------:R-:W-:Y:S05]  /*76f0*/  BRA `(.L_x_8069) ;  /* 0x0000000c00847947 */ /* 0x000fea0003800000 */
.L_x_8066:
        /* <DEDUP_REMOVED lines=8> */
[----:B0-----:R0:W-:Y:S01]  /*7780*/  STG.E.64 desc[UR36][R2.64], R4 ;  /* 0x0000000402007986 */ /* 0x0011e2000c101b24 */
[----:B------:R-:W-:Y:S05]  /*7790*/  BRA `(.L_x_8069) ;  /* 0x0000000c005c7947 */ /* 0x000fea0003800000 */
.L_x_8071:
[----:B------:R-:W-:-:S04]  /*77a0*/  IMAD.U32 R18, R18, 0x10000, RZ ;  /* 0x0001000012127824 */ /* 0x000fc800078e00ff */
[----:B------:R-:W0:Y:S02]  /*77b0*/  F2I.FTZ.TRUNC.NTZ R5, R18 ;  /* 0x0000001200057305 */ /* 0x000e24000021f100 */
[----:B0-----:R0:W-:Y:S01]  /*77c0*/  STG.E desc[UR36][R2.64], R5 ;  /* 0x0000000502007986 */ /* 0x0011e2000c101924 */
[----:B------:R-:W-:Y:S05]  /*77d0*/  BRA `(.L_x_8069) ;  /* 0x0000000c004c7947 */ /* 0x000fea0003800000 */
.L_x_8070:
[----:B------:R-:W-:-:S04]  /*77e0*/  IMAD.U32 R18, R18, 0x10000, RZ ;  /* 0x0001000012127824 */ /* 0x000fc800078e00ff */
[----:B------:R-:W0:Y:S02]  /*77f0*/  F2I.FTZ.TRUNC.NTZ R5, R18 ;  /* 0x0000001200057305 */ /* 0x000e24000021f100 */
[----:B0-----:R0:W-:Y:S01]  /*7800*/  STG.E.U16 desc[UR36][R2.64], R5 ;  /* 0x0000000502007986 */ /* 0x0011e2000c101524 */
[----:B------:R-:W-:Y:S05]  /*7810*/  BRA `(.L_x_8069) ;  /* 0x0000000c003c7947 */ /* 0x000fea0003800000 */
.L_x_8065:
[----:B------:R-:W-:-:S13]  /*7820*/  ISETP.GT.AND P0, PT, R0, 0x6, PT ;  /* 0x000000060000780c */ /* 0x000fda0003f04270 */
[----:B------:R-:W-:Y:S05]  /*7830*/  @P0 BRA `(.L_x_8072) ;  /* 0x00000000002c0947 */ /* 0x000fea0003800000 */
[----:B------:R-:W-:-:S13]  /*7840*/  ISETP.NE.AND P0, PT, R0, 0x5, PT ;  /* 0x000000050000780c */ /* 0x000fda0003f05270 */
[----:B------:R-:W-:Y:S05]  /*7850*/  @!P0 BRA `(.L_x_8073) ;  /* 0x0000000000148947 */ /* 0x000fea0003800000 */
[----:B------:R-:W-:-:S13]  /*7860*/  ISETP.NE.AND P0, PT, R0, 0x6, PT ;  /* 0x000000060000780c */ /* 0x000fda0003f05270 */
[----:B------:R-:W-:Y:S05]  /*7870*/  @P0 BRA `(.L_x_8068) ;  /* 0x0000000800c40947 */ /* 0x000fea0003800000 */
[----:B------:R-:W-:-:S05]  /*7880*/  IMAD.U32 R5, R18, 0x10000, RZ ;  /* 0x0001000012057824 */ /* 0x000fca00078e00ff */
[----:B------:R0:W-:Y:S01]  /*7890*/  STG.E desc[UR36][R2.64], R5 ;  /* 0x0000000502007986 */ /* 0x0001e2000c101924 */
[----:B------:R-:W-:Y:S05]  /*78a0*/  BRA `(.L_x_8069) ;  /* 0x0000000c00187947 */ /* 0x000fea0003800000 */
.L_x_8073:
[----:B------:R-:W-:-:S05]  /*78b0*/  IMAD.U32 R0, R18, 0x10000, RZ ;  /* 0x0001000012007824 */ /* 0x000fca00078e00ff */
[----:B------:R-:W-:-:S05]  /*78c0*/  F2FP.F16.F32.PACK_AB R0, RZ, R0 ;  /* 0x00000000ff00723e */ /* 0x000fca00000000ff */
[----:B------:R0:W-:Y:S01]  /*78d0*/  STG.E.U16 desc[UR36][R2.64], R0 ;  /* 0x0000000002007986 */ /* 0x0001e2000c101524 */
[----:B------:R-:W-:Y:S05]  /*78e0*/  BRA `(.L_x_8069) ;  /* 0x0000000c00087947 */ /* 0x000fea0003800000 */
.L_x_8072:
        /* <DEDUP_REMOVED lines=8> */
[----:B------:R0:W-:Y:S01]  /*7970*/  STG.E.64 desc[UR36][R2.64], R18 ;  /* 0x0000001202007986 */ /* 0x0001e2000c101b24 */
[----:B------:R-:W-:Y:S05]  /*7980*/  BRA `(.L_x_8069) ;  /* 0x0000000800e07947 */ /* 0x000fea0003800000 */
.L_x_8075:
[----:B------:R-:W-:-:S05]  /*7990*/  IMAD.U32 R18, R18, 0x10000, RZ ;  /* 0x0001000012127824 */ /* 0x000fca00078e00ff */
[----:B------:R-:W-:-:S04]  /*79a0*/  F2FP.F16.F32.PACK_AB R5, RZ, R18 ;  /* 0x00000012ff05723e */ /* 0x000fc800000000ff */
[----:B------:R-:W-:-:S05]  /*79b0*/  PRMT R5, R5, 0x5410, RZ ;  /* 0x0000541005057816 */ /* 0x000fca00000000ff */
[----:B------:R0:W-:Y:S01]  /*79c0*/  STG.E desc[UR36][R2.64], R5 ;  /* 0x0000000502007986 */ /* 0x0001e2000c101924 */
[----:B------:R-:W-:Y:S05]  /*79d0*/  BRA `(.L_x_8069) ;  /* 0x0000000800cc7947 */ /* 0x000fea0003800000 */
.L_x_8074:
[----:B------:R-:W-:-:S04]  /*79e0*/  IMAD.U32 R4, R18, 0x10000, RZ ;  /* 0x0001000012047824 */ /* 0x000fc800078e00ff */
[----:B------:R-:W-:-:S06]  /*79f0*/  FMUL.FTZ R4, R4, 1 ;  /* 0x3f80000004047820 */ /* 0x000fcc0000410000 */
[----:B------:R-:W0:Y:S02]  /*7a00*/  F2F.F64.F32 R4, R4 ;  /* 0x0000000400047310 */ /* 0x000e240000201800 */
[----:B0-----:R0:W-:Y:S01]  /*7a10*/  STG.E.64 desc[UR36][R2.64], R4 ;  /* 0x0000000402007986 */ /* 0x0011e2000c101b24 */
[----:B------:R-:W-:Y:S05]  /*7a20*/  BRA `(.L_x_8069) ;  /* 0x0000000800b87947 */ /* 0x000fea0003800000 */
.L_x_8064:
        /* <DEDUP_REMOVED lines=11> */
[----:B------:R0:W-:Y:S01]  /*7ae0*/  STG.E.U8 desc[UR36][R2.64], R5 ;  /* 0x0000000502007986 */ /* 0x0001e2000c101124 */
[----:B------:R-:W-:Y:S05]  /*7af0*/  BRA `(.L_x_8069) ;  /* 0x0000000800847947 */ /* 0x000fea0003800000 */
.L_x_8078:
[----:B------:R-:W-:Y:S01]  /*7b00*/  IMAD.U32 R18, R18, 0x10000, RZ ;  /* 0x0001000012127824 */ /* 0x000fe200078e00ff */
[----:B------:R-:W-:-:S03]  /*7b10*/  CS2R R6, SRZ ;  /* 0x0000000000067805 */ /* 0x000fc6000001ff00 */
[----:B------:R-:W-:-:S06]  /*7b20*/  FMUL.FTZ R4, R18, 1 ;  /* 0x3f80000012047820 */ /* 0x000fcc0000410000 */
[----:B------:R-:W0:Y:S02]  /*7b30*/  F2F.F64.F32 R4, R4 ;  /* 0x0000000400047310 */ /* 0x000e240000201800 */
[----:B0-----:R0:W-:Y:S01]  /*7b40*/  STG.E.128 desc[UR36][R2.64], R4 ;  /* 0x0000000402007986 */ /* 0x0011e2000c101d24 */
[----:B------:R-:W-:Y:S05]  /*7b50*/  BRA `(.L_x_8069) ;  /* 0x00000008006c7947 */ /* 0x000fea0003800000 */
.L_x_8077:
        /* <DEDUP_REMOVED lines=21> */
.L_x_8082:
[----:B------:R-:W-:Y:S05]  /*7cb0*/  BSYNC B0 ;  /* 0x0000000000007941 */ /* 0x000fea0003800000 */
.L_x_8081:
[----:B------:R-:W-:-:S05]  /*7cc0*/  LOP3.LUT R5, R0, R5, RZ, 0xfc, !PT ;  /* 0x0000000500057212 */ /* 0x000fca00078efcff */
[----:B------:R0:W-:Y:S01]  /*7cd0*/  STG.E.U8 desc[UR36][R2.64], R5 ;  /* 0x0000000502007986 */ /* 0x0001e2000c101124 */
[----:B------:R-:W-:Y:S05]  /*7ce0*/  BRA `(.L_x_8069) ;  /* 0x0000000800087947 */ /* 0x000fea0003800000 */
.L_x_8080:
        /* <DEDUP_REMOVED lines=13> */
.L_x_8084:
[----:B------:R-:W-:Y:S01]  /*7dc0*/  IMAD.MOV.U32 R0, RZ, RZ, 0x7f ;  /* 0x0000007fff007424 */ /* 0x000fe200078e00ff */
[----:B------:R-:W-:-:S04]  /*7dd0*/  ISETP.GT.U32.AND P0, PT, R4, 0x7f800000, PT ;  /* 0x7f8000000400780c */ /* 0x000fc80003f04070 */
[----:B------:R-:W-:-:S09]  /*7de0*/  SEL R0, R0, 0x7c, P0 ;  /* 0x0000007c00007807 */ /* 0x000fd20000000000 */
.L_x_8085:
[----:B------:R-:W-:Y:S05]  /*7df0*/  BSYNC B0 ;  /* 0x0000000000007941 */ /* 0x000fea0003800000 */
.L_x_8083:
[----:B------:R-:W-:-:S04]  /*7e00*/  LOP3.LUT R4, R5, 0x80000000, RZ, 0xc0, !PT ;  /* 0x8000000005047812 */ /* 0x000fc800078ec0ff */
[----:B------:R-:W-:-:S04]  /*7e10*/  SHF.R.U32.HI R5, RZ, 0x18, R4 ;  /* 0x00000018ff057819 */ /* 0x000fc80000011604 */
[----:B------:R-:W-:-:S05]  /*7e20*/  LOP3.LUT R5, R0, R5, RZ, 0xfc, !PT ;  /* 0x0000000500057212 */ /* 0x000fca00078efcff */
[----:B------:R0:W-:Y:S01]  /*7e30*/  STG.E.U8 desc[UR36][R2.64], R5 ;  /* 0x0000000502007986 */ /* 0x0001e2000c101124 */
[----:B------:R-:W-:Y:S05]  /*7e40*/  BRA `(.L_x_8069) ;  /* 0x0000000400b07947 */ /* 0x000fea0003800000 */
.L_x_8079:
[----:B------:R0:W-:Y:S01]  /*7e50*/  STG.E.U16 desc[UR36][R2.64], R18 ;  /* 0x0000001202007986 */ /* 0x0001e2000c101524 */
[----:B------:R-:W-:Y:S05]  /*7e60*/  BRA `(.L_x_8069) ;  /* 0x0000000400a87947 */ /* 0x000fea0003800000 */
.L_x_8076:
        /* <DEDUP_REMOVED lines=10> */
[----:B0-----:R0:W-:Y:S01]  /*7f10*/  STG.E.U16 desc[UR36][R2.64], R5 ;  /* 0x0000000502007986 */ /* 0x0011e2000c101524 */
[----:B------:R-:W-:Y:S05]  /*7f20*/  BRA `(.L_x_8069) ;  /* 0x0000000400787947 */ /* 0x000fea0003800000 */
.L_x_8088:
        /* <DEDUP_REMOVED lines=17> */
.L_x_8091:
[----:B------:R-:W-:-:S04]  /*8040*/  LOP3.LUT R0, R7, 0x80000000, RZ, 0xc0, !PT ;  /* 0x8000000007007812 */ /* 0x000fc800078ec0ff */
[----:B------:R-:W-:-:S04]  /*8050*/  SHF.R.U32.HI R5, RZ, 0x18, R0 ;  /* 0x00000018ff057819 */ /* 0x000fc80000011600 */
[----:B------:R-:W-:-:S04]  /*8060*/  LOP3.LUT R4, R4, R5, RZ, 0xfc, !PT ;  /* 0x0000000504047212 */ /* 0x000fc800078efcff */
[----:B------:R-:W-:-:S07]  /*8070*/  PRMT R0, R4, 0x7610, R0 ;  /* 0x0000761004007816 */ /* 0x000fce0000000000 */
.L_x_8090:
[----:B------:R-:W-:Y:S05]  /*8080*/  BSYNC B0 ;  /* 0x0000000000007941 */ /* 0x000fea0003800000 */
.L_x_8089:
[----:B------:R0:W-:Y:S01]  /*8090*/  STG.E.U8 desc[UR36][R2.64], R0 ;  /* 0x0000000002007986 */ /* 0x0001e2000c101124 */
[----:B------:R-:W-:Y:S05]  /*80a0*/  BRA `(.L_x_8069) ;  /* 0x0000000400187947 */ /* 0x000fea0003800000 */
.L_x_8087:
        /* <DEDUP_REMOVED lines=17> */
.L_x_8094:
[----:B------:R-:W-:-:S04]  /*81c0*/  LOP3.LUT R0, R7, 0x80000000, RZ, 0xc0, !PT ;  /* 0x8000000007007812 */ /* 0x000fc800078ec0ff */
[----:B------:R-:W-:-:S04]  /*81d0*/  SHF.R.U32.HI R5, RZ, 0x18, R0 ;  /* 0x00000018ff057819 */ /* 0x000fc80000011600 */
[----:B------:R-:W-:-:S04]  /*81e0*/  LOP3.LUT R4, R4, R5, RZ, 0xfc, !PT ;  /* 0x0000000504047212 */ /* 0x000fc800078efcff */
[----:B------:R-:W-:-:S07]  /*81f0*/  PRMT R0, R4, 0x7610, R0 ;  /* 0x0000761004007816 */ /* 0x000fce0000000000 */
.L_x_8093:
[----:B------:R-:W-:Y:S05]  /*8200*/  BSYNC B0 ;  /* 0x0000000000007941 */ /* 0x000fea0003800000 */
.L_x_8092:
[----:B------:R0:W-:Y:S01]  /*8210*/  STG.E.U8 desc[UR36][R2.64], R0 ;  /* 0x0000000002007986 */ /* 0x0001e2000c101124 */
[----:B------:R-:W-:Y:S05]  /*8220*/  BRA `(.L_x_8069) ;  /* 0x0000000000b87947 */ /* 0x000fea0003800000 */
.L_x_8086:
        /* <DEDUP_REMOVED lines=22> */
.L_x_8068:
        /* <DEDUP_REMOVED lines=16> */
.L_x_8097:
[----:B------:R-:W-:Y:S05]  /*8490*/  BRA `(.L_x_8069) ;  /* 0x00000000001c7947 */ /* 0x000fea0003800000 */
.L_x_8096:
[----:B------:R-:W-:-:S06]  /*84a0*/  IMAD.U32 R4, R18, 0x10000, RZ ;  /* 0x0001000012047824 */ /* 0x000fcc00078e00ff */
[----:B------:R-:W0:Y:S02]  /*84b0*/  F2I.U64.TRUNC R4, R4 ;  /* 0x0000000400047311 */ /* 0x000e24000020d800 */
[----:B0-----:R1:W-:Y:S01]  /*84c0*/  STG.E.64 desc[UR36][R2.64], R4 ;  /* 0x0000000402007986 */ /* 0x0013e2000c101b24 */
[----:B------:R-:W-:Y:S05]  /*84d0*/  BRA `(.L_x_8069) ;  /* 0x00000000000c7947 */ /* 0x000fea0003800000 */
.L_x_8095:
[----:B------:R-:W-:-:S04]  /*84e0*/  IMAD.U32 R18, R18, 0x10000, RZ ;  /* 0x0001000012127824 */ /* 0x000fc800078e00ff */
[----:B------:R-:W0:Y:S02]  /*84f0*/  F2I.FTZ.U32.TRUNC.NTZ R5, R18 ;  /* 0x0000001200057305 */ /* 0x000e24000021f000 */
[----:B0-----:R0:W-:Y:S02]  /*8500*/  STG.E desc[UR36][R2.64], R5 ;  /* 0x0000000502007986 */ /* 0x0011e4000c101924 */
.L_x_8069:
[----:B------:R-:W-:-:S07]  /*8510*/  VIADD R25, R25, 0x80 ;  /* 0x0000008019197836 */ /* 0x000fce0000000000 */
.L_x_8029:
[----:B------:R-:W-:Y:S05]  /*8520*/  BSYNC B6 ;  /* 0x0000000000067941 */ /* 0x000fea0003800000 */
.L_x_8028:
[----:B------:R-:W-:-:S13]  /*8530*/  ISETP.GE.AND P0, PT, R25, R22, PT ;  /* 0x000000161900720c */ /* 0x000fda0003f06270 */
[----:B------:R-:W-:Y:S05]  /*8540*/  @P0 EXIT ;  /* 0x000000000000094d */ /* 0x000fea0003800000 */
[----:B01-3--:R-:W0:Y:S01]  /*8550*/  LDC.64 R2, c[0x0][0x218] ;  /* 0x00008600ff027b82 */ /* 0x00be220000000a00 */
        /* <DEDUP_REMOVED lines=16> */
[----:B--2---:R-:W-:-:S06]  /*8660*/  IMAD.U32 R17, R17, 0x10000, RZ ;  /* 0x0001000011117824 */ /* 0x004fcc00078e00ff */
[----:B------:R-:W0:Y:S02]  /*8670*/  F2I.FTZ.TRUNC.NTZ R17, R17 ;  /* 0x0000001100117305 */ /* 0x000e24000021f100 */
[----:B0-----:R-:W-:Y:S01]  /*8680*/  STG.E.U8 desc[UR36][R2.64], R17 ;  /* 0x0000001102007986 */ /* 0x001fe2000c101124 */
[----:B------:R-:W-:Y:S05]  /*8690*/  EXIT ;  /* 0x000000000000794d */ /* 0x000fea0003800000 */
.L_x_8101:
[----:B--2---:R-:W-:-:S06]  /*86a0*/  IMAD.U32 R5, R17, 0x10000, RZ ;  /* 0x0001000011057824 */ /* 0x004fcc00078e00ff */
[----:B------:R-:W0:Y:S02]  /*86b0*/  F2I.S64.TRUNC R4, R5 ;  /* 0x0000000500047311 */ /* 0x000e24000020d900 */
[----:B0-----:R-:W-:Y:S01]  /*86c0*/  STG.E.U8 desc[UR36][R2.64], R4 ;  /* 0x0000000402007986 */ /* 0x001fe2000c101124 */
[----:B------:R-:W-:Y:S05]  /*86d0*/  EXIT ;  /* 0x000000000000794d */ /* 0x000fea0003800000 */
.L_x_8100:
        /* <DEDUP_REMOVED lines=8> */
[----:B0-----:R-:W-:Y:S01]  /*8760*/  STG.E.64 desc[UR36][R2.64], R4 ;  /* 0x0000000402007986 */ /* 0x001fe2000c101b24 */
[----:B------:R-:W-:Y:S05]  /*8770*/  EXIT ;  /* 0x000000000000794d */ /* 0x000fea0003800000 */
.L_x_8104:
[----:B--2---:R-:W-:-:S06]  /*8780*/  IMAD.U32 R17, R17, 0x10000, RZ ;  /* 0x0001000011117824 */ /* 0x004fcc00078e00ff */
[----:B------:R-:W0:Y:S02]  /*8790*/  F2I.FTZ.TRUNC.NTZ R17, R17 ;  /* 0x0000001100117305 */ /* 0x000e24000021f100 */
[----:B0-----:R-:W-:Y:S01]  /*87a0*/  STG.E desc[UR36][R2.64], R17 ;  /* 0x0000001102007986 */ /* 0x001fe2000c101924 */
[----:B------:R-:W-:Y:S05]  /*87b0*/  EXIT ;  /* 0x000000000000794d */ /* 0x000fea0003800000 */
.L_x_8103:
[----:B--2---:R-:W-:-:S06]  /*87c0*/  IMAD.U32 R17, R17, 0x10000, RZ ;  /* 0x0001000011117824 */ /* 0x004fcc00078e00ff */
[----:B------:R-:W0:Y:S02]  /*87d0*/  F2I.FTZ.TRUNC.NTZ R17, R17 ;  /* 0x0000001100117305 */ /* 0x000e24000021f100 */
[----:B0-----:R-:W-:Y:S01]  /*87e0*/  STG.E.U16 desc[UR36][R2.64], R17 ;  /* 0x0000001102007986 */ /* 0x001fe2000c101524 */
[----:B------:R-:W-:Y:S05]  /*87f0*/  EXIT ;  /* 0x000000000000794d */ /* 0x000fea0003800000 */
.L_x_8099:
[----:B------:R-:W-:-:S13]  /*8800*/  ISETP.GT.AND P0, PT, R0, 0x6, PT ;  /* 0x000000060000780c */ /* 0x000fda0003f04270 */
[----:B------:R-:W-:Y:S05]  /*8810*/  @P0 BRA `(.L_x_8105) ;  /* 0x00000000002c0947 */ /* 0x000fea0003800000 */
[----:B------:R-:W-:-:S13]  /*8820*/  ISETP.NE.AND P0, PT, R0, 0x5, PT ;  /* 0x000000050000780c */ /* 0x000fda0003f05270 */
[----:B------:R-:W-:Y:S05]  /*8830*/  @!P0 BRA `(.L_x_8106) ;  /* 0x0000000000148947 */ /* 0x000fea0003800000 */
[----:B------:R-:W-:-:S13]  /*8840*/  ISETP.NE.AND P0, PT, R0, 0x6, PT ;  /* 0x000000060000780c */ /* 0x000fda0003f05270 */
[----:B------:R-:W-:Y:S05]  /*8850*/  @P0 BRA `(.L_x_8102) ;  /* 0x0000000800c40947 */ /* 0x000fea0003800000 */
[----:B--2---:R-:W-:-:S05]  /*8860*/  IMAD.U32 R17, R17, 0x10000, RZ ;  /* 0x0001000011117824 */ /* 0x004fca00078e00ff */
[----:B------:R-:W-:Y:S01]  /*8870*/  STG.E desc[UR36][R2.64], R17 ;  /* 0x0000001102007986 */ /* 0x000fe2000c101924 */
[----:B------:R-:W-:Y:S05]  /*8880*/  EXIT ;  /* 0x000000000000794d */ /* 0x000fea0003800000 */
.L_x_8106:
[----:B--2---:R-:W-:-:S05]  /*8890*/  IMAD.U32 R0, R17, 0x10000, RZ ;  /* 0x0001000011007824 */ /* 0x004fca00078e00ff */
[----:B------:R-:W-:-:S05]  /*88a0*/  F2FP.F16.F32.PACK_AB R0, RZ, R0 ;  /* 0x00000000ff00723e */ /* 0x000fca00000000ff */
[----:B------:R-:W-:Y:S01]  /*88b0*/  STG.E.U16 desc[UR36][R2.64], R0 ;  /* 0x0000000002007986 */ /* 0x000fe2000c101524 */
[----:B------:R-:W-:Y:S05]  /*88c0*/  EXIT ;  /* 0x000000000000794d */ /* 0x000fea0003800000 */
.L_x_8105:
        /* <DEDUP_REMOVED lines=8> */
[----:B------:R-:W-:Y:S01]  /*8950*/  STG.E.64 desc[UR36][R2.64], R4 ;  /* 0x0000000402007986 */ /* 0x000fe2000c101b24 */
[----:B------:R-:W-:Y:S05]  /*8960*/  EXIT ;  /* 0x000000000000794d */ /* 0x000fea0003800000 */
.L_x_8108:
[----:B--2---:R-:W-:-:S05]  /*8970*/  IMAD.U32 R17, R17, 0x10000, RZ ;  /* 0x0001000011117824 */ /* 0x004fca00078e00ff */
[----:B------:R-:W-:-:S04]  /*8980*/  F2FP.F16.F32.PACK_AB R5, RZ, R17 ;  /* 0x00000011ff05723e */ /* 0x000fc800000000ff */
[----:B------:R-:W-:-:S05]  /*8990*/  PRMT R5, R5, 0x5410, RZ ;  /* 0x0000541005057816 */ /* 0x000fca00000000ff */
[----:B------:R-:W-:Y:S01]  /*89a0*/  STG.E desc[UR36][R2.64], R5 ;  /* 0x0000000502007986 */ /* 0x000fe2000c101924 */
[----:B------:R-:W-:Y:S05]  /*89b0*/  EXIT ;  /* 0x000000000000794d */ /* 0x000fea0003800000 */
.L_x_8107:
[----:B--2---:R-:W-:-:S04]  /*89c0*/  IMAD.U32 R4, R17, 0x10000, RZ ;  /* 0x0001000011047824 */ /* 0x004fc800078e00ff */
[----:B------:R-:W-:-:S06]  /*89d0*/  FMUL.FTZ R4, R4, 1 ;  /* 0x3f80000004047820 */ /* 0x000fcc0000410000 */
[----:B------:R-:W0:Y:S02]  /*89e0*/  F2F.F64.F32 R4, R4 ;  /* 0x0000000400047310 */ /* 0x000e240000201800 */
[----:B0-----:R-:W-:Y:S01]  /*89f0*/  STG.E.64 desc[UR36][R2.64], R4 ;  /* 0x0000000402007986 */ /* 0x001fe2000c101b24 */
[----:B------:R-:W-:Y:S05]  /*8a00*/  EXIT ;  /* 0x000000000000794d */ /* 0x000fea0003800000 */
.L_x_8098:
        /* <DEDUP_REMOVED lines=11> */
[----:B------:R-:W-:Y:S01]  /*8ac0*/  STG.E.U8 desc[UR36][R2.64], R5 ;  /* 0x0000000502007986 */ /* 0x000fe2000c101124 */
[----:B------:R-:W-:Y:S05]  /*8ad0*/  EXIT ;  /* 0x000000000000794d */ /* 0x000fea0003800000 */
.L_x_8111:
[----:B--2---:R-:W-:Y:S01]  /*8ae0*/  IMAD.U32 R17, R17, 0x10000, RZ ;  /* 0x0001000011117824 */ /* 0x004fe200078e00ff */
[----:B------:R-:W-:-:S03]  /*8af0*/  CS2R R6, SRZ ;  /* 0x0000000000067805 */ /* 0x000fc6000001ff00 */
[----:B------:R-:W-:-:S06]  /*8b00*/  FMUL.FTZ R4, R17, 1 ;  /* 0x3f80000011047820 */ /* 0x000fcc0000410000 */
[----:B------:R-:W0:Y:S02]  /*8b10*/  F2F.F64.F32 R4, R4 ;  /* 0x0000000400047310 */ /* 0x000e240000201800 */
[----:B0-----:R-:W-:Y:S01]  /*8b20*/  STG.E.128 desc[UR36][R2.64], R4 ;  /* 0x0000000402007986 */ /* 0x001fe2000c101d24 */
[----:B------:R-:W-:Y:S05]  /*8b30*/  EXIT ;  /* 0x000000000000794d */ /* 0x000fea0003800000 */
.L_x_8110:
        /* <DEDUP_REMOVED lines=21> */
.L_x_8115:
[----:B------:R-:W-:Y:S05]  /*8c90*/  BSYNC B0 ;  /* 0x0000000000007941 */ /* 0x000fea0003800000 */
.L_x_8114:
[----:B------:R-:W-:-:S05]  /*8ca0*/  LOP3.LUT R5, R0, R5, RZ, 0xfc, !PT ;  /* 0x0000000500057212 */ /* 0x000fca00078efcff */
[----:B------:R-:W-:Y:S01]  /*8cb0*/  STG.E.U8 desc[UR36][R2.64], R5 ;  /* 0x0000000502007986 */ /* 0x000fe2000c101124 */
[----:B------:R-:W-:Y:S05]  /*8cc0*/  EXIT ;  /* 0x000000000000794d */ /* 0x000fea0003800000 */
.L_x_8113:
        /* <DEDUP_REMOVED lines=13> */
.L_x_8117:
[----:B------:R-:W-:Y:S01]  /*8da0*/  IMAD.MOV.U32 R0, RZ, RZ, 0x7f ;  /* 0x0000007fff007424 */ /* 0x000fe200078e00ff */
[----:B------:R-:W-:-:S04]  /*8db0*/  ISETP.GT.U32.AND P0, PT, R4, 0x7f800000, PT ;  /* 0x7f8000000400780c */ /* 0x000fc80003f04070 */
[----:B------:R-:W-:-:S09]  /*8dc0*/  SEL R0, R0, 0x7c, P0 ;  /* 0x0000007c00007807 */ /* 0x000fd20000000000 */
.L_x_8118:
[----:B------:R-:W-:Y:S05]  /*8dd0*/  BSYNC B0 ;  /* 0x0000000000007941 */ /* 0x000fea0003800000 */
.L_x_8116:
[----:B------:R-:W-:-:S04]  /*8de0*/  LOP3.LUT R4, R17, 0x80000000, RZ, 0xc0, !PT ;  /* 0x8000000011047812 */ /* 0x000fc800078ec0ff */
[----:B------:R-:W-:-:S04]  /*8df0*/  SHF.R.U32.HI R5, RZ, 0x18, R4 ;  /* 0x00000018ff057819 */ /* 0x000fc80000011604 */
[----:B------:R-:W-:-:S05]  /*8e00*/  LOP3.LUT R5, R0, R5, RZ, 0xfc, !PT ;  /* 0x0000000500057212 */ /* 0x000fca00078efcff */
[----:B------:R-:W-:Y:S01]  /*8e10*/  STG.E.U8 desc[UR36][R2.64], R5 ;  /* 0x0000000502007986 */ /* 0x000fe2000c101124 */
[----:B------:R-:W-:Y:S05]  /*8e20*/  EXIT ;  /* 0x000000000000794d */ /* 0x000fea0003800000 */
.L_x_8112:
[----:B--2---:R-:W-:Y:S01]  /*8e30*/  STG.E.U16 desc[UR36][R2.64], R17 ;  /* 0x0000001102007986 */ /* 0x004fe2000c101524 */
[----:B------:R-:W-:Y:S05]  /*8e40*/  EXIT ;  /* 0x000000000000794d */ /* 0x000fea0003800000 */
.L_x_8109:
        /* <DEDUP_REMOVED lines=10> */
[----:B0-----:R-:W-:Y:S01]  /*8ef0*/  STG.E.U16 desc[UR36][R2.64], R5 ;  /* 0x0000000502007986 */ /* 0x001fe2000c101524 */
[----:B------:R-:W-:Y:S05]  /*8f00*/  EXIT ;  /* 0x000000000000794d */ /* 0x000fea0003800000 */
.L_x_8121:
        /* <DEDUP_REMOVED lines=17> */
.L_x_8124:
[----:B------:R-:W-:-:S04]  /*9020*/  LOP3.LUT R0, R17, 0x80000000, RZ, 0xc0, !PT ;  /* 0x8000000011007812 */ /* 0x000fc800078ec0ff */
[----:B------:R-:W-:-:S04]  /*9030*/  SHF.R.U32.HI R5, RZ, 0x18, R0 ;  /* 0x00000018ff057819 */ /* 0x000fc80000011600 */
[----:B------:R-:W-:-:S04]  /*9040*/  LOP3.LUT R4, R4, R5, RZ, 0xfc, !PT ;  /* 0x0000000504047212 */ /* 0x000fc800078efcff */
[----:B------:R-:W-:-:S07]  /*9050*/  PRMT R0, R4, 0x7610, R0 ;  /* 0x0000761004007816 */ /* 0x000fce0000000000 */
.L_x_8123:
[----:B------:R-:W-:Y:S05]  /*9060*/  BSYNC B0 ;  /* 0x0000000000007941 */ /* 0x000fea0003800000 */
.L_x_8122:
[----:B------:R-:W-:Y:S01]  /*9070*/  STG.E.U8 desc[UR36][R2.64], R0 ;  /* 0x0000000002007986 */ /* 0x000fe2000c101124 */
[----:B------:R-:W-:Y:S05]  /*9080*/  EXIT ;  /* 0x000000000000794d */ /* 0x000fea0003800000 */
.L_x_8120:
        /* <DEDUP_REMOVED lines=17> */
.L_x_8127:
[----:B------:R-:W-:-:S04]  /*91a0*/  LOP3.LUT R0, R17, 0x80000000, RZ, 0xc0, !PT ;  /* 0x8000000011007812 */ /* 0x000fc800078ec0ff */
[----:B------:R-:W-:-:S04]  /*91b0*/  SHF.R.U32.HI R5, RZ, 0x18, R0 ;  /* 0x00000018ff057819 */ /* 0x000fc80000011600 */
[----:B------:R-:W-:-:S04]  /*91c0*/  LOP3.LUT R4, R4, R5, RZ, 0xfc, !PT ;  /* 0x0000000504047212 */ /* 0x000fc800078efcff */
[----:B------:R-:W-:-:S07]  /*91d0*/  PRMT R0, R4, 0x7610, R0 ;  /* 0x0000761004007816 */ /* 0x000fce0000000000 */
.L_x_8126:
[----:B------:R-:W-:Y:S05]  /*91e0*/  BSYNC B0 ;  /* 0x0000000000007941 */ /* 0x000fea0003800000 */
.L_x_8125:
[----:B------:R-:W-:Y:S01]  /*91f0*/  STG.E.U8 desc[UR36][R2.64], R0 ;  /* 0x0000000002007986 */ /* 0x000fe2000c101124 */
[----:B------:R-:W-:Y:S05]  /*9200*/  EXIT ;  /* 0x000000000000794d */ /* 0x000fea0003800000 */
.L_x_8119:
[----:B------:R-:W-:-:S13]  /*9210*/  ISETP.NE.AND P0, PT, R0, 0x1c, PT ;  /* 0x0000001c0000780c */ /* 0x000fda0003f05270 */
[----:B------:R-:W-:Y:S05]  /*9220*/  @!P0 BRA `(.L_x_8128) ;  /* 0x0000000000a48947 */ /* 0x000fea0003800000 */
[----:B------:R-:W-:-:S13]  /*9230*/  ISETP.NE.AND P0, PT, R0, 0x1d, PT ;  /* 0x0000001d0000780c */ /* 0x000fda0003f05270 */
[----:B------:R-:W-:Y:S05]  /*9240*/  @!P0 BRA `(.L_x_8129) ;  /* 0x00000000008c8947 */ /* 0x000fea0003800000 */
[----:B------:R-:W-:-:S13]  /*9250*/  ISETP.NE.AND P0, PT, R0, 0x2c, PT ;  /* 0x0000002c0000780c */ /* 0x000fda0003f05270 */
[----:B------:R-:W-:Y:S05]  /*9260*/  @P0 BRA `(.L_x_8102) ;  /* 0x0000000000400947 */ /* 0x000fea0003800000 */
[----:B--2---:R-:W-:Y:S02]  /*9270*/  IMAD.U32 R17, R17, 0x10000, RZ ;  /* 0x0001000011117824 */ /* 0x004fe400078e00ff */
        /* <DEDUP_REMOVED lines=15> */
.L_x_8102:
        /* <DEDUP_REMOVED lines=15> */
[----:B-12-4-:R-:W-:Y:S05]  /*9460*/  CALL.ABS.NOINC R2 ;  /* 0x0000000002007343 */ /* 0x016fea0003c00000 */
.L_x_8130:
[----:B------:R-:W-:Y:S05]  /*9470*/  EXIT ;  /* 0x000000000000794d */ /* 0x000fea0003800000 */
.L_x_8129:
[----:B--2---:R-:W-:-:S06]  /*9480*/  IMAD.U32 R4, R17, 0x10000, RZ ;  /* 0x0001000011047824 */ /* 0x004fcc00078e00ff */
[----:B------:R-:W0:Y:S02]  /*9490*/  F2I.U64.TRUNC R4, R4 ;  /* 0x0000000400047311 */ /* 0x000e24000020d800 */
[----:B0-----:R-:W-:Y:S01]  /*94a0*/  STG.E.64 desc[UR36][R2.64], R4 ;  /* 0x0000000402007986 */ /* 0x001fe2000c101b24 */
[----:B------:R-:W-:Y:S05]  /*94b0*/  EXIT ;  /* 0x000000000000794d */ /* 0x000fea0003800000 */
.L_x_8128:
[----:B--2---:R-:W-:-:S06]  /*94c0*/  IMAD.U32 R17, R17, 0x10000, RZ ;  /* 0x0001000011117824 */ /* 0x004fcc00078e00ff */
[----:B------:R-:W0:Y:S02]  /*94d0*/  F2I.FTZ.U32.TRUNC.NTZ R17, R17 ;  /* 0x0000001100117305 */ /* 0x000e24000021f000 */
[----:B0-----:R-:W-:Y:S01]  /*94e0*/  STG.E desc[UR36][R2.64], R17 ;  /* 0x0000001102007986 */ /* 0x001fe2000c101924 */
[----:B------:R-:W-:Y:S05]  /*94f0*/  EXIT ;  /* 0x000000000000794d */ /* 0x000fea0003800000 */
        .weak           $__internal_8_$__cuda_sm3x_div_rn_ftz_f32_slowpath
        .type           $__internal_8_$__cuda_sm3x_div_rn_ftz_f32_slowpath,@function
        .size           $__internal_8_$__cuda_sm3x_div_rn_ftz_f32_slowpath,(.L_x_19684 - $__internal_8_$__cuda_sm3x_div_rn_ftz_f32_slowpath)
$__internal_8_$__cuda_sm3x_div_rn_ftz_f32_slowpath:
        /* <DEDUP_REMOVED lines=33> */
.L_x_8133:
[----:B------:R-:W-:Y:S05]  /*9710*/  BSYNC B3 ;  /* 0x0000000000037941 */ /* 0x000fea0003800000 */
.L_x_8132:
        /* <DEDUP_REMOVED lines=27> */
.L_x_8139:
[----:B------:R-:W-:-:S07]  /*98d0*/  IMAD R9, R5, 0x800000, R9 ;  /* 0x0080000005097824 */ /* 0x000fce00078e0209 */
.L_x_8140:
[----:B------:R-:W-:Y:S05]  /*98e0*/  BSYNC B3 ;  /* 0x0000000000037941 */ /* 0x000fea0003800000 */
.L_x_8138:
[----:B------:R-:W-:Y:S05]  /*98f0*/  BRA `(.L_x_8141) ;  /* 0x0000000000207947 */ /* 0x000fea0003800000 */
.L_x_8137:
[----:B------:R-:W-:-:S04]  /*9900*/  LOP3.LUT R0, R13, 0x80000000, R0, 0x48, !PT ;  /* 0x800000000d007812 */ /* 0x000fc800078e4800 */
[----:B------:R-:W-:Y:S01]  /*9910*/  LOP3.LUT R9, R0, 0x7f800000, RZ, 0xfc, !PT ;  /* 0x7f80000000097812 */ /* 0x000fe200078efcff */
[----:B------:R-:W-:Y:S06]  /*9920*/  BRA `(.L_x_8141) ;  /* 0x0000000000147947 */ /* 0x000fec0003800000 */
.L_x_8136:
[----:B------:R-:W-:Y:S01]  /*9930*/  LOP3.LUT R9, R13, 0x80000000, R0, 0x48, !PT ;  /* 0x800000000d097812 */ /* 0x000fe200078e4800 */
[----:B------:R-:W-:Y:S06]  /*9940*/  BRA `(.L_x_8141) ;  /* 0x00000000000c7947 */ /* 0x000fec0003800000 */
.L_x_8135:
[----:B------:R-:W0:Y:S01]  /*9950*/  MUFU.RSQ R9, -QNAN ;  /* 0xffc0000000097908 */ /* 0x000e220000001400 */
[----:B------:R-:W-:Y:S05]  /*9960*/  BRA `(.L_x_8141) ;  /* 0x0000000000047947 */ /* 0x000fea0003800000 */
.L_x_8134:
[----:B------:R-:W-:-:S07]  /*9970*/  FADD.FTZ R9, R0, R13 ;  /* 0x0000000d00097221 */ /* 0x000fce0000010000 */
.L_x_8141:
[----:B------:R-:W-:Y:S05]  /*9980*/  BSYNC B0 ;  /* 0x0000000000007941 */ /* 0x000fea0003800000 */
.L_x_8131:
[----:B------:R-:W-:Y:S02]  /*9990*/  IMAD.MOV.U32 R7, RZ, RZ, 0x0 ;  /* 0x00000000ff077424 */ /* 0x000fe400078e00ff */
[----:B0-----:R-:W-:Y:S02]  /*99a0*/  IMAD.MOV.U32 R5, RZ, RZ, R9 ;  /* 0x000000ffff057224 */ /* 0x001fe400078e0009 */
[----:B------:R-:W-:Y:S05]  /*99b0*/  RET.REL.NODEC R6 `(_ZN2at6native27unrolled_elementwise_kernelINS0_13BUnaryFunctorIN3c108BFloat16ES4_S4_ZZZNS0_17atan2_kernel_cudaERNS_18TensorIteratorBaseEENKUlvE_clEvENKUlvE2_clEvEUlS4_S4_E_EESt5arrayIPcLm2EELi4E23TrivialOffsetCalculatorILi1EjESF_NS0_6memory12LoadWithCastILi1EEENSG_13StoreWithCastILi1EEEEEviT_T0_T2_T3_T4_T5_) ;  /* 0xffffff6406907950 */ /* 0x000fea0003c3ffff */
.L_x_8142:
        /* <DEDUP_REMOVED lines=12> */
.L_x_19684:


//--------------------- .text._ZN2at6native18elementwise_kernelILi128ELi4EZNS0_22gpu_kernel_impl_nocastINS0_13BUnaryFunctorIN3c108BFloat16ES5_S5_ZZZNS0_17atan2_kernel_cudaERNS_18TensorIteratorBaseEENKUlvE_clEvENKUlvE2_clEvEUlS5_S5_E_EEEEvS7_RKT_EUliE_EEviT1_ --------------------------
	.section	.text._ZN2at6native18elementwise_kernelILi128ELi4EZNS0_22gpu_kernel_impl_nocastINS0_13BUnaryFunctorIN3c108BFloat16ES5_S5_ZZZNS0_17atan2_kernel_cudaERNS_18TensorIteratorBaseEENKUlvE_clEvENKUlvE2_clEvEUlS5_S5_E_EEEEvS7_RKT_EUliE_EEviT1_,"ax",@progbits
	.align	128
        .global         _ZN2at6native18elementwise_kernelILi128ELi4EZNS0_22gpu_kernel_impl_nocastINS0_13BUnaryFunctorIN3c108BFloat16ES5_S5_ZZZNS0_17atan2_kernel_cudaERNS_18TensorIteratorBaseEENKUlvE_clEvENKUlvE2_clEvEUlS5_S5_E_EEEEvS7_RKT_EUliE_EEviT1_
        .type           _ZN2at6native18elementwise_kernelILi128ELi4EZNS0_22gpu_kernel_impl_nocastINS0_13BUnaryFunctorIN3c108BFloat16ES5_S5_ZZZNS0_17atan2_kernel_cudaERNS_18TensorIteratorBaseEENKUlvE_clEvENKUlvE2_clEvEUlS5_S5_E_EEEEvS7_RKT_EUliE_EEviT1_,@function
        .size           _ZN2at6native18elementwise_kernelILi128ELi4EZNS0_22gpu_kernel_impl_nocastINS0_13BUnaryFunctorIN3c108BFloat16ES5_S5_ZZZNS0_17atan2_kernel_cudaERNS_18TensorIteratorBaseEENKUlvE_clEvENKUlvE2_clEvEUlS5_S5_E_EEEEvS7_RKT_EUliE_EEviT1_,(.L_x_19685 - _ZN2at6native18elementwise_kernelILi128ELi4EZNS0_22gpu_kernel_impl_nocastINS0_13BUnaryFunctorIN3c108BFloat16ES5_S5_ZZZNS0_17atan2_kernel_cudaERNS_18TensorIteratorBaseEENKUlvE_clEvENKUlvE2_clEvEUlS5_S5_E_EEEEvS7_RKT_EUliE_EEviT1_)
        .other          _ZN2at6native18elementwise_kernelILi128ELi4EZNS0_22gpu_kernel_impl_nocastINS0_13BUnaryFunctorIN3c108BFloat16ES5_S5_ZZZNS0_17atan2_kernel_cudaERNS_18TensorIteratorBaseEENKUlvE_clEvENKUlvE2_clEvEUlS5_S5_E_EEEEvS7_RKT_EUliE_EEviT1_,@"STO_CUDA_ENTRY STV_DEFAULT"
_ZN2at6native18elementwise_kernelILi128ELi4EZNS0_22gpu_kernel_impl_nocastINS0_13BUnaryFunctorIN3c108BFloat16ES5_S5_ZZZNS0_17atan2_kernel_cudaERNS_18TensorIteratorBaseEENKUlvE_clEvENKUlvE2_clEvEUlS5_S5_E_EEEEvS7_RKT_EUliE_EEviT1_:
.text._ZN2at6native18elementwise_kernelILi128ELi4EZNS0_22gpu_kernel_impl_nocastINS0_13BUnaryFunctorIN3c108BFloat16ES5_S5_ZZZNS0_17atan2_kernel_cudaERNS_18TensorIteratorBaseEENKUlvE_clEvENKUlvE2_clEvEUlS5_S5_E_EEEEvS7_RKT_EUliE_EEviT1_:
[----:B------:R-:W-:Y:S01]  /*0000*/  LDC R1, c[0x0][0x28] ;  /* 0x00000a00ff017b82 */ /* 0x000fe20000000800 */
[----:B------:R-:W0:Y:S07]  /*0010*/  S2R R14, SR_CTAID.X ;  /* 0x00000000000e7919 */ /* 0x000e2e0000002500 */
[----:B------:R-:W1:Y:S01]  /*0020*/  LDC.U16 R4, c[0x0][0x422] ;  /* 0x00010880ff047b82 */ /* 0x000e620000000400 */
[----:B------:R-:W-:Y:S01]  /*0030*/  ULDC UR4, c[0x0][0x210] ;  /* 0x0000840000047ab9 */ /* 0x000fe20000000800 */
[----:B------:R-:W-:Y:S01]  /*0040*/  BSSY B1, `(.L_x_8143) ;  /* 0x0000174000017945 */ /* 0x000fe20003800000 */
[----:B------:R-:W0:Y:S02]  /*0050*/  S2R R15, SR_TID.X ;  /* 0x00000000000f7919 */ /* 0x000e240000002100 */
[----:B0-----:R-:W-:-:S04]  /*0060*/  LEA R7, R14, R15, 0x9 ;  /* 0x0000000f0e077211 */ /* 0x001fc800078e48ff */
[----:B------:R-:W-:Y:S01]  /*0070*/  ISETP.GE.AND P0, PT, R7, UR4, PT ;  /* 0x0000000407007c0c */ /* 0x000fe2000bf06270 */
[----:B------:R-:W-:-:S12]  /*0080*/  ULDC.64 UR4, c[0x0][0x208] ;  /* 0x0000820000047ab9 */ /* 0x000fd80000000a00 */
[----:B-1----:R-:W-:Y:S05]  /*0090*/  @P0 BRA `(.L_x_8144) ;  /* 0x0000001400b80947 */ /* 0x002fea0003800000 */
[----:B------:R-:W0:Y:S01]  /*00a0*/  LDC R2, c[0x0][0x218] ;  /* 0x00008600ff027b82 */ /* 0x000e220000000800 */
[----:B------:R-:W-:Y:S01]  /*00b0*/  HFMA2.MMA R0, -RZ, RZ, 0, 0 ;  /* 0x00000000ff007435 */ /* 0x000fe200000001ff */
[----:B------:R-:W-:Y:S02]  /*00c0*/  MOV R3, RZ ;  /* 0x000000ff00037202 */ /* 0x000fe40000000f00 */
[----:B0-----:R-:W-:-:S13]  /*00d0*/  ISETP.NE.AND P0, PT, R2, RZ, PT ;  /* 0x000000ff0200720c */ /* 0x001fda0003f05270 */
[----:B------:R-:W-:Y:S05]  /*00e0*/  @!P0 BRA `(.L_x_8145) ;  /* 0x0000001000a48947 */ /* 0x000fea0003800000 */
        /* <DEDUP_REMOVED lines=292> */
[----:B------:R-:W-:-:S05]  /*1330*/  @P0 SHF.R.U32.HI R2, RZ, R13, R2 ;  /* 0x0000000dff020219 */ /* 0x000fca0000011602 */
[----:B------:R-:W-:-:S04]  /*1340*/  @P0 IMAD.MOV R10, RZ, RZ, -R2 ;  /* 0x000000ffff0a0224 */ /* 0x000fc800078e0a02 */
[----:B-1----:R-:W-:-:S04]  /*1350*/  @P0 IMAD R10, R10, R5, R11 ;  /* 0x000000050a0a0224 */ /* 0x002fc800078e020b */
[C---:B--2---:R-:W-:Y:S02]  /*1360*/  @P0 IMAD R3, R10.reuse, R8, R3 ;  /* 0x000000080a030224 */ /* 0x044fe400078e0203 */
[----:B------:R-:W-:-:S07]  /*1370*/  @P0 IMAD R0, R10, R9, R0 ;  /* 0x000000090a000224 */ /* 0x000fce00078e0200 */
.L_x_8145:
[----:B------:R-:W-:Y:S02]  /*1380*/  ULDC.64 UR6, c[0x0][0x418] ;  /* 0x0001060000067ab9 */ /* 0x000fe40000000a00 */
[----:B------:R-:W-:-:S04]  /*1390*/  IADD3 R8, P0, R0, UR6, RZ ;  /* 0x0000000600087c10 */ /* 0x000fc8000ff1e0ff */
[----:B------:R-:W-:Y:S01]  /*13a0*/  IADD3.X R9, RZ, UR7, RZ, P0, !PT ;  /* 0x00000007ff097c10 */ /* 0x000fe200087fe4ff */
[----:B------:R-:W-:-:S04]  /*13b0*/  ULDC.64 UR6, c[0x0][0x410] ;  /* 0x0001040000067ab9 */ /* 0x000fc80000000a00 */
[----:B------:R-:W2:Y:S01]  /*13c0*/  LDG.E.U16 R8, desc[UR4][R8.64] ;  /* 0x0000000408087981 */ /* 0x000ea2000c1e1500 */
[----:B------:R-:W-:Y:S01]  /*13d0*/  SHF.L.U32 R18, R4, 0x10, RZ ;  /* 0x0000001004127819 */ /* 0x000fe200000006ff */
[----:B------:R-:W-:Y:S04]  /*13e0*/  BSSY B2, `(.L_x_8146) ;  /* 0x0000014000027945 */ /* 0x000fe80003800000 */
[----:B------:R-:W-:Y:S01]  /*13f0*/  FADD.FTZ R0, |R18|, -RZ ;  /* 0x800000ff12007221 */ /* 0x000fe20000010200 */
[----:B--2---:R-:W-:-:S04]  /*1400*/  SHF.L.U32 R17, R8, 0x10, RZ ;  /* 0x0000001008117819 */ /* 0x004fc800000006ff */
[C---:B------:R-:W-:Y:S01]  /*1410*/  FSETP.GT.FTZ.AND P5, PT, |R17|.reuse, |R18|, PT ;  /* 0x400000121100720b */ /* 0x040fe20003fb4200 */
        /* <DEDUP_REMOVED lines=15> */
[----:B------:R-:W-:Y:S05]  /*1510*/  CALL.REL.NOINC `($__internal_9_$__cuda_sm3x_div_rn_ftz_f32_slowpath) ;  /* 0x0000004400ec7944 */ /* 0x000fea0003c00000 */
.L_x_8147:
[----:B------:R-:W-:Y:S05]  /*1520*/  BSYNC B2 ;  /* 0x0000000000027941 */ /* 0x000fea0003800000 */
.L_x_8146:
        /* <DEDUP_REMOVED lines=18> */
.L_x_8149:
[----:B------:R-:W-:Y:S01]  /*1650*/  ISETP.GE.AND P0, PT, R18, RZ, PT ;  /* 0x000000ff1200720c */ /* 0x000fe20003f06270 */
[----:B------:R-:W-:-:S12]  /*1660*/  IMAD.MOV.U32 R5, RZ, RZ, 0x3fd774eb ;  /* 0x3fd774ebff057424 */ /* 0x000fd800078e00ff */
[----:B------:R-:W-:-:S04]  /*1670*/  @P0 FFMA.FTZ R0, R5, 0.93318945169448852539, -R0 ;  /* 0x3f6ee58105000823 */ /* 0x000fc80000010800 */
[----:B------:R-:W-:-:S07]  /*1680*/  @!P0 FFMA.FTZ R0, R5, 0.93318945169448852539, R0 ;  /* 0x3f6ee58105008823 */ /* 0x000fce0000010000 */
.L_x_8150:
[----:B------:R-:W-:Y:S05]  /*1690*/  BSYNC B0 ;  /* 0x0000000000007941 */ /* 0x000fea0003800000 */
.L_x_8148:
[C---:B------:R-:W-:Y:S01]  /*16a0*/  FSETP.NEU.FTZ.AND P1, PT, |R18|.reuse, |R17|, PT ;  /* 0x400000111200720b */ /* 0x040fe20003f3d200 */
[----:B------:R-:W-:Y:S01]  /*16b0*/  HFMA2.MMA R5, -RZ, RZ, 2.04296875, -15.78125 ;  /* 0x4016cbe4ff057435 */ /* 0x000fe200000001ff */
[----:B------:R-:W-:Y:S02]  /*16c0*/  FSETP.NEU.FTZ.AND P0, PT, R7, RZ, PT ;  /* 0x000000ff0700720b */ /* 0x000fe40003f1d000 */
[----:B------:R-:W-:Y:S01]  /*16d0*/  ISETP.GE.AND P2, PT, R18, RZ, PT ;  /* 0x000000ff1200720c */ /* 0x000fe20003f46270 */
[----:B------:R-:W-:Y:S01]  /*16e0*/  FADD.FTZ R18, |R17|, |R18| ;  /* 0x4000001211127221 */ /* 0x000fe20000010200 */
[----:B------:R-:W-:-:S04]  /*16f0*/  LEA R7, R14, R15, 0x9 ;  /* 0x0000000f0e077211 */ /* 0x000fc800078e48ff */
[----:B------:R-:W-:-:S03]  /*1700*/  IADD3 R7, R7, 0x80, RZ ;  /* 0x0000008007077810 */ /* 0x000fc60007ffe0ff */
[----:B------:R-:W-:Y:S02]  /*1710*/  @!P1 FSEL R0, R5, 0.78539818525314331055, !P2 ;  /* 0x3f490fdb05009808 */ /* 0x000fe40005000000 */
[----:B------:R-:W-:Y:S02]  /*1720*/  @!P0 FSEL R0, RZ, 3.1415927410125732422, P2 ;  /* 0x40490fdbff008808 */ /* 0x000fe40001000000 */
[----:B------:R-:W-:Y:S02]  /*1730*/  FSETP.GTU.FTZ.AND P0, PT, |R18|, +INF , PT ;  /* 0x7f8000001200780b */ /* 0x000fe40003f1c200 */
[----:B------:R-:W-:-:S04]  /*1740*/  LOP3.LUT R17, R0, 0x80000000, R17, 0xb8, !PT ;  /* 0x8000000000117812 */ /* 0x000fc800078eb811 */
[----:B------:R-:W-:-:S04]  /*1750*/  FSEL R17, R18, R17, P0 ;  /* 0x0000001112117208 */ /* 0x000fc80000000000 */
[----:B------:R-:W-:-:S05]  /*1760*/  F2FP.BF16.F32.PACK_AB R17, RZ, R17 ;  /* 0x00000011ff11723e */ /* 0x000fca00000010ff */
[----:B------:R0:W-:Y:S02]  /*1770*/  STG.E.U16 desc[UR4][R2.64], R17 ;  /* 0x0000001102007986 */ /* 0x0001e4000c101504 */
.L_x_8144:
[----:B------:R-:W-:Y:S05]  /*1780*/  BSYNC B1 ;  /* 0x0000000000017941 */ /* 0x000fea0003800000 */
.L_x_8143:
[----:B------:R-:W-:Y:S01]  /*1790*/  ULDC UR6, c[0x0][0x210] ;  /* 0x0000840000067ab9 */ /* 0x000fe20000000800 */
[----:B------:R-:W-:Y:S01]  /*17a0*/  BSSY B1, `(.L_x_8151) ;  /* 0x0000170000017945 */ /* 0x000fe20003800000 */
[----:B------:R-:W-:-:S13]  /*17b0*/  ISETP.GE.AND P0, PT, R7, UR6, PT ;  /* 0x0000000607007c0c */ /* 0x000fda000bf06270 */
[----:B------:R-:W-:Y:S05]  /*17c0*/  @P0 BRA `(.L_x_8152) ;  /* 0x0000001400b40947 */ /* 0x000fea0003800000 */
[----:B0-----:R-:W0:Y:S01]  /*17d0*/  LDC R2, c[0x0][0x218] ;  /* 0x00008600ff027b82 */ /* 0x001e220000000800 */
        /* <DEDUP_REMOVED lines=301> */
.L_x_8153:
[----:B------:R-:W-:Y:S02]  /*2ab0*/  ULDC.64 UR6, c[0x0][0x418] ;  /* 0x0001060000067ab9 */ /* 0x000fe40000000a00 */
[----:B------:R-:W-:-:S05]  /*2ac0*/  IADD3 R8, P0, R0, UR6, RZ ;  /* 0x0000000600087c10 */ /* 0x000fca000ff1e0ff */
[----:B------:R-:W-:Y:S01]  /*2ad0*/  IMAD.X R9, RZ, RZ, UR7, P0 ;  /* 0x00000007ff097e24 */ /* 0x000fe200080e06ff */
[----:B------:R-:W-:Y:S01]  /*2ae0*/  SHF.L.U32 R14, R4, 0x10, RZ ;  /* 0x00000010040e7819 */ /* 0x000fe200000006ff */
[----:B------:R-:W-:-:S03]  /*2af0*/  ULDC.64 UR6, c[0x0][0x410] ;  /* 0x0001040000067ab9 */ /* 0x000fc60000000a00 */
[----:B------:R-:W2:Y:S01]  /*2b00*/  LDG.E.U16 R8, desc[UR4][R8.64] ;  /* 0x0000000408087981 */ /* 0x000ea2000c1e1500 */
[----:B------:R-:W-:Y:S01]  /*2b10*/  FADD.FTZ R11, |R14|, -RZ ;  /* 0x800000ff0e0b7221 */ /* 0x000fe20000010200 */
[----:B------:R-:W-:Y:S01]  /*2b20*/  BSSY B2, `(.L_x_8154) ;  /* 0x0000013000027945 */ /* 0x000fe20003800000 */
        /* <DEDUP_REMOVED lines=18> */
.L_x_8155:
[----:B------:R-:W-:Y:S05]  /*2c50*/  BSYNC B2 ;  /* 0x0000000000027941 */ /* 0x000fea0003800000 */
.L_x_8154:
        /* <DEDUP_REMOVED lines=18> */
.L_x_8157:
[----:B------:R-:W-:Y:S02]  /*2d80*/  ISETP.GE.AND P0, PT, R14, RZ, PT ;  /* 0x000000ff0e00720c */ /* 0x000fe40003f06270 */
[----:B------:R-:W-:-:S11]  /*2d90*/  MOV R5, 0x3fd774eb ;  /* 0x3fd774eb00057802 */ /* 0x000fd60000000f00 */
[----:B------:R-:W-:-:S04]  /*2da0*/  @P0 FFMA.FTZ R0, R5, 0.93318945169448852539, -R0 ;  /* 0x3f6ee58105000823 */ /* 0x000fc80000010800 */
[----:B------:R-:W-:-:S07]  /*2db0*/  @!P0 FFMA.FTZ R0, R5, 0.93318945169448852539, R0 ;  /* 0x3f6ee58105008823 */ /* 0x000fce0000010000 */
.L_x_8158:
[----:B------:R-:W-:Y:S05]  /*2dc0*/  BSYNC B0 ;  /* 0x0000000000007941 */ /* 0x000fea0003800000 */
.L_x_8156:
[C---:B------:R-:W-:Y:S01]  /*2dd0*/  FSETP.NEU.FTZ.AND P1, PT, |R14|.reuse, |R15|, PT ;  /* 0x4000000f0e00720b */ /* 0x040fe20003f3d200 */
[----:B------:R-:W-:Y:S01]  /*2de0*/  IMAD.MOV.U32 R5, RZ, RZ, 0x4016cbe4 ;  /* 0x4016cbe4ff057424 */ /* 0x000fe200078e00ff */
[----:B------:R-:W-:Y:S02]  /*2df0*/  FSETP.NEU.FTZ.AND P0, PT, R17, RZ, PT ;  /* 0x000000ff1100720b */ /* 0x000fe40003f1d000 */
[C---:B------:R-:W-:Y:S01]  /*2e00*/  ISETP.GE.AND P2, PT, R14.reuse, RZ, PT ;  /* 0x000000ff0e00720c */ /* 0x040fe20003f46270 */
        /* <DEDUP_REMOVED lines=9> */
.L_x_8152:
[----:B------:R-:W-:Y:S05]  /*2ea0*/  BSYNC B1 ;  /* 0x0000000000017941 */ /* 0x000fea0003800000 */
.L_x_8151:
[----:B------:R-:W-:Y:S01]  /*2eb0*/  ULDC UR6, c[0x0][0x210] ;  /* 0x0000840000067ab9 */ /* 0x000fe20000000800 */
[----:B------:R-:W-:Y:S01]  /*2ec0*/  BSSY B1, `(.L_x_8159) ;  /* 0x0000170000017945 */ /* 0x000fe20003800000 */
[----:B------:R-:W-:-:S13]  /*2ed0*/  ISETP.GE.AND P0, PT, R7, UR6, PT ;  /* 0x0000000607007c0c */ /* 0x000fda000bf06270 */
[----:B------:R-:W-:Y:S05]  /*2ee0*/  @P0 BRA `(.L_x_8160) ;  /* 0x0000001400b40947 */ /* 0x000fea0003800000 */
[----:B01----:R-:W0:Y:S01]  /*2ef0*/  LDC R2, c[0x0][0x218] ;  /* 0x00008600ff027b82 */ /* 0x003e220000000800 */
        /* <DEDUP_REMOVED lines=301> */
.L_x_8161:
        /* <DEDUP_REMOVED lines=8> */
[----:B--2---:R-:W-:-:S04]  /*4250*/  IMAD.U32 R15, R8, 0x10000, RZ ;  /* 0x00010000080f7824 */ /* 0x004fc800078e00ff */
[C---:B------:R-:W-:Y:S01]  /*4260*/  FADD.FTZ R0, |R15|.reuse, -RZ ;  /* 0x800000ff0f007221 */ /* 0x040fe20000010200 */
[----:B------:R-:W-:-:S04]  /*4270*/  FSETP.GT.FTZ.AND P5, PT, |R15|, |R14|, PT ;  /* 0x4000000e0f00720b */ /* 0x000fc80003fb4200 */
        /* <DEDUP_REMOVED lines=15> */
.L_x_8163:
[----:B------:R-:W-:Y:S05]  /*4370*/  BSYNC B2 ;  /* 0x0000000000027941 */ /* 0x000fea0003800000 */
.L_x_8162:
        /* <DEDUP_REMOVED lines=18> */
.L_x_8165:
[----:B------:R-:W-:Y:S02]  /*44a0*/  ISETP.GE.AND P0, PT, R14, RZ, PT ;  /* 0x000000ff0e00720c */ /* 0x000fe40003f06270 */
[----:B------:R-:W-:-:S11]  /*44b0*/  MOV R5, 0x3fd774eb ;  /* 0x3fd774eb00057802 */ /* 0x000fd60000000f00 */
[----:B------:R-:W-:-:S04]  /*44c0*/  @P0 FFMA.FTZ R0, R5, 0.93318945169448852539, -R0 ;  /* 0x3f6ee58105000823 */ /* 0x000fc80000010800 */
[----:B------:R-:W-:-:S07]  /*44d0*/  @!P0 FFMA.FTZ R0, R5, 0.93318945169448852539, R0 ;  /* 0x3f6ee58105008823 */ /* 0x000fce0000010000 */
.L_x_8166:
[----:B------:R-:W-:Y:S05]  /*44e0*/  BSYNC B0 ;  /* 0x0000000000007941 */ /* 0x000fea0003800000 */
.L_x_8164:
[C---:B------:R-:W-:Y:S01]  /*44f0*/  FSETP.NEU.FTZ.AND P0, PT, |R14|.reuse, |R15|, PT ;  /* 0x4000000f0e00720b */ /* 0x040fe20003f1d200 */
[----:B------:R-:W-:Y:S01]  /*4500*/  HFMA2.MMA R5, -RZ, RZ, 2.04296875, -15.78125 ;  /* 0x4016cbe4ff057435 */ /* 0x000fe200000001ff */
        /* <DEDUP_REMOVED lines=11> */
.L_x_8160:
[----:B------:R-:W-:Y:S05]  /*45c0*/  BSYNC B1 ;  /* 0x0000000000017941 */ /* 0x000fea0003800000 */
.L_x_8159:
[----:B------:R-:W-:Y:S02]  /*45d0*/  ULDC UR6, c[0x0][0x210] ;  /* 0x0000840000067ab9 */ /* 0x000fe40000000800 */
[----:B------:R-:W-:-:S13]  /*45e0*/  ISETP.GE.AND P0, PT, R7, UR6, PT ;  /* 0x0000000607007c0c */ /* 0x000fda000bf06270 */
[----:B------:R-:W-:Y:S05]  /*45f0*/  @P0 EXIT ;  /* 0x000000000000094d */ /* 0x000fea0003800000 */
[----:B012---:R-:W0:Y:S01]  /*4600*/  LDC R2, c[0x0][0x218] ;  /* 0x00008600ff027b82 */ /* 0x007e220000000800 */
[----:B------:R-:W-:Y:S01]  /*4610*/  IMAD.MOV.U32 R0, RZ, RZ, RZ ;  /* 0x000000ffff007224 */ /* 0x000fe200078e00ff */
[----:B------:R-:W-:Y:S02]  /*4620*/  MOV R3, RZ ;  /* 0x000000ff00037202 */ /* 0x000fe40000000f00 */
[----:B0-----:R-:W-:-:S13]  /*4630*/  ISETP.NE.AND P0, PT, R2, RZ, PT ;  /* 0x000000ff0200720c */ /* 0x001fda0003f05270 */
[----:B------:R-:W-:Y:S05]  /*4640*/  @!P0 BRA `(.L_x_8167) ;  /* 0x0000001000a48947 */ /* 0x000fea0003800000 */
        /* <DEDUP_REMOVED lines=281> */
[----:B------:R-:W-:Y:S01]  /*57e0*/  SHF.R.U32.HI R11, RZ, UR6, R10 ;  /* 0x00000006ff0b7c19 */ /* 0x000fe2000801160a */
[----:B------:R-:W-:Y:S02]  /*57f0*/  ULDC.64 UR6, c[0x0][0x400] ;  /* 0x0001000000067ab9 */ /* 0x000fe40000000a00 */
[----:B------:R-:W0:Y:S01]  /*5800*/  @P0 LDC.64 R12, c[0x0][0x340] ;  /* 0x0000d000ff0c0b82 */ /* 0x000e220000000a00 */
[----:B------:R-:W-:Y:S02]  /*5810*/  @P0 MOV R10, RZ ;  /* 0x000000ff000a0202 */ /* 0x000fe40000000f00 */
        /* <DEDUP_REMOVED lines=12> */
.L_x_8167:
        /* <DEDUP_REMOVED lines=23> */
[----:B------:R-:W-:Y:S01]  /*5a50*/  IMAD.MOV.U32 R11, RZ, RZ, R15 ;  /* 0x000000ffff0b7224 */ /* 0x000fe200078e000f */
[----:B------:R-:W-:-:S07]  /*5a60*/  MOV R6, 0x5a80 ;  /* 0x00005a8000067802 */ /* 0x000fce0000000f00 */
[----:B------:R-:W-:Y:S05]  /*5a70*/  CALL.REL.NOINC `($__internal_9_$__cuda_sm3x_div_rn_ftz_f32_slowpath) ;  /* 0x0000000000947944 */ /* 0x000fea0003c00000 */
.L_x_8169:
[----:B------:R-:W-:Y:S05]  /*5a80*/  BSYNC B1 ;  /* 0x0000000000017941 */ /* 0x000fea0003800000 */
.L_x_8168:
        /* <DEDUP_REMOVED lines=18> */
.L_x_8171:
[----:B------:R-:W-:Y:S02]  /*5bb0*/  ISETP.GE.AND P0, PT, R4, RZ, PT ;  /* 0x000000ff0400720c */ /* 0x000fe40003f06270 */
[----:B------:R-:W-:-:S11]  /*5bc0*/  MOV R5, 0x3fd774eb ;  /* 0x3fd774eb00057802 */ /* 0x000fd60000000f00 */
[----:B------:R-:W-:-:S04]  /*5bd0*/  @P0 FFMA.FTZ R0, R5, 0.93318945169448852539, -R0 ;  /* 0x3f6ee58105000823 */ /* 0x000fc80000010800 */
[----:B------:R-:W-:-:S07]  /*5be0*/  @!P0 FFMA.FTZ R0, R5, 0.93318945169448852539, R0 ;  /* 0x3f6ee58105008823 */ /* 0x000fce0000010000 */
.L_x_8172:
[----:B------:R-:W-:Y:S05]  /*5bf0*/  BSYNC B0 ;  /* 0x0000000000007941 */ /* 0x000fea0003800000 */
.L_x_8170:
[C---:B------:R-:W-:Y:S01]  /*5c00*/  FSETP.NEU.FTZ.AND P0, PT, |R4|.reuse, |R7|, PT ;  /* 0x400000070400720b */ /* 0x040fe20003f1d200 */
[----:B------:R-:W-:Y:S01]  /*5c10*/  HFMA2.MMA R5, -RZ, RZ, 2.04296875, -15.78125 ;  /* 0x4016cbe4ff057435 */ /* 0x000fe200000001ff */
        /* <DEDUP_REMOVED lines=11> */
        .weak           $__internal_9_$__cuda_sm3x_div_rn_ftz_f32_slowpath
        .type           $__internal_9_$__cuda_sm3x_div_rn_ftz_f32_slowpath,@function
        .size           $__internal_9_$__cuda_sm3x_div_rn_ftz_f32_slowpath,(.L_x_19685 - $__internal_9_$__cuda_sm3x_div_rn_ftz_f32_slowpath)
$__internal_9_$__cuda_sm3x_div_rn_ftz_f32_slowpath:
        /* <DEDUP_REMOVED lines=32> */
.L_x_8175:
[----:B------:R-:W-:Y:S05]  /*5ed0*/  BSYNC B3 ;  /* 0x0000000000037941 */ /* 0x000fea0003800000 */
.L_x_8174:
        /* <DEDUP_REMOVED lines=27> */
.L_x_8181:
[----:B------:R-:W-:-:S07]  /*6090*/  LEA R0, R5, R0, 0x17 ;  /* 0x0000000005007211 */ /* 0x000fce00078eb8ff */
.L_x_8182:
[----:B------:R-:W-:Y:S05]  /*60a0*/  BSYNC B3 ;  /* 0x0000000000037941 */ /* 0x000fea0003800000 */
.L_x_8180:
[----:B------:R-:W-:Y:S05]  /*60b0*/  BRA `(.L_x_8183) ;  /* 0x0000000000207947 */ /* 0x000fea0003800000 */
.L_x_8179:
[----:B------:R-:W-:-:S04]  /*60c0*/  LOP3.LUT R0, R11, 0x80000000, R0, 0x48, !PT ;  /* 0x800000000b007812 */ /* 0x000fc800078e4800 */
[----:B------:R-:W-:Y:S01]  /*60d0*/  LOP3.LUT R0, R0, 0x7f800000, RZ, 0xfc, !PT ;  /* 0x7f80000000007812 */ /* 0x000fe200078efcff */
[----:B------:R-:W-:Y:S06]  /*60e0*/  BRA `(.L_x_8183) ;  /* 0x0000000000147947 */ /* 0x000fec0003800000 */
.L_x_8178:
[----:B------:R-:W-:Y:S01]  /*60f0*/  LOP3.LUT R0, R11, 0x80000000, R0, 0x48, !PT ;  /* 0x800000000b007812 */ /* 0x000fe200078e4800 */
[----:B------:R-:W-:Y:S06]  /*6100*/  BRA `(.L_x_8183) ;  /* 0x00000000000c7947 */ /* 0x000fec0003800000 */
.L_x_8177:
[----:B------:R-:W0:Y:S01]  /*6110*/  MUFU.RSQ R0, -QNAN ;  /* 0xffc0000000007908 */ /* 0x000e220000001400 */
[----:B------:R-:W-:Y:S05]  /*6120*/  BRA `(.L_x_8183) ;  /* 0x0000000000047947 */ /* 0x000fea0003800000 */
.L_x_8176:
[----:B------:R-:W-:-:S07]  /*6130*/  FADD.FTZ R0, R0, R11 ;  /* 0x0000000b00007221 */ /* 0x000fce0000010000 */
.L_x_8183:
[----:B------:R-:W-:Y:S05]  /*6140*/  BSYNC B0 ;  /* 0x0000000000007941 */ /* 0x000fea0003800000 */
.L_x_8173:
[----:B------:R-:W-:Y:S01]  /*6150*/  HFMA2.MMA R9, -RZ, RZ, 0, 0 ;  /* 0x00000000ff097435 */ /* 0x000fe200000001ff */
[----:B------:R-:W-:Y:S02]  /*6160*/  MOV R8, R6 ;  /* 0x0000000600087202 */ /* 0x000fe40000000f00 */
[----:B0-----:R-:W-:-:S03]  /*6170*/  MOV R5, R0 ;  /* 0x0000000000057202 */ /* 0x001fc60000000f00 */
[----:B------:R-:W-:Y:S05]  /*6180*/  RET.REL.NODEC R8 `(_ZN2at6native18elementwise_kernelILi128ELi4EZNS0_22gpu_kernel_impl_nocastINS0_13BUnaryFunctorIN3c108BFloat16ES5_S5_ZZZNS0_17atan2_kernel_cudaERNS_18TensorIteratorBaseEENKUlvE_clEvENKUlvE2_clEvEUlS5_S5_E_EEEEvS7_RKT_EUliE_EEviT1_) ;  /* 0xffffff9c089c7950 */ /* 0x000fea0003c3ffff */
.L_x_8184:
        /* <DEDUP_REMOVED lines=15> */
.L_x_19685:


//--------------------- .text._ZN2at6native27unrolled_elementwise_kernelINS0_13BUnaryFunctorIN3c108BFloat16ES4_S4_ZZZNS0_17atan2_kernel_cudaERNS_18TensorIteratorBaseEENKUlvE_clEvENKUlvE2_clEvEUlS4_S4_E_EESt5arrayIPcLm2EELi4E23TrivialOffsetCalculatorILi1EjESF_NS0_6memory15LoadWithoutCastENSG_16StoreWithoutCastEEEviT_T0_T2_T3_T4_T5_ --------------------------
	.section	.text._ZN2at6native27unrolled_elementwise_kernelINS0_13BUnaryFunctorIN3c108BFloat16ES4_S4_ZZZNS0_17atan2_kernel_cudaERNS_18TensorIteratorBaseEENKUlvE_clEvENKUlvE2_clEvEUlS4_S4_E_EESt5arrayIPcLm2EELi4E23TrivialOffsetCalculatorILi1EjESF_NS0_6memory15LoadWithoutCastENSG_16StoreWithoutCastEEEviT_T0_T2_T3_T4_T5_,"ax",@progbits
	.align	128
        .global         _ZN2at6native27unrolled_elementwise_kernelINS0_13BUnaryFunctorIN3c108BFloat16ES4_S4_ZZZNS0_17atan2_kernel_cudaERNS_18TensorIteratorBaseEENKUlvE_clEvENKUlvE2_clEvEUlS4_S4_E_EESt5arrayIPcLm2EELi4E23TrivialOffsetCalculatorILi1EjESF_NS0_6memory15LoadWithoutCastENSG_16StoreWithoutCastEEEviT_T0_T2_T3_T4_T5_
        .type           _ZN2at6native27unrolled_elementwise_kernelINS0_13BUnaryFunctorIN3c108BFloat16ES4_S4_ZZZNS0_17atan2_kernel_cudaERNS_18TensorIteratorBaseEENKUlvE_clEvENKUlvE2_clEvEUlS4_S4_E_EESt5arrayIPcLm2EELi4E23TrivialOffsetCalculatorILi1EjESF_NS0_6memory15LoadWithoutCastENSG_16StoreWithoutCastEEEviT_T0_T2_T3_T4_T5_,@function
        .size           _ZN2at6native27unrolled_elementwise_kernelINS0_13BUnaryFunctorIN3c108BFloat16ES4_S4_ZZZNS0_17atan2_kernel_cudaERNS_18TensorIteratorBaseEENKUlvE_clEvENKUlvE2_clEvEUlS4_S4_E_EESt5arrayIPcLm2EELi4E23TrivialOffsetCalculatorILi1EjESF_NS0_6memory15LoadWithoutCastENSG_16StoreWithoutCastEEEviT_T0_T2_T3_T4_T5_,(.L_x_19686 - _ZN2at6native27unrolled_elementwise_kernelINS0_13BUnaryFunctorIN3c108BFloat16ES4_S4_ZZZNS0_17atan2_kernel_cudaERNS_18TensorIteratorBaseEENKUlvE_clEvENKUlvE2_clEvEUlS4_S4_E_EESt5arrayIPcLm2EELi4E23TrivialOffsetCalculatorILi1EjESF_NS0_6memory15LoadWithoutCastENSG_16StoreWithoutCastEEEviT_T0_T2_T3_T4_T5_)
        .other          _ZN2at6native27unrolled_elementwise_kernelINS0_13BUnaryFunctorIN3c108BFloat16ES4_S4_ZZZNS0_17atan2_kernel_cudaERNS_18TensorIteratorBaseEENKUlvE_clEvENKUlvE2_clEvEUlS4_S4_E_EESt5arrayIPcLm2EELi4E23TrivialOffsetCalculatorILi1EjESF_NS0_6memory15LoadWithoutCastENSG_16StoreWithoutCastEEEviT_T0_T2_T3_T4_T5_,@"STO_CUDA_ENTRY STV_DEFAULT"
_ZN2at6native27unrolled_elementwise_kernelINS0_13BUnaryFunctorIN3c108BFloat16ES4_S4_ZZZNS0_17atan2_kernel_cudaERNS_18TensorIteratorBaseEENKUlvE_clEvENKUlvE2_clEvEUlS4_S4_E_EESt5arrayIPcLm2EELi4E23TrivialOffsetCalculatorILi1EjESF_NS0_6memory15LoadWithoutCastENSG_16StoreWithoutCastEEEviT_T0_T2_T3_T4_T5_:
.text._ZN2at6native27unrolled_elementwise_kernelINS0_13BUnaryFunctorIN3c108BFloat16ES4_S4_ZZZNS0_17atan2_kernel_cudaERNS_18TensorIteratorBaseEENKUlvE_clEvENKUlvE2_clEvEUlS4_S4_E_EESt5arrayIPcLm2EELi4E23TrivialOffsetCalculatorILi1EjESF_NS0_6memory15LoadWithoutCastENSG_16StoreWithoutCastEEEviT_T0_T2_T3_T4_T5_:
[----:B------:R-:W-:Y:S01]  /*0000*/  LDC R1, c[0x0][0x28] ;  /* 0x00000a00ff017b82 */ /* 0x000fe20000000800 */
[----:B------:R-:W0:Y:S07]  /*0010*/  S2R R3, SR_CTAID.X ;  /* 0x0000000000037919 */ /* 0x000e2e0000002500 */
[----:B------:R-:W0:Y:S01]  /*0020*/  LDC R2, c[0x0][0x210] ;  /* 0x00008400ff027b82 */ /* 0x000e220000000800 */
[----:B------:R-:W-:Y:S01]  /*0030*/  ULDC.64 UR4, c[0x0][0x208] ;  /* 0x0000820000047ab9 */ /* 0x000fe20000000a00 */
[----:B------:R-:W1:Y:S01]  /*0040*/  S2R R0, SR_TID.X ;  /* 0x0000000000007919 */ /* 0x000e620000002100 */
[----:B0-----:R-:W-:-:S05]  /*0050*/  IMAD R2, R3, -0x200, R2 ;  /* 0xfffffe0003027824 */ /* 0x001fca00078e0202 */
[----:B-1----:R-:W-:-:S13]  /*0060*/  ISETP.GE.AND P2, PT, R0, R2, PT ;  /* 0x000000020000720c */ /* 0x002fda0003f46270 */
[----:B------:R-:W-:Y:S01]  /*0070*/  @!P2 LEA R13, R3, R0, 0x9 ;  /* 0x00000000030da211 */ /* 0x000fe200078e48ff */
[----:B------:R-:W0:Y:S01]  /*0080*/  @!P2 LDC.64 R6, c[0x0][0x220] ;  /* 0x00008800ff06ab82 */ /* 0x000e220000000a00 */
[----:B------:R-:W-:-:S04]  /*0090*/  @!P2 IADD3 R0, R0, 0x80, RZ ;  /* 0x000000800000a810 */ /* 0x000fc80007ffe0ff */
[----:B------:R-:W-:-:S13]  /*00a0*/  ISETP.GE.AND P0, PT, R0, R2, PT ;  /* 0x000000020000720c */ /* 0x000fda0003f06270 */
[----:B------:R-:W-:Y:S01]  /*00b0*/  @!P0 IMAD R15, R3, 0x200, R0 ;  /* 0x00000200030f8824 */ /* 0x000fe200078e0200 */
[----:B------:R-:W-:Y:S01]  /*00c0*/  @!P0 IADD3 R0, R0, 0x80, RZ ;  /* 0x0000008000008810 */ /* 0x000fe20007ffe0ff */
[----:B------:R-:W1:Y:S03]  /*00d0*/  @!P0 LDC.64 R4, c[0x0][0x220] ;  /* 0x00008800ff048b82 */ /* 0x000e660000000a00 */
[----:B------:R-:W-:Y:S01]  /*00e0*/  ISETP.GE.AND P3, PT, R0, R2, PT ;  /* 0x000000020000720c */ /* 0x000fe20003f66270 */
[----:B0-----:R-:W-:-:S12]  /*00f0*/  @!P2 IMAD.WIDE.U32 R6, R13, 0x2, R6 ;  /* 0x000000020d06a825 */ /* 0x001fd800078e0006 */
[----:B------:R-:W-:Y:S01]  /*0100*/  @!P3 IMAD R19, R3, 0x200, R0 ;  /* 0x000002000313b824 */ /* 0x000fe200078e0200 */
[----:B------:R-:W-:Y:S01]  /*0110*/  @!P3 IADD3 R0, R0, 0x80, RZ ;  /* 0x000000800000b810 */ /* 0x000fe20007ffe0ff */
[----:B------:R-:W0:Y:S03]  /*0120*/  @!P3 LDC.64 R8, c[0x0][0x220] ;  /* 0x00008800ff08bb82 */ /* 0x000e260000000a00 */
[----:B------:R-:W-:Y:S01]  /*0130*/  ISETP.GE.AND P1, PT, R0, R2, PT ;  /* 0x000000020000720c */ /* 0x000fe20003f26270 */
[----:B-1----:R-:W-:Y:S01]  /*0140*/  @!P0 IMAD.WIDE.U32 R12, R15, 0x2, R4 ;  /* 0x000000020f0c8825 */ /* 0x002fe200078e0004 */
[----:B------:R-:W-:-:S11]  /*0150*/  PRMT R4, RZ, 0x7610, R4 ;  /* 0x00007610ff047816 */ /* 0x000fd60000000004 */
[----:B------:R-:W1:Y:S01]  /*0160*/  @!P1 LDC.64 R10, c[0x0][0x220] ;  /* 0x00008800ff0a9b82 */ /* 0x000e620000000a00 */
[----:B------:R-:W-:Y:S02]  /*0170*/  @!P1 IMAD R17, R3, 0x200, R0 ;  /* 0x0000020003119824 */ /* 0x000fe400078e0200 */
[----:B0-----:R-:W-:-:S04]  /*0180*/  @!P3 IMAD.WIDE.U32 R14, R19, 0x2, R8 ;  /* 0x00000002130eb825 */ /* 0x001fc800078e0008 */
[----:B-1----:R-:W-:Y:S01]  /*0190*/  @!P1 IMAD.WIDE.U32 R8, R17, 0x2, R10 ;  /* 0x0000000211089825 */ /* 0x002fe200078e000a */
[----:B------:R-:W-:Y:S02]  /*01a0*/  PRMT R17, RZ, 0x7610, R17 ;  /* 0x00007610ff117816 */ /* 0x000fe40000000011 */
[----:B------:R-:W-:Y:S02]  /*01b0*/  PRMT R10, RZ, 0x7610, R10 ;  /* 0x00007610ff0a7816 */ /* 0x000fe4000000000a */
[----:B------:R-:W-:Y:S01]  /*01c0*/  PRMT R11, RZ, 0x7610, R11 ;  /* 0x00007610ff0b7816 */ /* 0x000fe2000000000b */
[----:B------:R0:W5:Y:S04]  /*01d0*/  @!P1 LDG.E.U16 R4, desc[UR4][R8.64] ;  /* 0x0000000408049981 */ /* 0x000168000c1e1500 */
[----:B------:R0:W5:Y:S04]  /*01e0*/  @!P2 LDG.E.U16 R17, desc[UR4][R6.64] ;  /* 0x000000040611a981 */ /* 0x000168000c1e1500 */
[----:B------:R0:W5:Y:S04]  /*01f0*/  @!P0 LDG.E.U16 R10, desc[UR4][R12.64] ;  /* 0x000000040c0a8981 */ /* 0x000168000c1e1500 */
[----:B------:R0:W5:Y:S01]  /*0200*/  @!P3 LDG.E.U16 R11, desc[UR4][R14.64] ;  /* 0x000000040e0bb981 */ /* 0x000162000c1e1500 */
[----:B------:R-:W1:Y:S01]  /*0210*/  LDC.U16 R5, c[0x0][0x216] ;  /* 0x00008580ff057b82 */ /* 0x000e620000000400 */
[----:B------:R-:W-:Y:S04]  /*0220*/  BSSY B1, `(.L_x_8185) ;  /* 0x0000039000017945 */ /* 0x000fe80003800000 */
[----:B------:R-:W-:Y:S05]  /*0230*/  @P2 BRA `(.L_x_8186) ;  /* 0x0000000000dc2947 */ /* 0x000fea0003800000 */
[----:B01----:R-:W-:Y:S01]  /*0240*/  SHF.L.U32 R6, R5, 0x10, RZ ;  /* 0x0000001005067819 */ /* 0x003fe200000006ff */
[----:B-----5:R-:W-:Y:S01]  /*0250*/  IMAD.U32 R17, R17, 0x10000, RZ ;  /* 0x0001000011117824 */ /* 0x020fe200078e00ff */
        /* <DEDUP_REMOVED lines=16> */
[----:B------:R-:W-:Y:S05]  /*0360*/  CALL.REL.NOINC `($__internal_10_$__cuda_sm3x_div_rn_ftz_f32_slowpath) ;  /* 0x0000000c00ec7944 */ /* 0x000fea0003c00000 */
[----:B------:R-:W-:-:S07]  /*0370*/  IMAD.MOV.U32 R8, RZ, RZ, R15 ;  /* 0x000000ffff087224 */ /* 0x000fce00078e000f */
.L_x_8188:
[----:B------:R-:W-:Y:S05]  /*0380*/  BSYNC B2 ;  /* 0x0000000000027941 */ /* 0x000fea0003800000 */
.L_x_8187:
        /* <DEDUP_REMOVED lines=18> */
.L_x_8190:
[----:B------:R-:W-:Y:S02]  /*04b0*/  ISETP.GE.AND P0, PT, R6, RZ, PT ;  /* 0x000000ff0600720c */ /* 0x000fe40003f06270 */
[----:B------:R-:W-:-:S11]  /*04c0*/  MOV R9, 0x3fd774eb ;  /* 0x3fd774eb00097802 */ /* 0x000fd60000000f00 */
[----:B------:R-:W-:-:S04]  /*04d0*/  @P0 FFMA.FTZ R8, R9, 0.93318945169448852539, -R8 ;  /* 0x3f6ee58109080823 */ /* 0x000fc80000010808 */
[----:B------:R-:W-:-:S07]  /*04e0*/  @!P0 FFMA.FTZ R8, R9, 0.93318945169448852539, R8 ;  /* 0x3f6ee58109088823 */ /* 0x000fce0000010008 */
.L_x_8191:
[----:B------:R-:W-:Y:S05]  /*04f0*/  BSYNC B0 ;  /* 0x0000000000007941 */ /* 0x000fea0003800000 */
.L_x_8189:
        /* <DEDUP_REMOVED lines=11> */
.L_x_8186:
[----:B------:R-:W-:Y:S05]  /*05b0*/  BSYNC B1 ;  /* 0x0000000000017941 */ /* 0x000fea0003800000 */
.L_x_8185:
[----:B0-----:R-:W0:Y:S01]  /*05c0*/  S2R R7, SR_TID.X ;  /* 0x0000000000077919 */ /* 0x001e220000002100 */
[----:B------:R-:W-:Y:S01]  /*05d0*/  BSSY B1, `(.L_x_8192) ;  /* 0x000003a000017945 */ /* 0x000fe20003800000 */
[----:B0-----:R-:W-:-:S04]  /*05e0*/  IADD3 R9, R7, 0x80, RZ ;  /* 0x0000008007097810 */ /* 0x001fc80007ffe0ff */
[----:B------:R-:W-:-:S13]  /*05f0*/  ISETP.GE.AND P0, PT, R9, R2, PT ;  /* 0x000000020900720c */ /* 0x000fda0003f06270 */
[----:B------:R-:W-:Y:S05]  /*0600*/  @P0 BRA `(.L_x_8193) ;  /* 0x0000000000d80947 */ /* 0x000fea0003800000 */
[----:B-----5:R-:W-:Y:S01]  /*0610*/  SHF.L.U32 R10, R10, 0x10, RZ ;  /* 0x000000100a0a7819 */ /* 0x020fe200000006ff */
[----:B-1----:R-:W-:Y:S01]  /*0620*/  IMAD.U32 R17, R5, 0x10000, RZ ;  /* 0x0001000005117824 */ /* 0x002fe200078e00ff */
        /* <DEDUP_REMOVED lines=15> */
[----:B------:R-:W-:Y:S05]  /*0720*/  CALL.REL.NOINC `($__internal_10_$__cuda_sm3x_div_rn_ftz_f32_slowpath) ;  /* 0x0000000800fc7944 */ /* 0x000fea0003c00000 */
[----:B------:R-:W-:-:S07]  /*0730*/  IMAD.MOV.U32 R8, RZ, RZ, R15 ;  /* 0x000000ffff087224 */ /* 0x000fce00078e000f */
.L_x_8195:
[----:B------:R-:W-:Y:S05]  /*0740*/  BSYNC B2 ;  /* 0x0000000000027941 */ /* 0x000fea0003800000 */
.L_x_8194:
        /* <DEDUP_REMOVED lines=18> */
.L_x_8197:
[----:B------:R-:W-:Y:S01]  /*0870*/  ISETP.GE.AND P0, PT, R17, RZ, PT ;  /* 0x000000ff1100720c */ /* 0x000fe20003f06270 */
[----:B------:R-:W-:-:S12]  /*0880*/  HFMA2.MMA R9, -RZ, RZ, 1.9599609375, 20144 ;  /* 0x3fd774ebff097435 */ /* 0x000fd800000001ff */
[----:B------:R-:W-:-:S04]  /*0890*/  @P0 FFMA.FTZ R8, R9, 0.93318945169448852539, -R8 ;  /* 0x3f6ee58109080823 */ /* 0x000fc80000010808 */
[----:B------:R-:W-:-:S07]  /*08a0*/  @!P0 FFMA.FTZ R8, R9, 0.93318945169448852539, R8 ;  /* 0x3f6ee58109088823 */ /* 0x000fce0000010008 */
.L_x_8198:
[----:B------:R-:W-:Y:S05]  /*08b0*/  BSYNC B0 ;  /* 0x0000000000007941 */ /* 0x000fea0003800000 */
.L_x_8196:
[----:B------:R-:W-:Y:S01]  /*08c0*/  FSETP.NEU.FTZ.AND P0, PT, |R17|, |R10|, PT ;  /* 0x4000000a1100720b */ /* 0x000fe20003f1d200 */
        /* <DEDUP_REMOVED lines=9> */
[----:B------:R-:W-:-:S07]  /*0960*/  F2FP.BF16.F32.PACK_AB R10, RZ, R10 ;  /* 0x0000000aff0a723e */ /* 0x000fce00000010ff */
.L_x_8193:
[----:B------:R-:W-:Y:S05]  /*0970*/  BSYNC B1 ;  /* 0x0000000000017941 */ /* 0x000fea0003800000 */
.L_x_8192:
[----:B------:R-:W-:Y:S01]  /*0980*/  IADD3 R9, R7, 0x100, RZ ;  /* 0x0000010007097810 */ /* 0x000fe20007ffe0ff */
[----:B------:R-:W-:Y:S03]  /*0990*/  BSSY B1, `(.L_x_8199) ;  /* 0x000003a000017945 */ /* 0x000fe60003800000 */
        /* <DEDUP_REMOVED lines=20> */
[----:B------:R-:W-:Y:S05]  /*0ae0*/  CALL.REL.NOINC `($__internal_10_$__cuda_sm3x_div_rn_ftz_f32_slowpath) ;  /* 0x00000008000c7944 */ /* 0x000fea0003c00000 */
[----:B------:R-:W-:-:S07]  /*0af0*/  MOV R8, R15 ;  /* 0x0000000f00087202 */ /* 0x000fce0000000f00 */
.L_x_8202:
[----:B------:R-:W-:Y:S05]  /*0b00*/  BSYNC B2 ;  /* 0x0000000000027941 */ /* 0x000fea0003800000 */
.L_x_8201:
        /* <DEDUP_REMOVED lines=18> */
.L_x_8204:
[----:B------:R-:W-:Y:S01]  /*0c30*/  ISETP.GE.AND P0, PT, R17, RZ, PT ;  /* 0x000000ff1100720c */ /* 0x000fe20003f06270 */
[----:B------:R-:W-:-:S12]  /*0c40*/  IMAD.MOV.U32 R9, RZ, RZ, 0x3fd774eb ;  /* 0x3fd774ebff097424 */ /* 0x000fd800078e00ff */
[----:B------:R-:W-:-:S04]  /*0c50*/  @P0 FFMA.FTZ R8, R9, 0.93318945169448852539, -R8 ;  /* 0x3f6ee58109080823 */ /* 0x000fc80000010808 */
[----:B------:R-:W-:-:S07]  /*0c60*/  @!P0 FFMA.FTZ R8, R9, 0.93318945169448852539, R8 ;  /* 0x3f6ee58109088823 */ /* 0x000fce0000010008 */
.L_x_8205:
[----:B------:R-:W-:Y:S05]  /*0c70*/  BSYNC B0 ;  /* 0x0000000000007941 */ /* 0x000fea0003800000 */
.L_x_8203:
[----:B------:R-:W-:Y:S02]  /*0c80*/  FSETP.NEU.FTZ.AND P0, PT, |R17|, |R18|, PT ;  /* 0x400000121100720b */ /* 0x000fe40003f1d200 */
[----:B------:R-:W-:Y:S02]  /*0c90*/  FSETP.NEU.FTZ.AND P1, PT, R11, RZ, PT ;  /* 0x000000ff0b00720b */ /* 0x000fe40003f3d000 */
[C---:B------:R-:W-:Y:S01]  /*0ca0*/  ISETP.GE.AND P2, PT, R17.reuse, RZ, PT ;  /* 0x000000ff1100720c */ /* 0x040fe20003f46270 */
        /* <DEDUP_REMOVED lines=8> */
.L_x_8200:
[----:B------:R-:W-:Y:S05]  /*0d30*/  BSYNC B1 ;  /* 0x0000000000017941 */ /* 0x000fea0003800000 */
.L_x_8199:
[----:B------:R-:W-:Y:S01]  /*0d40*/  VIADD R9, R7, 0x180 ;  /* 0x0000018007097836 */ /* 0x000fe20000000000 */
[----:B------:R-:W-:Y:S04]  /*0d50*/  BSSY B1, `(.L_x_8206) ;  /* 0x000003a000017945 */ /* 0x000fe80003800000 */
[----:B------:R-:W-:-:S13]  /*0d60*/  ISETP.GE.AND P0, PT, R9, R2, PT ;  /* 0x000000020900720c */ /* 0x000fda0003f06270 */
[----:B------:R-:W-:Y:S05]  /*0d70*/  @P0 BRA `(.L_x_8207) ;  /* 0x0000000000dc0947 */ /* 0x000fea0003800000 */
[----:B-1----:R-:W-:Y:S01]  /*0d80*/  SHF.L.U32 R5, R5, 0x10, RZ ;  /* 0x0000001005057819 */ /* 0x002fe200000006ff */
        /* <DEDUP_REMOVED lines=19> */
.L_x_8209:
[----:B------:R-:W-:Y:S05]  /*0ec0*/  BSYNC B2 ;  /* 0x0000000000027941 */ /* 0x000fea0003800000 */
.L_x_8208:
        /* <DEDUP_REMOVED lines=18> */
.L_x_8211:
[----:B------:R-:W-:Y:S02]  /*0ff0*/  ISETP.GE.AND P0, PT, R5, RZ, PT ;  /* 0x000000ff0500720c */ /* 0x000fe40003f06270 */
[----:B------:R-:W-:-:S11]  /*1000*/  MOV R9, 0x3fd774eb ;  /* 0x3fd774eb00097802 */ /* 0x000fd60000000f00 */
[----:B------:R-:W-:-:S04]  /*1010*/  @P0 FFMA.FTZ R8, R9, 0.93318945169448852539, -R8 ;  /* 0x3f6ee58109080823 */ /* 0x000fc80000010808 */
[----:B------:R-:W-:-:S07]  /*1020*/  @!P0 FFMA.FTZ R8, R9, 0.93318945169448852539, R8 ;  /* 0x3f6ee58109088823 */ /* 0x000fce0000010008 */
.L_x_8212:
[----:B------:R-:W-:Y:S05]  /*1030*/  BSYNC B0 ;  /* 0x0000000000007941 */ /* 0x000fea0003800000 */
.L_x_8210:
        /* <DEDUP_REMOVED lines=11> */
.L_x_8207:
[----:B------:R-:W-:Y:S05]  /*10f0*/  BSYNC B1 ;  /* 0x0000000000017941 */ /* 0x000fea0003800000 */
.L_x_8206:
[----:B------:R-:W-:Y:S01]  /*1100*/  ISETP.GE.AND P0, PT, R7, R2, PT ;  /* 0x000000020700720c */ /* 0x000fe20003f06270 */
[----:B------:R-:W-:Y:S04]  /*1110*/  BSSY B0, `(.L_x_8213) ;  /* 0x0000018000007945 */ /* 0x000fe80003800000 */
[----:B------:R-:W-:Y:S08]  /*1120*/  BSSY B1, `(.L_x_8214) ;  /* 0x0000010000017945 */ /* 0x000ff00003800000 */
[----:B------:R-:W-:Y:S05]  /*1130*/  @P0 BRA `(.L_x_8215) ;  /* 0x0000000000380947 */ /* 0x000fea0003800000 */
[----:B------:R-:W0:Y:S01]  /*1140*/  S2R R0, SR_TID.X ;  /* 0x0000000000007919 */ /* 0x000e220000002100 */
[----:B-1---5:R-:W1:Y:S01]  /*1150*/  LDC.64 R4, c[0x0][0x218] ;  /* 0x00008600ff047b82 */ /* 0x022e620000000a00 */
[----:B0-----:R-:W-:-:S05]  /*1160*/  LEA R7, R3, R0, 0x9 ;  /* 0x0000000003077211 */ /* 0x001fca00078e48ff */
[----:B-1----:R-:W-:-:S04]  /*1170*/  IMAD.WIDE.U32 R4, R7, 0x2, R4 ;  /* 0x0000000207047825 */ /* 0x002fc800078e0004 */
[----:B------:R-:W-:Y:S01]  /*1180*/  VIADD R7, R0, 0x80 ;  /* 0x0000008000077836 */ /* 0x000fe20000000000 */
[----:B------:R0:W-:Y:S04]  /*1190*/  STG.E.U16 desc[UR4][R4.64], R6 ;  /* 0x0000000604007986 */ /* 0x0001e8000c101504 */
[----:B------:R-:W-:-:S13]  /*11a0*/  ISETP.GE.AND P0, PT, R7, R2, PT ;  /* 0x000000020700720c */ /* 0x000fda0003f06270 */
[----:B------:R-:W-:Y:S05]  /*11b0*/  @P0 BREAK B1 ;  /* 0x0000000000010942 */ /* 0x000fea0003800000 */
[----:B0-----:R-:W-:Y:S05]  /*11c0*/  @P0 BRA `(.L_x_8216) ;  /* 0x0000000000300947 */ /* 0x001fea0003800000 */
[----:B------:R-:W0:Y:S01]  /*11d0*/  LDC.64 R4, c[0x0][0x218] ;  /* 0x00008600ff047b82 */ /* 0x000e220000000a00 */
[----:B------:R-:W-:Y:S01]  /*11e0*/  LEA R9, R3, R7, 0x9 ;  /* 0x0000000703097211 */ /* 0x000fe200078e48ff */
[----:B------:R-:W-:-:S04]  /*11f0*/  VIADD R7, R7, 0x80 ;  /* 0x0000008007077836 */ /* 0x000fc80000000000 */
[----:B0-----:R-:W-:-:S05]  /*1200*/  IMAD.WIDE.U32 R4, R9, 0x2, R4 ;  /* 0x0000000209047825 */ /* 0x001fca00078e0004 */
[----:B------:R0:W-:Y:S02]  /*1210*/  STG.E.U16 desc[UR4][R4.64], R10 ;  /* 0x0000000a04007986 */ /* 0x0001e4000c101504 */
.L_x_8215:
[----:B------:R-:W-:Y:S05]  /*1220*/  BSYNC B1 ;  /* 0x0000000000017941 */ /* 0x000fea0003800000 */
.L_x_8214:
[----:B------:R-:W-:-:S13]  /*1230*/  ISETP.GE.AND P0, PT, R7, R2, PT ;  /* 0x000000020700720c */ /* 0x000fda0003f06270 */
[----:B01---5:R-:W0:Y:S01]  /*1240*/  @!P0 LDC.64 R4, c[0x0][0x218] ;  /* 0x00008600ff048b82 */ /* 0x023e220000000a00 */
[----:B------:R-:W-:Y:S01]  /*1250*/  @!P0 LEA R9, R3, R7, 0x9 ;  /* 0x0000000703098211 */ /* 0x000fe200078e48ff */
[----:B------:R-:W-:-:S04]  /*1260*/  @!P0 VIADD R7, R7, 0x80 ;  /* 0x0000008007078836 */ /* 0x000fc80000000000 */
[----:B0-----:R-:W-:-:S05]  /*1270*/  @!P0 IMAD.WIDE.U32 R4, R9, 0x2, R4 ;  /* 0x0000000209048825 */ /* 0x001fca00078e0004 */
[----:B------:R0:W-:Y:S02]  /*1280*/  @!P0 STG.E.U16 desc[UR4][R4.64], R11 ;  /* 0x0000000b04008986 */ /* 0x0001e4000c101504 */
.L_x_8216:
[----:B------:R-:W-:Y:S05]  /*1290*/  BSYNC B0 ;  /* 0x0000000000007941 */ /* 0x000fea0003800000 */
.L_x_8213:
[----:B------:R-:W-:Y:S05]  /*12a0*/  WARPSYNC.ALL ;  /* 0x0000000000007948 */ /* 0x000fea0003800000 */
[----:B------:R-:W-:-:S13]  /*12b0*/  ISETP.GE.AND P0, PT, R7, R2, PT ;  /* 0x000000020700720c */ /* 0x000fda0003f06270 */
[----:B------:R-:W-:Y:S05]  /*12c0*/  @P0 EXIT ;  /* 0x000000000000094d */ /* 0x000fea0003800000 */
[----:B0-----:R-:W0:Y:S01]  /*12d0*/  LDC.64 R4, c[0x0][0x218] ;  /* 0x00008600ff047b82 */ /* 0x001e220000000a00 */
[----:B------:R-:W-:-:S05]  /*12e0*/  LEA R3, R3, R7, 0x9 ;  /* 0x0000000703037211 */ /* 0x000fca00078e48ff */
[----:B0-----:R-:W-:-:S05]  /*12f0*/  IMAD.WIDE.U32 R2, R3, 0x2, R4 ;  /* 0x0000000203027825 */ /* 0x001fca00078e0004 */
[----:B------:R-:W-:Y:S01]  /*1300*/  STG.E.U16 desc[UR4][R2.64], R8 ;  /* 0x0000000802007986 */ /* 0x000fe2000c101504 */
[----:B------:R-:W-:Y:S05]  /*1310*/  EXIT ;  /* 0x000000000000794d */ /* 0x000fea0003800000 */
        .weak           $__internal_10_$__cuda_sm3x_div_rn_ftz_f32_slowpath
        .type           $__internal_10_$__cuda_sm3x_div_rn_ftz_f32_slowpath,@function
        .size           $__internal_10_$__cuda_sm3x_div_rn_ftz_f32_slowpath,(.L_x_19686 - $__internal_10_$__cuda_sm3x_div_rn_ftz_f32_slowpath)
$__internal_10_$__cuda_sm3x_div_rn_ftz_f32_slowpath:
[----:B------:R-:W-:Y:S01]  /*1320*/  SHF.R.U32.HI R9, RZ, 0x17, R19 ;  /* 0x00000017ff097819 */ /* 0x000fe20000011613 */
[----:B------:R-:W-:Y:S01]  /*1330*/  BSSY B0, `(.L_x_8217) ;  /* 0x0000046000007945 */ /* 0x000fe20003800000 */
[----:B------:R-:W-:-:S03]  /*1340*/  SHF.R.U32.HI R12, RZ, 0x17, R0 ;  /* 0x00000017ff0c7819 */ /* 0x000fc60000011600 */
[----:B------:R-:W-:Y:S01]  /*1350*/  BSSY B3, `(.L_x_8218) ;  /* 0x000001d000037945 */ /* 0x000fe20003800000 */
[----:B------:R-:W-:Y:S02]  /*1360*/  LOP3.LUT R9, R9, 0xff, RZ, 0xc0, !PT ;  /* 0x000000ff09097812 */ /* 0x000fe400078ec0ff */
[----:B------:R-:W-:-:S03]  /*1370*/  LOP3.LUT R12, R12, 0xff, RZ, 0xc0, !PT ;  /* 0x000000ff0c0c7812 */ /* 0x000fc600078ec0ff */
[----:B------:R-:W-:Y:S01]  /*1380*/  VIADD R14, R9, 0xffffffff ;  /* 0xffffffff090e7836 */ /* 0x000fe20000000000 */
[----:B------:R-:W-:-:S04]  /*1390*/  IADD3 R13, R12, -0x1, RZ ;  /* 0xffffffff0c0d7810 */ /* 0x000fc80007ffe0ff */
        /* <DEDUP_REMOVED lines=24> */
.L_x_8219:
[----:B------:R-:W-:Y:S05]  /*1520*/  BSYNC B3 ;  /* 0x0000000000037941 */ /* 0x000fea0003800000 */
.L_x_8218:
[----:B------:R-:W-:Y:S01]  /*1530*/  VIADD R9, R9, 0xffffff81 ;  /* 0xffffff8109097836 */ /* 0x000fe20000000000 */
[----:B------:R-:W-:Y:S01]  /*1540*/  IADD3 R12, R12, -0x7f, RZ ;  /* 0xffffff810c0c7810 */ /* 0x000fe20007ffe0ff */
[----:B------:R-:W-:Y:S02]  /*1550*/  BSSY B3, `(.L_x_8224) ;  /* 0x000001a000037945 */ /* 0x000fe40003800000 */
        /* <DEDUP_REMOVED lines=14> */
[----:B------:R-:W-:-:S05]  /*1640*/  IADD3 R0, R0, R9, RZ ;  /* 0x0000000900007210 */ /* 0x000fca0007ffe0ff */
        /* <DEDUP_REMOVED lines=9> */
.L_x_8225:
[----:B------:R-:W-:-:S07]  /*16e0*/  LEA R15, R9, R15, 0x17 ;  /* 0x0000000f090f7211 */ /* 0x000fce00078eb8ff */
.L_x_8226:
[----:B------:R-:W-:Y:S05]  /*16f0*/  BSYNC B3 ;  /* 0x0000000000037941 */ /* 0x000fea0003800000 */
.L_x_8224:
[----:B------:R-:W-:Y:S05]  /*1700*/  BRA `(.L_x_8227) ;  /* 0x0000000000207947 */ /* 0x000fea0003800000 */
.L_x_8223:
[----:B------:R-:W-:-:S04]  /*1710*/  LOP3.LUT R0, R19, 0x80000000, R0, 0x48, !PT ;  /* 0x8000000013007812 */ /* 0x000fc800078e4800 */
[----:B------:R-:W-:Y:S01]  /*1720*/  LOP3.LUT R15, R0, 0x7f800000, RZ, 0xfc, !PT ;  /* 0x7f800000000f7812 */ /* 0x000fe200078efcff */
[----:B------:R-:W-:Y:S06]  /*1730*/  BRA `(.L_x_8227) ;  /* 0x0000000000147947 */ /* 0x000fec0003800000 */
.L_x_8222:
[----:B------:R-:W-:Y:S01]  /*1740*/  LOP3.LUT R15, R19, 0x80000000, R0, 0x48, !PT ;  /* 0x80000000130f7812 */ /* 0x000fe200078e4800 */
[----:B------:R-:W-:Y:S06]  /*1750*/  BRA `(.L_x_8227) ;  /* 0x00000000000c7947 */ /* 0x000fec0003800000 */
.L_x_8221:
[----:B------:R-:W0:Y:S01]  /*1760*/  MUFU.RSQ R15, -QNAN ;  /* 0xffc00000000f7908 */ /* 0x000e220000001400 */
[----:B------:R-:W-:Y:S05]  /*1770*/  BRA `(.L_x_8227) ;  /* 0x0000000000047947 */ /* 0x000fea0003800000 */
.L_x_8220:
[----:B------:R-:W-:-:S07]  /*1780*/  FADD.FTZ R15, R0, R19 ;  /* 0x00000013000f7221 */ /* 0x000fce0000010000 */
.L_x_8227:
[----:B------:R-:W-:Y:S05]  /*1790*/  BSYNC B0 ;  /* 0x0000000000007941 */ /* 0x000fea0003800000 */
.L_x_8217:
[----:B------:R-:W-:-:S04]  /*17a0*/  IMAD.MOV.U32 R9, RZ, RZ, 0x0 ;  /* 0x00000000ff097424 */ /* 0x000fc800078e00ff */
[----:B0-----:R-:W-:Y:S05]  /*17b0*/  RET.REL.NODEC R8 `(_ZN2at6native27unrolled_elementwise_kernelINS0_13BUnaryFunctorIN3c108BFloat16ES4_S4_ZZZNS0_17atan2_kernel_cudaERNS_18TensorIteratorBaseEENKUlvE_clEvENKUlvE2_clEvEUlS4_S4_E_EESt5arrayIPcLm2EELi4E23TrivialOffsetCalculatorILi1EjESF_NS0_6memory15LoadWithoutCastENSG_16StoreWithoutCastEEEviT_T0_T2_T3_T4_T5_) ;  /* 0xffffffe808107950 */ /* 0x001fea0003c3ffff */
.L_x_8228:
        /* <DEDUP_REMOVED lines=12> */
.L_x_19686:


//--------------------- .text._ZN2at6native29vectorized_elementwise_kernelILi2ENS0_13BUnaryFunctorIN3c108BFloat16ES4_S4_ZZZNS0_17atan2_kernel_cudaERNS_18TensorIteratorBaseEENKUlvE_clEvENKUlvE2_clEvEUlS4_S4_E_EESt5arrayIPcLm2EEEEviT0_T1_ --------------------------
	.section	.text._ZN2at6native29vectorized_elementwise_kernelILi2ENS0_13BUnaryFunctorIN3c108BFloat16ES4_S4_ZZZNS0_17atan2_kernel_cudaERNS_18TensorIteratorBaseEENKUlvE_clEvENKUlvE2_clEvEUlS4_S4_E_EESt5arrayIPcLm2EEEEviT0_T1_,"ax",@progbits
	.align	128
        .global         _ZN2at6native29vectorized_elementwise_kernelILi2ENS0_13BUnaryFunctorIN3c108BFloat16ES4_S4_ZZZNS0_17atan2_kernel_cudaERNS_18TensorIteratorBaseEENKUlvE_clEvENKUlvE2_clEvEUlS4_S4_E_EESt5arrayIPcLm2EEEEviT0_T1_
        .type           _ZN2at6native29vectorized_elementwise_kernelILi2ENS0_13BUnaryFunctorIN3c108BFloat16ES4_S4_ZZZNS0_17atan2_kernel_cudaERNS_18TensorIteratorBaseEENKUlvE_clEvENKUlvE2_clEvEUlS4_S4_E_EESt5arrayIPcLm2EEEEviT0_T1_,@function
        .size           _ZN2at6native29vectorized_elementwise_kernelILi2ENS0_13BUnaryFunctorIN3c108BFloat16ES4_S4_ZZZNS0_17atan2_kernel_cudaERNS_18TensorIteratorBaseEENKUlvE_clEvENKUlvE2_clEvEUlS4_S4_E_EESt5arrayIPcLm2EEEEviT0_T1_,(.L_x_19687 - _ZN2at6native29vectorized_elementwise_kernelILi2ENS0_13BUnaryFunctorIN3c108BFloat16ES4_S4_ZZZNS0_17atan2_kernel_cudaERNS_18TensorIteratorBaseEENKUlvE_clEvENKUlvE2_clEvEUlS4_S4_E_EESt5arrayIPcLm2EEEEviT0_T1_)
        .other          _ZN2at6native29vectorized_elementwise_kernelILi2ENS0_13BUnaryFunctorIN3c108BFloat16ES4_S4_ZZZNS0_17atan2_kernel_cudaERNS_18TensorIteratorBaseEENKUlvE_clEvENKUlvE2_clEvEUlS4_S4_E_EESt5arrayIPcLm2EEEEviT0_T1_,@"STO_CUDA_ENTRY STV_DEFAULT"
_ZN2at6native29vectorized_elementwise_kernelILi2ENS0_13BUnaryFunctorIN3c108BFloat16ES4_S4_ZZZNS0_17atan2_kernel_cudaERNS_18TensorIteratorBaseEENKUlvE_clEvENKUlvE2_clEvEUlS4_S4_E_EESt5arrayIPcLm2EEEEviT0_T1_:
.text._ZN2at6native29vectorized_elementwise_kernelILi2ENS0_13BUnaryFunctorIN3c108BFloat16ES4_S4_ZZZNS0_17atan2_kernel_cudaERNS_18TensorIteratorBaseEENKUlvE_clEvENKUlvE2_clEvEUlS4_S4_E_EESt5arrayIPcLm2EEEEviT0_T1_:
[----:B------:R-:W-:Y:S01]  /*0000*/  LDC R1, c[0x0][0x28] ;  /* 0x00000a00ff017b82 */ /* 0x000fe20000000800 */
[----:B------:R-:W0:Y:S01]  /*0010*/  S2R R4, SR_CTAID.X ;  /* 0x0000000000047919 */ /* 0x000e220000002500 */
[----:B------:R-:W-:-:S06]  /*0020*/  ULDC UR4, c[0x0][0x210] ;  /* 0x0000840000047ab9 */ /* 0x000fcc0000000800 */
[----:B------:R-:W1:Y:S01]  /*0030*/  LDC.U16 R3, c[0x0][0x216] ;  /* 0x00008580ff037b82 */ /* 0x000e620000000400 */
[----:B0-----:R-:W-:-:S04]  /*0040*/  SHF.L.U32 R4, R4, 0xa, RZ ;  /* 0x0000000a04047819 */ /* 0x001fc800000006ff */
[----:B------:R-:W-:Y:S01]  /*0050*/  IADD3 R14, -R4, UR4, RZ ;  /* 0x00000004040e7c10 */ /* 0x000fe2000fffe1ff */
[----:B------:R-:W-:-:S03]  /*0060*/  ULDC.64 UR4, c[0x0][0x208] ;  /* 0x0000820000047ab9 */ /* 0x000fc60000000a00 */
[----:B------:R-:W-:-:S13]  /*0070*/  ISETP.GE.U32.AND P0, PT, R14, 0x400, PT ;  /* 0x000004000e00780c */ /* 0x000fda0003f06070 */
[----:B------:R-:W-:Y:S05]  /*0080*/  @!P0 BRA `(.L_x_8229) ;  /* 0x0000001c00188947 */ /* 0x000fea0003800000 */
[----:B------:R-:W0:Y:S01]  /*0090*/  S2R R5, SR_TID.X ;  /* 0x0000000000057919 */ /* 0x000e220000002100 */
[----:B------:R-:W2:Y:S02]  /*00a0*/  LDC.64 R6, c[0x0][0x220] ;  /* 0x00008800ff067b82 */ /* 0x000ea40000000a00 */
[----:B--2---:R-:W-:-:S04]  /*00b0*/  IMAD.WIDE R6, R4, 0x2, R6 ;  /* 0x0000000204067825 */ /* 0x004fc800078e0206 */
[----:B0-----:R-:W-:-:S05]  /*00c0*/  IMAD.WIDE.U32 R12, R5, 0x4, R6 ;  /* 0x00000004050c7825 */ /* 0x001fca00078e0006 */
[----:B------:R-:W2:Y:S04]  /*00d0*/  LDG.E R8, desc[UR4][R12.64] ;  /* 0x000000040c087981 */ /* 0x000ea8000c1e1900 */
[----:B------:R0:W5:Y:S04]  /*00e0*/  LDG.E R10, desc[UR4][R12.64+0x200] ;  /* 0x000200040c0a7981 */ /* 0x000168000c1e1900 */
[----:B------:R0:W5:Y:S04]  /*00f0*/  LDG.E R11, desc[UR4][R12.64+0x400] ;  /* 0x000400040c0b7981 */ /* 0x000168000c1e1900 */
[----:B------:R0:W5:Y:S01]  /*0100*/  LDG.E R6, desc[UR4][R12.64+0x600] ;  /* 0x000600040c067981 */ /* 0x000162000c1e1900 */
[----:B-1----:R-:W-:Y:S01]  /*0110*/  SHF.L.U32 R7, R3, 0x10, RZ ;  /* 0x0000001003077819 */ /* 0x002fe200000006ff */
[----:B------:R-:W-:Y:S04]  /*0120*/  BSSY B2, `(.L_x_8230) ;  /* 0x0000012000027945 */ /* 0x000fe80003800000 */
[----:B------:R-:W-:Y:S01]  /*0130*/  FADD.FTZ R0, |R7|, -RZ ;  /* 0x800000ff07007221 */ /* 0x000fe20000010200 */
[----:B--2---:R-:W-:-:S04]  /*0140*/  IMAD.U32 R14, R8, 0x10000, RZ ;  /* 0x00010000080e7824 */ /* 0x004fc800078e00ff */
[C---:B------:R-:W-:Y:S01]  /*0150*/  FADD.FTZ R9, |R14|.reuse, -RZ ;  /* 0x800000ff0e097221 */ /* 0x040fe20000010200 */
[----:B------:R-:W-:-:S04]  /*0160*/  FSETP.GT.FTZ.AND P2, PT, |R14|, |R7|, PT ;  /* 0x400000070e00720b */ /* 0x000fc80003f54200 */
[----:B------:R-:W-:Y:S02]  /*0170*/  FSEL R17, R9, R0, P2 ;  /* 0x0000000009117208 */ /* 0x000fe40001000000 */
[----:B------:R-:W-:Y:S02]  /*0180*/  FSEL R0, R0, R9, P2 ;  /* 0x0000000900007208 */ /* 0x000fe40001000000 */
[----:B------:R-:W1:Y:S08]  /*0190*/  MUFU.RCP R2, R17 ;  /* 0x0000001100027308 */ /* 0x000e700000001000 */
        /* <DEDUP_REMOVED lines=8> */
[----:B-----5:R-:W-:Y:S05]  /*0220*/  CALL.REL.NOINC `($__internal_11_$__cuda_sm3x_div_rn_ftz_f32_slowpath) ;  /* 0x0000003c00ec7944 */ /* 0x020fea0003c00000 */
[----:B------:R-:W-:-:S07]  /*0230*/  MOV R2, R0 ;  /* 0x0000000000027202 */ /* 0x000fce0000000f00 */
.L_x_8231:
[----:B------:R-:W-:Y:S05]  /*0240*/  BSYNC B2 ;  /* 0x0000000000027941 */ /* 0x000fea0003800000 */
.L_x_8230:
        /* <DEDUP_REMOVED lines=19> */
.L_x_8233:
[----:B------:R-:W-:Y:S02]  /*0380*/  ISETP.GE.AND P0, PT, R7, RZ, PT ;  /* 0x000000ff0700720c */ /* 0x000fe40003f06270 */
[----:B------:R-:W-:-:S11]  /*0390*/  MOV R9, 0x3fd774eb ;  /* 0x3fd774eb00097802 */ /* 0x000fd60000000f00 */
[----:B------:R-:W-:-:S04]  /*03a0*/  @P0 FFMA.FTZ R2, R9, 0.93318945169448852539, -R2 ;  /* 0x3f6ee58109020823 */ /* 0x000fc80000010802 */
[----:B------:R-:W-:-:S07]  /*03b0*/  @!P0 FFMA.FTZ R2, R9, 0.93318945169448852539, R2 ;  /* 0x3f6ee58109028823 */ /* 0x000fce0000010002 */
.L_x_8234:
[----:B------:R-:W-:Y:S05]  /*03c0*/  BSYNC B0 ;  /* 0x0000000000007941 */ /* 0x000fea0003800000 */
.L_x_8232:
        /* <DEDUP_REMOVED lines=28> */
[----:B-----5:R-:W-:Y:S05]  /*0590*/  CALL.REL.NOINC `($__internal_11_$__cuda_sm3x_div_rn_ftz_f32_slowpath) ;  /* 0x0000003c00107944 */ /* 0x020fea0003c00000 */
[----:B------:R-:W-:-:S07]  /*05a0*/  IMAD.MOV.U32 R9, RZ, RZ, R0 ;  /* 0x000000ffff097224 */ /* 0x000fce00078e0000 */
.L_x_8236:
[----:B------:R-:W-:Y:S05]  /*05b0*/  BSYNC B2 ;  /* 0x0000000000027941 */ /* 0x000fea0003800000 */
.L_x_8235:
        /* <DEDUP_REMOVED lines=18> */
.L_x_8238:
[----:B------:R-:W-:Y:S01]  /*06e0*/  ISETP.GE.AND P0, PT, R8, RZ, PT ;  /* 0x000000ff0800720c */ /* 0x000fe20003f06270 */
[----:B------:R-:W-:-:S12]  /*06f0*/  IMAD.MOV.U32 R9, RZ, RZ, 0x3fd774eb ;  /* 0x3fd774ebff097424 */ /* 0x000fd800078e00ff */
[----:B------:R-:W-:-:S04]  /*0700*/  @P0 FFMA.FTZ R0, R9, 0.93318945169448852539, -R0 ;  /* 0x3f6ee58109000823 */ /* 0x000fc80000010800 */
[----:B------:R-:W-:-:S07]  /*0710*/  @!P0 FFMA.FTZ R0, R9, 0.93318945169448852539, R0 ;  /* 0x3f6ee58109008823 */ /* 0x000fce0000010000 */
.L_x_8239:
[----:B------:R-:W-:Y:S05]  /*0720*/  BSYNC B0 ;  /* 0x0000000000007941 */ /* 0x000fea0003800000 */
.L_x_8237:
[----:B------:R-:W-:Y:S01]  /*0730*/  SHF.L.U32 R9, R3, 0x10, RZ ;  /* 0x0000001003097819 */ /* 0x000fe200000006ff */
[----:B------:R-:W-:Y:S01]  /*0740*/  IMAD.MOV.U32 R2, RZ, RZ, R0 ;  /* 0x000000ffff027224 */ /* 0x000fe200078e0000 */
[----:B-----5:R-:W-:Y:S01]  /*0750*/  SHF.L.U32 R14, R10, 0x10, RZ ;  /* 0x000000100a0e7819 */ /* 0x020fe200000006ff */
[----:B------:R-:W-:Y:S01]  /*0760*/  HFMA2.MMA R0, -RZ, RZ, 2.04296875, -15.78125 ;  /* 0x4016cbe4ff007435 */ /* 0x000fe200000001ff */
[----:B------:R-:W-:Y:S01]  /*0770*/  FSETP.NEU.FTZ.AND P0, PT, |R8|, |R13|, PT ;  /* 0x4000000d0800720b */ /* 0x000fe20003f1d200 */
[----:B------:R-:W-:Y:S01]  /*0780*/  FADD.FTZ R18, |R9|, -RZ ;  /* 0x800000ff09127221 */ /* 0x000fe20000010200 */
[C---:B------:R-:W-:Y:S01]  /*0790*/  FSETP.GT.FTZ.AND P2, PT, |R14|.reuse, |R9|, PT ;  /* 0x400000090e00720b */ /* 0x040fe20003f54200 */
[----:B------:R-:W-:Y:S01]  /*07a0*/  FADD.FTZ R15, |R14|, -RZ ;  /* 0x800000ff0e0f7221 */ /* 0x000fe20000010200 */
[----:B------:R-:W-:Y:S01]  /*07b0*/  FSETP.NEU.FTZ.AND P1, PT, R12, RZ, PT ;  /* 0x000000ff0c00720b */ /* 0x000fe20003f3d000 */
[----:B------:R-:W-:Y:S01]  /*07c0*/  BSSY B2, `(.L_x_8240) ;  /* 0x0000015000027945 */ /* 0x000fe20003800000 */
[C---:B------:R-:W-:Y:S01]  /*07d0*/  ISETP.GE.AND P3, PT, R8.reuse, RZ, PT ;  /* 0x000000ff0800720c */ /* 0x040fe20003f66270 */
[----:B------:R-:W-:Y:S01]  /*07e0*/  FADD.FTZ R8, |R8|, |R13| ;  /* 0x4000000d08087221 */ /* 0x000fe20000010200 */
[----:B------:R-:W-:-:S04]  /*07f0*/  FSEL R17, R15, R18, P2 ;  /* 0x000000120f117208 */ /* 0x000fc80001000000 */
[----:B------:R-:W0:Y:S01]  /*0800*/  MUFU.RCP R16, R17 ;  /* 0x0000001100107308 */ /* 0x000e220000001000 */
[----:B------:R-:W-:Y:S02]  /*0810*/  @!P0 FSEL R2, R0, 0.78539818525314331055, !P3 ;  /* 0x3f490fdb00028808 */ /* 0x000fe40005800000 */
[----:B------:R-:W-:Y:S02]  /*0820*/  FSEL R0, R18, R15, P2 ;  /* 0x0000000f12007208 */ /* 0x000fe40001000000 */
        /* <DEDUP_REMOVED lines=12> */
[----:B------:R-:W-:Y:S05]  /*08f0*/  CALL.REL.NOINC `($__internal_11_$__cuda_sm3x_div_rn_ftz_f32_slowpath) ;  /* 0x0000003800387944 */ /* 0x000fea0003c00000 */
[----:B------:R-:W-:-:S07]  /*0900*/  MOV R2, R0 ;  /* 0x0000000000027202 */ /* 0x000fce0000000f00 */
.L_x_8241:
[----:B------:R-:W-:Y:S05]  /*0910*/  BSYNC B2 ;  /* 0x0000000000027941 */ /* 0x000fea0003800000 */
.L_x_8240:
        /* <DEDUP_REMOVED lines=16> */
[----:B------:R-:W-:-:S10]  /*0a20*/  HFMA2.MMA R13, -RZ, RZ, 1.9599609375, 20144 ;  /* 0x3fd774ebff0d7435 */ /* 0x000fd400000001ff */
[----:B------:R-:W-:Y:S01]  /*0a30*/  FFMA.FTZ R2, R13, 1.8663789033889770508, -R2 ;  /* 0x3feee5810d027823 */ /* 0x000fe20000010802 */
[----:B------:R-:W-:Y:S06]  /*0a40*/  BRA `(.L_x_8244) ;  /* 0x0000000000107947 */ /* 0x000fec0003800000 */
.L_x_8243:
[----:B------:R-:W-:Y:S02]  /*0a50*/  ISETP.GE.AND P0, PT, R9, RZ, PT ;  /* 0x000000ff0900720c */ /* 0x000fe40003f06270 */
[----:B------:R-:W-:-:S11]  /*0a60*/  MOV R13, 0x3fd774eb ;  /* 0x3fd774eb000d7802 */ /* 0x000fd60000000f00 */
[----:B------:R-:W-:-:S04]  /*0a70*/  @P0 FFMA.FTZ R2, R13, 0.93318945169448852539, -R2 ;  /* 0x3f6ee5810d020823 */ /* 0x000fc80000010802 */
[----:B------:R-:W-:-:S07]  /*0a80*/  @!P0 FFMA.FTZ R2, R13, 0.93318945169448852539, R2 ;  /* 0x3f6ee5810d028823 */ /* 0x000fce0000010002 */
.L_x_8244:
[----:B------:R-:W-:Y:S05]  /*0a90*/  BSYNC B0 ;  /* 0x0000000000007941 */ /* 0x000fea0003800000 */
.L_x_8242:
[----:B------:R-:W-:Y:S01]  /*0aa0*/  SHF.L.U32 R13, R0, 0x10, RZ ;  /* 0x00000010000d7819 */ /* 0x000fe200000006ff */
[----:B------:R-:W-:Y:S01]  /*0ab0*/  IMAD.U32 R10, R3, 0x10000, RZ ;  /* 0x00010000030a7824 */ /* 0x000fe200078e00ff */
[----:B------:R-:W-:Y:S01]  /*0ac0*/  FSETP.NEU.FTZ.AND P0, PT, |R9|, |R14|, PT ;  /* 0x4000000e0900720b */ /* 0x000fe20003f1d200 */
[----:B------:R-:W-:Y:S01]  /*0ad0*/  BSSY B2, `(.L_x_8245) ;  /* 0x000001b000027945 */ /* 0x000fe20003800000 */
[----:B------:R-:W-:Y:S01]  /*0ae0*/  FSETP.NEU.FTZ.AND P1, PT, R17, RZ, PT ;  /* 0x000000ff1100720b */ /* 0x000fe20003f3d000 */
[----:B------:R-:W-:Y:S01]  /*0af0*/  FADD.FTZ R19, |R10|, -RZ ;  /* 0x800000ff0a137221 */ /* 0x000fe20000010200 */
[C---:B------:R-:W-:Y:S01]  /*0b00*/  FADD.FTZ R0, |R13|.reuse, -RZ ;  /* 0x800000ff0d007221 */ /* 0x040fe20000010200 */
[----:B------:R-:W-:Y:S01]  /*0b10*/  FSETP.GT.FTZ.AND P2, PT, |R13|, |R10|, PT ;  /* 0x4000000a0d00720b */ /* 0x000fe20003f54200 */
[----:B------:R-:W-:Y:S01]  /*0b20*/  HFMA2.MMA R17, -RZ, RZ, 2.04296875, -15.78125 ;  /* 0x4016cbe4ff117435 */ /* 0x000fe200000001ff */
[C---:B------:R-:W-:Y:S01]  /*0b30*/  ISETP.GE.AND P3, PT, R9.reuse, RZ, PT ;  /* 0x000000ff0900720c */ /* 0x040fe20003f66270 */
[----:B------:R-:W-:Y:S01]  /*0b40*/  FADD.FTZ R9, |R9|, |R14| ;  /* 0x4000000e09097221 */ /* 0x000fe20000010200 */
[----:B------:R-:W-:-:S02]  /*0b50*/  FSEL R12, R0, R19, P2 ;  /* 0x00000013000c7208 */ /* 0x000fc40001000000 */
[----:B------:R-:W-:Y:S02]  /*0b60*/  FSEL R0, R19, R0, P2 ;  /* 0x0000000013007208 */ /* 0x000fe40001000000 */
[----:B------:R-:W0:Y:S03]  /*0b70*/  MUFU.RCP R15, R12 ;  /* 0x0000000c000f7308 */ /* 0x000e260000001000 */
        /* <DEDUP_REMOVED lines=14> */
[----:B------:R-:W-:Y:S05]  /*0c60*/  CALL.REL.NOINC `($__internal_11_$__cuda_sm3x_div_rn_ftz_f32_slowpath) ;  /* 0x00000034005c7944 */ /* 0x000fea0003c00000 */
[----:B------:R-:W-:-:S07]  /*0c70*/  MOV R14, R0 ;  /* 0x00000000000e7202 */ /* 0x000fce0000000f00 */
.L_x_8246:
[----:B------:R-:W-:Y:S05]  /*0c80*/  BSYNC B2 ;  /* 0x0000000000027941 */ /* 0x000fea0003800000 */
.L_x_8245:
        /* <DEDUP_REMOVED lines=18> */
.L_x_8248:
[----:B------:R-:W-:Y:S02]  /*0db0*/  ISETP.GE.AND P0, PT, R10, RZ, PT ;  /* 0x000000ff0a00720c */ /* 0x000fe40003f06270 */
[----:B------:R-:W-:-:S11]  /*0dc0*/  MOV R15, 0x3fd774eb ;  /* 0x3fd774eb000f7802 */ /* 0x000fd60000000f00 */
[----:B------:R-:W-:-:S04]  /*0dd0*/  @P0 FFMA.FTZ R0, R15, 0.93318945169448852539, -R0 ;  /* 0x3f6ee5810f000823 */ /* 0x000fc80000010800 */
[----:B------:R-:W-:-:S07]  /*0de0*/  @!P0 FFMA.FTZ R0, R15, 0.93318945169448852539, R0 ;  /* 0x3f6ee5810f008823 */ /* 0x000fce0000010000 */
.L_x_8249:
[----:B------:R-:W-:Y:S05]  /*0df0*/  BSYNC B0 ;  /* 0x0000000000007941 */ /* 0x000fea0003800000 */
.L_x_8247:
[----:B------:R-:W-:Y:S01]  /*0e00*/  SHF.L.U32 R14, R3, 0x10, RZ ;  /* 0x00000010030e7819 */ /* 0x000fe200000006ff */
[----:B------:R-:W-:Y:S01]  /*0e10*/  IMAD.U32 R15, R11, 0x10000, RZ ;  /* 0x000100000b0f7824 */ /* 0x000fe200078e00ff */
[----:B------:R-:W-:Y:S01]  /*0e20*/  FSETP.NEU.FTZ.AND P0, PT, |R10|, |R13|, PT ;  /* 0x4000000d0a00720b */ /* 0x000fe20003f1d200 */
[----:B------:R-:W-:Y:S01]  /*0e30*/  BSSY B2, `(.L_x_8250) ;  /* 0x000001b000027945 */ /* 0x000fe20003800000 */
[----:B------:R-:W-:Y:S01]  /*0e40*/  MOV R2, R0 ;  /* 0x0000000000027202 */ /* 0x000fe20000000f00 */
[----:B------:R-:W-:Y:S01]  /*0e50*/  FADD.FTZ R21, |R14|, -RZ ;  /* 0x800000ff0e157221 */ /* 0x000fe20000010200 */
[C---:B------:R-:W-:Y:S01]  /*0e60*/  FADD.FTZ R16, |R15|.reuse, -RZ ;  /* 0x800000ff0f107221 */ /* 0x040fe20000010200 */
[----:B------:R-:W-:Y:S01]  /*0e70*/  FSETP.GT.FTZ.AND P2, PT, |R15|, |R14|, PT ;  /* 0x4000000e0f00720b */ /* 0x000fe20003f54200 */
[----:B------:R-:W-:Y:S01]  /*0e80*/  HFMA2.MMA R0, -RZ, RZ, 2.04296875, -15.78125 ;  /* 0x4016cbe4ff007435 */ /* 0x000fe200000001ff */
[----:B------:R-:W-:Y:S02]  /*0e90*/  FSETP.NEU.FTZ.AND P1, PT, R12, RZ, PT ;  /* 0x000000ff0c00720b */ /* 0x000fe40003f3d000 */
[----:B------:R-:W-:-:S02]  /*0ea0*/  FSEL R17, R16, R21, P2 ;  /* 0x0000001510117208 */ /* 0x000fc40001000000 */
[C---:B------:R-:W-:Y:S01]  /*0eb0*/  ISETP.GE.AND P3, PT, R10.reuse, RZ, PT ;  /* 0x000000ff0a00720c */ /* 0x040fe20003f66270 */
[----:B------:R-:W-:Y:S01]  /*0ec0*/  FADD.FTZ R10, |R10|, |R13| ;  /* 0x4000000d0a0a7221 */ /* 0x000fe20000010200 */
[----:B------:R-:W0:Y:S03]  /*0ed0*/  MUFU.RCP R18, R17 ;  /* 0x0000001100127308 */ /* 0x000e260000001000 */
[----:B------:R-:W-:Y:S02]  /*0ee0*/  @!P0 FSEL R2, R0, 0.78539818525314331055, !P3 ;  /* 0x3f490fdb00028808 */ /* 0x000fe40005800000 */
[----:B------:R-:W-:Y:S02]  /*0ef0*/  FSEL R0, R21, R16, P2 ;  /* 0x0000001015007208 */ /* 0x000fe40001000000 */
[----:B------:R-:W-:Y:S02]  /*0f00*/  @!P1 FSEL R2, RZ, 3.1415927410125732422, P3 ;  /* 0x40490fdbff029808 */ /* 0x000fe40001800000 */
[----:B------:R-:W1:Y:S01]  /*0f10*/  FCHK P1, R0, R17 ;  /* 0x0000001100007302 */ /* 0x000e620000020000 */
[----:B------:R-:W-:-:S02]  /*0f20*/  FSETP.GTU.FTZ.AND P0, PT, |R10|, +INF , PT ;  /* 0x7f8000000a00780b */ /* 0x000fc40003f1c200 */
        /* <DEDUP_REMOVED lines=10> */
[----:B------:R-:W-:-:S07]  /*0fd0*/  IMAD.MOV.U32 R2, RZ, RZ, R0 ;  /* 0x000000ffff027224 */ /* 0x000fce00078e0000 */
.L_x_8251:
[----:B------:R-:W-:Y:S05]  /*0fe0*/  BSYNC B2 ;  /* 0x0000000000027941 */ /* 0x000fea0003800000 */
.L_x_8250:
[----:B------:R-:W-:Y:S01]  /*0ff0*/  MOV R13, 0x3b33710b ;  /* 0x3b33710b000d7802 */ /* 0x000fe20000000f00 */
[----:B------:R-:W-:Y:S01]  /*1000*/  FMUL.FTZ R0, R2, R2 ;  /* 0x0000000202007220 */ /* 0x000fe20000410000 */
[----:B------:R-:W-:Y:S01]  /*1010*/  BSSY B0, `(.L_x_8252) ;  /* 0x0000015000007945 */ /* 0x000fe20003800000 */
[----:B------:R-:W-:Y:S02]  /*1020*/  PRMT R12, R11, 0x7632, R12 ;  /* 0x000076320b0c7816 */ /* 0x000fe4000000000c */
        /* <DEDUP_REMOVED lines=15> */
.L_x_8253:
[----:B------:R-:W-:Y:S01]  /*1120*/  ISETP.GE.AND P0, PT, R14, RZ, PT ;  /* 0x000000ff0e00720c */ /* 0x000fe20003f06270 */
[----:B------:R-:W-:-:S12]  /*1130*/  IMAD.MOV.U32 R11, RZ, RZ, 0x3fd774eb ;  /* 0x3fd774ebff0b7424 */ /* 0x000fd800078e00ff */
[----:B------:R-:W-:-:S04]  /*1140*/  @P0 FFMA.FTZ R2, R11, 0.93318945169448852539, -R2 ;  /* 0x3f6ee5810b020823 */ /* 0x000fc80000010802 */
[----:B------:R-:W-:-:S07]  /*1150*/  @!P0 FFMA.FTZ R2, R11, 0.93318945169448852539, R2 ;  /* 0x3f6ee5810b028823 */ /* 0x000fce0000010002 */
.L_x_8254:
[----:B------:R-:W-:Y:S05]  /*1160*/  BSYNC B0 ;  /* 0x0000000000007941 */ /* 0x000fea0003800000 */
.L_x_8252:
        /* <DEDUP_REMOVED lines=9> */
[C---:B------:R-:W-:Y:S01]  /*1200*/  ISETP.GE.AND P3, PT, R14.reuse, RZ, PT ;  /* 0x000000ff0e00720c */ /* 0x040fe20003f66270 */
        /* <DEDUP_REMOVED lines=18> */
[----:B------:R-:W-:Y:S05]  /*1330*/  CALL.REL.NOINC `($__internal_11_$__cuda_sm3x_div_rn_ftz_f32_slowpath) ;  /* 0x0000002c00a87944 */ /* 0x000fea0003c00000 */
[----:B------:R-:W-:-:S07]  /*1340*/  MOV R2, R0 ;  /* 0x0000000000027202 */ /* 0x000fce0000000f00 */
.L_x_8256:
[----:B------:R-:W-:Y:S05]  /*1350*/  BSYNC B2 ;  /* 0x0000000000027941 */ /* 0x000fea0003800000 */
.L_x_8255:
        /* <DEDUP_REMOVED lines=18> */
.L_x_8258:
[----:B------:R-:W-:Y:S02]  /*1480*/  ISETP.GE.AND P0, PT, R11, RZ, PT ;  /* 0x000000ff0b00720c */ /* 0x000fe40003f06270 */
[----:B------:R-:W-:-:S11]  /*1490*/  MOV R15, 0x3fd774eb ;  /* 0x3fd774eb000f7802 */ /* 0x000fd60000000f00 */
[----:B------:R-:W-:-:S04]  /*14a0*/  @P0 FFMA.FTZ R2, R15, 0.93318945169448852539, -R2 ;  /* 0x3f6ee5810f020823 */ /* 0x000fc80000010802 */
[----:B------:R-:W-:-:S07]  /*14b0*/  @!P0 FFMA.FTZ R2, R15, 0.93318945169448852539, R2 ;  /* 0x3f6ee5810f028823 */ /* 0x000fce0000010002 */
.L_x_8259:
[----:B------:R-:W-:Y:S05]  /*14c0*/  BSYNC B0 ;  /* 0x0000000000007941 */ /* 0x000fea0003800000 */
.L_x_8257:
        /* <DEDUP_REMOVED lines=9> */
[C---:B------:R-:W-:Y:S01]  /*1560*/  ISETP.GE.AND P3, PT, R11.reuse, RZ, PT ;  /* 0x000000ff0b00720c */ /* 0x040fe20003f66270 */
        /* <DEDUP_REMOVED lines=19> */
.L_x_8261:
[----:B------:R-:W-:Y:S05]  /*16a0*/  BSYNC B2 ;  /* 0x0000000000027941 */ /* 0x000fea0003800000 */
.L_x_8260:
        /* <DEDUP_REMOVED lines=19> */
.L_x_8263:
[----:B------:R-:W-:Y:S01]  /*17e0*/  ISETP.GE.AND P0, PT, R15, RZ, PT ;  /* 0x000000ff0f00720c */ /* 0x000fe20003f06270 */
[----:B------:R-:W-:-:S12]  /*17f0*/  IMAD.MOV.U32 R0, RZ, RZ, 0x3fd774eb ;  /* 0x3fd774ebff007424 */ /* 0x000fd800078e00ff */
[----:B------:R-:W-:-:S04]  /*1800*/  @P0 FFMA.FTZ R13, R0, 0.93318945169448852539, -R13 ;  /* 0x3f6ee581000d0823 */ /* 0x000fc8000001080d */
[----:B------:R-:W-:-:S07]  /*1810*/  @!P0 FFMA.FTZ R13, R0, 0.93318945169448852539, R13 ;  /* 0x3f6ee581000d8823 */ /* 0x000fce000001000d */
.L_x_8264:
[----:B------:R-:W-:Y:S05]  /*1820*/  BSYNC B0 ;  /* 0x0000000000007941 */ /* 0x000fea0003800000 */
.L_x_8262:
        /* <DEDUP_REMOVED lines=30> */
.L_x_8266:
[----:B------:R-:W-:Y:S05]  /*1a10*/  BSYNC B2 ;  /* 0x0000000000027941 */ /* 0x000fea0003800000 */
.L_x_8265:
        /* <DEDUP_REMOVED lines=18> */
.L_x_8268:
[----:B------:R-:W-:Y:S02]  /*1b40*/  ISETP.GE.AND P0, PT, R3, RZ, PT ;  /* 0x000000ff0300720c */ /* 0x000fe40003f06270 */
[----:B------:R-:W-:-:S11]  /*1b50*/  MOV R15, 0x3fd774eb ;  /* 0x3fd774eb000f7802 */ /* 0x000fd60000000f00 */
[----:B------:R-:W-:-:S04]  /*1b60*/  @P0 FFMA.FTZ R2, R15, 0.93318945169448852539, -R2 ;  /* 0x3f6ee5810f020823 */ /* 0x000fc80000010802 */
[----:B------:R-:W-:-:S07]  /*1b70*/  @!P0 FFMA.FTZ R2, R15, 0.93318945169448852539, R2 ;  /* 0x3f6ee5810f028823 */ /* 0x000fce0000010002 */
.L_x_8269:
[----:B------:R-:W-:Y:S05]  /*1b80*/  BSYNC B0 ;  /* 0x0000000000007941 */ /* 0x000fea0003800000 */
.L_x_8267:
[----:B------:R-:W0:Y:S01]  /*1b90*/  LDC.64 R16, c[0x0][0x218] ;  /* 0x00008600ff107b82 */ /* 0x000e220000000a00 */
[C---:B------:R-:W-:Y:S01]  /*1ba0*/  FSETP.NEU.FTZ.AND P0, PT, |R3|.reuse, |R6|, PT ;  /* 0x400000060300720b */ /* 0x040fe20003f1d200 */
[----:B------:R-:W-:Y:S01]  /*1bb0*/  IMAD.MOV.U32 R0, RZ, RZ, 0x4016cbe4 ;  /* 0x4016cbe4ff007424 */ /* 0x000fe200078e00ff */
[----:B------:R-:W-:Y:S02]  /*1bc0*/  FSETP.NEU.FTZ.AND P1, PT, R12, RZ, PT ;  /* 0x000000ff0c00720b */ /* 0x000fe40003f3d000 */
[C---:B------:R-:W-:Y:S01]  /*1bd0*/  ISETP.GE.AND P2, PT, R3.reuse, RZ, PT ;  /* 0x000000ff0300720c */ /* 0x040fe20003f46270 */
        /* <DEDUP_REMOVED lines=17> */
.L_x_8229:
[----:B------:R-:W0:Y:S01]  /*1cf0*/  S2R R15, SR_TID.X ;  /* 0x00000000000f7919 */ /* 0x000e220000002100 */
[----:B------:R-:W-:Y:S02]  /*1d00*/  PRMT R9, RZ, 0x7610, R9 ;  /* 0x00007610ff097816 */ /* 0x000fe40000000009 */
[----:B0-----:R-:W-:-:S13]  /*1d10*/  ISETP.GE.AND P0, PT, R15, R14, PT ;  /* 0x0000000e0f00720c */ /* 0x001fda0003f06270 */
[----:B------:R-:W-:Y:S01]  /*1d20*/  @!P0 IADD3 R2, R4, R15, RZ ;  /* 0x0000000f04028210 */ /* 0x000fe20007ffe0ff */
[----:B------:R-:W0:Y:S01]  /*1d30*/  @!P0 LDC.64 R16, c[0x0][0x220] ;  /* 0x00008800ff108b82 */ /* 0x000e220000000a00 */
[----:B------:R-:W-:-:S04]  /*1d40*/  @!P0 IADD3 R15, R15, 0x80, RZ ;  /* 0x000000800f0f8810 */ /* 0x000fc80007ffe0ff */
[----:B------:R-:W-:-:S13]  /*1d50*/  ISETP.GE.AND P6, PT, R15, R14, PT ;  /* 0x0000000e0f00720c */ /* 0x000fda0003fc6270 */
[----:B------:R-:W-:Y:S01]  /*1d60*/  @!P6 IMAD.IADD R5, R4, 0x1, R15 ;  /* 0x000000010405e824 */ /* 0x000fe200078e020f */
[----:B------:R-:W-:Y:S01]  /*1d70*/  @!P6 IADD3 R15, R15, 0x80, RZ ;  /* 0x000000800f0fe810 */ /* 0x000fe20007ffe0ff */
[----:B------:R-:W2:Y:S03]  /*1d80*/  @!P6 LDC.64 R6, c[0x0][0x220] ;  /* 0x00008800ff06eb82 */ /* 0x000ea60000000a00 */
[----:B------:R-:W-:-:S13]  /*1d90*/  ISETP.GE.AND P5, PT, R15, R14, PT ;  /* 0x0000000e0f00720c */ /* 0x000fda0003fa6270 */
[----:B------:R-:W-:Y:S01]  /*1da0*/  @!P5 IADD3 R0, R4, R15, RZ ;  /* 0x0000000f0400d210 */ /* 0x000fe20007ffe0ff */
[----:B------:R-:W-:Y:S01]  /*1db0*/  @!P5 VIADD R15, R15, 0x80 ;  /* 0x000000800f0fd836 */ /* 0x000fe20000000000 */
[----:B------:R-:W3:Y:S04]  /*1dc0*/  @!P5 LDC.64 R26, c[0x0][0x220] ;  /* 0x00008800ff1adb82 */ /* 0x000ee80000000a00 */
[----:B------:R-:W-:Y:S01]  /*1dd0*/  ISETP.GE.AND P4, PT, R15, R14, PT ;  /* 0x0000000e0f00720c */ /* 0x000fe20003f86270 */
[----:B--2---:R-:W-:-:S05]  /*1de0*/  @!P6 IMAD.WIDE.U32 R6, R5, 0x2, R6 ;  /* 0x000000020506e825 */ /* 0x004fca00078e0006 */
[----:B------:R2:W5:Y:S07]  /*1df0*/  @!P6 LDG.E.U16 R9, desc[UR4][R6.64] ;  /* 0x000000040609e981 */ /* 0x00056e000c1e1500 */
[----:B------:R-:W-:Y:S01]  /*1e00*/  @!P4 IADD3 R29, R4, R15, RZ ;  /* 0x0000000f041dc210 */ /* 0x000fe20007ffe0ff */
[----:B------:R-:W4:Y:S01]  /*1e10*/  @!P4 LDC.64 R22, c[0x0][0x220] ;  /* 0x00008800ff16cb82 */ /* 0x000f220000000a00 */
[----:B------:R-:W-:-:S04]  /*1e20*/  @!P4 IADD3 R15, R15, 0x80, RZ ;  /* 0x000000800f0fc810 */ /* 0x000fc80007ffe0ff */
[----:B------:R-:W-:-:S13]  /*1e30*/  ISETP.GE.AND P3, PT, R15, R14, PT ;  /* 0x0000000e0f00720c */ /* 0x000fda0003f66270 */
[----:B------:R-:W-:Y:S01]  /*1e40*/  @!P3 IMAD.IADD R13, R4, 0x1, R15 ;  /* 0x00000001040db824 */ /* 0x000fe200078e020f */
[----:B------:R-:W-:Y:S01]  /*1e50*/  @!P3 IADD3 R15, R15, 0x80, RZ ;  /* 0x000000800f0fb810 */ /* 0x000fe20007ffe0ff */
[----:B------:R-:W1:Y:S03]  /*1e60*/  @!P3 LDC.64 R20, c[0x0][0x220] ;  /* 0x00008800ff14bb82 */ /* 0x000e660000000a00 */
[----:B------:R-:W-:-:S13]  /*1e70*/  ISETP.GE.AND P2, PT, R15, R14, PT ;  /* 0x0000000e0f00720c */ /* 0x000fda0003f46270 */
[----:B------:R-:W-:Y:S01]  /*1e80*/  @!P2 IADD3 R11, R4, R15, RZ ;  /* 0x0000000f040ba210 */ /* 0x000fe20007ffe0ff */
[----:B------:R-:W-:Y:S01]  /*1e90*/  @!P2 VIADD R15, R15, 0x80 ;  /* 0x000000800f0fa836 */ /* 0x000fe20000000000 */
[----:B------:R-:W4:Y:S04]  /*1ea0*/  @!P2 LDC.64 R18, c[0x0][0x220] ;  /* 0x00008800ff12ab82 */ /* 0x000f280000000a00 */
[----:B------:R-:W-:-:S13]  /*1eb0*/  ISETP.GE.AND P1, PT, R15, R14, PT ;  /* 0x0000000e0f00720c */ /* 0x000fda0003f26270 */
[----:B------:R-:W-:Y:S01]  /*1ec0*/  @!P1 IADD3 R5, R4, R15, RZ ;  /* 0x0000000f04059210 */ /* 0x000fe20007ffe0ff */
[----:B--2---:R-:W2:Y:S01]  /*1ed0*/  @!P1 LDC.64 R6, c[0x0][0x220] ;  /* 0x00008800ff069b82 */ /* 0x004ea20000000a00 */
[----:B------:R-:W-:-:S04]  /*1ee0*/  @!P1 IADD3 R15, R15, 0x80, RZ ;  /* 0x000000800f0f9810 */ /* 0x000fc80007ffe0ff */
[----:B------:R-:W-:-:S13]  /*1ef0*/  ISETP.GE.AND P6, PT, R15, R14, PT ;  /* 0x0000000e0f00720c */ /* 0x000fda0003fc6270 */
[----:B------:R-:W1:Y:S01]  /*1f00*/  @!P6 LDC.64 R24, c[0x0][0x220] ;  /* 0x00008800ff18eb82 */ /* 0x000e620000000a00 */
[----:B---3--:R-:W-:Y:S01]  /*1f10*/  @!P5 IMAD.WIDE.U32 R26, R0, 0x2, R26 ;  /* 0x00000002001ad825 */ /* 0x008fe200078e001a */
[----:B------:R-:W-:-:S03]  /*1f20*/  PRMT R0, RZ, 0x7610, R0 ;  /* 0x00007610ff007816 */ /* 0x000fc60000000000 */
[----:B0-----:R-:W-:-:S04]  /*1f30*/  @!P0 IMAD.WIDE.U32 R16, R2, 0x2, R16 ;  /* 0x0000000202108825 */ /* 0x001fc800078e0010 */
[----:B------:R-:W-:Y:S01]  /*1f40*/  @!P6 IMAD.IADD R15, R4, 0x1, R15 ;  /* 0x00000001040fe824 */ /* 0x000fe200078e020f */
[----:B------:R0:W5:Y:S01]  /*1f50*/  @!P0 LDG.E.U16 R0, desc[UR4][R16.64] ;  /* 0x0000000410008981 */ /* 0x000162000c1e1500 */
[----:B----4-:R-:W-:Y:S01]  /*1f60*/  @!P2 IMAD.WIDE.U32 R18, R11, 0x2, R18 ;  /* 0x000000020b12a825 */ /* 0x010fe200078e0012 */
[----:B------:R-:W-:Y:S02]  /*1f70*/  PRMT R10, RZ, 0x7610, R10 ;  /* 0x00007610ff0a7816 */ /* 0x000fe4000000000a */
[----:B------:R-:W-:Y:S01]  /*1f80*/  PRMT R11, RZ, 0x7610, R11 ;  /* 0x00007610ff0b7816 */ /* 0x000fe2000000000b */
[----:B--2---:R-:W-:Y:S01]  /*1f90*/  @!P1 IMAD.WIDE.U32 R6, R5, 0x2, R6 ;  /* 0x0000000205069825 */ /* 0x004fe200078e0006 */
[----:B------:R-:W-:Y:S02]  /*1fa0*/  PRMT R12, RZ, 0x7610, R12 ;  /* 0x00007610ff0c7816 */ /* 0x000fe4000000000c */
[----:B------:R-:W-:Y:S01]  /*1fb0*/  PRMT R5, RZ, 0x7610, R5 ;  /* 0x00007610ff057816 */ /* 0x000fe20000000005 */
[----:B------:R-:W-:Y:S01]  /*1fc0*/  @!P4 IMAD.WIDE.U32 R22, R29, 0x2, R22 ;  /* 0x000000021d16c825 */ /* 0x000fe200078e0016 */
[----:B0-----:R-:W-:Y:S01]  /*1fd0*/  PRMT R16, RZ, 0x7610, R16 ;  /* 0x00007610ff107816 */ /* 0x001fe20000000010 */
[----:B------:R0:W5:Y:S02]  /*1fe0*/  @!P5 LDG.E.U16 R10, desc[UR4][R26.64] ;  /* 0x000000041a0ad981 */ /* 0x000164000c1e1500 */
[----:B-1----:R-:W-:Y:S01]  /*1ff0*/  @!P6 IMAD.WIDE.U32 R24, R15, 0x2, R24 ;  /* 0x000000020f18e825 */ /* 0x002fe200078e0018 */
[----:B------:R-:W-:Y:S01]  /*2000*/  PRMT R15, RZ, 0x7610, R15 ;  /* 0x00007610ff0f7816 */ /* 0x000fe2000000000f */
[----:B------:R0:W5:Y:S02]  /*2010*/  @!P4 LDG.E.U16 R11, desc[UR4][R22.64] ;  /* 0x00000004160bc981 */ /* 0x000164000c1e1500 */
[----:B------:R-:W-:-:S02]  /*2020*/  @!P3 IMAD.WIDE.U32 R20, R13, 0x2, R20 ;  /* 0x000000020d14b825 */ /* 0x000fc400078e0014 */
[----:B------:R0:W5:Y:S04]  /*2030*/  @!P1 LDG.E.U16 R16, desc[UR4][R6.64] ;  /* 0x0000000406109981 */ /* 0x000168000c1e1500 */
[----:B------:R0:W5:Y:S04]  /*2040*/  @!P3 LDG.E.U16 R12, desc[UR4][R20.64] ;  /* 0x00000004140cb981 */ /* 0x000168000c1e1500 */
[----:B------:R0:W5:Y:S04]  /*2050*/  @!P2 LDG.E.U16 R15, desc[UR4][R18.64] ;  /* 0x00000004120fa981 */ /* 0x000168000c1e1500 */
[----:B------:R0:W5:Y:S01]  /*2060*/  @!P6 LDG.E.U16 R5, desc[UR4][R24.64] ;  /* 0x000000041805e981 */ /* 0x000162000c1e1500 */
[----:B------:R-:W-:Y:S04]  /*2070*/  BSSY B2, `(.L_x_8270) ;  /* 0x0000038000027945 */ /* 0x000fe80003800000 */
[----:B------:R-:W-:Y:S05]  /*2080*/  @P0 BRA `(.L_x_8271) ;  /* 0x0000000000d80947 */ /* 0x000fea0003800000 */
[----:B0-----:R-:W-:Y:S01]  /*2090*/  SHF.L.U32 R6, R3, 0x10, RZ ;  /* 0x0000001003067819 */ /* 0x001fe200000006ff */
[----:B------:R-:W-:Y:S01]  /*20a0*/  BSSY B3, `(.L_x_8272) ;  /* 0x0000012000037945 */ /* 0x000fe20003800000 */
[----:B-----5:R-:W-:-:S03]  /*20b0*/  SHF.L.U32 R7, R0, 0x10, RZ ;  /* 0x0000001000077819 */ /* 0x020fc600000006ff */
        /* <DEDUP_REMOVED lines=16> */
.L_x_8273:
[----:B------:R-:W-:Y:S05]  /*21c0*/  BSYNC B3 ;  /* 0x0000000000037941 */ /* 0x000fea0003800000 */
.L_x_8272:
        /* <DEDUP_REMOVED lines=18> */
.L_x_8275:
[----:B------:R-:W-:Y:S01]  /*22f0*/  ISETP.GE.AND P0, PT, R6, RZ, PT ;  /* 0x000000ff0600720c */ /* 0x000fe20003f06270 */
[----:B------:R-:W-:-:S12]  /*2300*/  IMAD.MOV.U32 R13, RZ, RZ, 0x3fd774eb ;  /* 0x3fd774ebff0d7424 */ /* 0x000fd800078e00ff */
[----:B------:R-:W-:-:S04]  /*2310*/  @P0 FFMA.FTZ R2, R13, 0.93318945169448852539, -R2 ;  /* 0x3f6ee5810d020823 */ /* 0x000fc80000010802 */
[----:B------:R-:W-:-:S07]  /*2320*/  @!P0 FFMA.FTZ R2, R13, 0.93318945169448852539, R2 ;  /* 0x3f6ee5810d028823 */ /* 0x000fce0000010002 */
.L_x_8276:
[----:B------:R-:W-:Y:S05]  /*2330*/  BSYNC B0 ;  /* 0x0000000000007941 */ /* 0x000fea0003800000 */
.L_x_8274:
        /* <DEDUP_REMOVED lines=11> */
.L_x_8271:
[----:B------:R-:W-:Y:S05]  /*23f0*/  BSYNC B2 ;  /* 0x0000000000027941 */ /* 0x000fea0003800000 */
.L_x_8270:
[----:B0-----:R-:W0:Y:S01]  /*2400*/  S2R R7, SR_TID.X ;  /* 0x0000000000077919 */ /* 0x001e220000002100 */
        /* <DEDUP_REMOVED lines=23> */
.L_x_8280:
[----:B------:R-:W-:Y:S05]  /*2580*/  BSYNC B3 ;  /* 0x0000000000037941 */ /* 0x000fea0003800000 */
.L_x_8279:
        /* <DEDUP_REMOVED lines=18> */
.L_x_8282:
[----:B------:R-:W-:Y:S02]  /*26b0*/  ISETP.GE.AND P0, PT, R8, RZ, PT ;  /* 0x000000ff0800720c */ /* 0x000fe40003f06270 */
[----:B------:R-:W-:-:S11]  /*26c0*/  MOV R13, 0x3fd774eb ;  /* 0x3fd774eb000d7802 */ /* 0x000fd60000000f00 */
[----:B------:R-:W-:-:S04]  /*26d0*/  @P0 FFMA.FTZ R2, R13, 0.93318945169448852539, -R2 ;  /* 0x3f6ee5810d020823 */ /* 0x000fc80000010802 */
[----:B------:R-:W-:-:S07]  /*26e0*/  @!P0 FFMA.FTZ R2, R13, 0.93318945169448852539, R2 ;  /* 0x3f6ee5810d028823 */ /* 0x000fce0000010002 */
.L_x_8283:
[----:B------:R-:W-:Y:S05]  /*26f0*/  BSYNC B0 ;  /* 0x0000000000007941 */ /* 0x000fea0003800000 */
.L_x_8281:
        /* <DEDUP_REMOVED lines=11> */
.L_x_8278:
[----:B------:R-:W-:Y:S05]  /*27b0*/  BSYNC B2 ;  /* 0x0000000000027941 */ /* 0x000fea0003800000 */
.L_x_8277:
        /* <DEDUP_REMOVED lines=23> */
.L_x_8287:
[----:B------:R-:W-:Y:S05]  /*2930*/  BSYNC B3 ;  /* 0x0000000000037941 */ /* 0x000fea0003800000 */
.L_x_8286:
        /* <DEDUP_REMOVED lines=18> */
.L_x_8289:
[----:B------:R-:W-:Y:S02]  /*2a60*/  ISETP.GE.AND P0, PT, R9, RZ, PT ;  /* 0x000000ff0900720c */ /* 0x000fe40003f06270 */
[----:B------:R-:W-:-:S11]  /*2a70*/  MOV R13, 0x3fd774eb ;  /* 0x3fd774eb000d7802 */ /* 0x000fd60000000f00 */
[----:B------:R-:W-:-:S04]  /*2a80*/  @P0 FFMA.FTZ R2, R13, 0.93318945169448852539, -R2 ;  /* 0x3f6ee5810d020823 */ /* 0x000fc80000010802 */
[----:B------:R-:W-:-:S07]  /*2a90*/  @!P0 FFMA.FTZ R2, R13, 0.93318945169448852539, R2 ;  /* 0x3f6ee5810d028823 */ /* 0x000fce0000010002 */
.L_x_8290:
[----:B------:R-:W-:Y:S05]  /*2aa0*/  BSYNC B0 ;  /* 0x0000000000007941 */ /* 0x000fea0003800000 */
.L_x_8288:
        /* <DEDUP_REMOVED lines=11> */
.L_x_8285:
[----:B------:R-:W-:Y:S05]  /*2b60*/  BSYNC B2 ;  /* 0x0000000000027941 */ /* 0x000fea0003800000 */
.L_x_8284:
        /* <DEDUP_REMOVED lines=23> */
.L_x_8294:
[----:B------:R-:W-:Y:S05]  /*2ce0*/  BSYNC B3 ;  /* 0x0000000000037941 */ /* 0x000fea0003800000 */
.L_x_8293:
        /* <DEDUP_REMOVED lines=18> */
.L_x_8296:
[----:B------:R-:W-:Y:S01]  /*2e10*/  ISETP.GE.AND P0, PT, R10, RZ, PT ;  /* 0x000000ff0a00720c */ /* 0x000fe20003f06270 */
[----:B------:R-:W-:-:S12]  /*2e20*/  IMAD.MOV.U32 R13, RZ, RZ, 0x3fd774eb ;  /* 0x3fd774ebff0d7424 */ /* 0x000fd800078e00ff */
[----:B------:R-:W-:-:S04]  /*2e30*/  @P0 FFMA.FTZ R2, R13, 0.93318945169448852539, -R2 ;  /* 0x3f6ee5810d020823 */ /* 0x000fc80000010802 */
[----:B------:R-:W-:-:S07]  /*2e40*/  @!P0 FFMA.FTZ R2, R13, 0.93318945169448852539, R2 ;  /* 0x3f6ee5810d028823 */ /* 0x000fce0000010002 */
.L_x_8297:
[----:B------:R-:W-:Y:S05]  /*2e50*/  BSYNC B0 ;  /* 0x0000000000007941 */ /* 0x000fea0003800000 */
.L_x_8295:
        /* <DEDUP_REMOVED lines=11> */
.L_x_8292:
[----:B------:R-:W-:Y:S05]  /*2f10*/  BSYNC B2 ;  /* 0x0000000000027941 */ /* 0x000fea0003800000 */
.L_x_8291:
        /* <DEDUP_REMOVED lines=23> */
.L_x_8301:
[----:B------:R-:W-:Y:S05]  /*3090*/  BSYNC B3 ;  /* 0x0000000000037941 */ /* 0x000fea0003800000 */
.L_x_8300:
        /* <DEDUP_REMOVED lines=18> */
.L_x_8303:
[----:B------:R-:W-:Y:S02]  /*31c0*/  ISETP.GE.AND P0, PT, R11, RZ, PT ;  /* 0x000000ff0b00720c */ /* 0x000fe40003f06270 */
[----:B------:R-:W-:-:S11]  /*31d0*/  MOV R13, 0x3fd774eb ;  /* 0x3fd774eb000d7802 */ /* 0x000fd60000000f00 */
[----:B------:R-:W-:-:S04]  /*31e0*/  @P0 FFMA.FTZ R2, R13, 0.93318945169448852539, -R2 ;  /* 0x3f6ee5810d020823 */ /* 0x000fc80000010802 */
[----:B------:R-:W-:-:S07]  /*31f0*/  @!P0 FFMA.FTZ R2, R13, 0.93318945169448852539, R2 ;  /* 0x3f6ee5810d028823 */ /* 0x000fce0000010002 */
.L_x_8304:
[----:B------:R-:W-:Y:S05]  /*3200*/  BSYNC B0 ;  /* 0x0000000000007941 */ /* 0x000fea0003800000 */
.L_x_8302:
        /* <DEDUP_REMOVED lines=11> */
.L_x_8299:
[----:B------:R-:W-:Y:S05]  /*32c0*/  BSYNC B2 ;  /* 0x0000000000027941 */ /* 0x000fea0003800000 */
.L_x_8298:
        /* <DEDUP_REMOVED lines=24> */
.L_x_8308:
[----:B------:R-:W-:Y:S05]  /*3450*/  BSYNC B3 ;  /* 0x0000000000037941 */ /* 0x000fea0003800000 */
.L_x_8307:
        /* <DEDUP_REMOVED lines=18> */
.L_x_8310:
[----:B------:R-:W-:Y:S01]  /*3580*/  ISETP.GE.AND P0, PT, R12, RZ, PT ;  /* 0x000000ff0c00720c */ /* 0x000fe20003f06270 */
[----:B------:R-:W-:-:S12]  /*3590*/  IMAD.MOV.U32 R17, RZ, RZ, 0x3fd774eb ;  /* 0x3fd774ebff117424 */ /* 0x000fd800078e00ff */
[----:B------:R-:W-:-:S04]  /*35a0*/  @P0 FFMA.FTZ R2, R17, 0.93318945169448852539, -R2 ;  /* 0x3f6ee58111020823 */ /* 0x000fc80000010802 */
[----:B------:R-:W-:-:S07]  /*35b0*/  @!P0 FFMA.FTZ R2, R17, 0.93318945169448852539, R2 ;  /* 0x3f6ee58111028823 */ /* 0x000fce0000010002 */
.L_x_8311:
[----:B------:R-:W-:Y:S05]  /*35c0*/  BSYNC B0 ;  /* 0x0000000000007941 */ /* 0x000fea0003800000 */
.L_x_8309:
        /* <DEDUP_REMOVED lines=11> */
.L_x_8306:
[----:B------:R-:W-:Y:S05]  /*3680*/  BSYNC B2 ;  /* 0x0000000000027941 */ /* 0x000fea0003800000 */
.L_x_8305:
        /* <DEDUP_REMOVED lines=24> */
.L_x_8315:
[----:B------:R-:W-:Y:S05]  /*3810*/  BSYNC B3 ;  /* 0x0000000000037941 */ /* 0x000fea0003800000 */
.L_x_8314:
        /* <DEDUP_REMOVED lines=18> */
.L_x_8317:
[----:B------:R-:W-:Y:S02]  /*3940*/  ISETP.GE.AND P0, PT, R13, RZ, PT ;  /* 0x000000ff0d00720c */ /* 0x000fe40003f06270 */
[----:B------:R-:W-:-:S11]  /*3950*/  MOV R17, 0x3fd774eb ;  /* 0x3fd774eb00117802 */ /* 0x000fd60000000f00 */
[----:B------:R-:W-:-:S04]  /*3960*/  @P0 FFMA.FTZ R2, R17, 0.93318945169448852539, -R2 ;  /* 0x3f6ee58111020823 */ /* 0x000fc80000010802 */
[----:B------:R-:W-:-:S07]  /*3970*/  @!P0 FFMA.FTZ R2, R17, 0.93318945169448852539, R2 ;  /* 0x3f6ee58111028823 */ /* 0x000fce0000010002 */
.L_x_8318:
[----:B------:R-:W-:Y:S05]  /*3980*/  BSYNC B0 ;  /* 0x0000000000007941 */ /* 0x000fea0003800000 */
.L_x_8316:
        /* <DEDUP_REMOVED lines=11> */
.L_x_8313:
[----:B------:R-:W-:Y:S05]  /*3a40*/  BSYNC B2 ;  /* 0x0000000000027941 */ /* 0x000fea0003800000 */
.L_x_8312:
        /* <DEDUP_REMOVED lines=23> */
.L_x_8322:
[----:B------:R-:W-:Y:S05]  /*3bc0*/  BSYNC B3 ;  /* 0x0000000000037941 */ /* 0x000fea0003800000 */
.L_x_8321:
        /* <DEDUP_REMOVED lines=18> */
.L_x_8324:
[----:B------:R-:W-:Y:S02]  /*3cf0*/  ISETP.GE.AND P0, PT, R3, RZ, PT ;  /* 0x000000ff0300720c */ /* 0x000fe40003f06270 */
[----:B------:R-:W-:-:S11]  /*3d00*/  MOV R5, 0x3fd774eb ;  /* 0x3fd774eb00057802 */ /* 0x000fd60000000f00 */
[----:B------:R-:W-:-:S04]  /*3d10*/  @P0 FFMA.FTZ R2, R5, 0.93318945169448852539, -R2 ;  /* 0x3f6ee58105020823 */ /* 0x000fc80000010802 */
[----:B------:R-:W-:-:S07]  /*3d20*/  @!P0 FFMA.FTZ R2, R5, 0.93318945169448852539, R2 ;  /* 0x3f6ee58105028823 */ /* 0x000fce0000010002 */
.L_x_8325:
[----:B------:R-:W-:Y:S05]  /*3d30*/  BSYNC B0 ;  /* 0x0000000000007941 */ /* 0x000fea0003800000 */
.L_x_8323:
        /* <DEDUP_REMOVED lines=11> */
.L_x_8320:
[----:B------:R-:W-:Y:S05]  /*3df0*/  BSYNC B2 ;  /* 0x0000000000027941 */ /* 0x000fea0003800000 */
.L_x_8319:
[----:B------:R-:W-:Y:S01]  /*3e00*/  ISETP.GE.AND P0, PT, R7, R14, PT ;  /* 0x0000000e0700720c */ /* 0x000fe20003f06270 */
[----:B------:R-:W-:Y:S04]  /*3e10*/  BSSY B0, `(.L_x_8326) ;  /* 0x0000034000007945 */ /* 0x000fe80003800000 */
[----:B------:R-:W-:Y:S08]  /*3e20*/  BSSY B1, `(.L_x_8327) ;  /* 0x000002c000017945 */ /* 0x000ff00003800000 */
[----:B------:R-:W-:Y:S05]  /*3e30*/  @P0 BRA `(.L_x_8328) ;  /* 0x0000000000340947 */ /* 0x000fea0003800000 */
[----:B------:R-:W0:Y:S01]  /*3e40*/  S2R R7, SR_TID.X ;  /* 0x0000000000077919 */ /* 0x000e220000002100 */
[----:B------:R-:W1:Y:S01]  /*3e50*/  LDC.64 R2, c[0x0][0x218] ;  /* 0x00008600ff027b82 */ /* 0x000e620000000a00 */
[----:B0-----:R-:W-:Y:S01]  /*3e60*/  IADD3 R5, R4, R7, RZ ;  /* 0x0000000704057210 */ /* 0x001fe20007ffe0ff */
[----:B------:R-:W-:-:S04]  /*3e70*/  VIADD R7, R7, 0x80 ;  /* 0x0000008007077836 */ /* 0x000fc80000000000 */
[----:B-1----:R-:W-:Y:S01]  /*3e80*/  IMAD.WIDE.U32 R2, R5, 0x2, R2 ;  /* 0x0000000205027825 */ /* 0x002fe200078e0002 */
[----:B------:R-:W-:-:S04]  /*3e90*/  ISETP.GE.AND P0, PT, R7, R14, PT ;  /* 0x0000000e0700720c */ /* 0x000fc80003f06270 */
[----:B------:R0:W-:Y:S09]  /*3ea0*/  STG.E.U16 desc[UR4][R2.64], R6 ;  /* 0x0000000602007986 */ /* 0x0001f2000c101504 */
[----:B------:R-:W-:Y:S05]  /*3eb0*/  @P0 BRA `(.L_x_8329) ;  /* 0x0000000000300947 */ /* 0x000fea0003800000 */
[----:B0-----:R-:W0:Y:S01]  /*3ec0*/  LDC.64 R2, c[0x0][0x218] ;  /* 0x00008600ff027b82 */ /* 0x001e220000000a00 */
[----:B------:R-:W-:Y:S02]  /*3ed0*/  IADD3 R5, R4, R7, RZ ;  /* 0x0000000704057210 */ /* 0x000fe40007ffe0ff */
[----:B------:R-:W-:-:S03]  /*3ee0*/  IADD3 R7, R7, 0x80, RZ ;  /* 0x0000008007077810 */ /* 0x000fc60007ffe0ff */
[----:B0-----:R-:W-:-:S05]  /*3ef0*/  IMAD.WIDE.U32 R2, R5, 0x2, R2 ;  /* 0x0000000205027825 */ /* 0x001fca00078e0002 */
[----:B------:R0:W-:Y:S02]  /*3f00*/  STG.E.U16 desc[UR4][R2.64], R8 ;  /* 0x0000000802007986 */ /* 0x0001e4000c101504 */
.L_x_8328:
[----:B------:R-:W-:-:S13]  /*3f10*/  ISETP.GE.AND P0, PT, R7, R14, PT ;  /* 0x0000000e0700720c */ /* 0x000fda0003f06270 */
[----:B------:R-:W-:Y:S05]  /*3f20*/  @P0 BRA `(.L_x_8330) ;  /* 0x0000000000300947 */ /* 0x000fea0003800000 */
[----:B0-----:R-:W0:Y:S01]  /*3f30*/  LDC.64 R2, c[0x0][0x218] ;  /* 0x00008600ff027b82 */ /* 0x001e220000000a00 */
[----:B------:R-:W-:Y:S01]  /*3f40*/  IADD3 R5, R4, R7, RZ ;  /* 0x0000000704057210 */ /* 0x000fe20007ffe0ff */
[----:B------:R-:W-:-:S04]  /*3f50*/  VIADD R7, R7, 0x80 ;  /* 0x0000008007077836 */ /* 0x000fc80000000000 */
[----:B0-----:R-:W-:-:S05]  /*3f60*/  IMAD.WIDE.U32 R2, R5, 0x2, R2 ;  /* 0x0000000205027825 */ /* 0x001fca00078e0002 */
[----:B------:R1:W-:Y:S02]  /*3f70*/  STG.E.U16 desc[UR4][R2.64], R9 ;  /* 0x0000000902007986 */ /* 0x0003e4000c101504 */
.L_x_8329:
[----:B------:R-:W-:-:S13]  /*3f80*/  ISETP.GE.AND P0, PT, R7, R14, PT ;  /* 0x0000000e0700720c */ /* 0x000fda0003f06270 */
[----:B------:R-:W-:Y:S05]  /*3f90*/  @P0 BRA `(.L_x_8331) ;  /* 0x0000000000300947 */ /* 0x000fea0003800000 */
[----:B01----:R-:W0:Y:S01]  /*3fa0*/  LDC.64 R2, c[0x0][0x218] ;  /* 0x00008600ff027b82 */ /* 0x003e220000000a00 */
[----:B------:R-:W-:Y:S02]  /*3fb0*/  IADD3 R5, R4, R7, RZ ;  /* 0x0000000704057210 */ /* 0x000fe40007ffe0ff */
[----:B------:R-:W-:-:S03]  /*3fc0*/  IADD3 R7, R7, 0x80, RZ ;  /* 0x0000008007077810 */ /* 0x000fc60007ffe0ff */
[----:B0-----:R-:W-:-:S05]  /*3fd0*/  IMAD.WIDE.U32 R2, R5, 0x2, R2 ;  /* 0x0000000205027825 */ /* 0x001fca00078e0002 */
[----:B------:R1:W-:Y:S02]  /*3fe0*/  STG.E.U16 desc[UR4][R2.64], R10 ;  /* 0x0000000a02007986 */ /* 0x0003e4000c101504 */
.L_x_8330:
[----:B------:R-:W-:-:S13]  /*3ff0*/  ISETP.GE.AND P0, PT, R7, R14, PT ;  /* 0x0000000e0700720c */ /* 0x000fda0003f06270 */
[----:B------:R-:W-:Y:S05]  /*4000*/  @P0 BRA `(.L_x_8332) ;  /* 0x0000000000340947 */ /* 0x000fea0003800000 */
[----:B01----:R-:W0:Y:S01]  /*4010*/  LDC.64 R2, c[0x0][0x218] ;  /* 0x00008600ff027b82 */ /* 0x003e220000000a00 */
[----:B------:R-:W-:Y:S01]  /*4020*/  IADD3 R5, R4, R7, RZ ;  /* 0x0000000704057210 */ /* 0x000fe20007ffe0ff */
[----:B------:R-:W-:-:S04]  /*4030*/  VIADD R7, R7, 0x80 ;  /* 0x0000008007077836 */ /* 0x000fc80000000000 */
[----:B0-----:R-:W-:-:S05]  /*4040*/  IMAD.WIDE.U32 R2, R5, 0x2, R2 ;  /* 0x0000000205027825 */ /* 0x001fca00078e0002 */
[----:B------:R2:W-:Y:S02]  /*4050*/  STG.E.U16 desc[UR4][R2.64], R11 ;  /* 0x0000000b02007986 */ /* 0x0005e4000c101504 */
.L_x_8331:
        /* <DEDUP_REMOVED lines=8> */
.L_x_8332:
[----:B------:R-:W-:Y:S05]  /*40e0*/  BSYNC B1 ;  /* 0x0000000000017941 */ /* 0x000fea0003800000 */
.L_x_8327:
[----:B------:R-:W-:-:S13]  /*40f0*/  ISETP.GE.AND P0, PT, R7, R14, PT ;  /* 0x0000000e0700720c */ /* 0x000fda0003f06270 */
[----:B012---:R-:W0:Y:S01]  /*4100*/  @!P0 LDC.64 R2, c[0x0][0x218] ;  /* 0x00008600ff028b82 */ /* 0x007e220000000a00 */
[----:B------:R-:W-:Y:S01]  /*4110*/  @!P0 IADD3 R5, R4, R7, RZ ;  /* 0x0000000704058210 */ /* 0x000fe20007ffe0ff */
[----:B------:R-:W-:-:S04]  /*4120*/  @!P0 VIADD R7, R7, 0x80 ;  /* 0x0000008007078836 */ /* 0x000fc80000000000 */
[----:B0-----:R-:W-:-:S05]  /*4130*/  @!P0 IMAD.WIDE.U32 R2, R5, 0x2, R2 ;  /* 0x0000000205028825 */ /* 0x001fca00078e0002 */
[----:B------:R3:W-:Y:S02]  /*4140*/  @!P0 STG.E.U16 desc[UR4][R2.64], R13 ;  /* 0x0000000d02008986 */ /* 0x0007e4000c101504 */
.L_x_8333:
[----:B------:R-:W-:Y:S05]  /*4150*/  BSYNC B0 ;  /* 0x0000000000007941 */ /* 0x000fea0003800000 */
.L_x_8326:
        /* <DEDUP_REMOVED lines=8> */
        .weak           $__internal_11_$__cuda_sm3x_div_rn_ftz_f32_slowpath
        .type           $__internal_11_$__cuda_sm3x_div_rn_ftz_f32_slowpath,@function
        .size           $__internal_11_$__cuda_sm3x_div_rn_ftz_f32_slowpath,(.L_x_19687 - $__internal_11_$__cuda_sm3x_div_rn_ftz_f32_slowpath)
$__internal_11_$__cuda_sm3x_div_rn_ftz_f32_slowpath:
        /* <DEDUP_REMOVED lines=32> */
.L_x_8336:
[----:B------:R-:W-:Y:S05]  /*43e0*/  BSYNC B1 ;  /* 0x0000000000017941 */ /* 0x000fea0003800000 */
.L_x_8335:
[----:B------:R-:W-:Y:S01]  /*43f0*/  VIADD R18, R18, 0xffffff81 ;  /* 0xffffff8112127836 */ /* 0x000fe20000000000 */
[----:B------:R-:W-:Y:S01]  /*4400*/  IADD3 R21, R21, -0x7f, RZ ;  /* 0xffffff8115157810 */ /* 0x000fe20007ffe0ff */
[----:B------:R-:W-:Y:S02]  /*4410*/  BSSY B1, `(.L_x_8341) ;  /* 0x000001a000017945 */ /* 0x000fe40003800000 */
[----:B------:R-:W-:Y:S02]  /*4420*/  IMAD R24, R18, -0x800000, R17 ;  /* 0xff80000012187824 */ /* 0x000fe400078e0211 */
[C---:B------:R-:W-:Y:S01]  /*4430*/  IMAD R0, R21.reuse, -0x800000, R0 ;  /* 0xff80000015007824 */ /* 0x040fe200078e0200 */
[----:B------:R-:W-:Y:S01]  /*4440*/  IADD3 R21, R21, -R18, RZ ;  /* 0x8000001215157210 */ /* 0x000fe20007ffe0ff */
        /* <DEDUP_REMOVED lines=21> */
.L_x_8342:
[----:B------:R-:W-:-:S07]  /*45a0*/  LEA R0, R21, R0, 0x17 ;  /* 0x0000000015007211 */ /* 0x000fce00078eb8ff */
.L_x_8343:
[----:B------:R-:W-:Y:S05]  /*45b0*/  BSYNC B1 ;  /* 0x0000000000017941 */ /* 0x000fea0003800000 */
.L_x_8341:
[----:B------:R-:W-:Y:S05]  /*45c0*/  BRA `(.L_x_8344) ;  /* 0x0000000000207947 */ /* 0x000fea0003800000 */
.L_x_8340:
[----:B------:R-:W-:-:S04]  /*45d0*/  LOP3.LUT R0, R17, 0x80000000, R0, 0x48, !PT ;  /* 0x8000000011007812 */ /* 0x000fc800078e4800 */
[----:B------:R-:W-:Y:S01]  /*45e0*/  LOP3.LUT R0, R0, 0x7f800000, RZ, 0xfc, !PT ;  /* 0x7f80000000007812 */ /* 0x000fe200078efcff */
[----:B------:R-:W-:Y:S06]  /*45f0*/  BRA `(.L_x_8344) ;  /* 0x0000000000147947 */ /* 0x000fec0003800000 */
.L_x_8339:
[----:B------:R-:W-:Y:S01]  /*4600*/  LOP3.LUT R0, R17, 0x80000000, R0, 0x48, !PT ;  /* 0x8000000011007812 */ /* 0x000fe200078e4800 */
[----:B------:R-:W-:Y:S06]  /*4610*/  BRA `(.L_x_8344) ;  /* 0x00000000000c7947 */ /* 0x000fec0003800000 */
.L_x_8338:
[----:B------:R-:W0:Y:S01]  /*4620*/  MUFU.RSQ R0, -QNAN ;  /* 0xffc0000000007908 */ /* 0x000e220000001400 */
[----:B------:R-:W-:Y:S05]  /*4630*/  BRA `(.L_x_8344) ;  /* 0x0000000000047947 */ /* 0x000fea0003800000 */
.L_x_8337:
[----:B------:R-:W-:-:S07]  /*4640*/  FADD.FTZ R0, R0, R17 ;  /* 0x0000001100007221 */ /* 0x000fce0000010000 */
.L_x_8344:
[----:B------:R-:W-:Y:S05]  /*4650*/  BSYNC B0 ;  /* 0x0000000000007941 */ /* 0x000fea0003800000 */
.L_x_8334:
[----:B------:R-:W-:Y:S01]  /*4660*/  HFMA2.MMA R19, -RZ, RZ, 0, 0 ;  /* 0x00000000ff137435 */ /* 0x000fe200000001ff */
[----:B------:R-:W-:-:S05]  /*4670*/  MOV R18, R2 ;  /* 0x0000000200127202 */ /* 0x000fca0000000f00 */
[----:B0-----:R-:W-:Y:S05]  /*4680*/  RET.REL.NODEC R18 `(_ZN2at6native29vectorized_elementwise_kernelILi2ENS0_13BUnaryFunctorIN3c108BFloat16ES4_S4_ZZZNS0_17atan2_kernel_cudaERNS_18TensorIteratorBaseEENKUlvE_clEvENKUlvE2_clEvEUlS4_S4_E_EESt5arrayIPcLm2EEEEviT0_T1_) ;  /* 0xffffffb8125c7950 */ /* 0x001fea0003c3ffff */
.L_x_8345:
        /* <DEDUP_REMOVED lines=15> */
.L_x_19687:


//--------------------- .text._ZN2at6native29vectorized_elementwise_kernelILi4ENS0_13BUnaryFunctorIN3c108BFloat16ES4_S4_ZZZNS0_17atan2_kernel_cudaERNS_18TensorIteratorBaseEENKUlvE_clEvENKUlvE2_clEvEUlS4_S4_E_EESt5arrayIPcLm2EEEEviT0_T1_ --------------------------
	.section	.text._ZN2at6native29vectorized_elementwise_kernelILi4ENS0_13BUnaryFunctorIN3c108BFloat16ES4_S4_ZZZNS0_17atan2_kernel_cudaERNS_18TensorIteratorBaseEENKUlvE_clEvENKUlvE2_clEvEUlS4_S4_E_EESt5arrayIPcLm2EEEEviT0_T1_,"ax",@progbits
	.align	128
        .global         _ZN2at6native29vectorized_elementwise_kernelILi4ENS0_13BUnaryFunctorIN3c108BFloat16ES4_S4_ZZZNS0_17atan2_kernel_cudaERNS_18TensorIteratorBaseEENKUlvE_clEvENKUlvE2_clEvEUlS4_S4_E_EESt5arrayIPcLm2EEEEviT0_T1_
        .type           _ZN2at6native29vectorized_elementwise_kernelILi4ENS0_13BUnaryFunctorIN3c108BFloat16ES4_S4_ZZZNS0_17atan2_kernel_cudaERNS_18TensorIteratorBaseEENKUlvE_clEvENKUlvE2_clEvEUlS4_S4_E_EESt5arrayIPcLm2EEEEviT0_T1_,@function
        .size           _ZN2at6native29vectorized_elementwise_kernelILi4ENS0_13BUnaryFunctorIN3c108BFloat16ES4_S4_ZZZNS0_17atan2_kernel_cudaERNS_18TensorIteratorBaseEENKUlvE_clEvENKUlvE2_clEvEUlS4_S4_E_EESt5arrayIPcLm2EEEEviT0_T1_,(.L_x_19688 - _ZN2at6native29vectorized_elementwise_kernelILi4ENS0_13BUnaryFunctorIN3c108BFloat16ES4_S4_ZZZNS0_17atan2_kernel_cudaERNS_18TensorIteratorBaseEENKUlvE_clEvENKUlvE2_clEvEUlS4_S4_E_EESt5arrayIPcLm2EEEEviT0_T1_)
        .other          _ZN2at6native29vectorized_elementwise_kernelILi4ENS0_13BUnaryFunctorIN3c108BFloat16ES4_S4_ZZZNS0_17atan2_kernel_cudaERNS_18TensorIteratorBaseEENKUlvE_clEvENKUlvE2_clEvEUlS4_S4_E_EESt5arrayIPcLm2EEEEviT0_T1_,@"STO_CUDA_ENTRY STV_DEFAULT"
_ZN2at6native29vectorized_elementwise_kernelILi4ENS0_13BUnaryFunctorIN3c108BFloat16ES4_S4_ZZZNS0_17atan2_kernel_cudaERNS_18TensorIteratorBaseEENKUlvE_clEvENKUlvE2_clEvEUlS4_S4_E_EESt5arrayIPcLm2EEEEviT0_T1_:
.text._ZN2at6native29vectorized_elementwise_kernelILi4ENS0_13BUnaryFunctorIN3c108BFloat16ES4_S4_ZZZNS0_17atan2_kernel_cudaERNS_18TensorIteratorBaseEENKUlvE_clEvENKUlvE2_clEvEUlS4_S4_E_EESt5arrayIPcLm2EEEEviT0_T1_:
        /* <DEDUP_REMOVED lines=13> */
[----:B------:R-:W2:Y:S04]  /*00d0*/  LDG.E.64 R6, desc[UR4][R8.64] ;  /* 0x0000000408067981 */ /* 0x000ea8000c1e1b00 */
[----:B------:R0:W5:Y:S01]  /*00e0*/  LDG.E.64 R14, desc[UR4][R8.64+0x400] ;  /* 0x00040004080e7981 */ /* 0x000162000c1e1b00 */
[----:B-1----:R-:W-:Y:S01]  /*00f0*/  SHF.L.U32 R17, R4, 0x10, RZ ;  /* 0x0000001004117819 */ /* 0x002fe200000006ff */
[----:B------:R-:W-:Y:S04]  /*0100*/  BSSY B2, `(.L_x_8347) ;  /* 0x0000013000027945 */ /* 0x000fe80003800000 */
[----:B------:R-:W-:Y:S01]  /*0110*/  FADD.FTZ R23, |R17|, -RZ ;  /* 0x800000ff11177221 */ /* 0x000fe20000010200 */
[C---:B--2---:R-:W-:Y:S01]  /*0120*/  IMAD.U32 R18, R6.reuse, 0x10000, RZ ;  /* 0x0001000006127824 */ /* 0x044fe200078e00ff */
[----:B------:R-:W-:-:S03]  /*0130*/  PRMT R20, R6, 0x7632, R20 ;  /* 0x0000763206147816 */ /* 0x000fc60000000014 */
        /* <DEDUP_REMOVED lines=14> */
[----:B-----5:R-:W-:Y:S05]  /*0220*/  CALL.REL.NOINC `($__internal_12_$__cuda_sm3x_div_rn_ftz_f32_slowpath) ;  /* 0x0000003c00907944 */ /* 0x020fea0003c00000 */
.L_x_8348:
[----:B------:R-:W-:Y:S05]  /*0230*/  BSYNC B2 ;  /* 0x0000000000027941 */ /* 0x000fea0003800000 */
.L_x_8347:
        /* <DEDUP_REMOVED lines=18> */
.L_x_8350:
[----:B------:R-:W-:Y:S02]  /*0360*/  ISETP.GE.AND P0, PT, R17, RZ, PT ;  /* 0x000000ff1100720c */ /* 0x000fe40003f06270 */
[----:B------:R-:W-:-:S11]  /*0370*/  MOV R5, 0x3fd774eb ;  /* 0x3fd774eb00057802 */ /* 0x000fd60000000f00 */
[----:B------:R-:W-:-:S04]  /*0380*/  @P0 FFMA.FTZ R0, R5, 0.93318945169448852539, -R0 ;  /* 0x3f6ee58105000823 */ /* 0x000fc80000010800 */
[----:B------:R-:W-:-:S07]  /*0390*/  @!P0 FFMA.FTZ R0, R5, 0.93318945169448852539, R0 ;  /* 0x3f6ee58105008823 */ /* 0x000fce0000010000 */
.L_x_8351:
[----:B------:R-:W-:Y:S05]  /*03a0*/  BSYNC B0 ;  /* 0x0000000000007941 */ /* 0x000fea0003800000 */
.L_x_8349:
        /* <DEDUP_REMOVED lines=8> */
[----:B------:R-:W-:Y:S02]  /*0430*/  ISETP.GE.AND P3, PT, R17, RZ, PT ;  /* 0x000000ff1100720c */ /* 0x000fe40003f66270 */
[----:B------:R-:W-:-:S02]  /*0440*/  FSEL R22, R23, R10, P2 ;  /* 0x0000000a17167208 */ /* 0x000fc40001000000 */
[----:B------:R-:W-:Y:S02]  /*0450*/  MOV R8, 0x4016cbe4 ;  /* 0x4016cbe400087802 */ /* 0x000fe40000000f00 */
[----:B------:R-:W0:Y:S01]  /*0460*/  MUFU.RCP R9, R22 ;  /* 0x0000001600097308 */ /* 0x000e220000001000 */
[----:B------:R-:W-:Y:S02]  /*0470*/  FSEL R23, R10, R23, P2 ;  /* 0x000000170a177208 */ /* 0x000fe40001000000 */
[----:B------:R-:W-:Y:S02]  /*0480*/  @!P0 FSEL R0, R8, 0.78539818525314331055, !P3 ;  /* 0x3f490fdb08008808 */ /* 0x000fe40005800000 */
[----:B------:R-:W-:-:S03]  /*0490*/  @!P1 FSEL R0, RZ, 3.1415927410125732422, P3 ;  /* 0x40490fdbff009808 */ /* 0x000fc60001800000 */
[----:B------:R-:W1:Y:S01]  /*04a0*/  FCHK P1, R23, R22 ;  /* 0x0000001617007302 */ /* 0x000e620000020000 */
[----:B0-----:R-:W-:-:S04]  /*04b0*/  FFMA R6, -R22, R9, 1 ;  /* 0x3f80000016067423 */ /* 0x001fc80000000109 */
[----:B------:R-:W-:Y:S01]  /*04c0*/  FFMA R8, R9, R6, R9 ;  /* 0x0000000609087223 */ /* 0x000fe20000000009 */
[----:B------:R-:W-:Y:S01]  /*04d0*/  FADD.FTZ R6, |R18|, |R17| ;  /* 0x4000001112067221 */ /* 0x000fe20000010200 */
[----:B------:R-:W-:Y:S02]  /*04e0*/  LOP3.LUT R9, R0, 0x80000000, R18, 0xb8, !PT ;  /* 0x8000000000097812 */ /* 0x000fe400078eb812 */
[----:B------:R-:W-:Y:S02]  /*04f0*/  FFMA R11, R23, R8, RZ ;  /* 0x00000008170b7223 */ /* 0x000fe400000000ff */
[----:B------:R-:W-:Y:S02]  /*0500*/  FSETP.GTU.FTZ.AND P0, PT, |R6|, +INF , PT ;  /* 0x7f8000000600780b */ /* 0x000fe40003f1c200 */
[----:B------:R-:W-:Y:S02]  /*0510*/  FFMA R0, -R22, R11, R23 ;  /* 0x0000000b16007223 */ /* 0x000fe40000000117 */
[----:B------:R-:W-:-:S02]  /*0520*/  FSEL R6, R6, R9, P0 ;  /* 0x0000000906067208 */ /* 0x000fc40000000000 */
[----:B------:R-:W-:Y:S01]  /*0530*/  FFMA R0, R8, R0, R11 ;  /* 0x0000000008007223 */ /* 0x000fe2000000000b */
[----:B-1----:R-:W-:Y:S06]  /*0540*/  @!P1 BRA `(.L_x_8353) ;  /* 0x0000000000089947 */ /* 0x002fec0003800000 */
[----:B------:R-:W-:-:S07]  /*0550*/  MOV R8, 0x570 ;  /* 0x0000057000087802 */ /* 0x000fce0000000f00 */
[----:B-----5:R-:W-:Y:S05]  /*0560*/  CALL.REL.NOINC `($__internal_12_$__cuda_sm3x_div_rn_ftz_f32_slowpath) ;  /* 0x0000003800c07944 */ /* 0x020fea0003c00000 */
.L_x_8353:
[----:B------:R-:W-:Y:S05]  /*0570*/  BSYNC B2 ;  /* 0x0000000000027941 */ /* 0x000fea0003800000 */
.L_x_8352:
        /* <DEDUP_REMOVED lines=18> */
.L_x_8355:
[----:B------:R-:W-:Y:S02]  /*06a0*/  ISETP.GE.AND P0, PT, R5, RZ, PT ;  /* 0x000000ff0500720c */ /* 0x000fe40003f06270 */
[----:B------:R-:W-:-:S11]  /*06b0*/  MOV R9, 0x3fd774eb ;  /* 0x3fd774eb00097802 */ /* 0x000fd60000000f00 */
[----:B------:R-:W-:-:S04]  /*06c0*/  @P0 FFMA.FTZ R0, R9, 0.93318945169448852539, -R0 ;  /* 0x3f6ee58109000823 */ /* 0x000fc80000010800 */
[----:B------:R-:W-:-:S07]  /*06d0*/  @!P0 FFMA.FTZ R0, R9, 0.93318945169448852539, R0 ;  /* 0x3f6ee58109008823 */ /* 0x000fce0000010000 */
.L_x_8356:
[----:B------:R-:W-:Y:S05]  /*06e0*/  BSYNC B0 ;  /* 0x0000000000007941 */ /* 0x000fea0003800000 */
.L_x_8354:
        /* <DEDUP_REMOVED lines=8> */
[C---:B------:R-:W-:Y:S01]  /*0770*/  ISETP.GE.AND P3, PT, R5.reuse, RZ, PT ;  /* 0x000000ff0500720c */ /* 0x040fe20003f66270 */
        /* <DEDUP_REMOVED lines=19> */
[----:B-----5:R-:W-:Y:S05]  /*08b0*/  CALL.REL.NOINC `($__internal_12_$__cuda_sm3x_div_rn_ftz_f32_slowpath) ;  /* 0x0000003400ec7944 */ /* 0x020fea0003c00000 */
.L_x_8358:
[----:B------:R-:W-:Y:S05]  /*08c0*/  BSYNC B2 ;  /* 0x0000000000027941 */ /* 0x000fea0003800000 */
.L_x_8357:
[----:B------:R-:W-:Y:S02]  /*08d0*/  IMAD.MOV.U32 R9, RZ, RZ, 0x3b33710b ;  /* 0x3b33710bff097424 */ /* 0x000fe400078e00ff */
        /* <DEDUP_REMOVED lines=18> */
.L_x_8360:
[----:B------:R-:W-:Y:S02]  /*0a00*/  ISETP.GE.AND P0, PT, R17, RZ, PT ;  /* 0x000000ff1100720c */ /* 0x000fe40003f06270 */
[----:B------:R-:W-:-:S11]  /*0a10*/  MOV R7, 0x3fd774eb ;  /* 0x3fd774eb00077802 */ /* 0x000fd60000000f00 */
[----:B------:R-:W-:-:S04]  /*0a20*/  @P0 FFMA.FTZ R0, R7, 0.93318945169448852539, -R0 ;  /* 0x3f6ee58107000823 */ /* 0x000fc80000010800 */
[----:B------:R-:W-:-:S07]  /*0a30*/  @!P0 FFMA.FTZ R0, R7, 0.93318945169448852539, R0 ;  /* 0x3f6ee58107008823 */ /* 0x000fce0000010000 */
.L_x_8361:
[----:B------:R-:W-:Y:S05]  /*0a40*/  BSYNC B0 ;  /* 0x0000000000007941 */ /* 0x000fea0003800000 */
.L_x_8359:
        /* <DEDUP_REMOVED lines=27> */
[----:B-----5:R-:W-:Y:S05]  /*0c00*/  CALL.REL.NOINC `($__internal_12_$__cuda_sm3x_div_rn_ftz_f32_slowpath) ;  /* 0x0000003400187944 */ /* 0x020fea0003c00000 */
.L_x_8363:
[----:B------:R-:W-:Y:S05]  /*0c10*/  BSYNC B2 ;  /* 0x0000000000027941 */ /* 0x000fea0003800000 */
.L_x_8362:
        /* <DEDUP_REMOVED lines=18> */
.L_x_8365:
[----:B------:R-:W-:Y:S01]  /*0d40*/  ISETP.GE.AND P0, PT, R7, RZ, PT ;  /* 0x000000ff0700720c */ /* 0x000fe20003f06270 */
[----:B------:R-:W-:-:S12]  /*0d50*/  HFMA2.MMA R9, -RZ, RZ, 1.9599609375, 20144 ;  /* 0x3fd774ebff097435 */ /* 0x000fd800000001ff */
[----:B------:R-:W-:-:S04]  /*0d60*/  @P0 FFMA.FTZ R0, R9, 0.93318945169448852539, -R0 ;  /* 0x3f6ee58109000823 */ /* 0x000fc80000010800 */
[----:B------:R-:W-:-:S07]  /*0d70*/  @!P0 FFMA.FTZ R0, R9, 0.93318945169448852539, R0 ;  /* 0x3f6ee58109008823 */ /* 0x000fce0000010000 */
.L_x_8366:
[----:B------:R-:W-:Y:S05]  /*0d80*/  BSYNC B0 ;  /* 0x0000000000007941 */ /* 0x000fea0003800000 */
.L_x_8364:
        /* <DEDUP_REMOVED lines=28> */
[----:B------:R-:W-:Y:S05]  /*0f50*/  CALL.REL.NOINC `($__internal_12_$__cuda_sm3x_div_rn_ftz_f32_slowpath) ;  /* 0x0000003000447944 */ /* 0x000fea0003c00000 */
.L_x_8368:
[----:B------:R-:W-:Y:S05]  /*0f60*/  BSYNC B2 ;  /* 0x0000000000027941 */ /* 0x000fea0003800000 */
.L_x_8367:
        /* <DEDUP_REMOVED lines=19> */
.L_x_8370:
[----:B------:R-:W-:Y:S01]  /*10a0*/  ISETP.GE.AND P0, PT, R17, RZ, PT ;  /* 0x000000ff1100720c */ /* 0x000fe20003f06270 */
[----:B------:R-:W-:-:S12]  /*10b0*/  IMAD.MOV.U32 R9, RZ, RZ, 0x3fd774eb ;  /* 0x3fd774ebff097424 */ /* 0x000fd800078e00ff */
[----:B------:R-:W-:-:S04]  /*10c0*/  @P0 FFMA.FTZ R0, R9, 0.93318945169448852539, -R0 ;  /* 0x3f6ee58109000823 */ /* 0x000fc80000010800 */
[----:B------:R-:W-:-:S07]  /*10d0*/  @!P0 FFMA.FTZ R0, R9, 0.93318945169448852539, R0 ;  /* 0x3f6ee58109008823 */ /* 0x000fce0000010000 */
.L_x_8371:
[----:B------:R-:W-:Y:S05]  /*10e0*/  BSYNC B0 ;  /* 0x0000000000007941 */ /* 0x000fea0003800000 */
.L_x_8369:
        /* <DEDUP_REMOVED lines=27> */
[----:B------:R-:W-:Y:S05]  /*12a0*/  CALL.REL.NOINC `($__internal_12_$__cuda_sm3x_div_rn_ftz_f32_slowpath) ;  /* 0x0000002c00707944 */ /* 0x000fea0003c00000 */
.L_x_8373:
[----:B------:R-:W-:Y:S05]  /*12b0*/  BSYNC B2 ;  /* 0x0000000000027941 */ /* 0x000fea0003800000 */
.L_x_8372:
        /* <DEDUP_REMOVED lines=18> */
.L_x_8375:
[----:B------:R-:W-:Y:S01]  /*13e0*/  ISETP.GE.AND P0, PT, R14, RZ, PT ;  /* 0x000000ff0e00720c */ /* 0x000fe20003f06270 */
[----:B------:R-:W-:-:S12]  /*13f0*/  IMAD.MOV.U32 R9, RZ, RZ, 0x3fd774eb ;  /* 0x3fd774ebff097424 */ /* 0x000fd800078e00ff */
[----:B------:R-:W-:-:S04]  /*1400*/  @P0 FFMA.FTZ R0, R9, 0.93318945169448852539, -R0 ;  /* 0x3f6ee58109000823 */ /* 0x000fc80000010800 */
[----:B------:R-:W-:-:S07]  /*1410*/  @!P0 FFMA.FTZ R0, R9, 0.93318945169448852539, R0 ;  /* 0x3f6ee58109008823 */ /* 0x000fce0000010000 */
.L_x_8376:
[----:B------:R-:W-:Y:S05]  /*1420*/  BSYNC B0 ;  /* 0x0000000000007941 */ /* 0x000fea0003800000 */
.L_x_8374:
        /* <DEDUP_REMOVED lines=28> */
[----:B------:R-:W-:Y:S05]  /*15f0*/  CALL.REL.NOINC `($__internal_12_$__cuda_sm3x_div_rn_ftz_f32_slowpath) ;  /* 0x00000028009c7944 */ /* 0x000fea0003c00000 */
.L_x_8378:
[----:B------:R-:W-:Y:S05]  /*1600*/  BSYNC B2 ;  /* 0x0000000000027941 */ /* 0x000fea0003800000 */
.L_x_8377:
        /* <DEDUP_REMOVED lines=19> */
.L_x_8380:
[----:B------:R-:W-:Y:S02]  /*1740*/  ISETP.GE.AND P0, PT, R19, RZ, PT ;  /* 0x000000ff1300720c */ /* 0x000fe40003f06270 */
[----:B------:R-:W-:-:S11]  /*1750*/  MOV R9, 0x3fd774eb ;  /* 0x3fd774eb00097802 */ /* 0x000fd60000000f00 */
[----:B------:R-:W-:-:S04]  /*1760*/  @P0 FFMA.FTZ R0, R9, 0.93318945169448852539, -R0 ;  /* 0x3f6ee58109000823 */ /* 0x000fc80000010800 */
[----:B------:R-:W-:-:S07]  /*1770*/  @!P0 FFMA.FTZ R0, R9, 0.93318945169448852539, R0 ;  /* 0x3f6ee58109008823 */ /* 0x000fce0000010000 */
.L_x_8381:
[----:B------:R-:W-:Y:S05]  /*1780*/  BSYNC B0 ;  /* 0x0000000000007941 */ /* 0x000fea0003800000 */
.L_x_8379:
        /* <DEDUP_REMOVED lines=28> */
.L_x_8383:
[----:B------:R-:W-:Y:S05]  /*1950*/  BSYNC B2 ;  /* 0x0000000000027941 */ /* 0x000fea0003800000 */
.L_x_8382:
        /* <DEDUP_REMOVED lines=18> */
.L_x_8385:
[----:B------:R-:W-:Y:S02]  /*1a80*/  ISETP.GE.AND P0, PT, R4, RZ, PT ;  /* 0x000000ff0400720c */ /* 0x000fe40003f06270 */
[----:B------:R-:W-:-:S11]  /*1a90*/  MOV R9, 0x3fd774eb ;  /* 0x3fd774eb00097802 */ /* 0x000fd60000000f00 */
[----:B------:R-:W-:-:S04]  /*1aa0*/  @P0 FFMA.FTZ R0, R9, 0.93318945169448852539, -R0 ;  /* 0x3f6ee58109000823 */ /* 0x000fc80000010800 */
[----:B------:R-:W-:-:S07]  /*1ab0*/  @!P0 FFMA.FTZ R0, R9, 0.93318945169448852539, R0 ;  /* 0x3f6ee58109008823 */ /* 0x000fce0000010000 */
.L_x_8386:
[----:B------:R-:W-:Y:S05]  /*1ac0*/  BSYNC B0 ;  /* 0x0000000000007941 */ /* 0x000fea0003800000 */
.L_x_8384:
[----:B------:R-:W0:Y:S01]  /*1ad0*/  LDC.64 R8, c[0x0][0x218] ;  /* 0x00008600ff087b82 */ /* 0x000e220000000a00 */
[----:B------:R-:W-:Y:S02]  /*1ae0*/  FSETP.NEU.FTZ.AND P0, PT, |R4|, |R15|, PT ;  /* 0x4000000f0400720b */ /* 0x000fe40003f1d200 */
[----:B------:R-:W-:Y:S02]  /*1af0*/  FSETP.NEU.FTZ.AND P1, PT, R22, RZ, PT ;  /* 0x000000ff1600720b */ /* 0x000fe40003f3d000 */
[C---:B------:R-:W-:Y:S01]  /*1b00*/  ISETP.GE.AND P2, PT, R4.reuse, RZ, PT ;  /* 0x000000ff0400720c */ /* 0x040fe20003f46270 */
        /* <DEDUP_REMOVED lines=16> */
.L_x_8346:
[----:B------:R-:W0:Y:S01]  /*1c10*/  S2R R2, SR_TID.X ;  /* 0x0000000000027919 */ /* 0x000e220000002100 */
[----:B------:R-:W-:Y:S02]  /*1c20*/  PRMT R15, RZ, 0x7610, R15 ;  /* 0x00007610ff0f7816 */ /* 0x000fe4000000000f */
[----:B0-----:R-:W-:-:S13]  /*1c30*/  ISETP.GE.AND P0, PT, R2, R21, PT ;  /* 0x000000150200720c */ /* 0x001fda0003f06270 */
[----:B------:R-:W-:Y:S01]  /*1c40*/  @!P0 IMAD.IADD R6, R3, 0x1, R2 ;  /* 0x0000000103068824 */ /* 0x000fe200078e0202 */
[----:B------:R-:W-:Y:S01]  /*1c50*/  @!P0 IADD3 R2, R2, 0x80, RZ ;  /* 0x0000008002028810 */ /* 0x000fe20007ffe0ff */
[----:B------:R-:W0:Y:S03]  /*1c60*/  @!P0 LDC.64 R18, c[0x0][0x220] ;  /* 0x00008800ff128b82 */ /* 0x000e260000000a00 */
[----:B------:R-:W-:-:S13]  /*1c70*/  ISETP.GE.AND P6, PT, R2, R21, PT ;  /* 0x000000150200720c */ /* 0x000fda0003fc6270 */
[----:B------:R-:W-:Y:S01]  /*1c80*/  @!P6 IADD3 R5, R3, R2, RZ ;  /* 0x000000020305e210 */ /* 0x000fe20007ffe0ff */
[----:B------:R-:W-:Y:S01]  /*1c90*/  @!P6 VIADD R2, R2, 0x80 ;  /* 0x000000800202e836 */ /* 0x000fe20000000000 */
[----:B------:R-:W2:Y:S04]  /*1ca0*/  @!P6 LDC.64 R8, c[0x0][0x220] ;  /* 0x00008800ff08eb82 */ /* 0x000ea80000000a00 */
[----:B------:R-:W-:-:S13]  /*1cb0*/  ISETP.GE.AND P5, PT, R2, R21, PT ;  /* 0x000000150200720c */ /* 0x000fda0003fa6270 */
[----:B------:R-:W-:Y:S01]  /*1cc0*/  @!P5 IADD3 R0, R3, R2, RZ ;  /* 0x000000020300d210 */ /* 0x000fe20007ffe0ff */
[----:B------:R-:W3:Y:S01]  /*1cd0*/  @!P5 LDC.64 R24, c[0x0][0x220] ;  /* 0x00008800ff18db82 */ /* 0x000ee20000000a00 */
[----:B------:R-:W-:-:S04]  /*1ce0*/  @!P5 IADD3 R2, R2, 0x80, RZ ;  /* 0x000000800202d810 */ /* 0x000fc80007ffe0ff */
[----:B------:R-:W-:Y:S01]  /*1cf0*/  ISETP.GE.AND P4, PT, R2, R21, PT ;  /* 0x000000150200720c */ /* 0x000fe20003f86270 */
[----:B--2---:R-:W-:-:S05]  /*1d00*/  @!P6 IMAD.WIDE.U32 R8, R5, 0x2, R8 ;  /* 0x000000020508e825 */ /* 0x004fca00078e0008 */
[----:B------:R2:W5:Y:S07]  /*1d10*/  @!P6 LDG.E.U16 R15, desc[UR4][R8.64] ;  /* 0x00000004080fe981 */ /* 0x00056e000c1e1500 */
[----:B------:R-:W-:Y:S01]  /*1d20*/  @!P4 IADD3 R29, R3, R2, RZ ;  /* 0x00000002031dc210 */ /* 0x000fe20007ffe0ff */
[----:B------:R-:W-:Y:S01]  /*1d30*/  @!P4 VIADD R2, R2, 0x80 ;  /* 0x000000800202c836 */ /* 0x000fe20000000000 */
[----:B------:R-:W4:Y:S04]  /*1d40*/  @!P4 LDC.64 R16, c[0x0][0x220] ;  /* 0x00008800ff10cb82 */ /* 0x000f280000000a00 */
[----:B------:R-:W-:-:S13]  /*1d50*/  ISETP.GE.AND P3, PT, R2, R21, PT ;  /* 0x000000150200720c */ /* 0x000fda0003f66270 */
[----:B------:R-:W-:Y:S01]  /*1d60*/  @!P3 IADD3 R27, R3, R2, RZ ;  /* 0x00000002031bb210 */ /* 0x000fe20007ffe0ff */
[----:B------:R-:W1:Y:S01]  /*1d70*/  @!P3 LDC.64 R12, c[0x0][0x220] ;  /* 0x00008800ff0cbb82 */ /* 0x000e620000000a00 */
[----:B------:R-:W-:-:S04]  /*1d80*/  @!P3 IADD3 R2, R2, 0x80, RZ ;  /* 0x000000800202b810 */ /* 0x000fc80007ffe0ff */
[----:B------:R-:W-:-:S13]  /*1d90*/  ISETP.GE.AND P2, PT, R2, R21, PT ;  /* 0x000000150200720c */ /* 0x000fda0003f46270 */
[----:B------:R-:W-:Y:S01]  /*1da0*/  @!P2 IADD3 R7, R3, R2, RZ ;  /* 0x000000020307a210 */ /* 0x000fe20007ffe0ff */
[----:B------:R-:W-:Y:S01]  /*1db0*/  @!P2 VIADD R2, R2, 0x80 ;  /* 0x000000800202a836 */ /* 0x000fe20000000000 */
[----:B------:R-:W1:Y:S04]  /*1dc0*/  @!P2 LDC.64 R10, c[0x0][0x220] ;  /* 0x00008800ff0aab82 */ /* 0x000e680000000a00 */
[----:B------:R-:W-:-:S13]  /*1dd0*/  ISETP.GE.AND P1, PT, R2, R21, PT ;  /* 0x000000150200720c */ /* 0x000fda0003f26270 */
[----:B------:R-:W-:Y:S01]  /*1de0*/  @!P1 IADD3 R5, R3, R2, RZ ;  /* 0x0000000203059210 */ /* 0x000fe20007ffe0ff */
[----:B--2---:R-:W2:Y:S01]  /*1df0*/  @!P1 LDC.64 R8, c[0x0][0x220] ;  /* 0x00008800ff089b82 */ /* 0x004ea20000000a00 */
[----:B------:R-:W-:-:S04]  /*1e00*/  @!P1 IADD3 R2, R2, 0x80, RZ ;  /* 0x0000008002029810 */ /* 0x000fc80007ffe0ff */
[----:B------:R-:W-:-:S13]  /*1e10*/  ISETP.GE.AND P6, PT, R2, R21, PT ;  /* 0x000000150200720c */ /* 0x000fda0003fc6270 */
[----:B------:R-:W2:Y:S01]  /*1e20*/  @!P6 LDC.64 R22, c[0x0][0x220] ;  /* 0x00008800ff16eb82 */ /* 0x000ea20000000a00 */
[----:B---3--:R-:W-:Y:S01]  /*1e30*/  @!P5 IMAD.WIDE.U32 R24, R0, 0x2, R24 ;  /* 0x000000020018d825 */ /* 0x008fe200078e0018 */
[----:B------:R-:W-:-:S03]  /*1e40*/  PRMT R0, RZ, 0x7610, R0 ;  /* 0x00007610ff007816 */ /* 0x000fc60000000000 */
[----:B0-----:R-:W-:Y:S01]  /*1e50*/  @!P0 IMAD.WIDE.U32 R18, R6, 0x2, R18 ;  /* 0x0000000206128825 */ /* 0x001fe200078e0012 */
[----:B------:R-:W-:Y:S02]  /*1e60*/  @!P6 IADD3 R2, R3, R2, RZ ;  /* 0x000000020302e210 */ /* 0x000fe40007ffe0ff */
[----:B------:R-:W-:Y:S01]  /*1e70*/  PRMT R6, RZ, 0x7610, R6 ;  /* 0x00007610ff067816 */ /* 0x000fe20000000006 */
[----:B----4-:R-:W-:Y:S01]  /*1e80*/  @!P4 IMAD.WIDE.U32 R16, R29, 0x2, R16 ;  /* 0x000000021d10c825 */ /* 0x010fe200078e0010 */
[----:B------:R0:W5:Y:S01]  /*1e90*/  @!P0 LDG.E.U16 R0, desc[UR4][R18.64] ;  /* 0x0000000412008981 */ /* 0x000162000c1e1500 */
[----:B------:R-:W-:Y:S02]  /*1ea0*/  PRMT R29, RZ, 0x7610, R29 ;  /* 0x00007610ff1d7816 */ /* 0x000fe4000000001d */
[----:B-1----:R-:W-:Y:S01]  /*1eb0*/  @!P3 IMAD.WIDE.U32 R12, R27, 0x2, R12 ;  /* 0x000000021b0cb825 */ /* 0x002fe200078e000c */
[----:B------:R-:W-:Y:S01]  /*1ec0*/  PRMT R27, RZ, 0x7610, R27 ;  /* 0x00007610ff1b7816 */ /* 0x000fe2000000001b */
[----:B------:R1:W5:Y:S02]  /*1ed0*/  @!P5 LDG.E.U16 R6, desc[UR4][R24.64] ;  /* 0x000000041806d981 */ /* 0x000364000c1e1500 */
[----:B------:R-:W-:Y:S01]  /*1ee0*/  @!P2 IMAD.WIDE.U32 R10, R7, 0x2, R10 ;  /* 0x00000002070aa825 */ /* 0x000fe200078e000a */
[----:B------:R-:W-:Y:S01]  /*1ef0*/  PRMT R7, RZ, 0x7610, R7 ;  /* 0x00007610ff077816 */ /* 0x000fe20000000007 */
[----:B------:R1:W5:Y:S01]  /*1f00*/  @!P3 LDG.E.U16 R29, desc[UR4][R12.64] ;  /* 0x000000040c1db981 */ /* 0x000362000c1e1500 */
[----:B0-----:R-:W-:Y:S01]  /*1f10*/  PRMT R19, RZ, 0x7610, R19 ;  /* 0x00007610ff137816 */ /* 0x001fe20000000013 */
[----:B--2---:R-:W-:Y:S01]  /*1f20*/  @!P1 IMAD.WIDE.U32 R8, R5, 0x2, R8 ;  /* 0x0000000205089825 */ /* 0x004fe200078e0008 */
[----:B------:R-:W-:-:S02]  /*1f30*/  PRMT R5, RZ, 0x7610, R5 ;  /* 0x00007610ff057816 */ /* 0x000fc40000000005 */
[----:B------:R1:W5:Y:S01]  /*1f40*/  @!P4 LDG.E.U16 R7, desc[UR4][R16.64] ;  /* 0x000000041007c981 */ /* 0x000362000c1e1500 */
[----:B------:R-:W-:-:S03]  /*1f50*/  @!P6 IMAD.WIDE.U32 R22, R2, 0x2, R22 ;  /* 0x000000020216e825 */ /* 0x000fc600078e0016 */
[----:B------:R1:W5:Y:S04]  /*1f60*/  @!P2 LDG.E.U16 R5, desc[UR4][R10.64] ;  /* 0x000000040a05a981 */ /* 0x000368000c1e1500 */
[----:B------:R1:W5:Y:S04]  /*1f70*/  @!P1 LDG.E.U16 R27, desc[UR4][R8.64] ;  /* 0x00000004081b9981 */ /* 0x000368000c1e1500 */
[----:B------:R1:W5:Y:S01]  /*1f80*/  @!P6 LDG.E.U16 R19, desc[UR4][R22.64] ;  /* 0x000000041613e981 */ /* 0x000362000c1e1500 */
[----:B------:R-:W-:Y:S04]  /*1f90*/  BSSY B2, `(.L_x_8387) ;  /* 0x0000037000027945 */ /* 0x000fe80003800000 */
[----:B------:R-:W-:Y:S05]  /*1fa0*/  @P0 BRA `(.L_x_8388) ;  /* 0x0000000000d40947 */ /* 0x000fea0003800000 */
[----:B-1---5:R-:W-:Y:S01]  /*1fb0*/  SHF.L.U32 R17, R0, 0x10, RZ ;  /* 0x0000001000117819 */ /* 0x022fe200000006ff */
        /* <DEDUP_REMOVED lines=17> */
.L_x_8390:
[----:B------:R-:W-:Y:S05]  /*20d0*/  BSYNC B3 ;  /* 0x0000000000037941 */ /* 0x000fea0003800000 */
.L_x_8389:
        /* <DEDUP_REMOVED lines=18> */
.L_x_8392:
[----:B------:R-:W-:Y:S01]  /*2200*/  ISETP.GE.AND P0, PT, R2, RZ, PT ;  /* 0x000000ff0200720c */ /* 0x000fe20003f06270 */
[----:B------:R-:W-:-:S12]  /*2210*/  IMAD.MOV.U32 R9, RZ, RZ, 0x3fd774eb ;  /* 0x3fd774ebff097424 */ /* 0x000fd800078e00ff */
[----:B------:R-:W-:-:S04]  /*2220*/  @P0 FFMA.FTZ R0, R9, 0.93318945169448852539, -R0 ;  /* 0x3f6ee58109000823 */ /* 0x000fc80000010800 */
[----:B------:R-:W-:-:S07]  /*2230*/  @!P0 FFMA.FTZ R0, R9, 0.93318945169448852539, R0 ;  /* 0x3f6ee58109008823 */ /* 0x000fce0000010000 */
.L_x_8393:
[----:B------:R-:W-:Y:S05]  /*2240*/  BSYNC B0 ;  /* 0x0000000000007941 */ /* 0x000fea0003800000 */
.L_x_8391:
        /* <DEDUP_REMOVED lines=11> */
.L_x_8388:
[----:B------:R-:W-:Y:S05]  /*2300*/  BSYNC B2 ;  /* 0x0000000000027941 */ /* 0x000fea0003800000 */
.L_x_8387:
[----:B------:R-:W0:Y:S01]  /*2310*/  S2R R18, SR_TID.X ;  /* 0x0000000000127919 */ /* 0x000e220000002100 */
[----:B------:R-:W-:Y:S01]  /*2320*/  BSSY B2, `(.L_x_8394) ;  /* 0x0000039000027945 */ /* 0x000fe20003800000 */
[----:B0----5:R-:W-:-:S04]  /*2330*/  IADD3 R0, R18, 0x80, RZ ;  /* 0x0000008012007810 */ /* 0x021fc80007ffe0ff */
[----:B------:R-:W-:-:S13]  /*2340*/  ISETP.GE.AND P0, PT, R0, R21, PT ;  /* 0x000000150000720c */ /* 0x000fda0003f06270 */
[----:B------:R-:W-:Y:S05]  /*2350*/  @P0 BRA `(.L_x_8395) ;  /* 0x0000000000d40947 */ /* 0x000fea0003800000 */
[----:B------:R-:W-:Y:S01]  /*2360*/  SHF.L.U32 R2, R4, 0x10, RZ ;  /* 0x0000001004027819 */ /* 0x000fe200000006ff */
[----:B------:R-:W-:Y:S01]  /*2370*/  IMAD.U32 R15, R15, 0x10000, RZ ;  /* 0x000100000f0f7824 */ /* 0x000fe200078e00ff */
[----:B------:R-:W-:Y:S03]  /*2380*/  BSSY B3, `(.L_x_8396) ;  /* 0x0000010000037945 */ /* 0x000fe60003800000 */
[----:B-1----:R-:W-:Y:S01]  /*2390*/  FADD.FTZ R8, |R2|, -RZ ;  /* 0x800000ff02087221 */ /* 0x002fe20000010200 */
        /* <DEDUP_REMOVED lines=14> */
.L_x_8397:
[----:B------:R-:W-:Y:S05]  /*2480*/  BSYNC B3 ;  /* 0x0000000000037941 */ /* 0x000fea0003800000 */
.L_x_8396:
        /* <DEDUP_REMOVED lines=18> */
.L_x_8399:
[----:B------:R-:W-:Y:S02]  /*25b0*/  ISETP.GE.AND P0, PT, R2, RZ, PT ;  /* 0x000000ff0200720c */ /* 0x000fe40003f06270 */
[----:B------:R-:W-:-:S11]  /*25c0*/  MOV R9, 0x3fd774eb ;  /* 0x3fd774eb00097802 */ /* 0x000fd60000000f00 */
[----:B------:R-:W-:-:S04]  /*25d0*/  @P0 FFMA.FTZ R0, R9, 0.93318945169448852539, -R0 ;  /* 0x3f6ee58109000823 */ /* 0x000fc80000010800 */
[----:B------:R-:W-:-:S07]  /*25e0*/  @!P0 FFMA.FTZ R0, R9, 0.93318945169448852539, R0 ;  /* 0x3f6ee58109008823 */ /* 0x000fce0000010000 */
.L_x_8400:
[----:B------:R-:W-:Y:S05]  /*25f0*/  BSYNC B0 ;  /* 0x0000000000007941 */ /* 0x000fea0003800000 */
.L_x_8398:
        /* <DEDUP_REMOVED lines=11> */
.L_x_8395:
[----:B------:R-:W-:Y:S05]  /*26b0*/  BSYNC B2 ;  /* 0x0000000000027941 */ /* 0x000fea0003800000 */
.L_x_8394:
[----:B------:R-:W-:Y:S01]  /*26c0*/  IADD3 R0, R18, 0x100, RZ ;  /* 0x0000010012007810 */ /* 0x000fe20007ffe0ff */
[----:B------:R-:W-:Y:S03]  /*26d0*/  BSSY B2, `(.L_x_8401) ;  /* 0x0000038000027945 */ /* 0x000fe60003800000 */
[----:B------:R-:W-:-:S13]  /*26e0*/  ISETP.GE.AND P0, PT, R0, R21, PT ;  /* 0x000000150000720c */ /* 0x000fda0003f06270 */
[----:B------:R-:W-:Y:S05]  /*26f0*/  @P0 BRA `(.L_x_8402) ;  /* 0x0000000000d40947 */ /* 0x000fea0003800000 */
[----:B------:R-:W-:Y:S01]  /*2700*/  SHF.L.U32 R2, R4, 0x10, RZ ;  /* 0x0000001004027819 */ /* 0x000fe200000006ff */
[----:B------:R-:W-:Y:S01]  /*2710*/  BSSY B3, `(.L_x_8403) ;  /* 0x0000011000037945 */ /* 0x000fe20003800000 */
[----:B------:R-:W-:-:S03]  /*2720*/  SHF.L.U32 R6, R6, 0x10, RZ ;  /* 0x0000001006067819 */ /* 0x000fc600000006ff */
[----:B-1----:R-:W-:Y:S01]  /*2730*/  FADD.FTZ R8, |R2|, -RZ ;  /* 0x800000ff02087221 */ /* 0x002fe20000010200 */
        /* <DEDUP_REMOVED lines=14> */
.L_x_8404:
[----:B------:R-:W-:Y:S05]  /*2820*/  BSYNC B3 ;  /* 0x0000000000037941 */ /* 0x000fea0003800000 */
.L_x_8403:
        /* <DEDUP_REMOVED lines=18> */
.L_x_8406:
[----:B------:R-:W-:Y:S02]  /*2950*/  ISETP.GE.AND P0, PT, R2, RZ, PT ;  /* 0x000000ff0200720c */ /* 0x000fe40003f06270 */
[----:B------:R-:W-:-:S11]  /*2960*/  MOV R9, 0x3fd774eb ;  /* 0x3fd774eb00097802 */ /* 0x000fd60000000f00 */
[----:B------:R-:W-:-:S04]  /*2970*/  @P0 FFMA.FTZ R0, R9, 0.93318945169448852539, -R0 ;  /* 0x3f6ee58109000823 */ /* 0x000fc80000010800 */
[----:B------:R-:W-:-:S07]  /*2980*/  @!P0 FFMA.FTZ R0, R9, 0.93318945169448852539, R0 ;  /* 0x3f6ee58109008823 */ /* 0x000fce0000010000 */
.L_x_8407:
[----:B------:R-:W-:Y:S05]  /*2990*/  BSYNC B0 ;  /* 0x0000000000007941 */ /* 0x000fea0003800000 */
.L_x_8405:
[----:B------:R-:W-:Y:S01]  /*29a0*/  FSETP.NEU.FTZ.AND P0, PT, |R2|, |R6|, PT ;  /* 0x400000060200720b */ /* 0x000fe20003f1d200 */
        /* <DEDUP_REMOVED lines=10> */
.L_x_8402:
[----:B------:R-:W-:Y:S05]  /*2a50*/  BSYNC B2 ;  /* 0x0000000000027941 */ /* 0x000fea0003800000 */
.L_x_8401:
        /* <DEDUP_REMOVED lines=9> */
[----:B-1----:R-:W-:-:S05]  /*2af0*/  FADD.FTZ R23, |R7|, -RZ ;  /* 0x800000ff07177221 */ /* 0x002fca0000010200 */
        /* <DEDUP_REMOVED lines=12> */
.L_x_8411:
[----:B------:R-:W-:Y:S05]  /*2bc0*/  BSYNC B3 ;  /* 0x0000000000037941 */ /* 0x000fea0003800000 */
.L_x_8410:
        /* <DEDUP_REMOVED lines=18> */
.L_x_8413:
[----:B------:R-:W-:Y:S01]  /*2cf0*/  ISETP.GE.AND P0, PT, R2, RZ, PT ;  /* 0x000000ff0200720c */ /* 0x000fe20003f06270 */
[----:B------:R-:W-:-:S12]  /*2d00*/  HFMA2.MMA R9, -RZ, RZ, 1.9599609375, 20144 ;  /* 0x3fd774ebff097435 */ /* 0x000fd800000001ff */
[----:B------:R-:W-:-:S04]  /*2d10*/  @P0 FFMA.FTZ R0, R9, 0.93318945169448852539, -R0 ;  /* 0x3f6ee58109000823 */ /* 0x000fc80000010800 */
[----:B------:R-:W-:-:S07]  /*2d20*/  @!P0 FFMA.FTZ R0, R9, 0.93318945169448852539, R0 ;  /* 0x3f6ee58109008823 */ /* 0x000fce0000010000 */
.L_x_8414:
[----:B------:R-:W-:Y:S05]  /*2d30*/  BSYNC B0 ;  /* 0x0000000000007941 */ /* 0x000fea0003800000 */
.L_x_8412:
        /* <DEDUP_REMOVED lines=11> */
.L_x_8409:
[----:B------:R-:W-:Y:S05]  /*2df0*/  BSYNC B2 ;  /* 0x0000000000027941 */ /* 0x000fea0003800000 */
.L_x_8408:
        /* <DEDUP_REMOVED lines=8> */
[C---:B-1----:R-:W-:Y:S01]  /*2e80*/  FADD.FTZ R23, |R29|.reuse, -RZ ;  /* 0x800000ff1d177221 */ /* 0x042fe20000010200 */
        /* <DEDUP_REMOVED lines=13> */
.L_x_8418:
[----:B------:R-:W-:Y:S05]  /*2f60*/  BSYNC B3 ;  /* 0x0000000000037941 */ /* 0x000fea0003800000 */
.L_x_8417:
        /* <DEDUP_REMOVED lines=18> */
.L_x_8420:
[----:B------:R-:W-:Y:S01]  /*3090*/  ISETP.GE.AND P0, PT, R2, RZ, PT ;  /* 0x000000ff0200720c */ /* 0x000fe20003f06270 */
[----:B------:R-:W-:-:S12]  /*30a0*/  IMAD.MOV.U32 R9, RZ, RZ, 0x3fd774eb ;  /* 0x3fd774ebff097424 */ /* 0x000fd800078e00ff */
[----:B------:R-:W-:-:S04]  /*30b0*/  @P0 FFMA.FTZ R0, R9, 0.93318945169448852539, -R0 ;  /* 0x3f6ee58109000823 */ /* 0x000fc80000010800 */
[----:B------:R-:W-:-:S07]  /*30c0*/  @!P0 FFMA.FTZ R0, R9, 0.93318945169448852539, R0 ;  /* 0x3f6ee58109008823 */ /* 0x000fce0000010000 */
.L_x_8421:
[----:B------:R-:W-:Y:S05]  /*30d0*/  BSYNC B0 ;  /* 0x0000000000007941 */ /* 0x000fea0003800000 */
.L_x_8419:
        /* <DEDUP_REMOVED lines=11> */
.L_x_8416:
[----:B------:R-:W-:Y:S05]  /*3190*/  BSYNC B2 ;  /* 0x0000000000027941 */ /* 0x000fea0003800000 */
.L_x_8415:
[----:B------:R-:W-:Y:S01]  /*31a0*/  IADD3 R0, R18, 0x280, RZ ;  /* 0x0000028012007810 */ /* 0x000fe20007ffe0ff */
[----:B------:R-:W-:Y:S03]  /*31b0*/  BSSY B2, `(.L_x_8422) ;  /* 0x0000038000027945 */ /* 0x000fe60003800000 */
        /* <DEDUP_REMOVED lines=20> */
.L_x_8425:
[----:B------:R-:W-:Y:S05]  /*3300*/  BSYNC B3 ;  /* 0x0000000000037941 */ /* 0x000fea0003800000 */
.L_x_8424:
        /* <DEDUP_REMOVED lines=18> */
.L_x_8427:
[----:B------:R-:W-:Y:S02]  /*3430*/  ISETP.GE.AND P0, PT, R2, RZ, PT ;  /* 0x000000ff0200720c */ /* 0x000fe40003f06270 */
[----:B------:R-:W-:-:S11]  /*3440*/  MOV R9, 0x3fd774eb ;  /* 0x3fd774eb00097802 */ /* 0x000fd60000000f00 */
[----:B------:R-:W-:-:S04]  /*3450*/  @P0 FFMA.FTZ R0, R9, 0.93318945169448852539, -R0 ;  /* 0x3f6ee58109000823 */ /* 0x000fc80000010800 */
[----:B------:R-:W-:-:S07]  /*3460*/  @!P0 FFMA.FTZ R0, R9, 0.93318945169448852539, R0 ;  /* 0x3f6ee58109008823 */ /* 0x000fce0000010000 */
.L_x_8428:
[----:B------:R-:W-:Y:S05]  /*3470*/  BSYNC B0 ;  /* 0x0000000000007941 */ /* 0x000fea0003800000 */
.L_x_8426:
        /* <DEDUP_REMOVED lines=11> */
.L_x_8423:
[----:B------:R-:W-:Y:S05]  /*3530*/  BSYNC B2 ;  /* 0x0000000000027941 */ /* 0x000fea0003800000 */
.L_x_8422:
        /* <DEDUP_REMOVED lines=23> */
.L_x_8432:
[----:B------:R-:W-:Y:S05]  /*36b0*/  BSYNC B3 ;  /* 0x0000000000037941 */ /* 0x000fea0003800000 */
.L_x_8431:
        /* <DEDUP_REMOVED lines=18> */
.L_x_8434:
[----:B------:R-:W-:Y:S02]  /*37e0*/  ISETP.GE.AND P0, PT, R2, RZ, PT ;  /* 0x000000ff0200720c */ /* 0x000fe40003f06270 */
[----:B------:R-:W-:-:S11]  /*37f0*/  MOV R9, 0x3fd774eb ;  /* 0x3fd774eb00097802 */ /* 0x000fd60000000f00 */
[----:B------:R-:W-:-:S04]  /*3800*/  @P0 FFMA.FTZ R0, R9, 0.93318945169448852539, -R0 ;  /* 0x3f6ee58109000823 */ /* 0x000fc80000010800 */
[----:B------:R-:W-:-:S07]  /*3810*/  @!P0 FFMA.FTZ R0, R9, 0.93318945169448852539, R0 ;  /* 0x3f6ee58109008823 */ /* 0x000fce0000010000 */
.L_x_8435:
[----:B------:R-:W-:Y:S05]  /*3820*/  BSYNC B0 ;  /* 0x0000000000007941 */ /* 0x000fea0003800000 */
.L_x_8433:
        /* <DEDUP_REMOVED lines=11> */
.L_x_8430:
[----:B------:R-:W-:Y:S05]  /*38e0*/  BSYNC B2 ;  /* 0x0000000000027941 */ /* 0x000fea0003800000 */
.L_x_8429:
        /* <DEDUP_REMOVED lines=22> */
.L_x_8439:
[----:B------:R-:W-:Y:S05]  /*3a50*/  BSYNC B3 ;  /* 0x0000000000037941 */ /* 0x000fea0003800000 */
.L_x_8438:
        /* <DEDUP_REMOVED lines=18> */
.L_x_8441:
[----:B------:R-:W-:Y:S02]  /*3b80*/  ISETP.GE.AND P0, PT, R4, RZ, PT ;  /* 0x000000ff0400720c */ /* 0x000fe40003f06270 */
[----:B------:R-:W-:-:S11]  /*3b90*/  MOV R9, 0x3fd774eb ;  /* 0x3fd774eb00097802 */ /* 0x000fd60000000f00 */
[----:B------:R-:W-:-:S04]  /*3ba0*/  @P0 FFMA.FTZ R0, R9, 0.93318945169448852539, -R0 ;  /* 0x3f6ee58109000823 */ /* 0x000fc80000010800 */
[----:B------:R-:W-:-:S07]  /*3bb0*/  @!P0 FFMA.FTZ R0, R9, 0.93318945169448852539, R0 ;  /* 0x3f6ee58109008823 */ /* 0x000fce0000010000 */
.L_x_8442:
[----:B------:R-:W-:Y:S05]  /*3bc0*/  BSYNC B0 ;  /* 0x0000000000007941 */ /* 0x000fea0003800000 */
.L_x_8440:
        /* <DEDUP_REMOVED lines=11> */
.L_x_8437:
[----:B------:R-:W-:Y:S05]  /*3c80*/  BSYNC B2 ;  /* 0x0000000000027941 */ /* 0x000fea0003800000 */
.L_x_8436:
[----:B------:R-:W-:Y:S01]  /*3c90*/  ISETP.GE.AND P0, PT, R18, R21, PT ;  /* 0x000000151200720c */ /* 0x000fe20003f06270 */
[----:B------:R-:W-:Y:S04]  /*3ca0*/  BSSY B0, `(.L_x_8443) ;  /* 0x0000034000007945 */ /* 0x000fe80003800000 */
[----:B------:R-:W-:Y:S08]  /*3cb0*/  BSSY B1, `(.L_x_8444) ;  /* 0x000002c000017945 */ /* 0x000ff00003800000 */
[----:B------:R-:W-:Y:S05]  /*3cc0*/  @P0 BRA `(.L_x_8445) ;  /* 0x0000000000340947 */ /* 0x000fea0003800000 */
[----:B------:R-:W0:Y:S01]  /*3cd0*/  S2R R18, SR_TID.X ;  /* 0x0000000000127919 */ /* 0x000e220000002100 */
[----:B-1----:R-:W1:Y:S01]  /*3ce0*/  LDC.64 R8, c[0x0][0x218] ;  /* 0x00008600ff087b82 */ /* 0x002e620000000a00 */
[----:B0-----:R-:W-:Y:S01]  /*3cf0*/  IMAD.IADD R11, R3, 0x1, R18 ;  /* 0x00000001030b7824 */ /* 0x001fe200078e0212 */
[----:B------:R-:W-:-:S03]  /*3d00*/  IADD3 R18, R18, 0x80, RZ ;  /* 0x0000008012127810 */ /* 0x000fc60007ffe0ff */
        /* <DEDUP_REMOVED lines=9> */
.L_x_8445:
[----:B------:R-:W-:-:S13]  /*3da0*/  ISETP.GE.AND P0, PT, R18, R21, PT ;  /* 0x000000151200720c */ /* 0x000fda0003f06270 */
[----:B------:R-:W-:Y:S05]  /*3db0*/  @P0 BRA `(.L_x_8447) ;  /* 0x0000000000300947 */ /* 0x000fea0003800000 */
[----:B01----:R-:W0:Y:S01]  /*3dc0*/  LDC.64 R8, c[0x0][0x218] ;  /* 0x00008600ff087b82 */ /* 0x003e220000000a00 */
[----:B------:R-:W-:Y:S01]  /*3dd0*/  IMAD.IADD R11, R3, 0x1, R18 ;  /* 0x00000001030b7824 */ /* 0x000fe200078e0212 */
[----:B------:R-:W-:-:S03]  /*3de0*/  IADD3 R18, R18, 0x80, RZ ;  /* 0x0000008012127810 */ /* 0x000fc60007ffe0ff */
[----:B0-----:R-:W-:-:S05]  /*3df0*/  IMAD.WIDE.U32 R8, R11, 0x2, R8 ;  /* 0x000000020b087825 */ /* 0x001fca00078e0008 */
[----:B------:R1:W-:Y:S02]  /*3e00*/  STG.E.U16 desc[UR4][R8.64], R14 ;  /* 0x0000000e08007986 */ /* 0x0003e4000c101504 */
.L_x_8446:
[----:B------:R-:W-:-:S13]  /*3e10*/  ISETP.GE.AND P0, PT, R18, R21, PT ;  /* 0x000000151200720c */ /* 0x000fda0003f06270 */
[----:B------:R-:W-:Y:S05]  /*3e20*/  @P0 BRA `(.L_x_8448) ;  /* 0x0000000000300947 */ /* 0x000fea0003800000 */
[----:B01----:R-:W0:Y:S01]  /*3e30*/  LDC.64 R8, c[0x0][0x218] ;  /* 0x00008600ff087b82 */ /* 0x003e220000000a00 */
[----:B------:R-:W-:Y:S02]  /*3e40*/  IADD3 R11, R3, R18, RZ ;  /* 0x00000012030b7210 */ /* 0x000fe40007ffe0ff */
[----:B------:R-:W-:-:S03]  /*3e50*/  IADD3 R18, R18, 0x80, RZ ;  /* 0x0000008012127810 */ /* 0x000fc60007ffe0ff */
[----:B0-----:R-:W-:-:S05]  /*3e60*/  IMAD.WIDE.U32 R8, R11, 0x2, R8 ;  /* 0x000000020b087825 */ /* 0x001fca00078e0008 */
[----:B------:R2:W-:Y:S02]  /*3e70*/  STG.E.U16 desc[UR4][R8.64], R7 ;  /* 0x0000000708007986 */ /* 0x0005e4000c101504 */
.L_x_8447:
[----:B------:R-:W-:-:S13]  /*3e80*/  ISETP.GE.AND P0, PT, R18, R21, PT ;  /* 0x000000151200720c */ /* 0x000fda0003f06270 */
[----:B------:R-:W-:Y:S05]  /*3e90*/  @P0 BRA `(.L_x_8449) ;  /* 0x0000000000340947 */ /* 0x000fea0003800000 */
[----:B012---:R-:W0:Y:S01]  /*3ea0*/  LDC.64 R8, c[0x0][0x218] ;  /* 0x00008600ff087b82 */ /* 0x007e220000000a00 */
[----:B------:R-:W-:Y:S01]  /*3eb0*/  IMAD.IADD R7, R3, 0x1, R18 ;  /* 0x0000000103077824 */ /* 0x000fe200078e0212 */
[----:B------:R-:W-:-:S03]  /*3ec0*/  IADD3 R18, R18, 0x80, RZ ;  /* 0x0000008012127810 */ /* 0x000fc60007ffe0ff */
[----:B0-----:R-:W-:-:S05]  /*3ed0*/  IMAD.WIDE.U32 R8, R7, 0x2, R8 ;  /* 0x0000000207087825 */ /* 0x001fca00078e0008 */
[----:B------:R2:W-:Y:S02]  /*3ee0*/  STG.E.U16 desc[UR4][R8.64], R6 ;  /* 0x0000000608007986 */ /* 0x0005e4000c101504 */
.L_x_8448:
[----:B------:R-:W-:-:S13]  /*3ef0*/  ISETP.GE.AND P0, PT, R18, R21, PT ;  /* 0x000000151200720c */ /* 0x000fda0003f06270 */
[----:B------:R-:W-:Y:S05]  /*3f00*/  @P0 BREAK B1 ;  /* 0x0000000000010942 */ /* 0x000fea0003800000 */
[----:B------:R-:W-:Y:S05]  /*3f10*/  @P0 BRA `(.L_x_8450) ;  /* 0x0000000000300947 */ /* 0x000fea0003800000 */
[----:B--2---:R-:W2:Y:S01]  /*3f20*/  LDC.64 R6, c[0x0][0x218] ;  /* 0x00008600ff067b82 */ /* 0x004ea20000000a00 */
[----:B01----:R-:W-:Y:S02]  /*3f30*/  IADD3 R9, R3, R18, RZ ;  /* 0x0000001203097210 */ /* 0x003fe40007ffe0ff */
[----:B------:R-:W-:-:S03]  /*3f40*/  IADD3 R18, R18, 0x80, RZ ;  /* 0x0000008012127810 */ /* 0x000fc60007ffe0ff */
[----:B--2---:R-:W-:-:S05]  /*3f50*/  IMAD.WIDE.U32 R6, R9, 0x2, R6 ;  /* 0x0000000209067825 */ /* 0x004fca00078e0006 */
[----:B------:R3:W-:Y:S02]  /*3f60*/  STG.E.U16 desc[UR4][R6.64], R5 ;  /* 0x0000000506007986 */ /* 0x0007e4000c101504 */
.L_x_8449:
[----:B------:R-:W-:Y:S05]  /*3f70*/  BSYNC B1 ;  /* 0x0000000000017941 */ /* 0x000fea0003800000 */
.L_x_8444:
[----:B------:R-:W-:-:S13]  /*3f80*/  ISETP.GE.AND P0, PT, R18, R21, PT ;  /* 0x000000151200720c */ /* 0x000fda0003f06270 */
[----:B---3--:R-:W3:Y:S01]  /*3f90*/  @!P0 LDC.64 R4, c[0x0][0x218] ;  /* 0x00008600ff048b82 */ /* 0x008ee20000000a00 */
[----:B--2---:R-:W-:Y:S01]  /*3fa0*/  @!P0 IMAD.IADD R7, R3, 0x1, R18 ;  /* 0x0000000103078824 */ /* 0x004fe200078e0212 */
[----:B------:R-:W-:-:S03]  /*3fb0*/  @!P0 IADD3 R18, R18, 0x80, RZ ;  /* 0x0000008012128810 */ /* 0x000fc60007ffe0ff */
[----:B---3--:R-:W-:-:S05]  /*3fc0*/  @!P0 IMAD.WIDE.U32 R4, R7, 0x2, R4 ;  /* 0x0000000207048825 */ /* 0x008fca00078e0004 */
[----:B------:R3:W-:Y:S02]  /*3fd0*/  @!P0 STG.E.U16 desc[UR4][R4.64], R2 ;  /* 0x0000000204008986 */ /* 0x0007e4000c101504 */
.L_x_8450:
[----:B------:R-:W-:Y:S05]  /*3fe0*/  BSYNC B0 ;  /* 0x0000000000007941 */ /* 0x000fea0003800000 */
.L_x_8443:
[----:B------:R-:W-:Y:S05]  /*3ff0*/  WARPSYNC.ALL ;  /* 0x0000000000007948 */ /* 0x000fea0003800000 */
[----:B------:R-:W-:-:S13]  /*4000*/  ISETP.GE.AND P0, PT, R18, R21, PT ;  /* 0x000000151200720c */ /* 0x000fda0003f06270 */
[----:B------:R-:W-:Y:S05]  /*4010*/  @P0 EXIT ;  /* 0x000000000000094d */ /* 0x000fea0003800000 */
[----:B---3--:R-:W3:Y:S01]  /*4020*/  LDC.64 R4, c[0x0][0x218] ;  /* 0x00008600ff047b82 */ /* 0x008ee20000000a00 */
[----:B------:R-:W-:-:S05]  /*4030*/  IADD3 R3, R3, R18, RZ ;  /* 0x0000001203037210 */ /* 0x000fca0007ffe0ff */
[----:B---3--:R-:W-:-:S05]  /*4040*/  IMAD.WIDE.U32 R2, R3, 0x2, R4 ;  /* 0x0000000203027825 */ /* 0x008fca00078e0004 */
[----:B------:R-:W-:Y:S01]  /*4050*/  STG.E.U16 desc[UR4][R2.64], R0 ;  /* 0x0000000002007986 */ /* 0x000fe2000c101504 */
[----:B------:R-:W-:Y:S05]  /*4060*/  EXIT ;  /* 0x000000000000794d */ /* 0x000fea0003800000 */
        .weak           $__internal_12_$__cuda_sm3x_div_rn_ftz_f32_slowpath
        .type           $__internal_12_$__cuda_sm3x_div_rn_ftz_f32_slowpath,@function
        .size           $__internal_12_$__cuda_sm3x_div_rn_ftz_f32_slowpath,(.L_x_19688 - $__internal_12_$__cuda_sm3x_div_rn_ftz_f32_slowpath)
$__internal_12_$__cuda_sm3x_div_rn_ftz_f32_slowpath:
        /* <DEDUP_REMOVED lines=32> */
.L_x_8453:
[----:B------:R-:W-:Y:S05]  /*4270*/  BSYNC B1 ;  /* 0x0000000000017941 */ /* 0x000fea0003800000 */
.L_x_8452:
        /* <DEDUP_REMOVED lines=27> */
.L_x_8459:
[----:B------:R-:W-:-:S07]  /*4430*/  LEA R0, R9, R0, 0x17 ;  /* 0x0000000009007211 */ /* 0x000fce00078eb8ff */
.L_x_8460:
[----:B------:R-:W-:Y:S05]  /*4440*/  BSYNC B1 ;  /* 0x0000000000017941 */ /* 0x000fea0003800000 */
.L_x_8458:
[----:B------:R-:W-:Y:S05]  /*4450*/  BRA `(.L_x_8461) ;  /* 0x0000000000207947 */ /* 0x000fea0003800000 */
.L_x_8457:
[----:B------:R-:W-:-:S04]  /*4460*/  LOP3.LUT R23, R22, 0x80000000, R23, 0x48, !PT ;  /* 0x8000000016177812 */ /* 0x000fc800078e4817 */
[----:B------:R-:W-:Y:S01]  /*4470*/  LOP3.LUT R0, R23, 0x7f800000, RZ, 0xfc, !PT ;  /* 0x7f80000017007812 */ /* 0x000fe200078efcff */
[----:B------:R-:W-:Y:S06]  /*4480*/  BRA `(.L_x_8461) ;  /* 0x0000000000147947 */ /* 0x000fec0003800000 */
.L_x_8456:
[----:B------:R-:W-:Y:S01]  /*4490*/  LOP3.LUT R0, R22, 0x80000000, R23, 0x48, !PT ;  /* 0x8000000016007812 */ /* 0x000fe200078e4817 */
[----:B------:R-:W-:Y:S06]  /*44a0*/  BRA `(.L_x_8461) ;  /* 0x00000000000c7947 */ /* 0x000fec0003800000 */
.L_x_8455:
[----:B------:R-:W0:Y:S01]  /*44b0*/  MUFU.RSQ R0, -QNAN ;  /* 0xffc0000000007908 */ /* 0x000e220000001400 */
[----:B------:R-:W-:Y:S05]  /*44c0*/  BRA `(.L_x_8461) ;  /* 0x0000000000047947 */ /* 0x000fea0003800000 */
.L_x_8454:
[----:B------:R-:W-:-:S07]  /*44d0*/  FADD.FTZ R0, R23, R22 ;  /* 0x0000001617007221 */ /* 0x000fce0000010000 */
.L_x_8461:
[----:B------:R-:W-:Y:S05]  /*44e0*/  BSYNC B0 ;  /* 0x0000000000007941 */ /* 0x000fea0003800000 */
.L_x_8451:
[----:B------:R-:W-:-:S04]  /*44f0*/  MOV R9, 0x0 ;  /* 0x0000000000097802 */ /* 0x000fc80000000f00 */
[----:B0-----:R-:W-:Y:S05]  /*4500*/  RET.REL.NODEC R8 `(_ZN2at6native29vectorized_elementwise_kernelILi4ENS0_13BUnaryFunctorIN3c108BFloat16ES4_S4_ZZZNS0_17atan2_kernel_cudaERNS_18TensorIteratorBaseEENKUlvE_clEvENKUlvE2_clEvEUlS4_S4_E_EESt5arrayIPcLm2EEEEviT0_T1_) ;  /* 0xffffffb808bc7950 */ /* 0x001fea0003c3ffff */
.L_x_8462:
        /* <DEDUP_REMOVED lines=15> */
.L_x_19688:


//--------------------- .text._ZN2at6native29vectorized_elementwise_kernelILi8ENS0_13BUnaryFunctorIN3c108BFloat16ES4_S4_ZZZNS0_17atan2_kernel_cudaERNS_18TensorIteratorBaseEENKUlvE_clEvENKUlvE2_clEvEUlS4_S4_E_EESt5arrayIPcLm2EEEEviT0_T1_ --------------------------
	.section	.text._ZN2at6native29vectorized_elementwise_kernelILi8ENS0_13BUnaryFunctorIN3c108BFloat16ES4_S4_ZZZNS0_17atan2_kernel_cudaERNS_18TensorIteratorBaseEENKUlvE_clEvENKUlvE2_clEvEUlS4_S4_E_EESt5arrayIPcLm2EEEEviT0_T1_,"ax",@progbits
	.align	128
        .global         _ZN2at6native29vectorized_elementwise_kernelILi8ENS0_13BUnaryFunctorIN3c108BFloat16ES4_S4_ZZZNS0_17atan2_kernel_cudaERNS_18TensorIteratorBaseEENKUlvE_clEvENKUlvE2_clEvEUlS4_S4_E_EESt5arrayIPcLm2EEEEviT0_T1_
        .type           _ZN2at6native29vectorized_elementwise_kernelILi8ENS0_13BUnaryFunctorIN3c108BFloat16ES4_S4_ZZZNS0_17atan2_kernel_cudaERNS_18TensorIteratorBaseEENKUlvE_clEvENKUlvE2_clEvEUlS4_S4_E_EESt5arrayIPcLm2EEEEviT0_T1_,@function
        .size           _ZN2at6native29vectorized_elementwise_kernelILi8ENS0_13BUnaryFunctorIN3c108BFloat16ES4_S4_ZZZNS0_17atan2_kernel_cudaERNS_18TensorIteratorBaseEENKUlvE_clEvENKUlvE2_clEvEUlS4_S4_E_EESt5arrayIPcLm2EEEEviT0_T1_,(.L_x_19689 - _ZN2at6native29vectorized_elementwise_kernelILi8ENS0_13BUnaryFunctorIN3c108BFloat16ES4_S4_ZZZNS0_17atan2_kernel_cudaERNS_18TensorIteratorBaseEENKUlvE_clEvENKUlvE2_clEvEUlS4_S4_E_EESt5arrayIPcLm2EEEEviT0_T1_)
        .other          _ZN2at6native29vectorized_elementwise_kernelILi8ENS0_13BUnaryFunctorIN3c108BFloat16ES4_S4_ZZZNS0_17atan2_kernel_cudaERNS_18TensorIteratorBaseEENKUlvE_clEvENKUlvE2_clEvEUlS4_S4_E_EESt5arrayIPcLm2EEEEviT0_T1_,@"STO_CUDA_ENTRY STV_DEFAULT"
_ZN2at6native29vectorized_elementwise_kernelILi8ENS0_13BUnaryFunctorIN3c108BFloat16ES4_S4_ZZZNS0_17atan2_kernel_cudaERNS_18TensorIteratorBaseEENKUlvE_clEvENKUlvE2_clEvEUlS4_S4_E_EESt5arrayIPcLm2EEEEviT0_T1_:
.text._ZN2at6native29vectorized_elementwise_kernelILi8ENS0_13BUnaryFunctorIN3c108BFloat16ES4_S4_ZZZNS0_17atan2_kernel_cudaERNS_18TensorIteratorBaseEENKUlvE_clEvENKUlvE2_clEvEUlS4_S4_E_EESt5arrayIPcLm2EEEEviT0_T1_:
        /* <DEDUP_REMOVED lines=13> */
[----:B------:R-:W2:Y:S01]  /*00d0*/  LDG.E.128 R8, desc[UR4][R6.64] ;  /* 0x0000000406087981 */ /* 0x000ea2000c1e1d00 */
        /* <DEDUP_REMOVED lines=19> */
[----:B------:R-:W-:Y:S05]  /*0210*/  CALL.REL.NOINC `($__internal_13_$__cuda_sm3x_div_rn_ftz_f32_slowpath) ;  /* 0x0000003c00d07944 */ /* 0x000fea0003c00000 */
[----:B------:R-:W-:-:S07]  /*0220*/  MOV R6, R0 ;  /* 0x0000000000067202 */ /* 0x000fce0000000f00 */
.L_x_8465:
[----:B------:R-:W-:Y:S05]  /*0230*/  BSYNC B2 ;  /* 0x0000000000027941 */ /* 0x000fea0003800000 */
.L_x_8464:
        /* <DEDUP_REMOVED lines=18> */
.L_x_8467:
[----:B------:R-:W-:Y:S02]  /*0360*/  ISETP.GE.AND P0, PT, R5, RZ, PT ;  /* 0x000000ff0500720c */ /* 0x000fe40003f06270 */
[----:B------:R-:W-:-:S11]  /*0370*/  MOV R7, 0x3fd774eb ;  /* 0x3fd774eb00077802 */ /* 0x000fd60000000f00 */
[----:B------:R-:W-:-:S04]  /*0380*/  @P0 FFMA.FTZ R6, R7, 0.93318945169448852539, -R6 ;  /* 0x3f6ee58107060823 */ /* 0x000fc80000010806 */
[----:B------:R-:W-:-:S07]  /*0390*/  @!P0 FFMA.FTZ R6, R7, 0.93318945169448852539, R6 ;  /* 0x3f6ee58107068823 */ /* 0x000fce0000010006 */
.L_x_8468:
[----:B------:R-:W-:Y:S05]  /*03a0*/  BSYNC B0 ;  /* 0x0000000000007941 */ /* 0x000fea0003800000 */
.L_x_8466:
        /* <DEDUP_REMOVED lines=27> */
[----:B------:R-:W-:Y:S05]  /*0560*/  CALL.REL.NOINC `($__internal_13_$__cuda_sm3x_div_rn_ftz_f32_slowpath) ;  /* 0x0000003800fc7944 */ /* 0x000fea0003c00000 */
[----:B------:R-:W-:-:S07]  /*0570*/  IMAD.MOV.U32 R7, RZ, RZ, R0 ;  /* 0x000000ffff077224 */ /* 0x000fce00078e0000 */
.L_x_8470:
[----:B------:R-:W-:Y:S05]  /*0580*/  BSYNC B2 ;  /* 0x0000000000027941 */ /* 0x000fea0003800000 */
.L_x_8469:
        /* <DEDUP_REMOVED lines=18> */
.L_x_8472:
[----:B------:R-:W-:Y:S01]  /*06b0*/  ISETP.GE.AND P0, PT, R8, RZ, PT ;  /* 0x000000ff0800720c */ /* 0x000fe20003f06270 */
[----:B------:R-:W-:-:S12]  /*06c0*/  IMAD.MOV.U32 R7, RZ, RZ, 0x3fd774eb ;  /* 0x3fd774ebff077424 */ /* 0x000fd800078e00ff */
[----:B------:R-:W-:-:S04]  /*06d0*/  @P0 FFMA.FTZ R0, R7, 0.93318945169448852539, -R0 ;  /* 0x3f6ee58107000823 */ /* 0x000fc80000010800 */
[----:B------:R-:W-:-:S07]  /*06e0*/  @!P0 FFMA.FTZ R0, R7, 0.93318945169448852539, R0 ;  /* 0x3f6ee58107008823 */ /* 0x000fce0000010000 */
.L_x_8473:
[----:B------:R-:W-:Y:S05]  /*06f0*/  BSYNC B0 ;  /* 0x0000000000007941 */ /* 0x000fea0003800000 */
.L_x_8471:
[----:B------:R-:W-:Y:S01]  /*0700*/  SHF.L.U32 R17, R4, 0x10, RZ ;  /* 0x0000001004117819 */ /* 0x000fe200000006ff */
[----:B------:R-:W-:Y:S01]  /*0710*/  IMAD.MOV.U32 R6, RZ, RZ, R0 ;  /* 0x000000ffff067224 */ /* 0x000fe200078e0000 */
        /* <DEDUP_REMOVED lines=10> */
[----:B------:R-:W-:Y:S02]  /*07c0*/  MOV R0, 0x4016cbe4 ;  /* 0x4016cbe400007802 */ /* 0x000fe40000000f00 */
[----:B------:R-:W0:Y:S02]  /*07d0*/  MUFU.RCP R12, R19 ;  /* 0x00000013000c7308 */ /* 0x000e240000001000 */
        /* <DEDUP_REMOVED lines=16> */
[----:B------:R-:W-:-:S07]  /*08e0*/  IMAD.MOV.U32 R6, RZ, RZ, R0 ;  /* 0x000000ffff067224 */ /* 0x000fce00078e0000 */
.L_x_8475:
[----:B------:R-:W-:Y:S05]  /*08f0*/  BSYNC B2 ;  /* 0x0000000000027941 */ /* 0x000fea0003800000 */
.L_x_8474:
        /* <DEDUP_REMOVED lines=19> */
.L_x_8477:
[----:B------:R-:W-:Y:S01]  /*0a30*/  ISETP.GE.AND P0, PT, R17, RZ, PT ;  /* 0x000000ff1100720c */ /* 0x000fe20003f06270 */
[----:B------:R-:W-:-:S12]  /*0a40*/  IMAD.MOV.U32 R7, RZ, RZ, 0x3fd774eb ;  /* 0x3fd774ebff077424 */ /* 0x000fd800078e00ff */
[----:B------:R-:W-:-:S04]  /*0a50*/  @P0 FFMA.FTZ R6, R7, 0.93318945169448852539, -R6 ;  /* 0x3f6ee58107060823 */ /* 0x000fc80000010806 */
[----:B------:R-:W-:-:S07]  /*0a60*/  @!P0 FFMA.FTZ R6, R7, 0.93318945169448852539, R6 ;  /* 0x3f6ee58107068823 */ /* 0x000fce0000010006 */
.L_x_8478:
[----:B------:R-:W-:Y:S05]  /*0a70*/  BSYNC B0 ;  /* 0x0000000000007941 */ /* 0x000fea0003800000 */
.L_x_8476:
        /* <DEDUP_REMOVED lines=28> */
[----:B------:R-:W-:-:S07]  /*0c40*/  MOV R6, R0 ;  /* 0x0000000000067202 */ /* 0x000fce0000000f00 */
.L_x_8480:
[----:B------:R-:W-:Y:S05]  /*0c50*/  BSYNC B2 ;  /* 0x0000000000027941 */ /* 0x000fea0003800000 */
.L_x_8479:
        /* <DEDUP_REMOVED lines=18> */
.L_x_8482:
[----:B------:R-:W-:Y:S02]  /*0d80*/  ISETP.GE.AND P0, PT, R9, RZ, PT ;  /* 0x000000ff0900720c */ /* 0x000fe40003f06270 */
[----:B------:R-:W-:-:S11]  /*0d90*/  MOV R7, 0x3fd774eb ;  /* 0x3fd774eb00077802 */ /* 0x000fd60000000f00 */
[----:B------:R-:W-:-:S04]  /*0da0*/  @P0 FFMA.FTZ R6, R7, 0.93318945169448852539, -R6 ;  /* 0x3f6ee58107060823 */ /* 0x000fc80000010806 */
[----:B------:R-:W-:-:S07]  /*0db0*/  @!P0 FFMA.FTZ R6, R7, 0.93318945169448852539, R6 ;  /* 0x3f6ee58107068823 */ /* 0x000fce0000010006 */
.L_x_8483:
[----:B------:R-:W-:Y:S05]  /*0dc0*/  BSYNC B0 ;  /* 0x0000000000007941 */ /* 0x000fea0003800000 */
.L_x_8481:
        /* <DEDUP_REMOVED lines=30> */
.L_x_8485:
[----:B------:R-:W-:Y:S05]  /*0fb0*/  BSYNC B2 ;  /* 0x0000000000027941 */ /* 0x000fea0003800000 */
.L_x_8484:
        /* <DEDUP_REMOVED lines=19> */
.L_x_8487:
[----:B------:R-:W-:Y:S01]  /*10f0*/  ISETP.GE.AND P0, PT, R17, RZ, PT ;  /* 0x000000ff1100720c */ /* 0x000fe20003f06270 */
[----:B------:R-:W-:-:S12]  /*1100*/  IMAD.MOV.U32 R7, RZ, RZ, 0x3fd774eb ;  /* 0x3fd774ebff077424 */ /* 0x000fd800078e00ff */
[----:B------:R-:W-:-:S04]  /*1110*/  @P0 FFMA.FTZ R0, R7, 0.93318945169448852539, -R0 ;  /* 0x3f6ee58107000823 */ /* 0x000fc80000010800 */
[----:B------:R-:W-:-:S07]  /*1120*/  @!P0 FFMA.FTZ R0, R7, 0.93318945169448852539, R0 ;  /* 0x3f6ee58107008823 */ /* 0x000fce0000010000 */
.L_x_8488:
[----:B------:R-:W-:Y:S05]  /*1130*/  BSYNC B0 ;  /* 0x0000000000007941 */ /* 0x000fea0003800000 */
.L_x_8486:
[----:B------:R-:W-:Y:S01]  /*1140*/  SHF.L.U32 R23, R4, 0x10, RZ ;  /* 0x0000001004177819 */ /* 0x000fe200000006ff */
[----:B------:R-:W-:Y:S01]  /*1150*/  IMAD.MOV.U32 R7, RZ, RZ, R0 ;  /* 0x000000ffff077224 */ /* 0x000fe200078e0000 */
[----:B------:R-:W-:Y:S01]  /*1160*/  SHF.L.U32 R22, R22, 0x10, RZ ;  /* 0x0000001016167819 */ /* 0x000fe200000006ff */
        /* <DEDUP_REMOVED lines=27> */
.L_x_8490:
[----:B------:R-:W-:Y:S05]  /*1320*/  BSYNC B2 ;  /* 0x0000000000027941 */ /* 0x000fea0003800000 */
.L_x_8489:
        /* <DEDUP_REMOVED lines=18> */
.L_x_8492:
[----:B------:R-:W-:Y:S02]  /*1450*/  ISETP.GE.AND P0, PT, R23, RZ, PT ;  /* 0x000000ff1700720c */ /* 0x000fe40003f06270 */
[----:B------:R-:W-:-:S11]  /*1460*/  MOV R7, 0x3fd774eb ;  /* 0x3fd774eb00077802 */ /* 0x000fd60000000f00 */
[----:B------:R-:W-:-:S04]  /*1470*/  @P0 FFMA.FTZ R6, R7, 0.93318945169448852539, -R6 ;  /* 0x3f6ee58107060823 */ /* 0x000fc80000010806 */
[----:B------:R-:W-:-:S07]  /*1480*/  @!P0 FFMA.FTZ R6, R7, 0.93318945169448852539, R6 ;  /* 0x3f6ee58107068823 */ /* 0x000fce0000010006 */
.L_x_8493:
[----:B------:R-:W-:Y:S05]  /*1490*/  BSYNC B0 ;  /* 0x0000000000007941 */ /* 0x000fea0003800000 */
.L_x_8491:
        /* <DEDUP_REMOVED lines=28> */
[----:B------:R-:W-:Y:S05]  /*1660*/  CALL.REL.NOINC `($__internal_13_$__cuda_sm3x_div_rn_ftz_f32_slowpath) ;  /* 0x0000002800bc7944 */ /* 0x000fea0003c00000 */
[----:B------:R-:W-:-:S07]  /*1670*/  MOV R6, R0 ;  /* 0x0000000000067202 */ /* 0x000fce0000000f00 */
.L_x_8495:
[----:B------:R-:W-:Y:S05]  /*1680*/  BSYNC B2 ;  /* 0x0000000000027941 */ /* 0x000fea0003800000 */
.L_x_8494:
        /* <DEDUP_REMOVED lines=19> */
.L_x_8497:
[----:B------:R-:W-:Y:S02]  /*17c0*/  ISETP.GE.AND P0, PT, R20, RZ, PT ;  /* 0x000000ff1400720c */ /* 0x000fe40003f06270 */
[----:B------:R-:W-:-:S11]  /*17d0*/  MOV R7, 0x3fd774eb ;  /* 0x3fd774eb00077802 */ /* 0x000fd60000000f00 */
[----:B------:R-:W-:-:S04]  /*17e0*/  @P0 FFMA.FTZ R6, R7, 0.93318945169448852539, -R6 ;  /* 0x3f6ee58107060823 */ /* 0x000fc80000010806 */
[----:B------:R-:W-:-:S07]  /*17f0*/  @!P0 FFMA.FTZ R6, R7, 0.93318945169448852539, R6 ;  /* 0x3f6ee58107068823 */ /* 0x000fce0000010006 */
.L_x_8498:
[----:B------:R-:W-:Y:S05]  /*1800*/  BSYNC B0 ;  /* 0x0000000000007941 */ /* 0x000fea0003800000 */
.L_x_8496:
        /* <DEDUP_REMOVED lines=29> */
.L_x_8500:
[----:B------:R-:W-:Y:S05]  /*19e0*/  BSYNC B2 ;  /* 0x0000000000027941 */ /* 0x000fea0003800000 */
.L_x_8499:
        /* <DEDUP_REMOVED lines=18> */
.L_x_8502:
[----:B------:R-:W-:Y:S02]  /*1b10*/  ISETP.GE.AND P0, PT, R4, RZ, PT ;  /* 0x000000ff0400720c */ /* 0x000fe40003f06270 */
[----:B------:R-:W-:-:S11]  /*1b20*/  MOV R7, 0x3fd774eb ;  /* 0x3fd774eb00077802 */ /* 0x000fd60000000f00 */
[----:B------:R-:W-:-:S04]  /*1b30*/  @P0 FFMA.FTZ R0, R7, 0.93318945169448852539, -R0 ;  /* 0x3f6ee58107000823 */ /* 0x000fc80000010800 */
[----:B------:R-:W-:-:S07]  /*1b40*/  @!P0 FFMA.FTZ R0, R7, 0.93318945169448852539, R0 ;  /* 0x3f6ee58107008823 */ /* 0x000fce0000010000 */
.L_x_8503:
[----:B------:R-:W-:Y:S05]  /*1b50*/  BSYNC B0 ;  /* 0x0000000000007941 */ /* 0x000fea0003800000 */
.L_x_8501:
[----:B------:R-:W0:Y:S01]  /*1b60*/  LDC.64 R6, c[0x0][0x218] ;  /* 0x00008600ff067b82 */ /* 0x000e220000000a00 */
[C---:B------:R-:W-:Y:S01]  /*1b70*/  FSETP.NEU.FTZ.AND P0, PT, |R4|.reuse, |R11|, PT ;  /* 0x4000000b0400720b */ /* 0x040fe20003f1d200 */
[----:B------:R-:W-:Y:S01]  /*1b80*/  IMAD.MOV.U32 R10, RZ, RZ, 0x4016cbe4 ;  /* 0x4016cbe4ff0a7424 */ /* 0x000fe200078e00ff */
[----:B------:R-:W-:Y:S02]  /*1b90*/  FSETP.NEU.FTZ.AND P1, PT, R21, RZ, PT ;  /* 0x000000ff1500720b */ /* 0x000fe40003f3d000 */
[C---:B------:R-:W-:Y:S01]  /*1ba0*/  ISETP.GE.AND P2, PT, R4.reuse, RZ, PT ;  /* 0x000000ff0400720c */ /* 0x040fe20003f46270 */
[----:B------:R-:W-:Y:S01]  /*1bb0*/  FADD.FTZ R4, |R4|, |R11| ;  /* 0x4000000b04047221 */ /* 0x000fe20000010200 */
[----:B------:R-:W-:Y:S02]  /*1bc0*/  F2FP.BF16.F32.PACK_AB R9, R9, R18 ;  /* 0x000000120909723e */ /* 0x000fe400000010ff */
[----:B------:R-:W-:-:S05]  /*1bd0*/  F2FP.BF16.F32.PACK_AB R8, R8, R5 ;  /* 0x000000050808723e */ /* 0x000fca00000010ff */
[----:B------:R-:W-:Y:S02]  /*1be0*/  @!P0 FSEL R0, R10, 0.78539818525314331055, !P2 ;  /* 0x3f490fdb0a008808 */ /* 0x000fe40005000000 */
[----:B------:R-:W-:Y:S02]  /*1bf0*/  @!P1 FSEL R0, RZ, 3.1415927410125732422, P2 ;  /* 0x40490fdbff009808 */ /* 0x000fe40001000000 */
[----:B------:R-:W-:Y:S02]  /*1c00*/  FSETP.GTU.FTZ.AND P0, PT, |R4|, +INF , PT ;  /* 0x7f8000000400780b */ /* 0x000fe40003f1c200 */
[----:B------:R-:W-:Y:S02]  /*1c10*/  LOP3.LUT R11, R0, 0x80000000, R11, 0xb8, !PT ;  /* 0x80000000000b7812 */ /* 0x000fe400078eb80b */
[----:B------:R-:W-:Y:S01]  /*1c20*/  F2FP.BF16.F32.PACK_AB R10, R22, R19 ;  /* 0x00000013160a723e */ /* 0x000fe200000010ff */
[----:B0-----:R-:W-:Y:S01]  /*1c30*/  IMAD.WIDE.U32 R6, R3, 0x2, R6 ;  /* 0x0000000203067825 */ /* 0x001fe200078e0006 */
[----:B------:R-:W-:-:S04]  /*1c40*/  FSEL R4, R4, R11, P0 ;  /* 0x0000000b04047208 */ /* 0x000fc80000000000 */
[----:B------:R-:W-:Y:S01]  /*1c50*/  F2FP.BF16.F32.PACK_AB R11, R4, R17 ;  /* 0x00000011040b723e */ /* 0x000fe200000010ff */
[----:B------:R-:W-:-:S05]  /*1c60*/  IMAD.WIDE R6, R2, 0x10, R6 ;  /* 0x0000001002067825 */ /* 0x000fca00078e0206 */
[----:B------:R-:W-:Y:S01]  /*1c70*/  STG.E.128 desc[UR4][R6.64], R8 ;  /* 0x0000000806007986 */ /* 0x000fe2000c101d04 */
[----:B------:R-:W-:Y:S05]  /*1c80*/  EXIT ;  /* 0x000000000000794d */ /* 0x000fea0003800000 */
.L_x_8463:
        /* <DEDUP_REMOVED lines=37> */
[----:B------:R-:W-:-:S03]  /*1ee0*/  PRMT R8, RZ, 0x7610, R8 ;  /* 0x00007610ff087816 */ /* 0x000fc60000000008 */
[----:B------:R-:W-:Y:S01]  /*1ef0*/  @!P6 IMAD.IADD R2, R3, 0x1, R2 ;  /* 0x000000010302e824 */ /* 0x000fe200078e0202 */
[----:B------:R0:W5:Y:S01]  /*1f00*/  @!P0 LDG.E.U16 R0, desc[UR4][R18.64] ;  /* 0x0000000412008981 */ /* 0x000162000c1e1500 */
[----:B----4-:R-:W-:Y:S01]  /*1f10*/  @!P4 IMAD.WIDE.U32 R16, R29, 0x2, R16 ;  /* 0x000000021d10c825 */ /* 0x010fe200078e0010 */
[----:B------:R-:W-:Y:S02]  /*1f20*/  PRMT R29, RZ, 0x7610, R29 ;  /* 0x00007610ff1d7816 */ /* 0x000fe4000000001d */
[----:B------:R3:W5:Y:S01]  /*1f30*/  @!P5 LDG.E.U16 R8, desc[UR4][R24.64] ;  /* 0x000000041808d981 */ /* 0x000762000c1e1500 */
[----:B-1----:R-:W-:Y:S01]  /*1f40*/  @!P3 IMAD.WIDE.U32 R14, R27, 0x2, R14 ;  /* 0x000000021b0eb825 */ /* 0x002fe200078e000e */
[----:B------:R-:W-:-:S03]  /*1f50*/  PRMT R27, RZ, 0x7610, R27 ;  /* 0x00007610ff1b7816 */ /* 0x000fc6000000001b */
[----:B------:R-:W-:Y:S01]  /*1f60*/  @!P2 IMAD.WIDE.U32 R12, R9, 0x2, R12 ;  /* 0x00000002090ca825 */ /* 0x000fe200078e000c */
[----:B------:R-:W-:Y:S01]  /*1f70*/  PRMT R9, RZ, 0x7610, R9 ;  /* 0x00007610ff097816 */ /* 0x000fe20000000009 */
[----:B------:R3:W5:Y:S01]  /*1f80*/  @!P3 LDG.E.U16 R29, desc[UR4][R14.64] ;  /* 0x000000040e1db981 */ /* 0x000762000c1e1500 */
[----:B0-----:R-:W-:Y:S01]  /*1f90*/  PRMT R19, RZ, 0x7610, R19 ;  /* 0x00007610ff137816 */ /* 0x001fe20000000013 */
[----:B--2---:R-:W-:Y:S01]  /*1fa0*/  @!P1 IMAD.WIDE.U32 R6, R5, 0x2, R6 ;  /* 0x0000000205069825 */ /* 0x004fe200078e0006 */
[----:B------:R-:W-:Y:S02]  /*1fb0*/  PRMT R5, RZ, 0x7610, R5 ;  /* 0x00007610ff057816 */ /* 0x000fe40000000005 */
[----:B------:R3:W5:Y:S01]  /*1fc0*/  @!P4 LDG.E.U16 R9, desc[UR4][R16.64] ;  /* 0x000000041009c981 */ /* 0x000762000c1e1500 */
[----:B------:R-:W-:-:S03]  /*1fd0*/  @!P6 IMAD.WIDE.U32 R20, R2, 0x2, R20 ;  /* 0x000000020214e825 */ /* 0x000fc600078e0014 */
[----:B------:R3:W5:Y:S04]  /*1fe0*/  @!P2 LDG.E.U16 R5, desc[UR4][R12.64] ;  /* 0x000000040c05a981 */ /* 0x000768000c1e1500 */
[----:B------:R3:W5:Y:S04]  /*1ff0*/  @!P1 LDG.E.U16 R27, desc[UR4][R6.64] ;  /* 0x00000004061b9981 */ /* 0x000768000c1e1500 */
[----:B------:R3:W5:Y:S01]  /*2000*/  @!P6 LDG.E.U16 R19, desc[UR4][R20.64] ;  /* 0x000000041413e981 */ /* 0x000762000c1e1500 */
[----:B------:R-:W-:Y:S04]  /*2010*/  BSSY B2, `(.L_x_8504) ;  /* 0x0000038000027945 */ /* 0x000fe80003800000 */
[----:B------:R-:W-:Y:S05]  /*2020*/  @P0 BRA `(.L_x_8505) ;  /* 0x0000000000d80947 */ /* 0x000fea0003800000 */
[----:B------:R-:W-:Y:S01]  /*2030*/  SHF.L.U32 R2, R4, 0x10, RZ ;  /* 0x0000001004027819 */ /* 0x000fe200000006ff */
[----:B------:R-:W-:Y:S01]  /*2040*/  BSSY B3, `(.L_x_8506) ;  /* 0x0000012000037945 */ /* 0x000fe20003800000 */
[----:B---3-5:R-:W-:-:S03]  /*2050*/  SHF.L.U32 R17, R0, 0x10, RZ ;  /* 0x0000001000117819 */ /* 0x028fc600000006ff */
        /* <DEDUP_REMOVED lines=16> */
.L_x_8507:
[----:B------:R-:W-:Y:S05]  /*2160*/  BSYNC B3 ;  /* 0x0000000000037941 */ /* 0x000fea0003800000 */
.L_x_8506:
        /* <DEDUP_REMOVED lines=18> */
.L_x_8509:
[----:B------:R-:W-:Y:S01]  /*2290*/  ISETP.GE.AND P0, PT, R2, RZ, PT ;  /* 0x000000ff0200720c */ /* 0x000fe20003f06270 */
[----:B------:R-:W-:-:S12]  /*22a0*/  IMAD.MOV.U32 R7, RZ, RZ, 0x3fd774eb ;  /* 0x3fd774ebff077424 */ /* 0x000fd800078e00ff */
[----:B------:R-:W-:-:S04]  /*22b0*/  @P0 FFMA.FTZ R6, R7, 0.93318945169448852539, -R6 ;  /* 0x3f6ee58107060823 */ /* 0x000fc80000010806 */
[----:B------:R-:W-:-:S07]  /*22c0*/  @!P0 FFMA.FTZ R6, R7, 0.93318945169448852539, R6 ;  /* 0x3f6ee58107068823 */ /* 0x000fce0000010006 */
.L_x_8510:
[----:B------:R-:W-:Y:S05]  /*22d0*/  BSYNC B0 ;  /* 0x0000000000007941 */ /* 0x000fea0003800000 */
.L_x_8508:
        /* <DEDUP_REMOVED lines=11> */
.L_x_8505:
[----:B------:R-:W-:Y:S05]  /*2390*/  BSYNC B2 ;  /* 0x0000000000027941 */ /* 0x000fea0003800000 */
.L_x_8504:
        /* <DEDUP_REMOVED lines=8> */
[----:B---3--:R-:W-:Y:S01]  /*2420*/  FADD.FTZ R13, |R2|, -RZ ;  /* 0x800000ff020d7221 */ /* 0x008fe20000010200 */
        /* <DEDUP_REMOVED lines=15> */
.L_x_8514:
[----:B------:R-:W-:Y:S05]  /*2520*/  BSYNC B3 ;  /* 0x0000000000037941 */ /* 0x000fea0003800000 */
.L_x_8513:
        /* <DEDUP_REMOVED lines=18> */
.L_x_8516:
[----:B------:R-:W-:Y:S02]  /*2650*/  ISETP.GE.AND P0, PT, R2, RZ, PT ;  /* 0x000000ff0200720c */ /* 0x000fe40003f06270 */
[----:B------:R-:W-:-:S11]  /*2660*/  MOV R7, 0x3fd774eb ;  /* 0x3fd774eb00077802 */ /* 0x000fd60000000f00 */
[----:B------:R-:W-:-:S04]  /*2670*/  @P0 FFMA.FTZ R6, R7, 0.93318945169448852539, -R6 ;  /* 0x3f6ee58107060823 */ /* 0x000fc80000010806 */
[----:B------:R-:W-:-:S07]  /*2680*/  @!P0 FFMA.FTZ R6, R7, 0.93318945169448852539, R6 ;  /* 0x3f6ee58107068823 */ /* 0x000fce0000010006 */
.L_x_8517:
[----:B------:R-:W-:Y:S05]  /*2690*/  BSYNC B0 ;  /* 0x0000000000007941 */ /* 0x000fea0003800000 */
.L_x_8515:
        /* <DEDUP_REMOVED lines=11> */
.L_x_8512:
[----:B------:R-:W-:Y:S05]  /*2750*/  BSYNC B2 ;  /* 0x0000000000027941 */ /* 0x000fea0003800000 */
.L_x_8511:
[----:B------:R-:W-:Y:S01]  /*2760*/  IADD3 R0, R18, 0x100, RZ ;  /* 0x0000010012007810 */ /* 0x000fe20007ffe0ff */
[----:B------:R-:W-:Y:S03]  /*2770*/  BSSY B2, `(.L_x_8518) ;  /* 0x0000039000027945 */ /* 0x000fe60003800000 */
        /* <DEDUP_REMOVED lines=21> */
.L_x_8521:
[----:B------:R-:W-:Y:S05]  /*28d0*/  BSYNC B3 ;  /* 0x0000000000037941 */ /* 0x000fea0003800000 */
.L_x_8520:
        /* <DEDUP_REMOVED lines=18> */
.L_x_8523:
[----:B------:R-:W-:Y:S02]  /*2a00*/  ISETP.GE.AND P0, PT, R2, RZ, PT ;  /* 0x000000ff0200720c */ /* 0x000fe40003f06270 */
[----:B------:R-:W-:-:S11]  /*2a10*/  MOV R7, 0x3fd774eb ;  /* 0x3fd774eb00077802 */ /* 0x000fd60000000f00 */
[----:B------:R-:W-:-:S04]  /*2a20*/  @P0 FFMA.FTZ R6, R7, 0.93318945169448852539, -R6 ;  /* 0x3f6ee58107060823 */ /* 0x000fc80000010806 */
[----:B------:R-:W-:-:S07]  /*2a30*/  @!P0 FFMA.FTZ R6, R7, 0.93318945169448852539, R6 ;  /* 0x3f6ee58107068823 */ /* 0x000fce0000010006 */
.L_x_8524:
[----:B------:R-:W-:Y:S05]  /*2a40*/  BSYNC B0 ;  /* 0x0000000000007941 */ /* 0x000fea0003800000 */
.L_x_8522:
[C---:B------:R-:W-:Y:S02]  /*2a50*/  FSETP.NEU.FTZ.AND P0, PT, |R2|.reuse, |R8|, PT ;  /* 0x400000080200720b */ /* 0x040fe40003f1d200 */
        /* <DEDUP_REMOVED lines=10> */
.L_x_8519:
[----:B------:R-:W-:Y:S05]  /*2b00*/  BSYNC B2 ;  /* 0x0000000000027941 */ /* 0x000fea0003800000 */
.L_x_8518:
[----:B------:R-:W-:Y:S01]  /*2b10*/  VIADD R0, R18, 0x180 ;  /* 0x0000018012007836 */ /* 0x000fe20000000000 */
[----:B------:R-:W-:Y:S04]  /*2b20*/  BSSY B2, `(.L_x_8525) ;  /* 0x0000039000027945 */ /* 0x000fe80003800000 */
[----:B------:R-:W-:-:S13]  /*2b30*/  ISETP.GE.AND P0, PT, R0, R23, PT ;  /* 0x000000170000720c */ /* 0x000fda0003f06270 */
[----:B------:R-:W-:Y:S05]  /*2b40*/  @P0 BRA `(.L_x_8526) ;  /* 0x0000000000d80947 */ /* 0x000fea0003800000 */
[----:B------:R-:W-:Y:S01]  /*2b50*/  SHF.L.U32 R2, R4, 0x10, RZ ;  /* 0x0000001004027819 */ /* 0x000fe200000006ff */
[----:B------:R-:W-:Y:S01]  /*2b60*/  BSSY B3, `(.L_x_8527) ;  /* 0x0000012000037945 */ /* 0x000fe20003800000 */
[----:B------:R-:W-:-:S03]  /*2b70*/  SHF.L.U32 R9, R9, 0x10, RZ ;  /* 0x0000001009097819 */ /* 0x000fc600000006ff */
[----:B---3--:R-:W-:Y:S01]  /*2b80*/  FADD.FTZ R13, |R2|, -RZ ;  /* 0x800000ff020d7221 */ /* 0x008fe20000010200 */
        /* <DEDUP_REMOVED lines=15> */
.L_x_8528:
[----:B------:R-:W-:Y:S05]  /*2c80*/  BSYNC B3 ;  /* 0x0000000000037941 */ /* 0x000fea0003800000 */
.L_x_8527:
        /* <DEDUP_REMOVED lines=18> */
.L_x_8530:
[----:B------:R-:W-:Y:S02]  /*2db0*/  ISETP.GE.AND P0, PT, R2, RZ, PT ;  /* 0x000000ff0200720c */ /* 0x000fe40003f06270 */
[----:B------:R-:W-:-:S11]  /*2dc0*/  MOV R7, 0x3fd774eb ;  /* 0x3fd774eb00077802 */ /* 0x000fd60000000f00 */
[----:B------:R-:W-:-:S04]  /*2dd0*/  @P0 FFMA.FTZ R6, R7, 0.93318945169448852539, -R6 ;  /* 0x3f6ee58107060823 */ /* 0x000fc80000010806 */
[----:B------:R-:W-:-:S07]  /*2de0*/  @!P0 FFMA.FTZ R6, R7, 0.93318945169448852539, R6 ;  /* 0x3f6ee58107068823 */ /* 0x000fce0000010006 */
.L_x_8531:
[----:B------:R-:W-:Y:S05]  /*2df0*/  BSYNC B0 ;  /* 0x0000000000007941 */ /* 0x000fea0003800000 */
.L_x_8529:
        /* <DEDUP_REMOVED lines=11> */
.L_x_8526:
[----:B------:R-:W-:Y:S05]  /*2eb0*/  BSYNC B2 ;  /* 0x0000000000027941 */ /* 0x000fea0003800000 */
.L_x_8525:
        /* <DEDUP_REMOVED lines=23> */
.L_x_8535:
[----:B------:R-:W-:Y:S05]  /*3030*/  BSYNC B3 ;  /* 0x0000000000037941 */ /* 0x000fea0003800000 */
.L_x_8534:
        /* <DEDUP_REMOVED lines=18> */
.L_x_8537:
[----:B------:R-:W-:Y:S02]  /*3160*/  ISETP.GE.AND P0, PT, R2, RZ, PT ;  /* 0x000000ff0200720c */ /* 0x000fe40003f06270 */
[----:B------:R-:W-:-:S11]  /*3170*/  MOV R7, 0x3fd774eb ;  /* 0x3fd774eb00077802 */ /* 0x000fd60000000f00 */
[----:B------:R-:W-:-:S04]  /*3180*/  @P0 FFMA.FTZ R6, R7, 0.93318945169448852539, -R6 ;  /* 0x3f6ee58107060823 */ /* 0x000fc80000010806 */
[----:B------:R-:W-:-:S07]  /*3190*/  @!P0 FFMA.FTZ R6, R7, 0.93318945169448852539, R6 ;  /* 0x3f6ee58107068823 */ /* 0x000fce0000010006 */
.L_x_8538:
[----:B------:R-:W-:Y:S05]  /*31a0*/  BSYNC B0 ;  /* 0x0000000000007941 */ /* 0x000fea0003800000 */
.L_x_8536:
        /* <DEDUP_REMOVED lines=11> */
.L_x_8533:
[----:B------:R-:W-:Y:S05]  /*3260*/  BSYNC B2 ;  /* 0x0000000000027941 */ /* 0x000fea0003800000 */
.L_x_8532:
        /* <DEDUP_REMOVED lines=23> */
.L_x_8542:
[----:B------:R-:W-:Y:S05]  /*33e0*/  BSYNC B3 ;  /* 0x0000000000037941 */ /* 0x000fea0003800000 */
.L_x_8541:
        /* <DEDUP_REMOVED lines=18> */
.L_x_8544:
[----:B------:R-:W-:Y:S02]  /*3510*/  ISETP.GE.AND P0, PT, R2, RZ, PT ;  /* 0x000000ff0200720c */ /* 0x000fe40003f06270 */
[----:B------:R-:W-:-:S11]  /*3520*/  MOV R7, 0x3fd774eb ;  /* 0x3fd774eb00077802 */ /* 0x000fd60000000f00 */
[----:B------:R-:W-:-:S04]  /*3530*/  @P0 FFMA.FTZ R6, R7, 0.93318945169448852539, -R6 ;  /* 0x3f6ee58107060823 */ /* 0x000fc80000010806 */
[----:B------:R-:W-:-:S07]  /*3540*/  @!P0 FFMA.FTZ R6, R7, 0.93318945169448852539, R6 ;  /* 0x3f6ee58107068823 */ /* 0x000fce0000010006 */
.L_x_8545:
[----:B------:R-:W-:Y:S05]  /*3550*/  BSYNC B0 ;  /* 0x0000000000007941 */ /* 0x000fea0003800000 */
.L_x_8543:
        /* <DEDUP_REMOVED lines=11> */
.L_x_8540:
[----:B------:R-:W-:Y:S05]  /*3610*/  BSYNC B2 ;  /* 0x0000000000027941 */ /* 0x000fea0003800000 */
.L_x_8539:
        /* <DEDUP_REMOVED lines=23> */
.L_x_8549:
[----:B------:R-:W-:Y:S05]  /*3790*/  BSYNC B3 ;  /* 0x0000000000037941 */ /* 0x000fea0003800000 */
.L_x_8548:
        /* <DEDUP_REMOVED lines=18> */
.L_x_8551:
[----:B------:R-:W-:Y:S02]  /*38c0*/  ISETP.GE.AND P0, PT, R2, RZ, PT ;  /* 0x000000ff0200720c */ /* 0x000fe40003f06270 */
[----:B------:R-:W-:-:S11]  /*38d0*/  MOV R7, 0x3fd774eb ;  /* 0x3fd774eb00077802 */ /* 0x000fd60000000f00 */
[----:B------:R-:W-:-:S04]  /*38e0*/  @P0 FFMA.FTZ R6, R7, 0.93318945169448852539, -R6 ;  /* 0x3f6ee58107060823 */ /* 0x000fc80000010806 */
[----:B------:R-:W-:-:S07]  /*38f0*/  @!P0 FFMA.FTZ R6, R7, 0.93318945169448852539, R6 ;  /* 0x3f6ee58107068823 */ /* 0x000fce0000010006 */
.L_x_8552:
[----:B------:R-:W-:Y:S05]  /*3900*/  BSYNC B0 ;  /* 0x0000000000007941 */ /* 0x000fea0003800000 */
.L_x_8550:
        /* <DEDUP_REMOVED lines=11> */
.L_x_8547:
[----:B------:R-:W-:Y:S05]  /*39c0*/  BSYNC B2 ;  /* 0x0000000000027941 */ /* 0x000fea0003800000 */
.L_x_8546:
        /* <DEDUP_REMOVED lines=23> */
.L_x_8556:
[----:B------:R-:W-:Y:S05]  /*3b40*/  BSYNC B3 ;  /* 0x0000000000037941 */ /* 0x000fea0003800000 */
.L_x_8555:
        /* <DEDUP_REMOVED lines=18> */
.L_x_8558:
[----:B------:R-:W-:Y:S02]  /*3c70*/  ISETP.GE.AND P0, PT, R4, RZ, PT ;  /* 0x000000ff0400720c */ /* 0x000fe40003f06270 */
[----:B------:R-:W-:-:S11]  /*3c80*/  MOV R7, 0x3fd774eb ;  /* 0x3fd774eb00077802 */ /* 0x000fd60000000f00 */
[----:B------:R-:W-:-:S04]  /*3c90*/  @P0 FFMA.FTZ R6, R7, 0.93318945169448852539, -R6 ;  /* 0x3f6ee58107060823 */ /* 0x000fc80000010806 */
[----:B------:R-:W-:-:S07]  /*3ca0*/  @!P0 FFMA.FTZ R6, R7, 0.93318945169448852539, R6 ;  /* 0x3f6ee58107068823 */ /* 0x000fce0000010006 */
.L_x_8559:
[----:B------:R-:W-:Y:S05]  /*3cb0*/  BSYNC B0 ;  /* 0x0000000000007941 */ /* 0x000fea0003800000 */
.L_x_8557:
        /* <DEDUP_REMOVED lines=11> */
.L_x_8554:
[----:B------:R-:W-:Y:S05]  /*3d70*/  BSYNC B2 ;  /* 0x0000000000027941 */ /* 0x000fea0003800000 */
.L_x_8553:
[----:B------:R-:W-:Y:S01]  /*3d80*/  ISETP.GE.AND P0, PT, R18, R23, PT ;  /* 0x000000171200720c */ /* 0x000fe20003f06270 */
[----:B------:R-:W-:Y:S04]  /*3d90*/  BSSY B0, `(.L_x_8560) ;  /* 0x0000034000007945 */ /* 0x000fe80003800000 */
[----:B------:R-:W-:Y:S08]  /*3da0*/  BSSY B1, `(.L_x_8561) ;  /* 0x000002c000017945 */ /* 0x000ff00003800000 */
[----:B------:R-:W-:Y:S05]  /*3db0*/  @P0 BRA `(.L_x_8562) ;  /* 0x0000000000340947 */ /* 0x000fea0003800000 */
[----:B------:R-:W0:Y:S01]  /*3dc0*/  S2R R18, SR_TID.X ;  /* 0x0000000000127919 */ /* 0x000e220000002100 */
[----:B---3--:R-:W1:Y:S01]  /*3dd0*/  LDC.64 R6, c[0x0][0x218] ;  /* 0x00008600ff067b82 */ /* 0x008e620000000a00 */
        /* <DEDUP_REMOVED lines=11> */
.L_x_8562:
[----:B------:R-:W-:-:S13]  /*3e90*/  ISETP.GE.AND P0, PT, R18, R23, PT ;  /* 0x000000171200720c */ /* 0x000fda0003f06270 */
[----:B------:R-:W-:Y:S05]  /*3ea0*/  @P0 BRA `(.L_x_8564) ;  /* 0x0000000000300947 */ /* 0x000fea0003800000 */
[----:B0--3--:R-:W0:Y:S01]  /*3eb0*/  LDC.64 R6, c[0x0][0x218] ;  /* 0x00008600ff067b82 */ /* 0x009e220000000a00 */
[----:B------:R-:W-:Y:S01]  /*3ec0*/  IMAD.IADD R11, R3, 0x1, R18 ;  /* 0x00000001030b7824 */ /* 0x000fe200078e0212 */
[----:B------:R-:W-:-:S03]  /*3ed0*/  IADD3 R18, R18, 0x80, RZ ;  /* 0x0000008012127810 */ /* 0x000fc60007ffe0ff */
[----:B0-----:R-:W-:-:S05]  /*3ee0*/  IMAD.WIDE.U32 R6, R11, 0x2, R6 ;  /* 0x000000020b067825 */ /* 0x001fca00078e0006 */
[----:B------:R1:W-:Y:S02]  /*3ef0*/  STG.E.U16 desc[UR4][R6.64], R10 ;  /* 0x0000000a06007986 */ /* 0x0003e4000c101504 */
.L_x_8563:
[----:B------:R-:W-:-:S13]  /*3f00*/  ISETP.GE.AND P0, PT, R18, R23, PT ;  /* 0x000000171200720c */ /* 0x000fda0003f06270 */
[----:B------:R-:W-:Y:S05]  /*3f10*/  @P0 BRA `(.L_x_8565) ;  /* 0x0000000000300947 */ /* 0x000fea0003800000 */
[----:B01----:R-:W0:Y:S01]  /*3f20*/  LDC.64 R6, c[0x0][0x218] ;  /* 0x00008600ff067b82 */ /* 0x003e220000000a00 */
[----:B------:R-:W-:Y:S02]  /*3f30*/  IADD3 R11, R3, R18, RZ ;  /* 0x00000012030b7210 */ /* 0x000fe40007ffe0ff */
[----:B------:R-:W-:-:S03]  /*3f40*/  IADD3 R18, R18, 0x80, RZ ;  /* 0x0000008012127810 */ /* 0x000fc60007ffe0ff */
[----:B0-----:R-:W-:-:S05]  /*3f50*/  IMAD.WIDE.U32 R6, R11, 0x2, R6 ;  /* 0x000000020b067825 */ /* 0x001fca00078e0006 */
[----:B------:R1:W-:Y:S02]  /*3f60*/  STG.E.U16 desc[UR4][R6.64], R9 ;  /* 0x0000000906007986 */ /* 0x0003e4000c101504 */
.L_x_8564:
[----:B------:R-:W-:-:S13]  /*3f70*/  ISETP.GE.AND P0, PT, R18, R23, PT ;  /* 0x000000171200720c */ /* 0x000fda0003f06270 */
[----:B------:R-:W-:Y:S05]  /*3f80*/  @P0 BRA `(.L_x_8566) ;  /* 0x0000000000340947 */ /* 0x000fea0003800000 */
[----:B01-3--:R-:W0:Y:S01]  /*3f90*/  LDC.64 R6, c[0x0][0x218] ;  /* 0x00008600ff067b82 */ /* 0x00be220000000a00 */
[----:B------:R-:W-:Y:S01]  /*3fa0*/  IMAD.IADD R9, R3, 0x1, R18 ;  /* 0x0000000103097824 */ /* 0x000fe200078e0212 */
[----:B------:R-:W-:-:S03]  /*3fb0*/  IADD3 R18, R18, 0x80, RZ ;  /* 0x0000008012127810 */ /* 0x000fc60007ffe0ff */
[----:B0-----:R-:W-:-:S05]  /*3fc0*/  IMAD.WIDE.U32 R6, R9, 0x2, R6 ;  /* 0x0000000209067825 */ /* 0x001fca00078e0006 */
[----:B------:R2:W-:Y:S02]  /*3fd0*/  STG.E.U16 desc[UR4][R6.64], R8 ;  /* 0x0000000806007986 */ /* 0x0005e4000c101504 */
.L_x_8565:
        /* <DEDUP_REMOVED lines=8> */
.L_x_8566:
[----:B------:R-:W-:Y:S05]  /*4060*/  BSYNC B1 ;  /* 0x0000000000017941 */ /* 0x000fea0003800000 */
.L_x_8561:
[----:B------:R-:W-:-:S13]  /*4070*/  ISETP.GE.AND P0, PT, R18, R23, PT ;  /* 0x000000171200720c */ /* 0x000fda0003f06270 */
[----:B--2---:R-:W2:Y:S01]  /*4080*/  @!P0 LDC.64 R4, c[0x0][0x218] ;  /* 0x00008600ff048b82 */ /* 0x004ea20000000a00 */
[----:B01-3--:R-:W-:Y:S01]  /*4090*/  @!P0 IMAD.IADD R7, R3, 0x1, R18 ;  /* 0x0000000103078824 */ /* 0x00bfe200078e0212 */
[----:B------:R-:W-:-:S03]  /*40a0*/  @!P0 IADD3 R18, R18, 0x80, RZ ;  /* 0x0000008012128810 */ /* 0x000fc60007ffe0ff */
[----:B--2---:R-:W-:-:S05]  /*40b0*/  @!P0 IMAD.WIDE.U32 R4, R7, 0x2, R4 ;  /* 0x0000000207048825 */ /* 0x004fca00078e0004 */
[----:B------:R3:W-:Y:S02]  /*40c0*/  @!P0 STG.E.U16 desc[UR4][R4.64], R2 ;  /* 0x0000000204008986 */ /* 0x0007e4000c101504 */
.L_x_8567:
[----:B------:R-:W-:Y:S05]  /*40d0*/  BSYNC B0 ;  /* 0x0000000000007941 */ /* 0x000fea0003800000 */
.L_x_8560:
        /* <DEDUP_REMOVED lines=8> */
        .weak           $__internal_13_$__cuda_sm3x_div_rn_ftz_f32_slowpath
        .type           $__internal_13_$__cuda_sm3x_div_rn_ftz_f32_slowpath,@function
        .size           $__internal_13_$__cuda_sm3x_div_rn_ftz_f32_slowpath,(.L_x_19689 - $__internal_13_$__cuda_sm3x_div_rn_ftz_f32_slowpath)
$__internal_13_$__cuda_sm3x_div_rn_ftz_f32_slowpath:
        /* <DEDUP_REMOVED lines=32> */
.L_x_8570:
[----:B------:R-:W-:Y:S05]  /*4360*/  BSYNC B1 ;  /* 0x0000000000017941 */ /* 0x000fea0003800000 */
.L_x_8569:
[----:B------:R-:W-:Y:S01]  /*4370*/  IADD3 R12, R12, -0x7f, RZ ;  /* 0xffffff810c0c7810 */ /* 0x000fe20007ffe0ff */
[----:B------:R-:W-:Y:S01]  /*4380*/  BSSY B1, `(.L_x_8575) ;  /* 0x000001b000017945 */ /* 0x000fe20003800000 */
[----:B------:R-:W-:-:S03]  /*4390*/  IADD3 R7, R7, -0x7f, RZ ;  /* 0xffffff8107077810 */ /* 0x000fc60007ffe0ff */
        /* <DEDUP_REMOVED lines=24> */
.L_x_8576:
[----:B------:R-:W-:-:S07]  /*4520*/  LEA R0, R7, R0, 0x17 ;  /* 0x0000000007007211 */ /* 0x000fce00078eb8ff */
.L_x_8577:
[----:B------:R-:W-:Y:S05]  /*4530*/  BSYNC B1 ;  /* 0x0000000000017941 */ /* 0x000fea0003800000 */
.L_x_8575:
[----:B------:R-:W-:Y:S05]  /*4540*/  BRA `(.L_x_8578) ;  /* 0x0000000000207947 */ /* 0x000fea0003800000 */
.L_x_8574:
[----:B------:R-:W-:-:S04]  /*4550*/  LOP3.LUT R0, R21, 0x80000000, R0, 0x48, !PT ;  /* 0x8000000015007812 */ /* 0x000fc800078e4800 */
[----:B------:R-:W-:Y:S01]  /*4560*/  LOP3.LUT R0, R0, 0x7f800000, RZ, 0xfc, !PT ;  /* 0x7f80000000007812 */ /* 0x000fe200078efcff */
[----:B------:R-:W-:Y:S06]  /*4570*/  BRA `(.L_x_8578) ;  /* 0x0000000000147947 */ /* 0x000fec0003800000 */
.L_x_8573:
[----:B------:R-:W-:Y:S01]  /*4580*/  LOP3.LUT R0, R21, 0x80000000, R0, 0x48, !PT ;  /* 0x8000000015007812 */ /* 0x000fe200078e4800 */
[----:B------:R-:W-:Y:S06]  /*4590*/  BRA `(.L_x_8578) ;  /* 0x00000000000c7947 */ /* 0x000fec0003800000 */
.L_x_8572:
[----:B------:R-:W0:Y:S01]  /*45a0*/  MUFU.RSQ R0, -QNAN ;  /* 0xffc0000000007908 */ /* 0x000e220000001400 */
[----:B------:R-:W-:Y:S05]  /*45b0*/  BRA `(.L_x_8578) ;  /* 0x0000000000047947 */ /* 0x000fea0003800000 */
.L_x_8571:
[----:B------:R-:W-:-:S07]  /*45c0*/  FADD.FTZ R0, R0, R21 ;  /* 0x0000001500007221 */ /* 0x000fce0000010000 */
.L_x_8578:
[----:B------:R-:W-:Y:S05]  /*45d0*/  BSYNC B0 ;  /* 0x0000000000007941 */ /* 0x000fea0003800000 */
.L_x_8568:
[----:B------:R-:W-:-:S04]  /*45e0*/  MOV R7, 0x0 ;  /* 0x0000000000077802 */ /* 0x000fc80000000f00 */
[----:B0-----:R-:W-:Y:S05]  /*45f0*/  RET.REL.NODEC R6 `(_ZN2at6native29vectorized_elementwise_kernelILi8ENS0_13BUnaryFunctorIN3c108BFloat16ES4_S4_ZZZNS0_17atan2_kernel_cudaERNS_18TensorIteratorBaseEENKUlvE_clEvENKUlvE2_clEvEUlS4_S4_E_EESt5arrayIPcLm2EEEEviT0_T1_) ;  /* 0xffffffb806807950 */ /* 0x001fea0003c3ffff */
.L_x_8579:
        /* <DEDUP_REMOVED lines=16> */
.L_x_19689:


//--------------------- .text._ZN2at6native18elementwise_kernelILi128ELi4EZNS0_15gpu_kernel_implINS0_13AUnaryFunctorIN3c108BFloat16ES5_S5_ZZZNS0_17atan2_kernel_cudaERNS_18TensorIteratorBaseEENKUlvE_clEvENKUlvE2_clEvEUlS5_S5_E_EEEEvS7_RKT_EUliE_EEviT1_ --------------------------
	.section	.text._ZN2at6native18elementwise_kernelILi128ELi4EZNS0_15gpu_kernel_implINS0_13AUnaryFunctorIN3c108BFloat16ES5_S5_ZZZNS0_17atan2_kernel_cudaERNS_18TensorIteratorBaseEENKUlvE_clEvENKUlvE2_clEvEUlS5_S5_E_EEEEvS7_RKT_EUliE_EEviT1_,"ax",@progbits
	.align	128
        .global         _ZN2at6native18elementwise_kernelILi128ELi4EZNS0_15gpu_kernel_implINS0_13AUnaryFunctorIN3c108BFloat16ES5_S5_ZZZNS0_17atan2_kernel_cudaERNS_18TensorIteratorBaseEENKUlvE_clEvENKUlvE2_clEvEUlS5_S5_E_EEEEvS7_RKT_EUliE_EEviT1_
        .type           _ZN2at6native18elementwise_kernelILi128ELi4EZNS0_15gpu_kernel_implINS0_13AUnaryFunctorIN3c108BFloat16ES5_S5_ZZZNS0_17atan2_kernel_cudaERNS_18TensorIteratorBaseEENKUlvE_clEvENKUlvE2_clEvEUlS5_S5_E_EEEEvS7_RKT_EUliE_EEviT1_,@function
        .size           _ZN2at6native18elementwise_kernelILi128ELi4EZNS0_15gpu_kernel_implINS0_13AUnaryFunctorIN3c108BFloat16ES5_S5_ZZZNS0_17atan2_kernel_cudaERNS_18TensorIteratorBaseEENKUlvE_clEvENKUlvE2_clEvEUlS5_S5_E_EEEEvS7_RKT_EUliE_EEviT1_,(.L_x_19690 - _ZN2at6native18elementwise_kernelILi128ELi4EZNS0_15gpu_kernel_implINS0_13AUnaryFunctorIN3c108BFloat16ES5_S5_ZZZNS0_17atan2_kernel_cudaERNS_18TensorIteratorBaseEENKUlvE_clEvENKUlvE2_clEvEUlS5_S5_E_EEEEvS7_RKT_EUliE_EEviT1_)
        .other          _ZN2at6native18elementwise_kernelILi128ELi4EZNS0_15gpu_kernel_implINS0_13AUnaryFunctorIN3c108BFloat16ES5_S5_ZZZNS0_17atan2_kernel_cudaERNS_18TensorIteratorBaseEENKUlvE_clEvENKUlvE2_clEvEUlS5_S5_E_EEEEvS7_RKT_EUliE_EEviT1_,@"STO_CUDA_ENTRY STV_DEFAULT"
_ZN2at6native18elementwise_kernelILi128ELi4EZNS0_15gpu_kernel_implINS0_13AUnaryFunctorIN3c108BFloat16ES5_S5_ZZZNS0_17atan2_kernel_cudaERNS_18TensorIteratorBaseEENKUlvE_clEvENKUlvE2_clEvEUlS5_S5_E_EEEEvS7_RKT_EUliE_EEviT1_:
.text._ZN2at6native18elementwise_kernelILi128ELi4EZNS0_15gpu_kernel_implINS0_13AUnaryFunctorIN3c108BFloat16ES5_S5_ZZZNS0_17atan2_kernel_cudaERNS_18TensorIteratorBaseEENKUlvE_clEvENKUlvE2_clEvEUlS5_S5_E_EEEEvS7_RKT_EUliE_EEviT1_:
        /* <DEDUP_REMOVED lines=313> */
.L_x_8582:
        /* <DEDUP_REMOVED lines=23> */
.L_x_8586:
[----:B------:R-:W2:Y:S02]  /*1500*/  LDG.E.U8 R2, desc[UR36][R2.64] ;  /* 0x0000002402027981 */ /* 0x000ea4000c1e1100 */
[----:B--2---:R-:W-:-:S04]  /*1510*/  I2FP.F32.U32 R0, R2 ;  /* 0x0000000200007245 */ /* 0x004fc80000201000 */
[----:B------:R-:W-:-:S04]  /*1520*/  F2FP.BF16.F32.PACK_AB R0, RZ, R0 ;  /* 0x00000000ff00723e */ /* 0x000fc800000010ff */
[----:B------:R-:W-:Y:S01]  /*1530*/  PRMT R10, R0, 0x7610, R10 ;  /* 0x00007610000a7816 */ /* 0x000fe2000000000a */
[----:B------:R-:W-:Y:S06]  /*1540*/  BRA `(.L_x_8588) ;  /* 0x0000000c00c87947 */ /* 0x000fec0003800000 */
.L_x_8585:
        /* <DEDUP_REMOVED lines=11> */
.L_x_8590:
[----:B------:R-:W2:Y:S02]  /*1600*/  LDG.E R2, desc[UR36][R2.64] ;  /* 0x0000002402027981 */ /* 0x000ea4000c1e1900 */
[----:B--2---:R-:W-:-:S04]  /*1610*/  I2FP.F32.S32 R0, R2 ;  /* 0x0000000200007245 */ /* 0x004fc80000201400 */
[----:B------:R-:W-:-:S04]  /*1620*/  F2FP.BF16.F32.PACK_AB R0, RZ, R0 ;  /* 0x00000000ff00723e */ /* 0x000fc800000010ff */
[----:B------:R-:W-:Y:S01]  /*1630*/  PRMT R10, R0, 0x7610, R10 ;  /* 0x00007610000a7816 */ /* 0x000fe2000000000a */
[----:B------:R-:W-:Y:S06]  /*1640*/  BRA `(.L_x_8588) ;  /* 0x0000000c00887947 */ /* 0x000fec0003800000 */
.L_x_8589:
[----:B------:R-:W2:Y:S02]  /*1650*/  LDG.E.U16 R2, desc[UR36][R2.64] ;  /* 0x0000002402027981 */ /* 0x000ea4000c1e1500 */
[----:B--2---:R-:W0:Y:S02]  /*1660*/  I2F.S16 R0, R2 ;  /* 0x0000000200007306 */ /* 0x004e240000101400 */
[----:B0-----:R-:W-:-:S04]  /*1670*/  F2FP.BF16.F32.PACK_AB R0, RZ, R0 ;  /* 0x00000000ff00723e */ /* 0x001fc800000010ff */
[----:B------:R-:W-:Y:S01]  /*1680*/  PRMT R10, R0, 0x7610, R10 ;  /* 0x00007610000a7816 */ /* 0x000fe2000000000a */
[----:B------:R-:W-:Y:S06]  /*1690*/  BRA `(.L_x_8588) ;  /* 0x0000000c00747947 */ /* 0x000fec0003800000 */
.L_x_8584:
        /* <DEDUP_REMOVED lines=9> */
.L_x_8592:
[----:B------:R-:W2:Y:S02]  /*1730*/  LDG.E.U16 R0, desc[UR36][R2.64] ;  /* 0x0000002402007981 */ /* 0x000ea4000c1e1500 */
[----:B--2---:R-:W-:-:S05]  /*1740*/  HADD2.F32 R0, -RZ, R0.H0_H0 ;  /* 0x20000000ff007230 */ /* 0x004fca0000004100 */
[----:B------:R-:W-:-:S04]  /*1750*/  F2FP.BF16.F32.PACK_AB R0, RZ, R0 ;  /* 0x00000000ff00723e */ /* 0x000fc800000010ff */
[----:B------:R-:W-:Y:S01]  /*1760*/  PRMT R10, R0, 0x7610, R10 ;  /* 0x00007610000a7816 */ /* 0x000fe2000000000a */
[----:B------:R-:W-:Y:S06]  /*1770*/  BRA `(.L_x_8588) ;  /* 0x0000000c003c7947 */ /* 0x000fec0003800000 */
.L_x_8591:
        /* <DEDUP_REMOVED lines=9> */
.L_x_8594:
[----:B------:R-:W2:Y:S02]  /*1810*/  LDG.E.U16 R2, desc[UR36][R2.64] ;  /* 0x0000002402027981 */ /* 0x000ea4000c1e1500 */
[----:B--2---:R-:W-:-:S05]  /*1820*/  HADD2.F32 R0, -RZ, R2.H0_H0 ;  /* 0x20000002ff007230 */ /* 0x004fca0000004100 */
[----:B------:R-:W-:-:S04]  /*1830*/  F2FP.BF16.F32.PACK_AB R0, RZ, R0 ;  /* 0x00000000ff00723e */ /* 0x000fc800000010ff */
[----:B------:R-:W-:Y:S01]  /*1840*/  PRMT R10, R0, 0x7610, R10 ;  /* 0x00007610000a7816 */ /* 0x000fe2000000000a */
[----:B------:R-:W-:Y:S06]  /*1850*/  BRA `(.L_x_8588) ;  /* 0x0000000c00047947 */ /* 0x000fec0003800000 */
.L_x_8593:
        /* <DEDUP_REMOVED lines=9> */
.L_x_8583:
        /* <DEDUP_REMOVED lines=14> */
.L_x_8597:
        /* <DEDUP_REMOVED lines=9> */
.L_x_8596:
        /* <DEDUP_REMOVED lines=28> */
.L_x_8599:
        /* <DEDUP_REMOVED lines=15> */
.L_x_8598:
[----:B------:R0:W5:Y:S01]  /*1d10*/  LDG.E.U16 R10, desc[UR36][R2.64] ;  /* 0x00000024020a7981 */ /* 0x000162000c1e1500 */
[----:B------:R-:W-:Y:S05]  /*1d20*/  BRA `(.L_x_8588) ;  /* 0x0000000400d07947 */ /* 0x000fea0003800000 */
.L_x_8595:
        /* <DEDUP_REMOVED lines=13> */
.L_x_8602:
        /* <DEDUP_REMOVED lines=21> */
.L_x_8606:
[----:B------:R-:W-:Y:S05]  /*1f50*/  BSYNC B1 ;  /* 0x0000000000017941 */ /* 0x000fea0003800000 */
.L_x_8605:
[----:B------:R-:W-:Y:S01]  /*1f60*/  LEA R3, R0, 0x3b800000, 0x17 ;  /* 0x3b80000000037811 */ /* 0x000fe200078eb8ff */
[----:B------:R-:W-:-:S05]  /*1f70*/  IMAD.SHL.U32 R0, R2, 0x100000, RZ ;  /* 0x0010000002007824 */ /* 0x000fca00078e00ff */
[----:B------:R-:W-:-:S07]  /*1f80*/  LOP3.LUT R0, R3, R0, R4, 0xfe, !PT ;  /* 0x0000000003007212 */ /* 0x000fce00078efe04 */
.L_x_8604:
[----:B------:R-:W-:Y:S05]  /*1f90*/  BSYNC B0 ;  /* 0x0000000000007941 */ /* 0x000fea0003800000 */
.L_x_8603:
[----:B------:R-:W-:-:S04]  /*1fa0*/  F2FP.BF16.F32.PACK_AB R0, RZ, R0 ;  /* 0x00000000ff00723e */ /* 0x000fc800000010ff */
[----:B------:R-:W-:Y:S01]  /*1fb0*/  PRMT R10, R0, 0x7610, R10 ;  /* 0x00007610000a7816 */ /* 0x000fe2000000000a */
[----:B------:R-:W-:Y:S06]  /*1fc0*/  BRA `(.L_x_8588) ;  /* 0x0000000400287947 */ /* 0x000fec0003800000 */
.L_x_8601:
        /* <DEDUP_REMOVED lines=21> */
.L_x_8610:
[----:B------:R-:W-:Y:S05]  /*2120*/  BSYNC B1 ;  /* 0x0000000000017941 */ /* 0x000fea0003800000 */
.L_x_8609:
[----:B------:R-:W-:Y:S01]  /*2130*/  LEA R3, R0, 0x37800000, 0x17 ;  /* 0x3780000000037811 */ /* 0x000fe200078eb8ff */
[----:B------:R-:W-:-:S05]  /*2140*/  IMAD.SHL.U32 R0, R2, 0x200000, RZ ;  /* 0x0020000002007824 */ /* 0x000fca00078e00ff */
[----:B------:R-:W-:-:S07]  /*2150*/  LOP3.LUT R0, R3, R0, R4, 0xfe, !PT ;  /* 0x0000000003007212 */ /* 0x000fce00078efe04 */
.L_x_8608:
[----:B------:R-:W-:Y:S05]  /*2160*/  BSYNC B0 ;  /* 0x0000000000007941 */ /* 0x000fea0003800000 */
.L_x_8607:
[----:B------:R-:W-:-:S04]  /*2170*/  F2FP.BF16.F32.PACK_AB R0, RZ, R0 ;  /* 0x00000000ff00723e */ /* 0x000fc800000010ff */
[----:B------:R-:W-:Y:S01]  /*2180*/  PRMT R10, R0, 0x7610, R10 ;  /* 0x00007610000a7816 */ /* 0x000fe2000000000a */
[----:B------:R-:W-:Y:S06]  /*2190*/  BRA `(.L_x_8588) ;  /* 0x0000000000b47947 */ /* 0x000fec0003800000 */
.L_x_8600:
        /* <DEDUP_REMOVED lines=14> */
.L_x_8614:
[----:B------:R-:W-:Y:S05]  /*2280*/  BSYNC B0 ;  /* 0x0000000000007941 */ /* 0x000fea0003800000 */
.L_x_8613:
[----:B------:R-:W-:-:S04]  /*2290*/  F2FP.BF16.F32.PACK_AB R0, RZ, R0 ;  /* 0x00000000ff00723e */ /* 0x000fc800000010ff */
[----:B------:R-:W-:Y:S01]  /*22a0*/  PRMT R10, R0, 0x7610, R10 ;  /* 0x00007610000a7816 */ /* 0x000fe2000000000a */
[----:B------:R-:W-:Y:S06]  /*22b0*/  BRA `(.L_x_8588) ;  /* 0x00000000006c7947 */ /* 0x000fec0003800000 */
.L_x_8587:
        /* <DEDUP_REMOVED lines=16> */
.L_x_8615:
[----:B------:R-:W-:Y:S01]  /*23c0*/  PRMT R10, RZ, 0x7610, R10 ;  /* 0x00007610ff0a7816 */ /* 0x000fe2000000000a */
[----:B------:R-:W-:Y:S06]  /*23d0*/  BRA `(.L_x_8588) ;  /* 0x0000000000247947 */ /* 0x000fec0003800000 */
.L_x_8612:
[----:B------:R-:W2:Y:S02]  /*23e0*/  LDG.E.64 R2, desc[UR36][R2.64] ;  /* 0x0000002402027981 */ /* 0x000ea4000c1e1b00 */
[----:B--2---:R-:W0:Y:S02]  /*23f0*/  I2F.U64 R0, R2 ;  /* 0x0000000200007312 */ /* 0x004e240000301000 */
[----:B0-----:R-:W-:-:S04]  /*2400*/  F2FP.BF16.F32.PACK_AB R0, RZ, R0 ;  /* 0x00000000ff00723e */ /* 0x001fc800000010ff */
[----:B------:R-:W-:Y:S01]  /*2410*/  PRMT R10, R0, 0x7610, R10 ;  /* 0x00007610000a7816 */ /* 0x000fe2000000000a */
[----:B------:R-:W-:Y:S06]  /*2420*/  BRA `(.L_x_8588) ;  /* 0x0000000000107947 */ /* 0x000fec0003800000 */
.L_x_8611:
[----:B------:R-:W2:Y:S02]  /*2430*/  LDG.E R2, desc[UR36][R2.64] ;  /* 0x0000002402027981 */ /* 0x000ea4000c1e1900 */
[----:B--2---:R-:W-:-:S04]  /*2440*/  I2FP.F32.U32 R0, R2 ;  /* 0x0000000200007245 */ /* 0x004fc80000201000 */
[----:B------:R-:W-:-:S04]  /*2450*/  F2FP.BF16.F32.PACK_AB R0, RZ, R0 ;  /* 0x00000000ff00723e */ /* 0x000fc800000010ff */
[----:B------:R-:W-:-:S07]  /*2460*/  PRMT R10, R0, 0x7610, R10 ;  /* 0x00007610000a7816 */ /* 0x000fce000000000a */
.L_x_8588:
[----:B------:R-:W1:Y:S01]  /*2470*/  LDC.U16 R11, c[0x0][0x422] ;  /* 0x00010880ff0b7b82 */ /* 0x000e620000000400 */
[----:B-----5:R-:W-:Y:S01]  /*2480*/  IMAD.U32 R10, R10, 0x10000, RZ ;  /* 0x000100000a0a7824 */ /* 0x020fe200078e00ff */
[----:B------:R-:W-:Y:S03]  /*2490*/  BSSY B1, `(.L_x_8616) ;  /* 0x0000012000017945 */ /* 0x000fe60003800000 */
[----:B------:R-:W-:Y:S01]  /*24a0*/  FADD.FTZ R0, |R10|, -RZ ;  /* 0x800000ff0a007221 */ /* 0x000fe20000010200 */
[----:B-1----:R-:W-:-:S04]  /*24b0*/  IMAD.U32 R11, R11, 0x10000, RZ ;  /* 0x000100000b0b7824 */ /* 0x002fc800078e00ff */
        /* <DEDUP_REMOVED lines=13> */
[----:B------:R-:W-:Y:S05]  /*2590*/  CALL.REL.NOINC `($__internal_14_$__cuda_sm3x_div_rn_ftz_f32_slowpath) ;  /* 0x000000b4009c7944 */ /* 0x000fea0003c00000 */
[----:B------:R-:W-:-:S07]  /*25a0*/  IMAD.MOV.U32 R2, RZ, RZ, R7 ;  /* 0x000000ffff027224 */ /* 0x000fce00078e0007 */
.L_x_8617:
[----:B------:R-:W-:Y:S05]  /*25b0*/  BSYNC B1 ;  /* 0x0000000000017941 */ /* 0x000fea0003800000 */
.L_x_8616:
        /* <DEDUP_REMOVED lines=18> */
.L_x_8619:
[----:B------:R-:W-:Y:S01]  /*26e0*/  ISETP.GE.AND P0, PT, R10, RZ, PT ;  /* 0x000000ff0a00720c */ /* 0x000fe20003f06270 */
[----:B------:R-:W-:-:S12]  /*26f0*/  IMAD.MOV.U32 R3, RZ, RZ, 0x3fd774eb ;  /* 0x3fd774ebff037424 */ /* 0x000fd800078e00ff */
[----:B------:R-:W-:-:S04]  /*2700*/  @P0 FFMA.FTZ R2, R3, 0.93318945169448852539, -R2 ;  /* 0x3f6ee58103020823 */ /* 0x000fc80000010802 */
[----:B------:R-:W-:-:S07]  /*2710*/  @!P0 FFMA.FTZ R2, R3, 0.93318945169448852539, R2 ;  /* 0x3f6ee58103028823 */ /* 0x000fce0000010002 */
.L_x_8620:
[----:B------:R-:W-:Y:S05]  /*2720*/  BSYNC B0 ;  /* 0x0000000000007941 */ /* 0x000fea0003800000 */
.L_x_8618:
        /* <DEDUP_REMOVED lines=27> */
.L_x_8624:
[----:B0-----:R-:W-:-:S06]  /*28e0*/  IMAD.U32 R3, R11, 0x10000, RZ ;  /* 0x000100000b037824 */ /* 0x001fcc00078e00ff */
[----:B------:R-:W0:Y:S02]  /*28f0*/  F2I.S64.TRUNC R2, R3 ;  /* 0x0000000300027311 */ /* 0x000e24000020d900 */
[----:B0-----:R0:W-:Y:S01]  /*2900*/  STG.E.U8 desc[UR36][R16.64], R2 ;  /* 0x0000000210007986 */ /* 0x0011e2000c101124 */
[----:B------:R-:W-:Y:S05]  /*2910*/  BRA `(.L_x_8626) ;  /* 0x0000000c00847947 */ /* 0x000fea0003800000 */
.L_x_8623:
        /* <DEDUP_REMOVED lines=10> */
.L_x_8628:
[----:B0-----:R-:W-:-:S06]  /*29c0*/  IMAD.U32 R11, R11, 0x10000, RZ ;  /* 0x000100000b0b7824 */ /* 0x001fcc00078e00ff */
[----:B------:R-:W0:Y:S02]  /*29d0*/  F2I.FTZ.TRUNC.NTZ R11, R11 ;  /* 0x0000000b000b7305 */ /* 0x000e24000021f100 */
[----:B0-----:R0:W-:Y:S01]  /*29e0*/  STG.E desc[UR36][R16.64], R11 ;  /* 0x0000000b10007986 */ /* 0x0011e2000c101924 */
[----:B------:R-:W-:Y:S05]  /*29f0*/  BRA `(.L_x_8626) ;  /* 0x0000000c004c7947 */ /* 0x000fea0003800000 */
.L_x_8627:
[----:B0-----:R-:W-:-:S06]  /*2a00*/  IMAD.U32 R11, R11, 0x10000, RZ ;  /* 0x000100000b0b7824 */ /* 0x001fcc00078e00ff */
[----:B------:R-:W0:Y:S02]  /*2a10*/  F2I.FTZ.TRUNC.NTZ R11, R11 ;  /* 0x0000000b000b7305 */ /* 0x000e24000021f100 */
[----:B0-----:R0:W-:Y:S01]  /*2a20*/  STG.E.U16 desc[UR36][R16.64], R11 ;  /* 0x0000000b10007986 */ /* 0x0011e2000c101524 */
[----:B------:R-:W-:Y:S05]  /*2a30*/  BRA `(.L_x_8626) ;  /* 0x0000000c003c7947 */ /* 0x000fea0003800000 */
.L_x_8622:
        /* <DEDUP_REMOVED lines=9> */
.L_x_8630:
[----:B0-----:R-:W-:-:S05]  /*2ad0*/  IMAD.U32 R0, R11, 0x10000, RZ ;  /* 0x000100000b007824 */ /* 0x001fca00078e00ff */
[----:B------:R-:W-:-:S05]  /*2ae0*/  F2FP.F16.F32.PACK_AB R0, RZ, R0 ;  /* 0x00000000ff00723e */ /* 0x000fca00000000ff */
[----:B------:R0:W-:Y:S01]  /*2af0*/  STG.E.U16 desc[UR36][R16.64], R0 ;  /* 0x0000000010007986 */ /* 0x0001e2000c101524 */
[----:B------:R-:W-:Y:S05]  /*2b00*/  BRA `(.L_x_8626) ;  /* 0x0000000c00087947 */ /* 0x000fea0003800000 */
.L_x_8629:
        /* <DEDUP_REMOVED lines=10> */
.L_x_8632:
[----:B0-----:R-:W-:-:S05]  /*2bb0*/  IMAD.U32 R11, R11, 0x10000, RZ ;  /* 0x000100000b0b7824 */ /* 0x001fca00078e00ff */
[----:B------:R-:W-:-:S04]  /*2bc0*/  F2FP.F16.F32.PACK_AB R3, RZ, R11 ;  /* 0x0000000bff03723e */ /* 0x000fc800000000ff */
[----:B------:R-:W-:-:S05]  /*2bd0*/  PRMT R3, R3, 0x5410, RZ ;  /* 0x0000541003037816 */ /* 0x000fca00000000ff */
[----:B------:R0:W-:Y:S01]  /*2be0*/  STG.E desc[UR36][R16.64], R3 ;  /* 0x0000000310007986 */ /* 0x0001e2000c101924 */
[----:B------:R-:W-:Y:S05]  /*2bf0*/  BRA `(.L_x_8626) ;  /* 0x0000000800cc7947 */ /* 0x000fea0003800000 */
.L_x_8631:
[----:B0-----:R-:W-:-:S04]  /*2c00*/  IMAD.U32 R2, R11, 0x10000, RZ ;  /* 0x000100000b027824 */ /* 0x001fc800078e00ff */
[----:B------:R-:W-:-:S06]  /*2c10*/  FMUL.FTZ R2, R2, 1 ;  /* 0x3f80000002027820 */ /* 0x000fcc0000410000 */
[----:B------:R-:W0:Y:S02]  /*2c20*/  F2F.F64.F32 R2, R2 ;  /* 0x0000000200027310 */ /* 0x000e240000201800 */
[----:B0-----:R0:W-:Y:S01]  /*2c30*/  STG.E.64 desc[UR36][R16.64], R2 ;  /* 0x0000000210007986 */ /* 0x0011e2000c101b24 */
[----:B------:R-:W-:Y:S05]  /*2c40*/  BRA `(.L_x_8626) ;  /* 0x0000000800b87947 */ /* 0x000fea0003800000 */
.L_x_8621:
        /* <DEDUP_REMOVED lines=13> */
.L_x_8635:
[----:B0-----:R-:W-:Y:S01]  /*2d20*/  IMAD.U32 R11, R11, 0x10000, RZ ;  /* 0x000100000b0b7824 */ /* 0x001fe200078e00ff */
[----:B------:R-:W-:-:S03]  /*2d30*/  CS2R R6, SRZ ;  /* 0x0000000000067805 */ /* 0x000fc6000001ff00 */
[----:B------:R-:W-:-:S06]  /*2d40*/  FMUL.FTZ R4, R11, 1 ;  /* 0x3f8000000b047820 */ /* 0x000fcc0000410000 */
[----:B------:R-:W0:Y:S02]  /*2d50*/  F2F.F64.F32 R4, R4 ;  /* 0x0000000400047310 */ /* 0x000e240000201800 */
[----:B0-----:R0:W-:Y:S01]  /*2d60*/  STG.E.128 desc[UR36][R16.64], R4 ;  /* 0x0000000410007986 */ /* 0x0011e2000c101d24 */
[----:B------:R-:W-:Y:S05]  /*2d70*/  BRA `(.L_x_8626) ;  /* 0x00000008006c7947 */ /* 0x000fea0003800000 */
.L_x_8634:
        /* <DEDUP_REMOVED lines=21> */
.L_x_8639:
[----:B------:R-:W-:Y:S05]  /*2ed0*/  BSYNC B0 ;  /* 0x0000000000007941 */ /* 0x000fea0003800000 */
.L_x_8638:
[----:B------:R-:W-:-:S05]  /*2ee0*/  LOP3.LUT R3, R0, R3, RZ, 0xfc, !PT ;  /* 0x0000000300037212 */ /* 0x000fca00078efcff */
[----:B------:R0:W-:Y:S01]  /*2ef0*/  STG.E.U8 desc[UR36][R16.64], R3 ;  /* 0x0000000310007986 */ /* 0x0001e2000c101124 */
[----:B------:R-:W-:Y:S05]  /*2f00*/  BRA `(.L_x_8626) ;  /* 0x0000000800087947 */ /* 0x000fea0003800000 */
.L_x_8637:
        /* <DEDUP_REMOVED lines=13> */
.L_x_8641:
[----:B------:R-:W-:Y:S01]  /*2fe0*/  IMAD.MOV.U32 R0, RZ, RZ, 0x7f ;  /* 0x0000007fff007424 */ /* 0x000fe200078e00ff */
[----:B------:R-:W-:-:S04]  /*2ff0*/  ISETP.GT.U32.AND P0, PT, R2, 0x7f800000, PT ;  /* 0x7f8000000200780c */ /* 0x000fc80003f04070 */
[----:B------:R-:W-:-:S09]  /*3000*/  SEL R0, R0, 0x7c, P0 ;  /* 0x0000007c00007807 */ /* 0x000fd20000000000 */
.L_x_8642:
[----:B------:R-:W-:Y:S05]  /*3010*/  BSYNC B0 ;  /* 0x0000000000007941 */ /* 0x000fea0003800000 */
.L_x_8640:
[----:B------:R-:W-:-:S04]  /*3020*/  LOP3.LUT R2, R11, 0x80000000, RZ, 0xc0, !PT ;  /* 0x800000000b027812 */ /* 0x000fc800078ec0ff */
[----:B------:R-:W-:-:S04]  /*3030*/  SHF.R.U32.HI R3, RZ, 0x18, R2 ;  /* 0x00000018ff037819 */ /* 0x000fc80000011602 */
[----:B------:R-:W-:-:S05]  /*3040*/  LOP3.LUT R3, R0, R3, RZ, 0xfc, !PT ;  /* 0x0000000300037212 */ /* 0x000fca00078efcff */
[----:B------:R0:W-:Y:S01]  /*3050*/  STG.E.U8 desc[UR36][R16.64], R3 ;  /* 0x0000000310007986 */ /* 0x0001e2000c101124 */
[----:B------:R-:W-:Y:S05]  /*3060*/  BRA `(.L_x_8626) ;  /* 0x0000000400b07947 */ /* 0x000fea0003800000 */
.L_x_8636:
[----:B0-----:R0:W-:Y:S01]  /*3070*/  STG.E.U16 desc[UR36][R16.64], R11 ;  /* 0x0000000b10007986 */ /* 0x0011e2000c101524 */
[----:B------:R-:W-:Y:S05]  /*3080*/  BRA `(.L_x_8626) ;  /* 0x0000000400a87947 */ /* 0x000fea0003800000 */
.L_x_8633:
        /* <DEDUP_REMOVED lines=12> */
.L_x_8645:
        /* <DEDUP_REMOVED lines=17> */
.L_x_8648:
[----:B------:R-:W-:-:S04]  /*3260*/  LOP3.LUT R2, R11, 0x80000000, RZ, 0xc0, !PT ;  /* 0x800000000b027812 */ /* 0x000fc800078ec0ff */
[----:B------:R-:W-:-:S04]  /*3270*/  SHF.R.U32.HI R3, RZ, 0x18, R2 ;  /* 0x00000018ff037819 */ /* 0x000fc80000011602 */
[----:B------:R-:W-:-:S04]  /*3280*/  LOP3.LUT R0, R0, R3, RZ, 0xfc, !PT ;  /* 0x0000000300007212 */ /* 0x000fc800078efcff */
[----:B------:R-:W-:-:S07]  /*3290*/  PRMT R8, R0, 0x7610, R8 ;  /* 0x0000761000087816 */ /* 0x000fce0000000008 */
.L_x_8647:
[----:B------:R-:W-:Y:S05]  /*32a0*/  BSYNC B0 ;  /* 0x0000000000007941 */ /* 0x000fea0003800000 */
.L_x_8646:
[----:B------:R3:W-:Y:S01]  /*32b0*/  STG.E.U8 desc[UR36][R16.64], R8 ;  /* 0x0000000810007986 */ /* 0x0007e2000c101124 */
[----:B------:R-:W-:Y:S05]  /*32c0*/  BRA `(.L_x_8626) ;  /* 0x0000000400187947 */ /* 0x000fea0003800000 */
.L_x_8644:
        /* <DEDUP_REMOVED lines=17> */
.L_x_8651:
[----:B------:R-:W-:-:S04]  /*33e0*/  LOP3.LUT R2, R11, 0x80000000, RZ, 0xc0, !PT ;  /* 0x800000000b027812 */ /* 0x000fc800078ec0ff */
[----:B------:R-:W-:-:S04]  /*33f0*/  SHF.R.U32.HI R3, RZ, 0x18, R2 ;  /* 0x00000018ff037819 */ /* 0x000fc80000011602 */
[----:B------:R-:W-:-:S04]  /*3400*/  LOP3.LUT R0, R0, R3, RZ, 0xfc, !PT ;  /* 0x0000000300007212 */ /* 0x000fc800078efcff */
[----:B------:R-:W-:-:S07]  /*3410*/  PRMT R8, R0, 0x7610, R8 ;  /* 0x0000761000087816 */ /* 0x000fce0000000008 */
.L_x_8650:
[----:B------:R-:W-:Y:S05]  /*3420*/  BSYNC B0 ;  /* 0x0000000000007941 */ /* 0x000fea0003800000 */
.L_x_8649:
[----:B------:R0:W-:Y:S01]  /*3430*/  STG.E.U8 desc[UR36][R16.64], R8 ;  /* 0x0000000810007986 */ /* 0x0001e2000c101124 */
[----:B------:R-:W-:Y:S05]  /*3440*/  BRA `(.L_x_8626) ;  /* 0x0000000000b87947 */ /* 0x000fea0003800000 */
.L_x_8643:
        /* <DEDUP_REMOVED lines=22> */
.L_x_8625:
        /* <DEDUP_REMOVED lines=10> */
[----:B0-----:R-:W-:Y:S02]  /*3650*/  IMAD.U32 R11, RZ, RZ, UR5 ;  /* 0x00000005ff0b7e24 */ /* 0x001fe4000f8e00ff */
[----:B------:R-:W-:Y:S02]  /*3660*/  IMAD.MOV.U32 R8, RZ, RZ, 0x65 ;  /* 0x00000065ff087424 */ /* 0x000fe400078e00ff */
[----:B------:R-:W-:Y:S02]  /*3670*/  IMAD.MOV.U32 R12, RZ, RZ, 0x1 ;  /* 0x00000001ff0c7424 */ /* 0x000fe400078e00ff */
[----:B------:R-:W-:-:S07]  /*3680*/  IMAD.MOV.U32 R13, RZ, RZ, RZ ;  /* 0x000000ffff0d7224 */ /* 0x000fce00078e00ff */
[----:B------:R-:W-:-:S07]  /*3690*/  LEPC R20, `(.L_x_8654) ;  /* 0x000000001014794e */ /* 0x000fce0000000000 */
[----:B-1----:R-:W-:Y:S05]  /*36a0*/  CALL.ABS.NOINC R2 ;  /* 0x0000000002007343 */ /* 0x002fea0003c00000 */
.L_x_8654:
[----:B------:R-:W-:Y:S05]  /*36b0*/  BRA `(.L_x_8626) ;  /* 0x00000000001c7947 */ /* 0x000fea0003800000 */
.L_x_8653:
[----:B0-----:R-:W-:-:S06]  /*36c0*/  IMAD.U32 R2, R11, 0x10000, RZ ;  /* 0x000100000b027824 */ /* 0x001fcc00078e00ff */
[----:B------:R-:W0:Y:S02]  /*36d0*/  F2I.U64.TRUNC R2, R2 ;  /* 0x0000000200027311 */ /* 0x000e24000020d800 */
[----:B0-----:R2:W-:Y:S01]  /*36e0*/  STG.E.64 desc[UR36][R16.64], R2 ;  /* 0x0000000210007986 */ /* 0x0015e2000c101b24 */
[----:B------:R-:W-:Y:S05]  /*36f0*/  BRA `(.L_x_8626) ;  /* 0x00000000000c7947 */ /* 0x000fea0003800000 */
.L_x_8652:
[----:B0-----:R-:W-:-:S06]  /*3700*/  IMAD.U32 R11, R11, 0x10000, RZ ;  /* 0x000100000b0b7824 */ /* 0x001fcc00078e00ff */
[----:B------:R-:W0:Y:S02]  /*3710*/  F2I.FTZ.U32.TRUNC.NTZ R11, R11 ;  /* 0x0000000b000b7305 */ /* 0x000e24000021f000 */
[----:B0-----:R0:W-:Y:S02]  /*3720*/  STG.E desc[UR36][R16.64], R11 ;  /* 0x0000000b10007986 */ /* 0x0011e4000c101924 */
.L_x_8626:
[----:B------:R-:W-:-:S04]  /*3730*/  IMAD R18, R23, 0x200, R18 ;  /* 0x0000020017127824 */ /* 0x000fc800078e0212 */
[----:B------:R-:W-:-:S07]  /*3740*/  VIADD R19, R18, 0x80 ;  /* 0x0000008012137836 */ /* 0x000fce0000000000 */
.L_x_8581:
[----:B------:R-:W-:Y:S05]  /*3750*/  BSYNC B6 ;  /* 0x0000000000067941 */ /* 0x000fea0003800000 */
.L_x_8580:
        /* <DEDUP_REMOVED lines=307> */
.L_x_8657:
        /* <DEDUP_REMOVED lines=23> */
.L_x_8661:
[----:B------:R-:W2:Y:S02]  /*4c00*/  LDG.E.U8 R2, desc[UR36][R2.64] ;  /* 0x0000002402027981 */ /* 0x000ea4000c1e1100 */
[----:B--2---:R-:W-:-:S04]  /*4c10*/  I2FP.F32.U32 R0, R2 ;  /* 0x0000000200007245 */ /* 0x004fc80000201000 */
[----:B------:R-:W-:-:S04]  /*4c20*/  F2FP.BF16.F32.PACK_AB R0, RZ, R0 ;  /* 0x00000000ff00723e */ /* 0x000fc800000010ff */
[----:B------:R-:W-:Y:S01]  /*4c30*/  PRMT R10, R0, 0x7610, R10 ;  /* 0x00007610000a7816 */ /* 0x000fe2000000000a */
[----:B------:R-:W-:Y:S06]  /*4c40*/  BRA `(.L_x_8663) ;  /* 0x0000000c00c87947 */ /* 0x000fec0003800000 */
.L_x_8660:
        /* <DEDUP_REMOVED lines=11> */
.L_x_8665:
[----:B------:R-:W2:Y:S02]  /*4d00*/  LDG.E R2, desc[UR36][R2.64] ;  /* 0x0000002402027981 */ /* 0x000ea4000c1e1900 */
[----:B--2---:R-:W-:-:S04]  /*4d10*/  I2FP.F32.S32 R0, R2 ;  /* 0x0000000200007245 */ /* 0x004fc80000201400 */
[----:B------:R-:W-:-:S04]  /*4d20*/  F2FP.BF16.F32.PACK_AB R0, RZ, R0 ;  /* 0x00000000ff00723e */ /* 0x000fc800000010ff */
[----:B------:R-:W-:Y:S01]  /*4d30*/  PRMT R10, R0, 0x7610, R10 ;  /* 0x00007610000a7816 */ /* 0x000fe2000000000a */
[----:B------:R-:W-:Y:S06]  /*4d40*/  BRA `(.L_x_8663) ;  /* 0x0000000c00887947 */ /* 0x000fec0003800000 */
.L_x_8664:
[----:B------:R-:W2:Y:S02]  /*4d50*/  LDG.E.U16 R2, desc[UR36][R2.64] ;  /* 0x0000002402027981 */ /* 0x000ea4000c1e1500 */
[----:B--2---:R-:W0:Y:S02]  /*4d60*/  I2F.S16 R0, R2 ;  /* 0x0000000200007306 */ /* 0x004e240000101400 */
[----:B0-----:R-:W-:-:S04]  /*4d70*/  F2FP.BF16.F32.PACK_AB R0, RZ, R0 ;  /* 0x00000000ff00723e */ /* 0x001fc800000010ff */
[----:B------:R-:W-:Y:S01]  /*4d80*/  PRMT R10, R0, 0x7610, R10 ;  /* 0x00007610000a7816 */ /* 0x000fe2000000000a */
[----:B------:R-:W-:Y:S06]  /*4d90*/  BRA `(.L_x_8663) ;  /* 0x0000000c00747947 */ /* 0x000fec0003800000 */
.L_x_8659:
        /* <DEDUP_REMOVED lines=9> */
.L_x_8667:
[----:B------:R-:W2:Y:S02]  /*4e30*/  LDG.E.U16 R0, desc[UR36][R2.64] ;  /* 0x0000002402007981 */ /* 0x000ea4000c1e1500 */
[----:B--2---:R-:W-:-:S05]  /*4e40*/  HADD2.F32 R0, -RZ, R0.H0_H0 ;  /* 0x20000000ff007230 */ /* 0x004fca0000004100 */
[----:B------:R-:W-:-:S04]  /*4e50*/  F2FP.BF16.F32.PACK_AB R0, RZ, R0 ;  /* 0x00000000ff00723e */ /* 0x000fc800000010ff */
[----:B------:R-:W-:Y:S01]  /*4e60*/  PRMT R10, R0, 0x7610, R10 ;  /* 0x00007610000a7816 */ /* 0x000fe2000000000a */
[----:B------:R-:W-:Y:S06]  /*4e70*/  BRA `(.L_x_8663) ;  /* 0x0000000c003c7947 */ /* 0x000fec0003800000 */
.L_x_8666:
        /* <DEDUP_REMOVED lines=9> */
.L_x_8669:
[----:B------:R-:W2:Y:S02]  /*4f10*/  LDG.E.U16 R2, desc[UR36][R2.64] ;  /* 0x0000002402027981 */ /* 0x000ea4000c1e1500 */
[----:B--2---:R-:W-:-:S05]  /*4f20*/  HADD2.F32 R0, -RZ, R2.H0_H0 ;  /* 0x20000002ff007230 */ /* 0x004fca0000004100 */
[----:B------:R-:W-:-:S04]  /*4f30*/  F2FP.BF16.F32.PACK_AB R0, RZ, R0 ;  /* 0x00000000ff00723e */ /* 0x000fc800000010ff */
[----:B------:R-:W-:Y:S01]  /*4f40*/  PRMT R10, R0, 0x7610, R10 ;  /* 0x00007610000a7816 */ /* 0x000fe2000000000a */
[----:B------:R-:W-:Y:S06]  /*4f50*/  BRA `(.L_x_8663) ;  /* 0x0000000c00047947 */ /* 0x000fec0003800000 */
.L_x_8668:
        /* <DEDUP_REMOVED lines=9> */
.L_x_8658:
        /* <DEDUP_REMOVED lines=14> */
.L_x_8672:
        /* <DEDUP_REMOVED lines=9> */
.L_x_8671:
        /* <DEDUP_REMOVED lines=28> */
.L_x_8674:
        /* <DEDUP_REMOVED lines=15> */
.L_x_8673:
[----:B------:R0:W5:Y:S01]  /*5410*/  LDG.E.U16 R10, desc[UR36][R2.64] ;  /* 0x00000024020a7981 */ /* 0x000162000c1e1500 */
[----:B------:R-:W-:Y:S05]  /*5420*/  BRA `(.L_x_8663) ;  /* 0x0000000400d07947 */ /* 0x000fea0003800000 */
.L_x_8670:
        /* <DEDUP_REMOVED lines=13> */
.L_x_8677:
        /* <DEDUP_REMOVED lines=21> */
.L_x_8681:
[----:B------:R-:W-:Y:S05]  /*5650*/  BSYNC B1 ;  /* 0x0000000000017941 */ /* 0x000fea0003800000 */
.L_x_8680:
[----:B------:R-:W-:Y:S01]  /*5660*/  LEA R3, R0, 0x3b800000, 0x17 ;  /* 0x3b80000000037811 */ /* 0x000fe200078eb8ff */
[----:B------:R-:W-:-:S05]  /*5670*/  IMAD.SHL.U32 R0, R2, 0x100000, RZ ;  /* 0x0010000002007824 */ /* 0x000fca00078e00ff */
[----:B------:R-:W-:-:S07]  /*5680*/  LOP3.LUT R0, R3, R0, R4, 0xfe, !PT ;  /* 0x0000000003007212 */ /* 0x000fce00078efe04 */
.L_x_8679:
[----:B------:R-:W-:Y:S05]  /*5690*/  BSYNC B0 ;  /* 0x0000000000007941 */ /* 0x000fea0003800000 */
.L_x_8678:
[----:B------:R-:W-:-:S04]  /*56a0*/  F2FP.BF16.F32.PACK_AB R0, RZ, R0 ;  /* 0x00000000ff00723e */ /* 0x000fc800000010ff */
[----:B------:R-:W-:Y:S01]  /*56b0*/  PRMT R10, R0, 0x7610, R10 ;  /* 0x00007610000a7816 */ /* 0x000fe2000000000a */
[----:B------:R-:W-:Y:S06]  /*56c0*/  BRA `(.L_x_8663) ;  /* 0x0000000400287947 */ /* 0x000fec0003800000 */
.L_x_8676:
        /* <DEDUP_REMOVED lines=21> */
.L_x_8685:
[----:B------:R-:W-:Y:S05]  /*5820*/  BSYNC B1 ;  /* 0x0000000000017941 */ /* 0x000fea0003800000 */
.L_x_8684:
[----:B------:R-:W-:Y:S01]  /*5830*/  LEA R3, R0, 0x37800000, 0x17 ;  /* 0x3780000000037811 */ /* 0x000fe200078eb8ff */
[----:B------:R-:W-:-:S05]  /*5840*/  IMAD.SHL.U32 R0, R2, 0x200000, RZ ;  /* 0x0020000002007824 */ /* 0x000fca00078e00ff */
[----:B------:R-:W-:-:S07]  /*5850*/  LOP3.LUT R0, R3, R0, R4, 0xfe, !PT ;  /* 0x0000000003007212 */ /* 0x000fce00078efe04 */
.L_x_8683:
[----:B------:R-:W-:Y:S05]  /*5860*/  BSYNC B0 ;  /* 0x0000000000007941 */ /* 0x000fea0003800000 */
.L_x_8682:
[----:B------:R-:W-:-:S04]  /*5870*/  F2FP.BF16.F32.PACK_AB R0, RZ, R0 ;  /* 0x00000000ff00723e */ /* 0x000fc800000010ff */
[----:B------:R-:W-:Y:S01]  /*5880*/  PRMT R10, R0, 0x7610, R10 ;  /* 0x00007610000a7816 */ /* 0x000fe2000000000a */
[----:B------:R-:W-:Y:S06]  /*5890*/  BRA `(.L_x_8663) ;  /* 0x0000000000b47947 */ /* 0x000fec0003800000 */
.L_x_8675:
        /* <DEDUP_REMOVED lines=14> */
.L_x_8689:
[----:B------:R-:W-:Y:S05]  /*5980*/  BSYNC B0 ;  /* 0x0000000000007941 */ /* 0x000fea0003800000 */
.L_x_8688:
[----:B------:R-:W-:-:S04]  /*5990*/  F2FP.BF16.F32.PACK_AB R0, RZ, R0 ;  /* 0x00000000ff00723e */ /* 0x000fc800000010ff */
[----:B------:R-:W-:Y:S01]  /*59a0*/  PRMT R10, R0, 0x7610, R10 ;  /* 0x00007610000a7816 */ /* 0x000fe2000000000a */
[----:B------:R-:W-:Y:S06]  /*59b0*/  BRA `(.L_x_8663) ;  /* 0x00000000006c7947 */ /* 0x000fec0003800000 */
.L_x_8662:
        /* <DEDUP_REMOVED lines=16> */
.L_x_8690:
[----:B------:R-:W-:Y:S01]  /*5ac0*/  PRMT R10, RZ, 0x7610, R10 ;  /* 0x00007610ff0a7816 */ /* 0x000fe2000000000a */
[----:B------:R-:W-:Y:S06]  /*5ad0*/  BRA `(.L_x_8663) ;  /* 0x0000000000247947 */ /* 0x000fec0003800000 */
.L_x_8687:
[----:B------:R-:W2:Y:S02]  /*5ae0*/  LDG.E.64 R2, desc[UR36][R2.64] ;  /* 0x0000002402027981 */ /* 0x000ea4000c1e1b00 */
[----:B--2---:R-:W0:Y:S02]  /*5af0*/  I2F.U64 R0, R2 ;  /* 0x0000000200007312 */ /* 0x004e240000301000 */
[----:B0-----:R-:W-:-:S04]  /*5b00*/  F2FP.BF16.F32.PACK_AB R0, RZ, R0 ;  /* 0x00000000ff00723e */ /* 0x001fc800000010ff */
[----:B------:R-:W-:Y:S01]  /*5b10*/  PRMT R10, R0, 0x7610, R10 ;  /* 0x00007610000a7816 */ /* 0x000fe2000000000a */
[----:B------:R-:W-:Y:S06]  /*5b20*/  BRA `(.L_x_8663) ;  /* 0x0000000000107947 */ /* 0x000fec0003800000 */
.L_x_8686:
[----:B------:R-:W2:Y:S02]  /*5b30*/  LDG.E R2, desc[UR36][R2.64] ;  /* 0x0000002402027981 */ /* 0x000ea4000c1e1900 */
[----:B--2---:R-:W-:-:S04]  /*5b40*/  I2FP.F32.U32 R0, R2 ;  /* 0x0000000200007245 */ /* 0x004fc80000201000 */
[----:B------:R-:W-:-:S04]  /*5b50*/  F2FP.BF16.F32.PACK_AB R0, RZ, R0 ;  /* 0x00000000ff00723e */ /* 0x000fc800000010ff */
[----:B------:R-:W-:-:S07]  /*5b60*/  PRMT R10, R0, 0x7610, R10 ;  /* 0x00007610000a7816 */ /* 0x000fce000000000a */
.L_x_8663:
[----:B------:R-:W1:Y:S01]  /*5b70*/  LDC.U16 R11, c[0x0][0x422] ;  /* 0x00010880ff0b7b82 */ /* 0x000e620000000400 */
[----:B-----5:R-:W-:Y:S01]  /*5b80*/  IMAD.U32 R10, R10, 0x10000, RZ ;  /* 0x000100000a0a7824 */ /* 0x020fe200078e00ff */
[----:B------:R-:W-:Y:S03]  /*5b90*/  BSSY B1, `(.L_x_8691) ;  /* 0x0000012000017945 */ /* 0x000fe60003800000 */
[----:B------:R-:W-:Y:S01]  /*5ba0*/  FADD.FTZ R0, |R10|, -RZ ;  /* 0x800000ff0a007221 */ /* 0x000fe20000010200 */
[----:B-1----:R-:W-:-:S04]  /*5bb0*/  IMAD.U32 R11, R11, 0x10000, RZ ;  /* 0x000100000b0b7824 */ /* 0x002fc800078e00ff */
[C---:B------:R-:W-:Y:S01]  /*5bc0*/  FADD.FTZ R5, |R11|.reuse, -RZ ;  /* 0x800000ff0b057221 */ /* 0x040fe20000010200 */
        /* <DEDUP_REMOVED lines=14> */
.L_x_8692:
[----:B------:R-:W-:Y:S05]  /*5cb0*/  BSYNC B1 ;  /* 0x0000000000017941 */ /* 0x000fea0003800000 */
.L_x_8691:
        /* <DEDUP_REMOVED lines=18> */
.L_x_8694:
[----:B------:R-:W-:Y:S01]  /*5de0*/  ISETP.GE.AND P0, PT, R10, RZ, PT ;  /* 0x000000ff0a00720c */ /* 0x000fe20003f06270 */
[----:B------:R-:W-:-:S12]  /*5df0*/  IMAD.MOV.U32 R3, RZ, RZ, 0x3fd774eb ;  /* 0x3fd774ebff037424 */ /* 0x000fd800078e00ff */
[----:B------:R-:W-:-:S04]  /*5e00*/  @P0 FFMA.FTZ R2, R3, 0.93318945169448852539, -R2 ;  /* 0x3f6ee58103020823 */ /* 0x000fc80000010802 */
[----:B------:R-:W-:-:S07]  /*5e10*/  @!P0 FFMA.FTZ R2, R3, 0.93318945169448852539, R2 ;  /* 0x3f6ee58103028823 */ /* 0x000fce0000010002 */
.L_x_8695:
[----:B------:R-:W-:Y:S05]  /*5e20*/  BSYNC B0 ;  /* 0x0000000000007941 */ /* 0x000fea0003800000 */
.L_x_8693:
        /* <DEDUP_REMOVED lines=27> */
.L_x_8699:
[----:B0-----:R-:W-:-:S06]  /*5fe0*/  IMAD.U32 R3, R11, 0x10000, RZ ;  /* 0x000100000b037824 */ /* 0x001fcc00078e00ff */
[----:B------:R-:W0:Y:S02]  /*5ff0*/  F2I.S64.TRUNC R2, R3 ;  /* 0x0000000300027311 */ /* 0x000e24000020d900 */
[----:B0-----:R0:W-:Y:S01]  /*6000*/  STG.E.U8 desc[UR36][R16.64], R2 ;  /* 0x0000000210007986 */ /* 0x0011e2000c101124 */
[----:B------:R-:W-:Y:S05]  /*6010*/  BRA `(.L_x_8701) ;  /* 0x0000000c00847947 */ /* 0x000fea0003800000 */
.L_x_8698:
        /* <DEDUP_REMOVED lines=10> */
.L_x_8703:
[----:B0-----:R-:W-:-:S06]  /*60c0*/  IMAD.U32 R11, R11, 0x10000, RZ ;  /* 0x000100000b0b7824 */ /* 0x001fcc00078e00ff */
[----:B------:R-:W0:Y:S02]  /*60d0*/  F2I.FTZ.TRUNC.NTZ R11, R11 ;  /* 0x0000000b000b7305 */ /* 0x000e24000021f100 */
[----:B0-----:R3:W-:Y:S01]  /*60e0*/  STG.E desc[UR36][R16.64], R11 ;  /* 0x0000000b10007986 */ /* 0x0017e2000c101924 */
[----:B------:R-:W-:Y:S05]  /*60f0*/  BRA `(.L_x_8701) ;  /* 0x0000000c004c7947 */ /* 0x000fea0003800000 */
.L_x_8702:
[----:B0-----:R-:W-:-:S06]  /*6100*/  IMAD.U32 R11, R11, 0x10000, RZ ;  /* 0x000100000b0b7824 */ /* 0x001fcc00078e00ff */
[----:B------:R-:W0:Y:S02]  /*6110*/  F2I.FTZ.TRUNC.NTZ R11, R11 ;  /* 0x0000000b000b7305 */ /* 0x000e24000021f100 */
[----:B0-----:R2:W-:Y:S01]  /*6120*/  STG.E.U16 desc[UR36][R16.64], R11 ;  /* 0x0000000b10007986 */ /* 0x0015e2000c101524 */
[----:B------:R-:W-:Y:S05]  /*6130*/  BRA `(.L_x_8701) ;  /* 0x0000000c003c7947 */ /* 0x000fea0003800000 */
.L_x_8697:
        /* <DEDUP_REMOVED lines=9> */
.L_x_8705:
[----:B0-----:R-:W-:-:S05]  /*61d0*/  IMAD.U32 R0, R11, 0x10000, RZ ;  /* 0x000100000b007824 */ /* 0x001fca00078e00ff */
[----:B------:R-:W-:-:S05]  /*61e0*/  F2FP.F16.F32.PACK_AB R0, RZ, R0 ;  /* 0x00000000ff00723e */ /* 0x000fca00000000ff */
[----:B------:R0:W-:Y:S01]  /*61f0*/  STG.E.U16 desc[UR36][R16.64], R0 ;  /* 0x0000000010007986 */ /* 0x0001e2000c101524 */
[----:B------:R-:W-:Y:S05]  /*6200*/  BRA `(.L_x_8701) ;  /* 0x0000000c00087947 */ /* 0x000fea0003800000 */
.L_x_8704:
        /* <DEDUP_REMOVED lines=10> */
.L_x_8707:
[----:B0-----:R-:W-:-:S05]  /*62b0*/  IMAD.U32 R11, R11, 0x10000, RZ ;  /* 0x000100000b0b7824 */ /* 0x001fca00078e00ff */
[----:B------:R-:W-:-:S04]  /*62c0*/  F2FP.F16.F32.PACK_AB R3, RZ, R11 ;  /* 0x0000000bff03723e */ /* 0x000fc800000000ff */
[----:B------:R-:W-:-:S05]  /*62d0*/  PRMT R3, R3, 0x5410, RZ ;  /* 0x0000541003037816 */ /* 0x000fca00000000ff */
[----:B------:R0:W-:Y:S01]  /*62e0*/  STG.E desc[UR36][R16.64], R3 ;  /* 0x0000000310007986 */ /* 0x0001e2000c101924 */
[----:B------:R-:W-:Y:S05]  /*62f0*/  BRA `(.L_x_8701) ;  /* 0x0000000800cc7947 */ /* 0x000fea0003800000 */
.L_x_8706:
[----:B0-----:R-:W-:-:S04]  /*6300*/  IMAD.U32 R2, R11, 0x10000, RZ ;  /* 0x000100000b027824 */ /* 0x001fc800078e00ff */
[----:B------:R-:W-:-:S06]  /*6310*/  FMUL.FTZ R2, R2, 1 ;  /* 0x3f80000002027820 */ /* 0x000fcc0000410000 */
[----:B------:R-:W0:Y:S02]  /*6320*/  F2F.F64.F32 R2, R2 ;  /* 0x0000000200027310 */ /* 0x000e240000201800 */
[----:B0-----:R0:W-:Y:S01]  /*6330*/  STG.E.64 desc[UR36][R16.64], R2 ;  /* 0x0000000210007986 */ /* 0x0011e2000c101b24 */
[----:B------:R-:W-:Y:S05]  /*6340*/  BRA `(.L_x_8701) ;  /* 0x0000000800b87947 */ /* 0x000fea0003800000 */
.L_x_8696:
        /* <DEDUP_REMOVED lines=13> */
.L_x_8710:
[----:B0-----:R-:W-:Y:S01]  /*6420*/  IMAD.U32 R11, R11, 0x10000, RZ ;  /* 0x000100000b0b7824 */ /* 0x001fe200078e00ff */
[----:B------:R-:W-:-:S03]  /*6430*/  CS2R R6, SRZ ;  /* 0x0000000000067805 */ /* 0x000fc6000001ff00 */
[----:B------:R-:W-:-:S06]  /*6440*/  FMUL.FTZ R4, R11, 1 ;  /* 0x3f8000000b047820 */ /* 0x000fcc0000410000 */
[----:B------:R-:W0:Y:S02]  /*6450*/  F2F.F64.F32 R4, R4 ;  /* 0x0000000400047310 */ /* 0x000e240000201800 */
[----:B0-----:R0:W-:Y:S01]  /*6460*/  STG.E.128 desc[UR36][R16.64], R4 ;  /* 0x0000000410007986 */ /* 0x0011e2000c101d24 */
[----:B------:R-:W-:Y:S05]  /*6470*/  BRA `(.L_x_8701) ;  /* 0x00000008006c7947 */ /* 0x000fea0003800000 */
.L_x_8709:
        /* <DEDUP_REMOVED lines=21> */
.L_x_8714:
[----:B------:R-:W-:Y:S05]  /*65d0*/  BSYNC B0 ;  /* 0x0000000000007941 */ /* 0x000fea0003800000 */
.L_x_8713:
[----:B------:R-:W-:-:S05]  /*65e0*/  LOP3.LUT R3, R0, R3, RZ, 0xfc, !PT ;  /* 0x0000000300037212 */ /* 0x000fca00078efcff */
[----:B------:R0:W-:Y:S01]  /*65f0*/  STG.E.U8 desc[UR36][R16.64], R3 ;  /* 0x0000000310007986 */ /* 0x0001e2000c101124 */
[----:B------:R-:W-:Y:S05]  /*6600*/  BRA `(.L_x_8701) ;  /* 0x0000000800087947 */ /* 0x000fea0003800000 */
.L_x_8712:
        /* <DEDUP_REMOVED lines=13> */
.L_x_8716:
[----:B------:R-:W-:Y:S01]  /*66e0*/  IMAD.MOV.U32 R0, RZ, RZ, 0x7f ;  /* 0x0000007fff007424 */ /* 0x000fe200078e00ff */
[----:B------:R-:W-:-:S04]  /*66f0*/  ISETP.GT.U32.AND P0, PT, R2, 0x7f800000, PT ;  /* 0x7f8000000200780c */ /* 0x000fc80003f04070 */
[----:B------:R-:W-:-:S09]  /*6700*/  SEL R0, R0, 0x7c, P0 ;  /* 0x0000007c00007807 */ /* 0x000fd20000000000 */
.L_x_8717:
[----:B------:R-:W-:Y:S05]  /*6710*/  BSYNC B0 ;  /* 0x0000000000007941 */ /* 0x000fea0003800000 */
.L_x_8715:
[----:B------:R-:W-:-:S04]  /*6720*/  LOP3.LUT R2, R11, 0x80000000, RZ, 0xc0, !PT ;  /* 0x800000000b027812 */ /* 0x000fc800078ec0ff */
[----:B------:R-:W-:-:S04]  /*6730*/  SHF.R.U32.HI R3, RZ, 0x18, R2 ;  /* 0x00000018ff037819 */ /* 0x000fc80000011602 */
[----:B------:R-:W-:-:S05]  /*6740*/  LOP3.LUT R3, R0, R3, RZ, 0xfc, !PT ;  /* 0x0000000300037212 */ /* 0x000fca00078efcff */
[----:B------:R0:W-:Y:S01]  /*6750*/  STG.E.U8 desc[UR36][R16.64], R3 ;  /* 0x0000000310007986 */ /* 0x0001e2000c101124 */
[----:B------:R-:W-:Y:S05]  /*6760*/  BRA `(.L_x_8701) ;  /* 0x0000000400b07947 */ /* 0x000fea0003800000 */
.L_x_8711:
[----:B0-----:R0:W-:Y:S01]  /*6770*/  STG.E.U16 desc[UR36][R16.64], R11 ;  /* 0x0000000b10007986 */ /* 0x0011e2000c101524 */
[----:B------:R-:W-:Y:S05]  /*6780*/  BRA `(.L_x_8701) ;  /* 0x0000000400a87947 */ /* 0x000fea0003800000 */
.L_x_8708:
        /* <DEDUP_REMOVED lines=12> */
.L_x_8720:
        /* <DEDUP_REMOVED lines=17> */
.L_x_8723:
[----:B------:R-:W-:-:S04]  /*6960*/  LOP3.LUT R2, R11, 0x80000000, RZ, 0xc0, !PT ;  /* 0x800000000b027812 */ /* 0x000fc800078ec0ff */
[----:B------:R-:W-:-:S04]  /*6970*/  SHF.R.U32.HI R3, RZ, 0x18, R2 ;  /* 0x00000018ff037819 */ /* 0x000fc80000011602 */
[----:B------:R-:W-:-:S04]  /*6980*/  LOP3.LUT R0, R0, R3, RZ, 0xfc, !PT ;  /* 0x0000000300007212 */ /* 0x000fc800078efcff */
[----:B------:R-:W-:-:S07]  /*6990*/  PRMT R8, R0, 0x7610, R8 ;  /* 0x0000761000087816 */ /* 0x000fce0000000008 */
.L_x_8722:
[----:B------:R-:W-:Y:S05]  /*69a0*/  BSYNC B0 ;  /* 0x0000000000007941 */ /* 0x000fea0003800000 */
.L_x_8721:
[----:B------:R0:W-:Y:S01]  /*69b0*/  STG.E.U8 desc[UR36][R16.64], R8 ;  /* 0x0000000810007986 */ /* 0x0001e2000c101124 */
[----:B------:R-:W-:Y:S05]  /*69c0*/  BRA `(.L_x_8701) ;  /* 0x0000000400187947 */ /* 0x000fea0003800000 */
.L_x_8719:
        /* <DEDUP_REMOVED lines=17> */
.L_x_8726:
[----:B------:R-:W-:-:S04]  /*6ae0*/  LOP3.LUT R2, R11, 0x80000000, RZ, 0xc0, !PT ;  /* 0x800000000b027812 */ /* 0x000fc800078ec0ff */
[----:B------:R-:W-:-:S04]  /*6af0*/  SHF.R.U32.HI R3, RZ, 0x18, R2 ;  /* 0x00000018ff037819 */ /* 0x000fc80000011602 */
[----:B------:R-:W-:-:S04]  /*6b00*/  LOP3.LUT R0, R0, R3, RZ, 0xfc, !PT ;  /* 0x0000000300007212 */ /* 0x000fc800078efcff */
[----:B------:R-:W-:-:S07]  /*6b10*/  PRMT R8, R0, 0x7610, R8 ;  /* 0x0000761000087816 */ /* 0x000fce0000000008 */
.L_x_8725:
[----:B------:R-:W-:Y:S05]  /*6b20*/  BSYNC B0 ;  /* 0x0000000000007941 */ /* 0x000fea0003800000 */
.L_x_8724:
[----:B------:R0:W-:Y:S01]  /*6b30*/  STG.E.U8 desc[UR36][R16.64], R8 ;  /* 0x0000000810007986 */ /* 0x0001e2000c101124 */
[----:B------:R-:W-:Y:S05]  /*6b40*/  BRA `(.L_x_8701) ;  /* 0x0000000000b87947 */ /* 0x000fea0003800000 */
.L_x_8718:
        /* <DEDUP_REMOVED lines=22> */
.L_x_8700:
        /* <DEDUP_REMOVED lines=16> */
.L_x_8729:
[----:B------:R-:W-:Y:S05]  /*6db0*/  BRA `(.L_x_8701) ;  /* 0x00000000001c7947 */ /* 0x000fea0003800000 */
.L_x_8728:
[----:B0-----:R-:W-:-:S06]  /*6dc0*/  IMAD.U32 R2, R11, 0x10000, RZ ;  /* 0x000100000b027824 */ /* 0x001fcc00078e00ff */
[----:B------:R-:W0:Y:S02]  /*6dd0*/  F2I.U64.TRUNC R2, R2 ;  /* 0x0000000200027311 */ /* 0x000e24000020d800 */
[----:B0-----:R0:W-:Y:S01]  /*6de0*/  STG.E.64 desc[UR36][R16.64], R2 ;  /* 0x0000000210007986 */ /* 0x0011e2000c101b24 */
[----:B------:R-:W-:Y:S05]  /*6df0*/  BRA `(.L_x_8701) ;  /* 0x00000000000c7947 */ /* 0x000fea0003800000 */
.L_x_8727:
[----:B0-----:R-:W-:-:S06]  /*6e00*/  IMAD.U32 R11, R11, 0x10000, RZ ;  /* 0x000100000b0b7824 */ /* 0x001fcc00078e00ff */
[----:B------:R-:W0:Y:S02]  /*6e10*/  F2I.FTZ.U32.TRUNC.NTZ R11, R11 ;  /* 0x0000000b000b7305 */ /* 0x000e24000021f000 */
[----:B0-----:R0:W-:Y:S02]  /*6e20*/  STG.E desc[UR36][R16.64], R11 ;  /* 0x0000000b10007986 */ /* 0x0011e4000c101924 */
.L_x_8701:
[----:B------:R-:W-:-:S07]  /*6e30*/  VIADD R19, R19, 0x80 ;  /* 0x0000008013137836 */ /* 0x000fce0000000000 */
.L_x_8656:
[----:B------:R-:W-:Y:S05]  /*6e40*/  BSYNC B6 ;  /* 0x0000000000067941 */ /* 0x000fea0003800000 */
.L_x_8655:
        /* <DEDUP_REMOVED lines=307> */
.L_x_8732:
        /* <DEDUP_REMOVED lines=23> */
.L_x_8736:
[----:B------:R-:W2:Y:S02]  /*82f0*/  LDG.E.U8 R2, desc[UR36][R2.64] ;  /* 0x0000002402027981 */ /* 0x000ea4000c1e1100 */
[----:B--2---:R-:W-:-:S04]  /*8300*/  I2FP.F32.U32 R0, R2 ;  /* 0x0000000200007245 */ /* 0x004fc80000201000 */
[----:B------:R-:W-:-:S04]  /*8310*/  F2FP.BF16.F32.PACK_AB R0, RZ, R0 ;  /* 0x00000000ff00723e */ /* 0x000fc800000010ff */
[----:B------:R-:W-:Y:S01]  /*8320*/  PRMT R10, R0, 0x7610, R10 ;  /* 0x00007610000a7816 */ /* 0x000fe2000000000a */
[----:B------:R-:W-:Y:S06]  /*8330*/  BRA `(.L_x_8738) ;  /* 0x0000000c00c87947 */ /* 0x000fec0003800000 */
.L_x_8735:
        /* <DEDUP_REMOVED lines=11> */
.L_x_8740:
[----:B------:R-:W2:Y:S02]  /*83f0*/  LDG.E R2, desc[UR36][R2.64] ;  /* 0x0000002402027981 */ /* 0x000ea4000c1e1900 */
[----:B--2---:R-:W-:-:S04]  /*8400*/  I2FP.F32.S32 R0, R2 ;  /* 0x0000000200007245 */ /* 0x004fc80000201400 */
[----:B------:R-:W-:-:S04]  /*8410*/  F2FP.BF16.F32.PACK_AB R0, RZ, R0 ;  /* 0x00000000ff00723e */ /* 0x000fc800000010ff */
[----:B------:R-:W-:Y:S01]  /*8420*/  PRMT R10, R0, 0x7610, R10 ;  /* 0x00007610000a7816 */ /* 0x000fe2000000000a */
[----:B------:R-:W-:Y:S06]  /*8430*/  BRA `(.L_x_8738) ;  /* 0x0000000c00887947 */ /* 0x000fec0003800000 */
.L_x_8739:
[----:B------:R-:W2:Y:S02]  /*8440*/  LDG.E.U16 R2, desc[UR36][R2.64] ;  /* 0x0000002402027981 */ /* 0x000ea4000c1e1500 */
[----:B--2---:R-:W0:Y:S02]  /*8450*/  I2F.S16 R0, R2 ;  /* 0x0000000200007306 */ /* 0x004e240000101400 */
[----:B0-----:R-:W-:-:S04]  /*8460*/  F2FP.BF16.F32.PACK_AB R0, RZ, R0 ;  /* 0x00000000ff00723e */ /* 0x001fc800000010ff */
[----:B------:R-:W-:Y:S01]  /*8470*/  PRMT R10, R0, 0x7610, R10 ;  /* 0x00007610000a7816 */ /* 0x000fe2000000000a */
[----:B------:R-:W-:Y:S06]  /*8480*/  BRA `(.L_x_8738) ;  /* 0x0000000c00747947 */ /* 0x000fec0003800000 */
.L_x_8734:
        /* <DEDUP_REMOVED lines=9> */
.L_x_8742:
[----:B------:R-:W2:Y:S02]  /*8520*/  LDG.E.U16 R0, desc[UR36][R2.64] ;  /* 0x0000002402007981 */ /* 0x000ea4000c1e1500 */
[----:B--2---:R-:W-:-:S05]  /*8530*/  HADD2.F32 R0, -RZ, R0.H0_H0 ;  /* 0x20000000ff007230 */ /* 0x004fca0000004100 */
[----:B------:R-:W-:-:S04]  /*8540*/  F2FP.BF16.F32.PACK_AB R0, RZ, R0 ;  /* 0x00000000ff00723e */ /* 0x000fc800000010ff */
[----:B------:R-:W-:Y:S01]  /*8550*/  PRMT R10, R0, 0x7610, R10 ;  /* 0x00007610000a7816 */ /* 0x000fe2000000000a */
[----:B------:R-:W-:Y:S06]  /*8560*/  BRA `(.L_x_8738) ;  /* 0x0000000c003c7947 */ /* 0x000fec0003800000 */
.L_x_8741:
        /* <DEDUP_REMOVED lines=9> */
.L_x_8744:
[----:B------:R-:W2:Y:S02]  /*8600*/  LDG.E.U16 R2, desc[UR36][R2.64] ;  /* 0x0000002402027981 */ /* 0x000ea4000c1e1500 */
[----:B--2---:R-:W-:-:S05]  /*8610*/  HADD2.F32 R0, -RZ, R2.H0_H0 ;  /* 0x20000002ff007230 */ /* 0x004fca0000004100 */
[----:B------:R-:W-:-:S04]  /*8620*/  F2FP.BF16.F32.PACK_AB R0, RZ, R0 ;  /* 0x00000000ff00723e */ /* 0x000fc800000010ff */
[----:B------:R-:W-:Y:S01]  /*8630*/  PRMT R10, R0, 0x7610, R10 ;  /* 0x00007610000a7816 */ /* 0x000fe2000000000a */
[----:B------:R-:W-:Y:S06]  /*8640*/  BRA `(.L_x_8738) ;  /* 0x0000000c00047947 */ /* 0x000fec0003800000 */
.L_x_8743:
        /* <DEDUP_REMOVED lines=9> */
.L_x_8733:
        /* <DEDUP_REMOVED lines=14> */
.L_x_8747:
        /* <DEDUP_REMOVED lines=9> */
.L_x_8746:
        /* <DEDUP_REMOVED lines=28> */
.L_x_8749:
        /* <DEDUP_REMOVED lines=15> */
.L_x_8748:
[----:B------:R0:W5:Y:S01]  /*8b00*/  LDG.E.U16 R10, desc[UR36][R2.64] ;  /* 0x00000024020a7981 */ /* 0x000162000c1e1500 */
[----:B------:R-:W-:Y:S05]  /*8b10*/  BRA `(.L_x_8738) ;  /* 0x0000000400d07947 */ /* 0x000fea0003800000 */
.L_x_8745:
        /* <DEDUP_REMOVED lines=13> */
.L_x_8752:
        /* <DEDUP_REMOVED lines=21> */
.L_x_8756:
[----:B------:R-:W-:Y:S05]  /*8d40*/  BSYNC B1 ;  /* 0x0000000000017941 */ /* 0x000fea0003800000 */
.L_x_8755:
[----:B------:R-:W-:Y:S01]  /*8d50*/  LEA R3, R0, 0x3b800000, 0x17 ;  /* 0x3b80000000037811 */ /* 0x000fe200078eb8ff */
[----:B------:R-:W-:-:S05]  /*8d60*/  IMAD.SHL.U32 R0, R2, 0x100000, RZ ;  /* 0x0010000002007824 */ /* 0x000fca00078e00ff */
[----:B------:R-:W-:-:S07]  /*8d70*/  LOP3.LUT R0, R3, R0, R4, 0xfe, !PT ;  /* 0x0000000003007212 */ /* 0x000fce00078efe04 */
.L_x_8754:
[----:B------:R-:W-:Y:S05]  /*8d80*/  BSYNC B0 ;  /* 0x0000000000007941 */ /* 0x000fea0003800000 */
.L_x_8753:
[----:B------:R-:W-:-:S04]  /*8d90*/  F2FP.BF16.F32.PACK_AB R0, RZ, R0 ;  /* 0x00000000ff00723e */ /* 0x000fc800000010ff */
[----:B------:R-:W-:Y:S01]  /*8da0*/  PRMT R10, R0, 0x7610, R10 ;  /* 0x00007610000a7816 */ /* 0x000fe2000000000a */
[----:B------:R-:W-:Y:S06]  /*8db0*/  BRA `(.L_x_8738) ;  /* 0x0000000400287947 */ /* 0x000fec0003800000 */
.L_x_8751:
        /* <DEDUP_REMOVED lines=21> */
.L_x_8760:
[----:B------:R-:W-:Y:S05]  /*8f10*/  BSYNC B1 ;  /* 0x0000000000017941 */ /* 0x000fea0003800000 */
.L_x_8759:
[----:B------:R-:W-:Y:S01]  /*8f20*/  LEA R3, R0, 0x37800000, 0x17 ;  /* 0x3780000000037811 */ /* 0x000fe200078eb8ff */
[----:B------:R-:W-:-:S05]  /*8f30*/  IMAD.SHL.U32 R0, R2, 0x200000, RZ ;  /* 0x0020000002007824 */ /* 0x000fca00078e00ff */
[----:B------:R-:W-:-:S07]  /*8f40*/  LOP3.LUT R0, R3, R0, R4, 0xfe, !PT ;  /* 0x0000000003007212 */ /* 0x000fce00078efe04 */
.L_x_8758:
[----:B------:R-:W-:Y:S05]  /*8f50*/  BSYNC B0 ;  /* 0x0000000000007941 */ /* 0x000fea0003800000 */
.L_x_8757:
[----:B------:R-:W-:-:S04]  /*8f60*/  F2FP.BF16.F32.PACK_AB R0, RZ, R0 ;  /* 0x00000000ff00723e */ /* 0x000fc800000010ff */
[----:B------:R-:W-:Y:S01]  /*8f70*/  PRMT R10, R0, 0x7610, R10 ;  /* 0x00007610000a7816 */ /* 0x000fe2000000000a */
[----:B------:R-:W-:Y:S06]  /*8f80*/  BRA `(.L_x_8738) ;  /* 0x0000000000b47947 */ /* 0x000fec0003800000 */
.L_x_8750:
        /* <DEDUP_REMOVED lines=14> */
.L_x_8764:
[----:B------:R-:W-:Y:S05]  /*9070*/  BSYNC B0 ;  /* 0x0000000000007941 */ /* 0x000fea0003800000 */
.L_x_8763:
[----:B------:R-:W-:-:S04]  /*9080*/  F2FP.BF16.F32.PACK_AB R0, RZ, R0 ;  /* 0x00000000ff00723e */ /* 0x000fc800000010ff */
[----:B------:R-:W-:Y:S01]  /*9090*/  PRMT R10, R0, 0x7610, R10 ;  /* 0x00007610000a7816 */ /* 0x000fe2000000000a */
[----:B------:R-:W-:Y:S06]  /*90a0*/  BRA `(.L_x_8738) ;  /* 0x00000000006c7947 */ /* 0x000fec0003800000 */
.L_x_8737:
        /* <DEDUP_REMOVED lines=16> */
.L_x_8765:
[----:B------:R-:W-:Y:S01]  /*91b0*/  PRMT R10, RZ, 0x7610, R10 ;  /* 0x00007610ff0a7816 */ /* 0x000fe2000000000a */
[----:B------:R-:W-:Y:S06]  /*91c0*/  BRA `(.L_x_8738) ;  /* 0x0000000000247947 */ /* 0x000fec0003800000 */
.L_x_8762:
[----:B------:R-:W2:Y:S02]  /*91d0*/  LDG.E.64 R2, desc[UR36][R2.64] ;  /* 0x0000002402027981 */ /* 0x000ea4000c1e1b00 */
[----:B--2---:R-:W0:Y:S02]  /*91e0*/  I2F.U64 R0, R2 ;  /* 0x0000000200007312 */ /* 0x004e240000301000 */
[----:B0-----:R-:W-:-:S04]  /*91f0*/  F2FP.BF16.F32.PACK_AB R0, RZ, R0 ;  /* 0x00000000ff00723e */ /* 0x001fc800000010ff */
[----:B------:R-:W-:Y:S01]  /*9200*/  PRMT R10, R0, 0x7610, R10 ;  /* 0x00007610000a7816 */ /* 0x000fe2000000000a */
[----:B------:R-:W-:Y:S06]  /*9210*/  BRA `(.L_x_8738) ;  /* 0x0000000000107947 */ /* 0x000fec0003800000 */
.L_x_8761:
[----:B------:R-:W2:Y:S02]  /*9220*/  LDG.E R2, desc[UR36][R2.64] ;  /* 0x0000002402027981 */ /* 0x000ea4000c1e1900 */
[----:B--2---:R-:W-:-:S04]  /*9230*/  I2FP.F32.U32 R0, R2 ;  /* 0x0000000200007245 */ /* 0x004fc80000201000 */
[----:B------:R-:W-:-:S04]  /*9240*/  F2FP.BF16.F32.PACK_AB R0, RZ, R0 ;  /* 0x00000000ff00723e */ /* 0x000fc800000010ff */
[----:B------:R-:W-:-:S07]  /*9250*/  PRMT R10, R0, 0x7610, R10 ;  /* 0x00007610000a7816 */ /* 0x000fce000000000a */
.L_x_8738:
        /* <DEDUP_REMOVED lines=20> */
.L_x_8767:
[----:B------:R-:W-:Y:S05]  /*93a0*/  BSYNC B1 ;  /* 0x0000000000017941 */ /* 0x000fea0003800000 */
.L_x_8766:
        /* <DEDUP_REMOVED lines=18> */
.L_x_8769:
[----:B------:R-:W-:Y:S01]  /*94d0*/  ISETP.GE.AND P0, PT, R10, RZ, PT ;  /* 0x000000ff0a00720c */ /* 0x000fe20003f06270 */
[----:B------:R-:W-:-:S12]  /*94e0*/  IMAD.MOV.U32 R3, RZ, RZ, 0x3fd774eb ;  /* 0x3fd774ebff037424 */ /* 0x000fd800078e00ff */
[----:B------:R-:W-:-:S04]  /*94f0*/  @P0 FFMA.FTZ R2, R3, 0.93318945169448852539, -R2 ;  /* 0x3f6ee58103020823 */ /* 0x000fc80000010802 */
[----:B------:R-:W-:-:S07]  /*9500*/  @!P0 FFMA.FTZ R2, R3, 0.93318945169448852539, R2 ;  /* 0x3f6ee58103028823 */ /* 0x000fce0000010002 */
.L_x_8770:
[----:B------:R-:W-:Y:S05]  /*9510*/  BSYNC B0 ;  /* 0x0000000000007941 */ /* 0x000fea0003800000 */
.L_x_8768:
        /* <DEDUP_REMOVED lines=27> */
.L_x_8774:
[----:B0-----:R-:W-:-:S06]  /*96d0*/  IMAD.U32 R3, R11, 0x10000, RZ ;  /* 0x000100000b037824 */ /* 0x001fcc00078e00ff */
[----:B------:R-:W0:Y:S02]  /*96e0*/  F2I.S64.TRUNC R2, R3 ;  /* 0x0000000300027311 */ /* 0x000e24000020d900 */
[----:B0-----:R0:W-:Y:S01]  /*96f0*/  STG.E.U8 desc[UR36][R16.64], R2 ;  /* 0x0000000210007986 */ /* 0x0011e2000c101124 */
[----:B------:R-:W-:Y:S05]  /*9700*/  BRA `(.L_x_8776) ;  /* 0x0000000c00847947 */ /* 0x000fea0003800000 */
.L_x_8773:
        /* <DEDUP_REMOVED lines=10> */
.L_x_8778:
[----:B0-----:R-:W-:-:S06]  /*97b0*/  IMAD.U32 R11, R11, 0x10000, RZ ;  /* 0x000100000b0b7824 */ /* 0x001fcc00078e00ff */
[----:B------:R-:W0:Y:S02]  /*97c0*/  F2I.FTZ.TRUNC.NTZ R11, R11 ;  /* 0x0000000b000b7305 */ /* 0x000e24000021f100 */
[----:B0-----:R0:W-:Y:S01]  /*97d0*/  STG.E desc[UR36][R16.64], R11 ;  /* 0x0000000b10007986 */ /* 0x0011e2000c101924 */
[----:B------:R-:W-:Y:S05]  /*97e0*/  BRA `(.L_x_8776) ;  /* 0x0000000c004c7947 */ /* 0x000fea0003800000 */
.L_x_8777:
[----:B0-----:R-:W-:-:S06]  /*97f0*/  IMAD.U32 R11, R11, 0x10000, RZ ;  /* 0x000100000b0b7824 */ /* 0x001fcc00078e00ff */
[----:B------:R-:W0:Y:S02]  /*9800*/  F2I.FTZ.TRUNC.NTZ R11, R11 ;  /* 0x0000000b000b7305 */ /* 0x000e24000021f100 */
[----:B0-----:R0:W-:Y:S01]  /*9810*/  STG.E.U16 desc[UR36][R16.64], R11 ;  /* 0x0000000b10007986 */ /* 0x0011e2000c101524 */
[----:B------:R-:W-:Y:S05]  /*9820*/  BRA `(.L_x_8776) ;  /* 0x0000000c003c7947 */ /* 0x000fea0003800000 */
.L_x_8772:
        /* <DEDUP_REMOVED lines=9> */
.L_x_8780:
[----:B0-----:R-:W-:-:S05]  /*98c0*/  IMAD.U32 R0, R11, 0x10000, RZ ;  /* 0x000100000b007824 */ /* 0x001fca00078e00ff */
[----:B------:R-:W-:-:S05]  /*98d0*/  F2FP.F16.F32.PACK_AB R0, RZ, R0 ;  /* 0x00000000ff00723e */ /* 0x000fca00000000ff */
[----:B------:R0:W-:Y:S01]  /*98e0*/  STG.E.U16 desc[UR36][R16.64], R0 ;  /* 0x0000000010007986 */ /* 0x0001e2000c101524 */
[----:B------:R-:W-:Y:S05]  /*98f0*/  BRA `(.L_x_8776) ;  /* 0x0000000c00087947 */ /* 0x000fea0003800000 */
.L_x_8779:
        /* <DEDUP_REMOVED lines=10> */
.L_x_8782:
[----:B0-----:R-:W-:-:S05]  /*99a0*/  IMAD.U32 R11, R11, 0x10000, RZ ;  /* 0x000100000b0b7824 */ /* 0x001fca00078e00ff */
[----:B------:R-:W-:-:S04]  /*99b0*/  F2FP.F16.F32.PACK_AB R3, RZ, R11 ;  /* 0x0000000bff03723e */ /* 0x000fc800000000ff */
[----:B------:R-:W-:-:S05]  /*99c0*/  PRMT R3, R3, 0x5410, RZ ;  /* 0x0000541003037816 */ /* 0x000fca00000000ff */
[----:B------:R0:W-:Y:S01]  /*99d0*/  STG.E desc[UR36][R16.64], R3 ;  /* 0x0000000310007986 */ /* 0x0001e2000c101924 */
[----:B------:R-:W-:Y:S05]  /*99e0*/  BRA `(.L_x_8776) ;  /* 0x0000000800cc7947 */ /* 0x000fea0003800000 */
.L_x_8781:
[----:B0-----:R-:W-:-:S04]  /*99f0*/  IMAD.U32 R2, R11, 0x10000, RZ ;  /* 0x000100000b027824 */ /* 0x001fc800078e00ff */
[----:B------:R-:W-:-:S06]  /*9a00*/  FMUL.FTZ R2, R2, 1 ;  /* 0x3f80000002027820 */ /* 0x000fcc0000410000 */
[----:B------:R-:W0:Y:S02]  /*9a10*/  F2F.F64.F32 R2, R2 ;  /* 0x0000000200027310 */ /* 0x000e240000201800 */
[----:B0-----:R0:W-:Y:S01]  /*9a20*/  STG.E.64 desc[UR36][R16.64], R2 ;  /* 0x0000000210007986 */ /* 0x0011e2000c101b24 */
[----:B------:R-:W-:Y:S05]  /*9a30*/  BRA `(.L_x_8776) ;  /* 0x0000000800b87947 */ /* 0x000fea0003800000 */
.L_x_8771:
        /* <DEDUP_REMOVED lines=13> */
.L_x_8785:
[----:B0-----:R-:W-:Y:S01]  /*9b10*/  IMAD.U32 R11, R11, 0x10000, RZ ;  /* 0x000100000b0b7824 */ /* 0x001fe200078e00ff */
[----:B------:R-:W-:-:S03]  /*9b20*/  CS2R R6, SRZ ;  /* 0x0000000000067805 */ /* 0x000fc6000001ff00 */
[----:B------:R-:W-:-:S06]  /*9b30*/  FMUL.FTZ R4, R11, 1 ;  /* 0x3f8000000b047820 */ /* 0x000fcc0000410000 */
[----:B------:R-:W0:Y:S02]  /*9b40*/  F2F.F64.F32 R4, R4 ;  /* 0x0000000400047310 */ /* 0x000e240000201800 */
[----:B0-----:R0:W-:Y:S01]  /*9b50*/  STG.E.128 desc[UR36][R16.64], R4 ;  /* 0x0000000410007986 */ /* 0x0011e2000c101d24 */
[----:B------:R-:W-:Y:S05]  /*9b60*/  BRA `(.L_x_8776) ;  /* 0x00000008006c7947 */ /* 0x000fea0003800000 */
.L_x_8784:
        /* <DEDUP_REMOVED lines=21> */
.L_x_8789:
[----:B------:R-:W-:Y:S05]  /*9cc0*/  BSYNC B0 ;  /* 0x0000000000007941 */ /* 0x000fea0003800000 */
.L_x_8788:
[----:B------:R-:W-:-:S05]  /*9cd0*/  LOP3.LUT R3, R0, R3, RZ, 0xfc, !PT ;  /* 0x0000000300037212 */ /* 0x000fca00078efcff */
[----:B------:R0:W-:Y:S01]  /*9ce0*/  STG.E.U8 desc[UR36][R16.64], R3 ;  /* 0x0000000310007986 */ /* 0x0001e2000c101124 */
[----:B------:R-:W-:Y:S05]  /*9cf0*/  BRA `(.L_x_8776) ;  /* 0x0000000800087947 */ /* 0x000fea0003800000 */
.L_x_8787:
        /* <DEDUP_REMOVED lines=13> */
.L_x_8791:
[----:B------:R-:W-:Y:S01]  /*9dd0*/  IMAD.MOV.U32 R0, RZ, RZ, 0x7f ;  /* 0x0000007fff007424 */ /* 0x000fe200078e00ff */
[----:B------:R-:W-:-:S04]  /*9de0*/  ISETP.GT.U32.AND P0, PT, R2, 0x7f800000, PT ;  /* 0x7f8000000200780c */ /* 0x000fc80003f04070 */
[----:B------:R-:W-:-:S09]  /*9df0*/  SEL R0, R0, 0x7c, P0 ;  /* 0x0000007c00007807 */ /* 0x000fd20000000000 */
.L_x_8792:
[----:B------:R-:W-:Y:S05]  /*9e00*/  BSYNC B0 ;  /* 0x0000000000007941 */ /* 0x000fea0003800000 */
.L_x_8790:
[----:B------:R-:W-:-:S04]  /*9e10*/  LOP3.LUT R2, R11, 0x80000000, RZ, 0xc0, !PT ;  /* 0x800000000b027812 */ /* 0x000fc800078ec0ff */
[----:B------:R-:W-:-:S04]  /*9e20*/  SHF.R.U32.HI R3, RZ, 0x18, R2 ;  /* 0x00000018ff037819 */ /* 0x000fc80000011602 */
[----:B------:R-:W-:-:S05]  /*9e30*/  LOP3.LUT R3, R0, R3, RZ, 0xfc, !PT ;  /* 0x0000000300037212 */ /* 0x000fca00078efcff */
[----:B------:R0:W-:Y:S01]  /*9e40*/  STG.E.U8 desc[UR36][R16.64], R3 ;  /* 0x0000000310007986 */ /* 0x0001e2000c101124 */
[----:B------:R-:W-:Y:S05]  /*9e50*/  BRA `(.L_x_8776) ;  /* 0x0000000400b07947 */ /* 0x000fea0003800000 */
.L_x_8786:
[----:B0-----:R0:W-:Y:S01]  /*9e60*/  STG.E.U16 desc[UR36][R16.64], R11 ;  /* 0x0000000b10007986 */ /* 0x0011e2000c101524 */
[----:B------:R-:W-:Y:S05]  /*9e70*/  BRA `(.L_x_8776) ;  /* 0x0000000400a87947 */ /* 0x000fea0003800000 */
.L_x_8783:
        /* <DEDUP_REMOVED lines=12> */
.L_x_8795:
        /* <DEDUP_REMOVED lines=17> */
.L_x_8798:
[----:B------:R-:W-:-:S04]  /*a050*/  LOP3.LUT R2, R11, 0x80000000, RZ, 0xc0, !PT ;  /* 0x800000000b027812 */ /* 0x000fc800078ec0ff */
[----:B------:R-:W-:-:S04]  /*a060*/  SHF.R.U32.HI R3, RZ, 0x18, R2 ;  /* 0x00000018ff037819 */ /* 0x000fc80000011602 */
[----:B------:R-:W-:-:S04]  /*a070*/  LOP3.LUT R0, R0, R3, RZ, 0xfc, !PT ;  /* 0x0000000300007212 */ /* 0x000fc800078efcff */
[----:B------:R-:W-:-:S07]  /*a080*/  PRMT R8, R0, 0x7610, R8 ;  /* 0x0000761000087816 */ /* 0x000fce0000000008 */
.L_x_8797:
[----:B------:R-:W-:Y:S05]  /*a090*/  BSYNC B0 ;  /* 0x0000000000007941 */ /* 0x000fea0003800000 */
.L_x_8796:
[----:B------:R0:W-:Y:S01]  /*a0a0*/  STG.E.U8 desc[UR36][R16.64], R8 ;  /* 0x0000000810007986 */ /* 0x0001e2000c101124 */
[----:B------:R-:W-:Y:S05]  /*a0b0*/  BRA `(.L_x_8776) ;  /* 0x0000000400187947 */ /* 0x000fea0003800000 */
.L_x_8794:
        /* <DEDUP_REMOVED lines=17> */
.L_x_8801:
[----:B------:R-:W-:-:S04]  /*a1d0*/  LOP3.LUT R2, R11, 0x80000000, RZ, 0xc0, !PT ;  /* 0x800000000b027812 */ /* 0x000fc800078ec0ff */
[----:B------:R-:W-:-:S04]  /*a1e0*/  SHF.R.U32.HI R3, RZ, 0x18, R2 ;  /* 0x00000018ff037819 */ /* 0x000fc80000011602 */
[----:B------:R-:W-:-:S04]  /*a1f0*/  LOP3.LUT R0, R0, R3, RZ, 0xfc, !PT ;  /* 0x0000000300007212 */ /* 0x000fc800078efcff */
[----:B------:R-:W-:-:S07]  /*a200*/  PRMT R8, R0, 0x7610, R8 ;  /* 0x0000761000087816 */ /* 0x000fce0000000008 */
.L_x_8800:
[----:B------:R-:W-:Y:S05]  /*a210*/  BSYNC B0 ;  /* 0x0000000000007941 */ /* 0x000fea0003800000 */
.L_x_8799:
[----:B------:R3:W-:Y:S01]  /*a220*/  STG.E.U8 desc[UR36][R16.64], R8 ;  /* 0x0000000810007986 */ /* 0x0007e2000c101124 */
[----:B------:R-:W-:Y:S05]  /*a230*/  BRA `(.L_x_8776) ;  /* 0x0000000000b87947 */ /* 0x000fea0003800000 */
.L_x_8793:
        /* <DEDUP_REMOVED lines=22> */
.L_x_8775:
        /* <DEDUP_REMOVED lines=16> */
.L_x_8804:
[----:B------:R-:W-:Y:S05]  /*a4a0*/  BRA `(.L_x_8776) ;  /* 0x00000000001c7947 */ /* 0x000fea0003800000 */
.L_x_8803:
[----:B0-----:R-:W-:-:S06]  /*a4b0*/  IMAD.U32 R2, R11, 0x10000, RZ ;  /* 0x000100000b027824 */ /* 0x001fcc00078e00ff */
[----:B------:R-:W0:Y:S02]  /*a4c0*/  F2I.U64.TRUNC R2, R2 ;  /* 0x0000000200027311 */ /* 0x000e24000020d800 */
[----:B0-----:R1:W-:Y:S01]  /*a4d0*/  STG.E.64 desc[UR36][R16.64], R2 ;  /* 0x0000000210007986 */ /* 0x0013e2000c101b24 */
[----:B------:R-:W-:Y:S05]  /*a4e0*/  BRA `(.L_x_8776) ;  /* 0x00000000000c7947 */ /* 0x000fea0003800000 */
.L_x_8802:
[----:B0-----:R-:W-:-:S06]  /*a4f0*/  IMAD.U32 R11, R11, 0x10000, RZ ;  /* 0x000100000b0b7824 */ /* 0x001fcc00078e00ff */
[----:B------:R-:W0:Y:S02]  /*a500*/  F2I.FTZ.U32.TRUNC.NTZ R11, R11 ;  /* 0x0000000b000b7305 */ /* 0x000e24000021f000 */
[----:B0-----:R0:W-:Y:S02]  /*a510*/  STG.E desc[UR36][R16.64], R11 ;  /* 0x0000000b10007986 */ /* 0x0011e4000c101924 */
.L_x_8776:
[----:B------:R-:W-:-:S07]  /*a520*/  VIADD R19, R19, 0x80 ;  /* 0x0000008013137836 */ /* 0x000fce0000000000 */
.L_x_8731:
[----:B------:R-:W-:Y:S05]  /*a530*/  BSYNC B6 ;  /* 0x0000000000067941 */ /* 0x000fea0003800000 */
.L_x_8730:
        /* <DEDUP_REMOVED lines=306> */
.L_x_8805:
        /* <DEDUP_REMOVED lines=23> */
.L_x_8809:
[----:B------:R-:W2:Y:S02]  /*b9d0*/  LDG.E.U8 R2, desc[UR36][R2.64] ;  /* 0x0000002402027981 */ /* 0x000ea4000c1e1100 */
[----:B--2---:R-:W-:-:S04]  /*b9e0*/  I2FP.F32.U32 R0, R2 ;  /* 0x0000000200007245 */ /* 0x004fc80000201000 */
[----:B------:R-:W-:-:S04]  /*b9f0*/  F2FP.BF16.F32.PACK_AB R0, RZ, R0 ;  /* 0x00000000ff00723e */ /* 0x000fc800000010ff */
[----:B------:R-:W-:Y:S01]  /*ba00*/  PRMT R10, R0, 0x7610, R10 ;  /* 0x00007610000a7816 */ /* 0x000fe2000000000a */
[----:B------:R-:W-:Y:S06]  /*ba10*/  BRA `(.L_x_8811) ;  /* 0x0000000c00c87947 */ /* 0x000fec0003800000 */
.L_x_8808:
        /* <DEDUP_REMOVED lines=11> */
.L_x_8813:
[----:B------:R-:W2:Y:S02]  /*bad0*/  LDG.E R2, desc[UR36][R2.64] ;  /* 0x0000002402027981 */ /* 0x000ea4000c1e1900 */
[----:B--2---:R-:W-:-:S04]  /*bae0*/  I2FP.F32.S32 R0, R2 ;  /* 0x0000000200007245 */ /* 0x004fc80000201400 */
[----:B------:R-:W-:-:S04]  /*baf0*/  F2FP.BF16.F32.PACK_AB R0, RZ, R0 ;  /* 0x00000000ff00723e */ /* 0x000fc800000010ff */
[----:B------:R-:W-:Y:S01]  /*bb00*/  PRMT R10, R0, 0x7610, R10 ;  /* 0x00007610000a7816 */ /* 0x000fe2000000000a */
[----:B------:R-:W-:Y:S06]  /*bb10*/  BRA `(.L_x_8811) ;  /* 0x0000000c00887947 */ /* 0x000fec0003800000 */
.L_x_8812:
[----:B------:R-:W2:Y:S02]  /*bb20*/  LDG.E.U16 R2, desc[UR36][R2.64] ;  /* 0x0000002402027981 */ /* 0x000ea4000c1e1500 */
[----:B--2---:R-:W0:Y:S02]  /*bb30*/  I2F.S16 R0, R2 ;  /* 0x0000000200007306 */ /* 0x004e240000101400 */
[----:B0-----:R-:W-:-:S04]  /*bb40*/  F2FP.BF16.F32.PACK_AB R0, RZ, R0 ;  /* 0x00000000ff00723e */ /* 0x001fc800000010ff */
[----:B------:R-:W-:Y:S01]  /*bb50*/  PRMT R10, R0, 0x7610, R10 ;  /* 0x00007610000a7816 */ /* 0x000fe2000000000a */
[----:B------:R-:W-:Y:S06]  /*bb60*/  BRA `(.L_x_8811) ;  /* 0x0000000c00747947 */ /* 0x000fec0003800000 */
.L_x_8807:
        /* <DEDUP_REMOVED lines=9> */
.L_x_8815:
[----:B------:R-:W2:Y:S02]  /*bc00*/  LDG.E.U16 R0, desc[UR36][R2.64] ;  /* 0x0000002402007981 */ /* 0x000ea4000c1e1500 */
[----:B--2---:R-:W-:-:S05]  /*bc10*/  HADD2.F32 R0, -RZ, R0.H0_H0 ;  /* 0x20000000ff007230 */ /* 0x004fca0000004100 */
[----:B------:R-:W-:-:S04]  /*bc20*/  F2FP.BF16.F32.PACK_AB R0, RZ, R0 ;  /* 0x00000000ff00723e */ /* 0x000fc800000010ff */
[----:B------:R-:W-:Y:S01]  /*bc30*/  PRMT R10, R0, 0x7610, R10 ;  /* 0x00007610000a7816 */ /* 0x000fe2000000000a */
[----:B------:R-:W-:Y:S06]  /*bc40*/  BRA `(.L_x_8811) ;  /* 0x0000000c003c7947 */ /* 0x000fec0003800000 */
.L_x_8814:
        /* <DEDUP_REMOVED lines=9> */
.L_x_8817:
[----:B------:R-:W2:Y:S02]  /*bce0*/  LDG.E.U16 R2, desc[UR36][R2.64] ;  /* 0x0000002402027981 */ /* 0x000ea4000c1e1500 */
[----:B--2---:R-:W-:-:S05]  /*bcf0*/  HADD2.F32 R0, -RZ, R2.H0_H0 ;  /* 0x20000002ff007230 */ /* 0x004fca0000004100 */
[----:B------:R-:W-:-:S04]  /*bd00*/  F2FP.BF16.F32.PACK_AB R0, RZ, R0 ;  /* 0x00000000ff00723e */ /* 0x000fc800000010ff */
[----:B------:R-:W-:Y:S01]  /*bd10*/  PRMT R10, R0, 0x7610, R10 ;  /* 0x00007610000a7816 */ /* 0x000fe2000000000a */
[----:B------:R-:W-:Y:S06]  /*bd20*/  BRA `(.L_x_8811) ;  /* 0x0000000c00047947 */ /* 0x000fec0003800000 */
.L_x_8816:
        /* <DEDUP_REMOVED lines=9> */
.L_x_8806:
        /* <DEDUP_REMOVED lines=14> */
.L_x_8820:
        /* <DEDUP_REMOVED lines=9> */
.L_x_8819:
        /* <DEDUP_REMOVED lines=28> */
.L_x_8822:
        /* <DEDUP_REMOVED lines=15> */
.L_x_8821:
[----:B------:R0:W5:Y:S01]  /*c1e0*/  LDG.E.U16 R10, desc[UR36][R2.64] ;  /* 0x00000024020a7981 */ /* 0x000162000c1e1500 */
[----:B------:R-:W-:Y:S05]  /*c1f0*/  BRA `(.L_x_8811) ;  /* 0x0000000400d07947 */ /* 0x000fea0003800000 */
.L_x_8818:
        /* <DEDUP_REMOVED lines=13> */
.L_x_8825:
        /* <DEDUP_REMOVED lines=21> */
.L_x_8829:
[----:B------:R-:W-:Y:S05]  /*c420*/  BSYNC B1 ;  /* 0x0000000000017941 */ /* 0x000fea0003800000 */
.L_x_8828:
[----:B------:R-:W-:Y:S01]  /*c430*/  LEA R3, R0, 0x3b800000, 0x17 ;  /* 0x3b80000000037811 */ /* 0x000fe200078eb8ff */
[----:B------:R-:W-:-:S05]  /*c440*/  IMAD.SHL.U32 R0, R2, 0x100000, RZ ;  /* 0x0010000002007824 */ /* 0x000fca00078e00ff */
[----:B------:R-:W-:-:S07]  /*c450*/  LOP3.LUT R0, R3, R0, R4, 0xfe, !PT ;  /* 0x0000000003007212 */ /* 0x000fce00078efe04 */
.L_x_8827:
[----:B------:R-:W-:Y:S05]  /*c460*/  BSYNC B0 ;  /* 0x0000000000007941 */ /* 0x000fea0003800000 */
.L_x_8826:
[----:B------:R-:W-:-:S04]  /*c470*/  F2FP.BF16.F32.PACK_AB R0, RZ, R0 ;  /* 0x00000000ff00723e */ /* 0x000fc800000010ff */
[----:B------:R-:W-:Y:S01]  /*c480*/  PRMT R10, R0, 0x7610, R10 ;  /* 0x00007610000a7816 */ /* 0x000fe2000000000a */
[----:B------:R-:W-:Y:S06]  /*c490*/  BRA `(.L_x_8811) ;  /* 0x0000000400287947 */ /* 0x000fec0003800000 */
.L_x_8824:
        /* <DEDUP_REMOVED lines=21> */
.L_x_8833:
[----:B------:R-:W-:Y:S05]  /*c5f0*/  BSYNC B1 ;  /* 0x0000000000017941 */ /* 0x000fea0003800000 */
.L_x_8832:
[----:B------:R-:W-:Y:S01]  /*c600*/  LEA R3, R0, 0x37800000, 0x17 ;  /* 0x3780000000037811 */ /* 0x000fe200078eb8ff */
[----:B------:R-:W-:-:S05]  /*c610*/  IMAD.SHL.U32 R0, R2, 0x200000, RZ ;  /* 0x0020000002007824 */ /* 0x000fca00078e00ff */
[----:B------:R-:W-:-:S07]  /*c620*/  LOP3.LUT R0, R3, R0, R4, 0xfe, !PT ;  /* 0x0000000003007212 */ /* 0x000fce00078efe04 */
.L_x_8831:
[----:B------:R-:W-:Y:S05]  /*c630*/  BSYNC B0 ;  /* 0x0000000000007941 */ /* 0x000fea0003800000 */
.L_x_8830:
[----:B------:R-:W-:-:S04]  /*c640*/  F2FP.BF16.F32.PACK_AB R0, RZ, R0 ;  /* 0x00000000ff00723e */ /* 0x000fc800000010ff */
[----:B------:R-:W-:Y:S01]  /*c650*/  PRMT R10, R0, 0x7610, R10 ;  /* 0x00007610000a7816 */ /* 0x000fe2000000000a */
[----:B------:R-:W-:Y:S06]  /*c660*/  BRA `(.L_x_8811) ;  /* 0x0000000000b47947 */ /* 0x000fec0003800000 */
.L_x_8823:
        /* <DEDUP_REMOVED lines=14> */
.L_x_8837:
[----:B------:R-:W-:Y:S05]  /*c750*/  BSYNC B0 ;  /* 0x0000000000007941 */ /* 0x000fea0003800000 */
.L_x_8836:
[----:B------:R-:W-:-:S04]  /*c760*/  F2FP.BF16.F32.PACK_AB R0, RZ, R0 ;  /* 0x00000000ff00723e */ /* 0x000fc800000010ff */
[----:B------:R-:W-:Y:S01]  /*c770*/  PRMT R10, R0, 0x7610, R10 ;  /* 0x00007610000a7816 */ /* 0x000fe2000000000a */
[----:B------:R-:W-:Y:S06]  /*c780*/  BRA `(.L_x_8811) ;  /* 0x00000000006c7947 */ /* 0x000fec0003800000 */
.L_x_8810:
        /* <DEDUP_REMOVED lines=16> */
.L_x_8838:
[----:B------:R-:W-:Y:S01]  /*c890*/  PRMT R10, RZ, 0x7610, R10 ;  /* 0x00007610ff0a7816 */ /* 0x000fe2000000000a */
[----:B------:R-:W-:Y:S06]  /*c8a0*/  BRA `(.L_x_8811) ;  /* 0x0000000000247947 */ /* 0x000fec0003800000 */
.L_x_8835:
[----:B------:R-:W2:Y:S02]  /*c8b0*/  LDG.E.64 R2, desc[UR36][R2.64] ;  /* 0x0000002402027981 */ /* 0x000ea4000c1e1b00 */
[----:B--2---:R-:W0:Y:S02]  /*c8c0*/  I2F.U64 R0, R2 ;  /* 0x0000000200007312 */ /* 0x004e240000301000 */
[----:B0-----:R-:W-:-:S04]  /*c8d0*/  F2FP.BF16.F32.PACK_AB R0, RZ, R0 ;  /* 0x00000000ff00723e */ /* 0x001fc800000010ff */
[----:B------:R-:W-:Y:S01]  /*c8e0*/  PRMT R10, R0, 0x7610, R10 ;  /* 0x00007610000a7816 */ /* 0x000fe2000000000a */
[----:B------:R-:W-:Y:S06]  /*c8f0*/  BRA `(.L_x_8811) ;  /* 0x0000000000107947 */ /* 0x000fec0003800000 */
.L_x_8834:
[----:B------:R-:W2:Y:S02]  /*c900*/  LDG.E R2, desc[UR36][R2.64] ;  /* 0x0000002402027981 */ /* 0x000ea4000c1e1900 */
[----:B--2---:R-:W-:-:S04]  /*c910*/  I2FP.F32.U32 R0, R2 ;  /* 0x0000000200007245 */ /* 0x004fc80000201000 */
[----:B------:R-:W-:-:S04]  /*c920*/  F2FP.BF16.F32.PACK_AB R0, RZ, R0 ;  /* 0x00000000ff00723e */ /* 0x000fc800000010ff */
[----:B------:R-:W-:-:S07]  /*c930*/  PRMT R10, R0, 0x7610, R10 ;  /* 0x00007610000a7816 */ /* 0x000fce000000000a */
.L_x_8811:
        /* <DEDUP_REMOVED lines=20> */
.L_x_8840:
[----:B------:R-:W-:Y:S05]  /*ca80*/  BSYNC B1 ;  /* 0x0000000000017941 */ /* 0x000fea0003800000 */
.L_x_8839:
        /* <DEDUP_REMOVED lines=18> */
.L_x_8842:
[----:B------:R-:W-:Y:S01]  /*cbb0*/  ISETP.GE.AND P0, PT, R10, RZ, PT ;  /* 0x000000ff0a00720c */ /* 0x000fe20003f06270 */
[----:B------:R-:W-:-:S12]  /*cbc0*/  IMAD.MOV.U32 R3, RZ, RZ, 0x3fd774eb ;  /* 0x3fd774ebff037424 */ /* 0x000fd800078e00ff */
[----:B------:R-:W-:-:S04]  /*cbd0*/  @P0 FFMA.FTZ R2, R3, 0.93318945169448852539, -R2 ;  /* 0x3f6ee58103020823 */ /* 0x000fc80000010802 */
[----:B------:R-:W-:-:S07]  /*cbe0*/  @!P0 FFMA.FTZ R2, R3, 0.93318945169448852539, R2 ;  /* 0x3f6ee58103028823 */ /* 0x000fce0000010002 */
.L_x_8843:
[----:B------:R-:W-:Y:S05]  /*cbf0*/  BSYNC B0 ;  /* 0x0000000000007941 */ /* 0x000fea0003800000 */
.L_x_8841:
        /* <DEDUP_REMOVED lines=27> */
.L_x_8847:
[----:B0-----:R-:W-:-:S06]  /*cdb0*/  IMAD.U32 R3, R11, 0x10000, RZ ;  /* 0x000100000b037824 */ /* 0x001fcc00078e00ff */
[----:B------:R-:W0:Y:S02]  /*cdc0*/  F2I.S64.TRUNC R2, R3 ;  /* 0x0000000300027311 */ /* 0x000e24000020d900 */
[----:B0-----:R-:W-:Y:S01]  /*cdd0*/  STG.E.U8 desc[UR36][R16.64], R2 ;  /* 0x0000000210007986 */ /* 0x001fe2000c101124 */
[----:B------:R-:W-:Y:S05]  /*cde0*/  EXIT ;  /* 0x000000000000794d */ /* 0x000fea0003800000 */
.L_x_8846:
        /* <DEDUP_REMOVED lines=10> */
.L_x_8850:
[----:B0-----:R-:W-:-:S06]  /*ce90*/  IMAD.U32 R11, R11, 0x10000, RZ ;  /* 0x000100000b0b7824 */ /* 0x001fcc00078e00ff */
[----:B------:R-:W0:Y:S02]  /*cea0*/  F2I.FTZ.TRUNC.NTZ R11, R11 ;  /* 0x0000000b000b7305 */ /* 0x000e24000021f100 */
[----:B0-----:R-:W-:Y:S01]  /*ceb0*/  STG.E desc[UR36][R16.64], R11 ;  /* 0x0000000b10007986 */ /* 0x001fe2000c101924 */
[----:B------:R-:W-:Y:S05]  /*cec0*/  EXIT ;  /* 0x000000000000794d */ /* 0x000fea0003800000 */
.L_x_8849:
[----:B0-----:R-:W-:-:S06]  /*ced0*/  IMAD.U32 R11, R11, 0x10000, RZ ;  /* 0x000100000b0b7824 */ /* 0x001fcc00078e00ff */
[----:B------:R-:W0:Y:S02]  /*cee0*/  F2I.FTZ.TRUNC.NTZ R11, R11 ;  /* 0x0000000b000b7305 */ /* 0x000e24000021f100 */
[----:B0-----:R-:W-:Y:S01]  /*cef0*/  STG.E.U16 desc[UR36][R16.64], R11 ;  /* 0x0000000b10007986 */ /* 0x001fe2000c101524 */
[----:B------:R-:W-:Y:S05]  /*cf00*/  EXIT ;  /* 0x000000000000794d */ /* 0x000fea0003800000 */
.L_x_8845:
        /* <DEDUP_REMOVED lines=9> */
.L_x_8852:
[----:B0-----:R-:W-:-:S05]  /*cfa0*/  IMAD.U32 R0, R11, 0x10000, RZ ;  /* 0x000100000b007824 */ /* 0x001fca00078e00ff */
[----:B------:R-:W-:-:S05]  /*cfb0*/  F2FP.F16.F32.PACK_AB R0, RZ, R0 ;  /* 0x00000000ff00723e */ /* 0x000fca00000000ff */
[----:B------:R-:W-:Y:S01]  /*cfc0*/  STG.E.U16 desc[UR36][R16.64], R0 ;  /* 0x0000000010007986 */ /* 0x000fe2000c101524 */
[----:B------:R-:W-:Y:S05]  /*cfd0*/  EXIT ;  /* 0x000000000000794d */ /* 0x000fea0003800000 */
.L_x_8851:
        /* <DEDUP_REMOVED lines=10> */
.L_x_8854:
[----:B0-----:R-:W-:-:S05]  /*d080*/  IMAD.U32 R11, R11, 0x10000, RZ ;  /* 0x000100000b0b7824 */ /* 0x001fca00078e00ff */
[----:B------:R-:W-:-:S04]  /*d090*/  F2FP.F16.F32.PACK_AB R3, RZ, R11 ;  /* 0x0000000bff03723e */ /* 0x000fc800000000ff */
[----:B------:R-:W-:-:S05]  /*d0a0*/  PRMT R3, R3, 0x5410, RZ ;  /* 0x0000541003037816 */ /* 0x000fca00000000ff */
[----:B------:R-:W-:Y:S01]  /*d0b0*/  STG.E desc[UR36][R16.64], R3 ;  /* 0x0000000310007986 */ /* 0x000fe2000c101924 */
[----:B------:R-:W-:Y:S05]  /*d0c0*/  EXIT ;  /* 0x000000000000794d */ /* 0x000fea0003800000 */
.L_x_8853:
[----:B0-----:R-:W-:-:S04]  /*d0d0*/  IMAD.U32 R2, R11, 0x10000, RZ ;  /* 0x000100000b027824 */ /* 0x001fc800078e00ff */
[----:B------:R-:W-:-:S06]  /*d0e0*/  FMUL.FTZ R2, R2, 1 ;  /* 0x3f80000002027820 */ /* 0x000fcc0000410000 */
[----:B------:R-:W0:Y:S02]  /*d0f0*/  F2F.F64.F32 R2, R2 ;  /* 0x0000000200027310 */ /* 0x000e240000201800 */
[----:B0-----:R-:W-:Y:S01]  /*d100*/  STG.E.64 desc[UR36][R16.64], R2 ;  /* 0x0000000210007986 */ /* 0x001fe2000c101b24 */
[----:B------:R-:W-:Y:S05]  /*d110*/  EXIT ;  /* 0x000000000000794d */ /* 0x000fea0003800000 */
.L_x_8844:
        /* <DEDUP_REMOVED lines=13> */
.L_x_8857:
[----:B0-----:R-:W-:Y:S01]  /*d1f0*/  IMAD.U32 R11, R11, 0x10000, RZ ;  /* 0x000100000b0b7824 */ /* 0x001fe200078e00ff */
[----:B------:R-:W-:-:S03]  /*d200*/  CS2R R6, SRZ ;  /* 0x0000000000067805 */ /* 0x000fc6000001ff00 */
[----:B------:R-:W-:-:S06]  /*d210*/  FMUL.FTZ R4, R11, 1 ;  /* 0x3f8000000b047820 */ /* 0x000fcc0000410000 */
[----:B------:R-:W0:Y:S02]  /*d220*/  F2F.F64.F32 R4, R4 ;  /* 0x0000000400047310 */ /* 0x000e240000201800 */
[----:B0-----:R-:W-:Y:S01]  /*d230*/  STG.E.128 desc[UR36][R16.64], R4 ;  /* 0x0000000410007986 */ /* 0x001fe2000c101d24 */
[----:B------:R-:W-:Y:S05]  /*d240*/  EXIT ;  /* 0x000000000000794d */ /* 0x000fea0003800000 */
.L_x_8856:
        /* <DEDUP_REMOVED lines=21> */
.L_x_8861:
[----:B------:R-:W-:Y:S05]  /*d3a0*/  BSYNC B0 ;  /* 0x0000000000007941 */ /* 0x000fea0003800000 */
.L_x_8860:
[----:B------:R-:W-:-:S05]  /*d3b0*/  LOP3.LUT R3, R0, R3, RZ, 0xfc, !PT ;  /* 0x0000000300037212 */ /* 0x000fca00078efcff */
[----:B------:R-:W-:Y:S01]  /*d3c0*/  STG.E.U8 desc[UR36][R16.64], R3 ;  /* 0x0000000310007986 */ /* 0x000fe2000c101124 */
[----:B------:R-:W-:Y:S05]  /*d3d0*/  EXIT ;  /* 0x000000000000794d */ /* 0x000fea0003800000 */
.L_x_8859:
        /* <DEDUP_REMOVED lines=13> */
.L_x_8863:
[----:B------:R-:W-:Y:S01]  /*d4b0*/  IMAD.MOV.U32 R0, RZ, RZ, 0x7f ;  /* 0x0000007fff007424 */ /* 0x000fe200078e00ff */
[----:B------:R-:W-:-:S04]  /*d4c0*/  ISETP.GT.U32.AND P0, PT, R2, 0x7f800000, PT ;  /* 0x7f8000000200780c */ /* 0x000fc80003f04070 */
[----:B------:R-:W-:-:S09]  /*d4d0*/  SEL R0, R0, 0x7c, P0 ;  /* 0x0000007c00007807 */ /* 0x000fd20000000000 */
.L_x_8864:
[----:B------:R-:W-:Y:S05]  /*d4e0*/  BSYNC B0 ;  /* 0x0000000000007941 */ /* 0x000fea0003800000 */
.L_x_8862:
[----:B------:R-:W-:-:S04]  /*d4f0*/  LOP3.LUT R2, R11, 0x80000000, RZ, 0xc0, !PT ;  /* 0x800000000b027812 */ /* 0x000fc800078ec0ff */
[----:B------:R-:W-:-:S04]  /*d500*/  SHF.R.U32.HI R3, RZ, 0x18, R2 ;  /* 0x00000018ff037819 */ /* 0x000fc80000011602 */
[----:B------:R-:W-:-:S05]  /*d510*/  LOP3.LUT R3, R0, R3, RZ, 0xfc, !PT ;  /* 0x0000000300037212 */ /* 0x000fca00078efcff */
[----:B------:R-:W-:Y:S01]  /*d520*/  STG.E.U8 desc[UR36][R16.64], R3 ;  /* 0x0000000310007986 */ /* 0x000fe2000c101124 */
[----:B------:R-:W-:Y:S05]  /*d530*/  EXIT ;  /* 0x000000000000794d */ /* 0x000fea0003800000 */
.L_x_8858:
[----:B0-----:R-:W-:Y:S01]  /*d540*/  STG.E.U16 desc[UR36][R16.64], R11 ;  /* 0x0000000b10007986 */ /* 0x001fe2000c101524 */
[----:B------:R-:W-:Y:S05]  /*d550*/  EXIT ;  /* 0x000000000000794d */ /* 0x000fea0003800000 */
.L_x_8855:
        /* <DEDUP_REMOVED lines=12> */
.L_x_8867:
        /* <DEDUP_REMOVED lines=17> */
.L_x_8870:
[----:B------:R-:W-:-:S04]  /*d730*/  LOP3.LUT R2, R11, 0x80000000, RZ, 0xc0, !PT ;  /* 0x800000000b027812 */ /* 0x000fc800078ec0ff */
[----:B------:R-:W-:-:S04]  /*d740*/  SHF.R.U32.HI R3, RZ, 0x18, R2 ;  /* 0x00000018ff037819 */ /* 0x000fc80000011602 */
[----:B------:R-:W-:-:S04]  /*d750*/  LOP3.LUT R0, R0, R3, RZ, 0xfc, !PT ;  /* 0x0000000300007212 */ /* 0x000fc800078efcff */
[----:B------:R-:W-:-:S07]  /*d760*/  PRMT R8, R0, 0x7610, R8 ;  /* 0x0000761000087816 */ /* 0x000fce0000000008 */
.L_x_8869:
[----:B------:R-:W-:Y:S05]  /*d770*/  BSYNC B0 ;  /* 0x0000000000007941 */ /* 0x000fea0003800000 */
.L_x_8868:
[----:B------:R-:W-:Y:S01]  /*d780*/  STG.E.U8 desc[UR36][R16.64], R8 ;  /* 0x0000000810007986 */ /* 0x000fe2000c101124 */
[----:B------:R-:W-:Y:S05]  /*d790*/  EXIT ;  /* 0x000000000000794d */ /* 0x000fea0003800000 */
.L_x_8866:
        /* <DEDUP_REMOVED lines=17> */
.L_x_8873:
[----:B------:R-:W-:-:S04]  /*d8b0*/  LOP3.LUT R2, R11, 0x80000000, RZ, 0xc0, !PT ;  /* 0x800000000b027812 */ /* 0x000fc800078ec0ff */
[----:B------:R-:W-:-:S04]  /*d8c0*/  SHF.R.U32.HI R3, RZ, 0x18, R2 ;  /* 0x00000018ff037819 */ /* 0x000fc80000011602 */
[----:B------:R-:W-:-:S04]  /*d8d0*/  LOP3.LUT R0, R0, R3, RZ, 0xfc, !PT ;  /* 0x0000000300007212 */ /* 0x000fc800078efcff */
[----:B------:R-:W-:-:S07]  /*d8e0*/  PRMT R8, R0, 0x7610, R8 ;  /* 0x0000761000087816 */ /* 0x000fce0000000008 */
.L_x_8872:
[----:B------:R-:W-:Y:S05]  /*d8f0*/  BSYNC B0 ;  /* 0x0000000000007941 */ /* 0x000fea0003800000 */
.L_x_8871:
[----:B------:R-:W-:Y:S01]  /*d900*/  STG.E.U8 desc[UR36][R16.64], R8 ;  /* 0x0000000810007986 */ /* 0x000fe2000c101124 */
[----:B------:R-:W-:Y:S05]  /*d910*/  EXIT ;  /* 0x000000000000794d */ /* 0x000fea0003800000 */
.L_x_8865:
        /* <DEDUP_REMOVED lines=22> */
.L_x_8848:
        /* <DEDUP_REMOVED lines=16> */
.L_x_8876:
[----:B------:R-:W-:Y:S05]  /*db80*/  EXIT ;  /* 0x000000000000794d */ /* 0x000fea0003800000 */
.L_x_8875:
[----:B0-----:R-:W-:-:S06]  /*db90*/  IMAD.U32 R2, R11, 0x10000, RZ ;  /* 0x000100000b027824 */ /* 0x001fcc00078e00ff */
[----:B------:R-:W0:Y:S02]  /*dba0*/  F2I.U64.TRUNC R2, R2 ;  /* 0x0000000200027311 */ /* 0x000e24000020d800 */
[----:B0-----:R-:W-:Y:S01]  /*dbb0*/  STG.E.64 desc[UR36][R16.64], R2 ;  /* 0x0000000210007986 */ /* 0x001fe2000c101b24 */
[----:B------:R-:W-:Y:S05]  /*dbc0*/  EXIT ;  /* 0x000000000000794d */ /* 0x000fea0003800000 */
.L_x_8874:
[----:B0-----:R-:W-:-:S06]  /*dbd0*/  IMAD.U32 R11, R11, 0x10000, RZ ;  /* 0x000100000b0b7824 */ /* 0x001fcc00078e00ff */
[----:B------:R-:W0:Y:S02]  /*dbe0*/  F2I.FTZ.U32.TRUNC.NTZ R11, R11 ;  /* 0x0000000b000b7305 */ /* 0x000e24000021f000 */
[----:B0-----:R-:W-:Y:S01]  /*dbf0*/  STG.E desc[UR36][R16.64], R11 ;  /* 0x0000000b10007986 */ /* 0x001fe2000c101924 */
[----:B------:R-:W-:Y:S05]  /*dc00*/  EXIT ;  /* 0x000000000000794d */ /* 0x000fea0003800000 */
        .weak           $__internal_14_$__cuda_sm3x_div_rn_ftz_f32_slowpath
        .type           $__internal_14_$__cuda_sm3x_div_rn_ftz_f32_slowpath,@function
        .size           $__internal_14_$__cuda_sm3x_div_rn_ftz_f32_slowpath,(.L_x_19690 - $__internal_14_$__cuda_sm3x_div_rn_ftz_f32_slowpath)
$__internal_14_$__cuda_sm3x_div_rn_ftz_f32_slowpath:
        /* <DEDUP_REMOVED lines=32> */
.L_x_8879:
[----:B------:R-:W-:Y:S05]  /*de10*/  BSYNC B2 ;  /* 0x0000000000027941 */ /* 0x000fea0003800000 */
.L_x_8878:
        /* <DEDUP_REMOVED lines=27> */
.L_x_8885:
[----:B------:R-:W-:-:S07]  /*dfd0*/  IMAD R7, R4, 0x800000, R7 ;  /* 0x0080000004077824 */ /* 0x000fce00078e0207 */
.L_x_8886:
[----:B------:R-:W-:Y:S05]  /*dfe0*/  BSYNC B2 ;  /* 0x0000000000027941 */ /* 0x000fea0003800000 */
.L_x_8884:
[----:B------:R-:W-:Y:S05]  /*dff0*/  BRA `(.L_x_8887) ;  /* 0x0000000000207947 */ /* 0x000fea0003800000 */
.L_x_8883:
[----:B------:R-:W-:-:S04]  /*e000*/  LOP3.LUT R0, R13, 0x80000000, R0, 0x48, !PT ;  /* 0x800000000d007812 */ /* 0x000fc800078e4800 */
[----:B------:R-:W-:Y:S01]  /*e010*/  LOP3.LUT R7, R0, 0x7f800000, RZ, 0xfc, !PT ;  /* 0x7f80000000077812 */ /* 0x000fe200078efcff */
[----:B------:R-:W-:Y:S06]  /*e020*/  BRA `(.L_x_8887) ;  /* 0x0000000000147947 */ /* 0x000fec0003800000 */
.L_x_8882:
[----:B------:R-:W-:Y:S01]  /*e030*/  LOP3.LUT R7, R13, 0x80000000, R0, 0x48, !PT ;  /* 0x800000000d077812 */ /* 0x000fe200078e4800 */
[----:B------:R-:W-:Y:S06]  /*e040*/  BRA `(.L_x_8887) ;  /* 0x00000000000c7947 */ /* 0x000fec0003800000 */
.L_x_8881:
[----:B------:R-:W0:Y:S01]  /*e050*/  MUFU.RSQ R7, -QNAN ;  /* 0xffc0000000077908 */ /* 0x000e220000001400 */
[----:B------:R-:W-:Y:S05]  /*e060*/  BRA `(.L_x_8887) ;  /* 0x0000000000047947 */ /* 0x000fea0003800000 */
.L_x_8880:
[----:B------:R-:W-:-:S07]  /*e070*/  FADD.FTZ R7, R0, R13 ;  /* 0x0000000d00077221 */ /* 0x000fce0000010000 */
.L_x_8887:
[----:B------:R-:W-:Y:S05]  /*e080*/  BSYNC B0 ;  /* 0x0000000000007941 */ /* 0x000fea0003800000 */
.L_x_8877:
[----:B------:R-:W-:-:S04]  /*e090*/  IMAD.MOV.U32 R3, RZ, RZ, 0x0 ;  /* 0x00000000ff037424 */ /* 0x000fc800078e00ff */
[----:B0-----:R-:W-:Y:S05]  /*e0a0*/  RET.REL.NODEC R2 `(_ZN2at6native18elementwise_kernelILi128ELi4EZNS0_15gpu_kernel_implINS0_13AUnaryFunctorIN3c108BFloat16ES5_S5_ZZZNS0_17atan2_kernel_cudaERNS_18TensorIteratorBaseEENKUlvE_clEvENKUlvE2_clEvEUlS5_S5_E_EEEEvS7_RKT_EUliE_EEviT1_) ;  /* 0xffffff1c02d47950 */ /* 0x001fea0003c3ffff */
.L_x_8888:
        /* <DEDUP_REMOVED lines=13> */
.L_x_19690:


//--------------------- .text._ZN2at6native27unrolled_elementwise_kernelINS0_13AUnaryFunctorIN3c108BFloat16ES4_S4_ZZZNS0_17atan2_kernel_cudaERNS_18TensorIteratorBaseEENKUlvE_clEvENKUlvE2_clEvEUlS4_S4_E_EESt5arrayIPcLm2EELi4E23TrivialOffsetCalculatorILi1EjESF_NS0_6memory12LoadWithCastILi1EEENSG_13StoreWithCastILi1EEEEEviT_T0_T2_T3_T4_T5_ --------------------------
	.section	.text._ZN2at6native27unrolled_elementwise_kernelINS0_13AUnaryFunctorIN3c108BFloat16ES4_S4_ZZZNS0_17atan2_kernel_cudaERNS_18TensorIteratorBaseEENKUlvE_clEvENKUlvE2_clEvEUlS4_S4_E_EESt5arrayIPcLm2EELi4E23TrivialOffsetCalculatorILi1EjESF_NS0_6memory12LoadWithCastILi1EEENSG_13StoreWithCastILi1EEEEEviT_T0_T2_T3_T4_T5_,"ax",@progbits
	.align	128
        .global         _ZN2at6native27unrolled_elementwise_kernelINS0_13AUnaryFunctorIN3c108BFloat16ES4_S4_ZZZNS0_17atan2_kernel_cudaERNS_18TensorIteratorBaseEENKUlvE_clEvENKUlvE2_clEvEUlS4_S4_E_EESt5arrayIPcLm2EELi4E23TrivialOffsetCalculatorILi1EjESF_NS0_6memory12LoadWithCastILi1EEENSG_13StoreWithCastILi1EEEEEviT_T0_T2_T3_T4_T5_
        .type           _ZN2at6native27unrolled_elementwise_kernelINS0_13AUnaryFunctorIN3c108BFloat16ES4_S4_ZZZNS0_17atan2_kernel_cudaERNS_18TensorIteratorBaseEENKUlvE_clEvENKUlvE2_clEvEUlS4_S4_E_EESt5arrayIPcLm2EELi4E23TrivialOffsetCalculatorILi1EjESF_NS0_6memory12LoadWithCastILi1EEENSG_13StoreWithCastILi1EEEEEviT_T0_T2_T3_T4_T5_,@function
        .size           _ZN2at6native27unrolled_elementwise_kernelINS0_13AUnaryFunctorIN3c108BFloat16ES4_S4_ZZZNS0_17atan2_kernel_cudaERNS_18TensorIteratorBaseEENKUlvE_clEvENKUlvE2_clEvEUlS4_S4_E_EESt5arrayIPcLm2EELi4E23TrivialOffsetCalculatorILi1EjESF_NS0_6memory12LoadWithCastILi1EEENSG_13StoreWithCastILi1EEEEEviT_T0_T2_T3_T4_T5_,(.L_x_19691 - _ZN2at6native27unrolled_elementwise_kernelINS0_13AUnaryFunctorIN3c108BFloat16ES4_S4_ZZZNS0_17atan2_kernel_cudaERNS_18TensorIteratorBaseEENKUlvE_clEvENKUlvE2_clEvEUlS4_S4_E_EESt5arrayIPcLm2EELi4E23TrivialOffsetCalculatorILi1EjESF_NS0_6memory12LoadWithCastILi1EEENSG_13StoreWithCastILi1EEEEEviT_T0_T2_T3_T4_T5_)
        .other          _ZN2at6native27unrolled_elementwise_kernelINS0_13AUnaryFunctorIN3c108BFloat16ES4_S4_ZZZNS0_17atan2_kernel_cudaERNS_18TensorIteratorBaseEENKUlvE_clEvENKUlvE2_clEvEUlS4_S4_E_EESt5arrayIPcLm2EELi4E23TrivialOffsetCalculatorILi1EjESF_NS0_6memory12LoadWithCastILi1EEENSG_13StoreWithCastILi1EEEEEviT_T0_T2_T3_T4_T5_,@"STO_CUDA_ENTRY STV_DEFAULT"
_ZN2at6native27unrolled_elementwise_kernelINS0_13AUnaryFunctorIN3c108BFloat16ES4_S4_ZZZNS0_17atan2_kernel_cudaERNS_18TensorIteratorBaseEENKUlvE_clEvENKUlvE2_clEvEUlS4_S4_E_EESt5arrayIPcLm2EELi4E23TrivialOffsetCalculatorILi1EjESF_NS0_6memory12LoadWithCastILi1EEENSG_13StoreWithCastILi1EEEEEviT_T0_T2_T3_T4_T5_:
.text._ZN2at6native27unrolled_elementwise_kernelINS0_13AUnaryFunctorIN3c108BFloat16ES4_S4_ZZZNS0_17atan2_kernel_cudaERNS_18TensorIteratorBaseEENKUlvE_clEvENKUlvE2_clEvEUlS4_S4_E_EESt5arrayIPcLm2EELi4E23TrivialOffsetCalculatorILi1EjESF_NS0_6memory12LoadWithCastILi1EEENSG_13StoreWithCastILi1EEEEEviT_T0_T2_T3_T4_T5_:
        /* <DEDUP_REMOVED lines=34> */
.L_x_8894:
[----:B------:R-:W2:Y:S02]  /*0220*/  LDG.E.U8 R2, desc[UR36][R2.64] ;  /* 0x0000002402027981 */ /* 0x000ea4000c1e1100 */
[----:B--2---:R-:W-:-:S04]  /*0230*/  I2FP.F32.U32 R0, R2 ;  /* 0x0000000200007245 */ /* 0x004fc80000201000 */
[----:B------:R-:W-:-:S04]  /*0240*/  F2FP.BF16.F32.PACK_AB R0, RZ, R0 ;  /* 0x00000000ff00723e */ /* 0x000fc800000010ff */
[----:B------:R-:W-:Y:S01]  /*0250*/  PRMT R18, R0, 0x7610, R18 ;  /* 0x0000761000127816 */ /* 0x000fe20000000012 */
[----:B------:R-:W-:Y:S06]  /*0260*/  BRA `(.L_x_8896) ;  /* 0x0000000c00c87947 */ /* 0x000fec0003800000 */
.L_x_8893:
        /* <DEDUP_REMOVED lines=11> */
.L_x_8898:
[----:B------:R-:W2:Y:S02]  /*0320*/  LDG.E R2, desc[UR36][R2.64] ;  /* 0x0000002402027981 */ /* 0x000ea4000c1e1900 */
[----:B--2---:R-:W-:-:S04]  /*0330*/  I2FP.F32.S32 R0, R2 ;  /* 0x0000000200007245 */ /* 0x004fc80000201400 */
[----:B------:R-:W-:-:S04]  /*0340*/  F2FP.BF16.F32.PACK_AB R0, RZ, R0 ;  /* 0x00000000ff00723e */ /* 0x000fc800000010ff */
[----:B------:R-:W-:Y:S01]  /*0350*/  PRMT R18, R0, 0x7610, R18 ;  /* 0x0000761000127816 */ /* 0x000fe20000000012 */
[----:B------:R-:W-:Y:S06]  /*0360*/  BRA `(.L_x_8896) ;  /* 0x0000000c00887947 */ /* 0x000fec0003800000 */
.L_x_8897:
[----:B------:R-:W2:Y:S02]  /*0370*/  LDG.E.U16 R2, desc[UR36][R2.64] ;  /* 0x0000002402027981 */ /* 0x000ea4000c1e1500 */
[----:B--2---:R-:W0:Y:S02]  /*0380*/  I2F.S16 R0, R2 ;  /* 0x0000000200007306 */ /* 0x004e240000101400 */
[----:B0-----:R-:W-:-:S04]  /*0390*/  F2FP.BF16.F32.PACK_AB R0, RZ, R0 ;  /* 0x00000000ff00723e */ /* 0x001fc800000010ff */
[----:B------:R-:W-:Y:S01]  /*03a0*/  PRMT R18, R0, 0x7610, R18 ;  /* 0x0000761000127816 */ /* 0x000fe20000000012 */
[----:B------:R-:W-:Y:S06]  /*03b0*/  BRA `(.L_x_8896) ;  /* 0x0000000c00747947 */ /* 0x000fec0003800000 */
.L_x_8892:
        /* <DEDUP_REMOVED lines=9> */
.L_x_8900:
[----:B------:R-:W2:Y:S02]  /*0450*/  LDG.E.U16 R0, desc[UR36][R2.64] ;  /* 0x0000002402007981 */ /* 0x000ea4000c1e1500 */
[----:B--2---:R-:W-:-:S05]  /*0460*/  HADD2.F32 R0, -RZ, R0.H0_H0 ;  /* 0x20000000ff007230 */ /* 0x004fca0000004100 */
[----:B------:R-:W-:-:S04]  /*0470*/  F2FP.BF16.F32.PACK_AB R0, RZ, R0 ;  /* 0x00000000ff00723e */ /* 0x000fc800000010ff */
[----:B------:R-:W-:Y:S01]  /*0480*/  PRMT R18, R0, 0x7610, R18 ;  /* 0x0000761000127816 */ /* 0x000fe20000000012 */
[----:B------:R-:W-:Y:S06]  /*0490*/  BRA `(.L_x_8896) ;  /* 0x0000000c003c7947 */ /* 0x000fec0003800000 */
.L_x_8899:
        /* <DEDUP_REMOVED lines=9> */
.L_x_8902:
[----:B------:R-:W2:Y:S02]  /*0530*/  LDG.E.U16 R2, desc[UR36][R2.64] ;  /* 0x0000002402027981 */ /* 0x000ea4000c1e1500 */
[----:B--2---:R-:W-:-:S05]  /*0540*/  HADD2.F32 R0, -RZ, R2.H0_H0 ;  /* 0x20000002ff007230 */ /* 0x004fca0000004100 */
[----:B------:R-:W-:-:S04]  /*0550*/  F2FP.BF16.F32.PACK_AB R0, RZ, R0 ;  /* 0x00000000ff00723e */ /* 0x000fc800000010ff */
[----:B------:R-:W-:Y:S01]  /*0560*/  PRMT R18, R0, 0x7610, R18 ;  /* 0x0000761000127816 */ /* 0x000fe20000000012 */
[----:B------:R-:W-:Y:S06]  /*0570*/  BRA `(.L_x_8896) ;  /* 0x0000000c00047947 */ /* 0x000fec0003800000 */
.L_x_8901:
        /* <DEDUP_REMOVED lines=9> */
.L_x_8891:
        /* <DEDUP_REMOVED lines=14> */
.L_x_8905:
        /* <DEDUP_REMOVED lines=9> */
.L_x_8904:
        /* <DEDUP_REMOVED lines=28> */
.L_x_8907:
        /* <DEDUP_REMOVED lines=15> */
.L_x_8906:
[----:B------:R0:W5:Y:S01]  /*0a30*/  LDG.E.U16 R18, desc[UR36][R2.64] ;  /* 0x0000002402127981 */ /* 0x000162000c1e1500 */
[----:B------:R-:W-:Y:S05]  /*0a40*/  BRA `(.L_x_8896) ;  /* 0x0000000400d07947 */ /* 0x000fea0003800000 */
.L_x_8903:
        /* <DEDUP_REMOVED lines=13> */
.L_x_8910:
        /* <DEDUP_REMOVED lines=21> */
.L_x_8914:
[----:B------:R-:W-:Y:S05]  /*0c70*/  BSYNC B1 ;  /* 0x0000000000017941 */ /* 0x000fea0003800000 */
.L_x_8913:
[----:B------:R-:W-:Y:S01]  /*0c80*/  LEA R3, R0, 0x3b800000, 0x17 ;  /* 0x3b80000000037811 */ /* 0x000fe200078eb8ff */
[----:B------:R-:W-:-:S05]  /*0c90*/  IMAD.SHL.U32 R0, R2, 0x100000, RZ ;  /* 0x0010000002007824 */ /* 0x000fca00078e00ff */
[----:B------:R-:W-:-:S07]  /*0ca0*/  LOP3.LUT R0, R3, R0, R4, 0xfe, !PT ;  /* 0x0000000003007212 */ /* 0x000fce00078efe04 */
.L_x_8912:
[----:B------:R-:W-:Y:S05]  /*0cb0*/  BSYNC B0 ;  /* 0x0000000000007941 */ /* 0x000fea0003800000 */
.L_x_8911:
[----:B------:R-:W-:-:S04]  /*0cc0*/  F2FP.BF16.F32.PACK_AB R0, RZ, R0 ;  /* 0x00000000ff00723e */ /* 0x000fc800000010ff */
[----:B------:R-:W-:Y:S01]  /*0cd0*/  PRMT R18, R0, 0x7610, R18 ;  /* 0x0000761000127816 */ /* 0x000fe20000000012 */
[----:B------:R-:W-:Y:S06]  /*0ce0*/  BRA `(.L_x_8896) ;  /* 0x0000000400287947 */ /* 0x000fec0003800000 */
.L_x_8909:
        /* <DEDUP_REMOVED lines=21> */
.L_x_8918:
[----:B------:R-:W-:Y:S05]  /*0e40*/  BSYNC B1 ;  /* 0x0000000000017941 */ /* 0x000fea0003800000 */
.L_x_8917:
[----:B------:R-:W-:Y:S01]  /*0e50*/  LEA R3, R0, 0x37800000, 0x17 ;  /* 0x3780000000037811 */ /* 0x000fe200078eb8ff */
[----:B------:R-:W-:-:S05]  /*0e60*/  IMAD.SHL.U32 R0, R2, 0x200000, RZ ;  /* 0x0020000002007824 */ /* 0x000fca00078e00ff */
[----:B------:R-:W-:-:S07]  /*0e70*/  LOP3.LUT R0, R3, R0, R4, 0xfe, !PT ;  /* 0x0000000003007212 */ /* 0x000fce00078efe04 */
.L_x_8916:
[----:B------:R-:W-:Y:S05]  /*0e80*/  BSYNC B0 ;  /* 0x0000000000007941 */ /* 0x000fea0003800000 */
.L_x_8915:
[----:B------:R-:W-:-:S04]  /*0e90*/  F2FP.BF16.F32.PACK_AB R0, RZ, R0 ;  /* 0x00000000ff00723e */ /* 0x000fc800000010ff */
[----:B------:R-:W-:Y:S01]  /*0ea0*/  PRMT R18, R0, 0x7610, R18 ;  /* 0x0000761000127816 */ /* 0x000fe20000000012 */
[----:B------:R-:W-:Y:S06]  /*0eb0*/  BRA `(.L_x_8896) ;  /* 0x0000000000b47947 */ /* 0x000fec0003800000 */
.L_x_8908:
        /* <DEDUP_REMOVED lines=14> */
.L_x_8922:
[----:B------:R-:W-:Y:S05]  /*0fa0*/  BSYNC B0 ;  /* 0x0000000000007941 */ /* 0x000fea0003800000 */
.L_x_8921:
[----:B------:R-:W-:-:S04]  /*0fb0*/  F2FP.BF16.F32.PACK_AB R0, RZ, R0 ;  /* 0x00000000ff00723e */ /* 0x000fc800000010ff */
[----:B------:R-:W-:Y:S01]  /*0fc0*/  PRMT R18, R0, 0x7610, R18 ;  /* 0x0000761000127816 */ /* 0x000fe20000000012 */
[----:B------:R-:W-:Y:S06]  /*0fd0*/  BRA `(.L_x_8896) ;  /* 0x00000000006c7947 */ /* 0x000fec0003800000 */
.L_x_8895:
        /* <DEDUP_REMOVED lines=16> */
.L_x_8923:
[----:B------:R-:W-:Y:S01]  /*10e0*/  PRMT R18, RZ, 0x7610, R18 ;  /* 0x00007610ff127816 */ /* 0x000fe20000000012 */
[----:B------:R-:W-:Y:S06]  /*10f0*/  BRA `(.L_x_8896) ;  /* 0x0000000000247947 */ /* 0x000fec0003800000 */
.L_x_8920:
[----:B------:R-:W2:Y:S02]  /*1100*/  LDG.E.64 R2, desc[UR36][R2.64] ;  /* 0x0000002402027981 */ /* 0x000ea4000c1e1b00 */
[----:B--2---:R-:W0:Y:S02]  /*1110*/  I2F.U64 R0, R2 ;  /* 0x0000000200007312 */ /* 0x004e240000301000 */
[----:B0-----:R-:W-:-:S04]  /*1120*/  F2FP.BF16.F32.PACK_AB R0, RZ, R0 ;  /* 0x00000000ff00723e */ /* 0x001fc800000010ff */
[----:B------:R-:W-:Y:S01]  /*1130*/  PRMT R18, R0, 0x7610, R18 ;  /* 0x0000761000127816 */ /* 0x000fe20000000012 */
[----:B------:R-:W-:Y:S06]  /*1140*/  BRA `(.L_x_8896) ;  /* 0x0000000000107947 */ /* 0x000fec0003800000 */
.L_x_8919:
[----:B------:R-:W2:Y:S02]  /*1150*/  LDG.E R2, desc[UR36][R2.64] ;  /* 0x0000002402027981 */ /* 0x000ea4000c1e1900 */
[----:B--2---:R-:W-:-:S04]  /*1160*/  I2FP.F32.U32 R0, R2 ;  /* 0x0000000200007245 */ /* 0x004fc80000201000 */
[----:B------:R-:W-:-:S04]  /*1170*/  F2FP.BF16.F32.PACK_AB R0, RZ, R0 ;  /* 0x00000000ff00723e */ /* 0x000fc800000010ff */
[----:B------:R-:W-:-:S07]  /*1180*/  PRMT R18, R0, 0x7610, R18 ;  /* 0x0000761000127816 */ /* 0x000fce0000000012 */
.L_x_8896:
[----:B------:R-:W1:Y:S02]  /*1190*/  S2R R24, SR_TID.X ;  /* 0x0000000000187919 */ /* 0x000e640000002100 */
[----:B-1----:R-:W-:-:S07]  /*11a0*/  VIADD R24, R24, 0x80 ;  /* 0x0000008018187836 */ /* 0x002fce0000000000 */
.L_x_8890:
[----:B------:R-:W-:Y:S05]  /*11b0*/  BSYNC B6 ;  /* 0x0000000000067941 */ /* 0x000fea0003800000 */
.L_x_8889:
        /* <DEDUP_REMOVED lines=26> */
.L_x_8929:
[----:B------:R-:W2:Y:S02]  /*1360*/  LDG.E.U8 R2, desc[UR36][R2.64] ;  /* 0x0000002402027981 */ /* 0x000ea4000c1e1100 */
[----:B--2---:R-:W-:-:S04]  /*1370*/  I2FP.F32.U32 R0, R2 ;  /* 0x0000000200007245 */ /* 0x004fc80000201000 */
[----:B------:R-:W-:-:S04]  /*1380*/  F2FP.BF16.F32.PACK_AB R0, RZ, R0 ;  /* 0x00000000ff00723e */ /* 0x000fc800000010ff */
[----:B------:R-:W-:Y:S01]  /*1390*/  PRMT R17, R0, 0x7610, R17 ;  /* 0x0000761000117816 */ /* 0x000fe20000000011 */
[----:B------:R-:W-:Y:S06]  /*13a0*/  BRA `(.L_x_8931) ;  /* 0x0000000c00c87947 */ /* 0x000fec0003800000 */
.L_x_8928:
        /* <DEDUP_REMOVED lines=11> */
.L_x_8933:
[----:B------:R-:W2:Y:S02]  /*1460*/  LDG.E R2, desc[UR36][R2.64] ;  /* 0x0000002402027981 */ /* 0x000ea4000c1e1900 */
[----:B--2---:R-:W-:-:S04]  /*1470*/  I2FP.F32.S32 R0, R2 ;  /* 0x0000000200007245 */ /* 0x004fc80000201400 */
[----:B------:R-:W-:-:S04]  /*1480*/  F2FP.BF16.F32.PACK_AB R0, RZ, R0 ;  /* 0x00000000ff00723e */ /* 0x000fc800000010ff */
[----:B------:R-:W-:Y:S01]  /*1490*/  PRMT R17, R0, 0x7610, R17 ;  /* 0x0000761000117816 */ /* 0x000fe20000000011 */
[----:B------:R-:W-:Y:S06]  /*14a0*/  BRA `(.L_x_8931) ;  /* 0x0000000c00887947 */ /* 0x000fec0003800000 */
.L_x_8932:
[----:B------:R-:W2:Y:S02]  /*14b0*/  LDG.E.U16 R2, desc[UR36][R2.64] ;  /* 0x0000002402027981 */ /* 0x000ea4000c1e1500 */
[----:B--2---:R-:W0:Y:S02]  /*14c0*/  I2F.S16 R0, R2 ;  /* 0x0000000200007306 */ /* 0x004e240000101400 */
[----:B0-----:R-:W-:-:S04]  /*14d0*/  F2FP.BF16.F32.PACK_AB R0, RZ, R0 ;  /* 0x00000000ff00723e */ /* 0x001fc800000010ff */
[----:B------:R-:W-:Y:S01]  /*14e0*/  PRMT R17, R0, 0x7610, R17 ;  /* 0x0000761000117816 */ /* 0x000fe20000000011 */
[----:B------:R-:W-:Y:S06]  /*14f0*/  BRA `(.L_x_8931) ;  /* 0x0000000c00747947 */ /* 0x000fec0003800000 */
.L_x_8927:
        /* <DEDUP_REMOVED lines=9> */
.L_x_8935:
[----:B------:R-:W2:Y:S02]  /*1590*/  LDG.E.U16 R0, desc[UR36][R2.64] ;  /* 0x0000002402007981 */ /* 0x000ea4000c1e1500 */
[----:B--2---:R-:W-:-:S05]  /*15a0*/  HADD2.F32 R0, -RZ, R0.H0_H0 ;  /* 0x20000000ff007230 */ /* 0x004fca0000004100 */
[----:B------:R-:W-:-:S04]  /*15b0*/  F2FP.BF16.F32.PACK_AB R0, RZ, R0 ;  /* 0x00000000ff00723e */ /* 0x000fc800000010ff */
[----:B------:R-:W-:Y:S01]  /*15c0*/  PRMT R17, R0, 0x7610, R17 ;  /* 0x0000761000117816 */ /* 0x000fe20000000011 */
[----:B------:R-:W-:Y:S06]  /*15d0*/  BRA `(.L_x_8931) ;  /* 0x0000000c003c7947 */ /* 0x000fec0003800000 */
.L_x_8934:
        /* <DEDUP_REMOVED lines=9> */
.L_x_8937:
[----:B------:R-:W2:Y:S02]  /*1670*/  LDG.E.U16 R2, desc[UR36][R2.64] ;  /* 0x0000002402027981 */ /* 0x000ea4000c1e1500 */
[----:B--2---:R-:W-:-:S05]  /*1680*/  HADD2.F32 R0, -RZ, R2.H0_H0 ;  /* 0x20000002ff007230 */ /* 0x004fca0000004100 */
[----:B------:R-:W-:-:S04]  /*1690*/  F2FP.BF16.F32.PACK_AB R0, RZ, R0 ;  /* 0x00000000ff00723e */ /* 0x000fc800000010ff */
[----:B------:R-:W-:Y:S01]  /*16a0*/  PRMT R17, R0, 0x7610, R17 ;  /* 0x0000761000117816 */ /* 0x000fe20000000011 */
[----:B------:R-:W-:Y:S06]  /*16b0*/  BRA `(.L_x_8931) ;  /* 0x0000000c00047947 */ /* 0x000fec0003800000 */
.L_x_8936:
        /* <DEDUP_REMOVED lines=9> */
.L_x_8926:
        /* <DEDUP_REMOVED lines=14> */
.L_x_8940:
        /* <DEDUP_REMOVED lines=9> */
.L_x_8939:
        /* <DEDUP_REMOVED lines=28> */
.L_x_8942:
        /* <DEDUP_REMOVED lines=15> */
.L_x_8941:
[----:B------:R0:W5:Y:S01]  /*1b70*/  LDG.E.U16 R17, desc[UR36][R2.64] ;  /* 0x0000002402117981 */ /* 0x000162000c1e1500 */
[----:B------:R-:W-:Y:S05]  /*1b80*/  BRA `(.L_x_8931) ;  /* 0x0000000400d07947 */ /* 0x000fea0003800000 */
.L_x_8938:
        /* <DEDUP_REMOVED lines=13> */
.L_x_8945:
        /* <DEDUP_REMOVED lines=21> */
.L_x_8949:
[----:B------:R-:W-:Y:S05]  /*1db0*/  BSYNC B1 ;  /* 0x0000000000017941 */ /* 0x000fea0003800000 */
.L_x_8948:
[----:B------:R-:W-:Y:S01]  /*1dc0*/  LEA R3, R0, 0x3b800000, 0x17 ;  /* 0x3b80000000037811 */ /* 0x000fe200078eb8ff */
[----:B------:R-:W-:-:S05]  /*1dd0*/  IMAD.SHL.U32 R0, R2, 0x100000, RZ ;  /* 0x0010000002007824 */ /* 0x000fca00078e00ff */
[----:B------:R-:W-:-:S07]  /*1de0*/  LOP3.LUT R0, R3, R0, R4, 0xfe, !PT ;  /* 0x0000000003007212 */ /* 0x000fce00078efe04 */
.L_x_8947:
[----:B------:R-:W-:Y:S05]  /*1df0*/  BSYNC B0 ;  /* 0x0000000000007941 */ /* 0x000fea0003800000 */
.L_x_8946:
[----:B------:R-:W-:-:S04]  /*1e00*/  F2FP.BF16.F32.PACK_AB R0, RZ, R0 ;  /* 0x00000000ff00723e */ /* 0x000fc800000010ff */
[----:B------:R-:W-:Y:S01]  /*1e10*/  PRMT R17, R0, 0x7610, R17 ;  /* 0x0000761000117816 */ /* 0x000fe20000000011 */
[----:B------:R-:W-:Y:S06]  /*1e20*/  BRA `(.L_x_8931) ;  /* 0x0000000400287947 */ /* 0x000fec0003800000 */
.L_x_8944:
        /* <DEDUP_REMOVED lines=21> */
.L_x_8953:
[----:B------:R-:W-:Y:S05]  /*1f80*/  BSYNC B1 ;  /* 0x0000000000017941 */ /* 0x000fea0003800000 */
.L_x_8952:
[----:B------:R-:W-:Y:S01]  /*1f90*/  LEA R3, R0, 0x37800000, 0x17 ;  /* 0x3780000000037811 */ /* 0x000fe200078eb8ff */
[----:B------:R-:W-:-:S05]  /*1fa0*/  IMAD.SHL.U32 R0, R2, 0x200000, RZ ;  /* 0x0020000002007824 */ /* 0x000fca00078e00ff */
[----:B------:R-:W-:-:S07]  /*1fb0*/  LOP3.LUT R0, R3, R0, R4, 0xfe, !PT ;  /* 0x0000000003007212 */ /* 0x000fce00078efe04 */
.L_x_8951:
[----:B------:R-:W-:Y:S05]  /*1fc0*/  BSYNC B0 ;  /* 0x0000000000007941 */ /* 0x000fea0003800000 */
.L_x_8950:
[----:B------:R-:W-:-:S04]  /*1fd0*/  F2FP.BF16.F32.PACK_AB R0, RZ, R0 ;  /* 0x00000000ff00723e */ /* 0x000fc800000010ff */
[----:B------:R-:W-:Y:S01]  /*1fe0*/  PRMT R17, R0, 0x7610, R17 ;  /* 0x0000761000117816 */ /* 0x000fe20000000011 */
[----:B------:R-:W-:Y:S06]  /*1ff0*/  BRA `(.L_x_8931) ;  /* 0x0000000000b47947 */ /* 0x000fec0003800000 */
.L_x_8943:
        /* <DEDUP_REMOVED lines=14> */
.L_x_8957:
[----:B------:R-:W-:Y:S05]  /*20e0*/  BSYNC B0 ;  /* 0x0000000000007941 */ /* 0x000fea0003800000 */
.L_x_8956:
[----:B------:R-:W-:-:S04]  /*20f0*/  F2FP.BF16.F32.PACK_AB R0, RZ, R0 ;  /* 0x00000000ff00723e */ /* 0x000fc800000010ff */
[----:B------:R-:W-:Y:S01]  /*2100*/  PRMT R17, R0, 0x7610, R17 ;  /* 0x0000761000117816 */ /* 0x000fe20000000011 */
[----:B------:R-:W-:Y:S06]  /*2110*/  BRA `(.L_x_8931) ;  /* 0x00000000006c7947 */ /* 0x000fec0003800000 */
.L_x_8930:
        /* <DEDUP_REMOVED lines=16> */
.L_x_8958:
[----:B------:R-:W-:Y:S01]  /*2220*/  PRMT R17, RZ, 0x7610, R17 ;  /* 0x00007610ff117816 */ /* 0x000fe20000000011 */
[----:B------:R-:W-:Y:S06]  /*2230*/  BRA `(.L_x_8931) ;  /* 0x0000000000247947 */ /* 0x000fec0003800000 */
.L_x_8955:
[----:B------:R-:W2:Y:S02]  /*2240*/  LDG.E.64 R2, desc[UR36][R2.64] ;  /* 0x0000002402027981 */ /* 0x000ea4000c1e1b00 */
[----:B--2---:R-:W0:Y:S02]  /*2250*/  I2F.U64 R0, R2 ;  /* 0x0000000200007312 */ /* 0x004e240000301000 */
[----:B0-----:R-:W-:-:S04]  /*2260*/  F2FP.BF16.F32.PACK_AB R0, RZ, R0 ;  /* 0x00000000ff00723e */ /* 0x001fc800000010ff */
[----:B------:R-:W-:Y:S01]  /*2270*/  PRMT R17, R0, 0x7610, R17 ;  /* 0x0000761000117816 */ /* 0x000fe20000000011 */
[----:B------:R-:W-:Y:S06]  /*2280*/  BRA `(.L_x_8931) ;  /* 0x0000000000107947 */ /* 0x000fec0003800000 */
.L_x_8954:
[----:B------:R-:W2:Y:S02]  /*2290*/  LDG.E R2, desc[UR36][R2.64] ;  /* 0x0000002402027981 */ /* 0x000ea4000c1e1900 */
[----:B--2---:R-:W-:-:S04]  /*22a0*/  I2FP.F32.U32 R0, R2 ;  /* 0x0000000200007245 */ /* 0x004fc80000201000 */
[----:B------:R-:W-:-:S04]  /*22b0*/  F2FP.BF16.F32.PACK_AB R0, RZ, R0 ;  /* 0x00000000ff00723e */ /* 0x000fc800000010ff */
[----:B------:R-:W-:-:S07]  /*22c0*/  PRMT R17, R0, 0x7610, R17 ;  /* 0x0000761000117816 */ /* 0x000fce0000000011 */
.L_x_8931:
[----:B------:R-:W-:-:S07]  /*22d0*/  VIADD R24, R24, 0x80 ;  /* 0x0000008018187836 */ /* 0x000fce0000000000 */
.L_x_8925:
[----:B------:R-:W-:Y:S05]  /*22e0*/  BSYNC B6 ;  /* 0x0000000000067941 */ /* 0x000fea0003800000 */
.L_x_8924:
        /* <DEDUP_REMOVED lines=28> */
.L_x_8964:
[----:B------:R-:W2:Y:S02]  /*24b0*/  LDG.E.U8 R4, desc[UR36][R4.64] ;  /* 0x0000002404047981 */ /* 0x000ea4000c1e1100 */
[----:B--2---:R-:W-:-:S04]  /*24c0*/  I2FP.F32.U32 R0, R4 ;  /* 0x0000000400007245 */ /* 0x004fc80000201000 */
[----:B------:R-:W-:-:S04]  /*24d0*/  F2FP.BF16.F32.PACK_AB R0, RZ, R0 ;  /* 0x00000000ff00723e */ /* 0x000fc800000010ff */
[----:B------:R-:W-:Y:S01]  /*24e0*/  PRMT R2, R0, 0x7610, R2 ;  /* 0x0000761000027816 */ /* 0x000fe20000000002 */
[----:B------:R-:W-:Y:S06]  /*24f0*/  BRA `(.L_x_8966) ;  /* 0x0000000c00c47947 */ /* 0x000fec0003800000 */
.L_x_8963:
        /* <DEDUP_REMOVED lines=11> */
.L_x_8968:
[----:B------:R-:W2:Y:S02]  /*25b0*/  LDG.E R4, desc[UR36][R4.64] ;  /* 0x0000002404047981 */ /* 0x000ea4000c1e1900 */
[----:B--2---:R-:W-:-:S04]  /*25c0*/  I2FP.F32.S32 R0, R4 ;  /* 0x0000000400007245 */ /* 0x004fc80000201400 */
[----:B------:R-:W-:-:S04]  /*25d0*/  F2FP.BF16.F32.PACK_AB R0, RZ, R0 ;  /* 0x00000000ff00723e */ /* 0x000fc800000010ff */
[----:B------:R-:W-:Y:S01]  /*25e0*/  PRMT R2, R0, 0x7610, R2 ;  /* 0x0000761000027816 */ /* 0x000fe20000000002 */
[----:B------:R-:W-:Y:S06]  /*25f0*/  BRA `(.L_x_8966) ;  /* 0x0000000c00847947 */ /* 0x000fec0003800000 */
.L_x_8967:
[----:B------:R-:W2:Y:S02]  /*2600*/  LDG.E.U16 R4, desc[UR36][R4.64] ;  /* 0x0000002404047981 */ /* 0x000ea4000c1e1500 */
[----:B--2---:R-:W0:Y:S02]  /*2610*/  I2F.S16 R0, R4 ;  /* 0x0000000400007306 */ /* 0x004e240000101400 */
[----:B0-----:R-:W-:-:S04]  /*2620*/  F2FP.BF16.F32.PACK_AB R0, RZ, R0 ;  /* 0x00000000ff00723e */ /* 0x001fc800000010ff */
[----:B------:R-:W-:Y:S01]  /*2630*/  PRMT R2, R0, 0x7610, R2 ;  /* 0x0000761000027816 */ /* 0x000fe20000000002 */
[----:B------:R-:W-:Y:S06]  /*2640*/  BRA `(.L_x_8966) ;  /* 0x0000000c00707947 */ /* 0x000fec0003800000 */
.L_x_8962:
        /* <DEDUP_REMOVED lines=9> */
.L_x_8970:
[----:B------:R-:W2:Y:S02]  /*26e0*/  LDG.E.U16 R0, desc[UR36][R4.64] ;  /* 0x0000002404007981 */ /* 0x000ea4000c1e1500 */
[----:B--2---:R-:W-:-:S05]  /*26f0*/  HADD2.F32 R0, -RZ, R0.H0_H0 ;  /* 0x20000000ff007230 */ /* 0x004fca0000004100 */
[----:B------:R-:W-:-:S04]  /*2700*/  F2FP.BF16.F32.PACK_AB R0, RZ, R0 ;  /* 0x00000000ff00723e */ /* 0x000fc800000010ff */
[----:B------:R-:W-:Y:S01]  /*2710*/  PRMT R2, R0, 0x7610, R2 ;  /* 0x0000761000027816 */ /* 0x000fe20000000002 */
[----:B------:R-:W-:Y:S06]  /*2720*/  BRA `(.L_x_8966) ;  /* 0x0000000c00387947 */ /* 0x000fec0003800000 */
.L_x_8969:
        /* <DEDUP_REMOVED lines=9> */
.L_x_8972:
[----:B------:R-:W2:Y:S02]  /*27c0*/  LDG.E.U16 R4, desc[UR36][R4.64] ;  /* 0x0000002404047981 */ /* 0x000ea4000c1e1500 */
[----:B--2---:R-:W-:-:S05]  /*27d0*/  HADD2.F32 R0, -RZ, R4.H0_H0 ;  /* 0x20000004ff007230 */ /* 0x004fca0000004100 */
[----:B------:R-:W-:-:S04]  /*27e0*/  F2FP.BF16.F32.PACK_AB R0, RZ, R0 ;  /* 0x00000000ff00723e */ /* 0x000fc800000010ff */
[----:B------:R-:W-:Y:S01]  /*27f0*/  PRMT R2, R0, 0x7610, R2 ;  /* 0x0000761000027816 */ /* 0x000fe20000000002 */
[----:B------:R-:W-:Y:S06]  /*2800*/  BRA `(.L_x_8966) ;  /* 0x0000000c00007947 */ /* 0x000fec0003800000 */
.L_x_8971:
        /* <DEDUP_REMOVED lines=9> */
.L_x_8961:
        /* <DEDUP_REMOVED lines=14> */
.L_x_8975:
        /* <DEDUP_REMOVED lines=9> */
.L_x_8974:
        /* <DEDUP_REMOVED lines=28> */
.L_x_8977:
        /* <DEDUP_REMOVED lines=14> */
.L_x_8976:
[----:B------:R0:W5:Y:S01]  /*2cb0*/  LDG.E.U16 R2, desc[UR36][R4.64] ;  /* 0x0000002404027981 */ /* 0x000162000c1e1500 */
[----:B------:R-:W-:Y:S05]  /*2cc0*/  BRA `(.L_x_8966) ;  /* 0x0000000400d07947 */ /* 0x000fea0003800000 */
.L_x_8973:
        /* <DEDUP_REMOVED lines=13> */
.L_x_8980:
        /* <DEDUP_REMOVED lines=21> */
.L_x_8984:
[----:B------:R-:W-:Y:S05]  /*2ef0*/  BSYNC B1 ;  /* 0x0000000000017941 */ /* 0x000fea0003800000 */
.L_x_8983:
[----:B------:R-:W-:Y:S01]  /*2f00*/  LEA R3, R0, 0x3b800000, 0x17 ;  /* 0x3b80000000037811 */ /* 0x000fe200078eb8ff */
[----:B------:R-:W-:-:S05]  /*2f10*/  IMAD.SHL.U32 R0, R2, 0x100000, RZ ;  /* 0x0010000002007824 */ /* 0x000fca00078e00ff */
[----:B------:R-:W-:-:S07]  /*2f20*/  LOP3.LUT R0, R3, R0, R4, 0xfe, !PT ;  /* 0x0000000003007212 */ /* 0x000fce00078efe04 */
.L_x_8982:
[----:B------:R-:W-:Y:S05]  /*2f30*/  BSYNC B0 ;  /* 0x0000000000007941 */ /* 0x000fea0003800000 */
.L_x_8981:
[----:B------:R-:W-:-:S04]  /*2f40*/  F2FP.BF16.F32.PACK_AB R0, RZ, R0 ;  /* 0x00000000ff00723e */ /* 0x000fc800000010ff */
[----:B------:R-:W-:Y:S01]  /*2f50*/  PRMT R2, R0, 0x7610, R2 ;  /* 0x0000761000027816 */ /* 0x000fe20000000002 */
[----:B------:R-:W-:Y:S06]  /*2f60*/  BRA `(.L_x_8966) ;  /* 0x0000000400287947 */ /* 0x000fec0003800000 */
.L_x_8979:
        /* <DEDUP_REMOVED lines=21> */
.L_x_8988:
[----:B------:R-:W-:Y:S05]  /*30c0*/  BSYNC B1 ;  /* 0x0000000000017941 */ /* 0x000fea0003800000 */
.L_x_8987:
[----:B------:R-:W-:Y:S01]  /*30d0*/  LEA R3, R0, 0x37800000, 0x17 ;  /* 0x3780000000037811 */ /* 0x000fe200078eb8ff */
[----:B------:R-:W-:-:S05]  /*30e0*/  IMAD.SHL.U32 R0, R2, 0x200000, RZ ;  /* 0x0020000002007824 */ /* 0x000fca00078e00ff */
[----:B------:R-:W-:-:S07]  /*30f0*/  LOP3.LUT R0, R3, R0, R4, 0xfe, !PT ;  /* 0x0000000003007212 */ /* 0x000fce00078efe04 */
.L_x_8986:
[----:B------:R-:W-:Y:S05]  /*3100*/  BSYNC B0 ;  /* 0x0000000000007941 */ /* 0x000fea0003800000 */
.L_x_8985:
[----:B------:R-:W-:-:S04]  /*3110*/  F2FP.BF16.F32.PACK_AB R0, RZ, R0 ;  /* 0x00000000ff00723e */ /* 0x000fc800000010ff */
[----:B------:R-:W-:Y:S01]  /*3120*/  PRMT R2, R0, 0x7610, R2 ;  /* 0x0000761000027816 */ /* 0x000fe20000000002 */
[----:B------:R-:W-:Y:S06]  /*3130*/  BRA `(.L_x_8966) ;  /* 0x0000000000b47947 */ /* 0x000fec0003800000 */
.L_x_8978:
        /* <DEDUP_REMOVED lines=14> */
.L_x_8992:
[----:B------:R-:W-:Y:S05]  /*3220*/  BSYNC B0 ;  /* 0x0000000000007941 */ /* 0x000fea0003800000 */
.L_x_8991:
[----:B------:R-:W-:-:S04]  /*3230*/  F2FP.BF16.F32.PACK_AB R0, RZ, R0 ;  /* 0x00000000ff00723e */ /* 0x000fc800000010ff */
[----:B------:R-:W-:Y:S01]  /*3240*/  PRMT R2, R0, 0x7610, R2 ;  /* 0x0000761000027816 */ /* 0x000fe20000000002 */
[----:B------:R-:W-:Y:S06]  /*3250*/  BRA `(.L_x_8966) ;  /* 0x00000000006c7947 */ /* 0x000fec0003800000 */
.L_x_8965:
        /* <DEDUP_REMOVED lines=16> */
.L_x_8993:
[----:B------:R-:W-:Y:S01]  /*3360*/  PRMT R2, RZ, 0x7610, R2 ;  /* 0x00007610ff027816 */ /* 0x000fe20000000002 */
[----:B------:R-:W-:Y:S06]  /*3370*/  BRA `(.L_x_8966) ;  /* 0x0000000000247947 */ /* 0x000fec0003800000 */
.L_x_8990:
[----:B------:R-:W2:Y:S02]  /*3380*/  LDG.E.64 R4, desc[UR36][R4.64] ;  /* 0x0000002404047981 */ /* 0x000ea4000c1e1b00 */
[----:B--2---:R-:W0:Y:S02]  /*3390*/  I2F.U64 R0, R4 ;  /* 0x0000000400007312 */ /* 0x004e240000301000 */
[----:B0-----:R-:W-:-:S04]  /*33a0*/  F2FP.BF16.F32.PACK_AB R0, RZ, R0 ;  /* 0x00000000ff00723e */ /* 0x001fc800000010ff */
[----:B------:R-:W-:Y:S01]  /*33b0*/  PRMT R2, R0, 0x7610, R2 ;  /* 0x0000761000027816 */ /* 0x000fe20000000002 */
[----:B------:R-:W-:Y:S06]  /*33c0*/  BRA `(.L_x_8966) ;  /* 0x0000000000107947 */ /* 0x000fec0003800000 */
.L_x_8989:
[----:B------:R-:W2:Y:S02]  /*33d0*/  LDG.E R4, desc[UR36][R4.64] ;  /* 0x0000002404047981 */ /* 0x000ea4000c1e1900 */
[----:B--2---:R-:W-:-:S04]  /*33e0*/  I2FP.F32.U32 R0, R4 ;  /* 0x0000000400007245 */ /* 0x004fc80000201000 */
[----:B------:R-:W-:-:S04]  /*33f0*/  F2FP.BF16.F32.PACK_AB R0, RZ, R0 ;  /* 0x00000000ff00723e */ /* 0x000fc800000010ff */
[----:B------:R-:W-:-:S07]  /*3400*/  PRMT R2, R0, 0x7610, R2 ;  /* 0x0000761000027816 */ /* 0x000fce0000000002 */
.L_x_8966:
[----:B------:R-:W-:-:S07]  /*3410*/  VIADD R24, R24, 0x80 ;  /* 0x0000008018187836 */ /* 0x000fce0000000000 */
.L_x_8960:
[----:B------:R-:W-:Y:S05]  /*3420*/  BSYNC B6 ;  /* 0x0000000000067941 */ /* 0x000fea0003800000 */
.L_x_8959:
        /* <DEDUP_REMOVED lines=25> */
.L_x_8999:
[----:B------:R-:W2:Y:S02]  /*35c0*/  LDG.E.U8 R4, desc[UR36][R4.64] ;  /* 0x0000002404047981 */ /* 0x000ea4000c1e1100 */
[----:B--2---:R-:W-:-:S04]  /*35d0*/  I2FP.F32.U32 R0, R4 ;  /* 0x0000000400007245 */ /* 0x004fc80000201000 */
[----:B------:R-:W-:-:S04]  /*35e0*/  F2FP.BF16.F32.PACK_AB R0, RZ, R0 ;  /* 0x00000000ff00723e */ /* 0x000fc800000010ff */
[----:B------:R-:W-:Y:S01]  /*35f0*/  PRMT R16, R0, 0x7610, R16 ;  /* 0x0000761000107816 */ /* 0x000fe20000000010 */
[----:B------:R-:W-:Y:S06]  /*3600*/  BRA `(.L_x_8995) ;  /* 0x0000000c00c87947 */ /* 0x000fec0003800000 */
.L_x_8998:
        /* <DEDUP_REMOVED lines=11> */
.L_x_9002:
[----:B------:R-:W2:Y:S02]  /*36c0*/  LDG.E R4, desc[UR36][R4.64] ;  /* 0x0000002404047981 */ /* 0x000ea4000c1e1900 */
[----:B--2---:R-:W-:-:S04]  /*36d0*/  I2FP.F32.S32 R0, R4 ;  /* 0x0000000400007245 */ /* 0x004fc80000201400 */
[----:B------:R-:W-:-:S04]  /*36e0*/  F2FP.BF16.F32.PACK_AB R0, RZ, R0 ;  /* 0x00000000ff00723e */ /* 0x000fc800000010ff */
[----:B------:R-:W-:Y:S01]  /*36f0*/  PRMT R16, R0, 0x7610, R16 ;  /* 0x0000761000107816 */ /* 0x000fe20000000010 */
[----:B------:R-:W-:Y:S06]  /*3700*/  BRA `(.L_x_8995) ;  /* 0x0000000c00887947 */ /* 0x000fec0003800000 */
.L_x_9001:
[----:B------:R-:W2:Y:S02]  /*3710*/  LDG.E.U16 R4, desc[UR36][R4.64] ;  /* 0x0000002404047981 */ /* 0x000ea4000c1e1500 */
[----:B--2---:R-:W0:Y:S02]  /*3720*/  I2F.S16 R0, R4 ;  /* 0x0000000400007306 */ /* 0x004e240000101400 */
[----:B0-----:R-:W-:-:S04]  /*3730*/  F2FP.BF16.F32.PACK_AB R0, RZ, R0 ;  /* 0x00000000ff00723e */ /* 0x001fc800000010ff */
[----:B------:R-:W-:Y:S01]  /*3740*/  PRMT R16, R0, 0x7610, R16 ;  /* 0x0000761000107816 */ /* 0x000fe20000000010 */
[----:B------:R-:W-:Y:S06]  /*3750*/  BRA `(.L_x_8995) ;  /* 0x0000000c00747947 */ /* 0x000fec0003800000 */
.L_x_8997:
        /* <DEDUP_REMOVED lines=9> */
.L_x_9004:
[----:B------:R-:W2:Y:S02]  /*37f0*/  LDG.E.U16 R0, desc[UR36][R4.64] ;  /* 0x0000002404007981 */ /* 0x000ea4000c1e1500 */
[----:B--2---:R-:W-:-:S05]  /*3800*/  HADD2.F32 R0, -RZ, R0.H0_H0 ;  /* 0x20000000ff007230 */ /* 0x004fca0000004100 */
[----:B------:R-:W-:-:S04]  /*3810*/  F2FP.BF16.F32.PACK_AB R0, RZ, R0 ;  /* 0x00000000ff00723e */ /* 0x000fc800000010ff */
[----:B------:R-:W-:Y:S01]  /*3820*/  PRMT R16, R0, 0x7610, R16 ;  /* 0x0000761000107816 */ /* 0x000fe20000000010 */
[----:B------:R-:W-:Y:S06]  /*3830*/  BRA `(.L_x_8995) ;  /* 0x0000000c003c7947 */ /* 0x000fec0003800000 */
.L_x_9003:
        /* <DEDUP_REMOVED lines=9> */
.L_x_9006:
[----:B------:R-:W2:Y:S02]  /*38d0*/  LDG.E.U16 R4, desc[UR36][R4.64] ;  /* 0x0000002404047981 */ /* 0x000ea4000c1e1500 */
[----:B--2---:R-:W-:-:S05]  /*38e0*/  HADD2.F32 R0, -RZ, R4.H0_H0 ;  /* 0x20000004ff007230 */ /* 0x004fca0000004100 */
[----:B------:R-:W-:-:S04]  /*38f0*/  F2FP.BF16.F32.PACK_AB R0, RZ, R0 ;  /* 0x00000000ff00723e */ /* 0x000fc800000010ff */
[----:B------:R-:W-:Y:S01]  /*3900*/  PRMT R16, R0, 0x7610, R16 ;  /* 0x0000761000107816 */ /* 0x000fe20000000010 */
[----:B------:R-:W-:Y:S06]  /*3910*/  BRA `(.L_x_8995) ;  /* 0x0000000c00047947 */ /* 0x000fec0003800000 */
.L_x_9005:
        /* <DEDUP_REMOVED lines=9> */
.L_x_8996:
        /* <DEDUP_REMOVED lines=14> */
.L_x_9009:
        /* <DEDUP_REMOVED lines=9> */
.L_x_9008:
        /* <DEDUP_REMOVED lines=28> */
.L_x_9011:
        /* <DEDUP_REMOVED lines=15> */
.L_x_9010:
[----:B------:R1:W5:Y:S01]  /*3dd0*/  LDG.E.U16 R16, desc[UR36][R4.64] ;  /* 0x0000002404107981 */ /* 0x000362000c1e1500 */
[----:B------:R-:W-:Y:S05]  /*3de0*/  BRA `(.L_x_8995) ;  /* 0x0000000400d07947 */ /* 0x000fea0003800000 */
.L_x_9007:
        /* <DEDUP_REMOVED lines=13> */
.L_x_9014:
        /* <DEDUP_REMOVED lines=21> */
.L_x_9018:
[----:B------:R-:W-:Y:S05]  /*4010*/  BSYNC B1 ;  /* 0x0000000000017941 */ /* 0x000fea0003800000 */
.L_x_9017:
[----:B------:R-:W-:Y:S01]  /*4020*/  LEA R5, R0, 0x3b800000, 0x17 ;  /* 0x3b80000000057811 */ /* 0x000fe200078eb8ff */
[----:B------:R-:W-:-:S05]  /*4030*/  IMAD.SHL.U32 R0, R3, 0x100000, RZ ;  /* 0x0010000003007824 */ /* 0x000fca00078e00ff */
[----:B------:R-:W-:-:S07]  /*4040*/  LOP3.LUT R0, R5, R0, R6, 0xfe, !PT ;  /* 0x0000000005007212 */ /* 0x000fce00078efe06 */
.L_x_9016:
[----:B------:R-:W-:Y:S05]  /*4050*/  BSYNC B0 ;  /* 0x0000000000007941 */ /* 0x000fea0003800000 */
.L_x_9015:
[----:B------:R-:W-:-:S04]  /*4060*/  F2FP.BF16.F32.PACK_AB R0, RZ, R0 ;  /* 0x00000000ff00723e */ /* 0x000fc800000010ff */
[----:B------:R-:W-:Y:S01]  /*4070*/  PRMT R16, R0, 0x7610, R16 ;  /* 0x0000761000107816 */ /* 0x000fe20000000010 */
[----:B------:R-:W-:Y:S06]  /*4080*/  BRA `(.L_x_8995) ;  /* 0x0000000400287947 */ /* 0x000fec0003800000 */
.L_x_9013:
        /* <DEDUP_REMOVED lines=21> */
.L_x_9022:
[----:B------:R-:W-:Y:S05]  /*41e0*/  BSYNC B1 ;  /* 0x0000000000017941 */ /* 0x000fea0003800000 */
.L_x_9021:
[----:B------:R-:W-:Y:S01]  /*41f0*/  LEA R5, R0, 0x37800000, 0x17 ;  /* 0x3780000000057811 */ /* 0x000fe200078eb8ff */
[----:B------:R-:W-:-:S05]  /*4200*/  IMAD.SHL.U32 R0, R3, 0x200000, RZ ;  /* 0x0020000003007824 */ /* 0x000fca00078e00ff */
[----:B------:R-:W-:-:S07]  /*4210*/  LOP3.LUT R0, R5, R0, R6, 0xfe, !PT ;  /* 0x0000000005007212 */ /* 0x000fce00078efe06 */
.L_x_9020:
[----:B------:R-:W-:Y:S05]  /*4220*/  BSYNC B0 ;  /* 0x0000000000007941 */ /* 0x000fea0003800000 */
.L_x_9019:
[----:B------:R-:W-:-:S04]  /*4230*/  F2FP.BF16.F32.PACK_AB R0, RZ, R0 ;  /* 0x00000000ff00723e */ /* 0x000fc800000010ff */
[----:B------:R-:W-:Y:S01]  /*4240*/  PRMT R16, R0, 0x7610, R16 ;  /* 0x0000761000107816 */ /* 0x000fe20000000010 */
[----:B------:R-:W-:Y:S06]  /*4250*/  BRA `(.L_x_8995) ;  /* 0x0000000000b47947 */ /* 0x000fec0003800000 */
.L_x_9012:
        /* <DEDUP_REMOVED lines=14> */
.L_x_9026:
[----:B------:R-:W-:Y:S05]  /*4340*/  BSYNC B0 ;  /* 0x0000000000007941 */ /* 0x000fea0003800000 */
.L_x_9025:
[----:B------:R-:W-:-:S04]  /*4350*/  F2FP.BF16.F32.PACK_AB R0, RZ, R0 ;  /* 0x00000000ff00723e */ /* 0x000fc800000010ff */
[----:B------:R-:W-:Y:S01]  /*4360*/  PRMT R16, R0, 0x7610, R16 ;  /* 0x0000761000107816 */ /* 0x000fe20000000010 */
[----:B------:R-:W-:Y:S06]  /*4370*/  BRA `(.L_x_8995) ;  /* 0x00000000006c7947 */ /* 0x000fec0003800000 */
.L_x_9000:
        /* <DEDUP_REMOVED lines=16> */
.L_x_9027:
[----:B------:R-:W-:Y:S01]  /*4480*/  PRMT R16, RZ, 0x7610, R16 ;  /* 0x00007610ff107816 */ /* 0x000fe20000000010 */
[----:B------:R-:W-:Y:S06]  /*4490*/  BRA `(.L_x_8995) ;  /* 0x0000000000247947 */ /* 0x000fec0003800000 */
.L_x_9024:
[----:B------:R-:W2:Y:S02]  /*44a0*/  LDG.E.64 R4, desc[UR36][R4.64] ;  /* 0x0000002404047981 */ /* 0x000ea4000c1e1b00 */
[----:B--2---:R-:W0:Y:S02]  /*44b0*/  I2F.U64 R0, R4 ;  /* 0x0000000400007312 */ /* 0x004e240000301000 */
[----:B0-----:R-:W-:-:S04]  /*44c0*/  F2FP.BF16.F32.PACK_AB R0, RZ, R0 ;  /* 0x00000000ff00723e */ /* 0x001fc800000010ff */
[----:B------:R-:W-:Y:S01]  /*44d0*/  PRMT R16, R0, 0x7610, R16 ;  /* 0x0000761000107816 */ /* 0x000fe20000000010 */
[----:B------:R-:W-:Y:S06]  /*44e0*/  BRA `(.L_x_8995) ;  /* 0x0000000000107947 */ /* 0x000fec0003800000 */
.L_x_9023:
[----:B------:R-:W2:Y:S02]  /*44f0*/  LDG.E R4, desc[UR36][R4.64] ;  /* 0x0000002404047981 */ /* 0x000ea4000c1e1900 */
[----:B--2---:R-:W-:-:S04]  /*4500*/  I2FP.F32.U32 R0, R4 ;  /* 0x0000000400007245 */ /* 0x004fc80000201000 */
[----:B------:R-:W-:-:S04]  /*4510*/  F2FP.BF16.F32.PACK_AB R0, RZ, R0 ;  /* 0x00000000ff00723e */ /* 0x000fc800000010ff */
[----:B------:R-:W-:-:S07]  /*4520*/  PRMT R16, R0, 0x7610, R16 ;  /* 0x0000761000107816 */ /* 0x000fce0000000010 */
.L_x_8995:
[----:B------:R-:W-:Y:S05]  /*4530*/  BSYNC B6 ;  /* 0x0000000000067941 */ /* 0x000fea0003800000 */
.L_x_8994:
[----:B------:R-:W2:Y:S01]  /*4540*/  S2R R25, SR_TID.X ;  /* 0x0000000000197919 */ /* 0x000ea20000002100 */
[----:B01----:R-:W0:Y:S01]  /*4550*/  LDC.U16 R4, c[0x0][0x216] ;  /* 0x00008580ff047b82 */ /* 0x003e220000000400 */
[----:B------:R-:W-:Y:S01]  /*4560*/  BSSY B1, `(.L_x_9028) ;  /* 0x0000039000017945 */ /* 0x000fe20003800000 */
[----:B--2---:R-:W-:-:S13]  /*4570*/  ISETP.GE.AND P1, PT, R25, R22, PT ;  /* 0x000000161900720c */ /* 0x004fda0003f26270 */
[----:B------:R-:W-:Y:S05]  /*4580*/  @P1 BRA `(.L_x_9029) ;  /* 0x0000000000d81947 */ /* 0x000fea0003800000 */
[----:B-----5:R-:W-:Y:S01]  /*4590*/  IMAD.U32 R13, R18, 0x10000, RZ ;  /* 0x00010000120d7824 */ /* 0x020fe200078e00ff */
[----:B------:R-:W-:Y:S01]  /*45a0*/  BSSY B2, `(.L_x_9030) ;  /* 0x0000012000027945 */ /* 0x000fe20003800000 */
[----:B0-----:R-:W-:Y:S02]  /*45b0*/  IMAD.U32 R12, R4, 0x10000, RZ ;  /* 0x00010000040c7824 */ /* 0x001fe400078e00ff */
        /* <DEDUP_REMOVED lines=15> */
[----:B------:R-:W-:Y:S05]  /*46b0*/  CALL.REL.NOINC `($__internal_15_$__cuda_sm3x_div_rn_ftz_f32_slowpath) ;  /* 0x0000004c009c7944 */ /* 0x000fea0003c00000 */
.L_x_9031:
[----:B------:R-:W-:Y:S05]  /*46c0*/  BSYNC B2 ;  /* 0x0000000000027941 */ /* 0x000fea0003800000 */
.L_x_9030:
        /* <DEDUP_REMOVED lines=18> */
.L_x_9033:
[----:B------:R-:W-:Y:S01]  /*47f0*/  ISETP.GE.AND P0, PT, R13, RZ, PT ;  /* 0x000000ff0d00720c */ /* 0x000fe20003f06270 */
[----:B------:R-:W-:-:S12]  /*4800*/  IMAD.MOV.U32 R5, RZ, RZ, 0x3fd774eb ;  /* 0x3fd774ebff057424 */ /* 0x000fd800078e00ff */
[----:B------:R-:W-:-:S04]  /*4810*/  @P0 FFMA.FTZ R0, R5, 0.93318945169448852539, -R0 ;  /* 0x3f6ee58105000823 */ /* 0x000fc80000010800 */
[----:B------:R-:W-:-:S07]  /*4820*/  @!P0 FFMA.FTZ R0, R5, 0.93318945169448852539, R0 ;  /* 0x3f6ee58105008823 */ /* 0x000fce0000010000 */
.L_x_9034:
[----:B------:R-:W-:Y:S05]  /*4830*/  BSYNC B0 ;  /* 0x0000000000007941 */ /* 0x000fea0003800000 */
.L_x_9032:
        /* <DEDUP_REMOVED lines=9> */
[----:B------:R-:W-:-:S04]  /*48d0*/  FSEL R0, R13, R0, P0 ;  /* 0x000000000d007208 */ /* 0x000fc80000000000 */
[----:B------:R1:W2:Y:S03]  /*48e0*/  F2F.BF16.F32 R3, R0 ;  /* 0x0000000000037304 */ /* 0x0002a60000202000 */
.L_x_9029:
[----:B------:R-:W-:Y:S05]  /*48f0*/  BSYNC B1 ;  /* 0x0000000000017941 */ /* 0x000fea0003800000 */
.L_x_9028:
[----:B------:R-:W-:Y:S01]  /*4900*/  VIADD R5, R25, 0x80 ;  /* 0x0000008019057836 */ /* 0x000fe20000000000 */
[----:B------:R-:W-:Y:S04]  /*4910*/  BSSY B1, `(.L_x_9035) ;  /* 0x0000039000017945 */ /* 0x000fe80003800000 */
[----:B------:R-:W-:-:S13]  /*4920*/  ISETP.GE.AND P0, PT, R5, R22, PT ;  /* 0x000000160500720c */ /* 0x000fda0003f06270 */
[----:B------:R-:W-:Y:S05]  /*4930*/  @P0 BRA `(.L_x_9036) ;  /* 0x0000000000d80947 */ /* 0x000fea0003800000 */
[----:B-----5:R-:W-:Y:S01]  /*4940*/  IMAD.U32 R17, R17, 0x10000, RZ ;  /* 0x0001000011117824 */ /* 0x020fe200078e00ff */
[----:B------:R-:W-:Y:S01]  /*4950*/  BSSY B2, `(.L_x_9037) ;  /* 0x0000012000027945 */ /* 0x000fe20003800000 */
[----:B0-----:R-:W-:Y:S02]  /*4960*/  IMAD.U32 R12, R4, 0x10000, RZ ;  /* 0x00010000040c7824 */ /* 0x001fe400078e00ff */
[----:B-1----:R-:W-:Y:S02]  /*4970*/  FADD.FTZ R0, |R17|, -RZ ;  /* 0x800000ff11007221 */ /* 0x002fe40000010200 */
        /* <DEDUP_REMOVED lines=14> */
[----:B--2---:R-:W-:Y:S05]  /*4a60*/  CALL.REL.NOINC `($__internal_15_$__cuda_sm3x_div_rn_ftz_f32_slowpath) ;  /* 0x0000004800b07944 */ /* 0x004fea0003c00000 */
.L_x_9038:
[----:B------:R-:W-:Y:S05]  /*4a70*/  BSYNC B2 ;  /* 0x0000000000027941 */ /* 0x000fea0003800000 */
.L_x_9037:
        /* <DEDUP_REMOVED lines=18> */
.L_x_9040:
[----:B------:R-:W-:Y:S01]  /*4ba0*/  ISETP.GE.AND P0, PT, R17, RZ, PT ;  /* 0x000000ff1100720c */ /* 0x000fe20003f06270 */
[----:B------:R-:W-:-:S12]  /*4bb0*/  IMAD.MOV.U32 R5, RZ, RZ, 0x3fd774eb ;  /* 0x3fd774ebff057424 */ /* 0x000fd800078e00ff */
[----:B------:R-:W-:-:S04]  /*4bc0*/  @P0 FFMA.FTZ R0, R5, 0.93318945169448852539, -R0 ;  /* 0x3f6ee58105000823 */ /* 0x000fc80000010800 */
[----:B------:R-:W-:-:S07]  /*4bd0*/  @!P0 FFMA.FTZ R0, R5, 0.93318945169448852539, R0 ;  /* 0x3f6ee58105008823 */ /* 0x000fce0000010000 */
.L_x_9041:
[----:B------:R-:W-:Y:S05]  /*4be0*/  BSYNC B0 ;  /* 0x0000000000007941 */ /* 0x000fea0003800000 */
.L_x_9039:
        /* <DEDUP_REMOVED lines=11> */
.L_x_9036:
[----:B------:R-:W-:Y:S05]  /*4ca0*/  BSYNC B1 ;  /* 0x0000000000017941 */ /* 0x000fea0003800000 */
.L_x_9035:
[----:B------:R-:W-:Y:S01]  /*4cb0*/  VIADD R5, R25, 0x100 ;  /* 0x0000010019057836 */ /* 0x000fe20000000000 */
[----:B------:R-:W-:Y:S04]  /*4cc0*/  BSSY B1, `(.L_x_9042) ;  /* 0x0000039000017945 */ /* 0x000fe80003800000 */
[----:B------:R-:W-:-:S13]  /*4cd0*/  ISETP.GE.AND P0, PT, R5, R22, PT ;  /* 0x000000160500720c */ /* 0x000fda0003f06270 */
[----:B------:R-:W-:Y:S05]  /*4ce0*/  @P0 BRA `(.L_x_9043) ;  /* 0x0000000000d80947 */ /* 0x000fea0003800000 */
[----:B-----5:R-:W-:Y:S01]  /*4cf0*/  IMAD.U32 R15, R2, 0x10000, RZ ;  /* 0x00010000020f7824 */ /* 0x020fe200078e00ff */
[----:B------:R-:W-:Y:S01]  /*4d00*/  BSSY B2, `(.L_x_9044) ;  /* 0x0000012000027945 */ /* 0x000fe20003800000 */
[----:B0-----:R-:W-:Y:S02]  /*4d10*/  IMAD.U32 R2, R4, 0x10000, RZ ;  /* 0x0001000004027824 */ /* 0x001fe400078e00ff */
[----:B-1-3--:R-:W-:Y:S02]  /*4d20*/  FADD.FTZ R0, |R15|, -RZ ;  /* 0x800000ff0f007221 */ /* 0x00afe40000010200 */
        /* <DEDUP_REMOVED lines=14> */
[----:B--2-4-:R-:W-:Y:S05]  /*4e10*/  CALL.REL.NOINC `($__internal_15_$__cuda_sm3x_div_rn_ftz_f32_slowpath) ;  /* 0x0000004400c47944 */ /* 0x014fea0003c00000 */
.L_x_9045:
[----:B------:R-:W-:Y:S05]  /*4e20*/  BSYNC B2 ;  /* 0x0000000000027941 */ /* 0x000fea0003800000 */
.L_x_9044:
        /* <DEDUP_REMOVED lines=18> */
.L_x_9047:
[----:B------:R-:W-:Y:S01]  /*4f50*/  ISETP.GE.AND P0, PT, R15, RZ, PT ;  /* 0x000000ff0f00720c */ /* 0x000fe20003f06270 */
[----:B------:R-:W-:-:S12]  /*4f60*/  IMAD.MOV.U32 R5, RZ, RZ, 0x3fd774eb ;  /* 0x3fd774ebff057424 */ /* 0x000fd800078e00ff */
[----:B------:R-:W-:-:S04]  /*4f70*/  @P0 FFMA.FTZ R0, R5, 0.93318945169448852539, -R0 ;  /* 0x3f6ee58105000823 */ /* 0x000fc80000010800 */
[----:B------:R-:W-:-:S07]  /*4f80*/  @!P0 FFMA.FTZ R0, R5, 0.93318945169448852539, R0 ;  /* 0x3f6ee58105008823 */ /* 0x000fce0000010000 */
.L_x_9048:
[----:B------:R-:W-:Y:S05]  /*4f90*/  BSYNC B0 ;  /* 0x0000000000007941 */ /* 0x000fea0003800000 */
.L_x_9046:
        /* <DEDUP_REMOVED lines=11> */
.L_x_9043:
[----:B------:R-:W-:Y:S05]  /*5050*/  BSYNC B1 ;  /* 0x0000000000017941 */ /* 0x000fea0003800000 */
.L_x_9042:
        /* <DEDUP_REMOVED lines=23> */
[----:B------:R-:W-:-:S07]  /*51d0*/  IMAD.MOV.U32 R2, RZ, RZ, R5 ;  /* 0x000000ffff027224 */ /* 0x000fce00078e0005 */
.L_x_9052:
[----:B------:R-:W-:Y:S05]  /*51e0*/  BSYNC B2 ;  /* 0x0000000000027941 */ /* 0x000fea0003800000 */
.L_x_9051:
        /* <DEDUP_REMOVED lines=18> */
.L_x_9054:
[----:B------:R-:W-:Y:S01]  /*5310*/  ISETP.GE.AND P0, PT, R16, RZ, PT ;  /* 0x000000ff1000720c */ /* 0x000fe20003f06270 */
[----:B------:R-:W-:-:S12]  /*5320*/  IMAD.MOV.U32 R5, RZ, RZ, 0x3fd774eb ;  /* 0x3fd774ebff057424 */ /* 0x000fd800078e00ff */
[----:B------:R-:W-:-:S04]  /*5330*/  @P0 FFMA.FTZ R2, R5, 0.93318945169448852539, -R2 ;  /* 0x3f6ee58105020823 */ /* 0x000fc80000010802 */
[----:B------:R-:W-:-:S07]  /*5340*/  @!P0 FFMA.FTZ R2, R5, 0.93318945169448852539, R2 ;  /* 0x3f6ee58105028823 */ /* 0x000fce0000010002 */
.L_x_9055:
[----:B------:R-:W-:Y:S05]  /*5350*/  BSYNC B0 ;  /* 0x0000000000007941 */ /* 0x000fea0003800000 */
.L_x_9053:
        /* <DEDUP_REMOVED lines=11> */
.L_x_9050:
[----:B------:R-:W-:Y:S05]  /*5410*/  BSYNC B1 ;  /* 0x0000000000017941 */ /* 0x000fea0003800000 */
.L_x_9049:
[----:B-----5:R-:W0:Y:S01]  /*5420*/  LDC.U8 R16, c[0x0][0x234] ;  /* 0x00008d00ff107b82 */ /* 0x020e220000000000 */
[----:B------:R-:W-:Y:S04]  /*5430*/  BSSY B6, `(.L_x_9056) ;  /* 0x0000114000067945 */ /* 0x000fe80003800000 */
[----:B------:R-:W-:Y:S05]  /*5440*/  @P1 BRA `(.L_x_9057) ;  /* 0x0000001000481947 */ /* 0x000fea0003800000 */
[----:B------:R-:W1:Y:S01]  /*5450*/  S2R R2, SR_TID.X ;  /* 0x0000000000027919 */ /* 0x000e620000002100 */
[----:B------:R-:W5:Y:S01]  /*5460*/  LDC.64 R8, c[0x0][0x218] ;  /* 0x00008600ff087b82 */ /* 0x000f620000000a00 */
[----:B0-----:R-:W-:Y:S01]  /*5470*/  PRMT R4, R16, 0x9910, RZ ;  /* 0x0000991010047816 */ /* 0x001fe200000000ff */
[----:B------:R-:W-:Y:S01]  /*5480*/  ULDC UR4, c[0x0][0x238] ;  /* 0x00008e0000047ab9 */ /* 0x000fe20000000800 */
[----:B-1-3--:R-:W-:-:S04]  /*5490*/  IMAD R0, R23, 0x200, R2 ;  /* 0x0000020017007824 */ /* 0x00afc800078e0202 */
[----:B------:R-:W-:Y:S02]  /*54a0*/  IMAD R5, R0, UR4, RZ ;  /* 0x0000000400057c24 */ /* 0x000fe4000f8e02ff */
[----:B------:R-:W-:-:S03]  /*54b0*/  IMAD.MOV.U32 R0, RZ, RZ, R4 ;  /* 0x000000ffff007224 */ /* 0x000fc600078e0004 */
[----:B-----5:R-:W-:Y:S02]  /*54c0*/  IADD3 R8, P1, R5, R8, RZ ;  /* 0x0000000805087210 */ /* 0x020fe40007f3e0ff */
        /* <DEDUP_REMOVED lines=12> */
[----:B------:R-:W-:-:S04]  /*5590*/  VIADD R25, R2, 0x80 ;  /* 0x0000008002197836 */ /* 0x000fc80000000000 */
[----:B------:R-:W0:Y:S02]  /*55a0*/  F2I.FTZ.TRUNC.NTZ R3, R3 ;  /* 0x0000000300037305 */ /* 0x000e24000021f100 */
[----:B0-----:R0:W-:Y:S01]  /*55b0*/  STG.E.U8 desc[UR36][R8.64], R3 ;  /* 0x0000000308007986 */ /* 0x0011e2000c101124 */
[----:B------:R-:W-:Y:S05]  /*55c0*/  BRA `(.L_x_9057) ;  /* 0x0000000c00e87947 */ /* 0x000fea0003800000 */
.L_x_9061:
[----:B--2---:R-:W-:Y:S02]  /*55d0*/  IMAD.U32 R5, R3, 0x10000, RZ ;  /* 0x0001000003057824 */ /* 0x004fe400078e00ff */
[----:B------:R-:W-:-:S04]  /*55e0*/  VIADD R25, R2, 0x80 ;  /* 0x0000008002197836 */ /* 0x000fc80000000000 */
[----:B------:R-:W0:Y:S02]  /*55f0*/  F2I.S64.TRUNC R4, R5 ;  /* 0x0000000500047311 */ /* 0x000e24000020d900 */
[----:B0-----:R0:W-:Y:S01]  /*5600*/  STG.E.U8 desc[UR36][R8.64], R4 ;  /* 0x0000000408007986 */ /* 0x0011e2000c101124 */
[----:B------:R-:W-:Y:S05]  /*5610*/  BRA `(.L_x_9057) ;  /* 0x0000000c00d47947 */ /* 0x000fea0003800000 */
.L_x_9060:
[----:B------:R-:W-:-:S13]  /*5620*/  ISETP.NE.AND P0, PT, R0, 0x2, PT ;  /* 0x000000020000780c */ /* 0x000fda0003f05270 */
[----:B------:R-:W-:Y:S05]  /*5630*/  @!P0 BRA `(.L_x_9063) ;  /* 0x0000000000388947 */ /* 0x000fea0003800000 */
[----:B------:R-:W-:-:S13]  /*5640*/  ISETP.NE.AND P0, PT, R0, 0x3, PT ;  /* 0x000000030000780c */ /* 0x000fda0003f05270 */
[----:B------:R-:W-:Y:S05]  /*5650*/  @!P0 BRA `(.L_x_9064) ;  /* 0x00000000001c8947 */ /* 0x000fea0003800000 */
[----:B------:R-:W-:-:S13]  /*5660*/  ISETP.NE.AND P0, PT, R0, 0x4, PT ;  /* 0x000000040000780c */ /* 0x000fda0003f05270 */
[----:B------:R-:W-:Y:S05]  /*5670*/  @P0 BRA `(.L_x_9062) ;  /* 0x0000000c00500947 */ /* 0x000fea0003800000 */
[----:B--2---:R-:W-:Y:S02]  /*5680*/  IMAD.U32 R4, R3, 0x10000, RZ ;  /* 0x0001000003047824 */ /* 0x004fe400078e00ff */
[----:B------:R-:W-:-:S04]  /*5690*/  VIADD R25, R2, 0x80 ;  /* 0x0000008002197836 */ /* 0x000fc80000000000 */
[----:B------:R-:W0:Y:S02]  /*56a0*/  F2I.S64.TRUNC R4, R4 ;  /* 0x0000000400047311 */ /* 0x000e24000020d900 */
[----:B0-----:R0:W-:Y:S01]  /*56b0*/  STG.E.64 desc[UR36][R8.64], R4 ;  /* 0x0000000408007986 */ /* 0x0011e2000c101b24 */
[----:B------:R-:W-:Y:S05]  /*56c0*/  BRA `(.L_x_9057) ;  /* 0x0000000c00a87947 */ /* 0x000fea0003800000 */
.L_x_9064:
[----:B--2---:R-:W-:Y:S02]  /*56d0*/  IMAD.U32 R3, R3, 0x10000, RZ ;  /* 0x0001000003037824 */ /* 0x004fe400078e00ff */
[----:B------:R-:W-:-:S04]  /*56e0*/  VIADD R25, R2, 0x80 ;  /* 0x0000008002197836 */ /* 0x000fc80000000000 */
[----:B------:R-:W0:Y:S02]  /*56f0*/  F2I.FTZ.TRUNC.NTZ R3, R3 ;  /* 0x0000000300037305 */ /* 0x000e24000021f100 */
[----:B0-----:R0:W-:Y:S01]  /*5700*/  STG.E desc[UR36][R8.64], R3 ;  /* 0x0000000308007986 */ /* 0x0011e2000c101924 */
[----:B------:R-:W-:Y:S05]  /*5710*/  BRA `(.L_x_9057) ;  /* 0x0000000c00947947 */ /* 0x000fea0003800000 */
.L_x_9063:
[----:B--2---:R-:W-:Y:S02]  /*5720*/  IMAD.U32 R3, R3, 0x10000, RZ ;  /* 0x0001000003037824 */ /* 0x004fe400078e00ff */
[----:B------:R-:W-:-:S04]  /*5730*/  VIADD R25, R2, 0x80 ;  /* 0x0000008002197836 */ /* 0x000fc80000000000 */
[----:B------:R-:W0:Y:S02]  /*5740*/  F2I.FTZ.TRUNC.NTZ R3, R3 ;  /* 0x0000000300037305 */ /* 0x000e24000021f100 */
[----:B0-----:R0:W-:Y:S01]  /*5750*/  STG.E.U16 desc[UR36][R8.64], R3 ;  /* 0x0000000308007986 */ /* 0x0011e2000c101524 */
[----:B------:R-:W-:Y:S05]  /*5760*/  BRA `(.L_x_9057) ;  /* 0x0000000c00807947 */ /* 0x000fea0003800000 */
.L_x_9059:
[----:B------:R-:W-:-:S13]  /*5770*/  ISETP.GT.AND P0, PT, R0, 0x6, PT ;  /* 0x000000060000780c */ /* 0x000fda0003f04270 */
[----:B------:R-:W-:Y:S05]  /*5780*/  @P0 BRA `(.L_x_9065) ;  /* 0x0000000000340947 */ /* 0x000fea0003800000 */
[----:B------:R-:W-:-:S13]  /*5790*/  ISETP.NE.AND P0, PT, R0, 0x5, PT ;  /* 0x000000050000780c */ /* 0x000fda0003f05270 */
[----:B------:R-:W-:Y:S05]  /*57a0*/  @!P0 BRA `(.L_x_9066) ;  /* 0x0000000000188947 */ /* 0x000fea0003800000 */
[----:B------:R-:W-:-:S13]  /*57b0*/  ISETP.NE.AND P0, PT, R0, 0x6, PT ;  /* 0x000000060000780c */ /* 0x000fda0003f05270 */
[----:B------:R-:W-:Y:S05]  /*57c0*/  @P0 BRA `(.L_x_9062) ;  /* 0x0000000800fc0947 */ /* 0x000fea0003800000 */
[----:B--2---:R-:W-:Y:S02]  /*57d0*/  IMAD.U32 R3, R3, 0x10000, RZ ;  /* 0x0001000003037824 */ /* 0x004fe400078e00ff */
[----:B------:R-:W-:-:S03]  /*57e0*/  VIADD R25, R2, 0x80 ;  /* 0x0000008002197836 */ /* 0x000fc60000000000 */
[----:B------:R0:W-:Y:S01]  /*57f0*/  STG.E desc[UR36][R8.64], R3 ;  /* 0x0000000308007986 */ /* 0x0001e2000c101924 */
[----:B------:R-:W-:Y:S05]  /*5800*/  BRA `(.L_x_9057) ;  /* 0x0000000c00587947 */ /* 0x000fea0003800000 */
.L_x_9066:
[----:B--2---:R-:W-:Y:S02]  /*5810*/  IMAD.U32 R0, R3, 0x10000, RZ ;  /* 0x0001000003007824 */ /* 0x004fe400078e00ff */
[----:B------:R-:W-:-:S03]  /*5820*/  VIADD R25, R2, 0x80 ;  /* 0x0000008002197836 */ /* 0x000fc60000000000 */
[----:B------:R-:W-:-:S05]  /*5830*/  F2FP.F16.F32.PACK_AB R0, RZ, R0 ;  /* 0x00000000ff00723e */ /* 0x000fca00000000ff */
[----:B------:R0:W-:Y:S01]  /*5840*/  STG.E.U16 desc[UR36][R8.64], R0 ;  /* 0x0000000008007986 */ /* 0x0001e2000c101524 */
[----:B------:R-:W-:Y:S05]  /*5850*/  BRA `(.L_x_9057) ;  /* 0x0000000c00447947 */ /* 0x000fea0003800000 */
.L_x_9065:
        /* <DEDUP_REMOVED lines=8> */
[----:B------:R-:W-:-:S03]  /*58e0*/  VIADD R25, R2, 0x80 ;  /* 0x0000008002197836 */ /* 0x000fc60000000000 */
[----:B------:R0:W-:Y:S01]  /*58f0*/  STG.E.64 desc[UR36][R8.64], R4 ;  /* 0x0000000408007986 */ /* 0x0001e2000c101b24 */
[----:B------:R-:W-:Y:S05]  /*5900*/  BRA `(.L_x_9057) ;  /* 0x0000000c00187947 */ /* 0x000fea0003800000 */
.L_x_9068:
[----:B--2---:R-:W-:Y:S02]  /*5910*/  IMAD.U32 R3, R3, 0x10000, RZ ;  /* 0x0001000003037824 */ /* 0x004fe400078e00ff */
[----:B------:R-:W-:-:S03]  /*5920*/  VIADD R25, R2, 0x80 ;  /* 0x0000008002197836 */ /* 0x000fc60000000000 */
[----:B------:R-:W-:-:S04]  /*5930*/  F2FP.F16.F32.PACK_AB R3, RZ, R3 ;  /* 0x00000003ff03723e */ /* 0x000fc800000000ff */
[----:B------:R-:W-:-:S05]  /*5940*/  PRMT R3, R3, 0x5410, RZ ;  /* 0x0000541003037816 */ /* 0x000fca00000000ff */
[----:B------:R0:W-:Y:S01]  /*5950*/  STG.E desc[UR36][R8.64], R3 ;  /* 0x0000000308007986 */ /* 0x0001e2000c101924 */
[----:B------:R-:W-:Y:S05]  /*5960*/  BRA `(.L_x_9057) ;  /* 0x0000000c00007947 */ /* 0x000fea0003800000 */
.L_x_9067:
[----:B--2---:R-:W-:Y:S02]  /*5970*/  IMAD.U32 R4, R3, 0x10000, RZ ;  /* 0x0001000003047824 */ /* 0x004fe400078e00ff */
[----:B------:R-:W-:Y:S02]  /*5980*/  VIADD R25, R2, 0x80 ;  /* 0x0000008002197836 */ /* 0x000fe40000000000 */
[----:B------:R-:W-:-:S06]  /*5990*/  FMUL.FTZ R4, R4, 1 ;  /* 0x3f80000004047820 */ /* 0x000fcc0000410000 */
[----:B------:R-:W0:Y:S02]  /*59a0*/  F2F.F64.F32 R4, R4 ;  /* 0x0000000400047310 */ /* 0x000e240000201800 */
[----:B0-----:R0:W-:Y:S01]  /*59b0*/  STG.E.64 desc[UR36][R8.64], R4 ;  /* 0x0000000408007986 */ /* 0x0011e2000c101b24 */
[----:B------:R-:W-:Y:S05]  /*59c0*/  BRA `(.L_x_9057) ;  /* 0x0000000800e87947 */ /* 0x000fea0003800000 */
.L_x_9058:
        /* <DEDUP_REMOVED lines=10> */
[----:B------:R-:W-:-:S04]  /*5a70*/  FSETP.NEU.FTZ.AND P0, PT, R3, RZ, PT ;  /* 0x000000ff0300720b */ /* 0x000fc80003f1d000 */
[----:B------:R-:W-:-:S05]  /*5a80*/  SEL R3, RZ, 0x1, !P0 ;  /* 0x00000001ff037807 */ /* 0x000fca0004000000 */
[----:B------:R0:W-:Y:S01]  /*5a90*/  STG.E.U8 desc[UR36][R8.64], R3 ;  /* 0x0000000308007986 */ /* 0x0001e2000c101124 */
[----:B------:R-:W-:Y:S05]  /*5aa0*/  BRA `(.L_x_9057) ;  /* 0x0000000800b07947 */ /* 0x000fea0003800000 */
.L_x_9071:
[----:B--2---:R-:W-:Y:S01]  /*5ab0*/  IMAD.U32 R3, R3, 0x10000, RZ ;  /* 0x0001000003037824 */ /* 0x004fe200078e00ff */
[----:B------:R-:W-:Y:S01]  /*5ac0*/  CS2R R6, SRZ ;  /* 0x0000000000067805 */ /* 0x000fe2000001ff00 */
[----:B------:R-:W-:Y:S02]  /*5ad0*/  VIADD R25, R2, 0x80 ;  /* 0x0000008002197836 */ /* 0x000fe40000000000 */
[----:B------:R-:W-:-:S04]  /*5ae0*/  FMUL.FTZ R3, R3, 1 ;  /* 0x3f80000003037820 */ /* 0x000fc80000410000 */
[----:B------:R-:W0:Y:S02]  /*5af0*/  F2F.F64.F32 R4, R3 ;  /* 0x0000000300047310 */ /* 0x000e240000201800 */
[----:B0-----:R0:W-:Y:S01]  /*5b00*/  STG.E.128 desc[UR36][R8.64], R4 ;  /* 0x0000000408007986 */ /* 0x0011e2000c101d24 */
[----:B------:R-:W-:Y:S05]  /*5b10*/  BRA `(.L_x_9057) ;  /* 0x0000000800947947 */ /* 0x000fea0003800000 */
.L_x_9070:
        /* <DEDUP_REMOVED lines=21> */
.L_x_9075:
[----:B------:R-:W-:Y:S05]  /*5c70*/  BSYNC B0 ;  /* 0x0000000000007941 */ /* 0x000fea0003800000 */
.L_x_9074:
[----:B------:R-:W-:Y:S01]  /*5c80*/  LOP3.LUT R5, R0, R5, RZ, 0xfc, !PT ;  /* 0x0000000500057212 */ /* 0x000fe200078efcff */
[----:B------:R-:W-:-:S04]  /*5c90*/  VIADD R25, R2, 0x80 ;  /* 0x0000008002197836 */ /* 0x000fc80000000000 */
[----:B------:R0:W-:Y:S01]  /*5ca0*/  STG.E.U8 desc[UR36][R8.64], R5 ;  /* 0x0000000508007986 */ /* 0x0001e2000c101124 */
[----:B------:R-:W-:Y:S05]  /*5cb0*/  BRA `(.L_x_9057) ;  /* 0x00000008002c7947 */ /* 0x000fea0003800000 */
.L_x_9073:
        /* <DEDUP_REMOVED lines=13> */
.L_x_9077:
[----:B------:R-:W-:Y:S01]  /*5d90*/  IMAD.MOV.U32 R0, RZ, RZ, 0x7f ;  /* 0x0000007fff007424 */ /* 0x000fe200078e00ff */
[----:B------:R-:W-:-:S04]  /*5da0*/  ISETP.GT.U32.AND P0, PT, R3, 0x7f800000, PT ;  /* 0x7f8000000300780c */ /* 0x000fc80003f04070 */
[----:B------:R-:W-:-:S09]  /*5db0*/  SEL R0, R0, 0x7c, P0 ;  /* 0x0000007c00007807 */ /* 0x000fd20000000000 */
.L_x_9078:
[----:B------:R-:W-:Y:S05]  /*5dc0*/  BSYNC B0 ;  /* 0x0000000000007941 */ /* 0x000fea0003800000 */
.L_x_9076:
[----:B------:R-:W-:Y:S01]  /*5dd0*/  LOP3.LUT R3, R5, 0x80000000, RZ, 0xc0, !PT ;  /* 0x8000000005037812 */ /* 0x000fe200078ec0ff */
[----:B------:R-:W-:-:S03]  /*5de0*/  VIADD R25, R2, 0x80 ;  /* 0x0000008002197836 */ /* 0x000fc60000000000 */
[----:B------:R-:W-:-:S04]  /*5df0*/  SHF.R.U32.HI R3, RZ, 0x18, R3 ;  /* 0x00000018ff037819 */ /* 0x000fc80000011603 */
[----:B------:R-:W-:-:S05]  /*5e00*/  LOP3.LUT R3, R0, R3, RZ, 0xfc, !PT ;  /* 0x0000000300037212 */ /* 0x000fca00078efcff */
[----:B------:R0:W-:Y:S01]  /*5e10*/  STG.E.U8 desc[UR36][R8.64], R3 ;  /* 0x0000000308007986 */ /* 0x0001e2000c101124 */
[----:B------:R-:W-:Y:S05]  /*5e20*/  BRA `(.L_x_9057) ;  /* 0x0000000400d07947 */ /* 0x000fea0003800000 */
.L_x_9072:
[----:B--2---:R0:W-:Y:S01]  /*5e30*/  STG.E.U16 desc[UR36][R8.64], R3 ;  /* 0x0000000308007986 */ /* 0x0041e2000c101524 */
[----:B------:R-:W-:Y:S01]  /*5e40*/  VIADD R25, R2, 0x80 ;  /* 0x0000008002197836 */ /* 0x000fe20000000000 */
[----:B------:R-:W-:Y:S06]  /*5e50*/  BRA `(.L_x_9057) ;  /* 0x0000000400c47947 */ /* 0x000fec0003800000 */
.L_x_9069:
        /* <DEDUP_REMOVED lines=10> */
[----:B------:R-:W0:Y:S02]  /*5f00*/  F2I.FTZ.U32.TRUNC.NTZ R3, R3 ;  /* 0x0000000300037305 */ /* 0x000e24000021f000 */
[----:B0-----:R0:W-:Y:S01]  /*5f10*/  STG.E.U16 desc[UR36][R8.64], R3 ;  /* 0x0000000308007986 */ /* 0x0011e2000c101524 */
[----:B------:R-:W-:Y:S05]  /*5f20*/  BRA `(.L_x_9057) ;  /* 0x0000000400907947 */ /* 0x000fea0003800000 */
.L_x_9081:
        /* <DEDUP_REMOVED lines=17> */
.L_x_9084:
[----:B------:R-:W-:-:S04]  /*6040*/  LOP3.LUT R3, R5, 0x80000000, RZ, 0xc0, !PT ;  /* 0x8000000005037812 */ /* 0x000fc800078ec0ff */
[----:B------:R-:W-:-:S04]  /*6050*/  SHF.R.U32.HI R3, RZ, 0x18, R3 ;  /* 0x00000018ff037819 */ /* 0x000fc80000011603 */
[----:B------:R-:W-:-:S04]  /*6060*/  LOP3.LUT R0, R0, R3, RZ, 0xfc, !PT ;  /* 0x0000000300007212 */ /* 0x000fc800078efcff */
[----:B------:R-:W-:-:S07]  /*6070*/  PRMT R4, R0, 0x7610, R4 ;  /* 0x0000761000047816 */ /* 0x000fce0000000004 */
.L_x_9083:
[----:B------:R-:W-:Y:S05]  /*6080*/  BSYNC B0 ;  /* 0x0000000000007941 */ /* 0x000fea0003800000 */
.L_x_9082:
[----:B------:R0:W-:Y:S01]  /*6090*/  STG.E.U8 desc[UR36][R8.64], R4 ;  /* 0x0000000408007986 */ /* 0x0001e2000c101124 */
[----:B------:R-:W-:Y:S01]  /*60a0*/  VIADD R25, R2, 0x80 ;  /* 0x0000008002197836 */ /* 0x000fe20000000000 */
[----:B------:R-:W-:Y:S06]  /*60b0*/  BRA `(.L_x_9057) ;  /* 0x00000004002c7947 */ /* 0x000fec0003800000 */
.L_x_9080:
        /* <DEDUP_REMOVED lines=17> */
.L_x_9087:
[----:B------:R-:W-:-:S04]  /*61d0*/  LOP3.LUT R3, R5, 0x80000000, RZ, 0xc0, !PT ;  /* 0x8000000005037812 */ /* 0x000fc800078ec0ff */
[----:B------:R-:W-:-:S04]  /*61e0*/  SHF.R.U32.HI R3, RZ, 0x18, R3 ;  /* 0x00000018ff037819 */ /* 0x000fc80000011603 */
[----:B------:R-:W-:-:S04]  /*61f0*/  LOP3.LUT R0, R0, R3, RZ, 0xfc, !PT ;  /* 0x0000000300007212 */ /* 0x000fc800078efcff */
[----:B------:R-:W-:-:S07]  /*6200*/  PRMT R4, R0, 0x7610, R4 ;  /* 0x0000761000047816 */ /* 0x000fce0000000004 */
.L_x_9086:
[----:B------:R-:W-:Y:S05]  /*6210*/  BSYNC B0 ;  /* 0x0000000000007941 */ /* 0x000fea0003800000 */
.L_x_9085:
[----:B------:R0:W-:Y:S01]  /*6220*/  STG.E.U8 desc[UR36][R8.64], R4 ;  /* 0x0000000408007986 */ /* 0x0001e2000c101124 */
[----:B------:R-:W-:Y:S01]  /*6230*/  VIADD R25, R2, 0x80 ;  /* 0x0000008002197836 */ /* 0x000fe20000000000 */
[----:B------:R-:W-:Y:S06]  /*6240*/  BRA `(.L_x_9057) ;  /* 0x0000000000c87947 */ /* 0x000fec0003800000 */
.L_x_9079:
[----:B------:R-:W-:-:S13]  /*6250*/  ISETP.NE.AND P0, PT, R0, 0x1c, PT ;  /* 0x0000001c0000780c */ /* 0x000fda0003f05270 */
[----:B------:R-:W-:Y:S05]  /*6260*/  @!P0 BRA `(.L_x_9088) ;  /* 0x0000000000b08947 */ /* 0x000fea0003800000 */
[----:B------:R-:W-:-:S13]  /*6270*/  ISETP.NE.AND P0, PT, R0, 0x1d, PT ;  /* 0x0000001d0000780c */ /* 0x000fda0003f05270 */
[----:B------:R-:W-:Y:S05]  /*6280*/  @!P0 BRA `(.L_x_9089) ;  /* 0x0000000000948947 */ /* 0x000fea0003800000 */
[----:B------:R-:W-:-:S13]  /*6290*/  ISETP.NE.AND P0, PT, R0, 0x2c, PT ;  /* 0x0000002c0000780c */ /* 0x000fda0003f05270 */
[----:B------:R-:W-:Y:S05]  /*62a0*/  @P0 BRA `(.L_x_9062) ;  /* 0x0000000000440947 */ /* 0x000fea0003800000 */
[----:B--2---:R-:W-:Y:S02]  /*62b0*/  IMAD.U32 R4, R3, 0x10000, RZ ;  /* 0x0001000003047824 */ /* 0x004fe400078e00ff */
        /* <DEDUP_REMOVED lines=16> */
.L_x_9062:
        /* <DEDUP_REMOVED lines=16> */
.L_x_9090:
[----:B------:R-:W-:Y:S01]  /*64c0*/  VIADD R25, R2, 0x80 ;  /* 0x0000008002197836 */ /* 0x000fe20000000000 */
[----:B------:R-:W-:Y:S06]  /*64d0*/  BRA `(.L_x_9057) ;  /* 0x0000000000247947 */ /* 0x000fec0003800000 */
.L_x_9089:
[----:B--2---:R-:W-:Y:S02]  /*64e0*/  IMAD.U32 R4, R3, 0x10000, RZ ;  /* 0x0001000003047824 */ /* 0x004fe400078e00ff */
[----:B------:R-:W-:-:S04]  /*64f0*/  VIADD R25, R2, 0x80 ;  /* 0x0000008002197836 */ /* 0x000fc80000000000 */
[----:B------:R-:W0:Y:S02]  /*6500*/  F2I.U64.TRUNC R4, R4 ;  /* 0x0000000400047311 */ /* 0x000e24000020d800 */
[----:B0-----:R0:W-:Y:S01]  /*6510*/  STG.E.64 desc[UR36][R8.64], R4 ;  /* 0x0000000408007986 */ /* 0x0011e2000c101b24 */
[----:B------:R-:W-:Y:S05]  /*6520*/  BRA `(.L_x_9057) ;  /* 0x0000000000107947 */ /* 0x000fea0003800000 */
.L_x_9088:
[----:B--2---:R-:W-:Y:S02]  /*6530*/  IMAD.U32 R3, R3, 0x10000, RZ ;  /* 0x0001000003037824 */ /* 0x004fe400078e00ff */
[----:B------:R-:W-:-:S04]  /*6540*/  VIADD R25, R2, 0x80 ;  /* 0x0000008002197836 */ /* 0x000fc80000000000 */
[----:B------:R-:W0:Y:S02]  /*6550*/  F2I.FTZ.U32.TRUNC.NTZ R3, R3 ;  /* 0x0000000300037305 */ /* 0x000e24000021f000 */
[----:B0-----:R0:W-:Y:S02]  /*6560*/  STG.E desc[UR36][R8.64], R3 ;  /* 0x0000000308007986 */ /* 0x0011e4000c101924 */
.L_x_9057:
[----:B------:R-:W-:Y:S05]  /*6570*/  BSYNC B6 ;  /* 0x0000000000067941 */ /* 0x000fea0003800000 */
.L_x_9056:
[----:B------:R-:W-:Y:S01]  /*6580*/  ISETP.GE.AND P0, PT, R25, R22, PT ;  /* 0x000000161900720c */ /* 0x000fe20003f06270 */
[----:B------:R-:W-:-:S12]  /*6590*/  BSSY B6, `(.L_x_9091) ;  /* 0x00001fc000067945 */ /* 0x000fd80003800000 */
[----:B------:R-:W-:Y:S05]  /*65a0*/  @P0 BRA `(.L_x_9092) ;  /* 0x0000001c00e80947 */ /* 0x000fea0003800000 */
[----:B0-2---:R-:W0:Y:S01]  /*65b0*/  LDC.64 R2, c[0x0][0x218] ;  /* 0x00008600ff027b82 */ /* 0x005e220000000a00 */
[----:B-1-3--:R-:W-:Y:S01]  /*65c0*/  IMAD R0, R23, 0x200, R25 ;  /* 0x0000020017007824 */ /* 0x00afe200078e0219 */
        /* <DEDUP_REMOVED lines=18> */
[----:B0-----:R0:W-:Y:S01]  /*66f0*/  STG.E.U8 desc[UR36][R2.64], R19 ;  /* 0x0000001302007986 */ /* 0x0011e2000c101124 */
[----:B------:R-:W-:Y:S05]  /*6700*/  BRA `(.L_x_9098) ;  /* 0x0000000c00947947 */ /* 0x000fea0003800000 */
.L_x_9096:
[----:B----4-:R-:W-:-:S06]  /*6710*/  IMAD.U32 R5, R19, 0x10000, RZ ;  /* 0x0001000013057824 */ /* 0x010fcc00078e00ff */
[----:B------:R-:W0:Y:S02]  /*6720*/  F2I.S64.TRUNC R4, R5 ;  /* 0x0000000500047311 */ /* 0x000e24000020d900 */
[----:B0-----:R0:W-:Y:S01]  /*6730*/  STG.E.U8 desc[UR36][R2.64], R4 ;  /* 0x0000000402007986 */ /* 0x0011e2000c101124 */
[----:B------:R-:W-:Y:S05]  /*6740*/  BRA `(.L_x_9098) ;  /* 0x0000000c00847947 */ /* 0x000fea0003800000 */
.L_x_9095:
        /* <DEDUP_REMOVED lines=10> */
.L_x_9100:
[----:B----4-:R-:W-:-:S06]  /*67f0*/  IMAD.U32 R19, R19, 0x10000, RZ ;  /* 0x0001000013137824 */ /* 0x010fcc00078e00ff */
[----:B------:R-:W0:Y:S02]  /*6800*/  F2I.FTZ.TRUNC.NTZ R19, R19 ;  /* 0x0000001300137305 */ /* 0x000e24000021f100 */
[----:B0-----:R0:W-:Y:S01]  /*6810*/  STG.E desc[UR36][R2.64], R19 ;  /* 0x0000001302007986 */ /* 0x0011e2000c101924 */
[----:B------:R-:W-:Y:S05]  /*6820*/  BRA `(.L_x_9098) ;  /* 0x0000000c004c7947 */ /* 0x000fea0003800000 */
.L_x_9099:
[----:B----4-:R-:W-:-:S06]  /*6830*/  IMAD.U32 R19, R19, 0x10000, RZ ;  /* 0x0001000013137824 */ /* 0x010fcc00078e00ff */
[----:B------:R-:W0:Y:S02]  /*6840*/  F2I.FTZ.TRUNC.NTZ R19, R19 ;  /* 0x0000001300137305 */ /* 0x000e24000021f100 */
[----:B0-----:R0:W-:Y:S01]  /*6850*/  STG.E.U16 desc[UR36][R2.64], R19 ;  /* 0x0000001302007986 */ /* 0x0011e2000c101524 */
[----:B------:R-:W-:Y:S05]  /*6860*/  BRA `(.L_x_9098) ;  /* 0x0000000c003c7947 */ /* 0x000fea0003800000 */
.L_x_9094:
        /* <DEDUP_REMOVED lines=9> */
.L_x_9102:
[----:B----4-:R-:W-:-:S05]  /*6900*/  IMAD.U32 R0, R19, 0x10000, RZ ;  /* 0x0001000013007824 */ /* 0x010fca00078e00ff */
[----:B------:R-:W-:-:S05]  /*6910*/  F2FP.F16.F32.PACK_AB R0, RZ, R0 ;  /* 0x00000000ff00723e */ /* 0x000fca00000000ff */
[----:B------:R0:W-:Y:S01]  /*6920*/  STG.E.U16 desc[UR36][R2.64], R0 ;  /* 0x0000000002007986 */ /* 0x0001e2000c101524 */
[----:B------:R-:W-:Y:S05]  /*6930*/  BRA `(.L_x_9098) ;  /* 0x0000000c00087947 */ /* 0x000fea0003800000 */
.L_x_9101:
        /* <DEDUP_REMOVED lines=10> */
.L_x_9104:
[----:B----4-:R-:W-:-:S05]  /*69e0*/  IMAD.U32 R19, R19, 0x10000, RZ ;  /* 0x0001000013137824 */ /* 0x010fca00078e00ff */
[----:B------:R-:W-:-:S04]  /*69f0*/  F2FP.F16.F32.PACK_AB R5, RZ, R19 ;  /* 0x00000013ff05723e */ /* 0x000fc800000000ff */
[----:B------:R-:W-:-:S05]  /*6a00*/  PRMT R5, R5, 0x5410, RZ ;  /* 0x0000541005057816 */ /* 0x000fca00000000ff */
[----:B------:R0:W-:Y:S01]  /*6a10*/  STG.E desc[UR36][R2.64], R5 ;  /* 0x0000000502007986 */ /* 0x0001e2000c101924 */
[----:B------:R-:W-:Y:S05]  /*6a20*/  BRA `(.L_x_9098) ;  /* 0x0000000800cc7947 */ /* 0x000fea0003800000 */
.L_x_9103:
[----:B----4-:R-:W-:-:S04]  /*6a30*/  IMAD.U32 R4, R19, 0x10000, RZ ;  /* 0x0001000013047824 */ /* 0x010fc800078e00ff */
[----:B------:R-:W-:-:S06]  /*6a40*/  FMUL.FTZ R4, R4, 1 ;  /* 0x3f80000004047820 */ /* 0x000fcc0000410000 */
[----:B------:R-:W0:Y:S02]  /*6a50*/  F2F.F64.F32 R4, R4 ;  /* 0x0000000400047310 */ /* 0x000e240000201800 */
[----:B0-----:R0:W-:Y:S01]  /*6a60*/  STG.E.64 desc[UR36][R2.64], R4 ;  /* 0x0000000402007986 */ /* 0x0011e2000c101b24 */
[----:B------:R-:W-:Y:S05]  /*6a70*/  BRA `(.L_x_9098) ;  /* 0x0000000800b87947 */ /* 0x000fea0003800000 */
.L_x_9093:
        /* <DEDUP_REMOVED lines=13> */
.L_x_9107:
[----:B----4-:R-:W-:Y:S01]  /*6b50*/  IMAD.U32 R19, R19, 0x10000, RZ ;  /* 0x0001000013137824 */ /* 0x010fe200078e00ff */
[----:B------:R-:W-:-:S03]  /*6b60*/  CS2R R6, SRZ ;  /* 0x0000000000067805 */ /* 0x000fc6000001ff00 */
[----:B------:R-:W-:-:S06]  /*6b70*/  FMUL.FTZ R4, R19, 1 ;  /* 0x3f80000013047820 */ /* 0x000fcc0000410000 */
[----:B------:R-:W0:Y:S02]  /*6b80*/  F2F.F64.F32 R4, R4 ;  /* 0x0000000400047310 */ /* 0x000e240000201800 */
[----:B0-----:R0:W-:Y:S01]  /*6b90*/  STG.E.128 desc[UR36][R2.64], R4 ;  /* 0x0000000402007986 */ /* 0x0011e2000c101d24 */
[----:B------:R-:W-:Y:S05]  /*6ba0*/  BRA `(.L_x_9098) ;  /* 0x00000008006c7947 */ /* 0x000fea0003800000 */
.L_x_9106:
        /* <DEDUP_REMOVED lines=21> */
.L_x_9111:
[----:B------:R-:W-:Y:S05]  /*6d00*/  BSYNC B0 ;  /* 0x0000000000007941 */ /* 0x000fea0003800000 */
.L_x_9110:
[----:B------:R-:W-:-:S05]  /*6d10*/  LOP3.LUT R5, R0, R5, RZ, 0xfc, !PT ;  /* 0x0000000500057212 */ /* 0x000fca00078efcff */
[----:B------:R0:W-:Y:S01]  /*6d20*/  STG.E.U8 desc[UR36][R2.64], R5 ;  /* 0x0000000502007986 */ /* 0x0001e2000c101124 */
[----:B------:R-:W-:Y:S05]  /*6d30*/  BRA `(.L_x_9098) ;  /* 0x0000000800087947 */ /* 0x000fea0003800000 */
.L_x_9109:
        /* <DEDUP_REMOVED lines=13> */
.L_x_9113:
[----:B------:R-:W-:Y:S01]  /*6e10*/  IMAD.MOV.U32 R0, RZ, RZ, 0x7f ;  /* 0x0000007fff007424 */ /* 0x000fe200078e00ff */
[----:B------:R-:W-:-:S04]  /*6e20*/  ISETP.GT.U32.AND P0, PT, R4, 0x7f800000, PT ;  /* 0x7f8000000400780c */ /* 0x000fc80003f04070 */
[----:B------:R-:W-:-:S09]  /*6e30*/  SEL R0, R0, 0x7c, P0 ;  /* 0x0000007c00007807 */ /* 0x000fd20000000000 */
.L_x_9114:
[----:B------:R-:W-:Y:S05]  /*6e40*/  BSYNC B0 ;  /* 0x0000000000007941 */ /* 0x000fea0003800000 */
.L_x_9112:
[----:B------:R-:W-:-:S04]  /*6e50*/  LOP3.LUT R4, R19, 0x80000000, RZ, 0xc0, !PT ;  /* 0x8000000013047812 */ /* 0x000fc800078ec0ff */
[----:B------:R-:W-:-:S04]  /*6e60*/  SHF.R.U32.HI R5, RZ, 0x18, R4 ;  /* 0x00000018ff057819 */ /* 0x000fc80000011604 */
[----:B------:R-:W-:-:S05]  /*6e70*/  LOP3.LUT R5, R0, R5, RZ, 0xfc, !PT ;  /* 0x0000000500057212 */ /* 0x000fca00078efcff */
[----:B------:R0:W-:Y:S01]  /*6e80*/  STG.E.U8 desc[UR36][R2.64], R5 ;  /* 0x0000000502007986 */ /* 0x0001e2000c101124 */
[----:B------:R-:W-:Y:S05]  /*6e90*/  BRA `(.L_x_9098) ;  /* 0x0000000400b07947 */ /* 0x000fea0003800000 */
.L_x_9108:
[----:B----4-:R0:W-:Y:S01]  /*6ea0*/  STG.E.U16 desc[UR36][R2.64], R19 ;  /* 0x0000001302007986 */ /* 0x0101e2000c101524 */
[----:B------:R-:W-:Y:S05]  /*6eb0*/  BRA `(.L_x_9098) ;  /* 0x0000000400a87947 */ /* 0x000fea0003800000 */
.L_x_9105:
        /* <DEDUP_REMOVED lines=12> */
.L_x_9117:
        /* <DEDUP_REMOVED lines=17> */
.L_x_9120:
[----:B------:R-:W-:-:S04]  /*7090*/  LOP3.LUT R0, R19, 0x80000000, RZ, 0xc0, !PT ;  /* 0x8000000013007812 */ /* 0x000fc800078ec0ff */
[----:B------:R-:W-:-:S04]  /*70a0*/  SHF.R.U32.HI R5, RZ, 0x18, R0 ;  /* 0x00000018ff057819 */ /* 0x000fc80000011600 */
[----:B------:R-:W-:-:S04]  /*70b0*/  LOP3.LUT R4, R4, R5, RZ, 0xfc, !PT ;  /* 0x0000000504047212 */ /* 0x000fc800078efcff */
[----:B------:R-:W-:-:S07]  /*70c0*/  PRMT R0, R4, 0x7610, R0 ;  /* 0x0000761004007816 */ /* 0x000fce0000000000 */
.L_x_9119:
[----:B------:R-:W-:Y:S05]  /*70d0*/  BSYNC B0 ;  /* 0x0000000000007941 */ /* 0x000fea0003800000 */
.L_x_9118:
[----:B------:R3:W-:Y:S01]  /*70e0*/  STG.E.U8 desc[UR36][R2.64], R0 ;  /* 0x0000000002007986 */ /* 0x0007e2000c101124 */
[----:B------:R-:W-:Y:S05]  /*70f0*/  BRA `(.L_x_9098) ;  /* 0x0000000400187947 */ /* 0x000fea0003800000 */
.L_x_9116:
        /* <DEDUP_REMOVED lines=17> */
.L_x_9123:
[----:B------:R-:W-:-:S04]  /*7210*/  LOP3.LUT R0, R19, 0x80000000, RZ, 0xc0, !PT ;  /* 0x8000000013007812 */ /* 0x000fc800078ec0ff */
[----:B------:R-:W-:-:S04]  /*7220*/  SHF.R.U32.HI R5, RZ, 0x18, R0 ;  /* 0x00000018ff057819 */ /* 0x000fc80000011600 */
[----:B------:R-:W-:-:S04]  /*7230*/  LOP3.LUT R4, R4, R5, RZ, 0xfc, !PT ;  /* 0x0000000504047212 */ /* 0x000fc800078efcff */
[----:B------:R-:W-:-:S07]  /*7240*/  PRMT R0, R4, 0x7610, R0 ;  /* 0x0000761004007816 */ /* 0x000fce0000000000 */
.L_x_9122:
[----:B------:R-:W-:Y:S05]  /*7250*/  BSYNC B0 ;  /* 0x0000000000007941 */ /* 0x000fea0003800000 */
.L_x_9121:
[----:B------:R0:W-:Y:S01]  /*7260*/  STG.E.U8 desc[UR36][R2.64], R0 ;  /* 0x0000000002007986 */ /* 0x0001e2000c101124 */
[----:B------:R-:W-:Y:S05]  /*7270*/  BRA `(.L_x_9098) ;  /* 0x0000000000b87947 */ /* 0x000fea0003800000 */
.L_x_9115:
        /* <DEDUP_REMOVED lines=22> */
.L_x_9097:
        /* <DEDUP_REMOVED lines=16> */
.L_x_9126:
[----:B------:R-:W-:Y:S05]  /*74e0*/  BRA `(.L_x_9098) ;  /* 0x00000000001c7947 */ /* 0x000fea0003800000 */
.L_x_9125:
[----:B----4-:R-:W-:-:S06]  /*74f0*/  IMAD.U32 R4, R19, 0x10000, RZ ;  /* 0x0001000013047824 */ /* 0x010fcc00078e00ff */
[----:B------:R-:W0:Y:S02]  /*7500*/  F2I.U64.TRUNC R4, R4 ;  /* 0x0000000400047311 */ /* 0x000e24000020d800 */
[----:B0-----:R1:W-:Y:S01]  /*7510*/  STG.E.64 desc[UR36][R2.64], R4 ;  /* 0x0000000402007986 */ /* 0x0013e2000c101b24 */
[----:B------:R-:W-:Y:S05]  /*7520*/  BRA `(.L_x_9098) ;  /* 0x00000000000c7947 */ /* 0x000fea0003800000 */
.L_x_9124:
[----:B----4-:R-:W-:-:S06]  /*7530*/  IMAD.U32 R19, R19, 0x10000, RZ ;  /* 0x0001000013137824 */ /* 0x010fcc00078e00ff */
[----:B------:R-:W0:Y:S02]  /*7540*/  F2I.FTZ.U32.TRUNC.NTZ R19, R19 ;  /* 0x0000001300137305 */ /* 0x000e24000021f000 */
[----:B0-----:R0:W-:Y:S02]  /*7550*/  STG.E desc[UR36][R2.64], R19 ;  /* 0x0000001302007986 */ /* 0x0011e4000c101924 */
.L_x_9098:
        /* <DEDUP_REMOVED lines=25> */
.L_x_9130:
[----:B------:R-:W-:-:S06]  /*76f0*/  IMAD.U32 R5, R18, 0x10000, RZ ;  /* 0x0001000012057824 */ /* 0x000fcc00078e00ff */
[----:B------:R-:W0:Y:S02]  /*7700*/  F2I.S64.TRUNC R4, R5 ;  /* 0x0000000500047311 */ /* 0x000e24000020d900 */
[----:B0-----:R0:W-:Y:S01]  /*7710*/  STG.E.U8 desc[UR36][R2.64], R4 ;  /* 0x0000000402007986 */ /* 0x0011e2000c101124 */
[----:B------:R-:W-:Y:S05]  /*7720*/  BRA `(.L_x_9132) ;  /* 0x0000000c00847947 */ /* 0x000fea0003800000 */
.L_x_9129:
        /* <DEDUP_REMOVED lines=10> */
.L_x_9134:
[----:B------:R-:W-:-:S04]  /*77d0*/  IMAD.U32 R18, R18, 0x10000, RZ ;  /* 0x0001000012127824 */ /* 0x000fc800078e00ff */
[----:B------:R-:W0:Y:S02]  /*77e0*/  F2I.FTZ.TRUNC.NTZ R5, R18 ;  /* 0x0000001200057305 */ /* 0x000e24000021f100 */
[----:B0-----:R0:W-:Y:S01]  /*77f0*/  STG.E desc[UR36][R2.64], R5 ;  /* 0x0000000502007986 */ /* 0x0011e2000c101924 */
[----:B------:R-:W-:Y:S05]  /*7800*/  BRA `(.L_x_9132) ;  /* 0x0000000c004c7947 */ /* 0x000fea0003800000 */
.L_x_9133:
[----:B------:R-:W-:-:S04]  /*7810*/  IMAD.U32 R18, R18, 0x10000, RZ ;  /* 0x0001000012127824 */ /* 0x000fc800078e00ff */
[----:B------:R-:W0:Y:S02]  /*7820*/  F2I.FTZ.TRUNC.NTZ R5, R18 ;  /* 0x0000001200057305 */ /* 0x000e24000021f100 */
[----:B0-----:R0:W-:Y:S01]  /*7830*/  STG.E.U16 desc[UR36][R2.64], R5 ;  /* 0x0000000502007986 */ /* 0x0011e2000c101524 */
[----:B------:R-:W-:Y:S05]  /*7840*/  BRA `(.L_x_9132) ;  /* 0x0000000c003c7947 */ /* 0x000fea0003800000 */
.L_x_9128:
        /* <DEDUP_REMOVED lines=9> */
.L_x_9136:
[----:B------:R-:W-:-:S05]  /*78e0*/  IMAD.U32 R0, R18, 0x10000, RZ ;  /* 0x0001000012007824 */ /* 0x000fca00078e00ff */
[----:B------:R-:W-:-:S05]  /*78f0*/  F2FP.F16.F32.PACK_AB R0, RZ, R0 ;  /* 0x00000000ff00723e */ /* 0x000fca00000000ff */
[----:B------:R0:W-:Y:S01]  /*7900*/  STG.E.U16 desc[UR36][R2.64], R0 ;  /* 0x0000000002007986 */ /* 0x0001e2000c101524 */
[----:B------:R-:W-:Y:S05]  /*7910*/  BRA `(.L_x_9132) ;  /* 0x0000000c00087947 */ /* 0x000fea0003800000 */
.L_x_9135:
        /* <DEDUP_REMOVED lines=10> */
.L_x_9138:
[----:B------:R-:W-:-:S05]  /*79c0*/  IMAD.U32 R18, R18, 0x10000, RZ ;  /* 0x0001000012127824 */ /* 0x000fca00078e00ff */
[----:B------:R-:W-:-:S04]  /*79d0*/  F2FP.F16.F32.PACK_AB R5, RZ, R18 ;  /* 0x00000012ff05723e */ /* 0x000fc800000000ff */
[----:B------:R-:W-:-:S05]  /*79e0*/  PRMT R5, R5, 0x5410, RZ ;  /* 0x0000541005057816 */ /* 0x000fca00000000ff */
[----:B------:R0:W-:Y:S01]  /*79f0*/  STG.E desc[UR36][R2.64], R5 ;  /* 0x0000000502007986 */ /* 0x0001e2000c101924 */
[----:B------:R-:W-:Y:S05]  /*7a00*/  BRA `(.L_x_9132) ;  /* 0x0000000800cc7947 */ /* 0x000fea0003800000 */
.L_x_9137:
[----:B------:R-:W-:-:S04]  /*7a10*/  IMAD.U32 R4, R18, 0x10000, RZ ;  /* 0x0001000012047824 */ /* 0x000fc800078e00ff */
[----:B------:R-:W-:-:S06]  /*7a20*/  FMUL.FTZ R4, R4, 1 ;  /* 0x3f80000004047820 */ /* 0x000fcc0000410000 */
[----:B------:R-:W0:Y:S02]  /*7a30*/  F2F.F64.F32 R4, R4 ;  /* 0x0000000400047310 */ /* 0x000e240000201800 */
[----:B0-----:R0:W-:Y:S01]  /*7a40*/  STG.E.64 desc[UR36][R2.64], R4 ;  /* 0x0000000402007986 */ /* 0x0011e2000c101b24 */
[----:B------:R-:W-:Y:S05]  /*7a50*/  BRA `(.L_x_9132) ;  /* 0x0000000800b87947 */ /* 0x000fea0003800000 */
.L_x_9127:
        /* <DEDUP_REMOVED lines=13> */
.L_x_9141:
[----:B------:R-:W-:Y:S01]  /*7b30*/  IMAD.U32 R18, R18, 0x10000, RZ ;  /* 0x0001000012127824 */ /* 0x000fe200078e00ff */
[----:B------:R-:W-:-:S03]  /*7b40*/  CS2R R6, SRZ ;  /* 0x0000000000067805 */ /* 0x000fc6000001ff00 */
[----:B------:R-:W-:-:S06]  /*7b50*/  FMUL.FTZ R4, R18, 1 ;  /* 0x3f80000012047820 */ /* 0x000fcc0000410000 */
[----:B------:R-:W0:Y:S02]  /*7b60*/  F2F.F64.F32 R4, R4 ;  /* 0x0000000400047310 */ /* 0x000e240000201800 */
[----:B0-----:R0:W-:Y:S01]  /*7b70*/  STG.E.128 desc[UR36][R2.64], R4 ;  /* 0x0000000402007986 */ /* 0x0011e2000c101d24 */
[----:B------:R-:W-:Y:S05]  /*7b80*/  BRA `(.L_x_9132) ;  /* 0x00000008006c7947 */ /* 0x000fea0003800000 */
.L_x_9140:
        /* <DEDUP_REMOVED lines=21> */
.L_x_9145:
[----:B------:R-:W-:Y:S05]  /*7ce0*/  BSYNC B0 ;  /* 0x0000000000007941 */ /* 0x000fea0003800000 */
.L_x_9144:
[----:B------:R-:W-:-:S05]  /*7cf0*/  LOP3.LUT R5, R0, R5, RZ, 0xfc, !PT ;  /* 0x0000000500057212 */ /* 0x000fca00078efcff */
[----:B------:R0:W-:Y:S01]  /*7d00*/  STG.E.U8 desc[UR36][R2.64], R5 ;  /* 0x0000000502007986 */ /* 0x0001e2000c101124 */
[----:B------:R-:W-:Y:S05]  /*7d10*/  BRA `(.L_x_9132) ;  /* 0x0000000800087947 */ /* 0x000fea0003800000 */
.L_x_9143:
        /* <DEDUP_REMOVED lines=13> */
.L_x_9147:
[----:B------:R-:W-:Y:S01]  /*7df0*/  IMAD.MOV.U32 R0, RZ, RZ, 0x7f ;  /* 0x0000007fff007424 */ /* 0x000fe200078e00ff */
[----:B------:R-:W-:-:S04]  /*7e00*/  ISETP.GT.U32.AND P0, PT, R4, 0x7f800000, PT ;  /* 0x7f8000000400780c */ /* 0x000fc80003f04070 */
[----:B------:R-:W-:-:S09]  /*7e10*/  SEL R0, R0, 0x7c, P0 ;  /* 0x0000007c00007807 */ /* 0x000fd20000000000 */
.L_x_9148:
[----:B------:R-:W-:Y:S05]  /*7e20*/  BSYNC B0 ;  /* 0x0000000000007941 */ /* 0x000fea0003800000 */
.L_x_9146:
[----:B------:R-:W-:-:S04]  /*7e30*/  LOP3.LUT R4, R5, 0x80000000, RZ, 0xc0, !PT ;  /* 0x8000000005047812 */ /* 0x000fc800078ec0ff */
[----:B------:R-:W-:-:S04]  /*7e40*/  SHF.R.U32.HI R5, RZ, 0x18, R4 ;  /* 0x00000018ff057819 */ /* 0x000fc80000011604 */
[----:B------:R-:W-:-:S05]  /*7e50*/  LOP3.LUT R5, R0, R5, RZ, 0xfc, !PT ;  /* 0x0000000500057212 */ /* 0x000fca00078efcff */
[----:B------:R0:W-:Y:S01]  /*7e60*/  STG.E.U8 desc[UR36][R2.64], R5 ;  /* 0x0000000502007986 */ /* 0x0001e2000c101124 */
[----:B------:R-:W-:Y:S05]  /*7e70*/  BRA `(.L_x_9132) ;  /* 0x0000000400b07947 */ /* 0x000fea0003800000 */
.L_x_9142:
[----:B------:R0:W-:Y:S01]  /*7e80*/  STG.E.U16 desc[UR36][R2.64], R18 ;  /* 0x0000001202007986 */ /* 0x0001e2000c101524 */
[----:B------:R-:W-:Y:S05]  /*7e90*/  BRA `(.L_x_9132) ;  /* 0x0000000400a87947 */ /* 0x000fea0003800000 */
.L_x_9139:
        /* <DEDUP_REMOVED lines=12> */
.L_x_9151:
        /* <DEDUP_REMOVED lines=17> */
.L_x_9154:
[----:B------:R-:W-:-:S04]  /*8070*/  LOP3.LUT R0, R7, 0x80000000, RZ, 0xc0, !PT ;  /* 0x8000000007007812 */ /* 0x000fc800078ec0ff */
[----:B------:R-:W-:-:S04]  /*8080*/  SHF.R.U32.HI R5, RZ, 0x18, R0 ;  /* 0x00000018ff057819 */ /* 0x000fc80000011600 */
[----:B------:R-:W-:-:S04]  /*8090*/  LOP3.LUT R4, R4, R5, RZ, 0xfc, !PT ;  /* 0x0000000504047212 */ /* 0x000fc800078efcff */
[----:B------:R-:W-:-:S07]  /*80a0*/  PRMT R0, R4, 0x7610, R0 ;  /* 0x0000761004007816 */ /* 0x000fce0000000000 */
.L_x_9153:
[----:B------:R-:W-:Y:S05]  /*80b0*/  BSYNC B0 ;  /* 0x0000000000007941 */ /* 0x000fea0003800000 */
.L_x_9152:
[----:B------:R0:W-:Y:S01]  /*80c0*/  STG.E.U8 desc[UR36][R2.64], R0 ;  /* 0x0000000002007986 */ /* 0x0001e2000c101124 */
[----:B------:R-:W-:Y:S05]  /*80d0*/  BRA `(.L_x_9132) ;  /* 0x0000000400187947 */ /* 0x000fea0003800000 */
.L_x_9150:
        /* <DEDUP_REMOVED lines=17> */
.L_x_9157:
[----:B------:R-:W-:-:S04]  /*81f0*/  LOP3.LUT R0, R7, 0x80000000, RZ, 0xc0, !PT ;  /* 0x8000000007007812 */ /* 0x000fc800078ec0ff */
[----:B------:R-:W-:-:S04]  /*8200*/  SHF.R.U32.HI R5, RZ, 0x18, R0 ;  /* 0x00000018ff057819 */ /* 0x000fc80000011600 */
[----:B------:R-:W-:-:S04]  /*8210*/  LOP3.LUT R4, R4, R5, RZ, 0xfc, !PT ;  /* 0x0000000504047212 */ /* 0x000fc800078efcff */
[----:B------:R-:W-:-:S07]  /*8220*/  PRMT R0, R4, 0x7610, R0 ;  /* 0x0000761004007816 */ /* 0x000fce0000000000 */
.L_x_9156:
[----:B------:R-:W-:Y:S05]  /*8230*/  BSYNC B0 ;  /* 0x0000000000007941 */ /* 0x000fea0003800000 */
.L_x_9155:
[----:B------:R3:W-:Y:S01]  /*8240*/  STG.E.U8 desc[UR36][R2.64], R0 ;  /* 0x0000000002007986 */ /* 0x0007e2000c101124 */
[----:B------:R-:W-:Y:S05]  /*8250*/  BRA `(.L_x_9132) ;  /* 0x0000000000b87947 */ /* 0x000fea0003800000 */
.L_x_9149:
        /* <DEDUP_REMOVED lines=22> */
.L_x_9131:
        /* <DEDUP_REMOVED lines=16> */
.L_x_9160:
[----:B------:R-:W-:Y:S05]  /*84c0*/  BRA `(.L_x_9132) ;  /* 0x00000000001c7947 */ /* 0x000fea0003800000 */
.L_x_9159:
[----:B------:R-:W-:-:S06]  /*84d0*/  IMAD.U32 R4, R18, 0x10000, RZ ;  /* 0x0001000012047824 */ /* 0x000fcc00078e00ff */
[----:B------:R-:W0:Y:S02]  /*84e0*/  F2I.U64.TRUNC R4, R4 ;  /* 0x0000000400047311 */ /* 0x000e24000020d800 */
[----:B0-----:R1:W-:Y:S01]  /*84f0*/  STG.E.64 desc[UR36][R2.64], R4 ;  /* 0x0000000402007986 */ /* 0x0013e2000c101b24 */
[----:B------:R-:W-:Y:S05]  /*8500*/  BRA `(.L_x_9132) ;  /* 0x00000000000c7947 */ /* 0x000fea0003800000 */
.L_x_9158:
[----:B------:R-:W-:-:S04]  /*8510*/  IMAD.U32 R18, R18, 0x10000, RZ ;  /* 0x0001000012127824 */ /* 0x000fc800078e00ff */
[----:B------:R-:W0:Y:S02]  /*8520*/  F2I.FTZ.U32.TRUNC.NTZ R5, R18 ;  /* 0x0000001200057305 */ /* 0x000e24000021f000 */
[----:B0-----:R0:W-:Y:S02]  /*8530*/  STG.E desc[UR36][R2.64], R5 ;  /* 0x0000000502007986 */ /* 0x0011e4000c101924 */
.L_x_9132:
[----:B------:R-:W-:-:S07]  /*8540*/  VIADD R25, R25, 0x80 ;  /* 0x0000008019197836 */ /* 0x000fce0000000000 */
.L_x_9092:
[----:B------:R-:W-:Y:S05]  /*8550*/  BSYNC B6 ;  /* 0x0000000000067941 */ /* 0x000fea0003800000 */
.L_x_9091:
        /* <DEDUP_REMOVED lines=19> */
[----:B------:R-:W-:-:S06]  /*8690*/  IMAD.U32 R17, R17, 0x10000, RZ ;  /* 0x0001000011117824 */ /* 0x000fcc00078e00ff */
[----:B------:R-:W0:Y:S02]  /*86a0*/  F2I.FTZ.TRUNC.NTZ R17, R17 ;  /* 0x0000001100117305 */ /* 0x000e24000021f100 */
[----:B0-----:R-:W-:Y:S01]  /*86b0*/  STG.E.U8 desc[UR36][R2.64], R17 ;  /* 0x0000001102007986 */ /* 0x001fe2000c101124 */
[----:B------:R-:W-:Y:S05]  /*86c0*/  EXIT ;  /* 0x000000000000794d */ /* 0x000fea0003800000 */
.L_x_9164:
[----:B------:R-:W-:-:S06]  /*86d0*/  IMAD.U32 R5, R17, 0x10000, RZ ;  /* 0x0001000011057824 */ /* 0x000fcc00078e00ff */
[----:B------:R-:W0:Y:S02]  /*86e0*/  F2I.S64.TRUNC R4, R5 ;  /* 0x0000000500047311 */ /* 0x000e24000020d900 */
[----:B0-----:R-:W-:Y:S01]  /*86f0*/  STG.E.U8 desc[UR36][R2.64], R4 ;  /* 0x0000000402007986 */ /* 0x001fe2000c101124 */
[----:B------:R-:W-:Y:S05]  /*8700*/  EXIT ;  /* 0x000000000000794d */ /* 0x000fea0003800000 */
.L_x_9163:
        /* <DEDUP_REMOVED lines=10> */
.L_x_9167:
[----:B------:R-:W-:-:S06]  /*87b0*/  IMAD.U32 R17, R17, 0x10000, RZ ;  /* 0x0001000011117824 */ /* 0x000fcc00078e00ff */
[----:B------:R-:W0:Y:S02]  /*87c0*/  F2I.FTZ.TRUNC.NTZ R17, R17 ;  /* 0x0000001100117305 */ /* 0x000e24000021f100 */
[----:B0-----:R-:W-:Y:S01]  /*87d0*/  STG.E desc[UR36][R2.64], R17 ;  /* 0x0000001102007986 */ /* 0x001fe2000c101924 */
[----:B------:R-:W-:Y:S05]  /*87e0*/  EXIT ;  /* 0x000000000000794d */ /* 0x000fea0003800000 */
.L_x_9166:
[----:B------:R-:W-:-:S06]  /*87f0*/  IMAD.U32 R17, R17, 0x10000, RZ ;  /* 0x0001000011117824 */ /* 0x000fcc00078e00ff */
[----:B------:R-:W0:Y:S02]  /*8800*/  F2I.FTZ.TRUNC.NTZ R17, R17 ;  /* 0x0000001100117305 */ /* 0x000e24000021f100 */
[----:B0-----:R-:W-:Y:S01]  /*8810*/  STG.E.U16 desc[UR36][R2.64], R17 ;  /* 0x0000001102007986 */ /* 0x001fe2000c101524 */
[----:B------:R-:W-:Y:S05]  /*8820*/  EXIT ;  /* 0x000000000000794d */ /* 0x000fea0003800000 */
.L_x_9162:
        /* <DEDUP_REMOVED lines=9> */
.L_x_9169:
[----:B------:R-:W-:-:S05]  /*88c0*/  IMAD.U32 R0, R17, 0x10000, RZ ;  /* 0x0001000011007824 */ /* 0x000fca00078e00ff */
[----:B------:R-:W-:-:S05]  /*88d0*/  F2FP.F16.F32.PACK_AB R0, RZ, R0 ;  /* 0x00000000ff00723e */ /* 0x000fca00000000ff */
[----:B------:R-:W-:Y:S01]  /*88e0*/  STG.E.U16 desc[UR36][R2.64], R0 ;  /* 0x0000000002007986 */ /* 0x000fe2000c101524 */
[----:B------:R-:W-:Y:S05]  /*88f0*/  EXIT ;  /* 0x000000000000794d */ /* 0x000fea0003800000 */
.L_x_9168:
        /* <DEDUP_REMOVED lines=10> */
.L_x_9171:
[----:B------:R-:W-:-:S05]  /*89a0*/  IMAD.U32 R17, R17, 0x10000, RZ ;  /* 0x0001000011117824 */ /* 0x000fca00078e00ff */
[----:B------:R-:W-:-:S04]  /*89b0*/  F2FP.F16.F32.PACK_AB R5, RZ, R17 ;  /* 0x00000011ff05723e */ /* 0x000fc800000000ff */
[----:B------:R-:W-:-:S05]  /*89c0*/  PRMT R5, R5, 0x5410, RZ ;  /* 0x0000541005057816 */ /* 0x000fca00000000ff */
[----:B------:R-:W-:Y:S01]  /*89d0*/  STG.E desc[UR36][R2.64], R5 ;  /* 0x0000000502007986 */ /* 0x000fe2000c101924 */
[----:B------:R-:W-:Y:S05]  /*89e0*/  EXIT ;  /* 0x000000000000794d */ /* 0x000fea0003800000 */
.L_x_9170:
[----:B------:R-:W-:-:S04]  /*89f0*/  IMAD.U32 R4, R17, 0x10000, RZ ;  /* 0x0001000011047824 */ /* 0x000fc800078e00ff */
[----:B------:R-:W-:-:S06]  /*8a00*/  FMUL.FTZ R4, R4, 1 ;  /* 0x3f80000004047820 */ /* 0x000fcc0000410000 */
[----:B------:R-:W0:Y:S02]  /*8a10*/  F2F.F64.F32 R4, R4 ;  /* 0x0000000400047310 */ /* 0x000e240000201800 */
[----:B0-----:R-:W-:Y:S01]  /*8a20*/  STG.E.64 desc[UR36][R2.64], R4 ;  /* 0x0000000402007986 */ /* 0x001fe2000c101b24 */
[----:B------:R-:W-:Y:S05]  /*8a30*/  EXIT ;  /* 0x000000000000794d */ /* 0x000fea0003800000 */
.L_x_9161:
        /* <DEDUP_REMOVED lines=13> */
.L_x_9174:
[----:B------:R-:W-:Y:S01]  /*8b10*/  IMAD.U32 R17, R17, 0x10000, RZ ;  /* 0x0001000011117824 */ /* 0x000fe200078e00ff */
[----:B------:R-:W-:-:S03]  /*8b20*/  CS2R R6, SRZ ;  /* 0x0000000000067805 */ /* 0x000fc6000001ff00 */
[----:B------:R-:W-:-:S06]  /*8b30*/  FMUL.FTZ R4, R17, 1 ;  /* 0x3f80000011047820 */ /* 0x000fcc0000410000 */
[----:B------:R-:W0:Y:S02]  /*8b40*/  F2F.F64.F32 R4, R4 ;  /* 0x0000000400047310 */ /* 0x000e240000201800 */
[----:B0-----:R-:W-:Y:S01]  /*8b50*/  STG.E.128 desc[UR36][R2.64], R4 ;  /* 0x0000000402007986 */ /* 0x001fe2000c101d24 */
[----:B------:R-:W-:Y:S05]  /*8b60*/  EXIT ;  /* 0x000000000000794d */ /* 0x000fea0003800000 */
.L_x_9173:
        /* <DEDUP_REMOVED lines=21> */
.L_x_9178:
[----:B------:R-:W-:Y:S05]  /*8cc0*/  BSYNC B0 ;  /* 0x0000000000007941 */ /* 0x000fea0003800000 */
.L_x_9177:
[----:B------:R-:W-:-:S05]  /*8cd0*/  LOP3.LUT R5, R0, R5, RZ, 0xfc, !PT ;  /* 0x0000000500057212 */ /* 0x000fca00078efcff */
[----:B------:R-:W-:Y:S01]  /*8ce0*/  STG.E.U8 desc[UR36][R2.64], R5 ;  /* 0x0000000502007986 */ /* 0x000fe2000c101124 */
[----:B------:R-:W-:Y:S05]  /*8cf0*/  EXIT ;  /* 0x000000000000794d */ /* 0x000fea0003800000 */
.L_x_9176:
        /* <DEDUP_REMOVED lines=13> */
.L_x_9180:
[----:B------:R-:W-:Y:S01]  /*8dd0*/  IMAD.MOV.U32 R0, RZ, RZ, 0x7f ;  /* 0x0000007fff007424 */ /* 0x000fe200078e00ff */
[----:B------:R-:W-:-:S04]  /*8de0*/  ISETP.GT.U32.AND P0, PT, R4, 0x7f800000, PT ;  /* 0x7f8000000400780c */ /* 0x000fc80003f04070 */
[----:B------:R-:W-:-:S09]  /*8df0*/  SEL R0, R0, 0x7c, P0 ;  /* 0x0000007c00007807 */ /* 0x000fd20000000000 */
.L_x_9181:
[----:B------:R-:W-:Y:S05]  /*8e00*/  BSYNC B0 ;  /* 0x0000000000007941 */ /* 0x000fea0003800000 */
.L_x_9179:
[----:B------:R-:W-:-:S04]  /*8e10*/  LOP3.LUT R4, R17, 0x80000000, RZ, 0xc0, !PT ;  /* 0x8000000011047812 */ /* 0x000fc800078ec0ff */
[----:B------:R-:W-:-:S04]  /*8e20*/  SHF.R.U32.HI R5, RZ, 0x18, R4 ;  /* 0x00000018ff057819 */ /* 0x000fc80000011604 */
[----:B------:R-:W-:-:S05]  /*8e30*/  LOP3.LUT R5, R0, R5, RZ, 0xfc, !PT ;  /* 0x0000000500057212 */ /* 0x000fca00078efcff */
[----:B------:R-:W-:Y:S01]  /*8e40*/  STG.E.U8 desc[UR36][R2.64], R5 ;  /* 0x0000000502007986 */ /* 0x000fe2000c101124 */
[----:B------:R-:W-:Y:S05]  /*8e50*/  EXIT ;  /* 0x000000000000794d */ /* 0x000fea0003800000 */
.L_x_9175:
[----:B------:R-:W-:Y:S01]  /*8e60*/  STG.E.U16 desc[UR36][R2.64], R17 ;  /* 0x0000001102007986 */ /* 0x000fe2000c101524 */
[----:B------:R-:W-:Y:S05]  /*8e70*/  EXIT ;  /* 0x000000000000794d */ /* 0x000fea0003800000 */
.L_x_9172:
        /* <DEDUP_REMOVED lines=12> */
.L_x_9184:
        /* <DEDUP_REMOVED lines=17> */
.L_x_9187:
[----:B------:R-:W-:-:S04]  /*9050*/  LOP3.LUT R0, R17, 0x80000000, RZ, 0xc0, !PT ;  /* 0x8000000011007812 */ /* 0x000fc800078ec0ff */
[----:B------:R-:W-:-:S04]  /*9060*/  SHF.R.U32.HI R5, RZ, 0x18, R0 ;  /* 0x00000018ff057819 */ /* 0x000fc80000011600 */
[----:B------:R-:W-:-:S04]  /*9070*/  LOP3.LUT R4, R4, R5, RZ, 0xfc, !PT ;  /* 0x0000000504047212 */ /* 0x000fc800078efcff */
[----:B------:R-:W-:-:S07]  /*9080*/  PRMT R0, R4, 0x7610, R0 ;  /* 0x0000761004007816 */ /* 0x000fce0000000000 */
.L_x_9186:
[----:B------:R-:W-:Y:S05]  /*9090*/  BSYNC B0 ;  /* 0x0000000000007941 */ /* 0x000fea0003800000 */
.L_x_9185:
[----:B------:R-:W-:Y:S01]  /*90a0*/  STG.E.U8 desc[UR36][R2.64], R0 ;  /* 0x0000000002007986 */ /* 0x000fe2000c101124 */
[----:B------:R-:W-:Y:S05]  /*90b0*/  EXIT ;  /* 0x000000000000794d */ /* 0x000fea0003800000 */
.L_x_9183:
        /* <DEDUP_REMOVED lines=17> */
.L_x_9190:
[----:B------:R-:W-:-:S04]  /*91d0*/  LOP3.LUT R0, R17, 0x80000000, RZ, 0xc0, !PT ;  /* 0x8000000011007812 */ /* 0x000fc800078ec0ff */
[----:B------:R-:W-:-:S04]  /*91e0*/  SHF.R.U32.HI R5, RZ, 0x18, R0 ;  /* 0x00000018ff057819 */ /* 0x000fc80000011600 */
[----:B------:R-:W-:-:S04]  /*91f0*/  LOP3.LUT R4, R4, R5, RZ, 0xfc, !PT ;  /* 0x0000000504047212 */ /* 0x000fc800078efcff */
[----:B------:R-:W-:-:S07]  /*9200*/  PRMT R0, R4, 0x7610, R0 ;  /* 0x0000761004007816 */ /* 0x000fce0000000000 */
.L_x_9189:
[----:B------:R-:W-:Y:S05]  /*9210*/  BSYNC B0 ;  /* 0x0000000000007941 */ /* 0x000fea0003800000 */
.L_x_9188:
[----:B------:R-:W-:Y:S01]  /*9220*/  STG.E.U8 desc[UR36][R2.64], R0 ;  /* 0x0000000002007986 */ /* 0x000fe2000c101124 */
[----:B------:R-:W-:Y:S05]  /*9230*/  EXIT ;  /* 0x000000000000794d */ /* 0x000fea0003800000 */
.L_x_9182:
[----:B------:R-:W-:-:S13]  /*9240*/  ISETP.NE.AND P0, PT, R0, 0x1c, PT ;  /* 0x0000001c0000780c */ /* 0x000fda0003f05270 */
[----:B------:R-:W-:Y:S05]  /*9250*/  @!P0 BRA `(.L_x_9191) ;  /* 0x0000000000a48947 */ /* 0x000fea0003800000 */
[----:B------:R-:W-:-:S13]  /*9260*/  ISETP.NE.AND P0, PT, R0, 0x1d, PT ;  /* 0x0000001d0000780c */ /* 0x000fda0003f05270 */
[----:B------:R-:W-:Y:S05]  /*9270*/  @!P0 BRA `(.L_x_9192) ;  /* 0x00000000008c8947 */ /* 0x000fea0003800000 */
[----:B------:R-:W-:-:S13]  /*9280*/  ISETP.NE.AND P0, PT, R0, 0x2c, PT ;  /* 0x0000002c0000780c */ /* 0x000fda0003f05270 */
[----:B------:R-:W-:Y:S05]  /*9290*/  @P0 BRA `(.L_x_9165) ;  /* 0x0000000000400947 */ /* 0x000fea0003800000 */
[----:B------:R-:W-:Y:S02]  /*92a0*/  IMAD.U32 R17, R17, 0x10000, RZ ;  /* 0x0001000011117824 */ /* 0x000fe400078e00ff */
        /* <DEDUP_REMOVED lines=15> */
.L_x_9165:
        /* <DEDUP_REMOVED lines=16> */
.L_x_9193:
[----:B------:R-:W-:Y:S05]  /*94a0*/  EXIT ;  /* 0x000000000000794d */ /* 0x000fea0003800000 */
.L_x_9192:
[----:B------:R-:W-:-:S06]  /*94b0*/  IMAD.U32 R4, R17, 0x10000, RZ ;  /* 0x0001000011047824 */ /* 0x000fcc00078e00ff */
[----:B------:R-:W0:Y:S02]  /*94c0*/  F2I.U64.TRUNC R4, R4 ;  /* 0x0000000400047311 */ /* 0x000e24000020d800 */
[----:B0-----:R-:W-:Y:S01]  /*94d0*/  STG.E.64 desc[UR36][R2.64], R4 ;  /* 0x0000000402007986 */ /* 0x001fe2000c101b24 */
[----:B------:R-:W-:Y:S05]  /*94e0*/  EXIT ;  /* 0x000000000000794d */ /* 0x000fea0003800000 */
.L_x_9191:
[----:B------:R-:W-:-:S06]  /*94f0*/  IMAD.U32 R17, R17, 0x10000, RZ ;  /* 0x0001000011117824 */ /* 0x000fcc00078e00ff */
[----:B------:R-:W0:Y:S02]  /*9500*/  F2I.FTZ.U32.TRUNC.NTZ R17, R17 ;  /* 0x0000001100117305 */ /* 0x000e24000021f000 */
[----:B0-----:R-:W-:Y:S01]  /*9510*/  STG.E desc[UR36][R2.64], R17 ;  /* 0x0000001102007986 */ /* 0x001fe2000c101924 */
[----:B------:R-:W-:Y:S05]  /*9520*/  EXIT ;  /* 0x000000000000794d */ /* 0x000fea0003800000 */
        .weak           $__internal_15_$__cuda_sm3x_div_rn_ftz_f32_slowpath
        .type           $__internal_15_$__cuda_sm3x_div_rn_ftz_f32_slowpath,@function
        .size           $__internal_15_$__cuda_sm3x_div_rn_ftz_f32_slowpath,(.L_x_19691 - $__internal_15_$__cuda_sm3x_div_rn_ftz_f32_slowpath)
$__internal_15_$__cuda_sm3x_div_rn_ftz_f32_slowpath:
        /* <DEDUP_REMOVED lines=33> */
.L_x_9196:
[----:B------:R-:W-:Y:S05]  /*9740*/  BSYNC B3 ;  /* 0x0000000000037941 */ /* 0x000fea0003800000 */
.L_x_9195:
        /* <DEDUP_REMOVED lines=27> */
.L_x_9202:
[----:B------:R-:W-:-:S07]  /*9900*/  IMAD R9, R5, 0x800000, R9 ;  /* 0x0080000005097824 */ /* 0x000fce00078e0209 */
.L_x_9203:
[----:B------:R-:W-:Y:S05]  /*9910*/  BSYNC B3 ;  /* 0x0000000000037941 */ /* 0x000fea0003800000 */
.L_x_9201:
[----:B------:R-:W-:Y:S05]  /*9920*/  BRA `(.L_x_9204) ;  /* 0x0000000000207947 */ /* 0x000fea0003800000 */
.L_x_9200:
[----:B------:R-:W-:-:S04]  /*9930*/  LOP3.LUT R0, R7, 0x80000000, R0, 0x48, !PT ;  /* 0x8000000007007812 */ /* 0x000fc800078e4800 */
[----:B------:R-:W-:Y:S01]  /*9940*/  LOP3.LUT R9, R0, 0x7f800000, RZ, 0xfc, !PT ;  /* 0x7f80000000097812 */ /* 0x000fe200078efcff */
[----:B------:R-:W-:Y:S06]  /*9950*/  BRA `(.L_x_9204) ;  /* 0x0000000000147947 */ /* 0x000fec0003800000 */
.L_x_9199:
[----:B------:R-:W-:Y:S01]  /*9960*/  LOP3.LUT R9, R7, 0x80000000, R0, 0x48, !PT ;  /* 0x8000000007097812 */ /* 0x000fe200078e4800 */
[----:B------:R-:W-:Y:S06]  /*9970*/  BRA `(.L_x_9204) ;  /* 0x00000000000c7947 */ /* 0x000fec0003800000 */
.L_x_9198:
[----:B------:R-:W0:Y:S01]  /*9980*/  MUFU.RSQ R9, -QNAN ;  /* 0xffc0000000097908 */ /* 0x000e220000001400 */
[----:B------:R-:W-:Y:S05]  /*9990*/  BRA `(.L_x_9204) ;  /* 0x0000000000047947 */ /* 0x000fea0003800000 */
.L_x_9197:
[----:B------:R-:W-:-:S07]  /*99a0*/  FADD.FTZ R9, R0, R7 ;  /* 0x0000000700097221 */ /* 0x000fce0000010000 */
.L_x_9204:
[----:B------:R-:W-:Y:S05]  /*99b0*/  BSYNC B0 ;  /* 0x0000000000007941 */ /* 0x000fea0003800000 */
.L_x_9194:
[----:B------:R-:W-:Y:S02]  /*99c0*/  IMAD.MOV.U32 R7, RZ, RZ, 0x0 ;  /* 0x00000000ff077424 */ /* 0x000fe400078e00ff */
[----:B0-----:R-:W-:Y:S02]  /*99d0*/  IMAD.MOV.U32 R5, RZ, RZ, R9 ;  /* 0x000000ffff057224 */ /* 0x001fe400078e0009 */
[----:B------:R-:W-:Y:S05]  /*99e0*/  RET.REL.NODEC R6 `(_ZN2at6native27unrolled_elementwise_kernelINS0_13AUnaryFunctorIN3c108BFloat16ES4_S4_ZZZNS0_17atan2_kernel_cudaERNS_18TensorIteratorBaseEENKUlvE_clEvENKUlvE2_clEvEUlS4_S4_E_EESt5arrayIPcLm2EELi4E23TrivialOffsetCalculatorILi1EjESF_NS0_6memory12LoadWithCastILi1EEENSG_13StoreWithCastILi1EEEEEviT_T0_T2_T3_T4_T5_) ;  /* 0xffffff6406847950 */ /* 0x000fea0003c3ffff */
.L_x_9205:
        /* <DEDUP_REMOVED lines=9> */
.L_x_19691:


//--------------------- .text._ZN2at6native18elementwise_kernelILi128ELi4EZNS0_22gpu_kernel_impl_nocastINS0_13AUnaryFunctorIN3c108BFloat16ES5_S5_ZZZNS0_17atan2_kernel_cudaERNS_18TensorIteratorBaseEENKUlvE_clEvENKUlvE2_clEvEUlS5_S5_E_EEEEvS7_RKT_EUliE_EEviT1_ --------------------------
	.section	.text._ZN2at6native18elementwise_kernelILi128ELi4EZNS0_22gpu_kernel_impl_nocastINS0_13AUnaryFunctorIN3c108BFloat16ES5_S5_ZZZNS0_17atan2_kernel_cudaERNS_18TensorIteratorBaseEENKUlvE_clEvENKUlvE2_clEvEUlS5_S5_E_EEEEvS7_RKT_EUliE_EEviT1_,"ax",@progbits
	.align	128
        .global         _ZN2at6native18elementwise_kernelILi128ELi4EZNS0_22gpu_kernel_impl_nocastINS0_13AUnaryFunctorIN3c108BFloat16ES5_S5_ZZZNS0_17atan2_kernel_cudaERNS_18TensorIteratorBaseEENKUlvE_clEvENKUlvE2_clEvEUlS5_S5_E_EEEEvS7_RKT_EUliE_EEviT1_
        .type           _ZN2at6native18elementwise_kernelILi128ELi4EZNS0_22gpu_kernel_impl_nocastINS0_13AUnaryFunctorIN3c108BFloat16ES5_S5_ZZZNS0_17atan2_kernel_cudaERNS_18TensorIteratorBaseEENKUlvE_clEvENKUlvE2_clEvEUlS5_S5_E_EEEEvS7_RKT_EUliE_EEviT1_,@function
        .size           _ZN2at6native18elementwise_kernelILi128ELi4EZNS0_22gpu_kernel_impl_nocastINS0_13AUnaryFunctorIN3c108BFloat16ES5_S5_ZZZNS0_17atan2_kernel_cudaERNS_18TensorIteratorBaseEENKUlvE_clEvENKUlvE2_clEvEUlS5_S5_E_EEEEvS7_RKT_EUliE_EEviT1_,(.L_x_19692 - _ZN2at6native18elementwise_kernelILi128ELi4EZNS0_22gpu_kernel_impl_nocastINS0_13AUnaryFunctorIN3c108BFloat16ES5_S5_ZZZNS0_17atan2_kernel_cudaERNS_18TensorIteratorBaseEENKUlvE_clEvENKUlvE2_clEvEUlS5_S5_E_EEEEvS7_RKT_EUliE_EEviT1_)
        .other          _ZN2at6native18elementwise_kernelILi128ELi4EZNS0_22gpu_kernel_impl_nocastINS0_13AUnaryFunctorIN3c108BFloat16ES5_S5_ZZZNS0_17atan2_kernel_cudaERNS_18TensorIteratorBaseEENKUlvE_clEvENKUlvE2_clEvEUlS5_S5_E_EEEEvS7_RKT_EUliE_EEviT1_,@"STO_CUDA_ENTRY STV_DEFAULT"
_ZN2at6native18elementwise_kernelILi128ELi4EZNS0_22gpu_kernel_impl_nocastINS0_13AUnaryFunctorIN3c108BFloat16ES5_S5_ZZZNS0_17atan2_kernel_cudaERNS_18TensorIteratorBaseEENKUlvE_clEvENKUlvE2_clEvEUlS5_S5_E_EEEEvS7_RKT_EUliE_EEviT1_:
.text._ZN2at6native18elementwise_kernelILi128ELi4EZNS0_22gpu_kernel_impl_nocastINS0_13AUnaryFunctorIN3c108BFloat16ES5_S5_ZZZNS0_17atan2_kernel_cudaERNS_18TensorIteratorBaseEENKUlvE_clEvENKUlvE2_clEvEUlS5_S5_E_EEEEvS7_RKT_EUliE_EEviT1_:
        /* <DEDUP_REMOVED lines=312> */
.L_x_9208:
        /* <DEDUP_REMOVED lines=25> */
[----:B------:R-:W-:Y:S05]  /*1510*/  CALL.REL.NOINC `($__internal_16_$__cuda_sm3x_div_rn_ftz_f32_slowpath) ;  /* 0x0000004400ec7944 */ /* 0x000fea0003c00000 */
.L_x_9210:
[----:B------:R-:W-:Y:S05]  /*1520*/  BSYNC B2 ;  /* 0x0000000000027941 */ /* 0x000fea0003800000 */
.L_x_9209:
        /* <DEDUP_REMOVED lines=18> */
.L_x_9212:
[----:B------:R-:W-:Y:S01]  /*1650*/  ISETP.GE.AND P0, PT, R17, RZ, PT ;  /* 0x000000ff1100720c */ /* 0x000fe20003f06270 */
[----:B------:R-:W-:-:S12]  /*1660*/  IMAD.MOV.U32 R5, RZ, RZ, 0x3fd774eb ;  /* 0x3fd774ebff057424 */ /* 0x000fd800078e00ff */
[----:B------:R-:W-:-:S04]  /*1670*/  @P0 FFMA.FTZ R0, R5, 0.93318945169448852539, -R0 ;  /* 0x3f6ee58105000823 */ /* 0x000fc80000010800 */
[----:B------:R-:W-:-:S07]  /*1680*/  @!P0 FFMA.FTZ R0, R5, 0.93318945169448852539, R0 ;  /* 0x3f6ee58105008823 */ /* 0x000fce0000010000 */
.L_x_9213:
[----:B------:R-:W-:Y:S05]  /*1690*/  BSYNC B0 ;  /* 0x0000000000007941 */ /* 0x000fea0003800000 */
.L_x_9211:
[----:B------:R-:W-:Y:S01]  /*16a0*/  FSETP.NEU.FTZ.AND P1, PT, |R17|, |R18|, PT ;  /* 0x400000121100720b */ /* 0x000fe20003f3d200 */
        /* <DEDUP_REMOVED lines=13> */
.L_x_9207:
[----:B------:R-:W-:Y:S05]  /*1780*/  BSYNC B1 ;  /* 0x0000000000017941 */ /* 0x000fea0003800000 */
.L_x_9206:
        /* <DEDUP_REMOVED lines=306> */
.L_x_9216:
        /* <DEDUP_REMOVED lines=26> */
.L_x_9218:
[----:B------:R-:W-:Y:S05]  /*2c50*/  BSYNC B2 ;  /* 0x0000000000027941 */ /* 0x000fea0003800000 */
.L_x_9217:
        /* <DEDUP_REMOVED lines=18> */
.L_x_9220:
[----:B------:R-:W-:Y:S02]  /*2d80*/  ISETP.GE.AND P0, PT, R15, RZ, PT ;  /* 0x000000ff0f00720c */ /* 0x000fe40003f06270 */
[----:B------:R-:W-:-:S11]  /*2d90*/  MOV R5, 0x3fd774eb ;  /* 0x3fd774eb00057802 */ /* 0x000fd60000000f00 */
[----:B------:R-:W-:-:S04]  /*2da0*/  @P0 FFMA.FTZ R0, R5, 0.93318945169448852539, -R0 ;  /* 0x3f6ee58105000823 */ /* 0x000fc80000010800 */
[----:B------:R-:W-:-:S07]  /*2db0*/  @!P0 FFMA.FTZ R0, R5, 0.93318945169448852539, R0 ;  /* 0x3f6ee58105008823 */ /* 0x000fce0000010000 */
.L_x_9221:
[----:B------:R-:W-:Y:S05]  /*2dc0*/  BSYNC B0 ;  /* 0x0000000000007941 */ /* 0x000fea0003800000 */
.L_x_9219:
[----:B------:R-:W-:Y:S01]  /*2dd0*/  FSETP.NEU.FTZ.AND P1, PT, |R15|, |R14|, PT ;  /* 0x4000000e0f00720b */ /* 0x000fe20003f3d200 */
[----:B------:R-:W-:Y:S01]  /*2de0*/  IMAD.MOV.U32 R5, RZ, RZ, 0x4016cbe4 ;  /* 0x4016cbe4ff057424 */ /* 0x000fe200078e00ff */
        /* <DEDUP_REMOVED lines=11> */
.L_x_9215:
[----:B------:R-:W-:Y:S05]  /*2ea0*/  BSYNC B1 ;  /* 0x0000000000017941 */ /* 0x000fea0003800000 */
.L_x_9214:
        /* <DEDUP_REMOVED lines=306> */
.L_x_9224:
        /* <DEDUP_REMOVED lines=9> */
[----:B------:R-:W-:Y:S01]  /*4260*/  FADD.FTZ R0, |R15|, -RZ ;  /* 0x800000ff0f007221 */ /* 0x000fe20000010200 */
        /* <DEDUP_REMOVED lines=16> */
.L_x_9226:
[----:B------:R-:W-:Y:S05]  /*4370*/  BSYNC B2 ;  /* 0x0000000000027941 */ /* 0x000fea0003800000 */
.L_x_9225:
        /* <DEDUP_REMOVED lines=18> */
.L_x_9228:
[----:B------:R-:W-:Y:S02]  /*44a0*/  ISETP.GE.AND P0, PT, R15, RZ, PT ;  /* 0x000000ff0f00720c */ /* 0x000fe40003f06270 */
[----:B------:R-:W-:-:S11]  /*44b0*/  MOV R5, 0x3fd774eb ;  /* 0x3fd774eb00057802 */ /* 0x000fd60000000f00 */
[----:B------:R-:W-:-:S04]  /*44c0*/  @P0 FFMA.FTZ R0, R5, 0.93318945169448852539, -R0 ;  /* 0x3f6ee58105000823 */ /* 0x000fc80000010800 */
[----:B------:R-:W-:-:S07]  /*44d0*/  @!P0 FFMA.FTZ R0, R5, 0.93318945169448852539, R0 ;  /* 0x3f6ee58105008823 */ /* 0x000fce0000010000 */
.L_x_9229:
[----:B------:R-:W-:Y:S05]  /*44e0*/  BSYNC B0 ;  /* 0x0000000000007941 */ /* 0x000fea0003800000 */
.L_x_9227:
        /* <DEDUP_REMOVED lines=13> */
.L_x_9223:
[----:B------:R-:W-:Y:S05]  /*45c0*/  BSYNC B1 ;  /* 0x0000000000017941 */ /* 0x000fea0003800000 */
.L_x_9222:
        /* <DEDUP_REMOVED lines=305> */
.L_x_9230:
        /* <DEDUP_REMOVED lines=25> */
[----:B------:R-:W-:Y:S05]  /*5a70*/  CALL.REL.NOINC `($__internal_16_$__cuda_sm3x_div_rn_ftz_f32_slowpath) ;  /* 0x0000000000947944 */ /* 0x000fea0003c00000 */
.L_x_9232:
[----:B------:R-:W-:Y:S05]  /*5a80*/  BSYNC B1 ;  /* 0x0000000000017941 */ /* 0x000fea0003800000 */
.L_x_9231:
        /* <DEDUP_REMOVED lines=18> */
.L_x_9234:
[----:B------:R-:W-:Y:S02]  /*5bb0*/  ISETP.GE.AND P0, PT, R7, RZ, PT ;  /* 0x000000ff0700720c */ /* 0x000fe40003f06270 */
[----:B------:R-:W-:-:S11]  /*5bc0*/  MOV R5, 0x3fd774eb ;  /* 0x3fd774eb00057802 */ /* 0x000fd60000000f00 */
[----:B------:R-:W-:-:S04]  /*5bd0*/  @P0 FFMA.FTZ R0, R5, 0.93318945169448852539, -R0 ;  /* 0x3f6ee58105000823 */ /* 0x000fc80000010800 */
[----:B------:R-:W-:-:S07]  /*5be0*/  @!P0 FFMA.FTZ R0, R5, 0.93318945169448852539, R0 ;  /* 0x3f6ee58105008823 */ /* 0x000fce0000010000 */
.L_x_9235:
[----:B------:R-:W-:Y:S05]  /*5bf0*/  BSYNC B0 ;  /* 0x0000000000007941 */ /* 0x000fea0003800000 */
.L_x_9233:
        /* <DEDUP_REMOVED lines=13> */
        .weak           $__internal_16_$__cuda_sm3x_div_rn_ftz_f32_slowpath
        .type           $__internal_16_$__cuda_sm3x_div_rn_ftz_f32_slowpath,@function
        .size           $__internal_16_$__cuda_sm3x_div_rn_ftz_f32_slowpath,(.L_x_19692 - $__internal_16_$__cuda_sm3x_div_rn_ftz_f32_slowpath)
$__internal_16_$__cuda_sm3x_div_rn_ftz_f32_slowpath:
        /* <DEDUP_REMOVED lines=32> */
.L_x_9238:
[----:B------:R-:W-:Y:S05]  /*5ed0*/  BSYNC B3 ;  /* 0x0000000000037941 */ /* 0x000fea0003800000 */
.L_x_9237:
        /* <DEDUP_REMOVED lines=27> */
.L_x_9244:
[----:B------:R-:W-:-:S07]  /*6090*/  LEA R0, R5, R0, 0x17 ;  /* 0x0000000005007211 */ /* 0x000fce00078eb8ff */
.L_x_9245:
[----:B------:R-:W-:Y:S05]  /*60a0*/  BSYNC B3 ;  /* 0x0000000000037941 */ /* 0x000fea0003800000 */
.L_x_9243:
[----:B------:R-:W-:Y:S05]  /*60b0*/  BRA `(.L_x_9246) ;  /* 0x0000000000207947 */ /* 0x000fea0003800000 */
.L_x_9242:
[----:B------:R-:W-:-:S04]  /*60c0*/  LOP3.LUT R0, R11, 0x80000000, R0, 0x48, !PT ;  /* 0x800000000b007812 */ /* 0x000fc800078e4800 */
[----:B------:R-:W-:Y:S01]  /*60d0*/  LOP3.LUT R0, R0, 0x7f800000, RZ, 0xfc, !PT ;  /* 0x7f80000000007812 */ /* 0x000fe200078efcff */
[----:B------:R-:W-:Y:S06]  /*60e0*/  BRA `(.L_x_9246) ;  /* 0x0000000000147947 */ /* 0x000fec0003800000 */
.L_x_9241:
[----:B------:R-:W-:Y:S01]  /*60f0*/  LOP3.LUT R0, R11, 0x80000000, R0, 0x48, !PT ;  /* 0x800000000b007812 */ /* 0x000fe200078e4800 */
[----:B------:R-:W-:Y:S06]  /*6100*/  BRA `(.L_x_9246) ;  /* 0x00000000000c7947 */ /* 0x000fec0003800000 */
.L_x_9240:
[----:B------:R-:W0:Y:S01]  /*6110*/  MUFU.RSQ R0, -QNAN ;  /* 0xffc0000000007908 */ /* 0x000e220000001400 */
[----:B------:R-:W-:Y:S05]  /*6120*/  BRA `(.L_x_9246) ;  /* 0x0000000000047947 */ /* 0x000fea0003800000 */
.L_x_9239:
[----:B------:R-:W-:-:S07]  /*6130*/  FADD.FTZ R0, R0, R11 ;  /* 0x0000000b00007221 */ /* 0x000fce0000010000 */
.L_x_9246:
[----:B------:R-:W-:Y:S05]  /*6140*/  BSYNC B0 ;  /* 0x0000000000007941 */ /* 0x000fea0003800000 */
.L_x_9236:
[----:B------:R-:W-:Y:S01]  /*6150*/  HFMA2.MMA R9, -RZ, RZ, 0, 0 ;  /* 0x00000000ff097435 */ /* 0x000fe200000001ff */
[----:B------:R-:W-:Y:S02]  /*6160*/  MOV R8, R6 ;  /* 0x0000000600087202 */ /* 0x000fe40000000f00 */
[----:B0-----:R-:W-:-:S03]  /*6170*/  MOV R5, R0 ;  /* 0x0000000000057202 */ /* 0x001fc60000000f00 */
[----:B------:R-:W-:Y:S05]  /*6180*/  RET.REL.NODEC R8 `(_ZN2at6native18elementwise_kernelILi128ELi4EZNS0_22gpu_kernel_impl_nocastINS0_13AUnaryFunctorIN3c108BFloat16ES5_S5_ZZZNS0_17atan2_kernel_cudaERNS_18TensorIteratorBaseEENKUlvE_clEvENKUlvE2_clEvEUlS5_S5_E_EEEEvS7_RKT_EUliE_EEviT1_) ;  /* 0xffffff9c089c7950 */ /* 0x000fea0003c3ffff */
.L_x_9247:
        /* <DEDUP_REMOVED lines=15> */
.L_x_19692:


//--------------------- .text._ZN2at6native27unrolled_elementwise_kernelINS0_13AUnaryFunctorIN3c108BFloat16ES4_S4_ZZZNS0_17atan2_kernel_cudaERNS_18TensorIteratorBaseEENKUlvE_clEvENKUlvE2_clEvEUlS4_S4_E_EESt5arrayIPcLm2EELi4E23TrivialOffsetCalculatorILi1EjESF_NS0_6memory15LoadWithoutCastENSG_16StoreWithoutCastEEEviT_T0_T2_T3_T4_T5_ --------------------------
	.section	.text._ZN2at6native27unrolled_elementwise_kernelINS0_13AUnaryFunctorIN3c108BFloat16ES4_S4_ZZZNS0_17atan2_kernel_cudaERNS_18TensorIteratorBaseEENKUlvE_clEvENKUlvE2_clEvEUlS4_S4_E_EESt5arrayIPcLm2EELi4E23TrivialOffsetCalculatorILi1EjESF_NS0_6memory15LoadWithoutCastENSG_16StoreWithoutCastEEEviT_T0_T2_T3_T4_T5_,"ax",@progbits
	.align	128
        .global         _ZN2at6native27unrolled_elementwise_kernelINS0_13AUnaryFunctorIN3c108BFloat16ES4_S4_ZZZNS0_17atan2_kernel_cudaERNS_18TensorIteratorBaseEENKUlvE_clEvENKUlvE2_clEvEUlS4_S4_E_EESt5arrayIPcLm2EELi4E23TrivialOffsetCalculatorILi1EjESF_NS0_6memory15LoadWithoutCastENSG_16StoreWithoutCastEEEviT_T0_T2_T3_T4_T5_
        .type           _ZN2at6native27unrolled_elementwise_kernelINS0_13AUnaryFunctorIN3c108BFloat16ES4_S4_ZZZNS0_17atan2_kernel_cudaERNS_18TensorIteratorBaseEENKUlvE_clEvENKUlvE2_clEvEUlS4_S4_E_EESt5arrayIPcLm2EELi4E23TrivialOffsetCalculatorILi1EjESF_NS0_6memory15LoadWithoutCastENSG_16StoreWithoutCastEEEviT_T0_T2_T3_T4_T5_,@function
        .size           _ZN2at6native27unrolled_elementwise_kernelINS0_13AUnaryFunctorIN3c108BFloat16ES4_S4_ZZZNS0_17atan2_kernel_cudaERNS_18TensorIteratorBaseEENKUlvE_clEvENKUlvE2_clEvEUlS4_S4_E_EESt5arrayIPcLm2EELi4E23TrivialOffsetCalculatorILi1EjESF_NS0_6memory15LoadWithoutCastENSG_16StoreWithoutCastEEEviT_T0_T2_T3_T4_T5_,(.L_x_19693 - _ZN2at6native27unrolled_elementwise_kernelINS0_13AUnaryFunctorIN3c108BFloat16ES4_S4_ZZZNS0_17atan2_kernel_cudaERNS_18TensorIteratorBaseEENKUlvE_clEvENKUlvE2_clEvEUlS4_S4_E_EESt5arrayIPcLm2EELi4E23TrivialOffsetCalculatorILi1EjESF_NS0_6memory15LoadWithoutCastENSG_16StoreWithoutCastEEEviT_T0_T2_T3_T4_T5_)
        .other          _ZN2at6native27unrolled_elementwise_kernelINS0_13AUnaryFunctorIN3c108BFloat16ES4_S4_ZZZNS0_17atan2_kernel_cudaERNS_18TensorIteratorBaseEENKUlvE_clEvENKUlvE2_clEvEUlS4_S4_E_EESt5arrayIPcLm2EELi4E23TrivialOffsetCalculatorILi1EjESF_NS0_6memory15LoadWithoutCastENSG_16StoreWithoutCastEEEviT_T0_T2_T3_T4_T5_,@"STO_CUDA_ENTRY STV_DEFAULT"
_ZN2at6native27unrolled_elementwise_kernelINS0_13AUnaryFunctorIN3c108BFloat16ES4_S4_ZZZNS0_17atan2_kernel_cudaERNS_18TensorIteratorBaseEENKUlvE_clEvENKUlvE2_clEvEUlS4_S4_E_EESt5arrayIPcLm2EELi4E23TrivialOffsetCalculatorILi1EjESF_NS0_6memory15LoadWithoutCastENSG_16StoreWithoutCastEEEviT_T0_T2_T3_T4_T5_:
.text._ZN2at6native27unrolled_elementwise_kernelINS0_13AUnaryFunctorIN3c108BFloat16ES4_S4_ZZZNS0_17atan2_kernel_cudaERNS_18TensorIteratorBaseEENKUlvE_clEvENKUlvE2_clEvEUlS4_S4_E_EESt5arrayIPcLm2EELi4E23TrivialOffsetCalculatorILi1EjESF_NS0_6memory15LoadWithoutCastENSG_16StoreWithoutCastEEEviT_T0_T2_T3_T4_T5_:
        /* <DEDUP_REMOVED lines=8> */
[----:B------:R-:W-:Y:S01]  /*0080*/  @!P2 VIADD R0, R0, 0x80 ;  /* 0x000000800000a836 */ /* 0x000fe20000000000 */
[----:B------:R-:W0:Y:S04]  /*0090*/  @!P2 LDC.64 R6, c[0x0][0x220] ;  /* 0x00008800ff06ab82 */ /* 0x000e280000000a00 */
[----:B------:R-:W-:-:S13]  /*00a0*/  ISETP.GE.AND P0, PT, R0, R2, PT ;  /* 0x000000020000720c */ /* 0x000fda0003f06270 */
[----:B------:R-:W-:Y:S01]  /*00b0*/  @!P0 LEA R15, R3, R0, 0x9 ;  /* 0x00000000030f8211 */ /* 0x000fe200078e48ff */
[----:B------:R-:W-:Y:S01]  /*00c0*/  @!P0 VIADD R0, R0, 0x80 ;  /* 0x0000008000008836 */ /* 0x000fe20000000000 */
[----:B------:R-:W1:Y:S04]  /*00d0*/  @!P0 LDC.64 R4, c[0x0][0x220] ;  /* 0x00008800ff048b82 */ /* 0x000e680000000a00 */
[----:B------:R-:W-:Y:S01]  /*00e0*/  ISETP.GE.AND P3, PT, R0, R2, PT ;  /* 0x000000020000720c */ /* 0x000fe20003f66270 */
[----:B0-----:R-:W-:-:S12]  /*00f0*/  @!P2 IMAD.WIDE.U32 R6, R13, 0x2, R6 ;  /* 0x000000020d06a825 */ /* 0x001fd800078e0006 */
[----:B------:R-:W-:Y:S01]  /*0100*/  @!P3 LEA R19, R3, R0, 0x9 ;  /* 0x000000000313b211 */ /* 0x000fe200078e48ff */
[----:B------:R-:W-:Y:S01]  /*0110*/  @!P3 VIADD R0, R0, 0x80 ;  /* 0x000000800000b836 */ /* 0x000fe20000000000 */
[----:B------:R-:W0:Y:S04]  /*0120*/  @!P3 LDC.64 R8, c[0x0][0x220] ;  /* 0x00008800ff08bb82 */ /* 0x000e280000000a00 */
[----:B------:R-:W-:Y:S01]  /*0130*/  ISETP.GE.AND P1, PT, R0, R2, PT ;  /* 0x000000020000720c */ /* 0x000fe20003f26270 */
[----:B-1----:R-:W-:Y:S01]  /*0140*/  @!P0 IMAD.WIDE.U32 R12, R15, 0x2, R4 ;  /* 0x000000020f0c8825 */ /* 0x002fe200078e0004 */
[----:B------:R-:W-:-:S11]  /*0150*/  PRMT R4, RZ, 0x7610, R4 ;  /* 0x00007610ff047816 */ /* 0x000fd60000000004 */
[----:B------:R-:W1:Y:S01]  /*0160*/  @!P1 LDC.64 R10, c[0x0][0x220] ;  /* 0x00008800ff0a9b82 */ /* 0x000e620000000a00 */
[----:B------:R-:W-:Y:S02]  /*0170*/  @!P1 LEA R17, R3, R0, 0x9 ;  /* 0x0000000003119211 */ /* 0x000fe400078e48ff */
[----:B------:R-:W-:Y:S01]  /*0180*/  PRMT R0, RZ, 0x7610, R0 ;  /* 0x00007610ff007816 */ /* 0x000fe20000000000 */
[----:B0-----:R-:W-:Y:S01]  /*0190*/  @!P3 IMAD.WIDE.U32 R14, R19, 0x2, R8 ;  /* 0x00000002130eb825 */ /* 0x001fe200078e0008 */
[----:B------:R-:W-:-:S04]  /*01a0*/  PRMT R8, RZ, 0x7610, R8 ;  /* 0x00007610ff087816 */ /* 0x000fc80000000008 */
[----:B------:R0:W5:Y:S01]  /*01b0*/  @!P2 LDG.E.U16 R0, desc[UR4][R6.64] ;  /* 0x000000040600a981 */ /* 0x000162000c1e1500 */
[----:B------:R-:W-:-:S03]  /*01c0*/  PRMT R9, RZ, 0x7610, R9 ;  /* 0x00007610ff097816 */ /* 0x000fc60000000009 */
[----:B------:R0:W5:Y:S04]  /*01d0*/  @!P0 LDG.E.U16 R8, desc[UR4][R12.64] ;  /* 0x000000040c088981 */ /* 0x000168000c1e1500 */
[----:B------:R0:W5:Y:S01]  /*01e0*/  @!P3 LDG.E.U16 R9, desc[UR4][R14.64] ;  /* 0x000000040e09b981 */ /* 0x000162000c1e1500 */
[----:B-1----:R-:W-:-:S05]  /*01f0*/  @!P1 IMAD.WIDE.U32 R10, R17, 0x2, R10 ;  /* 0x00000002110a9825 */ /* 0x002fca00078e000a */
[----:B------:R0:W5:Y:S01]  /*0200*/  @!P1 LDG.E.U16 R4, desc[UR4][R10.64] ;  /* 0x000000040a049981 */ /* 0x000162000c1e1500 */
[----:B------:R-:W1:Y:S01]  /*0210*/  LDC.U16 R5, c[0x0][0x216] ;  /* 0x00008580ff057b82 */ /* 0x000e620000000400 */
[----:B------:R-:W-:Y:S04]  /*0220*/  BSSY B1, `(.L_x_9248) ;  /* 0x0000039000017945 */ /* 0x000fe80003800000 */
[----:B------:R-:W-:Y:S05]  /*0230*/  @P2 BRA `(.L_x_9249) ;  /* 0x0000000000dc2947 */ /* 0x000fea0003800000 */
[----:B-1----:R-:W-:Y:S01]  /*0240*/  SHF.L.U32 R17, R5, 0x10, RZ ;  /* 0x0000001005117819 */ /* 0x002fe200000006ff */
[----:B0----5:R-:W-:Y:S01]  /*0250*/  IMAD.U32 R6, R0, 0x10000, RZ ;  /* 0x0001000000067824 */ /* 0x021fe200078e00ff */
        /* <DEDUP_REMOVED lines=16> */
[----:B------:R-:W-:Y:S05]  /*0360*/  CALL.REL.NOINC `($__internal_17_$__cuda_sm3x_div_rn_ftz_f32_slowpath) ;  /* 0x0000000c00f07944 */ /* 0x000fea0003c00000 */
[----:B------:R-:W-:-:S07]  /*0370*/  MOV R10, R15 ;  /* 0x0000000f000a7202 */ /* 0x000fce0000000f00 */
.L_x_9251:
[----:B------:R-:W-:Y:S05]  /*0380*/  BSYNC B2 ;  /* 0x0000000000027941 */ /* 0x000fea0003800000 */
.L_x_9250:
        /* <DEDUP_REMOVED lines=18> */
.L_x_9253:
[----:B------:R-:W-:Y:S01]  /*04b0*/  ISETP.GE.AND P0, PT, R6, RZ, PT ;  /* 0x000000ff0600720c */ /* 0x000fe20003f06270 */
[----:B------:R-:W-:-:S12]  /*04c0*/  IMAD.MOV.U32 R11, RZ, RZ, 0x3fd774eb ;  /* 0x3fd774ebff0b7424 */ /* 0x000fd800078e00ff */
[----:B------:R-:W-:-:S04]  /*04d0*/  @P0 FFMA.FTZ R10, R11, 0.93318945169448852539, -R10 ;  /* 0x3f6ee5810b0a0823 */ /* 0x000fc8000001080a */
[----:B------:R-:W-:-:S07]  /*04e0*/  @!P0 FFMA.FTZ R10, R11, 0.93318945169448852539, R10 ;  /* 0x3f6ee5810b0a8823 */ /* 0x000fce000001000a */
.L_x_9254:
[----:B------:R-:W-:Y:S05]  /*04f0*/  BSYNC B0 ;  /* 0x0000000000007941 */ /* 0x000fea0003800000 */
.L_x_9252:
        /* <DEDUP_REMOVED lines=11> */
.L_x_9249:
[----:B------:R-:W-:Y:S05]  /*05b0*/  BSYNC B1 ;  /* 0x0000000000017941 */ /* 0x000fea0003800000 */
.L_x_9248:
[----:B0-----:R-:W0:Y:S01]  /*05c0*/  S2R R7, SR_TID.X ;  /* 0x0000000000077919 */ /* 0x001e220000002100 */
[----:B------:R-:W-:Y:S01]  /*05d0*/  BSSY B1, `(.L_x_9255) ;  /* 0x000003b000017945 */ /* 0x000fe20003800000 */
[----:B0-----:R-:W-:-:S05]  /*05e0*/  VIADD R11, R7, 0x80 ;  /* 0x00000080070b7836 */ /* 0x001fca0000000000 */
        /* <DEDUP_REMOVED lines=20> */
[----:B------:R-:W-:Y:S05]  /*0730*/  CALL.REL.NOINC `($__internal_17_$__cuda_sm3x_div_rn_ftz_f32_slowpath) ;  /* 0x0000000800fc7944 */ /* 0x000fea0003c00000 */
[----:B------:R-:W-:-:S07]  /*0740*/  IMAD.MOV.U32 R10, RZ, RZ, R15 ;  /* 0x000000ffff0a7224 */ /* 0x000fce00078e000f */
.L_x_9258:
[----:B------:R-:W-:Y:S05]  /*0750*/  BSYNC B2 ;  /* 0x0000000000027941 */ /* 0x000fea0003800000 */
.L_x_9257:
        /* <DEDUP_REMOVED lines=18> */
.L_x_9260:
[----:B------:R-:W-:Y:S02]  /*0880*/  ISETP.GE.AND P0, PT, R19, RZ, PT ;  /* 0x000000ff1300720c */ /* 0x000fe40003f06270 */
[----:B------:R-:W-:-:S11]  /*0890*/  MOV R11, 0x3fd774eb ;  /* 0x3fd774eb000b7802 */ /* 0x000fd60000000f00 */
[----:B------:R-:W-:-:S04]  /*08a0*/  @P0 FFMA.FTZ R10, R11, 0.93318945169448852539, -R10 ;  /* 0x3f6ee5810b0a0823 */ /* 0x000fc8000001080a */
[----:B------:R-:W-:-:S07]  /*08b0*/  @!P0 FFMA.FTZ R10, R11, 0.93318945169448852539, R10 ;  /* 0x3f6ee5810b0a8823 */ /* 0x000fce000001000a */
.L_x_9261:
[----:B------:R-:W-:Y:S05]  /*08c0*/  BSYNC B0 ;  /* 0x0000000000007941 */ /* 0x000fea0003800000 */
.L_x_9259:
        /* <DEDUP_REMOVED lines=11> */
.L_x_9256:
[----:B------:R-:W-:Y:S05]  /*0980*/  BSYNC B1 ;  /* 0x0000000000017941 */ /* 0x000fea0003800000 */
.L_x_9255:
[----:B------:R-:W-:Y:S01]  /*0990*/  IADD3 R11, R7, 0x100, RZ ;  /* 0x00000100070b7810 */ /* 0x000fe20007ffe0ff */
[----:B------:R-:W-:Y:S03]  /*09a0*/  BSSY B1, `(.L_x_9262) ;  /* 0x000003a000017945 */ /* 0x000fe60003800000 */
        /* <DEDUP_REMOVED lines=22> */
.L_x_9265:
[----:B------:R-:W-:Y:S05]  /*0b10*/  BSYNC B2 ;  /* 0x0000000000027941 */ /* 0x000fea0003800000 */
.L_x_9264:
        /* <DEDUP_REMOVED lines=18> */
.L_x_9267:
[----:B------:R-:W-:Y:S01]  /*0c40*/  ISETP.GE.AND P0, PT, R18, RZ, PT ;  /* 0x000000ff1200720c */ /* 0x000fe20003f06270 */
[----:B------:R-:W-:-:S12]  /*0c50*/  IMAD.MOV.U32 R11, RZ, RZ, 0x3fd774eb ;  /* 0x3fd774ebff0b7424 */ /* 0x000fd800078e00ff */
[----:B------:R-:W-:-:S04]  /*0c60*/  @P0 FFMA.FTZ R10, R11, 0.93318945169448852539, -R10 ;  /* 0x3f6ee5810b0a0823 */ /* 0x000fc8000001080a */
[----:B------:R-:W-:-:S07]  /*0c70*/  @!P0 FFMA.FTZ R10, R11, 0.93318945169448852539, R10 ;  /* 0x3f6ee5810b0a8823 */ /* 0x000fce000001000a */
.L_x_9268:
[----:B------:R-:W-:Y:S05]  /*0c80*/  BSYNC B0 ;  /* 0x0000000000007941 */ /* 0x000fea0003800000 */
.L_x_9266:
        /* <DEDUP_REMOVED lines=11> */
.L_x_9263:
[----:B------:R-:W-:Y:S05]  /*0d40*/  BSYNC B1 ;  /* 0x0000000000017941 */ /* 0x000fea0003800000 */
.L_x_9262:
[----:B------:R-:W-:Y:S01]  /*0d50*/  VIADD R11, R7, 0x180 ;  /* 0x00000180070b7836 */ /* 0x000fe20000000000 */
[----:B------:R-:W-:Y:S04]  /*0d60*/  BSSY B1, `(.L_x_9269) ;  /* 0x000003a000017945 */ /* 0x000fe80003800000 */
        /* <DEDUP_REMOVED lines=22> */
.L_x_9272:
[----:B------:R-:W-:Y:S05]  /*0ed0*/  BSYNC B2 ;  /* 0x0000000000027941 */ /* 0x000fea0003800000 */
.L_x_9271:
        /* <DEDUP_REMOVED lines=18> */
.L_x_9274:
[----:B------:R-:W-:Y:S02]  /*1000*/  ISETP.GE.AND P0, PT, R4, RZ, PT ;  /* 0x000000ff0400720c */ /* 0x000fe40003f06270 */
[----:B------:R-:W-:-:S11]  /*1010*/  MOV R11, 0x3fd774eb ;  /* 0x3fd774eb000b7802 */ /* 0x000fd60000000f00 */
[----:B------:R-:W-:-:S04]  /*1020*/  @P0 FFMA.FTZ R10, R11, 0.93318945169448852539, -R10 ;  /* 0x3f6ee5810b0a0823 */ /* 0x000fc8000001080a */
[----:B------:R-:W-:-:S07]  /*1030*/  @!P0 FFMA.FTZ R10, R11, 0.93318945169448852539, R10 ;  /* 0x3f6ee5810b0a8823 */ /* 0x000fce000001000a */
.L_x_9275:
[----:B------:R-:W-:Y:S05]  /*1040*/  BSYNC B0 ;  /* 0x0000000000007941 */ /* 0x000fea0003800000 */
.L_x_9273:
        /* <DEDUP_REMOVED lines=11> */
.L_x_9270:
[----:B------:R-:W-:Y:S05]  /*1100*/  BSYNC B1 ;  /* 0x0000000000017941 */ /* 0x000fea0003800000 */
.L_x_9269:
[----:B------:R-:W-:Y:S01]  /*1110*/  ISETP.GE.AND P0, PT, R7, R2, PT ;  /* 0x000000020700720c */ /* 0x000fe20003f06270 */
[----:B------:R-:W-:Y:S04]  /*1120*/  BSSY B0, `(.L_x_9276) ;  /* 0x0000018000007945 */ /* 0x000fe80003800000 */
[----:B------:R-:W-:Y:S08]  /*1130*/  BSSY B1, `(.L_x_9277) ;  /* 0x0000010000017945 */ /* 0x000ff00003800000 */
[----:B------:R-:W-:Y:S05]  /*1140*/  @P0 BRA `(.L_x_9278) ;  /* 0x0000000000380947 */ /* 0x000fea0003800000 */
[----:B-----5:R-:W0:Y:S01]  /*1150*/  S2R R0, SR_TID.X ;  /* 0x0000000000007919 */ /* 0x020e220000002100 */
[----:B-1----:R-:W1:Y:S01]  /*1160*/  LDC.64 R4, c[0x0][0x218] ;  /* 0x00008600ff047b82 */ /* 0x002e620000000a00 */
        /* <DEDUP_REMOVED lines=12> */
.L_x_9278:
[----:B------:R-:W-:Y:S05]  /*1230*/  BSYNC B1 ;  /* 0x0000000000017941 */ /* 0x000fea0003800000 */
.L_x_9277:
[----:B------:R-:W-:-:S13]  /*1240*/  ISETP.GE.AND P0, PT, R7, R2, PT ;  /* 0x000000020700720c */ /* 0x000fda0003f06270 */
[----:B01---5:R-:W0:Y:S01]  /*1250*/  @!P0 LDC.64 R4, c[0x0][0x218] ;  /* 0x00008600ff048b82 */ /* 0x023e220000000a00 */
[----:B------:R-:W-:Y:S01]  /*1260*/  @!P0 LEA R11, R3, R7, 0x9 ;  /* 0x00000007030b8211 */ /* 0x000fe200078e48ff */
[----:B------:R-:W-:-:S04]  /*1270*/  @!P0 VIADD R7, R7, 0x80 ;  /* 0x0000008007078836 */ /* 0x000fc80000000000 */
[----:B0-----:R-:W-:-:S05]  /*1280*/  @!P0 IMAD.WIDE.U32 R4, R11, 0x2, R4 ;  /* 0x000000020b048825 */ /* 0x001fca00078e0004 */
[----:B------:R0:W-:Y:S02]  /*1290*/  @!P0 STG.E.U16 desc[UR4][R4.64], R9 ;  /* 0x0000000904008986 */ /* 0x0001e4000c101504 */
.L_x_9279:
[----:B------:R-:W-:Y:S05]  /*12a0*/  BSYNC B0 ;  /* 0x0000000000007941 */ /* 0x000fea0003800000 */
.L_x_9276:
        /* <DEDUP_REMOVED lines=8> */
        .weak           $__internal_17_$__cuda_sm3x_div_rn_ftz_f32_slowpath
        .type           $__internal_17_$__cuda_sm3x_div_rn_ftz_f32_slowpath,@function
        .size           $__internal_17_$__cuda_sm3x_div_rn_ftz_f32_slowpath,(.L_x_19693 - $__internal_17_$__cuda_sm3x_div_rn_ftz_f32_slowpath)
$__internal_17_$__cuda_sm3x_div_rn_ftz_f32_slowpath:
        /* <DEDUP_REMOVED lines=32> */
.L_x_9282:
[----:B------:R-:W-:Y:S05]  /*1530*/  BSYNC B3 ;  /* 0x0000000000037941 */ /* 0x000fea0003800000 */
.L_x_9281:
        /* <DEDUP_REMOVED lines=27> */
.L_x_9288:
[----:B------:R-:W-:-:S07]  /*16f0*/  LEA R15, R11, R15, 0x17 ;  /* 0x0000000f0b0f7211 */ /* 0x000fce00078eb8ff */
.L_x_9289:
[----:B------:R-:W-:Y:S05]  /*1700*/  BSYNC B3 ;  /* 0x0000000000037941 */ /* 0x000fea0003800000 */
.L_x_9287:
[----:B------:R-:W-:Y:S05]  /*1710*/  BRA `(.L_x_9290) ;  /* 0x0000000000207947 */ /* 0x000fea0003800000 */
.L_x_9286:
[----:B------:R-:W-:-:S04]  /*1720*/  LOP3.LUT R0, R13, 0x80000000, R0, 0x48, !PT ;  /* 0x800000000d007812 */ /* 0x000fc800078e4800 */
[----:B------:R-:W-:Y:S01]  /*1730*/  LOP3.LUT R15, R0, 0x7f800000, RZ, 0xfc, !PT ;  /* 0x7f800000000f7812 */ /* 0x000fe200078efcff */
[----:B------:R-:W-:Y:S06]  /*1740*/  BRA `(.L_x_9290) ;  /* 0x0000000000147947 */ /* 0x000fec0003800000 */
.L_x_9285:
[----:B------:R-:W-:Y:S01]  /*1750*/  LOP3.LUT R15, R13, 0x80000000, R0, 0x48, !PT ;  /* 0x800000000d0f7812 */ /* 0x000fe200078e4800 */
[----:B------:R-:W-:Y:S06]  /*1760*/  BRA `(.L_x_9290) ;  /* 0x00000000000c7947 */ /* 0x000fec0003800000 */
.L_x_9284:
[----:B------:R-:W0:Y:S01]  /*1770*/  MUFU.RSQ R15, -QNAN ;  /* 0xffc00000000f7908 */ /* 0x000e220000001400 */
[----:B------:R-:W-:Y:S05]  /*1780*/  BRA `(.L_x_9290) ;  /* 0x0000000000047947 */ /* 0x000fea0003800000 */
.L_x_9283:
[----:B------:R-:W-:-:S07]  /*1790*/  FADD.FTZ R15, R0, R13 ;  /* 0x0000000d000f7221 */ /* 0x000fce0000010000 */
.L_x_9290:
[----:B------:R-:W-:Y:S05]  /*17a0*/  BSYNC B0 ;  /* 0x0000000000007941 */ /* 0x000fea0003800000 */
.L_x_9280:
[----:B------:R-:W-:-:S04]  /*17b0*/  MOV R11, 0x0 ;  /* 0x00000000000b7802 */ /* 0x000fc80000000f00 */
[----:B0-----:R-:W-:Y:S05]  /*17c0*/  RET.REL.NODEC R10 `(_ZN2at6native27unrolled_elementwise_kernelINS0_13AUnaryFunctorIN3c108BFloat16ES4_S4_ZZZNS0_17atan2_kernel_cudaERNS_18TensorIteratorBaseEENKUlvE_clEvENKUlvE2_clEvEUlS4_S4_E_EESt5arrayIPcLm2EELi4E23TrivialOffsetCalculatorILi1EjESF_NS0_6memory15LoadWithoutCastENSG_16StoreWithoutCastEEEviT_T0_T2_T3_T4_T5_) ;  /* 0xffffffe80a0c7950 */ /* 0x001fea0003c3ffff */
.L_x_9291:
        /* <DEDUP_REMOVED lines=11> */
.L_x_19693:


//--------------------- .text._ZN2at6native29vectorized_elementwise_kernelILi2ENS0_13AUnaryFunctorIN3c108BFloat16ES4_S4_ZZZNS0_17atan2_kernel_cudaERNS_18TensorIteratorBaseEENKUlvE_clEvENKUlvE2_clEvEUlS4_S4_E_EESt5arrayIPcLm2EEEEviT0_T1_ --------------------------
	.section	.text._ZN2at6native29vectorized_elementwise_kernelILi2ENS0_13AUnaryFunctorIN3c108BFloat16ES4_S4_ZZZNS0_17atan2_kernel_cudaERNS_18TensorIteratorBaseEENKUlvE_clEvENKUlvE2_clEvEUlS4_S4_E_EESt5arrayIPcLm2EEEEviT0_T1_,"ax",@progbits
	.align	128
        .global         _ZN2at6native29vectorized_elementwise_kernelILi2ENS0_13AUnaryFunctorIN3c108BFloat16ES4_S4_ZZZNS0_17atan2_kernel_cudaERNS_18TensorIteratorBaseEENKUlvE_clEvENKUlvE2_clEvEUlS4_S4_E_EESt5arrayIPcLm2EEEEviT0_T1_
        .type           _ZN2at6native29vectorized_elementwise_kernelILi2ENS0_13AUnaryFunctorIN3c108BFloat16ES4_S4_ZZZNS0_17atan2_kernel_cudaERNS_18TensorIteratorBaseEENKUlvE_clEvENKUlvE2_clEvEUlS4_S4_E_EESt5arrayIPcLm2EEEEviT0_T1_,@function
        .size           _ZN2at6native29vectorized_elementwise_kernelILi2ENS0_13AUnaryFunctorIN3c108BFloat16ES4_S4_ZZZNS0_17atan2_kernel_cudaERNS_18TensorIteratorBaseEENKUlvE_clEvENKUlvE2_clEvEUlS4_S4_E_EESt5arrayIPcLm2EEEEviT0_T1_,(.L_x_19694 - _ZN2at6native29vectorized_elementwise_kernelILi2ENS0_13AUnaryFunctorIN3c108BFloat16ES4_S4_ZZZNS0_17atan2_kernel_cudaERNS_18TensorIteratorBaseEENKUlvE_clEvENKUlvE2_clEvEUlS4_S4_E_EESt5arrayIPcLm2EEEEviT0_T1_)
        .other          _ZN2at6native29vectorized_elementwise_kernelILi2ENS0_13AUnaryFunctorIN3c108BFloat16ES4_S4_ZZZNS0_17atan2_kernel_cudaERNS_18TensorIteratorBaseEENKUlvE_clEvENKUlvE2_clEvEUlS4_S4_E_EESt5arrayIPcLm2EEEEviT0_T1_,@"STO_CUDA_ENTRY STV_DEFAULT"
_ZN2at6native29vectorized_elementwise_kernelILi2ENS0_13AUnaryFunctorIN3c108BFloat16ES4_S4_ZZZNS0_17atan2_kernel_cudaERNS_18TensorIteratorBaseEENKUlvE_clEvENKUlvE2_clEvEUlS4_S4_E_EESt5arrayIPcLm2EEEEviT0_T1_:
.text._ZN2at6native29vectorized_elementwise_kernelILi2ENS0_13AUnaryFunctorIN3c108BFloat16ES4_S4_ZZZNS0_17atan2_kernel_cudaERNS_18TensorIteratorBaseEENKUlvE_clEvENKUlvE2_clEvEUlS4_S4_E_EESt5arrayIPcLm2EEEEviT0_T1_:
        /* <DEDUP_REMOVED lines=21> */
[----:B------:R-:W-:Y:S01]  /*0150*/  FADD.FTZ R0, |R5|, -RZ ;  /* 0x800000ff05007221 */ /* 0x000fe20000010200 */
        /* <DEDUP_REMOVED lines=12> */
[----:B-----5:R-:W-:Y:S05]  /*0220*/  CALL.REL.NOINC `($__internal_18_$__cuda_sm3x_div_rn_ftz_f32_slowpath) ;  /* 0x0000003c00e47944 */ /* 0x020fea0003c00000 */
[----:B------:R-:W-:-:S07]  /*0230*/  MOV R2, R0 ;  /* 0x0000000000027202 */ /* 0x000fce0000000f00 */
.L_x_9294:
[----:B------:R-:W-:Y:S05]  /*0240*/  BSYNC B2 ;  /* 0x0000000000027941 */ /* 0x000fea0003800000 */
.L_x_9293:
        /* <DEDUP_REMOVED lines=19> */
.L_x_9296:
[----:B------:R-:W-:Y:S02]  /*0380*/  ISETP.GE.AND P0, PT, R5, RZ, PT ;  /* 0x000000ff0500720c */ /* 0x000fe40003f06270 */
[----:B------:R-:W-:-:S11]  /*0390*/  MOV R7, 0x3fd774eb ;  /* 0x3fd774eb00077802 */ /* 0x000fd60000000f00 */
[----:B------:R-:W-:-:S04]  /*03a0*/  @P0 FFMA.FTZ R2, R7, 0.93318945169448852539, -R2 ;  /* 0x3f6ee58107020823 */ /* 0x000fc80000010802 */
[----:B------:R-:W-:-:S07]  /*03b0*/  @!P0 FFMA.FTZ R2, R7, 0.93318945169448852539, R2 ;  /* 0x3f6ee58107028823 */ /* 0x000fce0000010002 */
.L_x_9297:
[----:B------:R-:W-:Y:S05]  /*03c0*/  BSYNC B0 ;  /* 0x0000000000007941 */ /* 0x000fea0003800000 */
.L_x_9295:
        /* <DEDUP_REMOVED lines=28> */
[----:B-----5:R-:W-:Y:S05]  /*0590*/  CALL.REL.NOINC `($__internal_18_$__cuda_sm3x_div_rn_ftz_f32_slowpath) ;  /* 0x0000003c00087944 */ /* 0x020fea0003c00000 */
[----:B------:R-:W-:-:S07]  /*05a0*/  IMAD.MOV.U32 R7, RZ, RZ, R0 ;  /* 0x000000ffff077224 */ /* 0x000fce00078e0000 */
.L_x_9299:
[----:B------:R-:W-:Y:S05]  /*05b0*/  BSYNC B2 ;  /* 0x0000000000027941 */ /* 0x000fea0003800000 */
.L_x_9298:
        /* <DEDUP_REMOVED lines=18> */
.L_x_9301:
[----:B------:R-:W-:Y:S01]  /*06e0*/  ISETP.GE.AND P0, PT, R9, RZ, PT ;  /* 0x000000ff0900720c */ /* 0x000fe20003f06270 */
[----:B------:R-:W-:-:S12]  /*06f0*/  IMAD.MOV.U32 R7, RZ, RZ, 0x3fd774eb ;  /* 0x3fd774ebff077424 */ /* 0x000fd800078e00ff */
[----:B------:R-:W-:-:S04]  /*0700*/  @P0 FFMA.FTZ R0, R7, 0.93318945169448852539, -R0 ;  /* 0x3f6ee58107000823 */ /* 0x000fc80000010800 */
[----:B------:R-:W-:-:S07]  /*0710*/  @!P0 FFMA.FTZ R0, R7, 0.93318945169448852539, R0 ;  /* 0x3f6ee58107008823 */ /* 0x000fce0000010000 */
.L_x_9302:
[----:B------:R-:W-:Y:S05]  /*0720*/  BSYNC B0 ;  /* 0x0000000000007941 */ /* 0x000fea0003800000 */
.L_x_9300:
[----:B-----5:R-:W-:Y:S01]  /*0730*/  SHF.L.U32 R10, R8, 0x10, RZ ;  /* 0x00000010080a7819 */ /* 0x020fe200000006ff */
        /* <DEDUP_REMOVED lines=9> */
[----:B------:R-:W-:Y:S01]  /*07d0*/  ISETP.GE.AND P3, PT, R9, RZ, PT ;  /* 0x000000ff0900720c */ /* 0x000fe20003f66270 */
        /* <DEDUP_REMOVED lines=17> */
[----:B------:R-:W-:Y:S05]  /*08f0*/  CALL.REL.NOINC `($__internal_18_$__cuda_sm3x_div_rn_ftz_f32_slowpath) ;  /* 0x0000003800307944 */ /* 0x000fea0003c00000 */
[----:B------:R-:W-:-:S07]  /*0900*/  MOV R2, R0 ;  /* 0x0000000000027202 */ /* 0x000fce0000000f00 */
.L_x_9304:
[----:B------:R-:W-:Y:S05]  /*0910*/  BSYNC B2 ;  /* 0x0000000000027941 */ /* 0x000fea0003800000 */
.L_x_9303:
        /* <DEDUP_REMOVED lines=19> */
.L_x_9306:
[----:B------:R-:W-:Y:S02]  /*0a50*/  ISETP.GE.AND P0, PT, R10, RZ, PT ;  /* 0x000000ff0a00720c */ /* 0x000fe40003f06270 */
[----:B------:R-:W-:-:S11]  /*0a60*/  MOV R9, 0x3fd774eb ;  /* 0x3fd774eb00097802 */ /* 0x000fd60000000f00 */
[----:B------:R-:W-:-:S04]  /*0a70*/  @P0 FFMA.FTZ R2, R9, 0.93318945169448852539, -R2 ;  /* 0x3f6ee58109020823 */ /* 0x000fc80000010802 */
[----:B------:R-:W-:-:S07]  /*0a80*/  @!P0 FFMA.FTZ R2, R9, 0.93318945169448852539, R2 ;  /* 0x3f6ee58109028823 */ /* 0x000fce0000010002 */
.L_x_9307:
[----:B------:R-:W-:Y:S05]  /*0a90*/  BSYNC B0 ;  /* 0x0000000000007941 */ /* 0x000fea0003800000 */
.L_x_9305:
        /* <DEDUP_REMOVED lines=28> */
[----:B------:R-:W-:Y:S05]  /*0c60*/  CALL.REL.NOINC `($__internal_18_$__cuda_sm3x_div_rn_ftz_f32_slowpath) ;  /* 0x0000003400547944 */ /* 0x000fea0003c00000 */
[----:B------:R-:W-:-:S07]  /*0c70*/  MOV R2, R0 ;  /* 0x0000000000027202 */ /* 0x000fce0000000f00 */
.L_x_9309:
[----:B------:R-:W-:Y:S05]  /*0c80*/  BSYNC B2 ;  /* 0x0000000000027941 */ /* 0x000fea0003800000 */
.L_x_9308:
        /* <DEDUP_REMOVED lines=18> */
.L_x_9311:
[----:B------:R-:W-:Y:S02]  /*0db0*/  ISETP.GE.AND P0, PT, R19, RZ, PT ;  /* 0x000000ff1300720c */ /* 0x000fe40003f06270 */
[----:B------:R-:W-:-:S11]  /*0dc0*/  MOV R9, 0x3fd774eb ;  /* 0x3fd774eb00097802 */ /* 0x000fd60000000f00 */
[----:B------:R-:W-:-:S04]  /*0dd0*/  @P0 FFMA.FTZ R2, R9, 0.93318945169448852539, -R2 ;  /* 0x3f6ee58109020823 */ /* 0x000fc80000010802 */
[----:B------:R-:W-:-:S07]  /*0de0*/  @!P0 FFMA.FTZ R2, R9, 0.93318945169448852539, R2 ;  /* 0x3f6ee58109028823 */ /* 0x000fce0000010002 */
.L_x_9312:
[----:B------:R-:W-:Y:S05]  /*0df0*/  BSYNC B0 ;  /* 0x0000000000007941 */ /* 0x000fea0003800000 */
.L_x_9310:
        /* <DEDUP_REMOVED lines=29> */
.L_x_9314:
[----:B------:R-:W-:Y:S05]  /*0fd0*/  BSYNC B2 ;  /* 0x0000000000027941 */ /* 0x000fea0003800000 */
.L_x_9313:
        /* <DEDUP_REMOVED lines=19> */
.L_x_9316:
[----:B------:R-:W-:Y:S02]  /*1110*/  ISETP.GE.AND P0, PT, R10, RZ, PT ;  /* 0x000000ff0a00720c */ /* 0x000fe40003f06270 */
[----:B------:R-:W-:-:S11]  /*1120*/  MOV R11, 0x3fd774eb ;  /* 0x3fd774eb000b7802 */ /* 0x000fd60000000f00 */
[----:B------:R-:W-:-:S04]  /*1130*/  @P0 FFMA.FTZ R2, R11, 0.93318945169448852539, -R2 ;  /* 0x3f6ee5810b020823 */ /* 0x000fc80000010802 */
[----:B------:R-:W-:-:S07]  /*1140*/  @!P0 FFMA.FTZ R2, R11, 0.93318945169448852539, R2 ;  /* 0x3f6ee5810b028823 */ /* 0x000fce0000010002 */
.L_x_9317:
[----:B------:R-:W-:Y:S05]  /*1150*/  BSYNC B0 ;  /* 0x0000000000007941 */ /* 0x000fea0003800000 */
.L_x_9315:
        /* <DEDUP_REMOVED lines=30> */
.L_x_9319:
[----:B------:R-:W-:Y:S05]  /*1340*/  BSYNC B2 ;  /* 0x0000000000027941 */ /* 0x000fea0003800000 */
.L_x_9318:
        /* <DEDUP_REMOVED lines=18> */
.L_x_9321:
[----:B------:R-:W-:Y:S02]  /*1470*/  ISETP.GE.AND P0, PT, R18, RZ, PT ;  /* 0x000000ff1200720c */ /* 0x000fe40003f06270 */
[----:B------:R-:W-:-:S11]  /*1480*/  MOV R11, 0x3fd774eb ;  /* 0x3fd774eb000b7802 */ /* 0x000fd60000000f00 */
[----:B------:R-:W-:-:S04]  /*1490*/  @P0 FFMA.FTZ R2, R11, 0.93318945169448852539, -R2 ;  /* 0x3f6ee5810b020823 */ /* 0x000fc80000010802 */
[----:B------:R-:W-:-:S07]  /*14a0*/  @!P0 FFMA.FTZ R2, R11, 0.93318945169448852539, R2 ;  /* 0x3f6ee5810b028823 */ /* 0x000fce0000010002 */
.L_x_9322:
[----:B------:R-:W-:Y:S05]  /*14b0*/  BSYNC B0 ;  /* 0x0000000000007941 */ /* 0x000fea0003800000 */
.L_x_9320:
        /* <DEDUP_REMOVED lines=29> */
.L_x_9324:
[----:B------:R-:W-:Y:S05]  /*1690*/  BSYNC B2 ;  /* 0x0000000000027941 */ /* 0x000fea0003800000 */
.L_x_9323:
        /* <DEDUP_REMOVED lines=19> */
.L_x_9326:
[----:B------:R-:W-:Y:S02]  /*17d0*/  ISETP.GE.AND P0, PT, R10, RZ, PT ;  /* 0x000000ff0a00720c */ /* 0x000fe40003f06270 */
[----:B------:R-:W-:-:S11]  /*17e0*/  MOV R13, 0x3fd774eb ;  /* 0x3fd774eb000d7802 */ /* 0x000fd60000000f00 */
[----:B------:R-:W-:-:S04]  /*17f0*/  @P0 FFMA.FTZ R2, R13, 0.93318945169448852539, -R2 ;  /* 0x3f6ee5810d020823 */ /* 0x000fc80000010802 */
[----:B------:R-:W-:-:S07]  /*1800*/  @!P0 FFMA.FTZ R2, R13, 0.93318945169448852539, R2 ;  /* 0x3f6ee5810d028823 */ /* 0x000fce0000010002 */
.L_x_9327:
[----:B------:R-:W-:Y:S05]  /*1810*/  BSYNC B0 ;  /* 0x0000000000007941 */ /* 0x000fea0003800000 */
.L_x_9325:
        /* <DEDUP_REMOVED lines=9> */
[----:B------:R-:W-:Y:S01]  /*18b0*/  ISETP.GE.AND P3, PT, R10, RZ, PT ;  /* 0x000000ff0a00720c */ /* 0x000fe20003f66270 */
        /* <DEDUP_REMOVED lines=20> */
.L_x_9329:
[----:B------:R-:W-:Y:S05]  /*1a00*/  BSYNC B2 ;  /* 0x0000000000027941 */ /* 0x000fea0003800000 */
.L_x_9328:
        /* <DEDUP_REMOVED lines=18> */
.L_x_9331:
[----:B------:R-:W-:Y:S02]  /*1b30*/  ISETP.GE.AND P0, PT, R17, RZ, PT ;  /* 0x000000ff1100720c */ /* 0x000fe40003f06270 */
[----:B------:R-:W-:-:S11]  /*1b40*/  MOV R11, 0x3fd774eb ;  /* 0x3fd774eb000b7802 */ /* 0x000fd60000000f00 */
[----:B------:R-:W-:-:S04]  /*1b50*/  @P0 FFMA.FTZ R2, R11, 0.93318945169448852539, -R2 ;  /* 0x3f6ee5810b020823 */ /* 0x000fc80000010802 */
[----:B------:R-:W-:-:S07]  /*1b60*/  @!P0 FFMA.FTZ R2, R11, 0.93318945169448852539, R2 ;  /* 0x3f6ee5810b028823 */ /* 0x000fce0000010002 */
.L_x_9332:
[----:B------:R-:W-:Y:S05]  /*1b70*/  BSYNC B0 ;  /* 0x0000000000007941 */ /* 0x000fea0003800000 */
.L_x_9330:
        /* <DEDUP_REMOVED lines=22> */
.L_x_9292:
        /* <DEDUP_REMOVED lines=17> */
[----:B------:R-:W-:Y:S01]  /*1df0*/  @!P4 IMAD.IADD R29, R3, 0x1, R2 ;  /* 0x00000001031dc824 */ /* 0x000fe200078e0202 */
[----:B------:R-:W-:Y:S01]  /*1e00*/  @!P4 IADD3 R2, R2, 0x80, RZ ;  /* 0x000000800202c810 */ /* 0x000fe20007ffe0ff */
[----:B------:R-:W4:Y:S03]  /*1e10*/  @!P4 LDC.64 R20, c[0x0][0x220] ;  /* 0x00008800ff14cb82 */ /* 0x000f260000000a00 */
[----:B------:R-:W-:-:S13]  /*1e20*/  ISETP.GE.AND P3, PT, R2, R17, PT ;  /* 0x000000110200720c */ /* 0x000fda0003f66270 */
[----:B------:R-:W-:Y:S01]  /*1e30*/  @!P3 IADD3 R27, R3, R2, RZ ;  /* 0x00000002031bb210 */ /* 0x000fe20007ffe0ff */
[----:B------:R-:W-:Y:S01]  /*1e40*/  @!P3 VIADD R2, R2, 0x80 ;  /* 0x000000800202b836 */ /* 0x000fe20000000000 */
[----:B------:R-:W1:Y:S04]  /*1e50*/  @!P3 LDC.64 R14, c[0x0][0x220] ;  /* 0x00008800ff0ebb82 */ /* 0x000e680000000a00 */
[----:B------:R-:W-:-:S13]  /*1e60*/  ISETP.GE.AND P2, PT, R2, R17, PT ;  /* 0x000000110200720c */ /* 0x000fda0003f46270 */
[----:B------:R-:W-:Y:S01]  /*1e70*/  @!P2 IADD3 R11, R3, R2, RZ ;  /* 0x00000002030ba210 */ /* 0x000fe20007ffe0ff */
[----:B------:R-:W4:Y:S01]  /*1e80*/  @!P2 LDC.64 R12, c[0x0][0x220] ;  /* 0x00008800ff0cab82 */ /* 0x000f220000000a00 */
[----:B------:R-:W-:-:S04]  /*1e90*/  @!P2 IADD3 R2, R2, 0x80, RZ ;  /* 0x000000800202a810 */ /* 0x000fc80007ffe0ff */
[----:B------:R-:W-:-:S13]  /*1ea0*/  ISETP.GE.AND P1, PT, R2, R17, PT ;  /* 0x000000110200720c */ /* 0x000fda0003f26270 */
[----:B------:R-:W-:Y:S01]  /*1eb0*/  @!P1 IMAD.IADD R9, R3, 0x1, R2 ;  /* 0x0000000103099824 */ /* 0x000fe200078e0202 */
[----:B------:R-:W-:Y:S01]  /*1ec0*/  @!P1 IADD3 R2, R2, 0x80, RZ ;  /* 0x0000008002029810 */ /* 0x000fe20007ffe0ff */
[----:B--2---:R-:W2:Y:S03]  /*1ed0*/  @!P1 LDC.64 R4, c[0x0][0x220] ;  /* 0x00008800ff049b82 */ /* 0x004ea60000000a00 */
[----:B------:R-:W-:-:S13]  /*1ee0*/  ISETP.GE.AND P6, PT, R2, R17, PT ;  /* 0x000000110200720c */ /* 0x000fda0003fc6270 */
[----:B------:R-:W1:Y:S01]  /*1ef0*/  @!P6 LDC.64 R22, c[0x0][0x220] ;  /* 0x00008800ff16eb82 */ /* 0x000e620000000a00 */
[----:B0-----:R-:W-:Y:S01]  /*1f00*/  @!P0 IMAD.WIDE.U32 R18, R0, 0x2, R18 ;  /* 0x0000000200128825 */ /* 0x001fe200078e0012 */
[----:B------:R-:W-:Y:S02]  /*1f10*/  PRMT R0, RZ, 0x7610, R0 ;  /* 0x00007610ff007816 */ /* 0x000fe40000000000 */
[----:B------:R-:W-:Y:S01]  /*1f20*/  @!P6 IADD3 R2, R3, R2, RZ ;  /* 0x000000020302e210 */ /* 0x000fe20007ffe0ff */
[----:B---3--:R-:W-:Y:S01]  /*1f30*/  @!P5 IMAD.WIDE.U32 R24, R7, 0x2, R24 ;  /* 0x000000020718d825 */ /* 0x008fe200078e0018 */
[----:B------:R-:W-:Y:S02]  /*1f40*/  PRMT R7, RZ, 0x7610, R7 ;  /* 0x00007610ff077816 */ /* 0x000fe40000000007 */
[----:B------:R0:W5:Y:S01]  /*1f50*/  @!P0 LDG.E.U16 R0, desc[UR4][R18.64] ;  /* 0x0000000412008981 */ /* 0x000162000c1e1500 */
[----:B----4-:R-:W-:Y:S01]  /*1f60*/  @!P2 IMAD.WIDE.U32 R12, R11, 0x2, R12 ;  /* 0x000000020b0ca825 */ /* 0x010fe200078e000c */
[----:B------:R-:W-:-:S02]  /*1f70*/  PRMT R8, RZ, 0x7610, R8 ;  /* 0x00007610ff087816 */ /* 0x000fc40000000008 */
[----:B------:R-:W-:Y:S01]  /*1f80*/  PRMT R10, RZ, 0x7610, R10 ;  /* 0x00007610ff0a7816 */ /* 0x000fe2000000000a */
[----:B--2---:R-:W-:Y:S01]  /*1f90*/  @!P1 IMAD.WIDE.U32 R4, R9, 0x2, R4 ;  /* 0x0000000209049825 */ /* 0x004fe200078e0004 */
[----:B------:R-:W-:Y:S01]  /*1fa0*/  PRMT R9, RZ, 0x7610, R9 ;  /* 0x00007610ff097816 */ /* 0x000fe20000000009 */
[----:B------:R2:W5:Y:S01]  /*1fb0*/  @!P5 LDG.E.U16 R7, desc[UR4][R24.64] ;  /* 0x000000041807d981 */ /* 0x000562000c1e1500 */
[----:B------:R-:W-:Y:S01]  /*1fc0*/  PRMT R11, RZ, 0x7610, R11 ;  /* 0x00007610ff0b7816 */ /* 0x000fe2000000000b */
[----:B------:R-:W-:Y:S01]  /*1fd0*/  @!P4 IMAD.WIDE.U32 R20, R29, 0x2, R20 ;  /* 0x000000021d14c825 */ /* 0x000fe200078e0014 */
[----:B0-----:R-:W-:Y:S01]  /*1fe0*/  PRMT R19, RZ, 0x7610, R19 ;  /* 0x00007610ff137816 */ /* 0x001fe20000000013 */
[----:B------:R2:W5:Y:S02]  /*1ff0*/  @!P2 LDG.E.U16 R10, desc[UR4][R12.64] ;  /* 0x000000040c0aa981 */ /* 0x000564000c1e1500 */
[----:B-1----:R-:W-:Y:S02]  /*2000*/  @!P3 IMAD.WIDE.U32 R14, R27, 0x2, R14 ;  /* 0x000000021b0eb825 */ /* 0x002fe400078e000e */
[----:B------:R2:W5:Y:S02]  /*2010*/  @!P4 LDG.E.U16 R8, desc[UR4][R20.64] ;  /* 0x000000041408c981 */ /* 0x000564000c1e1500 */
[----:B------:R-:W-:-:S02]  /*2020*/  @!P6 IMAD.WIDE.U32 R22, R2, 0x2, R22 ;  /* 0x000000020216e825 */ /* 0x000fc400078e0016 */
[----:B------:R2:W5:Y:S04]  /*2030*/  @!P3 LDG.E.U16 R9, desc[UR4][R14.64] ;  /* 0x000000040e09b981 */ /* 0x000568000c1e1500 */
[----:B------:R2:W5:Y:S04]  /*2040*/  @!P1 LDG.E.U16 R19, desc[UR4][R4.64] ;  /* 0x0000000404139981 */ /* 0x000568000c1e1500 */
[----:B------:R2:W5:Y:S01]  /*2050*/  @!P6 LDG.E.U16 R11, desc[UR4][R22.64] ;  /* 0x00000004160be981 */ /* 0x000562000c1e1500 */
[----:B------:R-:W-:Y:S04]  /*2060*/  BSSY B2, `(.L_x_9333) ;  /* 0x0000038000027945 */ /* 0x000fe80003800000 */
[----:B------:R-:W-:Y:S05]  /*2070*/  @P0 BRA `(.L_x_9334) ;  /* 0x0000000000d80947 */ /* 0x000fea0003800000 */
[----:B--2---:R-:W-:Y:S01]  /*2080*/  SHF.L.U32 R4, R16, 0x10, RZ ;  /* 0x0000001010047819 */ /* 0x004fe200000006ff */
        /* <DEDUP_REMOVED lines=18> */
.L_x_9336:
[----:B------:R-:W-:Y:S05]  /*21b0*/  BSYNC B3 ;  /* 0x0000000000037941 */ /* 0x000fea0003800000 */
.L_x_9335:
        /* <DEDUP_REMOVED lines=18> */
.L_x_9338:
[----:B------:R-:W-:Y:S02]  /*22e0*/  ISETP.GE.AND P0, PT, R5, RZ, PT ;  /* 0x000000ff0500720c */ /* 0x000fe40003f06270 */
[----:B------:R-:W-:-:S11]  /*22f0*/  MOV R13, 0x3fd774eb ;  /* 0x3fd774eb000d7802 */ /* 0x000fd60000000f00 */
[----:B------:R-:W-:-:S04]  /*2300*/  @P0 FFMA.FTZ R2, R13, 0.93318945169448852539, -R2 ;  /* 0x3f6ee5810d020823 */ /* 0x000fc80000010802 */
[----:B------:R-:W-:-:S07]  /*2310*/  @!P0 FFMA.FTZ R2, R13, 0.93318945169448852539, R2 ;  /* 0x3f6ee5810d028823 */ /* 0x000fce0000010002 */
.L_x_9339:
[----:B------:R-:W-:Y:S05]  /*2320*/  BSYNC B0 ;  /* 0x0000000000007941 */ /* 0x000fea0003800000 */
.L_x_9337:
        /* <DEDUP_REMOVED lines=11> */
.L_x_9334:
[----:B------:R-:W-:Y:S05]  /*23e0*/  BSYNC B2 ;  /* 0x0000000000027941 */ /* 0x000fea0003800000 */
.L_x_9333:
[----:B------:R-:W0:Y:S01]  /*23f0*/  S2R R18, SR_TID.X ;  /* 0x0000000000127919 */ /* 0x000e220000002100 */
[----:B------:R-:W-:Y:S01]  /*2400*/  BSSY B2, `(.L_x_9340) ;  /* 0x000003a000027945 */ /* 0x000fe20003800000 */
[----:B0----5:R-:W-:-:S04]  /*2410*/  IADD3 R0, R18, 0x80, RZ ;  /* 0x0000008012007810 */ /* 0x021fc80007ffe0ff */
[----:B------:R-:W-:-:S13]  /*2420*/  ISETP.GE.AND P0, PT, R0, R17, PT ;  /* 0x000000110000720c */ /* 0x000fda0003f06270 */
[----:B------:R-:W-:Y:S05]  /*2430*/  @P0 BRA `(.L_x_9341) ;  /* 0x0000000000d80947 */ /* 0x000fea0003800000 */
[----:B------:R-:W-:Y:S01]  /*2440*/  SHF.L.U32 R6, R6, 0x10, RZ ;  /* 0x0000001006067819 */ /* 0x000fe200000006ff */
[----:B--2---:R-:W-:Y:S01]  /*2450*/  IMAD.U32 R5, R16, 0x10000, RZ ;  /* 0x0001000010057824 */ /* 0x004fe200078e00ff */
        /* <DEDUP_REMOVED lines=17> */
.L_x_9343:
[----:B------:R-:W-:Y:S05]  /*2570*/  BSYNC B3 ;  /* 0x0000000000037941 */ /* 0x000fea0003800000 */
.L_x_9342:
        /* <DEDUP_REMOVED lines=18> */
.L_x_9345:
[----:B------:R-:W-:Y:S02]  /*26a0*/  ISETP.GE.AND P0, PT, R6, RZ, PT ;  /* 0x000000ff0600720c */ /* 0x000fe40003f06270 */
[----:B------:R-:W-:-:S11]  /*26b0*/  MOV R13, 0x3fd774eb ;  /* 0x3fd774eb000d7802 */ /* 0x000fd60000000f00 */
[----:B------:R-:W-:-:S04]  /*26c0*/  @P0 FFMA.FTZ R2, R13, 0.93318945169448852539, -R2 ;  /* 0x3f6ee5810d020823 */ /* 0x000fc80000010802 */
[----:B------:R-:W-:-:S07]  /*26d0*/  @!P0 FFMA.FTZ R2, R13, 0.93318945169448852539, R2 ;  /* 0x3f6ee5810d028823 */ /* 0x000fce0000010002 */
.L_x_9346:
[----:B------:R-:W-:Y:S05]  /*26e0*/  BSYNC B0 ;  /* 0x0000000000007941 */ /* 0x000fea0003800000 */
.L_x_9344:
        /* <DEDUP_REMOVED lines=11> */
.L_x_9341:
[----:B------:R-:W-:Y:S05]  /*27a0*/  BSYNC B2 ;  /* 0x0000000000027941 */ /* 0x000fea0003800000 */
.L_x_9340:
        /* <DEDUP_REMOVED lines=9> */
[----:B--2---:R-:W-:-:S05]  /*2840*/  FADD.FTZ R15, |R6|, -RZ ;  /* 0x800000ff060f7221 */ /* 0x004fca0000010200 */
        /* <DEDUP_REMOVED lines=12> */
[----:B------:R-:W-:-:S07]  /*2910*/  IMAD.MOV.U32 R2, RZ, RZ, R0 ;  /* 0x000000ffff027224 */ /* 0x000fce00078e0000 */
.L_x_9350:
[----:B------:R-:W-:Y:S05]  /*2920*/  BSYNC B3 ;  /* 0x0000000000037941 */ /* 0x000fea0003800000 */
.L_x_9349:
        /* <DEDUP_REMOVED lines=18> */
.L_x_9352:
[----:B------:R-:W-:Y:S01]  /*2a50*/  ISETP.GE.AND P0, PT, R7, RZ, PT ;  /* 0x000000ff0700720c */ /* 0x000fe20003f06270 */
[----:B------:R-:W-:-:S12]  /*2a60*/  IMAD.MOV.U32 R13, RZ, RZ, 0x3fd774eb ;  /* 0x3fd774ebff0d7424 */ /* 0x000fd800078e00ff */
[----:B------:R-:W-:-:S04]  /*2a70*/  @P0 FFMA.FTZ R2, R13, 0.93318945169448852539, -R2 ;  /* 0x3f6ee5810d020823 */ /* 0x000fc80000010802 */
[----:B------:R-:W-:-:S07]  /*2a80*/  @!P0 FFMA.FTZ R2, R13, 0.93318945169448852539, R2 ;  /* 0x3f6ee5810d028823 */ /* 0x000fce0000010002 */
.L_x_9353:
[----:B------:R-:W-:Y:S05]  /*2a90*/  BSYNC B0 ;  /* 0x0000000000007941 */ /* 0x000fea0003800000 */
.L_x_9351:
        /* <DEDUP_REMOVED lines=11> */
.L_x_9348:
[----:B------:R-:W-:Y:S05]  /*2b50*/  BSYNC B2 ;  /* 0x0000000000027941 */ /* 0x000fea0003800000 */
.L_x_9347:
        /* <DEDUP_REMOVED lines=8> */
[C---:B--2---:R-:W-:Y:S01]  /*2be0*/  FADD.FTZ R15, |R7|.reuse, -RZ ;  /* 0x800000ff070f7221 */ /* 0x044fe20000010200 */
        /* <DEDUP_REMOVED lines=14> */
.L_x_9357:
[----:B------:R-:W-:Y:S05]  /*2cd0*/  BSYNC B3 ;  /* 0x0000000000037941 */ /* 0x000fea0003800000 */
.L_x_9356:
        /* <DEDUP_REMOVED lines=18> */
.L_x_9359:
[----:B------:R-:W-:Y:S02]  /*2e00*/  ISETP.GE.AND P0, PT, R8, RZ, PT ;  /* 0x000000ff0800720c */ /* 0x000fe40003f06270 */
[----:B------:R-:W-:-:S11]  /*2e10*/  MOV R13, 0x3fd774eb ;  /* 0x3fd774eb000d7802 */ /* 0x000fd60000000f00 */
[----:B------:R-:W-:-:S04]  /*2e20*/  @P0 FFMA.FTZ R2, R13, 0.93318945169448852539, -R2 ;  /* 0x3f6ee5810d020823 */ /* 0x000fc80000010802 */
[----:B------:R-:W-:-:S07]  /*2e30*/  @!P0 FFMA.FTZ R2, R13, 0.93318945169448852539, R2 ;  /* 0x3f6ee5810d028823 */ /* 0x000fce0000010002 */
.L_x_9360:
[----:B------:R-:W-:Y:S05]  /*2e40*/  BSYNC B0 ;  /* 0x0000000000007941 */ /* 0x000fea0003800000 */
.L_x_9358:
        /* <DEDUP_REMOVED lines=11> */
.L_x_9355:
[----:B------:R-:W-:Y:S05]  /*2f00*/  BSYNC B2 ;  /* 0x0000000000027941 */ /* 0x000fea0003800000 */
.L_x_9354:
        /* <DEDUP_REMOVED lines=23> */
.L_x_9364:
[----:B------:R-:W-:Y:S05]  /*3080*/  BSYNC B3 ;  /* 0x0000000000037941 */ /* 0x000fea0003800000 */
.L_x_9363:
        /* <DEDUP_REMOVED lines=18> */
.L_x_9366:
[----:B------:R-:W-:Y:S02]  /*31b0*/  ISETP.GE.AND P0, PT, R9, RZ, PT ;  /* 0x000000ff0900720c */ /* 0x000fe40003f06270 */
[----:B------:R-:W-:-:S11]  /*31c0*/  MOV R13, 0x3fd774eb ;  /* 0x3fd774eb000d7802 */ /* 0x000fd60000000f00 */
[----:B------:R-:W-:-:S04]  /*31d0*/  @P0 FFMA.FTZ R2, R13, 0.93318945169448852539, -R2 ;  /* 0x3f6ee5810d020823 */ /* 0x000fc80000010802 */
[----:B------:R-:W-:-:S07]  /*31e0*/  @!P0 FFMA.FTZ R2, R13, 0.93318945169448852539, R2 ;  /* 0x3f6ee5810d028823 */ /* 0x000fce0000010002 */
.L_x_9367:
[----:B------:R-:W-:Y:S05]  /*31f0*/  BSYNC B0 ;  /* 0x0000000000007941 */ /* 0x000fea0003800000 */
.L_x_9365:
        /* <DEDUP_REMOVED lines=11> */
.L_x_9362:
[----:B------:R-:W-:Y:S05]  /*32b0*/  BSYNC B2 ;  /* 0x0000000000027941 */ /* 0x000fea0003800000 */
.L_x_9361:
        /* <DEDUP_REMOVED lines=23> */
.L_x_9371:
[----:B------:R-:W-:Y:S05]  /*3430*/  BSYNC B3 ;  /* 0x0000000000037941 */ /* 0x000fea0003800000 */
.L_x_9370:
        /* <DEDUP_REMOVED lines=18> */
.L_x_9373:
[----:B------:R-:W-:Y:S02]  /*3560*/  ISETP.GE.AND P0, PT, R10, RZ, PT ;  /* 0x000000ff0a00720c */ /* 0x000fe40003f06270 */
[----:B------:R-:W-:-:S11]  /*3570*/  MOV R13, 0x3fd774eb ;  /* 0x3fd774eb000d7802 */ /* 0x000fd60000000f00 */
[----:B------:R-:W-:-:S04]  /*3580*/  @P0 FFMA.FTZ R2, R13, 0.93318945169448852539, -R2 ;  /* 0x3f6ee5810d020823 */ /* 0x000fc80000010802 */
[----:B------:R-:W-:-:S07]  /*3590*/  @!P0 FFMA.FTZ R2, R13, 0.93318945169448852539, R2 ;  /* 0x3f6ee5810d028823 */ /* 0x000fce0000010002 */
.L_x_9374:
[----:B------:R-:W-:Y:S05]  /*35a0*/  BSYNC B0 ;  /* 0x0000000000007941 */ /* 0x000fea0003800000 */
.L_x_9372:
        /* <DEDUP_REMOVED lines=11> */
.L_x_9369:
[----:B------:R-:W-:Y:S05]  /*3660*/  BSYNC B2 ;  /* 0x0000000000027941 */ /* 0x000fea0003800000 */
.L_x_9368:
        /* <DEDUP_REMOVED lines=23> */
.L_x_9378:
[----:B------:R-:W-:Y:S05]  /*37e0*/  BSYNC B3 ;  /* 0x0000000000037941 */ /* 0x000fea0003800000 */
.L_x_9377:
        /* <DEDUP_REMOVED lines=18> */
.L_x_9380:
[----:B------:R-:W-:Y:S02]  /*3910*/  ISETP.GE.AND P0, PT, R19, RZ, PT ;  /* 0x000000ff1300720c */ /* 0x000fe40003f06270 */
[----:B------:R-:W-:-:S11]  /*3920*/  MOV R13, 0x3fd774eb ;  /* 0x3fd774eb000d7802 */ /* 0x000fd60000000f00 */
[----:B------:R-:W-:-:S04]  /*3930*/  @P0 FFMA.FTZ R2, R13, 0.93318945169448852539, -R2 ;  /* 0x3f6ee5810d020823 */ /* 0x000fc80000010802 */
[----:B------:R-:W-:-:S07]  /*3940*/  @!P0 FFMA.FTZ R2, R13, 0.93318945169448852539, R2 ;  /* 0x3f6ee5810d028823 */ /* 0x000fce0000010002 */
.L_x_9381:
[----:B------:R-:W-:Y:S05]  /*3950*/  BSYNC B0 ;  /* 0x0000000000007941 */ /* 0x000fea0003800000 */
.L_x_9379:
        /* <DEDUP_REMOVED lines=11> */
.L_x_9376:
[----:B------:R-:W-:Y:S05]  /*3a10*/  BSYNC B2 ;  /* 0x0000000000027941 */ /* 0x000fea0003800000 */
.L_x_9375:
        /* <DEDUP_REMOVED lines=23> */
.L_x_9385:
[----:B------:R-:W-:Y:S05]  /*3b90*/  BSYNC B3 ;  /* 0x0000000000037941 */ /* 0x000fea0003800000 */
.L_x_9384:
        /* <DEDUP_REMOVED lines=18> */
.L_x_9387:
[----:B------:R-:W-:Y:S02]  /*3cc0*/  ISETP.GE.AND P0, PT, R11, RZ, PT ;  /* 0x000000ff0b00720c */ /* 0x000fe40003f06270 */
[----:B------:R-:W-:-:S11]  /*3cd0*/  MOV R13, 0x3fd774eb ;  /* 0x3fd774eb000d7802 */ /* 0x000fd60000000f00 */
[----:B------:R-:W-:-:S04]  /*3ce0*/  @P0 FFMA.FTZ R2, R13, 0.93318945169448852539, -R2 ;  /* 0x3f6ee5810d020823 */ /* 0x000fc80000010802 */
[----:B------:R-:W-:-:S07]  /*3cf0*/  @!P0 FFMA.FTZ R2, R13, 0.93318945169448852539, R2 ;  /* 0x3f6ee5810d028823 */ /* 0x000fce0000010002 */
.L_x_9388:
[----:B------:R-:W-:Y:S05]  /*3d00*/  BSYNC B0 ;  /* 0x0000000000007941 */ /* 0x000fea0003800000 */
.L_x_9386:
        /* <DEDUP_REMOVED lines=11> */
.L_x_9383:
[----:B------:R-:W-:Y:S05]  /*3dc0*/  BSYNC B2 ;  /* 0x0000000000027941 */ /* 0x000fea0003800000 */
.L_x_9382:
[----:B------:R-:W-:Y:S01]  /*3dd0*/  ISETP.GE.AND P0, PT, R18, R17, PT ;  /* 0x000000111200720c */ /* 0x000fe20003f06270 */
[----:B------:R-:W-:Y:S04]  /*3de0*/  BSSY B0, `(.L_x_9389) ;  /* 0x0000035000007945 */ /* 0x000fe80003800000 */
[----:B------:R-:W-:Y:S08]  /*3df0*/  BSSY B1, `(.L_x_9390) ;  /* 0x000002d000017945 */ /* 0x000ff00003800000 */
[----:B------:R-:W-:Y:S05]  /*3e00*/  @P0 BRA `(.L_x_9391) ;  /* 0x0000000000380947 */ /* 0x000fea0003800000 */
[----:B------:R-:W0:Y:S01]  /*3e10*/  S2R R18, SR_TID.X ;  /* 0x0000000000127919 */ /* 0x000e220000002100 */
[----:B--2---:R-:W1:Y:S01]  /*3e20*/  LDC.64 R12, c[0x0][0x218] ;  /* 0x00008600ff0c7b82 */ /* 0x004e620000000a00 */
        /* <DEDUP_REMOVED lines=8> */
[----:B------:R-:W-:Y:S02]  /*3eb0*/  PRMT R2, R5, 0x7610, R2 ;  /* 0x0000761005027816 */ /* 0x000fe40000000002 */
[----:B------:R-:W-:Y:S01]  /*3ec0*/  IADD3 R18, R18, 0x80, RZ ;  /* 0x0000008012127810 */ /* 0x000fe20007ffe0ff */
[----:B0-----:R-:W-:-:S05]  /*3ed0*/  IMAD.WIDE.U32 R4, R11, 0x2, R12 ;  /* 0x000000020b047825 */ /* 0x001fca00078e000c */
[----:B------:R0:W-:Y:S02]  /*3ee0*/  STG.E.U16 desc[UR4][R4.64], R2 ;  /* 0x0000000204007986 */ /* 0x0001e4000c101504 */
.L_x_9391:
[----:B------:R-:W-:-:S13]  /*3ef0*/  ISETP.GE.AND P0, PT, R18, R17, PT ;  /* 0x000000111200720c */ /* 0x000fda0003f06270 */
[----:B------:R-:W-:Y:S05]  /*3f00*/  @P0 BRA `(.L_x_9393) ;  /* 0x0000000000300947 */ /* 0x000fea0003800000 */
[----:B0-2---:R-:W0:Y:S01]  /*3f10*/  LDC.64 R4, c[0x0][0x218] ;  /* 0x00008600ff047b82 */ /* 0x005e220000000a00 */
[----:B------:R-:W-:Y:S01]  /*3f20*/  IADD3 R11, R3, R18, RZ ;  /* 0x00000012030b7210 */ /* 0x000fe20007ffe0ff */
[----:B------:R-:W-:-:S04]  /*3f30*/  VIADD R18, R18, 0x80 ;  /* 0x0000008012127836 */ /* 0x000fc80000000000 */
[----:B0-----:R-:W-:-:S05]  /*3f40*/  IMAD.WIDE.U32 R4, R11, 0x2, R4 ;  /* 0x000000020b047825 */ /* 0x001fca00078e0004 */
[----:B------:R1:W-:Y:S02]  /*3f50*/  STG.E.U16 desc[UR4][R4.64], R6 ;  /* 0x0000000604007986 */ /* 0x0003e4000c101504 */
.L_x_9392:
[----:B------:R-:W-:-:S13]  /*3f60*/  ISETP.GE.AND P0, PT, R18, R17, PT ;  /* 0x000000111200720c */ /* 0x000fda0003f06270 */
[----:B------:R-:W-:Y:S05]  /*3f70*/  @P0 BRA `(.L_x_9394) ;  /* 0x0000000000300947 */ /* 0x000fea0003800000 */
[----:B01----:R-:W0:Y:S01]  /*3f80*/  LDC.64 R4, c[0x0][0x218] ;  /* 0x00008600ff047b82 */ /* 0x003e220000000a00 */
[----:B------:R-:W-:Y:S02]  /*3f90*/  IADD3 R11, R3, R18, RZ ;  /* 0x00000012030b7210 */ /* 0x000fe40007ffe0ff */
[----:B------:R-:W-:-:S03]  /*3fa0*/  IADD3 R18, R18, 0x80, RZ ;  /* 0x0000008012127810 */ /* 0x000fc60007ffe0ff */
[----:B0-----:R-:W-:-:S05]  /*3fb0*/  IMAD.WIDE.U32 R4, R11, 0x2, R4 ;  /* 0x000000020b047825 */ /* 0x001fca00078e0004 */
[----:B------:R1:W-:Y:S02]  /*3fc0*/  STG.E.U16 desc[UR4][R4.64], R7 ;  /* 0x0000000704007986 */ /* 0x0003e4000c101504 */
.L_x_9393:
[----:B------:R-:W-:-:S13]  /*3fd0*/  ISETP.GE.AND P0, PT, R18, R17, PT ;  /* 0x000000111200720c */ /* 0x000fda0003f06270 */
[----:B------:R-:W-:Y:S05]  /*3fe0*/  @P0 BRA `(.L_x_9395) ;  /* 0x0000000000340947 */ /* 0x000fea0003800000 */
[----:B012---:R-:W0:Y:S01]  /*3ff0*/  LDC.64 R4, c[0x0][0x218] ;  /* 0x00008600ff047b82 */ /* 0x007e220000000a00 */
[----:B------:R-:W-:Y:S01]  /*4000*/  IADD3 R7, R3, R18, RZ ;  /* 0x0000001203077210 */ /* 0x000fe20007ffe0ff */
[----:B------:R-:W-:-:S04]  /*4010*/  VIADD R18, R18, 0x80 ;  /* 0x0000008012127836 */ /* 0x000fc80000000000 */
[----:B0-----:R-:W-:-:S05]  /*4020*/  IMAD.WIDE.U32 R4, R7, 0x2, R4 ;  /* 0x0000000207047825 */ /* 0x001fca00078e0004 */
[----:B------:R2:W-:Y:S02]  /*4030*/  STG.E.U16 desc[UR4][R4.64], R8 ;  /* 0x0000000804007986 */ /* 0x0005e4000c101504 */
.L_x_9394:
        /* <DEDUP_REMOVED lines=8> */
.L_x_9395:
[----:B------:R-:W-:Y:S05]  /*40c0*/  BSYNC B1 ;  /* 0x0000000000017941 */ /* 0x000fea0003800000 */
.L_x_9390:
[----:B------:R-:W-:-:S13]  /*40d0*/  ISETP.GE.AND P0, PT, R18, R17, PT ;  /* 0x000000111200720c */ /* 0x000fda0003f06270 */
[----:B0123--:R-:W0:Y:S01]  /*40e0*/  @!P0 LDC.64 R4, c[0x0][0x218] ;  /* 0x00008600ff048b82 */ /* 0x00fe220000000a00 */
[----:B------:R-:W-:Y:S01]  /*40f0*/  @!P0 IADD3 R7, R3, R18, RZ ;  /* 0x0000001203078210 */ /* 0x000fe20007ffe0ff */
[----:B------:R-:W-:-:S04]  /*4100*/  @!P0 VIADD R18, R18, 0x80 ;  /* 0x0000008012128836 */ /* 0x000fc80000000000 */
[----:B0-----:R-:W-:-:S05]  /*4110*/  @!P0 IMAD.WIDE.U32 R4, R7, 0x2, R4 ;  /* 0x0000000207048825 */ /* 0x001fca00078e0004 */
[----:B------:R3:W-:Y:S02]  /*4120*/  @!P0 STG.E.U16 desc[UR4][R4.64], R10 ;  /* 0x0000000a04008986 */ /* 0x0007e4000c101504 */
.L_x_9396:
[----:B------:R-:W-:Y:S05]  /*4130*/  BSYNC B0 ;  /* 0x0000000000007941 */ /* 0x000fea0003800000 */
.L_x_9389:
        /* <DEDUP_REMOVED lines=8> */
        .weak           $__internal_18_$__cuda_sm3x_div_rn_ftz_f32_slowpath
        .type           $__internal_18_$__cuda_sm3x_div_rn_ftz_f32_slowpath,@function
        .size           $__internal_18_$__cuda_sm3x_div_rn_ftz_f32_slowpath,(.L_x_19694 - $__internal_18_$__cuda_sm3x_div_rn_ftz_f32_slowpath)
$__internal_18_$__cuda_sm3x_div_rn_ftz_f32_slowpath:
        /* <DEDUP_REMOVED lines=32> */
.L_x_9399:
[----:B------:R-:W-:Y:S05]  /*43c0*/  BSYNC B1 ;  /* 0x0000000000017941 */ /* 0x000fea0003800000 */
.L_x_9398:
        /* <DEDUP_REMOVED lines=27> */
.L_x_9405:
[----:B------:R-:W-:-:S07]  /*4580*/  LEA R0, R13, R0, 0x17 ;  /* 0x000000000d007211 */ /* 0x000fce00078eb8ff */
.L_x_9406:
[----:B------:R-:W-:Y:S05]  /*4590*/  BSYNC B1 ;  /* 0x0000000000017941 */ /* 0x000fea0003800000 */
.L_x_9404:
[----:B------:R-:W-:Y:S05]  /*45a0*/  BRA `(.L_x_9407) ;  /* 0x0000000000207947 */ /* 0x000fea0003800000 */
.L_x_9403:
[----:B------:R-:W-:-:S04]  /*45b0*/  LOP3.LUT R0, R12, 0x80000000, R0, 0x48, !PT ;  /* 0x800000000c007812 */ /* 0x000fc800078e4800 */
[----:B------:R-:W-:Y:S01]  /*45c0*/  LOP3.LUT R0, R0, 0x7f800000, RZ, 0xfc, !PT ;  /* 0x7f80000000007812 */ /* 0x000fe200078efcff */
[----:B------:R-:W-:Y:S06]  /*45d0*/  BRA `(.L_x_9407) ;  /* 0x0000000000147947 */ /* 0x000fec0003800000 */
.L_x_9402:
[----:B------:R-:W-:Y:S01]  /*45e0*/  LOP3.LUT R0, R12, 0x80000000, R0, 0x48, !PT ;  /* 0x800000000c007812 */ /* 0x000fe200078e4800 */
[----:B------:R-:W-:Y:S06]  /*45f0*/  BRA `(.L_x_9407) ;  /* 0x00000000000c7947 */ /* 0x000fec0003800000 */
.L_x_9401:
[----:B------:R-:W0:Y:S01]  /*4600*/  MUFU.RSQ R0, -QNAN ;  /* 0xffc0000000007908 */ /* 0x000e220000001400 */
[----:B------:R-:W-:Y:S05]  /*4610*/  BRA `(.L_x_9407) ;  /* 0x0000000000047947 */ /* 0x000fea0003800000 */
.L_x_9400:
[----:B------:R-:W-:-:S07]  /*4620*/  FADD.FTZ R0, R0, R12 ;  /* 0x0000000c00007221 */ /* 0x000fce0000010000 */
.L_x_9407:
[----:B------:R-:W-:Y:S05]  /*4630*/  BSYNC B0 ;  /* 0x0000000000007941 */ /* 0x000fea0003800000 */
.L_x_9397:
[----:B------:R-:W-:Y:S01]  /*4640*/  HFMA2.MMA R15, -RZ, RZ, 0, 0 ;  /* 0x00000000ff0f7435 */ /* 0x000fe200000001ff */
[----:B------:R-:W-:-:S05]  /*4650*/  MOV R14, R2 ;  /* 0x00000002000e7202 */ /* 0x000fca0000000f00 */
[----:B0-----:R-:W-:Y:S05]  /*4660*/  RET.REL.NODEC R14 `(_ZN2at6native29vectorized_elementwise_kernelILi2ENS0_13AUnaryFunctorIN3c108BFloat16ES4_S4_ZZZNS0_17atan2_kernel_cudaERNS_18TensorIteratorBaseEENKUlvE_clEvENKUlvE2_clEvEUlS4_S4_E_EESt5arrayIPcLm2EEEEviT0_T1_) ;  /* 0xffffffb80e647950 */ /* 0x001fea0003c3ffff */
.L_x_9408:
        /* <DEDUP_REMOVED lines=9> */
.L_x_19694:


//--------------------- .text._ZN2at6native29vectorized_elementwise_kernelILi4ENS0_13AUnaryFunctorIN3c108BFloat16ES4_S4_ZZZNS0_17atan2_kernel_cudaERNS_18TensorIteratorBaseEENKUlvE_clEvENKUlvE2_clEvEUlS4_S4_E_EESt5arrayIPcLm2EEEEviT0_T1_ --------------------------
	.section	.text._ZN2at6native29vectorized_elementwise_kernelILi4ENS0_13AUnaryFunctorIN3c108BFloat16ES4_S4_ZZZNS0_17atan2_kernel_cudaERNS_18TensorIteratorBaseEENKUlvE_clEvENKUlvE2_clEvEUlS4_S4_E_EESt5arrayIPcLm2EEEEviT0_T1_,"ax",@progbits
	.align	128
        .global         _ZN2at6native29vectorized_elementwise_kernelILi4ENS0_13AUnaryFunctorIN3c108BFloat16ES4_S4_ZZZNS0_17atan2_kernel_cudaERNS_18TensorIteratorBaseEENKUlvE_clEvENKUlvE2_clEvEUlS4_S4_E_EESt5arrayIPcLm2EEEEviT0_T1_
        .type           _ZN2at6native29vectorized_elementwise_kernelILi4ENS0_13AUnaryFunctorIN3c108BFloat16ES4_S4_ZZZNS0_17atan2_kernel_cudaERNS_18TensorIteratorBaseEENKUlvE_clEvENKUlvE2_clEvEUlS4_S4_E_EESt5arrayIPcLm2EEEEviT0_T1_,@function
        .size           _ZN2at6native29vectorized_elementwise_kernelILi4ENS0_13AUnaryFunctorIN3c108BFloat16ES4_S4_ZZZNS0_17atan2_kernel_cudaERNS_18TensorIteratorBaseEENKUlvE_clEvENKUlvE2_clEvEUlS4_S4_E_EESt5arrayIPcLm2EEEEviT0_T1_,(.L_x_19695 - _ZN2at6native29vectorized_elementwise_kernelILi4ENS0_13AUnaryFunctorIN3c108BFloat16ES4_S4_ZZZNS0_17atan2_kernel_cudaERNS_18TensorIteratorBaseEENKUlvE_clEvENKUlvE2_clEvEUlS4_S4_E_EESt5arrayIPcLm2EEEEviT0_T1_)
        .other          _ZN2at6native29vectorized_elementwise_kernelILi4ENS0_13AUnaryFunctorIN3c108BFloat16ES4_S4_ZZZNS0_17atan2_kernel_cudaERNS_18TensorIteratorBaseEENKUlvE_clEvENKUlvE2_clEvEUlS4_S4_E_EESt5arrayIPcLm2EEEEviT0_T1_,@"STO_CUDA_ENTRY STV_DEFAULT"
_ZN2at6native29vectorized_elementwise_kernelILi4ENS0_13AUnaryFunctorIN3c108BFloat16ES4_S4_ZZZNS0_17atan2_kernel_cudaERNS_18TensorIteratorBaseEENKUlvE_clEvENKUlvE2_clEvEUlS4_S4_E_EESt5arrayIPcLm2EEEEviT0_T1_:
.text._ZN2at6native29vectorized_elementwise_kernelILi4ENS0_13AUnaryFunctorIN3c108BFloat16ES4_S4_ZZZNS0_17atan2_kernel_cudaERNS_18TensorIteratorBaseEENKUlvE_clEvENKUlvE2_clEvEUlS4_S4_E_EESt5arrayIPcLm2EEEEviT0_T1_:
        /* <DEDUP_REMOVED lines=34> */
[----:B-----5:R-:W-:Y:S05]  /*0220*/  CALL.REL.NOINC `($__internal_19_$__cuda_sm3x_div_rn_ftz_f32_slowpath) ;  /* 0x0000003c00907944 */ /* 0x020fea0003c00000 */
.L_x_9411:
[----:B------:R-:W-:Y:S05]  /*0230*/  BSYNC B2 ;  /* 0x0000000000027941 */ /* 0x000fea0003800000 */
.L_x_9410:
        /* <DEDUP_REMOVED lines=18> */
.L_x_9413:
[----:B------:R-:W-:Y:S02]  /*0360*/  ISETP.GE.AND P0, PT, R17, RZ, PT ;  /* 0x000000ff1100720c */ /* 0x000fe40003f06270 */
[----:B------:R-:W-:-:S11]  /*0370*/  MOV R5, 0x3fd774eb ;  /* 0x3fd774eb00057802 */ /* 0x000fd60000000f00 */
[----:B------:R-:W-:-:S04]  /*0380*/  @P0 FFMA.FTZ R0, R5, 0.93318945169448852539, -R0 ;  /* 0x3f6ee58105000823 */ /* 0x000fc80000010800 */
[----:B------:R-:W-:-:S07]  /*0390*/  @!P0 FFMA.FTZ R0, R5, 0.93318945169448852539, R0 ;  /* 0x3f6ee58105008823 */ /* 0x000fce0000010000 */
.L_x_9414:
[----:B------:R-:W-:Y:S05]  /*03a0*/  BSYNC B0 ;  /* 0x0000000000007941 */ /* 0x000fea0003800000 */
.L_x_9412:
        /* <DEDUP_REMOVED lines=21> */
[C---:B------:R-:W-:Y:S02]  /*0500*/  FSETP.GTU.FTZ.AND P0, PT, |R6|.reuse, +INF , PT ;  /* 0x7f8000000600780b */ /* 0x040fe40003f1c200 */
[----:B------:R-:W-:Y:S02]  /*0510*/  FFMA R0, -R19, R11, R25 ;  /* 0x0000000b13007223 */ /* 0x000fe40000000119 */
[----:B------:R-:W-:-:S02]  /*0520*/  FSEL R6, R6, R9, P0 ;  /* 0x0000000906067208 */ /* 0x000fc40000000000 */
[----:B------:R-:W-:Y:S01]  /*0530*/  FFMA R0, R8, R0, R11 ;  /* 0x0000000008007223 */ /* 0x000fe2000000000b */
[----:B-1----:R-:W-:Y:S06]  /*0540*/  @!P1 BRA `(.L_x_9416) ;  /* 0x0000000000089947 */ /* 0x002fec0003800000 */
[----:B------:R-:W-:-:S07]  /*0550*/  MOV R8, 0x570 ;  /* 0x0000057000087802 */ /* 0x000fce0000000f00 */
[----:B-----5:R-:W-:Y:S05]  /*0560*/  CALL.REL.NOINC `($__internal_19_$__cuda_sm3x_div_rn_ftz_f32_slowpath) ;  /* 0x0000003800c07944 */ /* 0x020fea0003c00000 */
.L_x_9416:
[----:B------:R-:W-:Y:S05]  /*0570*/  BSYNC B2 ;  /* 0x0000000000027941 */ /* 0x000fea0003800000 */
.L_x_9415:
        /* <DEDUP_REMOVED lines=18> */
.L_x_9418:
[----:B------:R-:W-:Y:S02]  /*06a0*/  ISETP.GE.AND P0, PT, R18, RZ, PT ;  /* 0x000000ff1200720c */ /* 0x000fe40003f06270 */
[----:B------:R-:W-:-:S11]  /*06b0*/  MOV R9, 0x3fd774eb ;  /* 0x3fd774eb00097802 */ /* 0x000fd60000000f00 */
[----:B------:R-:W-:-:S04]  /*06c0*/  @P0 FFMA.FTZ R0, R9, 0.93318945169448852539, -R0 ;  /* 0x3f6ee58109000823 */ /* 0x000fc80000010800 */
[----:B------:R-:W-:-:S07]  /*06d0*/  @!P0 FFMA.FTZ R0, R9, 0.93318945169448852539, R0 ;  /* 0x3f6ee58109008823 */ /* 0x000fce0000010000 */
.L_x_9419:
[----:B------:R-:W-:Y:S05]  /*06e0*/  BSYNC B0 ;  /* 0x0000000000007941 */ /* 0x000fea0003800000 */
.L_x_9417:
        /* <DEDUP_REMOVED lines=28> */
[----:B-----5:R-:W-:Y:S05]  /*08b0*/  CALL.REL.NOINC `($__internal_19_$__cuda_sm3x_div_rn_ftz_f32_slowpath) ;  /* 0x0000003400ec7944 */ /* 0x020fea0003c00000 */
.L_x_9421:
[----:B------:R-:W-:Y:S05]  /*08c0*/  BSYNC B2 ;  /* 0x0000000000027941 */ /* 0x000fea0003800000 */
.L_x_9420:
        /* <DEDUP_REMOVED lines=19> */
.L_x_9423:
[----:B------:R-:W-:Y:S02]  /*0a00*/  ISETP.GE.AND P0, PT, R21, RZ, PT ;  /* 0x000000ff1500720c */ /* 0x000fe40003f06270 */
[----:B------:R-:W-:-:S11]  /*0a10*/  MOV R7, 0x3fd774eb ;  /* 0x3fd774eb00077802 */ /* 0x000fd60000000f00 */
[----:B------:R-:W-:-:S04]  /*0a20*/  @P0 FFMA.FTZ R0, R7, 0.93318945169448852539, -R0 ;  /* 0x3f6ee58107000823 */ /* 0x000fc80000010800 */
[----:B------:R-:W-:-:S07]  /*0a30*/  @!P0 FFMA.FTZ R0, R7, 0.93318945169448852539, R0 ;  /* 0x3f6ee58107008823 */ /* 0x000fce0000010000 */
.L_x_9424:
[----:B------:R-:W-:Y:S05]  /*0a40*/  BSYNC B0 ;  /* 0x0000000000007941 */ /* 0x000fea0003800000 */
.L_x_9422:
        /* <DEDUP_REMOVED lines=9> */
[----:B------:R-:W-:Y:S02]  /*0ae0*/  ISETP.GE.AND P3, PT, R21, RZ, PT ;  /* 0x000000ff1500720c */ /* 0x000fe40003f66270 */
[----:B------:R-:W-:-:S02]  /*0af0*/  FSEL R19, R10, R25, P2 ;  /* 0x000000190a137208 */ /* 0x000fc40001000000 */
[----:B------:R-:W-:Y:S02]  /*0b00*/  FSEL R25, R25, R10, P2 ;  /* 0x0000000a19197208 */ /* 0x000fe40001000000 */
[----:B------:R-:W0:Y:S01]  /*0b10*/  MUFU.RCP R8, R19 ;  /* 0x0000001300087308 */ /* 0x000e220000001000 */
[----:B------:R-:W-:Y:S02]  /*0b20*/  @!P0 FSEL R0, R9, 0.78539818525314331055, !P3 ;  /* 0x3f490fdb09008808 */ /* 0x000fe40005800000 */
[----:B------:R-:W-:-:S04]  /*0b30*/  @!P1 FSEL R0, RZ, 3.1415927410125732422, P3 ;  /* 0x40490fdbff009808 */ /* 0x000fc80001800000 */
[----:B------:R-:W-:Y:S01]  /*0b40*/  LOP3.LUT R0, R0, 0x80000000, R20, 0xb8, !PT ;  /* 0x8000000000007812 */ /* 0x000fe200078eb814 */
[----:B------:R-:W1:Y:S01]  /*0b50*/  FCHK P1, R25, R19 ;  /* 0x0000001319007302 */ /* 0x000e620000020000 */
[----:B0-----:R-:W-:-:S04]  /*0b60*/  FFMA R7, -R19, R8, 1 ;  /* 0x3f80000013077423 */ /* 0x001fc80000000108 */
[----:B------:R-:W-:Y:S01]  /*0b70*/  FFMA R8, R8, R7, R8 ;  /* 0x0000000708087223 */ /* 0x000fe20000000008 */
[----:B------:R-:W-:-:S03]  /*0b80*/  FADD.FTZ R7, |R20|, |R21| ;  /* 0x4000001514077221 */ /* 0x000fc60000010200 */
[----:B------:R-:W-:Y:S02]  /*0b90*/  FFMA R9, R25, R8, RZ ;  /* 0x0000000819097223 */ /* 0x000fe400000000ff */
[----:B------:R-:W-:Y:S02]  /*0ba0*/  FSETP.GTU.FTZ.AND P0, PT, |R7|, +INF , PT ;  /* 0x7f8000000700780b */ /* 0x000fe40003f1c200 */
[----:B------:R-:W-:Y:S02]  /*0bb0*/  FFMA R10, -R19, R9, R25 ;  /* 0x00000009130a7223 */ /* 0x000fe40000000119 */
[----:B------:R-:W-:Y:S02]  /*0bc0*/  FSEL R7, R7, R0, P0 ;  /* 0x0000000007077208 */ /* 0x000fe40000000000 */
[----:B------:R-:W-:Y:S01]  /*0bd0*/  FFMA R0, R8, R10, R9 ;  /* 0x0000000a08007223 */ /* 0x000fe20000000009 */
[----:B-1----:R-:W-:Y:S06]  /*0be0*/  @!P1 BRA `(.L_x_9426) ;  /* 0x0000000000089947 */ /* 0x002fec0003800000 */
[----:B------:R-:W-:-:S07]  /*0bf0*/  MOV R8, 0xc10 ;  /* 0x00000c1000087802 */ /* 0x000fce0000000f00 */
[----:B-----5:R-:W-:Y:S05]  /*0c00*/  CALL.REL.NOINC `($__internal_19_$__cuda_sm3x_div_rn_ftz_f32_slowpath) ;  /* 0x0000003400187944 */ /* 0x020fea0003c00000 */
.L_x_9426:
[----:B------:R-:W-:Y:S05]  /*0c10*/  BSYNC B2 ;  /* 0x0000000000027941 */ /* 0x000fea0003800000 */
.L_x_9425:
        /* <DEDUP_REMOVED lines=18> */
.L_x_9428:
[----:B------:R-:W-:Y:S01]  /*0d40*/  ISETP.GE.AND P0, PT, R18, RZ, PT ;  /* 0x000000ff1200720c */ /* 0x000fe20003f06270 */
[----:B------:R-:W-:-:S12]  /*0d50*/  HFMA2.MMA R9, -RZ, RZ, 1.9599609375, 20144 ;  /* 0x3fd774ebff097435 */ /* 0x000fd800000001ff */
[----:B------:R-:W-:-:S04]  /*0d60*/  @P0 FFMA.FTZ R0, R9, 0.93318945169448852539, -R0 ;  /* 0x3f6ee58109000823 */ /* 0x000fc80000010800 */
[----:B------:R-:W-:-:S07]  /*0d70*/  @!P0 FFMA.FTZ R0, R9, 0.93318945169448852539, R0 ;  /* 0x3f6ee58109008823 */ /* 0x000fce0000010000 */
.L_x_9429:
[----:B------:R-:W-:Y:S05]  /*0d80*/  BSYNC B0 ;  /* 0x0000000000007941 */ /* 0x000fea0003800000 */
.L_x_9427:
[----:B------:R-:W-:Y:S01]  /*0d90*/  SHF.L.U32 R21, R4, 0x10, RZ ;  /* 0x0000001004157819 */ /* 0x000fe200000006ff */
[----:B-----5:R-:W-:Y:S01]  /*0da0*/  IMAD.U32 R20, R14, 0x10000, RZ ;  /* 0x000100000e147824 */ /* 0x020fe200078e00ff */
        /* <DEDUP_REMOVED lines=26> */
[----:B------:R-:W-:Y:S05]  /*0f50*/  CALL.REL.NOINC `($__internal_19_$__cuda_sm3x_div_rn_ftz_f32_slowpath) ;  /* 0x0000003000447944 */ /* 0x000fea0003c00000 */
.L_x_9431:
[----:B------:R-:W-:Y:S05]  /*0f60*/  BSYNC B2 ;  /* 0x0000000000027941 */ /* 0x000fea0003800000 */
.L_x_9430:
        /* <DEDUP_REMOVED lines=19> */
.L_x_9433:
[----:B------:R-:W-:Y:S01]  /*10a0*/  ISETP.GE.AND P0, PT, R20, RZ, PT ;  /* 0x000000ff1400720c */ /* 0x000fe20003f06270 */
[----:B------:R-:W-:-:S12]  /*10b0*/  IMAD.MOV.U32 R9, RZ, RZ, 0x3fd774eb ;  /* 0x3fd774ebff097424 */ /* 0x000fd800078e00ff */
[----:B------:R-:W-:-:S04]  /*10c0*/  @P0 FFMA.FTZ R0, R9, 0.93318945169448852539, -R0 ;  /* 0x3f6ee58109000823 */ /* 0x000fc80000010800 */
[----:B------:R-:W-:-:S07]  /*10d0*/  @!P0 FFMA.FTZ R0, R9, 0.93318945169448852539, R0 ;  /* 0x3f6ee58109008823 */ /* 0x000fce0000010000 */
.L_x_9434:
[----:B------:R-:W-:Y:S05]  /*10e0*/  BSYNC B0 ;  /* 0x0000000000007941 */ /* 0x000fea0003800000 */
.L_x_9432:
        /* <DEDUP_REMOVED lines=27> */
[----:B------:R-:W-:Y:S05]  /*12a0*/  CALL.REL.NOINC `($__internal_19_$__cuda_sm3x_div_rn_ftz_f32_slowpath) ;  /* 0x0000002c00707944 */ /* 0x000fea0003c00000 */
.L_x_9436:
[----:B------:R-:W-:Y:S05]  /*12b0*/  BSYNC B2 ;  /* 0x0000000000027941 */ /* 0x000fea0003800000 */
.L_x_9435:
        /* <DEDUP_REMOVED lines=18> */
.L_x_9438:
[----:B------:R-:W-:Y:S01]  /*13e0*/  ISETP.GE.AND P0, PT, R14, RZ, PT ;  /* 0x000000ff0e00720c */ /* 0x000fe20003f06270 */
[----:B------:R-:W-:-:S12]  /*13f0*/  IMAD.MOV.U32 R9, RZ, RZ, 0x3fd774eb ;  /* 0x3fd774ebff097424 */ /* 0x000fd800078e00ff */
[----:B------:R-:W-:-:S04]  /*1400*/  @P0 FFMA.FTZ R0, R9, 0.93318945169448852539, -R0 ;  /* 0x3f6ee58109000823 */ /* 0x000fc80000010800 */
[----:B------:R-:W-:-:S07]  /*1410*/  @!P0 FFMA.FTZ R0, R9, 0.93318945169448852539, R0 ;  /* 0x3f6ee58109008823 */ /* 0x000fce0000010000 */
.L_x_9439:
[----:B------:R-:W-:Y:S05]  /*1420*/  BSYNC B0 ;  /* 0x0000000000007941 */ /* 0x000fea0003800000 */
.L_x_9437:
        /* <DEDUP_REMOVED lines=28> */
[----:B------:R-:W-:Y:S05]  /*15f0*/  CALL.REL.NOINC `($__internal_19_$__cuda_sm3x_div_rn_ftz_f32_slowpath) ;  /* 0x00000028009c7944 */ /* 0x000fea0003c00000 */
.L_x_9441:
[----:B------:R-:W-:Y:S05]  /*1600*/  BSYNC B2 ;  /* 0x0000000000027941 */ /* 0x000fea0003800000 */
.L_x_9440:
        /* <DEDUP_REMOVED lines=19> */
.L_x_9443:
[----:B------:R-:W-:Y:S02]  /*1740*/  ISETP.GE.AND P0, PT, R22, RZ, PT ;  /* 0x000000ff1600720c */ /* 0x000fe40003f06270 */
[----:B------:R-:W-:-:S11]  /*1750*/  MOV R9, 0x3fd774eb ;  /* 0x3fd774eb00097802 */ /* 0x000fd60000000f00 */
[----:B------:R-:W-:-:S04]  /*1760*/  @P0 FFMA.FTZ R0, R9, 0.93318945169448852539, -R0 ;  /* 0x3f6ee58109000823 */ /* 0x000fc80000010800 */
[----:B------:R-:W-:-:S07]  /*1770*/  @!P0 FFMA.FTZ R0, R9, 0.93318945169448852539, R0 ;  /* 0x3f6ee58109008823 */ /* 0x000fce0000010000 */
.L_x_9444:
[----:B------:R-:W-:Y:S05]  /*1780*/  BSYNC B0 ;  /* 0x0000000000007941 */ /* 0x000fea0003800000 */
.L_x_9442:
        /* <DEDUP_REMOVED lines=28> */
.L_x_9446:
[----:B------:R-:W-:Y:S05]  /*1950*/  BSYNC B2 ;  /* 0x0000000000027941 */ /* 0x000fea0003800000 */
.L_x_9445:
        /* <DEDUP_REMOVED lines=18> */
.L_x_9448:
[----:B------:R-:W-:Y:S02]  /*1a80*/  ISETP.GE.AND P0, PT, R15, RZ, PT ;  /* 0x000000ff0f00720c */ /* 0x000fe40003f06270 */
[----:B------:R-:W-:-:S11]  /*1a90*/  MOV R9, 0x3fd774eb ;  /* 0x3fd774eb00097802 */ /* 0x000fd60000000f00 */
[----:B------:R-:W-:-:S04]  /*1aa0*/  @P0 FFMA.FTZ R0, R9, 0.93318945169448852539, -R0 ;  /* 0x3f6ee58109000823 */ /* 0x000fc80000010800 */
[----:B------:R-:W-:-:S07]  /*1ab0*/  @!P0 FFMA.FTZ R0, R9, 0.93318945169448852539, R0 ;  /* 0x3f6ee58109008823 */ /* 0x000fce0000010000 */
.L_x_9449:
[----:B------:R-:W-:Y:S05]  /*1ac0*/  BSYNC B0 ;  /* 0x0000000000007941 */ /* 0x000fea0003800000 */
.L_x_9447:
        /* <DEDUP_REMOVED lines=20> */
.L_x_9409:
        /* <DEDUP_REMOVED lines=22> */
[----:B------:R-:W1:Y:S01]  /*1d70*/  @!P3 LDC.64 R12, c[0x0][0x220] ;  /* 0x00008800ff0cbb82 */ /* 0x000e620000000a00 */
[----:B------:R-:W-:-:S04]  /*1d80*/  @!P3 IADD3 R0, R0, 0x80, RZ ;  /* 0x000000800000b810 */ /* 0x000fc80007ffe0ff */
[----:B------:R-:W-:-:S13]  /*1d90*/  ISETP.GE.AND P2, PT, R0, R21, PT ;  /* 0x000000150000720c */ /* 0x000fda0003f46270 */
[----:B------:R-:W-:Y:S01]  /*1da0*/  @!P2 IMAD.IADD R27, R3, 0x1, R0 ;  /* 0x00000001031ba824 */ /* 0x000fe200078e0200 */
[----:B------:R-:W-:Y:S01]  /*1db0*/  @!P2 IADD3 R0, R0, 0x80, RZ ;  /* 0x000000800000a810 */ /* 0x000fe20007ffe0ff */
[----:B------:R-:W1:Y:S03]  /*1dc0*/  @!P2 LDC.64 R10, c[0x0][0x220] ;  /* 0x00008800ff0aab82 */ /* 0x000e660000000a00 */
        /* <DEDUP_REMOVED lines=8> */
[----:B0-----:R-:W-:Y:S01]  /*1e50*/  @!P0 IMAD.WIDE.U32 R22, R7, 0x2, R22 ;  /* 0x0000000207168825 */ /* 0x001fe200078e0016 */
[----:B------:R-:W-:-:S03]  /*1e60*/  PRMT R7, RZ, 0x7610, R7 ;  /* 0x00007610ff077816 */ /* 0x000fc60000000007 */
[----:B------:R-:W-:Y:S01]  /*1e70*/  @!P6 IMAD.IADD R0, R3, 0x1, R0 ;  /* 0x000000010300e824 */ /* 0x000fe200078e0200 */
[----:B------:R0:W5:Y:S01]  /*1e80*/  @!P0 LDG.E.U16 R5, desc[UR4][R22.64] ;  /* 0x0000000416058981 */ /* 0x000162000c1e1500 */
[----:B--2---:R-:W-:Y:S01]  /*1e90*/  @!P1 IMAD.WIDE.U32 R8, R15, 0x2, R8 ;  /* 0x000000020f089825 */ /* 0x004fe200078e0008 */
[----:B------:R-:W-:Y:S02]  /*1ea0*/  PRMT R14, RZ, 0x7610, R14 ;  /* 0x00007610ff0e7816 */ /* 0x000fe4000000000e */
[----:B------:R-:W-:Y:S01]  /*1eb0*/  PRMT R15, RZ, 0x7610, R15 ;  /* 0x00007610ff0f7816 */ /* 0x000fe2000000000f */
[----:B----4-:R-:W-:Y:S01]  /*1ec0*/  @!P4 IMAD.WIDE.U32 R16, R2, 0x2, R16 ;  /* 0x000000020210c825 */ /* 0x010fe200078e0010 */
[----:B------:R-:W-:Y:S01]  /*1ed0*/  PRMT R26, RZ, 0x7610, R26 ;  /* 0x00007610ff1a7816 */ /* 0x000fe2000000001a */
[----:B------:R2:W5:Y:S01]  /*1ee0*/  @!P5 LDG.E.U16 R7, desc[UR4][R24.64] ;  /* 0x000000041807d981 */ /* 0x000562000c1e1500 */
[----:B------:R-:W-:Y:S01]  /*1ef0*/  PRMT R20, RZ, 0x7610, R20 ;  /* 0x00007610ff147816 */ /* 0x000fe20000000014 */
[----:B-1----:R-:W-:Y:S01]  /*1f00*/  @!P3 IMAD.WIDE.U32 R12, R29, 0x2, R12 ;  /* 0x000000021d0cb825 */ /* 0x002fe200078e000c */
[----:B0-----:R-:W-:Y:S01]  /*1f10*/  PRMT R22, RZ, 0x7610, R22 ;  /* 0x00007610ff167816 */ /* 0x001fe20000000016 */
[----:B------:R2:W5:Y:S02]  /*1f20*/  @!P4 LDG.E.U16 R14, desc[UR4][R16.64] ;  /* 0x00000004100ec981 */ /* 0x000564000c1e1500 */
[----:B------:R-:W-:-:S02]  /*1f30*/  @!P2 IMAD.WIDE.U32 R10, R27, 0x2, R10 ;  /* 0x000000021b0aa825 */ /* 0x000fc400078e000a */
[----:B------:R2:W5:Y:S02]  /*1f40*/  @!P3 LDG.E.U16 R15, desc[UR4][R12.64] ;  /* 0x000000040c0fb981 */ /* 0x000564000c1e1500 */
[----:B------:R-:W-:Y:S02]  /*1f50*/  @!P6 IMAD.WIDE.U32 R18, R0, 0x2, R18 ;  /* 0x000000020012e825 */ /* 0x000fe400078e0012 */
[----:B------:R2:W5:Y:S04]  /*1f60*/  @!P2 LDG.E.U16 R26, desc[UR4][R10.64] ;  /* 0x000000040a1aa981 */ /* 0x000568000c1e1500 */
[----:B------:R2:W5:Y:S04]  /*1f70*/  @!P1 LDG.E.U16 R22, desc[UR4][R8.64] ;  /* 0x0000000408169981 */ /* 0x000568000c1e1500 */
[----:B------:R2:W5:Y:S01]  /*1f80*/  @!P6 LDG.E.U16 R20, desc[UR4][R18.64] ;  /* 0x000000041214e981 */ /* 0x000562000c1e1500 */
[----:B------:R-:W-:Y:S04]  /*1f90*/  BSSY B2, `(.L_x_9450) ;  /* 0x0000037000027945 */ /* 0x000fe80003800000 */
[----:B------:R-:W-:Y:S05]  /*1fa0*/  @P0 BRA `(.L_x_9451) ;  /* 0x0000000000d40947 */ /* 0x000fea0003800000 */
[----:B-----5:R-:W-:Y:S01]  /*1fb0*/  SHF.L.U32 R5, R5, 0x10, RZ ;  /* 0x0000001005057819 */ /* 0x020fe200000006ff */
[----:B------:R-:W-:Y:S01]  /*1fc0*/  BSSY B3, `(.L_x_9452) ;  /* 0x0000011000037945 */ /* 0x000fe20003800000 */
[----:B------:R-:W-:-:S03]  /*1fd0*/  SHF.L.U32 R2, R4, 0x10, RZ ;  /* 0x0000001004027819 */ /* 0x000fc600000006ff */
[----:B--2---:R-:W-:Y:S01]  /*1fe0*/  FADD.FTZ R25, |R5|, -RZ ;  /* 0x800000ff05197221 */ /* 0x004fe20000010200 */
        /* <DEDUP_REMOVED lines=14> */
.L_x_9453:
[----:B------:R-:W-:Y:S05]  /*20d0*/  BSYNC B3 ;  /* 0x0000000000037941 */ /* 0x000fea0003800000 */
.L_x_9452:
        /* <DEDUP_REMOVED lines=18> */
.L_x_9455:
[----:B------:R-:W-:Y:S02]  /*2200*/  ISETP.GE.AND P0, PT, R5, RZ, PT ;  /* 0x000000ff0500720c */ /* 0x000fe40003f06270 */
[----:B------:R-:W-:-:S11]  /*2210*/  MOV R9, 0x3fd774eb ;  /* 0x3fd774eb00097802 */ /* 0x000fd60000000f00 */
[----:B------:R-:W-:-:S04]  /*2220*/  @P0 FFMA.FTZ R0, R9, 0.93318945169448852539, -R0 ;  /* 0x3f6ee58109000823 */ /* 0x000fc80000010800 */
[----:B------:R-:W-:-:S07]  /*2230*/  @!P0 FFMA.FTZ R0, R9, 0.93318945169448852539, R0 ;  /* 0x3f6ee58109008823 */ /* 0x000fce0000010000 */
.L_x_9456:
[----:B------:R-:W-:Y:S05]  /*2240*/  BSYNC B0 ;  /* 0x0000000000007941 */ /* 0x000fea0003800000 */
.L_x_9454:
        /* <DEDUP_REMOVED lines=11> */
.L_x_9451:
[----:B------:R-:W-:Y:S05]  /*2300*/  BSYNC B2 ;  /* 0x0000000000027941 */ /* 0x000fea0003800000 */
.L_x_9450:
        /* <DEDUP_REMOVED lines=23> */
.L_x_9460:
[----:B------:R-:W-:Y:S05]  /*2480*/  BSYNC B3 ;  /* 0x0000000000037941 */ /* 0x000fea0003800000 */
.L_x_9459:
        /* <DEDUP_REMOVED lines=18> */
.L_x_9462:
[----:B------:R-:W-:Y:S01]  /*25b0*/  ISETP.GE.AND P0, PT, R6, RZ, PT ;  /* 0x000000ff0600720c */ /* 0x000fe20003f06270 */
[----:B------:R-:W-:-:S12]  /*25c0*/  IMAD.MOV.U32 R9, RZ, RZ, 0x3fd774eb ;  /* 0x3fd774ebff097424 */ /* 0x000fd800078e00ff */
[----:B------:R-:W-:-:S04]  /*25d0*/  @P0 FFMA.FTZ R0, R9, 0.93318945169448852539, -R0 ;  /* 0x3f6ee58109000823 */ /* 0x000fc80000010800 */
[----:B------:R-:W-:-:S07]  /*25e0*/  @!P0 FFMA.FTZ R0, R9, 0.93318945169448852539, R0 ;  /* 0x3f6ee58109008823 */ /* 0x000fce0000010000 */
.L_x_9463:
[----:B------:R-:W-:Y:S05]  /*25f0*/  BSYNC B0 ;  /* 0x0000000000007941 */ /* 0x000fea0003800000 */
.L_x_9461:
        /* <DEDUP_REMOVED lines=11> */
.L_x_9458:
[----:B------:R-:W-:Y:S05]  /*26b0*/  BSYNC B2 ;  /* 0x0000000000027941 */ /* 0x000fea0003800000 */
.L_x_9457:
        /* <DEDUP_REMOVED lines=22> */
.L_x_9467:
[----:B------:R-:W-:Y:S05]  /*2820*/  BSYNC B3 ;  /* 0x0000000000037941 */ /* 0x000fea0003800000 */
.L_x_9466:
        /* <DEDUP_REMOVED lines=18> */
.L_x_9469:
[----:B------:R-:W-:Y:S02]  /*2950*/  ISETP.GE.AND P0, PT, R7, RZ, PT ;  /* 0x000000ff0700720c */ /* 0x000fe40003f06270 */
[----:B------:R-:W-:-:S11]  /*2960*/  MOV R9, 0x3fd774eb ;  /* 0x3fd774eb00097802 */ /* 0x000fd60000000f00 */
[----:B------:R-:W-:-:S04]  /*2970*/  @P0 FFMA.FTZ R0, R9, 0.93318945169448852539, -R0 ;  /* 0x3f6ee58109000823 */ /* 0x000fc80000010800 */
[----:B------:R-:W-:-:S07]  /*2980*/  @!P0 FFMA.FTZ R0, R9, 0.93318945169448852539, R0 ;  /* 0x3f6ee58109008823 */ /* 0x000fce0000010000 */
.L_x_9470:
[----:B------:R-:W-:Y:S05]  /*2990*/  BSYNC B0 ;  /* 0x0000000000007941 */ /* 0x000fea0003800000 */
.L_x_9468:
        /* <DEDUP_REMOVED lines=11> */
.L_x_9465:
[----:B------:R-:W-:Y:S05]  /*2a50*/  BSYNC B2 ;  /* 0x0000000000027941 */ /* 0x000fea0003800000 */
.L_x_9464:
        /* <DEDUP_REMOVED lines=22> */
.L_x_9474:
[----:B------:R-:W-:Y:S05]  /*2bc0*/  BSYNC B3 ;  /* 0x0000000000037941 */ /* 0x000fea0003800000 */
.L_x_9473:
        /* <DEDUP_REMOVED lines=18> */
.L_x_9476:
[----:B------:R-:W-:Y:S02]  /*2cf0*/  ISETP.GE.AND P0, PT, R14, RZ, PT ;  /* 0x000000ff0e00720c */ /* 0x000fe40003f06270 */
[----:B------:R-:W-:-:S11]  /*2d00*/  MOV R9, 0x3fd774eb ;  /* 0x3fd774eb00097802 */ /* 0x000fd60000000f00 */
[----:B------:R-:W-:-:S04]  /*2d10*/  @P0 FFMA.FTZ R0, R9, 0.93318945169448852539, -R0 ;  /* 0x3f6ee58109000823 */ /* 0x000fc80000010800 */
[----:B------:R-:W-:-:S07]  /*2d20*/  @!P0 FFMA.FTZ R0, R9, 0.93318945169448852539, R0 ;  /* 0x3f6ee58109008823 */ /* 0x000fce0000010000 */
.L_x_9477:
[----:B------:R-:W-:Y:S05]  /*2d30*/  BSYNC B0 ;  /* 0x0000000000007941 */ /* 0x000fea0003800000 */
.L_x_9475:
        /* <DEDUP_REMOVED lines=11> */
.L_x_9472:
[----:B------:R-:W-:Y:S05]  /*2df0*/  BSYNC B2 ;  /* 0x0000000000027941 */ /* 0x000fea0003800000 */
.L_x_9471:
        /* <DEDUP_REMOVED lines=22> */
.L_x_9481:
[----:B------:R-:W-:Y:S05]  /*2f60*/  BSYNC B3 ;  /* 0x0000000000037941 */ /* 0x000fea0003800000 */
.L_x_9480:
        /* <DEDUP_REMOVED lines=18> */
.L_x_9483:
[----:B------:R-:W-:Y:S01]  /*3090*/  ISETP.GE.AND P0, PT, R15, RZ, PT ;  /* 0x000000ff0f00720c */ /* 0x000fe20003f06270 */
[----:B------:R-:W-:-:S12]  /*30a0*/  HFMA2.MMA R9, -RZ, RZ, 1.9599609375, 20144 ;  /* 0x3fd774ebff097435 */ /* 0x000fd800000001ff */
[----:B------:R-:W-:-:S04]  /*30b0*/  @P0 FFMA.FTZ R0, R9, 0.93318945169448852539, -R0 ;  /* 0x3f6ee58109000823 */ /* 0x000fc80000010800 */
[----:B------:R-:W-:-:S07]  /*30c0*/  @!P0 FFMA.FTZ R0, R9, 0.93318945169448852539, R0 ;  /* 0x3f6ee58109008823 */ /* 0x000fce0000010000 */
.L_x_9484:
[----:B------:R-:W-:Y:S05]  /*30d0*/  BSYNC B0 ;  /* 0x0000000000007941 */ /* 0x000fea0003800000 */
.L_x_9482:
        /* <DEDUP_REMOVED lines=11> */
.L_x_9479:
[----:B------:R-:W-:Y:S05]  /*3190*/  BSYNC B2 ;  /* 0x0000000000027941 */ /* 0x000fea0003800000 */
.L_x_9478:
        /* <DEDUP_REMOVED lines=22> */
.L_x_9488:
[----:B------:R-:W-:Y:S05]  /*3300*/  BSYNC B3 ;  /* 0x0000000000037941 */ /* 0x000fea0003800000 */
.L_x_9487:
        /* <DEDUP_REMOVED lines=18> */
.L_x_9490:
[----:B------:R-:W-:Y:S01]  /*3430*/  ISETP.GE.AND P0, PT, R26, RZ, PT ;  /* 0x000000ff1a00720c */ /* 0x000fe20003f06270 */
[----:B------:R-:W-:-:S12]  /*3440*/  IMAD.MOV.U32 R9, RZ, RZ, 0x3fd774eb ;  /* 0x3fd774ebff097424 */ /* 0x000fd800078e00ff */
[----:B------:R-:W-:-:S04]  /*3450*/  @P0 FFMA.FTZ R0, R9, 0.93318945169448852539, -R0 ;  /* 0x3f6ee58109000823 */ /* 0x000fc80000010800 */
[----:B------:R-:W-:-:S07]  /*3460*/  @!P0 FFMA.FTZ R0, R9, 0.93318945169448852539, R0 ;  /* 0x3f6ee58109008823 */ /* 0x000fce0000010000 */
.L_x_9491:
[----:B------:R-:W-:Y:S05]  /*3470*/  BSYNC B0 ;  /* 0x0000000000007941 */ /* 0x000fea0003800000 */
.L_x_9489:
        /* <DEDUP_REMOVED lines=11> */
.L_x_9486:
[----:B------:R-:W-:Y:S05]  /*3530*/  BSYNC B2 ;  /* 0x0000000000027941 */ /* 0x000fea0003800000 */
.L_x_9485:
        /* <DEDUP_REMOVED lines=22> */
.L_x_9495:
[----:B------:R-:W-:Y:S05]  /*36a0*/  BSYNC B3 ;  /* 0x0000000000037941 */ /* 0x000fea0003800000 */
.L_x_9494:
        /* <DEDUP_REMOVED lines=18> */
.L_x_9497:
[----:B------:R-:W-:Y:S02]  /*37d0*/  ISETP.GE.AND P0, PT, R22, RZ, PT ;  /* 0x000000ff1600720c */ /* 0x000fe40003f06270 */
[----:B------:R-:W-:-:S11]  /*37e0*/  MOV R9, 0x3fd774eb ;  /* 0x3fd774eb00097802 */ /* 0x000fd60000000f00 */
[----:B------:R-:W-:-:S04]  /*37f0*/  @P0 FFMA.FTZ R0, R9, 0.93318945169448852539, -R0 ;  /* 0x3f6ee58109000823 */ /* 0x000fc80000010800 */
[----:B------:R-:W-:-:S07]  /*3800*/  @!P0 FFMA.FTZ R0, R9, 0.93318945169448852539, R0 ;  /* 0x3f6ee58109008823 */ /* 0x000fce0000010000 */
.L_x_9498:
[----:B------:R-:W-:Y:S05]  /*3810*/  BSYNC B0 ;  /* 0x0000000000007941 */ /* 0x000fea0003800000 */
.L_x_9496:
        /* <DEDUP_REMOVED lines=11> */
.L_x_9493:
[----:B------:R-:W-:Y:S05]  /*38d0*/  BSYNC B2 ;  /* 0x0000000000027941 */ /* 0x000fea0003800000 */
.L_x_9492:
        /* <DEDUP_REMOVED lines=22> */
.L_x_9502:
[----:B------:R-:W-:Y:S05]  /*3a40*/  BSYNC B3 ;  /* 0x0000000000037941 */ /* 0x000fea0003800000 */
.L_x_9501:
        /* <DEDUP_REMOVED lines=18> */
.L_x_9504:
[----:B------:R-:W-:Y:S02]  /*3b70*/  ISETP.GE.AND P0, PT, R20, RZ, PT ;  /* 0x000000ff1400720c */ /* 0x000fe40003f06270 */
[----:B------:R-:W-:-:S11]  /*3b80*/  MOV R9, 0x3fd774eb ;  /* 0x3fd774eb00097802 */ /* 0x000fd60000000f00 */
[----:B------:R-:W-:-:S04]  /*3b90*/  @P0 FFMA.FTZ R0, R9, 0.93318945169448852539, -R0 ;  /* 0x3f6ee58109000823 */ /* 0x000fc80000010800 */
[----:B------:R-:W-:-:S07]  /*3ba0*/  @!P0 FFMA.FTZ R0, R9, 0.93318945169448852539, R0 ;  /* 0x3f6ee58109008823 */ /* 0x000fce0000010000 */
.L_x_9505:
[----:B------:R-:W-:Y:S05]  /*3bb0*/  BSYNC B0 ;  /* 0x0000000000007941 */ /* 0x000fea0003800000 */
.L_x_9503:
        /* <DEDUP_REMOVED lines=11> */
.L_x_9500:
[----:B------:R-:W-:Y:S05]  /*3c70*/  BSYNC B2 ;  /* 0x0000000000027941 */ /* 0x000fea0003800000 */
.L_x_9499:
[----:B------:R-:W-:Y:S01]  /*3c80*/  ISETP.GE.AND P0, PT, R18, R21, PT ;  /* 0x000000151200720c */ /* 0x000fe20003f06270 */
[----:B------:R-:W-:Y:S04]  /*3c90*/  BSSY B0, `(.L_x_9506) ;  /* 0x0000035000007945 */ /* 0x000fe80003800000 */
[----:B------:R-:W-:Y:S08]  /*3ca0*/  BSSY B1, `(.L_x_9507) ;  /* 0x000002d000017945 */ /* 0x000ff00003800000 */
[----:B------:R-:W-:Y:S05]  /*3cb0*/  @P0 BRA `(.L_x_9508) ;  /* 0x0000000000380947 */ /* 0x000fea0003800000 */
[----:B------:R-:W0:Y:S01]  /*3cc0*/  S2R R18, SR_TID.X ;  /* 0x0000000000127919 */ /* 0x000e220000002100 */
[----:B------:R-:W1:Y:S01]  /*3cd0*/  LDC.64 R8, c[0x0][0x218] ;  /* 0x00008600ff087b82 */ /* 0x000e620000000a00 */
        /* <DEDUP_REMOVED lines=8> */
[----:B-----5:R-:W-:Y:S02]  /*3d60*/  PRMT R2, R5, 0x7610, R2 ;  /* 0x0000761005027816 */ /* 0x020fe40000000002 */
[----:B------:R-:W-:Y:S01]  /*3d70*/  IADD3 R18, R18, 0x80, RZ ;  /* 0x0000008012127810 */ /* 0x000fe20007ffe0ff */
[----:B0-----:R-:W-:-:S05]  /*3d80*/  IMAD.WIDE.U32 R4, R11, 0x2, R8 ;  /* 0x000000020b047825 */ /* 0x001fca00078e0008 */
[----:B------:R0:W-:Y:S02]  /*3d90*/  STG.E.U16 desc[UR4][R4.64], R2 ;  /* 0x0000000204007986 */ /* 0x0001e4000c101504 */
.L_x_9508:
[----:B------:R-:W-:-:S13]  /*3da0*/  ISETP.GE.AND P0, PT, R18, R21, PT ;  /* 0x000000151200720c */ /* 0x000fda0003f06270 */
[----:B------:R-:W-:Y:S05]  /*3db0*/  @P0 BRA `(.L_x_9510) ;  /* 0x0000000000300947 */ /* 0x000fea0003800000 */
[----:B0----5:R-:W0:Y:S01]  /*3dc0*/  LDC.64 R4, c[0x0][0x218] ;  /* 0x00008600ff047b82 */ /* 0x021e220000000a00 */
[----:B------:R-:W-:Y:S01]  /*3dd0*/  IMAD.IADD R9, R3, 0x1, R18 ;  /* 0x0000000103097824 */ /* 0x000fe200078e0212 */
[----:B------:R-:W-:-:S03]  /*3de0*/  IADD3 R18, R18, 0x80, RZ ;  /* 0x0000008012127810 */ /* 0x000fc60007ffe0ff */
[----:B0-----:R-:W-:-:S05]  /*3df0*/  IMAD.WIDE.U32 R4, R9, 0x2, R4 ;  /* 0x0000000209047825 */ /* 0x001fca00078e0004 */
[----:B------:R1:W-:Y:S02]  /*3e00*/  STG.E.U16 desc[UR4][R4.64], R6 ;  /* 0x0000000604007986 */ /* 0x0003e4000c101504 */
.L_x_9509:
[----:B------:R-:W-:-:S13]  /*3e10*/  ISETP.GE.AND P0, PT, R18, R21, PT ;  /* 0x000000151200720c */ /* 0x000fda0003f06270 */
[----:B------:R-:W-:Y:S05]  /*3e20*/  @P0 BRA `(.L_x_9511) ;  /* 0x0000000000300947 */ /* 0x000fea0003800000 */
[----:B-1---5:R-:W1:Y:S01]  /*3e30*/  LDC.64 R4, c[0x0][0x218] ;  /* 0x00008600ff047b82 */ /* 0x022e620000000a00 */
[----:B0-----:R-:W-:Y:S02]  /*3e40*/  IADD3 R9, R3, R18, RZ ;  /* 0x0000001203097210 */ /* 0x001fe40007ffe0ff */
[----:B------:R-:W-:-:S03]  /*3e50*/  IADD3 R18, R18, 0x80, RZ ;  /* 0x0000008012127810 */ /* 0x000fc60007ffe0ff */
[----:B-1----:R-:W-:-:S05]  /*3e60*/  IMAD.WIDE.U32 R4, R9, 0x2, R4 ;  /* 0x0000000209047825 */ /* 0x002fca00078e0004 */
[----:B------:R1:W-:Y:S02]  /*3e70*/  STG.E.U16 desc[UR4][R4.64], R7 ;  /* 0x0000000704007986 */ /* 0x0003e4000c101504 */
.L_x_9510:
[----:B------:R-:W-:-:S13]  /*3e80*/  ISETP.GE.AND P0, PT, R18, R21, PT ;  /* 0x000000151200720c */ /* 0x000fda0003f06270 */
[----:B------:R-:W-:Y:S05]  /*3e90*/  @P0 BRA `(.L_x_9512) ;  /* 0x0000000000340947 */ /* 0x000fea0003800000 */
[----:B01---5:R-:W0:Y:S01]  /*3ea0*/  LDC.64 R4, c[0x0][0x218] ;  /* 0x00008600ff047b82 */ /* 0x023e220000000a00 */
[----:B------:R-:W-:Y:S01]  /*3eb0*/  IMAD.IADD R7, R3, 0x1, R18 ;  /* 0x0000000103077824 */ /* 0x000fe200078e0212 */
[----:B------:R-:W-:-:S03]  /*3ec0*/  IADD3 R18, R18, 0x80, RZ ;  /* 0x0000008012127810 */ /* 0x000fc60007ffe0ff */
[----:B0-----:R-:W-:-:S05]  /*3ed0*/  IMAD.WIDE.U32 R4, R7, 0x2, R4 ;  /* 0x0000000207047825 */ /* 0x001fca00078e0004 */
[----:B------:R2:W-:Y:S02]  /*3ee0*/  STG.E.U16 desc[UR4][R4.64], R14 ;  /* 0x0000000e04007986 */ /* 0x0005e4000c101504 */
.L_x_9511:
[----:B------:R-:W-:-:S13]  /*3ef0*/  ISETP.GE.AND P0, PT, R18, R21, PT ;  /* 0x000000151200720c */ /* 0x000fda0003f06270 */
[----:B------:R-:W-:Y:S05]  /*3f00*/  @P0 BREAK B1 ;  /* 0x0000000000010942 */ /* 0x000fea0003800000 */
[----:B------:R-:W-:Y:S05]  /*3f10*/  @P0 BRA `(.L_x_9513) ;  /* 0x0000000000300947 */ /* 0x000fea0003800000 */
[----:B-12--5:R-:W1:Y:S01]  /*3f20*/  LDC.64 R4, c[0x0][0x218] ;  /* 0x00008600ff047b82 */ /* 0x026e620000000a00 */
[----:B------:R-:W-:Y:S02]  /*3f30*/  IADD3 R7, R3, R18, RZ ;  /* 0x0000001203077210 */ /* 0x000fe40007ffe0ff */
[----:B------:R-:W-:-:S03]  /*3f40*/  IADD3 R18, R18, 0x80, RZ ;  /* 0x0000008012127810 */ /* 0x000fc60007ffe0ff */
[----:B-1----:R-:W-:-:S05]  /*3f50*/  IMAD.WIDE.U32 R4, R7, 0x2, R4 ;  /* 0x0000000207047825 */ /* 0x002fca00078e0004 */
[----:B------:R2:W-:Y:S02]  /*3f60*/  STG.E.U16 desc[UR4][R4.64], R15 ;  /* 0x0000000f04007986 */ /* 0x0005e4000c101504 */
.L_x_9512:
[----:B------:R-:W-:Y:S05]  /*3f70*/  BSYNC B1 ;  /* 0x0000000000017941 */ /* 0x000fea0003800000 */
.L_x_9507:
[----:B------:R-:W-:-:S13]  /*3f80*/  ISETP.GE.AND P0, PT, R18, R21, PT ;  /* 0x000000151200720c */ /* 0x000fda0003f06270 */
[----:B012--5:R-:W0:Y:S01]  /*3f90*/  @!P0 LDC.64 R4, c[0x0][0x218] ;  /* 0x00008600ff048b82 */ /* 0x027e220000000a00 */
[----:B------:R-:W-:Y:S01]  /*3fa0*/  @!P0 IMAD.IADD R7, R3, 0x1, R18 ;  /* 0x0000000103078824 */ /* 0x000fe200078e0212 */
[----:B------:R-:W-:-:S03]  /*3fb0*/  @!P0 IADD3 R18, R18, 0x80, RZ ;  /* 0x0000008012128810 */ /* 0x000fc60007ffe0ff */
[----:B0-----:R-:W-:-:S05]  /*3fc0*/  @!P0 IMAD.WIDE.U32 R4, R7, 0x2, R4 ;  /* 0x0000000207048825 */ /* 0x001fca00078e0004 */
[----:B------:R3:W-:Y:S02]  /*3fd0*/  @!P0 STG.E.U16 desc[UR4][R4.64], R17 ;  /* 0x0000001104008986 */ /* 0x0007e4000c101504 */
.L_x_9513:
[----:B------:R-:W-:Y:S05]  /*3fe0*/  BSYNC B0 ;  /* 0x0000000000007941 */ /* 0x000fea0003800000 */
.L_x_9506:
[----:B------:R-:W-:Y:S05]  /*3ff0*/  WARPSYNC.ALL ;  /* 0x0000000000007948 */ /* 0x000fea0003800000 */
[----:B------:R-:W-:-:S13]  /*4000*/  ISETP.GE.AND P0, PT, R18, R21, PT ;  /* 0x000000151200720c */ /* 0x000fda0003f06270 */
[----:B------:R-:W-:Y:S05]  /*4010*/  @P0 EXIT ;  /* 0x000000000000094d */ /* 0x000fea0003800000 */
[----:B-123-5:R-:W0:Y:S01]  /*4020*/  LDC.64 R4, c[0x0][0x218] ;  /* 0x00008600ff047b82 */ /* 0x02ee220000000a00 */
[----:B------:R-:W-:-:S05]  /*4030*/  IADD3 R3, R3, R18, RZ ;  /* 0x0000001203037210 */ /* 0x000fca0007ffe0ff */
[----:B0-----:R-:W-:-:S05]  /*4040*/  IMAD.WIDE.U32 R2, R3, 0x2, R4 ;  /* 0x0000000203027825 */ /* 0x001fca00078e0004 */
[----:B------:R-:W-:Y:S01]  /*4050*/  STG.E.U16 desc[UR4][R2.64], R0 ;  /* 0x0000000002007986 */ /* 0x000fe2000c101504 */
[----:B------:R-:W-:Y:S05]  /*4060*/  EXIT ;  /* 0x000000000000794d */ /* 0x000fea0003800000 */
        .weak           $__internal_19_$__cuda_sm3x_div_rn_ftz_f32_slowpath
        .type           $__internal_19_$__cuda_sm3x_div_rn_ftz_f32_slowpath,@function
        .size           $__internal_19_$__cuda_sm3x_div_rn_ftz_f32_slowpath,(.L_x_19695 - $__internal_19_$__cuda_sm3x_div_rn_ftz_f32_slowpath)
$__internal_19_$__cuda_sm3x_div_rn_ftz_f32_slowpath:
        /* <DEDUP_REMOVED lines=32> */
.L_x_9516:
[----:B------:R-:W-:Y:S05]  /*4270*/  BSYNC B1 ;  /* 0x0000000000017941 */ /* 0x000fea0003800000 */
.L_x_9515:
        /* <DEDUP_REMOVED lines=27> */
.L_x_9522:
[----:B------:R-:W-:-:S07]  /*4430*/  LEA R0, R9, R0, 0x17 ;  /* 0x0000000009007211 */ /* 0x000fce00078eb8ff */
.L_x_9523:
[----:B------:R-:W-:Y:S05]  /*4440*/  BSYNC B1 ;  /* 0x0000000000017941 */ /* 0x000fea0003800000 */
.L_x_9521:
[----:B------:R-:W-:Y:S05]  /*4450*/  BRA `(.L_x_9524) ;  /* 0x0000000000207947 */ /* 0x000fea0003800000 */
.L_x_9520:
[----:B------:R-:W-:-:S04]  /*4460*/  LOP3.LUT R25, R19, 0x80000000, R25, 0x48, !PT ;  /* 0x8000000013197812 */ /* 0x000fc800078e4819 */
[----:B------:R-:W-:Y:S01]  /*4470*/  LOP3.LUT R0, R25, 0x7f800000, RZ, 0xfc, !PT ;  /* 0x7f80000019007812 */ /* 0x000fe200078efcff */
[----:B------:R-:W-:Y:S06]  /*4480*/  BRA `(.L_x_9524) ;  /* 0x0000000000147947 */ /* 0x000fec0003800000 */
.L_x_9519:
[----:B------:R-:W-:Y:S01]  /*4490*/  LOP3.LUT R0, R19, 0x80000000, R25, 0x48, !PT ;  /* 0x8000000013007812 */ /* 0x000fe200078e4819 */
[----:B------:R-:W-:Y:S06]  /*44a0*/  BRA `(.L_x_9524) ;  /* 0x00000000000c7947 */ /* 0x000fec0003800000 */
.L_x_9518:
[----:B------:R-:W0:Y:S01]  /*44b0*/  MUFU.RSQ R0, -QNAN ;  /* 0xffc0000000007908 */ /* 0x000e220000001400 */
[----:B------:R-:W-:Y:S05]  /*44c0*/  BRA `(.L_x_9524) ;  /* 0x0000000000047947 */ /* 0x000fea0003800000 */
.L_x_9517:
[----:B------:R-:W-:-:S07]  /*44d0*/  FADD.FTZ R0, R25, R19 ;  /* 0x0000001319007221 */ /* 0x000fce0000010000 */
.L_x_9524:
[----:B------:R-:W-:Y:S05]  /*44e0*/  BSYNC B0 ;  /* 0x0000000000007941 */ /* 0x000fea0003800000 */
.L_x_9514:
[----:B------:R-:W-:-:S04]  /*44f0*/  MOV R9, 0x0 ;  /* 0x0000000000097802 */ /* 0x000fc80000000f00 */
[----:B0-----:R-:W-:Y:S05]  /*4500*/  RET.REL.NODEC R8 `(_ZN2at6native29vectorized_elementwise_kernelILi4ENS0_13AUnaryFunctorIN3c108BFloat16ES4_S4_ZZZNS0_17atan2_kernel_cudaERNS_18TensorIteratorBaseEENKUlvE_clEvENKUlvE2_clEvEUlS4_S4_E_EESt5arrayIPcLm2EEEEviT0_T1_) ;  /* 0xffffffb808bc7950 */ /* 0x001fea0003c3ffff */
.L_x_9525:
        /* <DEDUP_REMOVED lines=15> */
.L_x_19695:


//--------------------- .text._ZN2at6native29vectorized_elementwise_kernelILi8ENS0_13AUnaryFunctorIN3c108BFloat16ES4_S4_ZZZNS0_17atan2_kernel_cudaERNS_18TensorIteratorBaseEENKUlvE_clEvENKUlvE2_clEvEUlS4_S4_E_EESt5arrayIPcLm2EEEEviT0_T1_ --------------------------
	.section	.text._ZN2at6native29vectorized_elementwise_kernelILi8ENS0_13AUnaryFunctorIN3c108BFloat16ES4_S4_ZZZNS0_17atan2_kernel_cudaERNS_18TensorIteratorBaseEENKUlvE_clEvENKUlvE2_clEvEUlS4_S4_E_EESt5arrayIPcLm2EEEEviT0_T1_,"ax",@progbits
	.align	128
        .global         _ZN2at6native29vectorized_elementwise_kernelILi8ENS0_13AUnaryFunctorIN3c108BFloat16ES4_S4_ZZZNS0_17atan2_kernel_cudaERNS_18TensorIteratorBaseEENKUlvE_clEvENKUlvE2_clEvEUlS4_S4_E_EESt5arrayIPcLm2EEEEviT0_T1_
        .type           _ZN2at6native29vectorized_elementwise_kernelILi8ENS0_13AUnaryFunctorIN3c108BFloat16ES4_S4_ZZZNS0_17atan2_kernel_cudaERNS_18TensorIteratorBaseEENKUlvE_clEvENKUlvE2_clEvEUlS4_S4_E_EESt5arrayIPcLm2EEEEviT0_T1_,@function
        .size           _ZN2at6native29vectorized_elementwise_kernelILi8ENS0_13AUnaryFunctorIN3c108BFloat16ES4_S4_ZZZNS0_17atan2_kernel_cudaERNS_18TensorIteratorBaseEENKUlvE_clEvENKUlvE2_clEvEUlS4_S4_E_EESt5arrayIPcLm2EEEEviT0_T1_,(.L_x_19696 - _ZN2at6native29vectorized_elementwise_kernelILi8ENS0_13AUnaryFunctorIN3c108BFloat16ES4_S4_ZZZNS0_17atan2_kernel_cudaERNS_18TensorIteratorBaseEENKUlvE_clEvENKUlvE2_clEvEUlS4_S4_E_EESt5arrayIPcLm2EEEEviT0_T1_)
        .other          _ZN2at6native29vectorized_elementwise_kernelILi8ENS0_13AUnaryFunctorIN3c108BFloat16ES4_S4_ZZZNS0_17atan2_kernel_cudaERNS_18TensorIteratorBaseEENKUlvE_clEvENKUlvE2_clEvEUlS4_S4_E_EESt5arrayIPcLm2EEEEviT0_T1_,@"STO_CUDA_ENTRY STV_DEFAULT"
_ZN2at6native29vectorized_elementwise_kernelILi8ENS0_13AUnaryFunctorIN3c108BFloat16ES4_S4_ZZZNS0_17atan2_kernel_cudaERNS_18TensorIteratorBaseEENKUlvE_clEvENKUlvE2_clEvEUlS4_S4_E_EESt5arrayIPcLm2EEEEviT0_T1_:
.text._ZN2at6native29vectorized_elementwise_kernelILi8ENS0_13AUnaryFunctorIN3c108BFloat16ES4_S4_ZZZNS0_17atan2_kernel_cudaERNS_18TensorIteratorBaseEENKUlvE_clEvENKUlvE2_clEvEUlS4_S4_E_EESt5arrayIPcLm2EEEEviT0_T1_:
        /* <DEDUP_REMOVED lines=33> */
[----:B------:R-:W-:Y:S05]  /*0210*/  CALL.REL.NOINC `($__internal_20_$__cuda_sm3x_div_rn_ftz_f32_slowpath) ;  /* 0x0000003c00d07944 */ /* 0x000fea0003c00000 */
[----:B------:R-:W-:-:S07]  /*0220*/  MOV R6, R0 ;  /* 0x0000000000067202 */ /* 0x000fce0000000f00 */
.L_x_9528:
[----:B------:R-:W-:Y:S05]  /*0230*/  BSYNC B2 ;  /* 0x0000000000027941 */ /* 0x000fea0003800000 */
.L_x_9527:
        /* <DEDUP_REMOVED lines=18> */
.L_x_9530:
[----:B------:R-:W-:Y:S02]  /*0360*/  ISETP.GE.AND P0, PT, R5, RZ, PT ;  /* 0x000000ff0500720c */ /* 0x000fe40003f06270 */
[----:B------:R-:W-:-:S11]  /*0370*/  MOV R7, 0x3fd774eb ;  /* 0x3fd774eb00077802 */ /* 0x000fd60000000f00 */
[----:B------:R-:W-:-:S04]  /*0380*/  @P0 FFMA.FTZ R6, R7, 0.93318945169448852539, -R6 ;  /* 0x3f6ee58107060823 */ /* 0x000fc80000010806 */
[----:B------:R-:W-:-:S07]  /*0390*/  @!P0 FFMA.FTZ R6, R7, 0.93318945169448852539, R6 ;  /* 0x3f6ee58107068823 */ /* 0x000fce0000010006 */
.L_x_9531:
[----:B------:R-:W-:Y:S05]  /*03a0*/  BSYNC B0 ;  /* 0x0000000000007941 */ /* 0x000fea0003800000 */
.L_x_9529:
        /* <DEDUP_REMOVED lines=27> */
[----:B------:R-:W-:Y:S05]  /*0560*/  CALL.REL.NOINC `($__internal_20_$__cuda_sm3x_div_rn_ftz_f32_slowpath) ;  /* 0x0000003800fc7944 */ /* 0x000fea0003c00000 */
[----:B------:R-:W-:-:S07]  /*0570*/  IMAD.MOV.U32 R7, RZ, RZ, R0 ;  /* 0x000000ffff077224 */ /* 0x000fce00078e0000 */
.L_x_9533:
[----:B------:R-:W-:Y:S05]  /*0580*/  BSYNC B2 ;  /* 0x0000000000027941 */ /* 0x000fea0003800000 */
.L_x_9532:
        /* <DEDUP_REMOVED lines=18> */
.L_x_9535:
[----:B------:R-:W-:Y:S01]  /*06b0*/  ISETP.GE.AND P0, PT, R23, RZ, PT ;  /* 0x000000ff1700720c */ /* 0x000fe20003f06270 */
[----:B------:R-:W-:-:S12]  /*06c0*/  IMAD.MOV.U32 R7, RZ, RZ, 0x3fd774eb ;  /* 0x3fd774ebff077424 */ /* 0x000fd800078e00ff */
[----:B------:R-:W-:-:S04]  /*06d0*/  @P0 FFMA.FTZ R0, R7, 0.93318945169448852539, -R0 ;  /* 0x3f6ee58107000823 */ /* 0x000fc80000010800 */
[----:B------:R-:W-:-:S07]  /*06e0*/  @!P0 FFMA.FTZ R0, R7, 0.93318945169448852539, R0 ;  /* 0x3f6ee58107008823 */ /* 0x000fce0000010000 */
.L_x_9536:
[----:B------:R-:W-:Y:S05]  /*06f0*/  BSYNC B0 ;  /* 0x0000000000007941 */ /* 0x000fea0003800000 */
.L_x_9534:
        /* <DEDUP_REMOVED lines=30> */
[----:B------:R-:W-:-:S07]  /*08e0*/  IMAD.MOV.U32 R6, RZ, RZ, R0 ;  /* 0x000000ffff067224 */ /* 0x000fce00078e0000 */
.L_x_9538:
[----:B------:R-:W-:Y:S05]  /*08f0*/  BSYNC B2 ;  /* 0x0000000000027941 */ /* 0x000fea0003800000 */
.L_x_9537:
        /* <DEDUP_REMOVED lines=19> */
.L_x_9540:
[----:B------:R-:W-:Y:S01]  /*0a30*/  ISETP.GE.AND P0, PT, R18, RZ, PT ;  /* 0x000000ff1200720c */ /* 0x000fe20003f06270 */
[----:B------:R-:W-:-:S12]  /*0a40*/  IMAD.MOV.U32 R7, RZ, RZ, 0x3fd774eb ;  /* 0x3fd774ebff077424 */ /* 0x000fd800078e00ff */
[----:B------:R-:W-:-:S04]  /*0a50*/  @P0 FFMA.FTZ R6, R7, 0.93318945169448852539, -R6 ;  /* 0x3f6ee58107060823 */ /* 0x000fc80000010806 */
[----:B------:R-:W-:-:S07]  /*0a60*/  @!P0 FFMA.FTZ R6, R7, 0.93318945169448852539, R6 ;  /* 0x3f6ee58107068823 */ /* 0x000fce0000010006 */
.L_x_9541:
[----:B------:R-:W-:Y:S05]  /*0a70*/  BSYNC B0 ;  /* 0x0000000000007941 */ /* 0x000fea0003800000 */
.L_x_9539:
        /* <DEDUP_REMOVED lines=28> */
[----:B------:R-:W-:-:S07]  /*0c40*/  MOV R6, R0 ;  /* 0x0000000000067202 */ /* 0x000fce0000000f00 */
.L_x_9543:
[----:B------:R-:W-:Y:S05]  /*0c50*/  BSYNC B2 ;  /* 0x0000000000027941 */ /* 0x000fea0003800000 */
.L_x_9542:
        /* <DEDUP_REMOVED lines=18> */
.L_x_9545:
[----:B------:R-:W-:Y:S02]  /*0d80*/  ISETP.GE.AND P0, PT, R22, RZ, PT ;  /* 0x000000ff1600720c */ /* 0x000fe40003f06270 */
[----:B------:R-:W-:-:S11]  /*0d90*/  MOV R7, 0x3fd774eb ;  /* 0x3fd774eb00077802 */ /* 0x000fd60000000f00 */
[----:B------:R-:W-:-:S04]  /*0da0*/  @P0 FFMA.FTZ R6, R7, 0.93318945169448852539, -R6 ;  /* 0x3f6ee58107060823 */ /* 0x000fc80000010806 */
[----:B------:R-:W-:-:S07]  /*0db0*/  @!P0 FFMA.FTZ R6, R7, 0.93318945169448852539, R6 ;  /* 0x3f6ee58107068823 */ /* 0x000fce0000010006 */
.L_x_9546:
[----:B------:R-:W-:Y:S05]  /*0dc0*/  BSYNC B0 ;  /* 0x0000000000007941 */ /* 0x000fea0003800000 */
.L_x_9544:
        /* <DEDUP_REMOVED lines=30> */
.L_x_9548:
[----:B------:R-:W-:Y:S05]  /*0fb0*/  BSYNC B2 ;  /* 0x0000000000027941 */ /* 0x000fea0003800000 */
.L_x_9547:
        /* <DEDUP_REMOVED lines=19> */
.L_x_9550:
[----:B------:R-:W-:Y:S01]  /*10f0*/  ISETP.GE.AND P0, PT, R20, RZ, PT ;  /* 0x000000ff1400720c */ /* 0x000fe20003f06270 */
[----:B------:R-:W-:-:S12]  /*1100*/  IMAD.MOV.U32 R7, RZ, RZ, 0x3fd774eb ;  /* 0x3fd774ebff077424 */ /* 0x000fd800078e00ff */
[----:B------:R-:W-:-:S04]  /*1110*/  @P0 FFMA.FTZ R6, R7, 0.93318945169448852539, -R6 ;  /* 0x3f6ee58107060823 */ /* 0x000fc80000010806 */
[----:B------:R-:W-:-:S07]  /*1120*/  @!P0 FFMA.FTZ R6, R7, 0.93318945169448852539, R6 ;  /* 0x3f6ee58107068823 */ /* 0x000fce0000010006 */
.L_x_9551:
[----:B------:R-:W-:Y:S05]  /*1130*/  BSYNC B0 ;  /* 0x0000000000007941 */ /* 0x000fea0003800000 */
.L_x_9549:
        /* <DEDUP_REMOVED lines=8> */
[----:B------:R-:W-:Y:S01]  /*11c0*/  FSETP.NEU.FTZ.AND P1, PT, R19, RZ, PT ;  /* 0x000000ff1300720b */ /* 0x000fe20003f3d000 */
[----:B------:R-:W-:Y:S01]  /*11d0*/  FADD.FTZ R19, |R17|, |R20| ;  /* 0x4000001411137221 */ /* 0x000fe20000010200 */
        /* <DEDUP_REMOVED lines=19> */
.L_x_9553:
[----:B------:R-:W-:Y:S05]  /*1310*/  BSYNC B2 ;  /* 0x0000000000027941 */ /* 0x000fea0003800000 */
.L_x_9552:
        /* <DEDUP_REMOVED lines=18> */
.L_x_9555:
[----:B------:R-:W-:Y:S02]  /*1440*/  ISETP.GE.AND P0, PT, R23, RZ, PT ;  /* 0x000000ff1700720c */ /* 0x000fe40003f06270 */
[----:B------:R-:W-:-:S11]  /*1450*/  MOV R7, 0x3fd774eb ;  /* 0x3fd774eb00077802 */ /* 0x000fd60000000f00 */
[----:B------:R-:W-:-:S04]  /*1460*/  @P0 FFMA.FTZ R0, R7, 0.93318945169448852539, -R0 ;  /* 0x3f6ee58107000823 */ /* 0x000fc80000010800 */
[----:B------:R-:W-:-:S07]  /*1470*/  @!P0 FFMA.FTZ R0, R7, 0.93318945169448852539, R0 ;  /* 0x3f6ee58107008823 */ /* 0x000fce0000010000 */
.L_x_9556:
[----:B------:R-:W-:Y:S05]  /*1480*/  BSYNC B0 ;  /* 0x0000000000007941 */ /* 0x000fea0003800000 */
.L_x_9554:
        /* <DEDUP_REMOVED lines=11> */
[----:B------:R-:W-:Y:S01]  /*1540*/  ISETP.GE.AND P3, PT, R23, RZ, PT ;  /* 0x000000ff1700720c */ /* 0x000fe20003f66270 */
        /* <DEDUP_REMOVED lines=17> */
[----:B------:R-:W-:Y:S05]  /*1660*/  CALL.REL.NOINC `($__internal_20_$__cuda_sm3x_div_rn_ftz_f32_slowpath) ;  /* 0x0000002800bc7944 */ /* 0x000fea0003c00000 */
[----:B------:R-:W-:-:S07]  /*1670*/  MOV R6, R0 ;  /* 0x0000000000067202 */ /* 0x000fce0000000f00 */
.L_x_9558:
[----:B------:R-:W-:Y:S05]  /*1680*/  BSYNC B2 ;  /* 0x0000000000027941 */ /* 0x000fea0003800000 */
.L_x_9557:
        /* <DEDUP_REMOVED lines=19> */
.L_x_9560:
[----:B------:R-:W-:Y:S02]  /*17c0*/  ISETP.GE.AND P0, PT, R20, RZ, PT ;  /* 0x000000ff1400720c */ /* 0x000fe40003f06270 */
[----:B------:R-:W-:-:S11]  /*17d0*/  MOV R7, 0x3fd774eb ;  /* 0x3fd774eb00077802 */ /* 0x000fd60000000f00 */
[----:B------:R-:W-:-:S04]  /*17e0*/  @P0 FFMA.FTZ R6, R7, 0.93318945169448852539, -R6 ;  /* 0x3f6ee58107060823 */ /* 0x000fc80000010806 */
[----:B------:R-:W-:-:S07]  /*17f0*/  @!P0 FFMA.FTZ R6, R7, 0.93318945169448852539, R6 ;  /* 0x3f6ee58107068823 */ /* 0x000fce0000010006 */
.L_x_9561:
[----:B------:R-:W-:Y:S05]  /*1800*/  BSYNC B0 ;  /* 0x0000000000007941 */ /* 0x000fea0003800000 */
.L_x_9559:
        /* <DEDUP_REMOVED lines=29> */
.L_x_9563:
[----:B------:R-:W-:Y:S05]  /*19e0*/  BSYNC B2 ;  /* 0x0000000000027941 */ /* 0x000fea0003800000 */
.L_x_9562:
        /* <DEDUP_REMOVED lines=18> */
.L_x_9565:
[----:B------:R-:W-:Y:S02]  /*1b10*/  ISETP.GE.AND P0, PT, R11, RZ, PT ;  /* 0x000000ff0b00720c */ /* 0x000fe40003f06270 */
[----:B------:R-:W-:-:S11]  /*1b20*/  MOV R7, 0x3fd774eb ;  /* 0x3fd774eb00077802 */ /* 0x000fd60000000f00 */
[----:B------:R-:W-:-:S04]  /*1b30*/  @P0 FFMA.FTZ R0, R7, 0.93318945169448852539, -R0 ;  /* 0x3f6ee58107000823 */ /* 0x000fc80000010800 */
[----:B------:R-:W-:-:S07]  /*1b40*/  @!P0 FFMA.FTZ R0, R7, 0.93318945169448852539, R0 ;  /* 0x3f6ee58107008823 */ /* 0x000fce0000010000 */
.L_x_9566:
[----:B------:R-:W-:Y:S05]  /*1b50*/  BSYNC B0 ;  /* 0x0000000000007941 */ /* 0x000fea0003800000 */
.L_x_9564:
[----:B------:R-:W0:Y:S01]  /*1b60*/  LDC.64 R6, c[0x0][0x218] ;  /* 0x00008600ff067b82 */ /* 0x000e220000000a00 */
[----:B------:R-:W-:Y:S01]  /*1b70*/  FSETP.NEU.FTZ.AND P0, PT, |R11|, |R4|, PT ;  /* 0x400000040b00720b */ /* 0x000fe20003f1d200 */
[----:B------:R-:W-:Y:S01]  /*1b80*/  IMAD.MOV.U32 R10, RZ, RZ, 0x4016cbe4 ;  /* 0x4016cbe4ff0a7424 */ /* 0x000fe200078e00ff */
[----:B------:R-:W-:Y:S02]  /*1b90*/  FSETP.NEU.FTZ.AND P1, PT, R21, RZ, PT ;  /* 0x000000ff1500720b */ /* 0x000fe40003f3d000 */
[----:B------:R-:W-:Y:S01]  /*1ba0*/  ISETP.GE.AND P2, PT, R11, RZ, PT ;  /* 0x000000ff0b00720c */ /* 0x000fe20003f46270 */
        /* <DEDUP_REMOVED lines=14> */
.L_x_9526:
        /* <DEDUP_REMOVED lines=58> */
[----:B---3-5:R-:W-:Y:S01]  /*2030*/  SHF.L.U32 R17, R0, 0x10, RZ ;  /* 0x0000001000117819 */ /* 0x028fe200000006ff */
        /* <DEDUP_REMOVED lines=18> */
.L_x_9570:
[----:B------:R-:W-:Y:S05]  /*2160*/  BSYNC B3 ;  /* 0x0000000000037941 */ /* 0x000fea0003800000 */
.L_x_9569:
        /* <DEDUP_REMOVED lines=18> */
.L_x_9572:
[----:B------:R-:W-:Y:S01]  /*2290*/  ISETP.GE.AND P0, PT, R17, RZ, PT ;  /* 0x000000ff1100720c */ /* 0x000fe20003f06270 */
[----:B------:R-:W-:-:S12]  /*22a0*/  IMAD.MOV.U32 R7, RZ, RZ, 0x3fd774eb ;  /* 0x3fd774ebff077424 */ /* 0x000fd800078e00ff */
[----:B------:R-:W-:-:S04]  /*22b0*/  @P0 FFMA.FTZ R6, R7, 0.93318945169448852539, -R6 ;  /* 0x3f6ee58107060823 */ /* 0x000fc80000010806 */
[----:B------:R-:W-:-:S07]  /*22c0*/  @!P0 FFMA.FTZ R6, R7, 0.93318945169448852539, R6 ;  /* 0x3f6ee58107068823 */ /* 0x000fce0000010006 */
.L_x_9573:
[----:B------:R-:W-:Y:S05]  /*22d0*/  BSYNC B0 ;  /* 0x0000000000007941 */ /* 0x000fea0003800000 */
.L_x_9571:
        /* <DEDUP_REMOVED lines=11> */
.L_x_9568:
[----:B------:R-:W-:Y:S05]  /*2390*/  BSYNC B2 ;  /* 0x0000000000027941 */ /* 0x000fea0003800000 */
.L_x_9567:
        /* <DEDUP_REMOVED lines=8> */
[----:B------:R-:W-:Y:S01]  /*2420*/  FADD.FTZ R0, |R11|, -RZ ;  /* 0x800000ff0b007221 */ /* 0x000fe20000010200 */
[C---:B---3--:R-:W-:Y:S01]  /*2430*/  FADD.FTZ R13, |R2|.reuse, -RZ ;  /* 0x800000ff020d7221 */ /* 0x048fe20000010200 */
        /* <DEDUP_REMOVED lines=14> */
.L_x_9577:
[----:B------:R-:W-:Y:S05]  /*2520*/  BSYNC B3 ;  /* 0x0000000000037941 */ /* 0x000fea0003800000 */
.L_x_9576:
        /* <DEDUP_REMOVED lines=18> */
.L_x_9579:
[----:B------:R-:W-:Y:S02]  /*2650*/  ISETP.GE.AND P0, PT, R11, RZ, PT ;  /* 0x000000ff0b00720c */ /* 0x000fe40003f06270 */
[----:B------:R-:W-:-:S11]  /*2660*/  MOV R7, 0x3fd774eb ;  /* 0x3fd774eb00077802 */ /* 0x000fd60000000f00 */
[----:B------:R-:W-:-:S04]  /*2670*/  @P0 FFMA.FTZ R6, R7, 0.93318945169448852539, -R6 ;  /* 0x3f6ee58107060823 */ /* 0x000fc80000010806 */
[----:B------:R-:W-:-:S07]  /*2680*/  @!P0 FFMA.FTZ R6, R7, 0.93318945169448852539, R6 ;  /* 0x3f6ee58107068823 */ /* 0x000fce0000010006 */
.L_x_9580:
[----:B------:R-:W-:Y:S05]  /*2690*/  BSYNC B0 ;  /* 0x0000000000007941 */ /* 0x000fea0003800000 */
.L_x_9578:
        /* <DEDUP_REMOVED lines=11> */
.L_x_9575:
[----:B------:R-:W-:Y:S05]  /*2750*/  BSYNC B2 ;  /* 0x0000000000027941 */ /* 0x000fea0003800000 */
.L_x_9574:
        /* <DEDUP_REMOVED lines=23> */
.L_x_9584:
[----:B------:R-:W-:Y:S05]  /*28d0*/  BSYNC B3 ;  /* 0x0000000000037941 */ /* 0x000fea0003800000 */
.L_x_9583:
        /* <DEDUP_REMOVED lines=18> */
.L_x_9586:
[----:B------:R-:W-:Y:S02]  /*2a00*/  ISETP.GE.AND P0, PT, R8, RZ, PT ;  /* 0x000000ff0800720c */ /* 0x000fe40003f06270 */
[----:B------:R-:W-:-:S11]  /*2a10*/  MOV R7, 0x3fd774eb ;  /* 0x3fd774eb00077802 */ /* 0x000fd60000000f00 */
[----:B------:R-:W-:-:S04]  /*2a20*/  @P0 FFMA.FTZ R6, R7, 0.93318945169448852539, -R6 ;  /* 0x3f6ee58107060823 */ /* 0x000fc80000010806 */
[----:B------:R-:W-:-:S07]  /*2a30*/  @!P0 FFMA.FTZ R6, R7, 0.93318945169448852539, R6 ;  /* 0x3f6ee58107068823 */ /* 0x000fce0000010006 */
.L_x_9587:
[----:B------:R-:W-:Y:S05]  /*2a40*/  BSYNC B0 ;  /* 0x0000000000007941 */ /* 0x000fea0003800000 */
.L_x_9585:
        /* <DEDUP_REMOVED lines=11> */
.L_x_9582:
[----:B------:R-:W-:Y:S05]  /*2b00*/  BSYNC B2 ;  /* 0x0000000000027941 */ /* 0x000fea0003800000 */
.L_x_9581:
        /* <DEDUP_REMOVED lines=9> */
[----:B---3--:R-:W-:-:S05]  /*2ba0*/  FADD.FTZ R13, |R2|, -RZ ;  /* 0x800000ff020d7221 */ /* 0x008fca0000010200 */
        /* <DEDUP_REMOVED lines=13> */
.L_x_9591:
[----:B------:R-:W-:Y:S05]  /*2c80*/  BSYNC B3 ;  /* 0x0000000000037941 */ /* 0x000fea0003800000 */
.L_x_9590:
        /* <DEDUP_REMOVED lines=18> */
.L_x_9593:
[----:B------:R-:W-:Y:S02]  /*2db0*/  ISETP.GE.AND P0, PT, R9, RZ, PT ;  /* 0x000000ff0900720c */ /* 0x000fe40003f06270 */
[----:B------:R-:W-:-:S11]  /*2dc0*/  MOV R7, 0x3fd774eb ;  /* 0x3fd774eb00077802 */ /* 0x000fd60000000f00 */
[----:B------:R-:W-:-:S04]  /*2dd0*/  @P0 FFMA.FTZ R6, R7, 0.93318945169448852539, -R6 ;  /* 0x3f6ee58107060823 */ /* 0x000fc80000010806 */
[----:B------:R-:W-:-:S07]  /*2de0*/  @!P0 FFMA.FTZ R6, R7, 0.93318945169448852539, R6 ;  /* 0x3f6ee58107068823 */ /* 0x000fce0000010006 */
.L_x_9594:
[----:B------:R-:W-:Y:S05]  /*2df0*/  BSYNC B0 ;  /* 0x0000000000007941 */ /* 0x000fea0003800000 */
.L_x_9592:
        /* <DEDUP_REMOVED lines=11> */
.L_x_9589:
[----:B------:R-:W-:Y:S05]  /*2eb0*/  BSYNC B2 ;  /* 0x0000000000027941 */ /* 0x000fea0003800000 */
.L_x_9588:
        /* <DEDUP_REMOVED lines=23> */
.L_x_9598:
[----:B------:R-:W-:Y:S05]  /*3030*/  BSYNC B3 ;  /* 0x0000000000037941 */ /* 0x000fea0003800000 */
.L_x_9597:
        /* <DEDUP_REMOVED lines=18> */
.L_x_9600:
[----:B------:R-:W-:Y:S02]  /*3160*/  ISETP.GE.AND P0, PT, R29, RZ, PT ;  /* 0x000000ff1d00720c */ /* 0x000fe40003f06270 */
[----:B------:R-:W-:-:S11]  /*3170*/  MOV R7, 0x3fd774eb ;  /* 0x3fd774eb00077802 */ /* 0x000fd60000000f00 */
[----:B------:R-:W-:-:S04]  /*3180*/  @P0 FFMA.FTZ R6, R7, 0.93318945169448852539, -R6 ;  /* 0x3f6ee58107060823 */ /* 0x000fc80000010806 */
[----:B------:R-:W-:-:S07]  /*3190*/  @!P0 FFMA.FTZ R6, R7, 0.93318945169448852539, R6 ;  /* 0x3f6ee58107068823 */ /* 0x000fce0000010006 */
.L_x_9601:
[----:B------:R-:W-:Y:S05]  /*31a0*/  BSYNC B0 ;  /* 0x0000000000007941 */ /* 0x000fea0003800000 */
.L_x_9599:
        /* <DEDUP_REMOVED lines=11> */
.L_x_9596:
[----:B------:R-:W-:Y:S05]  /*3260*/  BSYNC B2 ;  /* 0x0000000000027941 */ /* 0x000fea0003800000 */
.L_x_9595:
        /* <DEDUP_REMOVED lines=23> */
.L_x_9605:
[----:B------:R-:W-:Y:S05]  /*33e0*/  BSYNC B3 ;  /* 0x0000000000037941 */ /* 0x000fea0003800000 */
.L_x_9604:
        /* <DEDUP_REMOVED lines=18> */
.L_x_9607:
[----:B------:R-:W-:Y:S02]  /*3510*/  ISETP.GE.AND P0, PT, R5, RZ, PT ;  /* 0x000000ff0500720c */ /* 0x000fe40003f06270 */
[----:B------:R-:W-:-:S11]  /*3520*/  MOV R7, 0x3fd774eb ;  /* 0x3fd774eb00077802 */ /* 0x000fd60000000f00 */
[----:B------:R-:W-:-:S04]  /*3530*/  @P0 FFMA.FTZ R6, R7, 0.93318945169448852539, -R6 ;  /* 0x3f6ee58107060823 */ /* 0x000fc80000010806 */
[----:B------:R-:W-:-:S07]  /*3540*/  @!P0 FFMA.FTZ R6, R7, 0.93318945169448852539, R6 ;  /* 0x3f6ee58107068823 */ /* 0x000fce0000010006 */
.L_x_9608:
[----:B------:R-:W-:Y:S05]  /*3550*/  BSYNC B0 ;  /* 0x0000000000007941 */ /* 0x000fea0003800000 */
.L_x_9606:
        /* <DEDUP_REMOVED lines=11> */
.L_x_9603:
[----:B------:R-:W-:Y:S05]  /*3610*/  BSYNC B2 ;  /* 0x0000000000027941 */ /* 0x000fea0003800000 */
.L_x_9602:
        /* <DEDUP_REMOVED lines=23> */
.L_x_9612:
[----:B------:R-:W-:Y:S05]  /*3790*/  BSYNC B3 ;  /* 0x0000000000037941 */ /* 0x000fea0003800000 */
.L_x_9611:
        /* <DEDUP_REMOVED lines=18> */
.L_x_9614:
[----:B------:R-:W-:Y:S02]  /*38c0*/  ISETP.GE.AND P0, PT, R27, RZ, PT ;  /* 0x000000ff1b00720c */ /* 0x000fe40003f06270 */
[----:B------:R-:W-:-:S11]  /*38d0*/  MOV R7, 0x3fd774eb ;  /* 0x3fd774eb00077802 */ /* 0x000fd60000000f00 */
[----:B------:R-:W-:-:S04]  /*38e0*/  @P0 FFMA.FTZ R6, R7, 0.93318945169448852539, -R6 ;  /* 0x3f6ee58107060823 */ /* 0x000fc80000010806 */
[----:B------:R-:W-:-:S07]  /*38f0*/  @!P0 FFMA.FTZ R6, R7, 0.93318945169448852539, R6 ;  /* 0x3f6ee58107068823 */ /* 0x000fce0000010006 */
.L_x_9615:
[----:B------:R-:W-:Y:S05]  /*3900*/  BSYNC B0 ;  /* 0x0000000000007941 */ /* 0x000fea0003800000 */
.L_x_9613:
        /* <DEDUP_REMOVED lines=11> */
.L_x_9610:
[----:B------:R-:W-:Y:S05]  /*39c0*/  BSYNC B2 ;  /* 0x0000000000027941 */ /* 0x000fea0003800000 */
.L_x_9609:
        /* <DEDUP_REMOVED lines=23> */
.L_x_9619:
[----:B------:R-:W-:Y:S05]  /*3b40*/  BSYNC B3 ;  /* 0x0000000000037941 */ /* 0x000fea0003800000 */
.L_x_9618:
        /* <DEDUP_REMOVED lines=18> */
.L_x_9621:
[----:B------:R-:W-:Y:S02]  /*3c70*/  ISETP.GE.AND P0, PT, R19, RZ, PT ;  /* 0x000000ff1300720c */ /* 0x000fe40003f06270 */
[----:B------:R-:W-:-:S11]  /*3c80*/  MOV R7, 0x3fd774eb ;  /* 0x3fd774eb00077802 */ /* 0x000fd60000000f00 */
[----:B------:R-:W-:-:S04]  /*3c90*/  @P0 FFMA.FTZ R6, R7, 0.93318945169448852539, -R6 ;  /* 0x3f6ee58107060823 */ /* 0x000fc80000010806 */
[----:B------:R-:W-:-:S07]  /*3ca0*/  @!P0 FFMA.FTZ R6, R7, 0.93318945169448852539, R6 ;  /* 0x3f6ee58107068823 */ /* 0x000fce0000010006 */
.L_x_9622:
[----:B------:R-:W-:Y:S05]  /*3cb0*/  BSYNC B0 ;  /* 0x0000000000007941 */ /* 0x000fea0003800000 */
.L_x_9620:
        /* <DEDUP_REMOVED lines=11> */
.L_x_9617:
[----:B------:R-:W-:Y:S05]  /*3d70*/  BSYNC B2 ;  /* 0x0000000000027941 */ /* 0x000fea0003800000 */
.L_x_9616:
        /* <DEDUP_REMOVED lines=17> */
.L_x_9625:
[----:B------:R-:W-:-:S13]  /*3e90*/  ISETP.GE.AND P0, PT, R18, R23, PT ;  /* 0x000000171200720c */ /* 0x000fda0003f06270 */
[----:B------:R-:W-:Y:S05]  /*3ea0*/  @P0 BRA `(.L_x_9627) ;  /* 0x0000000000300947 */ /* 0x000fea0003800000 */
[----:B0--3--:R-:W0:Y:S01]  /*3eb0*/  LDC.64 R6, c[0x0][0x218] ;  /* 0x00008600ff067b82 */ /* 0x009e220000000a00 */
[----:B------:R-:W-:Y:S01]  /*3ec0*/  IMAD.IADD R11, R3, 0x1, R18 ;  /* 0x00000001030b7824 */ /* 0x000fe200078e0212 */
[----:B------:R-:W-:-:S03]  /*3ed0*/  IADD3 R18, R18, 0x80, RZ ;  /* 0x0000008012127810 */ /* 0x000fc60007ffe0ff */
[----:B0-----:R-:W-:-:S05]  /*3ee0*/  IMAD.WIDE.U32 R6, R11, 0x2, R6 ;  /* 0x000000020b067825 */ /* 0x001fca00078e0006 */
[----:B------:R1:W-:Y:S02]  /*3ef0*/  STG.E.U16 desc[UR4][R6.64], R10 ;  /* 0x0000000a06007986 */ /* 0x0003e4000c101504 */
.L_x_9626:
[----:B------:R-:W-:-:S13]  /*3f00*/  ISETP.GE.AND P0, PT, R18, R23, PT ;  /* 0x000000171200720c */ /* 0x000fda0003f06270 */
[----:B------:R-:W-:Y:S05]  /*3f10*/  @P0 BRA `(.L_x_9628) ;  /* 0x0000000000300947 */ /* 0x000fea0003800000 */
[----:B01----:R-:W0:Y:S01]  /*3f20*/  LDC.64 R6, c[0x0][0x218] ;  /* 0x00008600ff067b82 */ /* 0x003e220000000a00 */
[----:B------:R-:W-:Y:S02]  /*3f30*/  IADD3 R11, R3, R18, RZ ;  /* 0x00000012030b7210 */ /* 0x000fe40007ffe0ff */
[----:B------:R-:W-:-:S03]  /*3f40*/  IADD3 R18, R18, 0x80, RZ ;  /* 0x0000008012127810 */ /* 0x000fc60007ffe0ff */
[----:B0-----:R-:W-:-:S05]  /*3f50*/  IMAD.WIDE.U32 R6, R11, 0x2, R6 ;  /* 0x000000020b067825 */ /* 0x001fca00078e0006 */
[----:B------:R1:W-:Y:S02]  /*3f60*/  STG.E.U16 desc[UR4][R6.64], R9 ;  /* 0x0000000906007986 */ /* 0x0003e4000c101504 */
.L_x_9627:
[----:B------:R-:W-:-:S13]  /*3f70*/  ISETP.GE.AND P0, PT, R18, R23, PT ;  /* 0x000000171200720c */ /* 0x000fda0003f06270 */
[----:B------:R-:W-:Y:S05]  /*3f80*/  @P0 BRA `(.L_x_9629) ;  /* 0x0000000000340947 */ /* 0x000fea0003800000 */
[----:B01-3--:R-:W0:Y:S01]  /*3f90*/  LDC.64 R6, c[0x0][0x218] ;  /* 0x00008600ff067b82 */ /* 0x00be220000000a00 */
[----:B------:R-:W-:Y:S01]  /*3fa0*/  IMAD.IADD R9, R3, 0x1, R18 ;  /* 0x0000000103097824 */ /* 0x000fe200078e0212 */
[----:B------:R-:W-:-:S03]  /*3fb0*/  IADD3 R18, R18, 0x80, RZ ;  /* 0x0000008012127810 */ /* 0x000fc60007ffe0ff */
[----:B0-----:R-:W-:-:S05]  /*3fc0*/  IMAD.WIDE.U32 R6, R9, 0x2, R6 ;  /* 0x0000000209067825 */ /* 0x001fca00078e0006 */
[----:B------:R2:W-:Y:S02]  /*3fd0*/  STG.E.U16 desc[UR4][R6.64], R8 ;  /* 0x0000000806007986 */ /* 0x0005e4000c101504 */
.L_x_9628:
        /* <DEDUP_REMOVED lines=8> */
.L_x_9629:
[----:B------:R-:W-:Y:S05]  /*4060*/  BSYNC B1 ;  /* 0x0000000000017941 */ /* 0x000fea0003800000 */
.L_x_9624:
[----:B------:R-:W-:-:S13]  /*4070*/  ISETP.GE.AND P0, PT, R18, R23, PT ;  /* 0x000000171200720c */ /* 0x000fda0003f06270 */
[----:B--2---:R-:W2:Y:S01]  /*4080*/  @!P0 LDC.64 R4, c[0x0][0x218] ;  /* 0x00008600ff048b82 */ /* 0x004ea20000000a00 */
[----:B01-3--:R-:W-:Y:S01]  /*4090*/  @!P0 IMAD.IADD R7, R3, 0x1, R18 ;  /* 0x0000000103078824 */ /* 0x00bfe200078e0212 */
[----:B------:R-:W-:-:S03]  /*40a0*/  @!P0 IADD3 R18, R18, 0x80, RZ ;  /* 0x0000008012128810 */ /* 0x000fc60007ffe0ff */
[----:B--2---:R-:W-:-:S05]  /*40b0*/  @!P0 IMAD.WIDE.U32 R4, R7, 0x2, R4 ;  /* 0x0000000207048825 */ /* 0x004fca00078e0004 */
[----:B------:R3:W-:Y:S02]  /*40c0*/  @!P0 STG.E.U16 desc[UR4][R4.64], R2 ;  /* 0x0000000204008986 */ /* 0x0007e4000c101504 */
.L_x_9630:
[----:B------:R-:W-:Y:S05]  /*40d0*/  BSYNC B0 ;  /* 0x0000000000007941 */ /* 0x000fea0003800000 */
.L_x_9623:
        /* <DEDUP_REMOVED lines=8> */
        .weak           $__internal_20_$__cuda_sm3x_div_rn_ftz_f32_slowpath
        .type           $__internal_20_$__cuda_sm3x_div_rn_ftz_f32_slowpath,@function
        .size           $__internal_20_$__cuda_sm3x_div_rn_ftz_f32_slowpath,(.L_x_19696 - $__internal_20_$__cuda_sm3x_div_rn_ftz_f32_slowpath)
$__internal_20_$__cuda_sm3x_div_rn_ftz_f32_slowpath:
        /* <DEDUP_REMOVED lines=32> */
.L_x_9633:
[----:B------:R-:W-:Y:S05]  /*4360*/  BSYNC B1 ;  /* 0x0000000000017941 */ /* 0x000fea0003800000 */
.L_x_9632:
        /* <DEDUP_REMOVED lines=27> */
.L_x_9639:
[----:B------:R-:W-:-:S07]  /*4520*/  LEA R0, R7, R0, 0x17 ;  /* 0x0000000007007211 */ /* 0x000fce00078eb8ff */
.L_x_9640:
[----:B------:R-:W-:Y:S05]  /*4530*/  BSYNC B1 ;  /* 0x0000000000017941 */ /* 0x000fea0003800000 */
.L_x_9638:
[----:B------:R-:W-:Y:S05]  /*4540*/  BRA `(.L_x_9641) ;  /* 0x0000000000207947 */ /* 0x000fea0003800000 */
.L_x_9637:
[----:B------:R-:W-:-:S04]  /*4550*/  LOP3.LUT R0, R21, 0x80000000, R0, 0x48, !PT ;  /* 0x8000000015007812 */ /* 0x000fc800078e4800 */
[----:B------:R-:W-:Y:S01]  /*4560*/  LOP3.LUT R0, R0, 0x7f800000, RZ, 0xfc, !PT ;  /* 0x7f80000000007812 */ /* 0x000fe200078efcff */
[----:B------:R-:W-:Y:S06]  /*4570*/  BRA `(.L_x_9641) ;  /* 0x0000000000147947 */ /* 0x000fec0003800000 */
.L_x_9636:
[----:B------:R-:W-:Y:S01]  /*4580*/  LOP3.LUT R0, R21, 0x80000000, R0, 0x48, !PT ;  /* 0x8000000015007812 */ /* 0x000fe200078e4800 */
[----:B------:R-:W-:Y:S06]  /*4590*/  BRA `(.L_x_9641) ;  /* 0x00000000000c7947 */ /* 0x000fec0003800000 */
.L_x_9635:
[----:B------:R-:W0:Y:S01]  /*45a0*/  MUFU.RSQ R0, -QNAN ;  /* 0xffc0000000007908 */ /* 0x000e220000001400 */
[----:B------:R-:W-:Y:S05]  /*45b0*/  BRA `(.L_x_9641) ;  /* 0x0000000000047947 */ /* 0x000fea0003800000 */
.L_x_9634:
[----:B------:R-:W-:-:S07]  /*45c0*/  FADD.FTZ R0, R0, R21 ;  /* 0x0000001500007221 */ /* 0x000fce0000010000 */
.L_x_9641:
[----:B------:R-:W-:Y:S05]  /*45d0*/  BSYNC B0 ;  /* 0x0000000000007941 */ /* 0x000fea0003800000 */
.L_x_9631:
[----:B------:R-:W-:-:S04]  /*45e0*/  MOV R7, 0x0 ;  /* 0x0000000000077802 */ /* 0x000fc80000000f00 */
[----:B0-----:R-:W-:Y:S05]  /*45f0*/  RET.REL.NODEC R6 `(_ZN2at6native29vectorized_elementwise_kernelILi8ENS0_13AUnaryFunctorIN3c108BFloat16ES4_S4_ZZZNS0_17atan2_kernel_cudaERNS_18TensorIteratorBaseEENKUlvE_clEvENKUlvE2_clEvEUlS4_S4_E_EESt5arrayIPcLm2EEEEviT0_T1_) ;  /* 0xffffffb806807950 */ /* 0x001fea0003c3ffff */
.L_x_9642:
        /* <DEDUP_REMOVED lines=16> */
.L_x_19696:


//--------------------- .text._ZN2at6native18elementwise_kernelILi128ELi4EZNS0_15gpu_kernel_implINS0_13BinaryFunctorIN3c104HalfES5_S5_ZZZNS0_17atan2_kernel_cudaERNS_18TensorIteratorBaseEENKUlvE_clEvENKUlvE1_clEvEUlS5_S5_E_EEEEvS7_RKT_EUliE_EEviT1_ --------------------------
	.section	.text._ZN2at6native18elementwise_kernelILi128ELi4EZNS0_15gpu_kernel_implINS0_13BinaryFunctorIN3c104HalfES5_S5_ZZZNS0_17atan2_kernel_cudaERNS_18TensorIteratorBaseEENKUlvE_clEvENKUlvE1_clEvEUlS5_S5_E_EEEEvS7_RKT_EUliE_EEviT1_,"ax",@progbits
	.align	128
        .global         _ZN2at6native18elementwise_kernelILi128ELi4EZNS0_15gpu_kernel_implINS0_13BinaryFunctorIN3c104HalfES5_S5_ZZZNS0_17atan2_kernel_cudaERNS_18TensorIteratorBaseEENKUlvE_clEvENKUlvE1_clEvEUlS5_S5_E_EEEEvS7_RKT_EUliE_EEviT1_
        .type           _ZN2at6native18elementwise_kernelILi128ELi4EZNS0_15gpu_kernel_implINS0_13BinaryFunctorIN3c104HalfES5_S5_ZZZNS0_17atan2_kernel_cudaERNS_18TensorIteratorBaseEENKUlvE_clEvENKUlvE1_clEvEUlS5_S5_E_EEEEvS7_RKT_EUliE_EEviT1_,@function
        .size           _ZN2at6native18elementwise_kernelILi128ELi4EZNS0_15gpu_kernel_implINS0_13BinaryFunctorIN3c104HalfES5_S5_ZZZNS0_17atan2_kernel_cudaERNS_18TensorIteratorBaseEENKUlvE_clEvENKUlvE1_clEvEUlS5_S5_E_EEEEvS7_RKT_EUliE_EEviT1_,(.L_x_19697 - _ZN2at6native18elementwise_kernelILi128ELi4EZNS0_15gpu_kernel_implINS0_13BinaryFunctorIN3c104HalfES5_S5_ZZZNS0_17atan2_kernel_cudaERNS_18TensorIteratorBaseEENKUlvE_clEvENKUlvE1_clEvEUlS5_S5_E_EEEEvS7_RKT_EUliE_EEviT1_)
        .other          _ZN2at6native18elementwise_kernelILi128ELi4EZNS0_15gpu_kernel_implINS0_13BinaryFunctorIN3c104HalfES5_S5_ZZZNS0_17atan2_kernel_cudaERNS_18TensorIteratorBaseEENKUlvE_clEvENKUlvE1_clEvEUlS5_S5_E_EEEEvS7_RKT_EUliE_EEviT1_,@"STO_CUDA_ENTRY STV_DEFAULT"
_ZN2at6native18elementwise_kernelILi128ELi4EZNS0_15gpu_kernel_implINS0_13BinaryFunctorIN3c104HalfES5_S5_ZZZNS0_17atan2_kernel_cudaERNS_18TensorIteratorBaseEENKUlvE_clEvENKUlvE1_clEvEUlS5_S5_E_EEEEvS7_RKT_EUliE_EEviT1_:
.text._ZN2at6native18elementwise_kernelILi128ELi4EZNS0_15gpu_kernel_implINS0_13BinaryFunctorIN3c104HalfES5_S5_ZZZNS0_17atan2_kernel_cudaERNS_18TensorIteratorBaseEENKUlvE_clEvENKUlvE1_clEvEUlS5_S5_E_EEEEvS7_RKT_EUliE_EEviT1_:
        /* <DEDUP_REMOVED lines=364> */
.L_x_9645:
        /* <DEDUP_REMOVED lines=23> */
.L_x_9649:
[----:B------:R-:W2:Y:S02]  /*1830*/  LDG.E.U8 R2, desc[UR36][R2.64] ;  /* 0x0000002402027981 */ /* 0x000ea4000c1e1100 */
[----:B--2---:R-:W-:-:S04]  /*1840*/  I2FP.F32.U32 R0, R2 ;  /* 0x0000000200007245 */ /* 0x004fc80000201000 */
[----:B------:R-:W-:-:S04]  /*1850*/  F2FP.F16.F32.PACK_AB R0, RZ, R0 ;  /* 0x00000000ff00723e */ /* 0x000fc800000000ff */
[----:B------:R-:W-:Y:S01]  /*1860*/  PRMT R19, R0, 0x7610, R19 ;  /* 0x0000761000137816 */ /* 0x000fe20000000013 */
[----:B------:R-:W-:Y:S06]  /*1870*/  BRA `(.L_x_9651) ;  /* 0x0000000c00bc7947 */ /* 0x000fec0003800000 */
.L_x_9648:
        /* <DEDUP_REMOVED lines=11> */
.L_x_9653:
[----:B------:R-:W2:Y:S02]  /*1930*/  LDG.E R2, desc[UR36][R2.64] ;  /* 0x0000002402027981 */ /* 0x000ea4000c1e1900 */
[----:B--2---:R-:W-:-:S04]  /*1940*/  I2FP.F32.S32 R0, R2 ;  /* 0x0000000200007245 */ /* 0x004fc80000201400 */
[----:B------:R-:W-:-:S04]  /*1950*/  F2FP.F16.F32.PACK_AB R0, RZ, R0 ;  /* 0x00000000ff00723e */ /* 0x000fc800000000ff */
[----:B------:R-:W-:Y:S01]  /*1960*/  PRMT R19, R0, 0x7610, R19 ;  /* 0x0000761000137816 */ /* 0x000fe20000000013 */
[----:B------:R-:W-:Y:S06]  /*1970*/  BRA `(.L_x_9651) ;  /* 0x0000000c007c7947 */ /* 0x000fec0003800000 */
.L_x_9652:
[----:B------:R-:W2:Y:S02]  /*1980*/  LDG.E.U16 R2, desc[UR36][R2.64] ;  /* 0x0000002402027981 */ /* 0x000ea4000c1e1500 */
[----:B--2---:R-:W0:Y:S02]  /*1990*/  I2F.S16 R0, R2 ;  /* 0x0000000200007306 */ /* 0x004e240000101400 */
[----:B0-----:R-:W-:-:S04]  /*19a0*/  F2FP.F16.F32.PACK_AB R0, RZ, R0 ;  /* 0x00000000ff00723e */ /* 0x001fc800000000ff */
[----:B------:R-:W-:Y:S01]  /*19b0*/  PRMT R19, R0, 0x7610, R19 ;  /* 0x0000761000137816 */ /* 0x000fe20000000013 */
[----:B------:R-:W-:Y:S06]  /*19c0*/  BRA `(.L_x_9651) ;  /* 0x0000000c00687947 */ /* 0x000fec0003800000 */
.L_x_9647:
        /* <DEDUP_REMOVED lines=9> */
.L_x_9655:
[----:B------:R0:W5:Y:S01]  /*1a60*/  LDG.E.U16 R19, desc[UR36][R2.64] ;  /* 0x0000002402137981 */ /* 0x000162000c1e1500 */
[----:B------:R-:W-:Y:S05]  /*1a70*/  BRA `(.L_x_9651) ;  /* 0x0000000c003c7947 */ /* 0x000fea0003800000 */
.L_x_9654:
        /* <DEDUP_REMOVED lines=9> */
.L_x_9657:
[----:B------:R1:W5:Y:S01]  /*1b10*/  LDG.E.U16 R19, desc[UR36][R2.64] ;  /* 0x0000002402137981 */ /* 0x000362000c1e1500 */
[----:B------:R-:W-:Y:S05]  /*1b20*/  BRA `(.L_x_9651) ;  /* 0x0000000c00107947 */ /* 0x000fea0003800000 */
.L_x_9656:
        /* <DEDUP_REMOVED lines=9> */
.L_x_9646:
        /* <DEDUP_REMOVED lines=14> */
.L_x_9660:
        /* <DEDUP_REMOVED lines=9> */
.L_x_9659:
        /* <DEDUP_REMOVED lines=28> */
.L_x_9662:
        /* <DEDUP_REMOVED lines=15> */
.L_x_9661:
[----:B------:R-:W2:Y:S02]  /*1fe0*/  LDG.E.U16 R0, desc[UR36][R2.64] ;  /* 0x0000002402007981 */ /* 0x000ea4000c1e1500 */
[----:B--2---:R-:W-:-:S05]  /*1ff0*/  IMAD.U32 R0, R0, 0x10000, RZ ;  /* 0x0001000000007824 */ /* 0x004fca00078e00ff */
[----:B------:R-:W-:-:S04]  /*2000*/  F2FP.F16.F32.PACK_AB R0, RZ, R0 ;  /* 0x00000000ff00723e */ /* 0x000fc800000000ff */
[----:B------:R-:W-:Y:S01]  /*2010*/  PRMT R19, R0, 0x7610, R19 ;  /* 0x0000761000137816 */ /* 0x000fe20000000013 */
[----:B------:R-:W-:Y:S06]  /*2020*/  BRA `(.L_x_9651) ;  /* 0x0000000400d07947 */ /* 0x000fec0003800000 */
.L_x_9658:
        /* <DEDUP_REMOVED lines=13> */
.L_x_9665:
        /* <DEDUP_REMOVED lines=21> */
.L_x_9669:
[----:B------:R-:W-:Y:S05]  /*2250*/  BSYNC B1 ;  /* 0x0000000000017941 */ /* 0x000fea0003800000 */
.L_x_9668:
[----:B------:R-:W-:Y:S01]  /*2260*/  LEA R3, R0, 0x3b800000, 0x17 ;  /* 0x3b80000000037811 */ /* 0x000fe200078eb8ff */
[----:B------:R-:W-:-:S05]  /*2270*/  IMAD.SHL.U32 R0, R2, 0x100000, RZ ;  /* 0x0010000002007824 */ /* 0x000fca00078e00ff */
[----:B------:R-:W-:-:S07]  /*2280*/  LOP3.LUT R0, R3, R0, R4, 0xfe, !PT ;  /* 0x0000000003007212 */ /* 0x000fce00078efe04 */
.L_x_9667:
[----:B------:R-:W-:Y:S05]  /*2290*/  BSYNC B0 ;  /* 0x0000000000007941 */ /* 0x000fea0003800000 */
.L_x_9666:
[----:B------:R-:W-:-:S04]  /*22a0*/  F2FP.F16.F32.PACK_AB R0, RZ, R0 ;  /* 0x00000000ff00723e */ /* 0x000fc800000000ff */
[----:B------:R-:W-:Y:S01]  /*22b0*/  PRMT R19, R0, 0x7610, R19 ;  /* 0x0000761000137816 */ /* 0x000fe20000000013 */
[----:B------:R-:W-:Y:S06]  /*22c0*/  BRA `(.L_x_9651) ;  /* 0x0000000400287947 */ /* 0x000fec0003800000 */
.L_x_9664:
        /* <DEDUP_REMOVED lines=21> */
.L_x_9673:
[----:B------:R-:W-:Y:S05]  /*2420*/  BSYNC B1 ;  /* 0x0000000000017941 */ /* 0x000fea0003800000 */
.L_x_9672:
[----:B------:R-:W-:Y:S01]  /*2430*/  LEA R3, R0, 0x37800000, 0x17 ;  /* 0x3780000000037811 */ /* 0x000fe200078eb8ff */
[----:B------:R-:W-:-:S05]  /*2440*/  IMAD.SHL.U32 R0, R2, 0x200000, RZ ;  /* 0x0020000002007824 */ /* 0x000fca00078e00ff */
[----:B------:R-:W-:-:S07]  /*2450*/  LOP3.LUT R0, R3, R0, R4, 0xfe, !PT ;  /* 0x0000000003007212 */ /* 0x000fce00078efe04 */
.L_x_9671:
[----:B------:R-:W-:Y:S05]  /*2460*/  BSYNC B0 ;  /* 0x0000000000007941 */ /* 0x000fea0003800000 */
.L_x_9670:
[----:B------:R-:W-:-:S04]  /*2470*/  F2FP.F16.F32.PACK_AB R0, RZ, R0 ;  /* 0x00000000ff00723e */ /* 0x000fc800000000ff */
[----:B------:R-:W-:Y:S01]  /*2480*/  PRMT R19, R0, 0x7610, R19 ;  /* 0x0000761000137816 */ /* 0x000fe20000000013 */
[----:B------:R-:W-:Y:S06]  /*2490*/  BRA `(.L_x_9651) ;  /* 0x0000000000b47947 */ /* 0x000fec0003800000 */
.L_x_9663:
        /* <DEDUP_REMOVED lines=14> */
.L_x_9677:
[----:B------:R-:W-:Y:S05]  /*2580*/  BSYNC B0 ;  /* 0x0000000000007941 */ /* 0x000fea0003800000 */
.L_x_9676:
[----:B------:R-:W-:-:S04]  /*2590*/  F2FP.F16.F32.PACK_AB R0, RZ, R0 ;  /* 0x00000000ff00723e */ /* 0x000fc800000000ff */
[----:B------:R-:W-:Y:S01]  /*25a0*/  PRMT R19, R0, 0x7610, R19 ;  /* 0x0000761000137816 */ /* 0x000fe20000000013 */
[----:B------:R-:W-:Y:S06]  /*25b0*/  BRA `(.L_x_9651) ;  /* 0x00000000006c7947 */ /* 0x000fec0003800000 */
.L_x_9650:
        /* <DEDUP_REMOVED lines=16> */
.L_x_9678:
[----:B------:R-:W-:Y:S01]  /*26c0*/  PRMT R19, RZ, 0x7610, R19 ;  /* 0x00007610ff137816 */ /* 0x000fe20000000013 */
[----:B------:R-:W-:Y:S06]  /*26d0*/  BRA `(.L_x_9651) ;  /* 0x0000000000247947 */ /* 0x000fec0003800000 */
.L_x_9675:
[----:B------:R-:W2:Y:S02]  /*26e0*/  LDG.E.64 R2, desc[UR36][R2.64] ;  /* 0x0000002402027981 */ /* 0x000ea4000c1e1b00 */
[----:B--2---:R-:W0:Y:S02]  /*26f0*/  I2F.U64 R0, R2 ;  /* 0x0000000200007312 */ /* 0x004e240000301000 */
[----:B0-----:R-:W-:-:S04]  /*2700*/  F2FP.F16.F32.PACK_AB R0, RZ, R0 ;  /* 0x00000000ff00723e */ /* 0x001fc800000000ff */
[----:B------:R-:W-:Y:S01]  /*2710*/  PRMT R19, R0, 0x7610, R19 ;  /* 0x0000761000137816 */ /* 0x000fe20000000013 */
[----:B------:R-:W-:Y:S06]  /*2720*/  BRA `(.L_x_9651) ;  /* 0x0000000000107947 */ /* 0x000fec0003800000 */
.L_x_9674:
[----:B------:R-:W2:Y:S02]  /*2730*/  LDG.E R2, desc[UR36][R2.64] ;  /* 0x0000002402027981 */ /* 0x000ea4000c1e1900 */
[----:B--2---:R-:W-:-:S04]  /*2740*/  I2FP.F32.U32 R0, R2 ;  /* 0x0000000200007245 */ /* 0x004fc80000201000 */
[----:B------:R-:W-:-:S04]  /*2750*/  F2FP.F16.F32.PACK_AB R0, RZ, R0 ;  /* 0x00000000ff00723e */ /* 0x000fc800000000ff */
[----:B------:R-:W-:-:S07]  /*2760*/  PRMT R19, R0, 0x7610, R19 ;  /* 0x0000761000137816 */ /* 0x000fce0000000013 */
.L_x_9651:
        /* <DEDUP_REMOVED lines=20> */
.L_x_9682:
[----:B------:R-:W2:Y:S02]  /*28b0*/  LDG.E.U8 R2, desc[UR36][R2.64] ;  /* 0x0000002402027981 */ /* 0x000ea4000c1e1100 */
[----:B--2---:R-:W-:-:S04]  /*28c0*/  I2FP.F32.U32 R0, R2 ;  /* 0x0000000200007245 */ /* 0x004fc80000201000 */
[----:B------:R-:W-:-:S04]  /*28d0*/  F2FP.F16.F32.PACK_AB R0, RZ, R0 ;  /* 0x00000000ff00723e */ /* 0x000fc800000000ff */
[----:B------:R-:W-:Y:S01]  /*28e0*/  PRMT R10, R0, 0x7610, R10 ;  /* 0x00007610000a7816 */ /* 0x000fe2000000000a */
[----:B------:R-:W-:Y:S06]  /*28f0*/  BRA `(.L_x_9684) ;  /* 0x0000000c00bc7947 */ /* 0x000fec0003800000 */
.L_x_9681:
        /* <DEDUP_REMOVED lines=11> */
.L_x_9686:
[----:B------:R-:W2:Y:S02]  /*29b0*/  LDG.E R2, desc[UR36][R2.64] ;  /* 0x0000002402027981 */ /* 0x000ea4000c1e1900 */
[----:B--2---:R-:W-:-:S04]  /*29c0*/  I2FP.F32.S32 R0, R2 ;  /* 0x0000000200007245 */ /* 0x004fc80000201400 */
[----:B------:R-:W-:-:S04]  /*29d0*/  F2FP.F16.F32.PACK_AB R0, RZ, R0 ;  /* 0x00000000ff00723e */ /* 0x000fc800000000ff */
[----:B------:R-:W-:Y:S01]  /*29e0*/  PRMT R10, R0, 0x7610, R10 ;  /* 0x00007610000a7816 */ /* 0x000fe2000000000a */
[----:B------:R-:W-:Y:S06]  /*29f0*/  BRA `(.L_x_9684) ;  /* 0x0000000c007c7947 */ /* 0x000fec0003800000 */
.L_x_9685:
[----:B------:R-:W2:Y:S02]  /*2a00*/  LDG.E.U16 R2, desc[UR36][R2.64] ;  /* 0x0000002402027981 */ /* 0x000ea4000c1e1500 */
[----:B--2---:R-:W0:Y:S02]  /*2a10*/  I2F.S16 R0, R2 ;  /* 0x0000000200007306 */ /* 0x004e240000101400 */
[----:B0-----:R-:W-:-:S04]  /*2a20*/  F2FP.F16.F32.PACK_AB R0, RZ, R0 ;  /* 0x00000000ff00723e */ /* 0x001fc800000000ff */
[----:B------:R-:W-:Y:S01]  /*2a30*/  PRMT R10, R0, 0x7610, R10 ;  /* 0x00007610000a7816 */ /* 0x000fe2000000000a */
[----:B------:R-:W-:Y:S06]  /*2a40*/  BRA `(.L_x_9684) ;  /* 0x0000000c00687947 */ /* 0x000fec0003800000 */
.L_x_9680:
        /* <DEDUP_REMOVED lines=9> */
.L_x_9688:
[----:B------:R1:W5:Y:S01]  /*2ae0*/  LDG.E.U16 R10, desc[UR36][R2.64] ;  /* 0x00000024020a7981 */ /* 0x000362000c1e1500 */
[----:B------:R-:W-:Y:S05]  /*2af0*/  BRA `(.L_x_9684) ;  /* 0x0000000c003c7947 */ /* 0x000fea0003800000 */
.L_x_9687:
        /* <DEDUP_REMOVED lines=9> */
.L_x_9690:
[----:B------:R0:W5:Y:S01]  /*2b90*/  LDG.E.U16 R10, desc[UR36][R2.64] ;  /* 0x00000024020a7981 */ /* 0x000162000c1e1500 */
[----:B------:R-:W-:Y:S05]  /*2ba0*/  BRA `(.L_x_9684) ;  /* 0x0000000c00107947 */ /* 0x000fea0003800000 */
.L_x_9689:
        /* <DEDUP_REMOVED lines=9> */
.L_x_9679:
        /* <DEDUP_REMOVED lines=14> */
.L_x_9693:
        /* <DEDUP_REMOVED lines=9> */
.L_x_9692:
        /* <DEDUP_REMOVED lines=28> */
.L_x_9695:
        /* <DEDUP_REMOVED lines=15> */
.L_x_9694:
[----:B------:R-:W2:Y:S02]  /*3060*/  LDG.E.U16 R0, desc[UR36][R2.64] ;  /* 0x0000002402007981 */ /* 0x000ea4000c1e1500 */
[----:B--2---:R-:W-:-:S05]  /*3070*/  IMAD.U32 R0, R0, 0x10000, RZ ;  /* 0x0001000000007824 */ /* 0x004fca00078e00ff */
[----:B------:R-:W-:-:S04]  /*3080*/  F2FP.F16.F32.PACK_AB R0, RZ, R0 ;  /* 0x00000000ff00723e */ /* 0x000fc800000000ff */
[----:B------:R-:W-:Y:S01]  /*3090*/  PRMT R10, R0, 0x7610, R10 ;  /* 0x00007610000a7816 */ /* 0x000fe2000000000a */
[----:B------:R-:W-:Y:S06]  /*30a0*/  BRA `(.L_x_9684) ;  /* 0x0000000400d07947 */ /* 0x000fec0003800000 */
.L_x_9691:
        /* <DEDUP_REMOVED lines=13> */
.L_x_9698:
        /* <DEDUP_REMOVED lines=21> */
.L_x_9702:
[----:B------:R-:W-:Y:S05]  /*32d0*/  BSYNC B1 ;  /* 0x0000000000017941 */ /* 0x000fea0003800000 */
.L_x_9701:
[----:B------:R-:W-:Y:S01]  /*32e0*/  LEA R3, R0, 0x3b800000, 0x17 ;  /* 0x3b80000000037811 */ /* 0x000fe200078eb8ff */
[----:B------:R-:W-:-:S05]  /*32f0*/  IMAD.SHL.U32 R0, R2, 0x100000, RZ ;  /* 0x0010000002007824 */ /* 0x000fca00078e00ff */
[----:B------:R-:W-:-:S07]  /*3300*/  LOP3.LUT R0, R3, R0, R4, 0xfe, !PT ;  /* 0x0000000003007212 */ /* 0x000fce00078efe04 */
.L_x_9700:
[----:B------:R-:W-:Y:S05]  /*3310*/  BSYNC B0 ;  /* 0x0000000000007941 */ /* 0x000fea0003800000 */
.L_x_9699:
[----:B------:R-:W-:-:S04]  /*3320*/  F2FP.F16.F32.PACK_AB R0, RZ, R0 ;  /* 0x00000000ff00723e */ /* 0x000fc800000000ff */
[----:B------:R-:W-:Y:S01]  /*3330*/  PRMT R10, R0, 0x7610, R10 ;  /* 0x00007610000a7816 */ /* 0x000fe2000000000a */
[----:B------:R-:W-:Y:S06]  /*3340*/  BRA `(.L_x_9684) ;  /* 0x0000000400287947 */ /* 0x000fec0003800000 */
.L_x_9697:
        /* <DEDUP_REMOVED lines=21> */
.L_x_9706:
[----:B------:R-:W-:Y:S05]  /*34a0*/  BSYNC B1 ;  /* 0x0000000000017941 */ /* 0x000fea0003800000 */
.L_x_9705:
[----:B------:R-:W-:Y:S01]  /*34b0*/  LEA R3, R0, 0x37800000, 0x17 ;  /* 0x3780000000037811 */ /* 0x000fe200078eb8ff */
[----:B------:R-:W-:-:S05]  /*34c0*/  IMAD.SHL.U32 R0, R2, 0x200000, RZ ;  /* 0x0020000002007824 */ /* 0x000fca00078e00ff */
[----:B------:R-:W-:-:S07]  /*34d0*/  LOP3.LUT R0, R3, R0, R4, 0xfe, !PT ;  /* 0x0000000003007212 */ /* 0x000fce00078efe04 */
.L_x_9704:
[----:B------:R-:W-:Y:S05]  /*34e0*/  BSYNC B0 ;  /* 0x0000000000007941 */ /* 0x000fea0003800000 */
.L_x_9703:
[----:B------:R-:W-:-:S04]  /*34f0*/  F2FP.F16.F32.PACK_AB R0, RZ, R0 ;  /* 0x00000000ff00723e */ /* 0x000fc800000000ff */
[----:B------:R-:W-:Y:S01]  /*3500*/  PRMT R10, R0, 0x7610, R10 ;  /* 0x00007610000a7816 */ /* 0x000fe2000000000a */
[----:B------:R-:W-:Y:S06]  /*3510*/  BRA `(.L_x_9684) ;  /* 0x0000000000b47947 */ /* 0x000fec0003800000 */
.L_x_9696:
        /* <DEDUP_REMOVED lines=14> */
.L_x_9710:
[----:B------:R-:W-:Y:S05]  /*3600*/  BSYNC B0 ;  /* 0x0000000000007941 */ /* 0x000fea0003800000 */
.L_x_9709:
[----:B------:R-:W-:-:S04]  /*3610*/  F2FP.F16.F32.PACK_AB R0, RZ, R0 ;  /* 0x00000000ff00723e */ /* 0x000fc800000000ff */
[----:B------:R-:W-:Y:S01]  /*3620*/  PRMT R10, R0, 0x7610, R10 ;  /* 0x00007610000a7816 */ /* 0x000fe2000000000a */
[----:B------:R-:W-:Y:S06]  /*3630*/  BRA `(.L_x_9684) ;  /* 0x00000000006c7947 */ /* 0x000fec0003800000 */
.L_x_9683:
        /* <DEDUP_REMOVED lines=16> */
.L_x_9711:
[----:B------:R-:W-:Y:S01]  /*3740*/  PRMT R10, RZ, 0x7610, R10 ;  /* 0x00007610ff0a7816 */ /* 0x000fe2000000000a */
[----:B------:R-:W-:Y:S06]  /*3750*/  BRA `(.L_x_9684) ;  /* 0x0000000000247947 */ /* 0x000fec0003800000 */
.L_x_9708:
[----:B------:R-:W2:Y:S02]  /*3760*/  LDG.E.64 R2, desc[UR36][R2.64] ;  /* 0x0000002402027981 */ /* 0x000ea4000c1e1b00 */
[----:B--2---:R-:W0:Y:S02]  /*3770*/  I2F.U64 R0, R2 ;  /* 0x0000000200007312 */ /* 0x004e240000301000 */
[----:B0-----:R-:W-:-:S04]  /*3780*/  F2FP.F16.F32.PACK_AB R0, RZ, R0 ;  /* 0x00000000ff00723e */ /* 0x001fc800000000ff */
[----:B------:R-:W-:Y:S01]  /*3790*/  PRMT R10, R0, 0x7610, R10 ;  /* 0x00007610000a7816 */ /* 0x000fe2000000000a */
[----:B------:R-:W-:Y:S06]  /*37a0*/  BRA `(.L_x_9684) ;  /* 0x0000000000107947 */ /* 0x000fec0003800000 */
.L_x_9707:
[----:B------:R-:W2:Y:S02]  /*37b0*/  LDG.E R2, desc[UR36][R2.64] ;  /* 0x0000002402027981 */ /* 0x000ea4000c1e1900 */
[----:B--2---:R-:W-:-:S04]  /*37c0*/  I2FP.F32.U32 R0, R2 ;  /* 0x0000000200007245 */ /* 0x004fc80000201000 */
[----:B------:R-:W-:-:S04]  /*37d0*/  F2FP.F16.F32.PACK_AB R0, RZ, R0 ;  /* 0x00000000ff00723e */ /* 0x000fc800000000ff */
[----:B------:R-:W-:-:S07]  /*37e0*/  PRMT R10, R0, 0x7610, R10 ;  /* 0x00007610000a7816 */ /* 0x000fce000000000a */
.L_x_9684:
[----:B-----5:R-:W-:Y:S01]  /*37f0*/  HADD2.F32 R10, -RZ, R10.H0_H0 ;  /* 0x2000000aff0a7230 */ /* 0x020fe20000004100 */
[----:B------:R-:W-:Y:S01]  /*3800*/  BSSY B1, `(.L_x_9712) ;  /* 0x0000013000017945 */ /* 0x000fe20003800000 */
[----:B------:R-:W-:-:S03]  /*3810*/  HADD2.F32 R19, -RZ, R19.H0_H0 ;  /* 0x20000013ff137230 */ /* 0x000fc60000004100 */
[----:B------:R-:W-:Y:S02]  /*3820*/  FADD.FTZ R0, |R10|, -RZ ;  /* 0x800000ff0a007221 */ /* 0x000fe40000010200 */
[C---:B01----:R-:W-:Y:S01]  /*3830*/  FADD.FTZ R3, |R19|.reuse, -RZ ;  /* 0x800000ff13037221 */ /* 0x043fe20000010200 */
        /* <DEDUP_REMOVED lines=13> */
[----:B------:R-:W-:Y:S05]  /*3910*/  CALL.REL.NOINC `($__internal_21_$__cuda_sm3x_div_rn_ftz_f32_slowpath) ;  /* 0x000000f000347944 */ /* 0x000fea0003c00000 */
[----:B------:R-:W-:-:S07]  /*3920*/  IMAD.MOV.U32 R2, RZ, RZ, R7 ;  /* 0x000000ffff027224 */ /* 0x000fce00078e0007 */
.L_x_9713:
[----:B------:R-:W-:Y:S05]  /*3930*/  BSYNC B1 ;  /* 0x0000000000017941 */ /* 0x000fea0003800000 */
.L_x_9712:
        /* <DEDUP_REMOVED lines=18> */
.L_x_9715:
[----:B------:R-:W-:Y:S01]  /*3a60*/  ISETP.GE.AND P0, PT, R10, RZ, PT ;  /* 0x000000ff0a00720c */ /* 0x000fe20003f06270 */
[----:B------:R-:W-:-:S12]  /*3a70*/  IMAD.MOV.U32 R3, RZ, RZ, 0x3fd774eb ;  /* 0x3fd774ebff037424 */ /* 0x000fd800078e00ff */
[----:B------:R-:W-:-:S04]  /*3a80*/  @P0 FFMA.FTZ R2, R3, 0.93318945169448852539, -R2 ;  /* 0x3f6ee58103020823 */ /* 0x000fc80000010802 */
[----:B------:R-:W-:-:S07]  /*3a90*/  @!P0 FFMA.FTZ R2, R3, 0.93318945169448852539, R2 ;  /* 0x3f6ee58103028823 */ /* 0x000fce0000010002 */
.L_x_9716:
[----:B------:R-:W-:Y:S05]  /*3aa0*/  BSYNC B0 ;  /* 0x0000000000007941 */ /* 0x000fea0003800000 */
.L_x_9714:
        /* <DEDUP_REMOVED lines=12> */
[----:B------:R-:W-:Y:S02]  /*3b70*/  ISETP.GT.AND P1, PT, R0, 0x9, PT ;  /* 0x000000090000780c */ /* 0x000fe40003f24270 */
[----:B------:R-:W-:-:S11]  /*3b80*/  F2FP.F16.F32.PACK_AB R19, RZ, R19 ;  /* 0x00000013ff13723e */ /* 0x000fd600000000ff */
        /* <DEDUP_REMOVED lines=13> */
.L_x_9720:
[----:B------:R-:W-:-:S06]  /*3c60*/  HADD2.F32 R3, -RZ, R19.H0_H0 ;  /* 0x20000013ff037230 */ /* 0x000fcc0000004100 */
[----:B------:R-:W0:Y:S02]  /*3c70*/  F2I.S64.TRUNC R2, R3 ;  /* 0x0000000300027311 */ /* 0x000e24000020d900 */
[----:B0-----:R3:W-:Y:S01]  /*3c80*/  STG.E.U8 desc[UR36][R16.64], R2 ;  /* 0x0000000210007986 */ /* 0x0017e2000c101124 */
[----:B------:R-:W-:Y:S05]  /*3c90*/  BRA `(.L_x_9722) ;  /* 0x0000000c00847947 */ /* 0x000fea0003800000 */
.L_x_9719:
        /* <DEDUP_REMOVED lines=10> */
.L_x_9724:
[----:B------:R-:W-:-:S06]  /*3d40*/  HADD2.F32 R19, -RZ, R19.H0_H0 ;  /* 0x20000013ff137230 */ /* 0x000fcc0000004100 */
[----:B------:R-:W0:Y:S02]  /*3d50*/  F2I.FTZ.TRUNC.NTZ R19, R19 ;  /* 0x0000001300137305 */ /* 0x000e24000021f100 */
[----:B0-----:R1:W-:Y:S01]  /*3d60*/  STG.E desc[UR36][R16.64], R19 ;  /* 0x0000001310007986 */ /* 0x0013e2000c101924 */
[----:B------:R-:W-:Y:S05]  /*3d70*/  BRA `(.L_x_9722) ;  /* 0x0000000c004c7947 */ /* 0x000fea0003800000 */
.L_x_9723:
[----:B------:R-:W-:-:S06]  /*3d80*/  HADD2.F32 R19, -RZ, R19.H0_H0 ;  /* 0x20000013ff137230 */ /* 0x000fcc0000004100 */
[----:B------:R-:W0:Y:S02]  /*3d90*/  F2I.FTZ.TRUNC.NTZ R19, R19 ;  /* 0x0000001300137305 */ /* 0x000e24000021f100 */
[----:B0-----:R2:W-:Y:S01]  /*3da0*/  STG.E.U16 desc[UR36][R16.64], R19 ;  /* 0x0000001310007986 */ /* 0x0015e2000c101524 */
[----:B------:R-:W-:Y:S05]  /*3db0*/  BRA `(.L_x_9722) ;  /* 0x0000000c003c7947 */ /* 0x000fea0003800000 */
.L_x_9718:
        /* <DEDUP_REMOVED lines=9> */
.L_x_9726:
[----:B------:R0:W-:Y:S01]  /*3e50*/  STG.E.U16 desc[UR36][R16.64], R19 ;  /* 0x0000001310007986 */ /* 0x0001e2000c101524 */
[----:B------:R-:W-:Y:S05]  /*3e60*/  BRA `(.L_x_9722) ;  /* 0x0000000c00107947 */ /* 0x000fea0003800000 */
.L_x_9725:
        /* <DEDUP_REMOVED lines=10> */
.L_x_9728:
[----:B------:R-:W-:-:S05]  /*3f10*/  HADD2.F32 R0, -RZ, R19.H0_H0 ;  /* 0x20000013ff007230 */ /* 0x000fca0000004100 */
[----:B------:R-:W-:-:S04]  /*3f20*/  F2FP.F16.F32.PACK_AB R0, RZ, R0 ;  /* 0x00000000ff00723e */ /* 0x000fc800000000ff */
[----:B------:R-:W-:-:S05]  /*3f30*/  PRMT R0, R0, 0x5410, RZ ;  /* 0x0000541000007816 */ /* 0x000fca00000000ff */
[----:B------:R0:W-:Y:S01]  /*3f40*/  STG.E desc[UR36][R16.64], R0 ;  /* 0x0000000010007986 */ /* 0x0001e2000c101924 */
[----:B------:R-:W-:Y:S05]  /*3f50*/  BRA `(.L_x_9722) ;  /* 0x0000000800d47947 */ /* 0x000fea0003800000 */
.L_x_9727:
[----:B------:R-:W-:-:S05]  /*3f60*/  HADD2.F32 R2, -RZ, R19.H0_H0 ;  /* 0x20000013ff027230 */ /* 0x000fca0000004100 */
[----:B------:R-:W-:-:S06]  /*3f70*/  FMUL.FTZ R2, R2, 1 ;  /* 0x3f80000002027820 */ /* 0x000fcc0000410000 */
[----:B------:R-:W0:Y:S02]  /*3f80*/  F2F.F64.F32 R2, R2 ;  /* 0x0000000200027310 */ /* 0x000e240000201800 */
[----:B0-----:R0:W-:Y:S01]  /*3f90*/  STG.E.64 desc[UR36][R16.64], R2 ;  /* 0x0000000210007986 */ /* 0x0011e2000c101b24 */
[----:B------:R-:W-:Y:S05]  /*3fa0*/  BRA `(.L_x_9722) ;  /* 0x0000000800c07947 */ /* 0x000fea0003800000 */
.L_x_9717:
        /* <DEDUP_REMOVED lines=13> */
.L_x_9731:
[----:B------:R-:W-:Y:S01]  /*4080*/  HADD2.F32 R19, -RZ, R19.H0_H0 ;  /* 0x20000013ff137230 */ /* 0x000fe20000004100 */
[----:B------:R-:W-:-:S04]  /*4090*/  CS2R R6, SRZ ;  /* 0x0000000000067805 */ /* 0x000fc8000001ff00 */
[----:B------:R-:W-:-:S06]  /*40a0*/  FMUL.FTZ R4, R19, 1 ;  /* 0x3f80000013047820 */ /* 0x000fcc0000410000 */
[----:B------:R-:W0:Y:S02]  /*40b0*/  F2F.F64.F32 R4, R4 ;  /* 0x0000000400047310 */ /* 0x000e240000201800 */
[----:B0-----:R0:W-:Y:S01]  /*40c0*/  STG.E.128 desc[UR36][R16.64], R4 ;  /* 0x0000000410007986 */ /* 0x0011e2000c101d24 */
[----:B------:R-:W-:Y:S05]  /*40d0*/  BRA `(.L_x_9722) ;  /* 0x0000000800747947 */ /* 0x000fea0003800000 */
.L_x_9730:
        /* <DEDUP_REMOVED lines=21> */
.L_x_9735:
[----:B------:R-:W-:Y:S05]  /*4230*/  BSYNC B0 ;  /* 0x0000000000007941 */ /* 0x000fea0003800000 */
.L_x_9734:
[----:B------:R-:W-:-:S05]  /*4240*/  LOP3.LUT R3, R0, R3, RZ, 0xfc, !PT ;  /* 0x0000000300037212 */ /* 0x000fca00078efcff */
[----:B------:R0:W-:Y:S01]  /*4250*/  STG.E.U8 desc[UR36][R16.64], R3 ;  /* 0x0000000310007986 */ /* 0x0001e2000c101124 */
[----:B------:R-:W-:Y:S05]  /*4260*/  BRA `(.L_x_9722) ;  /* 0x0000000800107947 */ /* 0x000fea0003800000 */
.L_x_9733:
        /* <DEDUP_REMOVED lines=13> */
.L_x_9737:
[----:B------:R-:W-:Y:S01]  /*4340*/  IMAD.MOV.U32 R0, RZ, RZ, 0x7f ;  /* 0x0000007fff007424 */ /* 0x000fe200078e00ff */
[----:B------:R-:W-:-:S04]  /*4350*/  ISETP.GT.U32.AND P0, PT, R2, 0x7f800000, PT ;  /* 0x7f8000000200780c */ /* 0x000fc80003f04070 */
[----:B------:R-:W-:-:S09]  /*4360*/  SEL R0, R0, 0x7c, P0 ;  /* 0x0000007c00007807 */ /* 0x000fd20000000000 */
.L_x_9738:
[----:B------:R-:W-:Y:S05]  /*4370*/  BSYNC B0 ;  /* 0x0000000000007941 */ /* 0x000fea0003800000 */
.L_x_9736:
[----:B------:R-:W-:-:S04]  /*4380*/  LOP3.LUT R2, R19, 0x80000000, RZ, 0xc0, !PT ;  /* 0x8000000013027812 */ /* 0x000fc800078ec0ff */
[----:B------:R-:W-:-:S04]  /*4390*/  SHF.R.U32.HI R3, RZ, 0x18, R2 ;  /* 0x00000018ff037819 */ /* 0x000fc80000011602 */
[----:B------:R-:W-:-:S05]  /*43a0*/  LOP3.LUT R3, R0, R3, RZ, 0xfc, !PT ;  /* 0x0000000300037212 */ /* 0x000fca00078efcff */
[----:B------:R0:W-:Y:S01]  /*43b0*/  STG.E.U8 desc[UR36][R16.64], R3 ;  /* 0x0000000310007986 */ /* 0x0001e2000c101124 */
[----:B------:R-:W-:Y:S05]  /*43c0*/  BRA `(.L_x_9722) ;  /* 0x0000000400b87947 */ /* 0x000fea0003800000 */
.L_x_9732:
[----:B------:R-:W-:-:S05]  /*43d0*/  HADD2.F32 R0, -RZ, R19.H0_H0 ;  /* 0x20000013ff007230 */ /* 0x000fca0000004100 */
[----:B------:R-:W-:-:S05]  /*43e0*/  F2FP.BF16.F32.PACK_AB R0, RZ, R0 ;  /* 0x00000000ff00723e */ /* 0x000fca00000010ff */
[----:B------:R0:W-:Y:S01]  /*43f0*/  STG.E.U16 desc[UR36][R16.64], R0 ;  /* 0x0000000010007986 */ /* 0x0001e2000c101524 */
[----:B------:R-:W-:Y:S05]  /*4400*/  BRA `(.L_x_9722) ;  /* 0x0000000400a87947 */ /* 0x000fea0003800000 */
.L_x_9729:
        /* <DEDUP_REMOVED lines=12> */
.L_x_9741:
        /* <DEDUP_REMOVED lines=17> */
.L_x_9744:
[----:B------:R-:W-:-:S04]  /*45e0*/  LOP3.LUT R2, R19, 0x80000000, RZ, 0xc0, !PT ;  /* 0x8000000013027812 */ /* 0x000fc800078ec0ff */
[----:B------:R-:W-:-:S04]  /*45f0*/  SHF.R.U32.HI R3, RZ, 0x18, R2 ;  /* 0x00000018ff037819 */ /* 0x000fc80000011602 */
[----:B------:R-:W-:-:S04]  /*4600*/  LOP3.LUT R0, R0, R3, RZ, 0xfc, !PT ;  /* 0x0000000300007212 */ /* 0x000fc800078efcff */
[----:B------:R-:W-:-:S07]  /*4610*/  PRMT R8, R0, 0x7610, R8 ;  /* 0x0000761000087816 */ /* 0x000fce0000000008 */
.L_x_9743:
[----:B------:R-:W-:Y:S05]  /*4620*/  BSYNC B0 ;  /* 0x0000000000007941 */ /* 0x000fea0003800000 */
.L_x_9742:
[----:B------:R0:W-:Y:S01]  /*4630*/  STG.E.U8 desc[UR36][R16.64], R8 ;  /* 0x0000000810007986 */ /* 0x0001e2000c101124 */
[----:B------:R-:W-:Y:S05]  /*4640*/  BRA `(.L_x_9722) ;  /* 0x0000000400187947 */ /* 0x000fea0003800000 */
.L_x_9740:
        /* <DEDUP_REMOVED lines=17> */
.L_x_9747:
[----:B------:R-:W-:-:S04]  /*4760*/  LOP3.LUT R2, R19, 0x80000000, RZ, 0xc0, !PT ;  /* 0x8000000013027812 */ /* 0x000fc800078ec0ff */
[----:B------:R-:W-:-:S04]  /*4770*/  SHF.R.U32.HI R3, RZ, 0x18, R2 ;  /* 0x00000018ff037819 */ /* 0x000fc80000011602 */
[----:B------:R-:W-:-:S04]  /*4780*/  LOP3.LUT R0, R0, R3, RZ, 0xfc, !PT ;  /* 0x0000000300007212 */ /* 0x000fc800078efcff */
[----:B------:R-:W-:-:S07]  /*4790*/  PRMT R8, R0, 0x7610, R8 ;  /* 0x0000761000087816 */ /* 0x000fce0000000008 */
.L_x_9746:
[----:B------:R-:W-:Y:S05]  /*47a0*/  BSYNC B0 ;  /* 0x0000000000007941 */ /* 0x000fea0003800000 */
.L_x_9745:
[----:B------:R0:W-:Y:S01]  /*47b0*/  STG.E.U8 desc[UR36][R16.64], R8 ;  /* 0x0000000810007986 */ /* 0x0001e2000c101124 */
[----:B------:R-:W-:Y:S05]  /*47c0*/  BRA `(.L_x_9722) ;  /* 0x0000000000b87947 */ /* 0x000fea0003800000 */
.L_x_9739:
        /* <DEDUP_REMOVED lines=22> */
.L_x_9721:
        /* <DEDUP_REMOVED lines=16> */
.L_x_9750:
[----:B------:R-:W-:Y:S05]  /*4a30*/  BRA `(.L_x_9722) ;  /* 0x00000000001c7947 */ /* 0x000fea0003800000 */
.L_x_9749:
[----:B------:R-:W-:-:S06]  /*4a40*/  HADD2.F32 R2, -RZ, R19.H0_H0 ;  /* 0x20000013ff027230 */ /* 0x000fcc0000004100 */
[----:B------:R-:W0:Y:S02]  /*4a50*/  F2I.U64.TRUNC R2, R2 ;  /* 0x0000000200027311 */ /* 0x000e24000020d800 */
[----:B0-----:R0:W-:Y:S01]  /*4a60*/  STG.E.64 desc[UR36][R16.64], R2 ;  /* 0x0000000210007986 */ /* 0x0011e2000c101b24 */
[----:B------:R-:W-:Y:S05]  /*4a70*/  BRA `(.L_x_9722) ;  /* 0x00000000000c7947 */ /* 0x000fea0003800000 */
.L_x_9748:
[----:B------:R-:W-:-:S06]  /*4a80*/  HADD2.F32 R19, -RZ, R19.H0_H0 ;  /* 0x20000013ff137230 */ /* 0x000fcc0000004100 */
[----:B------:R-:W0:Y:S02]  /*4a90*/  F2I.FTZ.U32.TRUNC.NTZ R19, R19 ;  /* 0x0000001300137305 */ /* 0x000e24000021f000 */
[----:B0-----:R0:W-:Y:S02]  /*4aa0*/  STG.E desc[UR36][R16.64], R19 ;  /* 0x0000001310007986 */ /* 0x0011e4000c101924 */
.L_x_9722:
[----:B------:R-:W-:-:S04]  /*4ab0*/  IMAD R18, R18, 0x200, R23 ;  /* 0x0000020012127824 */ /* 0x000fc800078e0217 */
[----:B012---:R-:W-:-:S07]  /*4ac0*/  VIADD R19, R18, 0x80 ;  /* 0x0000008012137836 */ /* 0x007fce0000000000 */
.L_x_9644:
[----:B------:R-:W-:Y:S05]  /*4ad0*/  BSYNC B6 ;  /* 0x0000000000067941 */ /* 0x000fea0003800000 */
.L_x_9643:
        /* <DEDUP_REMOVED lines=358> */
.L_x_9753:
        /* <DEDUP_REMOVED lines=23> */
.L_x_9757:
[----:B------:R-:W2:Y:S02]  /*62b0*/  LDG.E.U8 R2, desc[UR36][R2.64] ;  /* 0x0000002402027981 */ /* 0x000ea4000c1e1100 */
[----:B--2---:R-:W-:-:S04]  /*62c0*/  I2FP.F32.U32 R0, R2 ;  /* 0x0000000200007245 */ /* 0x004fc80000201000 */
[----:B------:R-:W-:-:S04]  /*62d0*/  F2FP.F16.F32.PACK_AB R0, RZ, R0 ;  /* 0x00000000ff00723e */ /* 0x000fc800000000ff */
[----:B------:R-:W-:Y:S01]  /*62e0*/  PRMT R22, R0, 0x7610, R22 ;  /* 0x0000761000167816 */ /* 0x000fe20000000016 */
[----:B------:R-:W-:Y:S06]  /*62f0*/  BRA `(.L_x_9759) ;  /* 0x0000000c00bc7947 */ /* 0x000fec0003800000 */
.L_x_9756:
        /* <DEDUP_REMOVED lines=11> */
.L_x_9761:
[----:B------:R-:W2:Y:S02]  /*63b0*/  LDG.E R2, desc[UR36][R2.64] ;  /* 0x0000002402027981 */ /* 0x000ea4000c1e1900 */
[----:B--2---:R-:W-:-:S04]  /*63c0*/  I2FP.F32.S32 R0, R2 ;  /* 0x0000000200007245 */ /* 0x004fc80000201400 */
[----:B------:R-:W-:-:S04]  /*63d0*/  F2FP.F16.F32.PACK_AB R0, RZ, R0 ;  /* 0x00000000ff00723e */ /* 0x000fc800000000ff */
[----:B------:R-:W-:Y:S01]  /*63e0*/  PRMT R22, R0, 0x7610, R22 ;  /* 0x0000761000167816 */ /* 0x000fe20000000016 */
[----:B------:R-:W-:Y:S06]  /*63f0*/  BRA `(.L_x_9759) ;  /* 0x0000000c007c7947 */ /* 0x000fec0003800000 */
.L_x_9760:
[----:B------:R-:W2:Y:S02]  /*6400*/  LDG.E.U16 R2, desc[UR36][R2.64] ;  /* 0x0000002402027981 */ /* 0x000ea4000c1e1500 */
[----:B--2---:R-:W0:Y:S02]  /*6410*/  I2F.S16 R0, R2 ;  /* 0x0000000200007306 */ /* 0x004e240000101400 */
[----:B0-----:R-:W-:-:S04]  /*6420*/  F2FP.F16.F32.PACK_AB R0, RZ, R0 ;  /* 0x00000000ff00723e */ /* 0x001fc800000000ff */
[----:B------:R-:W-:Y:S01]  /*6430*/  PRMT R22, R0, 0x7610, R22 ;  /* 0x0000761000167816 */ /* 0x000fe20000000016 */
[----:B------:R-:W-:Y:S06]  /*6440*/  BRA `(.L_x_9759) ;  /* 0x0000000c00687947 */ /* 0x000fec0003800000 */
.L_x_9755:
        /* <DEDUP_REMOVED lines=9> */
.L_x_9763:
[----:B------:R0:W5:Y:S01]  /*64e0*/  LDG.E.U16 R22, desc[UR36][R2.64] ;  /* 0x0000002402167981 */ /* 0x000162000c1e1500 */
[----:B------:R-:W-:Y:S05]  /*64f0*/  BRA `(.L_x_9759) ;  /* 0x0000000c003c7947 */ /* 0x000fea0003800000 */
.L_x_9762:
        /* <DEDUP_REMOVED lines=9> */
.L_x_9765:
[----:B------:R1:W5:Y:S01]  /*6590*/  LDG.E.U16 R22, desc[UR36][R2.64] ;  /* 0x0000002402167981 */ /* 0x000362000c1e1500 */
[----:B------:R-:W-:Y:S05]  /*65a0*/  BRA `(.L_x_9759) ;  /* 0x0000000c00107947 */ /* 0x000fea0003800000 */
.L_x_9764:
        /* <DEDUP_REMOVED lines=9> */
.L_x_9754:
        /* <DEDUP_REMOVED lines=14> */
.L_x_9768:
        /* <DEDUP_REMOVED lines=9> */
.L_x_9767:
        /* <DEDUP_REMOVED lines=28> */
.L_x_9770:
        /* <DEDUP_REMOVED lines=15> */
.L_x_9769:
[----:B------:R-:W2:Y:S02]  /*6a60*/  LDG.E.U16 R0, desc[UR36][R2.64] ;  /* 0x0000002402007981 */ /* 0x000ea4000c1e1500 */
[----:B--2---:R-:W-:-:S05]  /*6a70*/  IMAD.U32 R0, R0, 0x10000, RZ ;  /* 0x0001000000007824 */ /* 0x004fca00078e00ff */
[----:B------:R-:W-:-:S04]  /*6a80*/  F2FP.F16.F32.PACK_AB R0, RZ, R0 ;  /* 0x00000000ff00723e */ /* 0x000fc800000000ff */
[----:B------:R-:W-:Y:S01]  /*6a90*/  PRMT R22, R0, 0x7610, R22 ;  /* 0x0000761000167816 */ /* 0x000fe20000000016 */
[----:B------:R-:W-:Y:S06]  /*6aa0*/  BRA `(.L_x_9759) ;  /* 0x0000000400d07947 */ /* 0x000fec0003800000 */
.L_x_9766:
        /* <DEDUP_REMOVED lines=13> */
.L_x_9773:
        /* <DEDUP_REMOVED lines=21> */
.L_x_9777:
[----:B------:R-:W-:Y:S05]  /*6cd0*/  BSYNC B1 ;  /* 0x0000000000017941 */ /* 0x000fea0003800000 */
.L_x_9776:
[----:B------:R-:W-:Y:S01]  /*6ce0*/  LEA R3, R0, 0x3b800000, 0x17 ;  /* 0x3b80000000037811 */ /* 0x000fe200078eb8ff */
[----:B------:R-:W-:-:S05]  /*6cf0*/  IMAD.SHL.U32 R0, R2, 0x100000, RZ ;  /* 0x0010000002007824 */ /* 0x000fca00078e00ff */
[----:B------:R-:W-:-:S07]  /*6d00*/  LOP3.LUT R0, R3, R0, R4, 0xfe, !PT ;  /* 0x0000000003007212 */ /* 0x000fce00078efe04 */
.L_x_9775:
[----:B------:R-:W-:Y:S05]  /*6d10*/  BSYNC B0 ;  /* 0x0000000000007941 */ /* 0x000fea0003800000 */
.L_x_9774:
[----:B------:R-:W-:-:S04]  /*6d20*/  F2FP.F16.F32.PACK_AB R0, RZ, R0 ;  /* 0x00000000ff00723e */ /* 0x000fc800000000ff */
[----:B------:R-:W-:Y:S01]  /*6d30*/  PRMT R22, R0, 0x7610, R22 ;  /* 0x0000761000167816 */ /* 0x000fe20000000016 */
[----:B------:R-:W-:Y:S06]  /*6d40*/  BRA `(.L_x_9759) ;  /* 0x0000000400287947 */ /* 0x000fec0003800000 */
.L_x_9772:
        /* <DEDUP_REMOVED lines=21> */
.L_x_9781:
[----:B------:R-:W-:Y:S05]  /*6ea0*/  BSYNC B1 ;  /* 0x0000000000017941 */ /* 0x000fea0003800000 */
.L_x_9780:
[----:B------:R-:W-:Y:S01]  /*6eb0*/  LEA R3, R0, 0x37800000, 0x17 ;  /* 0x3780000000037811 */ /* 0x000fe200078eb8ff */
[----:B------:R-:W-:-:S05]  /*6ec0*/  IMAD.SHL.U32 R0, R2, 0x200000, RZ ;  /* 0x0020000002007824 */ /* 0x000fca00078e00ff */
[----:B------:R-:W-:-:S07]  /*6ed0*/  LOP3.LUT R0, R3, R0, R4, 0xfe, !PT ;  /* 0x0000000003007212 */ /* 0x000fce00078efe04 */
.L_x_9779:
[----:B------:R-:W-:Y:S05]  /*6ee0*/  BSYNC B0 ;  /* 0x0000000000007941 */ /* 0x000fea0003800000 */
.L_x_9778:
[----:B------:R-:W-:-:S04]  /*6ef0*/  F2FP.F16.F32.PACK_AB R0, RZ, R0 ;  /* 0x00000000ff00723e */ /* 0x000fc800000000ff */
[----:B------:R-:W-:Y:S01]  /*6f00*/  PRMT R22, R0, 0x7610, R22 ;  /* 0x0000761000167816 */ /* 0x000fe20000000016 */
[----:B------:R-:W-:Y:S06]  /*6f10*/  BRA `(.L_x_9759) ;  /* 0x0000000000b47947 */ /* 0x000fec0003800000 */
.L_x_9771:
        /* <DEDUP_REMOVED lines=14> */
.L_x_9785:
[----:B------:R-:W-:Y:S05]  /*7000*/  BSYNC B0 ;  /* 0x0000000000007941 */ /* 0x000fea0003800000 */
.L_x_9784:
[----:B------:R-:W-:-:S04]  /*7010*/  F2FP.F16.F32.PACK_AB R0, RZ, R0 ;  /* 0x00000000ff00723e */ /* 0x000fc800000000ff */
[----:B------:R-:W-:Y:S01]  /*7020*/  PRMT R22, R0, 0x7610, R22 ;  /* 0x0000761000167816 */ /* 0x000fe20000000016 */
[----:B------:R-:W-:Y:S06]  /*7030*/  BRA `(.L_x_9759) ;  /* 0x00000000006c7947 */ /* 0x000fec0003800000 */
.L_x_9758:
        /* <DEDUP_REMOVED lines=16> */
.L_x_9786:
[----:B------:R-:W-:Y:S01]  /*7140*/  PRMT R22, RZ, 0x7610, R22 ;  /* 0x00007610ff167816 */ /* 0x000fe20000000016 */
[----:B------:R-:W-:Y:S06]  /*7150*/  BRA `(.L_x_9759) ;  /* 0x0000000000247947 */ /* 0x000fec0003800000 */
.L_x_9783:
[----:B------:R-:W2:Y:S02]  /*7160*/  LDG.E.64 R2, desc[UR36][R2.64] ;  /* 0x0000002402027981 */ /* 0x000ea4000c1e1b00 */
[----:B--2---:R-:W0:Y:S02]  /*7170*/  I2F.U64 R0, R2 ;  /* 0x0000000200007312 */ /* 0x004e240000301000 */
[----:B0-----:R-:W-:-:S04]  /*7180*/  F2FP.F16.F32.PACK_AB R0, RZ, R0 ;  /* 0x00000000ff00723e */ /* 0x001fc800000000ff */
[----:B------:R-:W-:Y:S01]  /*7190*/  PRMT R22, R0, 0x7610, R22 ;  /* 0x0000761000167816 */ /* 0x000fe20000000016 */
[----:B------:R-:W-:Y:S06]  /*71a0*/  BRA `(.L_x_9759) ;  /* 0x0000000000107947 */ /* 0x000fec0003800000 */
.L_x_9782:
[----:B------:R-:W2:Y:S02]  /*71b0*/  LDG.E R2, desc[UR36][R2.64] ;  /* 0x0000002402027981 */ /* 0x000ea4000c1e1900 */
[----:B--2---:R-:W-:-:S04]  /*71c0*/  I2FP.F32.U32 R0, R2 ;  /* 0x0000000200007245 */ /* 0x004fc80000201000 */
[----:B------:R-:W-:-:S04]  /*71d0*/  F2FP.F16.F32.PACK_AB R0, RZ, R0 ;  /* 0x00000000ff00723e */ /* 0x000fc800000000ff */
[----:B------:R-:W-:-:S07]  /*71e0*/  PRMT R22, R0, 0x7610, R22 ;  /* 0x0000761000167816 */ /* 0x000fce0000000016 */
.L_x_9759:
        /* <DEDUP_REMOVED lines=20> */
.L_x_9790:
[----:B------:R-:W2:Y:S02]  /*7330*/  LDG.E.U8 R2, desc[UR36][R2.64] ;  /* 0x0000002402027981 */ /* 0x000ea4000c1e1100 */
[----:B--2---:R-:W-:-:S04]  /*7340*/  I2FP.F32.U32 R0, R2 ;  /* 0x0000000200007245 */ /* 0x004fc80000201000 */
[----:B------:R-:W-:-:S04]  /*7350*/  F2FP.F16.F32.PACK_AB R0, RZ, R0 ;  /* 0x00000000ff00723e */ /* 0x000fc800000000ff */
[----:B------:R-:W-:Y:S01]  /*7360*/  PRMT R10, R0, 0x7610, R10 ;  /* 0x00007610000a7816 */ /* 0x000fe2000000000a */
[----:B------:R-:W-:Y:S06]  /*7370*/  BRA `(.L_x_9792) ;  /* 0x0000000c00bc7947 */ /* 0x000fec0003800000 */
.L_x_9789:
        /* <DEDUP_REMOVED lines=11> */
.L_x_9794:
[----:B------:R-:W2:Y:S02]  /*7430*/  LDG.E R2, desc[UR36][R2.64] ;  /* 0x0000002402027981 */ /* 0x000ea4000c1e1900 */
[----:B--2---:R-:W-:-:S04]  /*7440*/  I2FP.F32.S32 R0, R2 ;  /* 0x0000000200007245 */ /* 0x004fc80000201400 */
[----:B------:R-:W-:-:S04]  /*7450*/  F2FP.F16.F32.PACK_AB R0, RZ, R0 ;  /* 0x00000000ff00723e */ /* 0x000fc800000000ff */
[----:B------:R-:W-:Y:S01]  /*7460*/  PRMT R10, R0, 0x7610, R10 ;  /* 0x00007610000a7816 */ /* 0x000fe2000000000a */
[----:B------:R-:W-:Y:S06]  /*7470*/  BRA `(.L_x_9792) ;  /* 0x0000000c007c7947 */ /* 0x000fec0003800000 */
.L_x_9793:
[----:B------:R-:W2:Y:S02]  /*7480*/  LDG.E.U16 R2, desc[UR36][R2.64] ;  /* 0x0000002402027981 */ /* 0x000ea4000c1e1500 */
[----:B--2---:R-:W0:Y:S02]  /*7490*/  I2F.S16 R0, R2 ;  /* 0x0000000200007306 */ /* 0x004e240000101400 */
[----:B0-----:R-:W-:-:S04]  /*74a0*/  F2FP.F16.F32.PACK_AB R0, RZ, R0 ;  /* 0x00000000ff00723e */ /* 0x001fc800000000ff */
[----:B------:R-:W-:Y:S01]  /*74b0*/  PRMT R10, R0, 0x7610, R10 ;  /* 0x00007610000a7816 */ /* 0x000fe2000000000a */
[----:B------:R-:W-:Y:S06]  /*74c0*/  BRA `(.L_x_9792) ;  /* 0x0000000c00687947 */ /* 0x000fec0003800000 */
.L_x_9788:
        /* <DEDUP_REMOVED lines=9> */
.L_x_9796:
[----:B------:R1:W5:Y:S01]  /*7560*/  LDG.E.U16 R10, desc[UR36][R2.64] ;  /* 0x00000024020a7981 */ /* 0x000362000c1e1500 */
[----:B------:R-:W-:Y:S05]  /*7570*/  BRA `(.L_x_9792) ;  /* 0x0000000c003c7947 */ /* 0x000fea0003800000 */
.L_x_9795:
        /* <DEDUP_REMOVED lines=9> */
.L_x_9798:
[----:B------:R0:W5:Y:S01]  /*7610*/  LDG.E.U16 R10, desc[UR36][R2.64] ;  /* 0x00000024020a7981 */ /* 0x000162000c1e1500 */
[----:B------:R-:W-:Y:S05]  /*7620*/  BRA `(.L_x_9792) ;  /* 0x0000000c00107947 */ /* 0x000fea0003800000 */
.L_x_9797:
        /* <DEDUP_REMOVED lines=9> */
.L_x_9787:
        /* <DEDUP_REMOVED lines=14> */
.L_x_9801:
        /* <DEDUP_REMOVED lines=9> */
.L_x_9800:
        /* <DEDUP_REMOVED lines=28> */
.L_x_9803:
        /* <DEDUP_REMOVED lines=15> */
.L_x_9802:
[----:B------:R-:W2:Y:S02]  /*7ae0*/  LDG.E.U16 R0, desc[UR36][R2.64] ;  /* 0x0000002402007981 */ /* 0x000ea4000c1e1500 */
[----:B--2---:R-:W-:-:S05]  /*7af0*/  IMAD.U32 R0, R0, 0x10000, RZ ;  /* 0x0001000000007824 */ /* 0x004fca00078e00ff */
[----:B------:R-:W-:-:S04]  /*7b00*/  F2FP.F16.F32.PACK_AB R0, RZ, R0 ;  /* 0x00000000ff00723e */ /* 0x000fc800000000ff */
[----:B------:R-:W-:Y:S01]  /*7b10*/  PRMT R10, R0, 0x7610, R10 ;  /* 0x00007610000a7816 */ /* 0x000fe2000000000a */
[----:B------:R-:W-:Y:S06]  /*7b20*/  BRA `(.L_x_9792) ;  /* 0x0000000400d07947 */ /* 0x000fec0003800000 */
.L_x_9799:
        /* <DEDUP_REMOVED lines=13> */
.L_x_9806:
        /* <DEDUP_REMOVED lines=21> */
.L_x_9810:
[----:B------:R-:W-:Y:S05]  /*7d50*/  BSYNC B1 ;  /* 0x0000000000017941 */ /* 0x000fea0003800000 */
.L_x_9809:
[----:B------:R-:W-:Y:S01]  /*7d60*/  LEA R3, R0, 0x3b800000, 0x17 ;  /* 0x3b80000000037811 */ /* 0x000fe200078eb8ff */
[----:B------:R-:W-:-:S05]  /*7d70*/  IMAD.SHL.U32 R0, R2, 0x100000, RZ ;  /* 0x0010000002007824 */ /* 0x000fca00078e00ff */
[----:B------:R-:W-:-:S07]  /*7d80*/  LOP3.LUT R0, R3, R0, R4, 0xfe, !PT ;  /* 0x0000000003007212 */ /* 0x000fce00078efe04 */
.L_x_9808:
[----:B------:R-:W-:Y:S05]  /*7d90*/  BSYNC B0 ;  /* 0x0000000000007941 */ /* 0x000fea0003800000 */
.L_x_9807:
[----:B------:R-:W-:-:S04]  /*7da0*/  F2FP.F16.F32.PACK_AB R0, RZ, R0 ;  /* 0x00000000ff00723e */ /* 0x000fc800000000ff */
[----:B------:R-:W-:Y:S01]  /*7db0*/  PRMT R10, R0, 0x7610, R10 ;  /* 0x00007610000a7816 */ /* 0x000fe2000000000a */
[----:B------:R-:W-:Y:S06]  /*7dc0*/  BRA `(.L_x_9792) ;  /* 0x0000000400287947 */ /* 0x000fec0003800000 */
.L_x_9805:
        /* <DEDUP_REMOVED lines=21> */
.L_x_9814:
[----:B------:R-:W-:Y:S05]  /*7f20*/  BSYNC B1 ;  /* 0x0000000000017941 */ /* 0x000fea0003800000 */
.L_x_9813:
[----:B------:R-:W-:Y:S01]  /*7f30*/  LEA R3, R0, 0x37800000, 0x17 ;  /* 0x3780000000037811 */ /* 0x000fe200078eb8ff */
[----:B------:R-:W-:-:S05]  /*7f40*/  IMAD.SHL.U32 R0, R2, 0x200000, RZ ;  /* 0x0020000002007824 */ /* 0x000fca00078e00ff */
[----:B------:R-:W-:-:S07]  /*7f50*/  LOP3.LUT R0, R3, R0, R4, 0xfe, !PT ;  /* 0x0000000003007212 */ /* 0x000fce00078efe04 */
.L_x_9812:
[----:B------:R-:W-:Y:S05]  /*7f60*/  BSYNC B0 ;  /* 0x0000000000007941 */ /* 0x000fea0003800000 */
.L_x_9811:
[----:B------:R-:W-:-:S04]  /*7f70*/  F2FP.F16.F32.PACK_AB R0, RZ, R0 ;  /* 0x00000000ff00723e */ /* 0x000fc800000000ff */
[----:B------:R-:W-:Y:S01]  /*7f80*/  PRMT R10, R0, 0x7610, R10 ;  /* 0x00007610000a7816 */ /* 0x000fe2000000000a */
[----:B------:R-:W-:Y:S06]  /*7f90*/  BRA `(.L_x_9792) ;  /* 0x0000000000b47947 */ /* 0x000fec0003800000 */
.L_x_9804:
        /* <DEDUP_REMOVED lines=14> */
.L_x_9818:
[----:B------:R-:W-:Y:S05]  /*8080*/  BSYNC B0 ;  /* 0x0000000000007941 */ /* 0x000fea0003800000 */
.L_x_9817:
[----:B------:R-:W-:-:S04]  /*8090*/  F2FP.F16.F32.PACK_AB R0, RZ, R0 ;  /* 0x00000000ff00723e */ /* 0x000fc800000000ff */
[----:B------:R-:W-:Y:S01]  /*80a0*/  PRMT R10, R0, 0x7610, R10 ;  /* 0x00007610000a7816 */ /* 0x000fe2000000000a */
[----:B------:R-:W-:Y:S06]  /*80b0*/  BRA `(.L_x_9792) ;  /* 0x00000000006c7947 */ /* 0x000fec0003800000 */
.L_x_9791:
        /* <DEDUP_REMOVED lines=16> */
.L_x_9819:
[----:B------:R-:W-:Y:S01]  /*81c0*/  PRMT R10, RZ, 0x7610, R10 ;  /* 0x00007610ff0a7816 */ /* 0x000fe2000000000a */
[----:B------:R-:W-:Y:S06]  /*81d0*/  BRA `(.L_x_9792) ;  /* 0x0000000000247947 */ /* 0x000fec0003800000 */
.L_x_9816:
[----:B------:R-:W2:Y:S02]  /*81e0*/  LDG.E.64 R2, desc[UR36][R2.64] ;  /* 0x0000002402027981 */ /* 0x000ea4000c1e1b00 */
[----:B--2---:R-:W0:Y:S02]  /*81f0*/  I2F.U64 R0, R2 ;  /* 0x0000000200007312 */ /* 0x004e240000301000 */
[----:B0-----:R-:W-:-:S04]  /*8200*/  F2FP.F16.F32.PACK_AB R0, RZ, R0 ;  /* 0x00000000ff00723e */ /* 0x001fc800000000ff */
[----:B------:R-:W-:Y:S01]  /*8210*/  PRMT R10, R0, 0x7610, R10 ;  /* 0x00007610000a7816 */ /* 0x000fe2000000000a */
[----:B------:R-:W-:Y:S06]  /*8220*/  BRA `(.L_x_9792) ;  /* 0x0000000000107947 */ /* 0x000fec0003800000 */
.L_x_9815:
[----:B------:R-:W2:Y:S02]  /*8230*/  LDG.E R2, desc[UR36][R2.64] ;  /* 0x0000002402027981 */ /* 0x000ea4000c1e1900 */
[----:B--2---:R-:W-:-:S04]  /*8240*/  I2FP.F32.U32 R0, R2 ;  /* 0x0000000200007245 */ /* 0x004fc80000201000 */
[----:B------:R-:W-:-:S04]  /*8250*/  F2FP.F16.F32.PACK_AB R0, RZ, R0 ;  /* 0x00000000ff00723e */ /* 0x000fc800000000ff */
[----:B------:R-:W-:-:S07]  /*8260*/  PRMT R10, R0, 0x7610, R10 ;  /* 0x00007610000a7816 */ /* 0x000fce000000000a */
.L_x_9792:
        /* <DEDUP_REMOVED lines=17> */
[----:B------:R-:W-:Y:S05]  /*8380*/  CALL.REL.NOINC `($__internal_21_$__cuda_sm3x_div_rn_ftz_f32_slowpath) ;  /* 0x000000a400987944 */ /* 0x000fea0003c00000 */
[----:B------:R-:W-:-:S07]  /*8390*/  IMAD.MOV.U32 R2, RZ, RZ, R7 ;  /* 0x000000ffff027224 */ /* 0x000fce00078e0007 */
.L_x_9821:
[----:B------:R-:W-:Y:S05]  /*83a0*/  BSYNC B1 ;  /* 0x0000000000017941 */ /* 0x000fea0003800000 */
.L_x_9820:
        /* <DEDUP_REMOVED lines=18> */
.L_x_9823:
[----:B------:R-:W-:Y:S01]  /*84d0*/  ISETP.GE.AND P0, PT, R10, RZ, PT ;  /* 0x000000ff0a00720c */ /* 0x000fe20003f06270 */
[----:B------:R-:W-:-:S12]  /*84e0*/  IMAD.MOV.U32 R3, RZ, RZ, 0x3fd774eb ;  /* 0x3fd774ebff037424 */ /* 0x000fd800078e00ff */
[----:B------:R-:W-:-:S04]  /*84f0*/  @P0 FFMA.FTZ R2, R3, 0.93318945169448852539, -R2 ;  /* 0x3f6ee58103020823 */ /* 0x000fc80000010802 */
[----:B------:R-:W-:-:S07]  /*8500*/  @!P0 FFMA.FTZ R2, R3, 0.93318945169448852539, R2 ;  /* 0x3f6ee58103028823 */ /* 0x000fce0000010002 */
.L_x_9824:
[----:B------:R-:W-:Y:S05]  /*8510*/  BSYNC B0 ;  /* 0x0000000000007941 */ /* 0x000fea0003800000 */
.L_x_9822:
        /* <DEDUP_REMOVED lines=27> */
.L_x_9828:
[----:B------:R-:W-:-:S06]  /*86d0*/  HADD2.F32 R3, -RZ, R11.H0_H0 ;  /* 0x2000000bff037230 */ /* 0x000fcc0000004100 */
[----:B------:R-:W0:Y:S02]  /*86e0*/  F2I.S64.TRUNC R2, R3 ;  /* 0x0000000300027311 */ /* 0x000e24000020d900 */
[----:B0-----:R0:W-:Y:S01]  /*86f0*/  STG.E.U8 desc[UR36][R16.64], R2 ;  /* 0x0000000210007986 */ /* 0x0011e2000c101124 */
[----:B------:R-:W-:Y:S05]  /*8700*/  BRA `(.L_x_9830) ;  /* 0x0000000c00847947 */ /* 0x000fea0003800000 */
.L_x_9827:
        /* <DEDUP_REMOVED lines=10> */
.L_x_9832:
[----:B------:R-:W-:-:S06]  /*87b0*/  HADD2.F32 R11, -RZ, R11.H0_H0 ;  /* 0x2000000bff0b7230 */ /* 0x000fcc0000004100 */
[----:B------:R-:W0:Y:S02]  /*87c0*/  F2I.FTZ.TRUNC.NTZ R11, R11 ;  /* 0x0000000b000b7305 */ /* 0x000e24000021f100 */
[----:B0-----:R0:W-:Y:S01]  /*87d0*/  STG.E desc[UR36][R16.64], R11 ;  /* 0x0000000b10007986 */ /* 0x0011e2000c101924 */
[----:B------:R-:W-:Y:S05]  /*87e0*/  BRA `(.L_x_9830) ;  /* 0x0000000c004c7947 */ /* 0x000fea0003800000 */
.L_x_9831:
[----:B------:R-:W-:-:S06]  /*87f0*/  HADD2.F32 R11, -RZ, R11.H0_H0 ;  /* 0x2000000bff0b7230 */ /* 0x000fcc0000004100 */
[----:B------:R-:W0:Y:S02]  /*8800*/  F2I.FTZ.TRUNC.NTZ R11, R11 ;  /* 0x0000000b000b7305 */ /* 0x000e24000021f100 */
[----:B0-----:R0:W-:Y:S01]  /*8810*/  STG.E.U16 desc[UR36][R16.64], R11 ;  /* 0x0000000b10007986 */ /* 0x0011e2000c101524 */
[----:B------:R-:W-:Y:S05]  /*8820*/  BRA `(.L_x_9830) ;  /* 0x0000000c003c7947 */ /* 0x000fea0003800000 */
.L_x_9826:
        /* <DEDUP_REMOVED lines=9> */
.L_x_9834:
[----:B------:R0:W-:Y:S01]  /*88c0*/  STG.E.U16 desc[UR36][R16.64], R11 ;  /* 0x0000000b10007986 */ /* 0x0001e2000c101524 */
[----:B------:R-:W-:Y:S05]  /*88d0*/  BRA `(.L_x_9830) ;  /* 0x0000000c00107947 */ /* 0x000fea0003800000 */
.L_x_9833:
        /* <DEDUP_REMOVED lines=10> */
.L_x_9836:
[----:B------:R-:W-:-:S05]  /*8980*/  HADD2.F32 R0, -RZ, R11.H0_H0 ;  /* 0x2000000bff007230 */ /* 0x000fca0000004100 */
[----:B------:R-:W-:-:S04]  /*8990*/  F2FP.F16.F32.PACK_AB R0, RZ, R0 ;  /* 0x00000000ff00723e */ /* 0x000fc800000000ff */
[----:B------:R-:W-:-:S05]  /*89a0*/  PRMT R0, R0, 0x5410, RZ ;  /* 0x0000541000007816 */ /* 0x000fca00000000ff */
[----:B------:R0:W-:Y:S01]  /*89b0*/  STG.E desc[UR36][R16.64], R0 ;  /* 0x0000000010007986 */ /* 0x0001e2000c101924 */
[----:B------:R-:W-:Y:S05]  /*89c0*/  BRA `(.L_x_9830) ;  /* 0x0000000800d47947 */ /* 0x000fea0003800000 */
.L_x_9835:
[----:B------:R-:W-:-:S05]  /*89d0*/  HADD2.F32 R2, -RZ, R11.H0_H0 ;  /* 0x2000000bff027230 */ /* 0x000fca0000004100 */
[----:B------:R-:W-:-:S06]  /*89e0*/  FMUL.FTZ R2, R2, 1 ;  /* 0x3f80000002027820 */ /* 0x000fcc0000410000 */
[----:B------:R-:W0:Y:S02]  /*89f0*/  F2F.F64.F32 R2, R2 ;  /* 0x0000000200027310 */ /* 0x000e240000201800 */
[----:B0-----:R0:W-:Y:S01]  /*8a00*/  STG.E.64 desc[UR36][R16.64], R2 ;  /* 0x0000000210007986 */ /* 0x0011e2000c101b24 */
[----:B------:R-:W-:Y:S05]  /*8a10*/  BRA `(.L_x_9830) ;  /* 0x0000000800c07947 */ /* 0x000fea0003800000 */
.L_x_9825:
        /* <DEDUP_REMOVED lines=13> */
.L_x_9839:
[----:B------:R-:W-:Y:S01]  /*8af0*/  HADD2.F32 R11, -RZ, R11.H0_H0 ;  /* 0x2000000bff0b7230 */ /* 0x000fe20000004100 */
[----:B------:R-:W-:-:S04]  /*8b00*/  CS2R R6, SRZ ;  /* 0x0000000000067805 */ /* 0x000fc8000001ff00 */
[----:B------:R-:W-:-:S06]  /*8b10*/  FMUL.FTZ R4, R11, 1 ;  /* 0x3f8000000b047820 */ /* 0x000fcc0000410000 */
[----:B------:R-:W0:Y:S02]  /*8b20*/  F2F.F64.F32 R4, R4 ;  /* 0x0000000400047310 */ /* 0x000e240000201800 */
[----:B0-----:R0:W-:Y:S01]  /*8b30*/  STG.E.128 desc[UR36][R16.64], R4 ;  /* 0x0000000410007986 */ /* 0x0011e2000c101d24 */
[----:B------:R-:W-:Y:S05]  /*8b40*/  BRA `(.L_x_9830) ;  /* 0x0000000800747947 */ /* 0x000fea0003800000 */
.L_x_9838:
        /* <DEDUP_REMOVED lines=21> */
.L_x_9843:
[----:B------:R-:W-:Y:S05]  /*8ca0*/  BSYNC B0 ;  /* 0x0000000000007941 */ /* 0x000fea0003800000 */
.L_x_9842:
[----:B------:R-:W-:-:S05]  /*8cb0*/  LOP3.LUT R3, R0, R3, RZ, 0xfc, !PT ;  /* 0x0000000300037212 */ /* 0x000fca00078efcff */
[----:B------:R0:W-:Y:S01]  /*8cc0*/  STG.E.U8 desc[UR36][R16.64], R3 ;  /* 0x0000000310007986 */ /* 0x0001e2000c101124 */
[----:B------:R-:W-:Y:S05]  /*8cd0*/  BRA `(.L_x_9830) ;  /* 0x0000000800107947 */ /* 0x000fea0003800000 */
.L_x_9841:
        /* <DEDUP_REMOVED lines=13> */
.L_x_9845:
[----:B------:R-:W-:Y:S01]  /*8db0*/  IMAD.MOV.U32 R0, RZ, RZ, 0x7f ;  /* 0x0000007fff007424 */ /* 0x000fe200078e00ff */
[----:B------:R-:W-:-:S04]  /*8dc0*/  ISETP.GT.U32.AND P0, PT, R2, 0x7f800000, PT ;  /* 0x7f8000000200780c */ /* 0x000fc80003f04070 */
[----:B------:R-:W-:-:S09]  /*8dd0*/  SEL R0, R0, 0x7c, P0 ;  /* 0x0000007c00007807 */ /* 0x000fd20000000000 */
.L_x_9846:
[----:B------:R-:W-:Y:S05]  /*8de0*/  BSYNC B0 ;  /* 0x0000000000007941 */ /* 0x000fea0003800000 */
.L_x_9844:
[----:B------:R-:W-:-:S04]  /*8df0*/  LOP3.LUT R2, R11, 0x80000000, RZ, 0xc0, !PT ;  /* 0x800000000b027812 */ /* 0x000fc800078ec0ff */
[----:B------:R-:W-:-:S04]  /*8e00*/  SHF.R.U32.HI R3, RZ, 0x18, R2 ;  /* 0x00000018ff037819 */ /* 0x000fc80000011602 */
[----:B------:R-:W-:-:S05]  /*8e10*/  LOP3.LUT R3, R0, R3, RZ, 0xfc, !PT ;  /* 0x0000000300037212 */ /* 0x000fca00078efcff */
[----:B------:R0:W-:Y:S01]  /*8e20*/  STG.E.U8 desc[UR36][R16.64], R3 ;  /* 0x0000000310007986 */ /* 0x0001e2000c101124 */
[----:B------:R-:W-:Y:S05]  /*8e30*/  BRA `(.L_x_9830) ;  /* 0x0000000400b87947 */ /* 0x000fea0003800000 */
.L_x_9840:
[----:B------:R-:W-:-:S05]  /*8e40*/  HADD2.F32 R0, -RZ, R11.H0_H0 ;  /* 0x2000000bff007230 */ /* 0x000fca0000004100 */
[----:B------:R-:W-:-:S05]  /*8e50*/  F2FP.BF16.F32.PACK_AB R0, RZ, R0 ;  /* 0x00000000ff00723e */ /* 0x000fca00000010ff */
[----:B------:R0:W-:Y:S01]  /*8e60*/  STG.E.U16 desc[UR36][R16.64], R0 ;  /* 0x0000000010007986 */ /* 0x0001e2000c101524 */
[----:B------:R-:W-:Y:S05]  /*8e70*/  BRA `(.L_x_9830) ;  /* 0x0000000400a87947 */ /* 0x000fea0003800000 */
.L_x_9837:
        /* <DEDUP_REMOVED lines=12> */
.L_x_9849:
        /* <DEDUP_REMOVED lines=17> */
.L_x_9852:
[----:B------:R-:W-:-:S04]  /*9050*/  LOP3.LUT R2, R11, 0x80000000, RZ, 0xc0, !PT ;  /* 0x800000000b027812 */ /* 0x000fc800078ec0ff */
[----:B------:R-:W-:-:S04]  /*9060*/  SHF.R.U32.HI R3, RZ, 0x18, R2 ;  /* 0x00000018ff037819 */ /* 0x000fc80000011602 */
[----:B------:R-:W-:-:S04]  /*9070*/  LOP3.LUT R0, R0, R3, RZ, 0xfc, !PT ;  /* 0x0000000300007212 */ /* 0x000fc800078efcff */
[----:B------:R-:W-:-:S07]  /*9080*/  PRMT R8, R0, 0x7610, R8 ;  /* 0x0000761000087816 */ /* 0x000fce0000000008 */
.L_x_9851:
[----:B------:R-:W-:Y:S05]  /*9090*/  BSYNC B0 ;  /* 0x0000000000007941 */ /* 0x000fea0003800000 */
.L_x_9850:
[----:B------:R3:W-:Y:S01]  /*90a0*/  STG.E.U8 desc[UR36][R16.64], R8 ;  /* 0x0000000810007986 */ /* 0x0007e2000c101124 */
[----:B------:R-:W-:Y:S05]  /*90b0*/  BRA `(.L_x_9830) ;  /* 0x0000000400187947 */ /* 0x000fea0003800000 */
.L_x_9848:
        /* <DEDUP_REMOVED lines=17> */
.L_x_9855:
[----:B------:R-:W-:-:S04]  /*91d0*/  LOP3.LUT R2, R11, 0x80000000, RZ, 0xc0, !PT ;  /* 0x800000000b027812 */ /* 0x000fc800078ec0ff */
[----:B------:R-:W-:-:S04]  /*91e0*/  SHF.R.U32.HI R3, RZ, 0x18, R2 ;  /* 0x00000018ff037819 */ /* 0x000fc80000011602 */
[----:B------:R-:W-:-:S04]  /*91f0*/  LOP3.LUT R0, R0, R3, RZ, 0xfc, !PT ;  /* 0x0000000300007212 */ /* 0x000fc800078efcff */
[----:B------:R-:W-:-:S07]  /*9200*/  PRMT R8, R0, 0x7610, R8 ;  /* 0x0000761000087816 */ /* 0x000fce0000000008 */
.L_x_9854:
[----:B------:R-:W-:Y:S05]  /*9210*/  BSYNC B0 ;  /* 0x0000000000007941 */ /* 0x000fea0003800000 */
.L_x_9853:
[----:B------:R0:W-:Y:S01]  /*9220*/  STG.E.U8 desc[UR36][R16.64], R8 ;  /* 0x0000000810007986 */ /* 0x0001e2000c101124 */
[----:B------:R-:W-:Y:S05]  /*9230*/  BRA `(.L_x_9830) ;  /* 0x0000000000b87947 */ /* 0x000fea0003800000 */
.L_x_9847:
        /* <DEDUP_REMOVED lines=22> */
.L_x_9829:
        /* <DEDUP_REMOVED lines=16> */
.L_x_9858:
[----:B------:R-:W-:Y:S05]  /*94a0*/  BRA `(.L_x_9830) ;  /* 0x00000000001c7947 */ /* 0x000fea0003800000 */
.L_x_9857:
[----:B------:R-:W-:-:S06]  /*94b0*/  HADD2.F32 R2, -RZ, R11.H0_H0 ;  /* 0x2000000bff027230 */ /* 0x000fcc0000004100 */
[----:B------:R-:W0:Y:S02]  /*94c0*/  F2I.U64.TRUNC R2, R2 ;  /* 0x0000000200027311 */ /* 0x000e24000020d800 */
[----:B0-----:R2:W-:Y:S01]  /*94d0*/  STG.E.64 desc[UR36][R16.64], R2 ;  /* 0x0000000210007986 */ /* 0x0015e2000c101b24 */
[----:B------:R-:W-:Y:S05]  /*94e0*/  BRA `(.L_x_9830) ;  /* 0x00000000000c7947 */ /* 0x000fea0003800000 */
.L_x_9856:
[----:B------:R-:W-:-:S06]  /*94f0*/  HADD2.F32 R11, -RZ, R11.H0_H0 ;  /* 0x2000000bff0b7230 */ /* 0x000fcc0000004100 */
[----:B------:R-:W0:Y:S02]  /*9500*/  F2I.FTZ.U32.TRUNC.NTZ R11, R11 ;  /* 0x0000000b000b7305 */ /* 0x000e24000021f000 */
[----:B0-----:R0:W-:Y:S02]  /*9510*/  STG.E desc[UR36][R16.64], R11 ;  /* 0x0000000b10007986 */ /* 0x0011e4000c101924 */
.L_x_9830:
[----:B------:R-:W-:-:S07]  /*9520*/  VIADD R19, R19, 0x80 ;  /* 0x0000008013137836 */ /* 0x000fce0000000000 */
.L_x_9752:
[----:B------:R-:W-:Y:S05]  /*9530*/  BSYNC B6 ;  /* 0x0000000000067941 */ /* 0x000fea0003800000 */
.L_x_9751:
        /* <DEDUP_REMOVED lines=358> */
.L_x_9861:
        /* <DEDUP_REMOVED lines=23> */
.L_x_9865:
[----:B------:R-:W2:Y:S02]  /*ad10*/  LDG.E.U8 R2, desc[UR36][R2.64] ;  /* 0x0000002402027981 */ /* 0x000ea4000c1e1100 */
[----:B--2---:R-:W-:-:S04]  /*ad20*/  I2FP.F32.U32 R0, R2 ;  /* 0x0000000200007245 */ /* 0x004fc80000201000 */
[----:B------:R-:W-:-:S04]  /*ad30*/  F2FP.F16.F32.PACK_AB R0, RZ, R0 ;  /* 0x00000000ff00723e */ /* 0x000fc800000000ff */
[----:B------:R-:W-:Y:S01]  /*ad40*/  PRMT R22, R0, 0x7610, R22 ;  /* 0x0000761000167816 */ /* 0x000fe20000000016 */
[----:B------:R-:W-:Y:S06]  /*ad50*/  BRA `(.L_x_9867) ;  /* 0x0000000c00bc7947 */ /* 0x000fec0003800000 */
.L_x_9864:
        /* <DEDUP_REMOVED lines=11> */
.L_x_9869:
[----:B------:R-:W2:Y:S02]  /*ae10*/  LDG.E R2, desc[UR36][R2.64] ;  /* 0x0000002402027981 */ /* 0x000ea4000c1e1900 */
[----:B--2---:R-:W-:-:S04]  /*ae20*/  I2FP.F32.S32 R0, R2 ;  /* 0x0000000200007245 */ /* 0x004fc80000201400 */
[----:B------:R-:W-:-:S04]  /*ae30*/  F2FP.F16.F32.PACK_AB R0, RZ, R0 ;  /* 0x00000000ff00723e */ /* 0x000fc800000000ff */
[----:B------:R-:W-:Y:S01]  /*ae40*/  PRMT R22, R0, 0x7610, R22 ;  /* 0x0000761000167816 */ /* 0x000fe20000000016 */
[----:B------:R-:W-:Y:S06]  /*ae50*/  BRA `(.L_x_9867) ;  /* 0x0000000c007c7947 */ /* 0x000fec0003800000 */
.L_x_9868:
[----:B------:R-:W2:Y:S02]  /*ae60*/  LDG.E.U16 R2, desc[UR36][R2.64] ;  /* 0x0000002402027981 */ /* 0x000ea4000c1e1500 */
[----:B--2---:R-:W0:Y:S02]  /*ae70*/  I2F.S16 R0, R2 ;  /* 0x0000000200007306 */ /* 0x004e240000101400 */
[----:B0-----:R-:W-:-:S04]  /*ae80*/  F2FP.F16.F32.PACK_AB R0, RZ, R0 ;  /* 0x00000000ff00723e */ /* 0x001fc800000000ff */
[----:B------:R-:W-:Y:S01]  /*ae90*/  PRMT R22, R0, 0x7610, R22 ;  /* 0x0000761000167816 */ /* 0x000fe20000000016 */
[----:B------:R-:W-:Y:S06]  /*aea0*/  BRA `(.L_x_9867) ;  /* 0x0000000c00687947 */ /* 0x000fec0003800000 */
.L_x_9863:
        /* <DEDUP_REMOVED lines=9> */
.L_x_9871:
[----:B------:R1:W5:Y:S01]  /*af40*/  LDG.E.U16 R22, desc[UR36][R2.64] ;  /* 0x0000002402167981 */ /* 0x000362000c1e1500 */
[----:B------:R-:W-:Y:S05]  /*af50*/  BRA `(.L_x_9867) ;  /* 0x0000000c003c7947 */ /* 0x000fea0003800000 */
.L_x_9870:
        /* <DEDUP_REMOVED lines=9> */
.L_x_9873:
[----:B------:R0:W5:Y:S01]  /*aff0*/  LDG.E.U16 R22, desc[UR36][R2.64] ;  /* 0x0000002402167981 */ /* 0x000162000c1e1500 */
[----:B------:R-:W-:Y:S05]  /*b000*/  BRA `(.L_x_9867) ;  /* 0x0000000c00107947 */ /* 0x000fea0003800000 */
.L_x_9872:
        /* <DEDUP_REMOVED lines=9> */
.L_x_9862:
        /* <DEDUP_REMOVED lines=14> */
.L_x_9876:
        /* <DEDUP_REMOVED lines=9> */
.L_x_9875:
        /* <DEDUP_REMOVED lines=28> */
.L_x_9878:
        /* <DEDUP_REMOVED lines=15> */
.L_x_9877:
[----:B------:R-:W2:Y:S02]  /*b4c0*/  LDG.E.U16 R0, desc[UR36][R2.64] ;  /* 0x0000002402007981 */ /* 0x000ea4000c1e1500 */
[----:B--2---:R-:W-:-:S05]  /*b4d0*/  IMAD.U32 R0, R0, 0x10000, RZ ;  /* 0x0001000000007824 */ /* 0x004fca00078e00ff */
[----:B------:R-:W-:-:S04]  /*b4e0*/  F2FP.F16.F32.PACK_AB R0, RZ, R0 ;  /* 0x00000000ff00723e */ /* 0x000fc800000000ff */
[----:B------:R-:W-:Y:S01]  /*b4f0*/  PRMT R22, R0, 0x7610, R22 ;  /* 0x0000761000167816 */ /* 0x000fe20000000016 */
[----:B------:R-:W-:Y:S06]  /*b500*/  BRA `(.L_x_9867) ;  /* 0x0000000400d07947 */ /* 0x000fec0003800000 */
.L_x_9874:
        /* <DEDUP_REMOVED lines=13> */
.L_x_9881:
        /* <DEDUP_REMOVED lines=21> */
.L_x_9885:
[----:B------:R-:W-:Y:S05]  /*b730*/  BSYNC B1 ;  /* 0x0000000000017941 */ /* 0x000fea0003800000 */
.L_x_9884:
[----:B------:R-:W-:Y:S01]  /*b740*/  LEA R3, R0, 0x3b800000, 0x17 ;  /* 0x3b80000000037811 */ /* 0x000fe200078eb8ff */
[----:B------:R-:W-:-:S05]  /*b750*/  IMAD.SHL.U32 R0, R2, 0x100000, RZ ;  /* 0x0010000002007824 */ /* 0x000fca00078e00ff */
[----:B------:R-:W-:-:S07]  /*b760*/  LOP3.LUT R0, R3, R0, R4, 0xfe, !PT ;  /* 0x0000000003007212 */ /* 0x000fce00078efe04 */
.L_x_9883:
[----:B------:R-:W-:Y:S05]  /*b770*/  BSYNC B0 ;  /* 0x0000000000007941 */ /* 0x000fea0003800000 */
.L_x_9882:
[----:B------:R-:W-:-:S04]  /*b780*/  F2FP.F16.F32.PACK_AB R0, RZ, R0 ;  /* 0x00000000ff00723e */ /* 0x000fc800000000ff */
[----:B------:R-:W-:Y:S01]  /*b790*/  PRMT R22, R0, 0x7610, R22 ;  /* 0x0000761000167816 */ /* 0x000fe20000000016 */
[----:B------:R-:W-:Y:S06]  /*b7a0*/  BRA `(.L_x_9867) ;  /* 0x0000000400287947 */ /* 0x000fec0003800000 */
.L_x_9880:
        /* <DEDUP_REMOVED lines=21> */
.L_x_9889:
[----:B------:R-:W-:Y:S05]  /*b900*/  BSYNC B1 ;  /* 0x0000000000017941 */ /* 0x000fea0003800000 */
.L_x_9888:
[----:B------:R-:W-:Y:S01]  /*b910*/  LEA R3, R0, 0x37800000, 0x17 ;  /* 0x3780000000037811 */ /* 0x000fe200078eb8ff */
[----:B------:R-:W-:-:S05]  /*b920*/  IMAD.SHL.U32 R0, R2, 0x200000, RZ ;  /* 0x0020000002007824 */ /* 0x000fca00078e00ff */
[----:B------:R-:W-:-:S07]  /*b930*/  LOP3.LUT R0, R3, R0, R4, 0xfe, !PT ;  /* 0x0000000003007212 */ /* 0x000fce00078efe04 */
.L_x_9887:
[----:B------:R-:W-:Y:S05]  /*b940*/  BSYNC B0 ;  /* 0x0000000000007941 */ /* 0x000fea0003800000 */
.L_x_9886:
[----:B------:R-:W-:-:S04]  /*b950*/  F2FP.F16.F32.PACK_AB R0, RZ, R0 ;  /* 0x00000000ff00723e */ /* 0x000fc800000000ff */
[----:B------:R-:W-:Y:S01]  /*b960*/  PRMT R22, R0, 0x7610, R22 ;  /* 0x0000761000167816 */ /* 0x000fe20000000016 */
[----:B------:R-:W-:Y:S06]  /*b970*/  BRA `(.L_x_9867) ;  /* 0x0000000000b47947 */ /* 0x000fec0003800000 */
.L_x_9879:
        /* <DEDUP_REMOVED lines=14> */
.L_x_9893:
[----:B------:R-:W-:Y:S05]  /*ba60*/  BSYNC B0 ;  /* 0x0000000000007941 */ /* 0x000fea0003800000 */
.L_x_9892:
[----:B------:R-:W-:-:S04]  /*ba70*/  F2FP.F16.F32.PACK_AB R0, RZ, R0 ;  /* 0x00000000ff00723e */ /* 0x000fc800000000ff */
[----:B------:R-:W-:Y:S01]  /*ba80*/  PRMT R22, R0, 0x7610, R22 ;  /* 0x0000761000167816 */ /* 0x000fe20000000016 */
[----:B------:R-:W-:Y:S06]  /*ba90*/  BRA `(.L_x_9867) ;  /* 0x00000000006c7947 */ /* 0x000fec0003800000 */
.L_x_9866:
        /* <DEDUP_REMOVED lines=16> */
.L_x_9894:
[----:B------:R-:W-:Y:S01]  /*bba0*/  PRMT R22, RZ, 0x7610, R22 ;  /* 0x00007610ff167816 */ /* 0x000fe20000000016 */
[----:B------:R-:W-:Y:S06]  /*bbb0*/  BRA `(.L_x_9867) ;  /* 0x0000000000247947 */ /* 0x000fec0003800000 */
.L_x_9891:
[----:B------:R-:W2:Y:S02]  /*bbc0*/  LDG.E.64 R2, desc[UR36][R2.64] ;  /* 0x0000002402027981 */ /* 0x000ea4000c1e1b00 */
[----:B--2---:R-:W0:Y:S02]  /*bbd0*/  I2F.U64 R0, R2 ;  /* 0x0000000200007312 */ /* 0x004e240000301000 */
[----:B0-----:R-:W-:-:S04]  /*bbe0*/  F2FP.F16.F32.PACK_AB R0, RZ, R0 ;  /* 0x00000000ff00723e */ /* 0x001fc800000000ff */
[----:B------:R-:W-:Y:S01]  /*bbf0*/  PRMT R22, R0, 0x7610, R22 ;  /* 0x0000761000167816 */ /* 0x000fe20000000016 */
[----:B------:R-:W-:Y:S06]  /*bc00*/  BRA `(.L_x_9867) ;  /* 0x0000000000107947 */ /* 0x000fec0003800000 */
.L_x_9890:
[----:B------:R-:W2:Y:S02]  /*bc10*/  LDG.E R2, desc[UR36][R2.64] ;  /* 0x0000002402027981 */ /* 0x000ea4000c1e1900 */
[----:B--2---:R-:W-:-:S04]  /*bc20*/  I2FP.F32.U32 R0, R2 ;  /* 0x0000000200007245 */ /* 0x004fc80000201000 */
[----:B------:R-:W-:-:S04]  /*bc30*/  F2FP.F16.F32.PACK_AB R0, RZ, R0 ;  /* 0x00000000ff00723e */ /* 0x000fc800000000ff */
[----:B------:R-:W-:-:S07]  /*bc40*/  PRMT R22, R0, 0x7610, R22 ;  /* 0x0000761000167816 */ /* 0x000fce0000000016 */
.L_x_9867:
        /* <DEDUP_REMOVED lines=20> */
.L_x_9898:
[----:B------:R-:W2:Y:S02]  /*bd90*/  LDG.E.U8 R2, desc[UR36][R2.64] ;  /* 0x0000002402027981 */ /* 0x000ea4000c1e1100 */
[----:B--2---:R-:W-:-:S04]  /*bda0*/  I2FP.F32.U32 R0, R2 ;  /* 0x0000000200007245 */ /* 0x004fc80000201000 */
[----:B------:R-:W-:-:S04]  /*bdb0*/  F2FP.F16.F32.PACK_AB R0, RZ, R0 ;  /* 0x00000000ff00723e */ /* 0x000fc800000000ff */
[----:B------:R-:W-:Y:S01]  /*bdc0*/  PRMT R10, R0, 0x7610, R10 ;  /* 0x00007610000a7816 */ /* 0x000fe2000000000a */
[----:B------:R-:W-:Y:S06]  /*bdd0*/  BRA `(.L_x_9900) ;  /* 0x0000000c00bc7947 */ /* 0x000fec0003800000 */
.L_x_9897:
        /* <DEDUP_REMOVED lines=11> */
.L_x_9902:
[----:B------:R-:W2:Y:S02]  /*be90*/  LDG.E R2, desc[UR36][R2.64] ;  /* 0x0000002402027981 */ /* 0x000ea4000c1e1900 */
[----:B--2---:R-:W-:-:S04]  /*bea0*/  I2FP.F32.S32 R0, R2 ;  /* 0x0000000200007245 */ /* 0x004fc80000201400 */
[----:B------:R-:W-:-:S04]  /*beb0*/  F2FP.F16.F32.PACK_AB R0, RZ, R0 ;  /* 0x00000000ff00723e */ /* 0x000fc800000000ff */
[----:B------:R-:W-:Y:S01]  /*bec0*/  PRMT R10, R0, 0x7610, R10 ;  /* 0x00007610000a7816 */ /* 0x000fe2000000000a */
[----:B------:R-:W-:Y:S06]  /*bed0*/  BRA `(.L_x_9900) ;  /* 0x0000000c007c7947 */ /* 0x000fec0003800000 */
.L_x_9901:
[----:B------:R-:W2:Y:S02]  /*bee0*/  LDG.E.U16 R2, desc[UR36][R2.64] ;  /* 0x0000002402027981 */ /* 0x000ea4000c1e1500 */
[----:B--2---:R-:W0:Y:S02]  /*bef0*/  I2F.S16 R0, R2 ;  /* 0x0000000200007306 */ /* 0x004e240000101400 */
[----:B0-----:R-:W-:-:S04]  /*bf00*/  F2FP.F16.F32.PACK_AB R0, RZ, R0 ;  /* 0x00000000ff00723e */ /* 0x001fc800000000ff */
[----:B------:R-:W-:Y:S01]  /*bf10*/  PRMT R10, R0, 0x7610, R10 ;  /* 0x00007610000a7816 */ /* 0x000fe2000000000a */
[----:B------:R-:W-:Y:S06]  /*bf20*/  BRA `(.L_x_9900) ;  /* 0x0000000c00687947 */ /* 0x000fec0003800000 */
.L_x_9896:
        /* <DEDUP_REMOVED lines=9> */
.L_x_9904:
[----:B------:R1:W5:Y:S01]  /*bfc0*/  LDG.E.U16 R10, desc[UR36][R2.64] ;  /* 0x00000024020a7981 */ /* 0x000362000c1e1500 */
[----:B------:R-:W-:Y:S05]  /*bfd0*/  BRA `(.L_x_9900) ;  /* 0x0000000c003c7947 */ /* 0x000fea0003800000 */
.L_x_9903:
        /* <DEDUP_REMOVED lines=9> */
.L_x_9906:
[----:B------:R0:W5:Y:S01]  /*c070*/  LDG.E.U16 R10, desc[UR36][R2.64] ;  /* 0x00000024020a7981 */ /* 0x000162000c1e1500 */
[----:B------:R-:W-:Y:S05]  /*c080*/  BRA `(.L_x_9900) ;  /* 0x0000000c00107947 */ /* 0x000fea0003800000 */
.L_x_9905:
        /* <DEDUP_REMOVED lines=9> */
.L_x_9895:
        /* <DEDUP_REMOVED lines=14> */
.L_x_9909:
        /* <DEDUP_REMOVED lines=9> */
.L_x_9908:
        /* <DEDUP_REMOVED lines=28> */
.L_x_9911:
        /* <DEDUP_REMOVED lines=15> */
.L_x_9910:
[----:B------:R-:W2:Y:S02]  /*c540*/  LDG.E.U16 R0, desc[UR36][R2.64] ;  /* 0x0000002402007981 */ /* 0x000ea4000c1e1500 */
[----:B--2---:R-:W-:-:S05]  /*c550*/  IMAD.U32 R0, R0, 0x10000, RZ ;  /* 0x0001000000007824 */ /* 0x004fca00078e00ff */
[----:B------:R-:W-:-:S04]  /*c560*/  F2FP.F16.F32.PACK_AB R0, RZ, R0 ;  /* 0x00000000ff00723e */ /* 0x000fc800000000ff */
[----:B------:R-:W-:Y:S01]  /*c570*/  PRMT R10, R0, 0x7610, R10 ;  /* 0x00007610000a7816 */ /* 0x000fe2000000000a */
[----:B------:R-:W-:Y:S06]  /*c580*/  BRA `(.L_x_9900) ;  /* 0x0000000400d07947 */ /* 0x000fec0003800000 */
.L_x_9907:
        /* <DEDUP_REMOVED lines=13> */
.L_x_9914:
        /* <DEDUP_REMOVED lines=21> */
.L_x_9918:
[----:B------:R-:W-:Y:S05]  /*c7b0*/  BSYNC B1 ;  /* 0x0000000000017941 */ /* 0x000fea0003800000 */
.L_x_9917:
[----:B------:R-:W-:Y:S01]  /*c7c0*/  LEA R3, R0, 0x3b800000, 0x17 ;  /* 0x3b80000000037811 */ /* 0x000fe200078eb8ff */
[----:B------:R-:W-:-:S05]  /*c7d0*/  IMAD.SHL.U32 R0, R2, 0x100000, RZ ;  /* 0x0010000002007824 */ /* 0x000fca00078e00ff */
[----:B------:R-:W-:-:S07]  /*c7e0*/  LOP3.LUT R0, R3, R0, R4, 0xfe, !PT ;  /* 0x0000000003007212 */ /* 0x000fce00078efe04 */
.L_x_9916:
[----:B------:R-:W-:Y:S05]  /*c7f0*/  BSYNC B0 ;  /* 0x0000000000007941 */ /* 0x000fea0003800000 */
.L_x_9915:
[----:B------:R-:W-:-:S04]  /*c800*/  F2FP.F16.F32.PACK_AB R0, RZ, R0 ;  /* 0x00000000ff00723e */ /* 0x000fc800000000ff */
[----:B------:R-:W-:Y:S01]  /*c810*/  PRMT R10, R0, 0x7610, R10 ;  /* 0x00007610000a7816 */ /* 0x000fe2000000000a */
[----:B------:R-:W-:Y:S06]  /*c820*/  BRA `(.L_x_9900) ;  /* 0x0000000400287947 */ /* 0x000fec0003800000 */
.L_x_9913:
        /* <DEDUP_REMOVED lines=21> */
.L_x_9922:
[----:B------:R-:W-:Y:S05]  /*c980*/  BSYNC B1 ;  /* 0x0000000000017941 */ /* 0x000fea0003800000 */
.L_x_9921:
[----:B------:R-:W-:Y:S01]  /*c990*/  LEA R3, R0, 0x37800000, 0x17 ;  /* 0x3780000000037811 */ /* 0x000fe200078eb8ff */
[----:B------:R-:W-:-:S05]  /*c9a0*/  IMAD.SHL.U32 R0, R2, 0x200000, RZ ;  /* 0x0020000002007824 */ /* 0x000fca00078e00ff */
[----:B------:R-:W-:-:S07]  /*c9b0*/  LOP3.LUT R0, R3, R0, R4, 0xfe, !PT ;  /* 0x0000000003007212 */ /* 0x000fce00078efe04 */
.L_x_9920:
[----:B------:R-:W-:Y:S05]  /*c9c0*/  BSYNC B0 ;  /* 0x0000000000007941 */ /* 0x000fea0003800000 */
.L_x_9919:
[----:B------:R-:W-:-:S04]  /*c9d0*/  F2FP.F16.F32.PACK_AB R0, RZ, R0 ;  /* 0x00000000ff00723e */ /* 0x000fc800000000ff */
[----:B------:R-:W-:Y:S01]  /*c9e0*/  PRMT R10, R0, 0x7610, R10 ;  /* 0x00007610000a7816 */ /* 0x000fe2000000000a */
[----:B------:R-:W-:Y:S06]  /*c9f0*/  BRA `(.L_x_9900) ;  /* 0x0000000000b47947 */ /* 0x000fec0003800000 */
.L_x_9912:
        /* <DEDUP_REMOVED lines=14> */
.L_x_9926:
[----:B------:R-:W-:Y:S05]  /*cae0*/  BSYNC B0 ;  /* 0x0000000000007941 */ /* 0x000fea0003800000 */
.L_x_9925:
[----:B------:R-:W-:-:S04]  /*caf0*/  F2FP.F16.F32.PACK_AB R0, RZ, R0 ;  /* 0x00000000ff00723e */ /* 0x000fc800000000ff */
[----:B------:R-:W-:Y:S01]  /*cb00*/  PRMT R10, R0, 0x7610, R10 ;  /* 0x00007610000a7816 */ /* 0x000fe2000000000a */
[----:B------:R-:W-:Y:S06]  /*cb10*/  BRA `(.L_x_9900) ;  /* 0x00000000006c7947 */ /* 0x000fec0003800000 */
.L_x_9899:
        /* <DEDUP_REMOVED lines=16> */
.L_x_9927:
[----:B------:R-:W-:Y:S01]  /*cc20*/  PRMT R10, RZ, 0x7610, R10 ;  /* 0x00007610ff0a7816 */ /* 0x000fe2000000000a */
[----:B------:R-:W-:Y:S06]  /*cc30*/  BRA `(.L_x_9900) ;  /* 0x0000000000247947 */ /* 0x000fec0003800000 */
.L_x_9924:
[----:B------:R-:W2:Y:S02]  /*cc40*/  LDG.E.64 R2, desc[UR36][R2.64] ;  /* 0x0000002402027981 */ /* 0x000ea4000c1e1b00 */
[----:B--2---:R-:W0:Y:S02]  /*cc50*/  I2F.U64 R0, R2 ;  /* 0x0000000200007312 */ /* 0x004e240000301000 */
[----:B0-----:R-:W-:-:S04]  /*cc60*/  F2FP.F16.F32.PACK_AB R0, RZ, R0 ;  /* 0x00000000ff00723e */ /* 0x001fc800000000ff */
[----:B------:R-:W-:Y:S01]  /*cc70*/  PRMT R10, R0, 0x7610, R10 ;  /* 0x00007610000a7816 */ /* 0x000fe2000000000a */
[----:B------:R-:W-:Y:S06]  /*cc80*/  BRA `(.L_x_9900) ;  /* 0x0000000000107947 */ /* 0x000fec0003800000 */
.L_x_9923:
[----:B------:R-:W2:Y:S02]  /*cc90*/  LDG.E R2, desc[UR36][R2.64] ;  /* 0x0000002402027981 */ /* 0x000ea4000c1e1900 */
[----:B--2---:R-:W-:-:S04]  /*cca0*/  I2FP.F32.U32 R0, R2 ;  /* 0x0000000200007245 */ /* 0x004fc80000201000 */
[----:B------:R-:W-:-:S04]  /*ccb0*/  F2FP.F16.F32.PACK_AB R0, RZ, R0 ;  /* 0x00000000ff00723e */ /* 0x000fc800000000ff */
[----:B------:R-:W-:-:S07]  /*ccc0*/  PRMT R10, R0, 0x7610, R10 ;  /* 0x00007610000a7816 */ /* 0x000fce000000000a */
.L_x_9900:
        /* <DEDUP_REMOVED lines=19> */
.L_x_9929:
[----:B------:R-:W-:Y:S05]  /*ce00*/  BSYNC B1 ;  /* 0x0000000000017941 */ /* 0x000fea0003800000 */
.L_x_9928:
        /* <DEDUP_REMOVED lines=18> */
.L_x_9931:
[----:B------:R-:W-:Y:S01]  /*cf30*/  ISETP.GE.AND P0, PT, R10, RZ, PT ;  /* 0x000000ff0a00720c */ /* 0x000fe20003f06270 */
[----:B------:R-:W-:-:S12]  /*cf40*/  IMAD.MOV.U32 R3, RZ, RZ, 0x3fd774eb ;  /* 0x3fd774ebff037424 */ /* 0x000fd800078e00ff */
[----:B------:R-:W-:-:S04]  /*cf50*/  @P0 FFMA.FTZ R2, R3, 0.93318945169448852539, -R2 ;  /* 0x3f6ee58103020823 */ /* 0x000fc80000010802 */
[----:B------:R-:W-:-:S07]  /*cf60*/  @!P0 FFMA.FTZ R2, R3, 0.93318945169448852539, R2 ;  /* 0x3f6ee58103028823 */ /* 0x000fce0000010002 */
.L_x_9932:
[----:B------:R-:W-:Y:S05]  /*cf70*/  BSYNC B0 ;  /* 0x0000000000007941 */ /* 0x000fea0003800000 */
.L_x_9930:
        /* <DEDUP_REMOVED lines=27> */
.L_x_9936:
[----:B------:R-:W-:-:S06]  /*d130*/  HADD2.F32 R3, -RZ, R11.H0_H0 ;  /* 0x2000000bff037230 */ /* 0x000fcc0000004100 */
[----:B------:R-:W0:Y:S02]  /*d140*/  F2I.S64.TRUNC R2, R3 ;  /* 0x0000000300027311 */ /* 0x000e24000020d900 */
[----:B0-----:R0:W-:Y:S01]  /*d150*/  STG.E.U8 desc[UR36][R16.64], R2 ;  /* 0x0000000210007986 */ /* 0x0011e2000c101124 */
[----:B------:R-:W-:Y:S05]  /*d160*/  BRA `(.L_x_9938) ;  /* 0x0000000c00847947 */ /* 0x000fea0003800000 */
.L_x_9935:
        /* <DEDUP_REMOVED lines=10> */
.L_x_9940:
[----:B------:R-:W-:-:S06]  /*d210*/  HADD2.F32 R11, -RZ, R11.H0_H0 ;  /* 0x2000000bff0b7230 */ /* 0x000fcc0000004100 */
[----:B------:R-:W0:Y:S02]  /*d220*/  F2I.FTZ.TRUNC.NTZ R11, R11 ;  /* 0x0000000b000b7305 */ /* 0x000e24000021f100 */
[----:B0-----:R0:W-:Y:S01]  /*d230*/  STG.E desc[UR36][R16.64], R11 ;  /* 0x0000000b10007986 */ /* 0x0011e2000c101924 */
[----:B------:R-:W-:Y:S05]  /*d240*/  BRA `(.L_x_9938) ;  /* 0x0000000c004c7947 */ /* 0x000fea0003800000 */
.L_x_9939:
[----:B------:R-:W-:-:S06]  /*d250*/  HADD2.F32 R11, -RZ, R11.H0_H0 ;  /* 0x2000000bff0b7230 */ /* 0x000fcc0000004100 */
[----:B------:R-:W0:Y:S02]  /*d260*/  F2I.FTZ.TRUNC.NTZ R11, R11 ;  /* 0x0000000b000b7305 */ /* 0x000e24000021f100 */
[----:B0-----:R0:W-:Y:S01]  /*d270*/  STG.E.U16 desc[UR36][R16.64], R11 ;  /* 0x0000000b10007986 */ /* 0x0011e2000c101524 */
[----:B------:R-:W-:Y:S05]  /*d280*/  BRA `(.L_x_9938) ;  /* 0x0000000c003c7947 */ /* 0x000fea0003800000 */
.L_x_9934:
        /* <DEDUP_REMOVED lines=9> */
.L_x_9942:
[----:B------:R4:W-:Y:S01]  /*d320*/  STG.E.U16 desc[UR36][R16.64], R11 ;  /* 0x0000000b10007986 */ /* 0x0009e2000c101524 */
[----:B------:R-:W-:Y:S05]  /*d330*/  BRA `(.L_x_9938) ;  /* 0x0000000c00107947 */ /* 0x000fea0003800000 */
.L_x_9941:
        /* <DEDUP_REMOVED lines=10> */
.L_x_9944:
[----:B------:R-:W-:-:S05]  /*d3e0*/  HADD2.F32 R0, -RZ, R11.H0_H0 ;  /* 0x2000000bff007230 */ /* 0x000fca0000004100 */
[----:B------:R-:W-:-:S04]  /*d3f0*/  F2FP.F16.F32.PACK_AB R0, RZ, R0 ;  /* 0x00000000ff00723e */ /* 0x000fc800000000ff */
[----:B------:R-:W-:-:S05]  /*d400*/  PRMT R0, R0, 0x5410, RZ ;  /* 0x0000541000007816 */ /* 0x000fca00000000ff */
[----:B------:R2:W-:Y:S01]  /*d410*/  STG.E desc[UR36][R16.64], R0 ;  /* 0x0000000010007986 */ /* 0x0005e2000c101924 */
[----:B------:R-:W-:Y:S05]  /*d420*/  BRA `(.L_x_9938) ;  /* 0x0000000800d47947 */ /* 0x000fea0003800000 */
.L_x_9943:
[----:B------:R-:W-:-:S05]  /*d430*/  HADD2.F32 R2, -RZ, R11.H0_H0 ;  /* 0x2000000bff027230 */ /* 0x000fca0000004100 */
[----:B------:R-:W-:-:S06]  /*d440*/  FMUL.FTZ R2, R2, 1 ;  /* 0x3f80000002027820 */ /* 0x000fcc0000410000 */
[----:B------:R-:W0:Y:S02]  /*d450*/  F2F.F64.F32 R2, R2 ;  /* 0x0000000200027310 */ /* 0x000e240000201800 */
[----:B0-----:R0:W-:Y:S01]  /*d460*/  STG.E.64 desc[UR36][R16.64], R2 ;  /* 0x0000000210007986 */ /* 0x0011e2000c101b24 */
[----:B------:R-:W-:Y:S05]  /*d470*/  BRA `(.L_x_9938) ;  /* 0x0000000800c07947 */ /* 0x000fea0003800000 */
.L_x_9933:
        /* <DEDUP_REMOVED lines=13> */
.L_x_9947:
[----:B------:R-:W-:Y:S01]  /*d550*/  HADD2.F32 R11, -RZ, R11.H0_H0 ;  /* 0x2000000bff0b7230 */ /* 0x000fe20000004100 */
[----:B------:R-:W-:-:S04]  /*d560*/  CS2R R6, SRZ ;  /* 0x0000000000067805 */ /* 0x000fc8000001ff00 */
[----:B------:R-:W-:-:S06]  /*d570*/  FMUL.FTZ R4, R11, 1 ;  /* 0x3f8000000b047820 */ /* 0x000fcc0000410000 */
[----:B------:R-:W0:Y:S02]  /*d580*/  F2F.F64.F32 R4, R4 ;  /* 0x0000000400047310 */ /* 0x000e240000201800 */
[----:B0-----:R0:W-:Y:S01]  /*d590*/  STG.E.128 desc[UR36][R16.64], R4 ;  /* 0x0000000410007986 */ /* 0x0011e2000c101d24 */
[----:B------:R-:W-:Y:S05]  /*d5a0*/  BRA `(.L_x_9938) ;  /* 0x0000000800747947 */ /* 0x000fea0003800000 */
.L_x_9946:
        /* <DEDUP_REMOVED lines=21> */
.L_x_9951:
[----:B------:R-:W-:Y:S05]  /*d700*/  BSYNC B0 ;  /* 0x0000000000007941 */ /* 0x000fea0003800000 */
.L_x_9950:
[----:B------:R-:W-:-:S05]  /*d710*/  LOP3.LUT R3, R0, R3, RZ, 0xfc, !PT ;  /* 0x0000000300037212 */ /* 0x000fca00078efcff */
[----:B------:R0:W-:Y:S01]  /*d720*/  STG.E.U8 desc[UR36][R16.64], R3 ;  /* 0x0000000310007986 */ /* 0x0001e2000c101124 */
[----:B------:R-:W-:Y:S05]  /*d730*/  BRA `(.L_x_9938) ;  /* 0x0000000800107947 */ /* 0x000fea0003800000 */
.L_x_9949:
        /* <DEDUP_REMOVED lines=13> */
.L_x_9953:
[----:B------:R-:W-:Y:S01]  /*d810*/  IMAD.MOV.U32 R0, RZ, RZ, 0x7f ;  /* 0x0000007fff007424 */ /* 0x000fe200078e00ff */
[----:B------:R-:W-:-:S04]  /*d820*/  ISETP.GT.U32.AND P0, PT, R2, 0x7f800000, PT ;  /* 0x7f8000000200780c */ /* 0x000fc80003f04070 */
[----:B------:R-:W-:-:S09]  /*d830*/  SEL R0, R0, 0x7c, P0 ;  /* 0x0000007c00007807 */ /* 0x000fd20000000000 */
.L_x_9954:
[----:B------:R-:W-:Y:S05]  /*d840*/  BSYNC B0 ;  /* 0x0000000000007941 */ /* 0x000fea0003800000 */
.L_x_9952:
[----:B------:R-:W-:-:S04]  /*d850*/  LOP3.LUT R2, R11, 0x80000000, RZ, 0xc0, !PT ;  /* 0x800000000b027812 */ /* 0x000fc800078ec0ff */
[----:B------:R-:W-:-:S04]  /*d860*/  SHF.R.U32.HI R3, RZ, 0x18, R2 ;  /* 0x00000018ff037819 */ /* 0x000fc80000011602 */
[----:B------:R-:W-:-:S05]  /*d870*/  LOP3.LUT R3, R0, R3, RZ, 0xfc, !PT ;  /* 0x0000000300037212 */ /* 0x000fca00078efcff */
[----:B------:R0:W-:Y:S01]  /*d880*/  STG.E.U8 desc[UR36][R16.64], R3 ;  /* 0x0000000310007986 */ /* 0x0001e2000c101124 */
[----:B------:R-:W-:Y:S05]  /*d890*/  BRA `(.L_x_9938) ;  /* 0x0000000400b87947 */ /* 0x000fea0003800000 */
.L_x_9948:
[----:B------:R-:W-:-:S05]  /*d8a0*/  HADD2.F32 R0, -RZ, R11.H0_H0 ;  /* 0x2000000bff007230 */ /* 0x000fca0000004100 */
[----:B------:R-:W-:-:S05]  /*d8b0*/  F2FP.BF16.F32.PACK_AB R0, RZ, R0 ;  /* 0x00000000ff00723e */ /* 0x000fca00000010ff */
[----:B------:R0:W-:Y:S01]  /*d8c0*/  STG.E.U16 desc[UR36][R16.64], R0 ;  /* 0x0000000010007986 */ /* 0x0001e2000c101524 */
[----:B------:R-:W-:Y:S05]  /*d8d0*/  BRA `(.L_x_9938) ;  /* 0x0000000400a87947 */ /* 0x000fea0003800000 */
.L_x_9945:
        /* <DEDUP_REMOVED lines=12> */
.L_x_9957:
        /* <DEDUP_REMOVED lines=17> */
.L_x_9960:
[----:B------:R-:W-:-:S04]  /*dab0*/  LOP3.LUT R2, R11, 0x80000000, RZ, 0xc0, !PT ;  /* 0x800000000b027812 */ /* 0x000fc800078ec0ff */
[----:B------:R-:W-:-:S04]  /*dac0*/  SHF.R.U32.HI R3, RZ, 0x18, R2 ;  /* 0x00000018ff037819 */ /* 0x000fc80000011602 */
[----:B------:R-:W-:-:S04]  /*dad0*/  LOP3.LUT R0, R0, R3, RZ, 0xfc, !PT ;  /* 0x0000000300007212 */ /* 0x000fc800078efcff */
[----:B------:R-:W-:-:S07]  /*dae0*/  PRMT R8, R0, 0x7610, R8 ;  /* 0x0000761000087816 */ /* 0x000fce0000000008 */
.L_x_9959:
[----:B------:R-:W-:Y:S05]  /*daf0*/  BSYNC B0 ;  /* 0x0000000000007941 */ /* 0x000fea0003800000 */
.L_x_9958:
[----:B------:R0:W-:Y:S01]  /*db00*/  STG.E.U8 desc[UR36][R16.64], R8 ;  /* 0x0000000810007986 */ /* 0x0001e2000c101124 */
[----:B------:R-:W-:Y:S05]  /*db10*/  BRA `(.L_x_9938) ;  /* 0x0000000400187947 */ /* 0x000fea0003800000 */
.L_x_9956:
        /* <DEDUP_REMOVED lines=17> */
.L_x_9963:
[----:B------:R-:W-:-:S04]  /*dc30*/  LOP3.LUT R2, R11, 0x80000000, RZ, 0xc0, !PT ;  /* 0x800000000b027812 */ /* 0x000fc800078ec0ff */
[----:B------:R-:W-:-:S04]  /*dc40*/  SHF.R.U32.HI R3, RZ, 0x18, R2 ;  /* 0x00000018ff037819 */ /* 0x000fc80000011602 */
[----:B------:R-:W-:-:S04]  /*dc50*/  LOP3.LUT R0, R0, R3, RZ, 0xfc, !PT ;  /* 0x0000000300007212 */ /* 0x000fc800078efcff */
[----:B------:R-:W-:-:S07]  /*dc60*/  PRMT R8, R0, 0x7610, R8 ;  /* 0x0000761000087816 */ /* 0x000fce0000000008 */
.L_x_9962:
[----:B------:R-:W-:Y:S05]  /*dc70*/  BSYNC B0 ;  /* 0x0000000000007941 */ /* 0x000fea0003800000 */
.L_x_9961:
[----:B------:R0:W-:Y:S01]  /*dc80*/  STG.E.U8 desc[UR36][R16.64], R8 ;  /* 0x0000000810007986 */ /* 0x0001e2000c101124 */
[----:B------:R-:W-:Y:S05]  /*dc90*/  BRA `(.L_x_9938) ;  /* 0x0000000000b87947 */ /* 0x000fea0003800000 */
.L_x_9955:
        /* <DEDUP_REMOVED lines=22> */
.L_x_9937:
        /* <DEDUP_REMOVED lines=16> */
.L_x_9966:
[----:B------:R-:W-:Y:S05]  /*df00*/  BRA `(.L_x_9938) ;  /* 0x00000000001c7947 */ /* 0x000fea0003800000 */
.L_x_9965:
[----:B------:R-:W-:-:S06]  /*df10*/  HADD2.F32 R2, -RZ, R11.H0_H0 ;  /* 0x2000000bff027230 */ /* 0x000fcc0000004100 */
[----:B------:R-:W0:Y:S02]  /*df20*/  F2I.U64.TRUNC R2, R2 ;  /* 0x0000000200027311 */ /* 0x000e24000020d800 */
[----:B0-----:R0:W-:Y:S01]  /*df30*/  STG.E.64 desc[UR36][R16.64], R2 ;  /* 0x0000000210007986 */ /* 0x0011e2000c101b24 */
[----:B------:R-:W-:Y:S05]  /*df40*/  BRA `(.L_x_9938) ;  /* 0x00000000000c7947 */ /* 0x000fea0003800000 */
.L_x_9964:
[----:B------:R-:W-:-:S06]  /*df50*/  HADD2.F32 R11, -RZ, R11.H0_H0 ;  /* 0x2000000bff0b7230 */ /* 0x000fcc0000004100 */
[----:B------:R-:W0:Y:S02]  /*df60*/  F2I.FTZ.U32.TRUNC.NTZ R11, R11 ;  /* 0x0000000b000b7305 */ /* 0x000e24000021f000 */
[----:B0-----:R0:W-:Y:S02]  /*df70*/  STG.E desc[UR36][R16.64], R11 ;  /* 0x0000000b10007986 */ /* 0x0011e4000c101924 */
.L_x_9938:
[----:B------:R-:W-:-:S07]  /*df80*/  VIADD R19, R19, 0x80 ;  /* 0x0000008013137836 */ /* 0x000fce0000000000 */
.L_x_9860:
[----:B------:R-:W-:Y:S05]  /*df90*/  BSYNC B6 ;  /* 0x0000000000067941 */ /* 0x000fea0003800000 */
.L_x_9859:
[----:B------:R-:W-:Y:S02]  /*dfa0*/  ULDC UR4, c[0x0][0x210] ;  /* 0x0000840000047ab9 */ /* 0x000fe40000000800 */
[----:B------:R-:W-:-:S13]  /*dfb0*/  ISETP.GE.AND P0, PT, R19, UR4, PT ;  /* 0x0000000413007c0c */ /* 0x000fda000bf06270 */
[----:B------:R-:W-:Y:S05]  /*dfc0*/  @P0 EXIT ;  /* 0x000000000000094d */ /* 0x000fea0003800000 */
[----:B0-----:R-:W0:Y:S01]  /*dfd0*/  LDC R6, c[0x0][0x218] ;  /* 0x00008600ff067b82 */ /* 0x001e220000000800 */
[----:B------:R-:W-:Y:S02]  /*dfe0*/  IMAD.MOV.U32 R18, RZ, RZ, RZ ;  /* 0x000000ffff127224 */ /* 0x000fe400078e00ff */
[----:B--2---:R-:W-:Y:S02]  /*dff0*/  IMAD.MOV.U32 R0, RZ, RZ, RZ ;  /* 0x000000ffff007224 */ /* 0x004fe400078e00ff */
[----:B-1-34-:R-:W-:Y:S01]  /*e000*/  IMAD.MOV.U32 R16, RZ, RZ, RZ ;  /* 0x000000ffff107224 */ /* 0x01afe200078e00ff */
        /* <DEDUP_REMOVED lines=350> */
.L_x_9967:
        /* <DEDUP_REMOVED lines=23> */
.L_x_9971:
[----:B------:R-:W2:Y:S02]  /*f760*/  LDG.E.U8 R2, desc[UR36][R2.64] ;  /* 0x0000002402027981 */ /* 0x000ea4000c1e1100 */
[----:B--2---:R-:W-:-:S04]  /*f770*/  I2FP.F32.U32 R0, R2 ;  /* 0x0000000200007245 */ /* 0x004fc80000201000 */
[----:B------:R-:W-:-:S04]  /*f780*/  F2FP.F16.F32.PACK_AB R0, RZ, R0 ;  /* 0x00000000ff00723e */ /* 0x000fc800000000ff */
[----:B------:R-:W-:Y:S01]  /*f790*/  PRMT R19, R0, 0x7610, R19 ;  /* 0x0000761000137816 */ /* 0x000fe20000000013 */
[----:B------:R-:W-:Y:S06]  /*f7a0*/  BRA `(.L_x_9973) ;  /* 0x0000000c00bc7947 */ /* 0x000fec0003800000 */
.L_x_9970:
        /* <DEDUP_REMOVED lines=11> */
.L_x_9975:
[----:B------:R-:W2:Y:S02]  /*f860*/  LDG.E R2, desc[UR36][R2.64] ;  /* 0x0000002402027981 */ /* 0x000ea4000c1e1900 */
[----:B--2---:R-:W-:-:S04]  /*f870*/  I2FP.F32.S32 R0, R2 ;  /* 0x0000000200007245 */ /* 0x004fc80000201400 */
[----:B------:R-:W-:-:S04]  /*f880*/  F2FP.F16.F32.PACK_AB R0, RZ, R0 ;  /* 0x00000000ff00723e */ /* 0x000fc800000000ff */
[----:B------:R-:W-:Y:S01]  /*f890*/  PRMT R19, R0, 0x7610, R19 ;  /* 0x0000761000137816 */ /* 0x000fe20000000013 */
[----:B------:R-:W-:Y:S06]  /*f8a0*/  BRA `(.L_x_9973) ;  /* 0x0000000c007c7947 */ /* 0x000fec0003800000 */
.L_x_9974:
[----:B------:R-:W2:Y:S02]  /*f8b0*/  LDG.E.U16 R2, desc[UR36][R2.64] ;  /* 0x0000002402027981 */ /* 0x000ea4000c1e1500 */
[----:B--2---:R-:W0:Y:S02]  /*f8c0*/  I2F.S16 R0, R2 ;  /* 0x0000000200007306 */ /* 0x004e240000101400 */
[----:B0-----:R-:W-:-:S04]  /*f8d0*/  F2FP.F16.F32.PACK_AB R0, RZ, R0 ;  /* 0x00000000ff00723e */ /* 0x001fc800000000ff */
[----:B------:R-:W-:Y:S01]  /*f8e0*/  PRMT R19, R0, 0x7610, R19 ;  /* 0x0000761000137816 */ /* 0x000fe20000000013 */
[----:B------:R-:W-:Y:S06]  /*f8f0*/  BRA `(.L_x_9973) ;  /* 0x0000000c00687947 */ /* 0x000fec0003800000 */
.L_x_9969:
        /* <DEDUP_REMOVED lines=9> */
.L_x_9977:
[----:B------:R1:W5:Y:S01]  /*f990*/  LDG.E.U16 R19, desc[UR36][R2.64] ;  /* 0x0000002402137981 */ /* 0x000362000c1e1500 */
[----:B------:R-:W-:Y:S05]  /*f9a0*/  BRA `(.L_x_9973) ;  /* 0x0000000c003c7947 */ /* 0x000fea0003800000 */
.L_x_9976:
        /* <DEDUP_REMOVED lines=9> */
.L_x_9979:
[----:B------:R0:W5:Y:S01]  /*fa40*/  LDG.E.U16 R19, desc[UR36][R2.64] ;  /* 0x0000002402137981 */ /* 0x000162000c1e1500 */
[----:B------:R-:W-:Y:S05]  /*fa50*/  BRA `(.L_x_9973) ;  /* 0x0000000c00107947 */ /* 0x000fea0003800000 */
.L_x_9978:
        /* <DEDUP_REMOVED lines=9> */
.L_x_9968:
        /* <DEDUP_REMOVED lines=14> */
.L_x_9982:
        /* <DEDUP_REMOVED lines=9> */
.L_x_9981:
        /* <DEDUP_REMOVED lines=28> */
.L_x_9984:
        /* <DEDUP_REMOVED lines=15> */
.L_x_9983:
[----:B------:R-:W2:Y:S02]  /*ff10*/  LDG.E.U16 R0, desc[UR36][R2.64] ;  /* 0x0000002402007981 */ /* 0x000ea4000c1e1500 */
[----:B--2---:R-:W-:-:S05]  /*ff20*/  IMAD.U32 R0, R0, 0x10000, RZ ;  /* 0x0001000000007824 */ /* 0x004fca00078e00ff */
[----:B------:R-:W-:-:S04]  /*ff30*/  F2FP.F16.F32.PACK_AB R0, RZ, R0 ;  /* 0x00000000ff00723e */ /* 0x000fc800000000ff */
[----:B------:R-:W-:Y:S01]  /*ff40*/  PRMT R19, R0, 0x7610, R19 ;  /* 0x0000761000137816 */ /* 0x000fe20000000013 */
[----:B------:R-:W-:Y:S06]  /*ff50*/  BRA `(.L_x_9973) ;  /* 0x0000000400d07947 */ /* 0x000fec0003800000 */
.L_x_9980:
        /* <DEDUP_REMOVED lines=13> */
.L_x_9987:
        /* <DEDUP_REMOVED lines=21> */
.L_x_9991:
[----:B------:R-:W-:Y:S05]  /*10180*/  BSYNC B1 ;  /* 0x0000000000017941 */ /* 0x000fea0003800000 */
.L_x_9990:
[----:B------:R-:W-:Y:S01]  /*10190*/  LEA R3, R0, 0x3b800000, 0x17 ;  /* 0x3b80000000037811 */ /* 0x000fe200078eb8ff */
[----:B------:R-:W-:-:S05]  /*101a0*/  IMAD.SHL.U32 R0, R2, 0x100000, RZ ;  /* 0x0010000002007824 */ /* 0x000fca00078e00ff */
[----:B------:R-:W-:-:S07]  /*101b0*/  LOP3.LUT R0, R3, R0, R4, 0xfe, !PT ;  /* 0x0000000003007212 */ /* 0x000fce00078efe04 */
.L_x_9989:
[----:B------:R-:W-:Y:S05]  /*101c0*/  BSYNC B0 ;  /* 0x0000000000007941 */ /* 0x000fea0003800000 */
.L_x_9988:
[----:B------:R-:W-:-:S04]  /*101d0*/  F2FP.F16.F32.PACK_AB R0, RZ, R0 ;  /* 0x00000000ff00723e */ /* 0x000fc800000000ff */
[----:B------:R-:W-:Y:S01]  /*101e0*/  PRMT R19, R0, 0x7610, R19 ;  /* 0x0000761000137816 */ /* 0x000fe20000000013 */
[----:B------:R-:W-:Y:S06]  /*101f0*/  BRA `(.L_x_9973) ;  /* 0x0000000400287947 */ /* 0x000fec0003800000 */
.L_x_9986:
        /* <DEDUP_REMOVED lines=21> */
.L_x_9995:
[----:B------:R-:W-:Y:S05]  /*10350*/  BSYNC B1 ;  /* 0x0000000000017941 */ /* 0x000fea0003800000 */
.L_x_9994:
[----:B------:R-:W-:Y:S01]  /*10360*/  LEA R3, R0, 0x37800000, 0x17 ;  /* 0x3780000000037811 */ /* 0x000fe200078eb8ff */
[----:B------:R-:W-:-:S05]  /*10370*/  IMAD.SHL.U32 R0, R2, 0x200000, RZ ;  /* 0x0020000002007824 */ /* 0x000fca00078e00ff */
[----:B------:R-:W-:-:S07]  /*10380*/  LOP3.LUT R0, R3, R0, R4, 0xfe, !PT ;  /* 0x0000000003007212 */ /* 0x000fce00078efe04 */
.L_x_9993:
[----:B------:R-:W-:Y:S05]  /*10390*/  BSYNC B0 ;  /* 0x0000000000007941 */ /* 0x000fea0003800000 */
.L_x_9992:
[----:B------:R-:W-:-:S04]  /*103a0*/  F2FP.F16.F32.PACK_AB R0, RZ, R0 ;  /* 0x00000000ff00723e */ /* 0x000fc800000000ff */
[----:B------:R-:W-:Y:S01]  /*103b0*/  PRMT R19, R0, 0x7610, R19 ;  /* 0x0000761000137816 */ /* 0x000fe20000000013 */
[----:B------:R-:W-:Y:S06]  /*103c0*/  BRA `(.L_x_9973) ;  /* 0x0000000000b47947 */ /* 0x000fec0003800000 */
.L_x_9985:
        /* <DEDUP_REMOVED lines=14> */
.L_x_9999:
[----:B------:R-:W-:Y:S05]  /*104b0*/  BSYNC B0 ;  /* 0x0000000000007941 */ /* 0x000fea0003800000 */
.L_x_9998:
[----:B------:R-:W-:-:S04]  /*104c0*/  F2FP.F16.F32.PACK_AB R0, RZ, R0 ;  /* 0x00000000ff00723e */ /* 0x000fc800000000ff */
[----:B------:R-:W-:Y:S01]  /*104d0*/  PRMT R19, R0, 0x7610, R19 ;  /* 0x0000761000137816 */ /* 0x000fe20000000013 */
[----:B------:R-:W-:Y:S06]  /*104e0*/  BRA `(.L_x_9973) ;  /* 0x00000000006c7947 */ /* 0x000fec0003800000 */
.L_x_9972:
        /* <DEDUP_REMOVED lines=16> */
.L_x_10000:
[----:B------:R-:W-:Y:S01]  /*105f0*/  PRMT R19, RZ, 0x7610, R19 ;  /* 0x00007610ff137816 */ /* 0x000fe20000000013 */
[----:B------:R-:W-:Y:S06]  /*10600*/  BRA `(.L_x_9973) ;  /* 0x0000000000247947 */ /* 0x000fec0003800000 */
.L_x_9997:
[----:B------:R-:W2:Y:S02]  /*10610*/  LDG.E.64 R2, desc[UR36][R2.64] ;  /* 0x0000002402027981 */ /* 0x000ea4000c1e1b00 */
[----:B--2---:R-:W0:Y:S02]  /*10620*/  I2F.U64 R0, R2 ;  /* 0x0000000200007312 */ /* 0x004e240000301000 */
[----:B0-----:R-:W-:-:S04]  /*10630*/  F2FP.F16.F32.PACK_AB R0, RZ, R0 ;  /* 0x00000000ff00723e */ /* 0x001fc800000000ff */
[----:B------:R-:W-:Y:S01]  /*10640*/  PRMT R19, R0, 0x7610, R19 ;  /* 0x0000761000137816 */ /* 0x000fe20000000013 */
[----:B------:R-:W-:Y:S06]  /*10650*/  BRA `(.L_x_9973) ;  /* 0x0000000000107947 */ /* 0x000fec0003800000 */
.L_x_9996:
[----:B------:R-:W2:Y:S02]  /*10660*/  LDG.E R2, desc[UR36][R2.64] ;  /* 0x0000002402027981 */ /* 0x000ea4000c1e1900 */
[----:B--2---:R-:W-:-:S04]  /*10670*/  I2FP.F32.U32 R0, R2 ;  /* 0x0000000200007245 */ /* 0x004fc80000201000 */
[----:B------:R-:W-:-:S04]  /*10680*/  F2FP.F16.F32.PACK_AB R0, RZ, R0 ;  /* 0x00000000ff00723e */ /* 0x000fc800000000ff */
[----:B------:R-:W-:-:S07]  /*10690*/  PRMT R19, R0, 0x7610, R19 ;  /* 0x0000761000137816 */ /* 0x000fce0000000013 */
.L_x_9973:
        /* <DEDUP_REMOVED lines=20> */
.L_x_10004:
[----:B------:R-:W2:Y:S02]  /*107e0*/  LDG.E.U8 R2, desc[UR36][R2.64] ;  /* 0x0000002402027981 */ /* 0x000ea4000c1e1100 */
[----:B--2---:R-:W-:-:S04]  /*107f0*/  I2FP.F32.U32 R0, R2 ;  /* 0x0000000200007245 */ /* 0x004fc80000201000 */
[----:B------:R-:W-:-:S04]  /*10800*/  F2FP.F16.F32.PACK_AB R0, RZ, R0 ;  /* 0x00000000ff00723e */ /* 0x000fc800000000ff */
[----:B------:R-:W-:Y:S01]  /*10810*/  PRMT R10, R0, 0x7610, R10 ;  /* 0x00007610000a7816 */ /* 0x000fe2000000000a */
[----:B------:R-:W-:Y:S06]  /*10820*/  BRA `(.L_x_10006) ;  /* 0x0000000c00bc7947 */ /* 0x000fec0003800000 */
.L_x_10003:
        /* <DEDUP_REMOVED lines=11> */
.L_x_10008:
[----:B------:R-:W2:Y:S02]  /*108e0*/  LDG.E R2, desc[UR36][R2.64] ;  /* 0x0000002402027981 */ /* 0x000ea4000c1e1900 */
[----:B--2---:R-:W-:-:S04]  /*108f0*/  I2FP.F32.S32 R0, R2 ;  /* 0x0000000200007245 */ /* 0x004fc80000201400 */
[----:B------:R-:W-:-:S04]  /*10900*/  F2FP.F16.F32.PACK_AB R0, RZ, R0 ;  /* 0x00000000ff00723e */ /* 0x000fc800000000ff */
[----:B------:R-:W-:Y:S01]  /*10910*/  PRMT R10, R0, 0x7610, R10 ;  /* 0x00007610000a7816 */ /* 0x000fe2000000000a */
[----:B------:R-:W-:Y:S06]  /*10920*/  BRA `(.L_x_10006) ;  /* 0x0000000c007c7947 */ /* 0x000fec0003800000 */
.L_x_10007:
[----:B------:R-:W2:Y:S02]  /*10930*/  LDG.E.U16 R2, desc[UR36][R2.64] ;  /* 0x0000002402027981 */ /* 0x000ea4000c1e1500 */
[----:B--2---:R-:W0:Y:S02]  /*10940*/  I2F.S16 R0, R2 ;  /* 0x0000000200007306 */ /* 0x004e240000101400 */
[----:B0-----:R-:W-:-:S04]  /*10950*/  F2FP.F16.F32.PACK_AB R0, RZ, R0 ;  /* 0x00000000ff00723e */ /* 0x001fc800000000ff */
[----:B------:R-:W-:Y:S01]  /*10960*/  PRMT R10, R0, 0x7610, R10 ;  /* 0x00007610000a7816 */ /* 0x000fe2000000000a */
[----:B------:R-:W-:Y:S06]  /*10970*/  BRA `(.L_x_10006) ;  /* 0x0000000c00687947 */ /* 0x000fec0003800000 */
.L_x_10002:
        /* <DEDUP_REMOVED lines=9> */
.L_x_10010:
[----:B------:R1:W5:Y:S01]  /*10a10*/  LDG.E.U16 R10, desc[UR36][R2.64] ;  /* 0x00000024020a7981 */ /* 0x000362000c1e1500 */
[----:B------:R-:W-:Y:S05]  /*10a20*/  BRA `(.L_x_10006) ;  /* 0x0000000c003c7947 */ /* 0x000fea0003800000 */
.L_x_10009:
        /* <DEDUP_REMOVED lines=9> */
.L_x_10012:
[----:B------:R0:W5:Y:S01]  /*10ac0*/  LDG.E.U16 R10, desc[UR36][R2.64] ;  /* 0x00000024020a7981 */ /* 0x000162000c1e1500 */
[----:B------:R-:W-:Y:S05]  /*10ad0*/  BRA `(.L_x_10006) ;  /* 0x0000000c00107947 */ /* 0x000fea0003800000 */
.L_x_10011:
        /* <DEDUP_REMOVED lines=9> */
.L_x_10001:
        /* <DEDUP_REMOVED lines=14> */
.L_x_10015:
        /* <DEDUP_REMOVED lines=9> */
.L_x_10014:
        /* <DEDUP_REMOVED lines=28> */
.L_x_10017:
        /* <DEDUP_REMOVED lines=15> */
.L_x_10016:
[----:B------:R-:W2:Y:S02]  /*10f90*/  LDG.E.U16 R0, desc[UR36][R2.64] ;  /* 0x0000002402007981 */ /* 0x000ea4000c1e1500 */
[----:B--2---:R-:W-:-:S05]  /*10fa0*/  IMAD.U32 R0, R0, 0x10000, RZ ;  /* 0x0001000000007824 */ /* 0x004fca00078e00ff */
[----:B------:R-:W-:-:S04]  /*10fb0*/  F2FP.F16.F32.PACK_AB R0, RZ, R0 ;  /* 0x00000000ff00723e */ /* 0x000fc800000000ff */
[----:B------:R-:W-:Y:S01]  /*10fc0*/  PRMT R10, R0, 0x7610, R10 ;  /* 0x00007610000a7816 */ /* 0x000fe2000000000a */
[----:B------:R-:W-:Y:S06]  /*10fd0*/  BRA `(.L_x_10006) ;  /* 0x0000000400d07947 */ /* 0x000fec0003800000 */
.L_x_10013:
        /* <DEDUP_REMOVED lines=13> */
.L_x_10020:
        /* <DEDUP_REMOVED lines=21> */
.L_x_10024:
[----:B------:R-:W-:Y:S05]  /*11200*/  BSYNC B1 ;  /* 0x0000000000017941 */ /* 0x000fea0003800000 */
.L_x_10023:
[----:B------:R-:W-:Y:S01]  /*11210*/  LEA R3, R0, 0x3b800000, 0x17 ;  /* 0x3b80000000037811 */ /* 0x000fe200078eb8ff */
[----:B------:R-:W-:-:S05]  /*11220*/  IMAD.SHL.U32 R0, R2, 0x100000, RZ ;  /* 0x0010000002007824 */ /* 0x000fca00078e00ff */
[----:B------:R-:W-:-:S07]  /*11230*/  LOP3.LUT R0, R3, R0, R4, 0xfe, !PT ;  /* 0x0000000003007212 */ /* 0x000fce00078efe04 */
.L_x_10022:
[----:B------:R-:W-:Y:S05]  /*11240*/  BSYNC B0 ;  /* 0x0000000000007941 */ /* 0x000fea0003800000 */
.L_x_10021:
[----:B------:R-:W-:-:S04]  /*11250*/  F2FP.F16.F32.PACK_AB R0, RZ, R0 ;  /* 0x00000000ff00723e */ /* 0x000fc800000000ff */
[----:B------:R-:W-:Y:S01]  /*11260*/  PRMT R10, R0, 0x7610, R10 ;  /* 0x00007610000a7816 */ /* 0x000fe2000000000a */
[----:B------:R-:W-:Y:S06]  /*11270*/  BRA `(.L_x_10006) ;  /* 0x0000000400287947 */ /* 0x000fec0003800000 */
.L_x_10019:
        /* <DEDUP_REMOVED lines=21> */
.L_x_10028:
[----:B------:R-:W-:Y:S05]  /*113d0*/  BSYNC B1 ;  /* 0x0000000000017941 */ /* 0x000fea0003800000 */
.L_x_10027:
[----:B------:R-:W-:Y:S01]  /*113e0*/  LEA R3, R0, 0x37800000, 0x17 ;  /* 0x3780000000037811 */ /* 0x000fe200078eb8ff */
[----:B------:R-:W-:-:S05]  /*113f0*/  IMAD.SHL.U32 R0, R2, 0x200000, RZ ;  /* 0x0020000002007824 */ /* 0x000fca00078e00ff */
[----:B------:R-:W-:-:S07]  /*11400*/  LOP3.LUT R0, R3, R0, R4, 0xfe, !PT ;  /* 0x0000000003007212 */ /* 0x000fce00078efe04 */
.L_x_10026:
[----:B------:R-:W-:Y:S05]  /*11410*/  BSYNC B0 ;  /* 0x0000000000007941 */ /* 0x000fea0003800000 */
.L_x_10025:
[----:B------:R-:W-:-:S04]  /*11420*/  F2FP.F16.F32.PACK_AB R0, RZ, R0 ;  /* 0x00000000ff00723e */ /* 0x000fc800000000ff */
[----:B------:R-:W-:Y:S01]  /*11430*/  PRMT R10, R0, 0x7610, R10 ;  /* 0x00007610000a7816 */ /* 0x000fe2000000000a */
[----:B------:R-:W-:Y:S06]  /*11440*/  BRA `(.L_x_10006) ;  /* 0x0000000000b47947 */ /* 0x000fec0003800000 */
.L_x_10018:
        /* <DEDUP_REMOVED lines=14> */
.L_x_10032:
[----:B------:R-:W-:Y:S05]  /*11530*/  BSYNC B0 ;  /* 0x0000000000007941 */ /* 0x000fea0003800000 */
.L_x_10031:
[----:B------:R-:W-:-:S04]  /*11540*/  F2FP.F16.F32.PACK_AB R0, RZ, R0 ;  /* 0x00000000ff00723e */ /* 0x000fc800000000ff */
[----:B------:R-:W-:Y:S01]  /*11550*/  PRMT R10, R0, 0x7610, R10 ;  /* 0x00007610000a7816 */ /* 0x000fe2000000000a */
[----:B------:R-:W-:Y:S06]  /*11560*/  BRA `(.L_x_10006) ;  /* 0x00000000006c7947 */ /* 0x000fec0003800000 */
.L_x_10005:
        /* <DEDUP_REMOVED lines=16> */
.L_x_10033:
[----:B------:R-:W-:Y:S01]  /*11670*/  PRMT R10, RZ, 0x7610, R10 ;  /* 0x00007610ff0a7816 */ /* 0x000fe2000000000a */
[----:B------:R-:W-:Y:S06]  /*11680*/  BRA `(.L_x_10006) ;  /* 0x0000000000247947 */ /* 0x000fec0003800000 */
.L_x_10030:
[----:B------:R-:W2:Y:S02]  /*11690*/  LDG.E.64 R2, desc[UR36][R2.64] ;  /* 0x0000002402027981 */ /* 0x000ea4000c1e1b00 */
[----:B--2---:R-:W0:Y:S02]  /*116a0*/  I2F.U64 R0, R2 ;  /* 0x0000000200007312 */ /* 0x004e240000301000 */
[----:B0-----:R-:W-:-:S04]  /*116b0*/  F2FP.F16.F32.PACK_AB R0, RZ, R0 ;  /* 0x00000000ff00723e */ /* 0x001fc800000000ff */
[----:B------:R-:W-:Y:S01]  /*116c0*/  PRMT R10, R0, 0x7610, R10 ;  /* 0x00007610000a7816 */ /* 0x000fe2000000000a */
[----:B------:R-:W-:Y:S06]  /*116d0*/  BRA `(.L_x_10006) ;  /* 0x0000000000107947 */ /* 0x000fec0003800000 */
.L_x_10029:
[----:B------:R-:W2:Y:S02]  /*116e0*/  LDG.E R2, desc[UR36][R2.64] ;  /* 0x0000002402027981 */ /* 0x000ea4000c1e1900 */
[----:B--2---:R-:W-:-:S04]  /*116f0*/  I2FP.F32.U32 R0, R2 ;  /* 0x0000000200007245 */ /* 0x004fc80000201000 */
[----:B------:R-:W-:-:S04]  /*11700*/  F2FP.F16.F32.PACK_AB R0, RZ, R0 ;  /* 0x00000000ff00723e */ /* 0x000fc800000000ff */
[----:B------:R-:W-:-:S07]  /*11710*/  PRMT R10, R0, 0x7610, R10 ;  /* 0x00007610000a7816 */ /* 0x000fce000000000a */
.L_x_10006:
        /* <DEDUP_REMOVED lines=20> */
.L_x_10035:
[----:B------:R-:W-:Y:S05]  /*11860*/  BSYNC B1 ;  /* 0x0000000000017941 */ /* 0x000fea0003800000 */
.L_x_10034:
        /* <DEDUP_REMOVED lines=18> */
.L_x_10037:
[----:B------:R-:W-:Y:S01]  /*11990*/  ISETP.GE.AND P0, PT, R10, RZ, PT ;  /* 0x000000ff0a00720c */ /* 0x000fe20003f06270 */
[----:B------:R-:W-:-:S12]  /*119a0*/  IMAD.MOV.U32 R3, RZ, RZ, 0x3fd774eb ;  /* 0x3fd774ebff037424 */ /* 0x000fd800078e00ff */
[----:B------:R-:W-:-:S04]  /*119b0*/  @P0 FFMA.FTZ R2, R3, 0.93318945169448852539, -R2 ;  /* 0x3f6ee58103020823 */ /* 0x000fc80000010802 */
[----:B------:R-:W-:-:S07]  /*119c0*/  @!P0 FFMA.FTZ R2, R3, 0.93318945169448852539, R2 ;  /* 0x3f6ee58103028823 */ /* 0x000fce0000010002 */
.L_x_10038:
[----:B------:R-:W-:Y:S05]  /*119d0*/  BSYNC B0 ;  /* 0x0000000000007941 */ /* 0x000fea0003800000 */
.L_x_10036:
        /* <DEDUP_REMOVED lines=27> */
.L_x_10042:
[----:B------:R-:W-:-:S06]  /*11b90*/  HADD2.F32 R3, -RZ, R19.H0_H0 ;  /* 0x20000013ff037230 */ /* 0x000fcc0000004100 */
[----:B------:R-:W0:Y:S02]  /*11ba0*/  F2I.S64.TRUNC R2, R3 ;  /* 0x0000000300027311 */ /* 0x000e24000020d900 */
[----:B0-----:R-:W-:Y:S01]  /*11bb0*/  STG.E.U8 desc[UR36][R16.64], R2 ;  /* 0x0000000210007986 */ /* 0x001fe2000c101124 */
[----:B------:R-:W-:Y:S05]  /*11bc0*/  EXIT ;  /* 0x000000000000794d */ /* 0x000fea0003800000 */
.L_x_10041:
        /* <DEDUP_REMOVED lines=10> */
.L_x_10045:
[----:B------:R-:W-:-:S06]  /*11c70*/  HADD2.F32 R19, -RZ, R19.H0_H0 ;  /* 0x20000013ff137230 */ /* 0x000fcc0000004100 */
[----:B------:R-:W0:Y:S02]  /*11c80*/  F2I.FTZ.TRUNC.NTZ R19, R19 ;  /* 0x0000001300137305 */ /* 0x000e24000021f100 */
[----:B0-----:R-:W-:Y:S01]  /*11c90*/  STG.E desc[UR36][R16.64], R19 ;  /* 0x0000001310007986 */ /* 0x001fe2000c101924 */
[----:B------:R-:W-:Y:S05]  /*11ca0*/  EXIT ;  /* 0x000000000000794d */ /* 0x000fea0003800000 */
.L_x_10044:
[----:B------:R-:W-:-:S06]  /*11cb0*/  HADD2.F32 R19, -RZ, R19.H0_H0 ;  /* 0x20000013ff137230 */ /* 0x000fcc0000004100 */
[----:B------:R-:W0:Y:S02]  /*11cc0*/  F2I.FTZ.TRUNC.NTZ R19, R19 ;  /* 0x0000001300137305 */ /* 0x000e24000021f100 */
[----:B0-----:R-:W-:Y:S01]  /*11cd0*/  STG.E.U16 desc[UR36][R16.64], R19 ;  /* 0x0000001310007986 */ /* 0x001fe2000c101524 */
[----:B------:R-:W-:Y:S05]  /*11ce0*/  EXIT ;  /* 0x000000000000794d */ /* 0x000fea0003800000 */
.L_x_10040:
        /* <DEDUP_REMOVED lines=9> */
.L_x_10047:
[----:B------:R-:W-:Y:S01]  /*11d80*/  STG.E.U16 desc[UR36][R16.64], R19 ;  /* 0x0000001310007986 */ /* 0x000fe2000c101524 */
[----:B------:R-:W-:Y:S05]  /*11d90*/  EXIT ;  /* 0x000000000000794d */ /* 0x000fea0003800000 */
.L_x_10046:
        /* <DEDUP_REMOVED lines=10> */
.L_x_10049:
[----:B------:R-:W-:-:S05]  /*11e40*/  HADD2.F32 R0, -RZ, R19.H0_H0 ;  /* 0x20000013ff007230 */ /* 0x000fca0000004100 */
[----:B------:R-:W-:-:S04]  /*11e50*/  F2FP.F16.F32.PACK_AB R0, RZ, R0 ;  /* 0x00000000ff00723e */ /* 0x000fc800000000ff */
[----:B------:R-:W-:-:S05]  /*11e60*/  PRMT R0, R0, 0x5410, RZ ;  /* 0x0000541000007816 */ /* 0x000fca00000000ff */
[----:B------:R-:W-:Y:S01]  /*11e70*/  STG.E desc[UR36][R16.64], R0 ;  /* 0x0000000010007986 */ /* 0x000fe2000c101924 */
[----:B------:R-:W-:Y:S05]  /*11e80*/  EXIT ;  /* 0x000000000000794d */ /* 0x000fea0003800000 */
.L_x_10048:
[----:B------:R-:W-:-:S05]  /*11e90*/  HADD2.F32 R2, -RZ, R19.H0_H0 ;  /* 0x20000013ff027230 */ /* 0x000fca0000004100 */
[----:B------:R-:W-:-:S06]  /*11ea0*/  FMUL.FTZ R2, R2, 1 ;  /* 0x3f80000002027820 */ /* 0x000fcc0000410000 */
[----:B------:R-:W0:Y:S02]  /*11eb0*/  F2F.F64.F32 R2, R2 ;  /* 0x0000000200027310 */ /* 0x000e240000201800 */
[----:B0-----:R-:W-:Y:S01]  /*11ec0*/  STG.E.64 desc[UR36][R16.64], R2 ;  /* 0x0000000210007986 */ /* 0x001fe2000c101b24 */
[----:B------:R-:W-:Y:S05]  /*11ed0*/  EXIT ;  /* 0x000000000000794d */ /* 0x000fea0003800000 */
.L_x_10039:
        /* <DEDUP_REMOVED lines=13> */
.L_x_10052:
[----:B------:R-:W-:Y:S01]  /*11fb0*/  HADD2.F32 R19, -RZ, R19.H0_H0 ;  /* 0x20000013ff137230 */ /* 0x000fe20000004100 */
[----:B------:R-:W-:-:S04]  /*11fc0*/  CS2R R6, SRZ ;  /* 0x0000000000067805 */ /* 0x000fc8000001ff00 */
[----:B------:R-:W-:-:S06]  /*11fd0*/  FMUL.FTZ R4, R19, 1 ;  /* 0x3f80000013047820 */ /* 0x000fcc0000410000 */
[----:B------:R-:W0:Y:S02]  /*11fe0*/  F2F.F64.F32 R4, R4 ;  /* 0x0000000400047310 */ /* 0x000e240000201800 */
[----:B0-----:R-:W-:Y:S01]  /*11ff0*/  STG.E.128 desc[UR36][R16.64], R4 ;  /* 0x0000000410007986 */ /* 0x001fe2000c101d24 */
[----:B------:R-:W-:Y:S05]  /*12000*/  EXIT ;  /* 0x000000000000794d */ /* 0x000fea0003800000 */
.L_x_10051:
        /* <DEDUP_REMOVED lines=21> */
.L_x_10056:
[----:B------:R-:W-:Y:S05]  /*12160*/  BSYNC B0 ;  /* 0x0000000000007941 */ /* 0x000fea0003800000 */
.L_x_10055:
[----:B------:R-:W-:-:S05]  /*12170*/  LOP3.LUT R3, R0, R3, RZ, 0xfc, !PT ;  /* 0x0000000300037212 */ /* 0x000fca00078efcff */
[----:B------:R-:W-:Y:S01]  /*12180*/  STG.E.U8 desc[UR36][R16.64], R3 ;  /* 0x0000000310007986 */ /* 0x000fe2000c101124 */
[----:B------:R-:W-:Y:S05]  /*12190*/  EXIT ;  /* 0x000000000000794d */ /* 0x000fea0003800000 */
.L_x_10054:
        /* <DEDUP_REMOVED lines=13> */
.L_x_10058:
[----:B------:R-:W-:Y:S01]  /*12270*/  IMAD.MOV.U32 R0, RZ, RZ, 0x7f ;  /* 0x0000007fff007424 */ /* 0x000fe200078e00ff */
[----:B------:R-:W-:-:S04]  /*12280*/  ISETP.GT.U32.AND P0, PT, R2, 0x7f800000, PT ;  /* 0x7f8000000200780c */ /* 0x000fc80003f04070 */
[----:B------:R-:W-:-:S09]  /*12290*/  SEL R0, R0, 0x7c, P0 ;  /* 0x0000007c00007807 */ /* 0x000fd20000000000 */
.L_x_10059:
[----:B------:R-:W-:Y:S05]  /*122a0*/  BSYNC B0 ;  /* 0x0000000000007941 */ /* 0x000fea0003800000 */
.L_x_10057:
[----:B------:R-:W-:-:S04]  /*122b0*/  LOP3.LUT R2, R19, 0x80000000, RZ, 0xc0, !PT ;  /* 0x8000000013027812 */ /* 0x000fc800078ec0ff */
[----:B------:R-:W-:-:S04]  /*122c0*/  SHF.R.U32.HI R3, RZ, 0x18, R2 ;  /* 0x00000018ff037819 */ /* 0x000fc80000011602 */
[----:B------:R-:W-:-:S05]  /*122d0*/  LOP3.LUT R3, R0, R3, RZ, 0xfc, !PT ;  /* 0x0000000300037212 */ /* 0x000fca00078efcff */
[----:B------:R-:W-:Y:S01]  /*122e0*/  STG.E.U8 desc[UR36][R16.64], R3 ;  /* 0x0000000310007986 */ /* 0x000fe2000c101124 */
[----:B------:R-:W-:Y:S05]  /*122f0*/  EXIT ;  /* 0x000000000000794d */ /* 0x000fea0003800000 */
.L_x_10053:
[----:B------:R-:W-:-:S05]  /*12300*/  HADD2.F32 R0, -RZ, R19.H0_H0 ;  /* 0x20000013ff007230 */ /* 0x000fca0000004100 */
[----:B------:R-:W-:-:S05]  /*12310*/  F2FP.BF16.F32.PACK_AB R0, RZ, R0 ;  /* 0x00000000ff00723e */ /* 0x000fca00000010ff */
[----:B------:R-:W-:Y:S01]  /*12320*/  STG.E.U16 desc[UR36][R16.64], R0 ;  /* 0x0000000010007986 */ /* 0x000fe2000c101524 */
[----:B------:R-:W-:Y:S05]  /*12330*/  EXIT ;  /* 0x000000000000794d */ /* 0x000fea0003800000 */
.L_x_10050:
        /* <DEDUP_REMOVED lines=12> */
.L_x_10062:
        /* <DEDUP_REMOVED lines=17> */
.L_x_10065:
[----:B------:R-:W-:-:S04]  /*12510*/  LOP3.LUT R2, R19, 0x80000000, RZ, 0xc0, !PT ;  /* 0x8000000013027812 */ /* 0x000fc800078ec0ff */
[----:B------:R-:W-:-:S04]  /*12520*/  SHF.R.U32.HI R3, RZ, 0x18, R2 ;  /* 0x00000018ff037819 */ /* 0x000fc80000011602 */
[----:B------:R-:W-:-:S04]  /*12530*/  LOP3.LUT R0, R0, R3, RZ, 0xfc, !PT ;  /* 0x0000000300007212 */ /* 0x000fc800078efcff */
[----:B------:R-:W-:-:S07]  /*12540*/  PRMT R8, R0, 0x7610, R8 ;  /* 0x0000761000087816 */ /* 0x000fce0000000008 */
.L_x_10064:
[----:B------:R-:W-:Y:S05]  /*12550*/  BSYNC B0 ;  /* 0x0000000000007941 */ /* 0x000fea0003800000 */
.L_x_10063:
[----:B------:R-:W-:Y:S01]  /*12560*/  STG.E.U8 desc[UR36][R16.64], R8 ;  /* 0x0000000810007986 */ /* 0x000fe2000c101124 */
[----:B------:R-:W-:Y:S05]  /*12570*/  EXIT ;  /* 0x000000000000794d */ /* 0x000fea0003800000 */
.L_x_10061:
        /* <DEDUP_REMOVED lines=17> */
.L_x_10068:
[----:B------:R-:W-:-:S04]  /*12690*/  LOP3.LUT R2, R19, 0x80000000, RZ, 0xc0, !PT ;  /* 0x8000000013027812 */ /* 0x000fc800078ec0ff */
[----:B------:R-:W-:-:S04]  /*126a0*/  SHF.R.U32.HI R3, RZ, 0x18, R2 ;  /* 0x00000018ff037819 */ /* 0x000fc80000011602 */
[----:B------:R-:W-:-:S04]  /*126b0*/  LOP3.LUT R0, R0, R3, RZ, 0xfc, !PT ;  /* 0x0000000300007212 */ /* 0x000fc800078efcff */
[----:B------:R-:W-:-:S07]  /*126c0*/  PRMT R8, R0, 0x7610, R8 ;  /* 0x0000761000087816 */ /* 0x000fce0000000008 */
.L_x_10067:
[----:B------:R-:W-:Y:S05]  /*126d0*/  BSYNC B0 ;  /* 0x0000000000007941 */ /* 0x000fea0003800000 */
.L_x_10066:
[----:B------:R-:W-:Y:S01]  /*126e0*/  STG.E.U8 desc[UR36][R16.64], R8 ;  /* 0x0000000810007986 */ /* 0x000fe2000c101124 */
[----:B------:R-:W-:Y:S05]  /*126f0*/  EXIT ;  /* 0x000000000000794d */ /* 0x000fea0003800000 */
.L_x_10060:
        /* <DEDUP_REMOVED lines=22> */
.L_x_10043:
        /* <DEDUP_REMOVED lines=16> */
.L_x_10071:
[----:B------:R-:W-:Y:S05]  /*12960*/  EXIT ;  /* 0x000000000000794d */ /* 0x000fea0003800000 */
.L_x_10070:
[----:B------:R-:W-:-:S06]  /*12970*/  HADD2.F32 R2, -RZ, R19.H0_H0 ;  /* 0x20000013ff027230 */ /* 0x000fcc0000004100 */
[----:B------:R-:W0:Y:S02]  /*12980*/  F2I.U64.TRUNC R2, R2 ;  /* 0x0000000200027311 */ /* 0x000e24000020d800 */
[----:B0-----:R-:W-:Y:S01]  /*12990*/  STG.E.64 desc[UR36][R16.64], R2 ;  /* 0x0000000210007986 */ /* 0x001fe2000c101b24 */
[----:B------:R-:W-:Y:S05]  /*129a0*/  EXIT ;  /* 0x000000000000794d */ /* 0x000fea0003800000 */
.L_x_10069:
[----:B------:R-:W-:-:S06]  /*129b0*/  HADD2.F32 R19, -RZ, R19.H0_H0 ;  /* 0x20000013ff137230 */ /* 0x000fcc0000004100 */
[----:B------:R-:W0:Y:S02]  /*129c0*/  F2I.FTZ.U32.TRUNC.NTZ R19, R19 ;  /* 0x0000001300137305 */ /* 0x000e24000021f000 */
[----:B0-----:R-:W-:Y:S01]  /*129d0*/  STG.E desc[UR36][R16.64], R19 ;  /* 0x0000001310007986 */ /* 0x001fe2000c101924 */
[----:B------:R-:W-:Y:S05]  /*129e0*/  EXIT ;  /* 0x000000000000794d */ /* 0x000fea0003800000 */
        .weak           $__internal_21_$__cuda_sm3x_div_rn_ftz_f32_slowpath
        .type           $__internal_21_$__cuda_sm3x_div_rn_ftz_f32_slowpath,@function
        .size           $__internal_21_$__cuda_sm3x_div_rn_ftz_f32_slowpath,(.L_x_19697 - $__internal_21_$__cuda_sm3x_div_rn_ftz_f32_slowpath)
$__internal_21_$__cuda_sm3x_div_rn_ftz_f32_slowpath:
        /* <DEDUP_REMOVED lines=32> */
.L_x_10074:
[----:B------:R-:W-:Y:S05]  /*12bf0*/  BSYNC B2 ;  /* 0x0000000000027941 */ /* 0x000fea0003800000 */
.L_x_10073:
        /* <DEDUP_REMOVED lines=27> */
.L_x_10080:
[----:B------:R-:W-:-:S07]  /*12db0*/  IMAD R7, R4, 0x800000, R7 ;  /* 0x0080000004077824 */ /* 0x000fce00078e0207 */
.L_x_10081:
[----:B------:R-:W-:Y:S05]  /*12dc0*/  BSYNC B2 ;  /* 0x0000000000027941 */ /* 0x000fea0003800000 */
.L_x_10079:
[----:B------:R-:W-:Y:S05]  /*12dd0*/  BRA `(.L_x_10082) ;  /* 0x0000000000207947 */ /* 0x000fea0003800000 */
.L_x_10078:
[----:B------:R-:W-:-:S04]  /*12de0*/  LOP3.LUT R0, R13, 0x80000000, R0, 0x48, !PT ;  /* 0x800000000d007812 */ /* 0x000fc800078e4800 */
[----:B------:R-:W-:Y:S01]  /*12df0*/  LOP3.LUT R7, R0, 0x7f800000, RZ, 0xfc, !PT ;  /* 0x7f80000000077812 */ /* 0x000fe200078efcff */
[----:B------:R-:W-:Y:S06]  /*12e00*/  BRA `(.L_x_10082) ;  /* 0x0000000000147947 */ /* 0x000fec0003800000 */
.L_x_10077:
[----:B------:R-:W-:Y:S01]  /*12e10*/  LOP3.LUT R7, R13, 0x80000000, R0, 0x48, !PT ;  /* 0x800000000d077812 */ /* 0x000fe200078e4800 */
[----:B------:R-:W-:Y:S06]  /*12e20*/  BRA `(.L_x_10082) ;  /* 0x00000000000c7947 */ /* 0x000fec0003800000 */
.L_x_10076:
[----:B------:R-:W0:Y:S01]  /*12e30*/  MUFU.RSQ R7, -QNAN ;  /* 0xffc0000000077908 */ /* 0x000e220000001400 */
[----:B------:R-:W-:Y:S05]  /*12e40*/  BRA `(.L_x_10082) ;  /* 0x0000000000047947 */ /* 0x000fea0003800000 */
.L_x_10075:
[----:B------:R-:W-:-:S07]  /*12e50*/  FADD.FTZ R7, R0, R13 ;  /* 0x0000000d00077221 */ /* 0x000fce0000010000 */
.L_x_10082:
[----:B------:R-:W-:Y:S05]  /*12e60*/  BSYNC B0 ;  /* 0x0000000000007941 */ /* 0x000fea0003800000 */
.L_x_10072:
[----:B------:R-:W-:-:S04]  /*12e70*/  IMAD.MOV.U32 R3, RZ, RZ, 0x0 ;  /* 0x00000000ff037424 */ /* 0x000fc800078e00ff */
[----:B0-----:R-:W-:Y:S05]  /*12e80*/  RET.REL.NODEC R2 `(_ZN2at6native18elementwise_kernelILi128ELi4EZNS0_15gpu_kernel_implINS0_13BinaryFunctorIN3c104HalfES5_S5_ZZZNS0_17atan2_kernel_cudaERNS_18TensorIteratorBaseEENKUlvE_clEvENKUlvE1_clEvEUlS5_S5_E_EEEEvS7_RKT_EUliE_EEviT1_) ;  /* 0xfffffed0025c7950 */ /* 0x001fea0003c3ffff */
.L_x_10083:
        /* <DEDUP_REMOVED lines=15> */
.L_x_19697:


//--------------------- .text._ZN2at6native27unrolled_elementwise_kernelINS0_13BinaryFunctorIN3c104HalfES4_S4_ZZZNS0_17atan2_kernel_cudaERNS_18TensorIteratorBaseEENKUlvE_clEvENKUlvE1_clEvEUlS4_S4_E_EESt5arrayIPcLm3EELi4E23TrivialOffsetCalculatorILi2EjESE_ILi1EjENS0_6memory12LoadWithCastILi2EEENSH_13StoreWithCastILi1EEEEEviT_T0_T2_T3_T4_T5_ --------------------------
	.section	.text._ZN2at6native27unrolled_elementwise_kernelINS0_13BinaryFunctorIN3c104HalfES4_S4_ZZZNS0_17atan2_kernel_cudaERNS_18TensorIteratorBaseEENKUlvE_clEvENKUlvE1_clEvEUlS4_S4_E_EESt5arrayIPcLm3EELi4E23TrivialOffsetCalculatorILi2EjESE_ILi1EjENS0_6memory12LoadWithCastILi2EEENSH_13StoreWithCastILi1EEEEEviT_T0_T2_T3_T4_T5_,"ax",@progbits
	.align	128
        .global         _ZN2at6native27unrolled_elementwise_kernelINS0_13BinaryFunctorIN3c104HalfES4_S4_ZZZNS0_17atan2_kernel_cudaERNS_18TensorIteratorBaseEENKUlvE_clEvENKUlvE1_clEvEUlS4_S4_E_EESt5arrayIPcLm3EELi4E23TrivialOffsetCalculatorILi2EjESE_ILi1EjENS0_6memory12LoadWithCastILi2EEENSH_13StoreWithCastILi1EEEEEviT_T0_T2_T3_T4_T5_
        .type           _ZN2at6native27unrolled_elementwise_kernelINS0_13BinaryFunctorIN3c104HalfES4_S4_ZZZNS0_17atan2_kernel_cudaERNS_18TensorIteratorBaseEENKUlvE_clEvENKUlvE1_clEvEUlS4_S4_E_EESt5arrayIPcLm3EELi4E23TrivialOffsetCalculatorILi2EjESE_ILi1EjENS0_6memory12LoadWithCastILi2EEENSH_13StoreWithCastILi1EEEEEviT_T0_T2_T3_T4_T5_,@function
        .size           _ZN2at6native27unrolled_elementwise_kernelINS0_13BinaryFunctorIN3c104HalfES4_S4_ZZZNS0_17atan2_kernel_cudaERNS_18TensorIteratorBaseEENKUlvE_clEvENKUlvE1_clEvEUlS4_S4_E_EESt5arrayIPcLm3EELi4E23TrivialOffsetCalculatorILi2EjESE_ILi1EjENS0_6memory12LoadWithCastILi2EEENSH_13StoreWithCastILi1EEEEEviT_T0_T2_T3_T4_T5_,(.L_x_19698 - _ZN2at6native27unrolled_elementwise_kernelINS0_13BinaryFunctorIN3c104HalfES4_S4_ZZZNS0_17atan2_kernel_cudaERNS_18TensorIteratorBaseEENKUlvE_clEvENKUlvE1_clEvEUlS4_S4_E_EESt5arrayIPcLm3EELi4E23TrivialOffsetCalculatorILi2EjESE_ILi1EjENS0_6memory12LoadWithCastILi2EEENSH_13StoreWithCastILi1EEEEEviT_T0_T2_T3_T4_T5_)
        .other          _ZN2at6native27unrolled_elementwise_kernelINS0_13BinaryFunctorIN3c104HalfES4_S4_ZZZNS0_17atan2_kernel_cudaERNS_18TensorIteratorBaseEENKUlvE_clEvENKUlvE1_clEvEUlS4_S4_E_EESt5arrayIPcLm3EELi4E23TrivialOffsetCalculatorILi2EjESE_ILi1EjENS0_6memory12LoadWithCastILi2EEENSH_13StoreWithCastILi1EEEEEviT_T0_T2_T3_T4_T5_,@"STO_CUDA_ENTRY STV_DEFAULT"
_ZN2at6native27unrolled_elementwise_kernelINS0_13BinaryFunctorIN3c104HalfES4_S4_ZZZNS0_17atan2_kernel_cudaERNS_18TensorIteratorBaseEENKUlvE_clEvENKUlvE1_clEvEUlS4_S4_E_EESt5arrayIPcLm3EELi4E23TrivialOffsetCalculatorILi2EjESE_ILi1EjENS0_6memory12LoadWithCastILi2EEENSH_13StoreWithCastILi1EEEEEviT_T0_T2_T3_T4_T5_:
.text._ZN2at6native27unrolled_elementwise_kernelINS0_13BinaryFunctorIN3c104HalfES4_S4_ZZZNS0_17atan2_kernel_cudaERNS_18TensorIteratorBaseEENKUlvE_clEvENKUlvE1_clEvEUlS4_S4_E_EESt5arrayIPcLm3EELi4E23TrivialOffsetCalculatorILi2EjESE_ILi1EjENS0_6memory12LoadWithCastILi2EEENSH_13StoreWithCastILi1EEEEEviT_T0_T2_T3_T4_T5_:
        /* <DEDUP_REMOVED lines=36> */
.L_x_10089:
[----:B------:R-:W2:Y:S02]  /*0240*/  LDG.E.U8 R4, desc[UR36][R4.64] ;  /* 0x0000002404047981 */ /* 0x000ea4000c1e1100 */
[----:B--2---:R-:W-:-:S04]  /*0250*/  I2FP.F32.U32 R0, R4 ;  /* 0x0000000400007245 */ /* 0x004fc80000201000 */
[----:B------:R-:W-:-:S04]  /*0260*/  F2FP.F16.F32.PACK_AB R0, RZ, R0 ;  /* 0x00000000ff00723e */ /* 0x000fc800000000ff */
[----:B------:R-:W-:Y:S01]  /*0270*/  PRMT R22, R0, 0x7610, R22 ;  /* 0x0000761000167816 */ /* 0x000fe20000000016 */
[----:B------:R-:W-:Y:S06]  /*0280*/  BRA `(.L_x_10091) ;  /* 0x0000000c00bc7947 */ /* 0x000fec0003800000 */
.L_x_10088:
        /* <DEDUP_REMOVED lines=11> */
.L_x_10093:
[----:B------:R-:W2:Y:S02]  /*0340*/  LDG.E R4, desc[UR36][R4.64] ;  /* 0x0000002404047981 */ /* 0x000ea4000c1e1900 */
[----:B--2---:R-:W-:-:S04]  /*0350*/  I2FP.F32.S32 R0, R4 ;  /* 0x0000000400007245 */ /* 0x004fc80000201400 */
[----:B------:R-:W-:-:S04]  /*0360*/  F2FP.F16.F32.PACK_AB R0, RZ, R0 ;  /* 0x00000000ff00723e */ /* 0x000fc800000000ff */
[----:B------:R-:W-:Y:S01]  /*0370*/  PRMT R22, R0, 0x7610, R22 ;  /* 0x0000761000167816 */ /* 0x000fe20000000016 */
[----:B------:R-:W-:Y:S06]  /*0380*/  BRA `(.L_x_10091) ;  /* 0x0000000c007c7947 */ /* 0x000fec0003800000 */
.L_x_10092:
[----:B------:R-:W2:Y:S02]  /*0390*/  LDG.E.U16 R4, desc[UR36][R4.64] ;  /* 0x0000002404047981 */ /* 0x000ea4000c1e1500 */
[----:B--2---:R-:W0:Y:S02]  /*03a0*/  I2F.S16 R0, R4 ;  /* 0x0000000400007306 */ /* 0x004e240000101400 */
[----:B0-----:R-:W-:-:S04]  /*03b0*/  F2FP.F16.F32.PACK_AB R0, RZ, R0 ;  /* 0x00000000ff00723e */ /* 0x001fc800000000ff */
[----:B------:R-:W-:Y:S01]  /*03c0*/  PRMT R22, R0, 0x7610, R22 ;  /* 0x0000761000167816 */ /* 0x000fe20000000016 */
[----:B------:R-:W-:Y:S06]  /*03d0*/  BRA `(.L_x_10091) ;  /* 0x0000000c00687947 */ /* 0x000fec0003800000 */
.L_x_10087:
        /* <DEDUP_REMOVED lines=9> */
.L_x_10095:
[----:B------:R1:W5:Y:S01]  /*0470*/  LDG.E.U16 R22, desc[UR36][R4.64] ;  /* 0x0000002404167981 */ /* 0x000362000c1e1500 */
[----:B------:R-:W-:Y:S05]  /*0480*/  BRA `(.L_x_10091) ;  /* 0x0000000c003c7947 */ /* 0x000fea0003800000 */
.L_x_10094:
        /* <DEDUP_REMOVED lines=9> */
.L_x_10097:
[----:B------:R0:W5:Y:S01]  /*0520*/  LDG.E.U16 R22, desc[UR36][R4.64] ;  /* 0x0000002404167981 */ /* 0x000162000c1e1500 */
[----:B------:R-:W-:Y:S05]  /*0530*/  BRA `(.L_x_10091) ;  /* 0x0000000c00107947 */ /* 0x000fea0003800000 */
.L_x_10096:
        /* <DEDUP_REMOVED lines=9> */
.L_x_10086:
        /* <DEDUP_REMOVED lines=14> */
.L_x_10100:
        /* <DEDUP_REMOVED lines=9> */
.L_x_10099:
        /* <DEDUP_REMOVED lines=28> */
.L_x_10102:
        /* <DEDUP_REMOVED lines=15> */
.L_x_10101:
[----:B------:R-:W2:Y:S02]  /*09f0*/  LDG.E.U16 R0, desc[UR36][R4.64] ;  /* 0x0000002404007981 */ /* 0x000ea4000c1e1500 */
[----:B--2---:R-:W-:-:S05]  /*0a00*/  IMAD.U32 R0, R0, 0x10000, RZ ;  /* 0x0001000000007824 */ /* 0x004fca00078e00ff */
[----:B------:R-:W-:-:S04]  /*0a10*/  F2FP.F16.F32.PACK_AB R0, RZ, R0 ;  /* 0x00000000ff00723e */ /* 0x000fc800000000ff */
[----:B------:R-:W-:Y:S01]  /*0a20*/  PRMT R22, R0, 0x7610, R22 ;  /* 0x0000761000167816 */ /* 0x000fe20000000016 */
[----:B------:R-:W-:Y:S06]  /*0a30*/  BRA `(.L_x_10091) ;  /* 0x0000000400d07947 */ /* 0x000fec0003800000 */
.L_x_10098:
        /* <DEDUP_REMOVED lines=13> */
.L_x_10105:
        /* <DEDUP_REMOVED lines=21> */
.L_x_10109:
[----:B------:R-:W-:Y:S05]  /*0c60*/  BSYNC B1 ;  /* 0x0000000000017941 */ /* 0x000fea0003800000 */
.L_x_10108:
[----:B------:R-:W-:Y:S01]  /*0c70*/  LEA R5, R0, 0x3b800000, 0x17 ;  /* 0x3b80000000057811 */ /* 0x000fe200078eb8ff */
[----:B------:R-:W-:-:S05]  /*0c80*/  IMAD.SHL.U32 R0, R3, 0x100000, RZ ;  /* 0x0010000003007824 */ /* 0x000fca00078e00ff */
[----:B------:R-:W-:-:S07]  /*0c90*/  LOP3.LUT R0, R5, R0, R6, 0xfe, !PT ;  /* 0x0000000005007212 */ /* 0x000fce00078efe06 */
.L_x_10107:
[----:B------:R-:W-:Y:S05]  /*0ca0*/  BSYNC B0 ;  /* 0x0000000000007941 */ /* 0x000fea0003800000 */
.L_x_10106:
[----:B------:R-:W-:-:S04]  /*0cb0*/  F2FP.F16.F32.PACK_AB R0, RZ, R0 ;  /* 0x00000000ff00723e */ /* 0x000fc800000000ff */
[----:B------:R-:W-:Y:S01]  /*0cc0*/  PRMT R22, R0, 0x7610, R22 ;  /* 0x0000761000167816 */ /* 0x000fe20000000016 */
[----:B------:R-:W-:Y:S06]  /*0cd0*/  BRA `(.L_x_10091) ;  /* 0x0000000400287947 */ /* 0x000fec0003800000 */
.L_x_10104:
        /* <DEDUP_REMOVED lines=21> */
.L_x_10113:
[----:B------:R-:W-:Y:S05]  /*0e30*/  BSYNC B1 ;  /* 0x0000000000017941 */ /* 0x000fea0003800000 */
.L_x_10112:
[----:B------:R-:W-:Y:S01]  /*0e40*/  LEA R5, R0, 0x37800000, 0x17 ;  /* 0x3780000000057811 */ /* 0x000fe200078eb8ff */
[----:B------:R-:W-:-:S05]  /*0e50*/  IMAD.SHL.U32 R0, R3, 0x200000, RZ ;  /* 0x0020000003007824 */ /* 0x000fca00078e00ff */
[----:B------:R-:W-:-:S07]  /*0e60*/  LOP3.LUT R0, R5, R0, R6, 0xfe, !PT ;  /* 0x0000000005007212 */ /* 0x000fce00078efe06 */
.L_x_10111:
[----:B------:R-:W-:Y:S05]  /*0e70*/  BSYNC B0 ;  /* 0x0000000000007941 */ /* 0x000fea0003800000 */
.L_x_10110:
[----:B------:R-:W-:-:S04]  /*0e80*/  F2FP.F16.F32.PACK_AB R0, RZ, R0 ;  /* 0x00000000ff00723e */ /* 0x000fc800000000ff */
[----:B------:R-:W-:Y:S01]  /*0e90*/  PRMT R22, R0, 0x7610, R22 ;  /* 0x0000761000167816 */ /* 0x000fe20000000016 */
[----:B------:R-:W-:Y:S06]  /*0ea0*/  BRA `(.L_x_10091) ;  /* 0x0000000000b47947 */ /* 0x000fec0003800000 */
.L_x_10103:
        /* <DEDUP_REMOVED lines=14> */
.L_x_10117:
[----:B------:R-:W-:Y:S05]  /*0f90*/  BSYNC B0 ;  /* 0x0000000000007941 */ /* 0x000fea0003800000 */
.L_x_10116:
[----:B------:R-:W-:-:S04]  /*0fa0*/  F2FP.F16.F32.PACK_AB R0, RZ, R0 ;  /* 0x00000000ff00723e */ /* 0x000fc800000000ff */
[----:B------:R-:W-:Y:S01]  /*0fb0*/  PRMT R22, R0, 0x7610, R22 ;  /* 0x0000761000167816 */ /* 0x000fe20000000016 */
[----:B------:R-:W-:Y:S06]  /*0fc0*/  BRA `(.L_x_10091) ;  /* 0x00000000006c7947 */ /* 0x000fec0003800000 */
.L_x_10090:
        /* <DEDUP_REMOVED lines=16> */
.L_x_10118:
[----:B------:R-:W-:Y:S01]  /*10d0*/  PRMT R22, RZ, 0x7610, R22 ;  /* 0x00007610ff167816 */ /* 0x000fe20000000016 */
[----:B------:R-:W-:Y:S06]  /*10e0*/  BRA `(.L_x_10091) ;  /* 0x0000000000247947 */ /* 0x000fec0003800000 */
.L_x_10115:
[----:B------:R-:W2:Y:S02]  /*10f0*/  LDG.E.64 R4, desc[UR36][R4.64] ;  /* 0x0000002404047981 */ /* 0x000ea4000c1e1b00 */
[----:B--2---:R-:W0:Y:S02]  /*1100*/  I2F.U64 R0, R4 ;  /* 0x0000000400007312 */ /* 0x004e240000301000 */
[----:B0-----:R-:W-:-:S04]  /*1110*/  F2FP.F16.F32.PACK_AB R0, RZ, R0 ;  /* 0x00000000ff00723e */ /* 0x001fc800000000ff */
[----:B------:R-:W-:Y:S01]  /*1120*/  PRMT R22, R0, 0x7610, R22 ;  /* 0x0000761000167816 */ /* 0x000fe20000000016 */
[----:B------:R-:W-:Y:S06]  /*1130*/  BRA `(.L_x_10091) ;  /* 0x0000000000107947 */ /* 0x000fec0003800000 */
.L_x_10114:
[----:B------:R-:W2:Y:S02]  /*1140*/  LDG.E R4, desc[UR36][R4.64] ;  /* 0x0000002404047981 */ /* 0x000ea4000c1e1900 */
[----:B--2---:R-:W-:-:S04]  /*1150*/  I2FP.F32.U32 R0, R4 ;  /* 0x0000000400007245 */ /* 0x004fc80000201000 */
[----:B------:R-:W-:-:S04]  /*1160*/  F2FP.F16.F32.PACK_AB R0, RZ, R0 ;  /* 0x00000000ff00723e */ /* 0x000fc800000000ff */
[----:B------:R-:W-:-:S07]  /*1170*/  PRMT R22, R0, 0x7610, R22 ;  /* 0x0000761000167816 */ /* 0x000fce0000000016 */
.L_x_10091:
        /* <DEDUP_REMOVED lines=21> */
.L_x_10122:
[----:B------:R-:W2:Y:S02]  /*12d0*/  LDG.E.U8 R4, desc[UR36][R4.64] ;  /* 0x0000002404047981 */ /* 0x000ea4000c1e1100 */
[----:B--2---:R-:W-:-:S04]  /*12e0*/  I2FP.F32.U32 R0, R4 ;  /* 0x0000000400007245 */ /* 0x004fc80000201000 */
[----:B------:R-:W-:-:S04]  /*12f0*/  F2FP.F16.F32.PACK_AB R0, RZ, R0 ;  /* 0x00000000ff00723e */ /* 0x000fc800000000ff */
[----:B------:R-:W-:Y:S01]  /*1300*/  PRMT R23, R0, 0x7610, R23 ;  /* 0x0000761000177816 */ /* 0x000fe20000000017 */
[----:B------:R-:W-:Y:S06]  /*1310*/  BRA `(.L_x_10124) ;  /* 0x0000000c00bc7947 */ /* 0x000fec0003800000 */
.L_x_10121:
        /* <DEDUP_REMOVED lines=11> */
.L_x_10126:
[----:B------:R-:W2:Y:S02]  /*13d0*/  LDG.E R4, desc[UR36][R4.64] ;  /* 0x0000002404047981 */ /* 0x000ea4000c1e1900 */
[----:B--2---:R-:W-:-:S04]  /*13e0*/  I2FP.F32.S32 R0, R4 ;  /* 0x0000000400007245 */ /* 0x004fc80000201400 */
[----:B------:R-:W-:-:S04]  /*13f0*/  F2FP.F16.F32.PACK_AB R0, RZ, R0 ;  /* 0x00000000ff00723e */ /* 0x000fc800000000ff */
[----:B------:R-:W-:Y:S01]  /*1400*/  PRMT R23, R0, 0x7610, R23 ;  /* 0x0000761000177816 */ /* 0x000fe20000000017 */
[----:B------:R-:W-:Y:S06]  /*1410*/  BRA `(.L_x_10124) ;  /* 0x0000000c007c7947 */ /* 0x000fec0003800000 */
.L_x_10125:
[----:B------:R-:W2:Y:S02]  /*1420*/  LDG.E.U16 R4, desc[UR36][R4.64] ;  /* 0x0000002404047981 */ /* 0x000ea4000c1e1500 */
[----:B--2---:R-:W0:Y:S02]  /*1430*/  I2F.S16 R0, R4 ;  /* 0x0000000400007306 */ /* 0x004e240000101400 */
[----:B0-----:R-:W-:-:S04]  /*1440*/  F2FP.F16.F32.PACK_AB R0, RZ, R0 ;  /* 0x00000000ff00723e */ /* 0x001fc800000000ff */
[----:B------:R-:W-:Y:S01]  /*1450*/  PRMT R23, R0, 0x7610, R23 ;  /* 0x0000761000177816 */ /* 0x000fe20000000017 */
[----:B------:R-:W-:Y:S06]  /*1460*/  BRA `(.L_x_10124) ;  /* 0x0000000c00687947 */ /* 0x000fec0003800000 */
.L_x_10120:
        /* <DEDUP_REMOVED lines=9> */
.L_x_10128:
[----:B------:R1:W5:Y:S01]  /*1500*/  LDG.E.U16 R23, desc[UR36][R4.64] ;  /* 0x0000002404177981 */ /* 0x000362000c1e1500 */
[----:B------:R-:W-:Y:S05]  /*1510*/  BRA `(.L_x_10124) ;  /* 0x0000000c003c7947 */ /* 0x000fea0003800000 */
.L_x_10127:
        /* <DEDUP_REMOVED lines=9> */
.L_x_10130:
[----:B------:R0:W5:Y:S01]  /*15b0*/  LDG.E.U16 R23, desc[UR36][R4.64] ;  /* 0x0000002404177981 */ /* 0x000162000c1e1500 */
[----:B------:R-:W-:Y:S05]  /*15c0*/  BRA `(.L_x_10124) ;  /* 0x0000000c00107947 */ /* 0x000fea0003800000 */
.L_x_10129:
        /* <DEDUP_REMOVED lines=9> */
.L_x_10119:
        /* <DEDUP_REMOVED lines=14> */
.L_x_10133:
        /* <DEDUP_REMOVED lines=9> */
.L_x_10132:
        /* <DEDUP_REMOVED lines=28> */
.L_x_10135:
        /* <DEDUP_REMOVED lines=15> */
.L_x_10134:
[----:B------:R-:W2:Y:S02]  /*1a80*/  LDG.E.U16 R0, desc[UR36][R4.64] ;  /* 0x0000002404007981 */ /* 0x000ea4000c1e1500 */
[----:B--2---:R-:W-:-:S05]  /*1a90*/  IMAD.U32 R0, R0, 0x10000, RZ ;  /* 0x0001000000007824 */ /* 0x004fca00078e00ff */
[----:B------:R-:W-:-:S04]  /*1aa0*/  F2FP.F16.F32.PACK_AB R0, RZ, R0 ;  /* 0x00000000ff00723e */ /* 0x000fc800000000ff */
[----:B------:R-:W-:Y:S01]  /*1ab0*/  PRMT R23, R0, 0x7610, R23 ;  /* 0x0000761000177816 */ /* 0x000fe20000000017 */
[----:B------:R-:W-:Y:S06]  /*1ac0*/  BRA `(.L_x_10124) ;  /* 0x0000000400d07947 */ /* 0x000fec0003800000 */
.L_x_10131:
        /* <DEDUP_REMOVED lines=13> */
.L_x_10138:
        /* <DEDUP_REMOVED lines=21> */
.L_x_10142:
[----:B------:R-:W-:Y:S05]  /*1cf0*/  BSYNC B1 ;  /* 0x0000000000017941 */ /* 0x000fea0003800000 */
.L_x_10141:
[----:B------:R-:W-:Y:S01]  /*1d00*/  LEA R5, R0, 0x3b800000, 0x17 ;  /* 0x3b80000000057811 */ /* 0x000fe200078eb8ff */
[----:B------:R-:W-:-:S05]  /*1d10*/  IMAD.SHL.U32 R0, R3, 0x100000, RZ ;  /* 0x0010000003007824 */ /* 0x000fca00078e00ff */
[----:B------:R-:W-:-:S07]  /*1d20*/  LOP3.LUT R0, R5, R0, R6, 0xfe, !PT ;  /* 0x0000000005007212 */ /* 0x000fce00078efe06 */
.L_x_10140:
[----:B------:R-:W-:Y:S05]  /*1d30*/  BSYNC B0 ;  /* 0x0000000000007941 */ /* 0x000fea0003800000 */
.L_x_10139:
[----:B------:R-:W-:-:S04]  /*1d40*/  F2FP.F16.F32.PACK_AB R0, RZ, R0 ;  /* 0x00000000ff00723e */ /* 0x000fc800000000ff */
[----:B------:R-:W-:Y:S01]  /*1d50*/  PRMT R23, R0, 0x7610, R23 ;  /* 0x0000761000177816 */ /* 0x000fe20000000017 */
[----:B------:R-:W-:Y:S06]  /*1d60*/  BRA `(.L_x_10124) ;  /* 0x0000000400287947 */ /* 0x000fec0003800000 */
.L_x_10137:
        /* <DEDUP_REMOVED lines=21> */
.L_x_10146:
[----:B------:R-:W-:Y:S05]  /*1ec0*/  BSYNC B1 ;  /* 0x0000000000017941 */ /* 0x000fea0003800000 */
.L_x_10145:
[----:B------:R-:W-:Y:S01]  /*1ed0*/  LEA R5, R0, 0x37800000, 0x17 ;  /* 0x3780000000057811 */ /* 0x000fe200078eb8ff */
[----:B------:R-:W-:-:S05]  /*1ee0*/  IMAD.SHL.U32 R0, R3, 0x200000, RZ ;  /* 0x0020000003007824 */ /* 0x000fca00078e00ff */
[----:B------:R-:W-:-:S07]  /*1ef0*/  LOP3.LUT R0, R5, R0, R6, 0xfe, !PT ;  /* 0x0000000005007212 */ /* 0x000fce00078efe06 */
.L_x_10144:
[----:B------:R-:W-:Y:S05]  /*1f00*/  BSYNC B0 ;  /* 0x0000000000007941 */ /* 0x000fea0003800000 */
.L_x_10143:
[----:B------:R-:W-:-:S04]  /*1f10*/  F2FP.F16.F32.PACK_AB R0, RZ, R0 ;  /* 0x00000000ff00723e */ /* 0x000fc800000000ff */
[----:B------:R-:W-:Y:S01]  /*1f20*/  PRMT R23, R0, 0x7610, R23 ;  /* 0x0000761000177816 */ /* 0x000fe20000000017 */
[----:B------:R-:W-:Y:S06]  /*1f30*/  BRA `(.L_x_10124) ;  /* 0x0000000000b47947 */ /* 0x000fec0003800000 */
.L_x_10136:
        /* <DEDUP_REMOVED lines=14> */
.L_x_10150:
[----:B------:R-:W-:Y:S05]  /*2020*/  BSYNC B0 ;  /* 0x0000000000007941 */ /* 0x000fea0003800000 */
.L_x_10149:
[----:B------:R-:W-:-:S04]  /*2030*/  F2FP.F16.F32.PACK_AB R0, RZ, R0 ;  /* 0x00000000ff00723e */ /* 0x000fc800000000ff */
[----:B------:R-:W-:Y:S01]  /*2040*/  PRMT R23, R0, 0x7610, R23 ;  /* 0x0000761000177816 */ /* 0x000fe20000000017 */
[----:B------:R-:W-:Y:S06]  /*2050*/  BRA `(.L_x_10124) ;  /* 0x00000000006c7947 */ /* 0x000fec0003800000 */
.L_x_10123:
        /* <DEDUP_REMOVED lines=16> */
.L_x_10151:
[----:B------:R-:W-:Y:S01]  /*2160*/  PRMT R23, RZ, 0x7610, R23 ;  /* 0x00007610ff177816 */ /* 0x000fe20000000017 */
[----:B------:R-:W-:Y:S06]  /*2170*/  BRA `(.L_x_10124) ;  /* 0x0000000000247947 */ /* 0x000fec0003800000 */
.L_x_10148:
[----:B------:R-:W2:Y:S02]  /*2180*/  LDG.E.64 R4, desc[UR36][R4.64] ;  /* 0x0000002404047981 */ /* 0x000ea4000c1e1b00 */
[----:B--2---:R-:W0:Y:S02]  /*2190*/  I2F.U64 R0, R4 ;  /* 0x0000000400007312 */ /* 0x004e240000301000 */
[----:B0-----:R-:W-:-:S04]  /*21a0*/  F2FP.F16.F32.PACK_AB R0, RZ, R0 ;  /* 0x00000000ff00723e */ /* 0x001fc800000000ff */
[----:B------:R-:W-:Y:S01]  /*21b0*/  PRMT R23, R0, 0x7610, R23 ;  /* 0x0000761000177816 */ /* 0x000fe20000000017 */
[----:B------:R-:W-:Y:S06]  /*21c0*/  BRA `(.L_x_10124) ;  /* 0x0000000000107947 */ /* 0x000fec0003800000 */
.L_x_10147:
[----:B------:R-:W2:Y:S02]  /*21d0*/  LDG.E R4, desc[UR36][R4.64] ;  /* 0x0000002404047981 */ /* 0x000ea4000c1e1900 */
[----:B--2---:R-:W-:-:S04]  /*21e0*/  I2FP.F32.U32 R0, R4 ;  /* 0x0000000400007245 */ /* 0x004fc80000201000 */
[----:B------:R-:W-:-:S04]  /*21f0*/  F2FP.F16.F32.PACK_AB R0, RZ, R0 ;  /* 0x00000000ff00723e */ /* 0x000fc800000000ff */
[----:B------:R-:W-:-:S07]  /*2200*/  PRMT R23, R0, 0x7610, R23 ;  /* 0x0000761000177816 */ /* 0x000fce0000000017 */
.L_x_10124:
[----:B------:R-:W-:-:S07]  /*2210*/  VIADD R17, R17, 0x80 ;  /* 0x0000008011117836 */ /* 0x000fce0000000000 */
.L_x_10085:
[----:B------:R-:W-:Y:S05]  /*2220*/  BSYNC B6 ;  /* 0x0000000000067941 */ /* 0x000fea0003800000 */
.L_x_10084:
        /* <DEDUP_REMOVED lines=26> */
.L_x_10157:
[----:B------:R-:W2:Y:S02]  /*23d0*/  LDG.E.U8 R4, desc[UR36][R4.64] ;  /* 0x0000002404047981 */ /* 0x000ea4000c1e1100 */
[----:B--2---:R-:W-:-:S04]  /*23e0*/  I2FP.F32.U32 R0, R4 ;  /* 0x0000000400007245 */ /* 0x004fc80000201000 */
[----:B------:R-:W-:-:S04]  /*23f0*/  F2FP.F16.F32.PACK_AB R0, RZ, R0 ;  /* 0x00000000ff00723e */ /* 0x000fc800000000ff */
[----:B------:R-:W-:Y:S01]  /*2400*/  PRMT R19, R0, 0x7610, R19 ;  /* 0x0000761000137816 */ /* 0x000fe20000000013 */
[----:B------:R-:W-:Y:S06]  /*2410*/  BRA `(.L_x_10159) ;  /* 0x0000000c00c07947 */ /* 0x000fec0003800000 */
.L_x_10156:
        /* <DEDUP_REMOVED lines=11> */
.L_x_10161:
[----:B------:R-:W2:Y:S02]  /*24d0*/  LDG.E R4, desc[UR36][R4.64] ;  /* 0x0000002404047981 */ /* 0x000ea4000c1e1900 */
[----:B--2---:R-:W-:-:S04]  /*24e0*/  I2FP.F32.S32 R0, R4 ;  /* 0x0000000400007245 */ /* 0x004fc80000201400 */
[----:B------:R-:W-:-:S04]  /*24f0*/  F2FP.F16.F32.PACK_AB R0, RZ, R0 ;  /* 0x00000000ff00723e */ /* 0x000fc800000000ff */
[----:B------:R-:W-:Y:S01]  /*2500*/  PRMT R19, R0, 0x7610, R19 ;  /* 0x0000761000137816 */ /* 0x000fe20000000013 */
[----:B------:R-:W-:Y:S06]  /*2510*/  BRA `(.L_x_10159) ;  /* 0x0000000c00807947 */ /* 0x000fec0003800000 */
.L_x_10160:
[----:B------:R-:W2:Y:S02]  /*2520*/  LDG.E.U16 R4, desc[UR36][R4.64] ;  /* 0x0000002404047981 */ /* 0x000ea4000c1e1500 */
[----:B--2---:R-:W0:Y:S02]  /*2530*/  I2F.S16 R0, R4 ;  /* 0x0000000400007306 */ /* 0x004e240000101400 */
[----:B0-----:R-:W-:-:S04]  /*2540*/  F2FP.F16.F32.PACK_AB R0, RZ, R0 ;  /* 0x00000000ff00723e */ /* 0x001fc800000000ff */
[----:B------:R-:W-:Y:S01]  /*2550*/  PRMT R19, R0, 0x7610, R19 ;  /* 0x0000761000137816 */ /* 0x000fe20000000013 */
[----:B------:R-:W-:Y:S06]  /*2560*/  BRA `(.L_x_10159) ;  /* 0x0000000c006c7947 */ /* 0x000fec0003800000 */
.L_x_10155:
        /* <DEDUP_REMOVED lines=9> */
.L_x_10163:
[----:B------:R1:W5:Y:S01]  /*2600*/  LDG.E.U16 R19, desc[UR36][R4.64] ;  /* 0x0000002404137981 */ /* 0x000362000c1e1500 */
[----:B------:R-:W-:Y:S05]  /*2610*/  BRA `(.L_x_10159) ;  /* 0x0000000c00407947 */ /* 0x000fea0003800000 */
.L_x_10162:
        /* <DEDUP_REMOVED lines=9> */
.L_x_10165:
[----:B------:R0:W5:Y:S01]  /*26b0*/  LDG.E.U16 R19, desc[UR36][R4.64] ;  /* 0x0000002404137981 */ /* 0x000162000c1e1500 */
[----:B------:R-:W-:Y:S05]  /*26c0*/  BRA `(.L_x_10159) ;  /* 0x0000000c00147947 */ /* 0x000fea0003800000 */
.L_x_10164:
        /* <DEDUP_REMOVED lines=9> */
.L_x_10154:
        /* <DEDUP_REMOVED lines=14> */
.L_x_10168:
        /* <DEDUP_REMOVED lines=9> */
.L_x_10167:
        /* <DEDUP_REMOVED lines=28> */
.L_x_10170:
        /* <DEDUP_REMOVED lines=16> */
.L_x_10169:
[----:B------:R-:W2:Y:S02]  /*2b90*/  LDG.E.U16 R0, desc[UR36][R4.64] ;  /* 0x0000002404007981 */ /* 0x000ea4000c1e1500 */
[----:B--2---:R-:W-:-:S05]  /*2ba0*/  IMAD.U32 R0, R0, 0x10000, RZ ;  /* 0x0001000000007824 */ /* 0x004fca00078e00ff */
[----:B------:R-:W-:-:S04]  /*2bb0*/  F2FP.F16.F32.PACK_AB R0, RZ, R0 ;  /* 0x00000000ff00723e */ /* 0x000fc800000000ff */
[----:B------:R-:W-:Y:S01]  /*2bc0*/  PRMT R19, R0, 0x7610, R19 ;  /* 0x0000761000137816 */ /* 0x000fe20000000013 */
[----:B------:R-:W-:Y:S06]  /*2bd0*/  BRA `(.L_x_10159) ;  /* 0x0000000400d07947 */ /* 0x000fec0003800000 */
.L_x_10166:
        /* <DEDUP_REMOVED lines=13> */
.L_x_10173:
        /* <DEDUP_REMOVED lines=21> */
.L_x_10177:
[----:B------:R-:W-:Y:S05]  /*2e00*/  BSYNC B1 ;  /* 0x0000000000017941 */ /* 0x000fea0003800000 */
.L_x_10176:
[----:B------:R-:W-:Y:S01]  /*2e10*/  LEA R5, R0, 0x3b800000, 0x17 ;  /* 0x3b80000000057811 */ /* 0x000fe200078eb8ff */
[----:B------:R-:W-:-:S05]  /*2e20*/  IMAD.SHL.U32 R0, R3, 0x100000, RZ ;  /* 0x0010000003007824 */ /* 0x000fca00078e00ff */
[----:B------:R-:W-:-:S07]  /*2e30*/  LOP3.LUT R0, R5, R0, R6, 0xfe, !PT ;  /* 0x0000000005007212 */ /* 0x000fce00078efe06 */
.L_x_10175:
[----:B------:R-:W-:Y:S05]  /*2e40*/  BSYNC B0 ;  /* 0x0000000000007941 */ /* 0x000fea0003800000 */
.L_x_10174:
[----:B------:R-:W-:-:S04]  /*2e50*/  F2FP.F16.F32.PACK_AB R0, RZ, R0 ;  /* 0x00000000ff00723e */ /* 0x000fc800000000ff */
[----:B------:R-:W-:Y:S01]  /*2e60*/  PRMT R19, R0, 0x7610, R19 ;  /* 0x0000761000137816 */ /* 0x000fe20000000013 */
[----:B------:R-:W-:Y:S06]  /*2e70*/  BRA `(.L_x_10159) ;  /* 0x0000000400287947 */ /* 0x000fec0003800000 */
.L_x_10172:
        /* <DEDUP_REMOVED lines=21> */
.L_x_10181:
[----:B------:R-:W-:Y:S05]  /*2fd0*/  BSYNC B1 ;  /* 0x0000000000017941 */ /* 0x000fea0003800000 */
.L_x_10180:
[----:B------:R-:W-:Y:S01]  /*2fe0*/  LEA R5, R0, 0x37800000, 0x17 ;  /* 0x3780000000057811 */ /* 0x000fe200078eb8ff */
[----:B------:R-:W-:-:S05]  /*2ff0*/  IMAD.SHL.U32 R0, R3, 0x200000, RZ ;  /* 0x0020000003007824 */ /* 0x000fca00078e00ff */
[----:B------:R-:W-:-:S07]  /*3000*/  LOP3.LUT R0, R5, R0, R6, 0xfe, !PT ;  /* 0x0000000005007212 */ /* 0x000fce00078efe06 */
.L_x_10179:
[----:B------:R-:W-:Y:S05]  /*3010*/  BSYNC B0 ;  /* 0x0000000000007941 */ /* 0x000fea0003800000 */
.L_x_10178:
[----:B------:R-:W-:-:S04]  /*3020*/  F2FP.F16.F32.PACK_AB R0, RZ, R0 ;  /* 0x00000000ff00723e */ /* 0x000fc800000000ff */
[----:B------:R-:W-:Y:S01]  /*3030*/  PRMT R19, R0, 0x7610, R19 ;  /* 0x0000761000137816 */ /* 0x000fe20000000013 */
[----:B------:R-:W-:Y:S06]  /*3040*/  BRA `(.L_x_10159) ;  /* 0x0000000000b47947 */ /* 0x000fec0003800000 */
.L_x_10171:
        /* <DEDUP_REMOVED lines=14> */
.L_x_10185:
[----:B------:R-:W-:Y:S05]  /*3130*/  BSYNC B0 ;  /* 0x0000000000007941 */ /* 0x000fea0003800000 */
.L_x_10184:
[----:B------:R-:W-:-:S04]  /*3140*/  F2FP.F16.F32.PACK_AB R0, RZ, R0 ;  /* 0x00000000ff00723e */ /* 0x000fc800000000ff */
[----:B------:R-:W-:Y:S01]  /*3150*/  PRMT R19, R0, 0x7610, R19 ;  /* 0x0000761000137816 */ /* 0x000fe20000000013 */
[----:B------:R-:W-:Y:S06]  /*3160*/  BRA `(.L_x_10159) ;  /* 0x00000000006c7947 */ /* 0x000fec0003800000 */
.L_x_10158:
        /* <DEDUP_REMOVED lines=16> */
.L_x_10186:
[----:B------:R-:W-:Y:S01]  /*3270*/  PRMT R19, RZ, 0x7610, R19 ;  /* 0x00007610ff137816 */ /* 0x000fe20000000013 */
[----:B------:R-:W-:Y:S06]  /*3280*/  BRA `(.L_x_10159) ;  /* 0x0000000000247947 */ /* 0x000fec0003800000 */
.L_x_10183:
[----:B------:R-:W2:Y:S02]  /*3290*/  LDG.E.64 R4, desc[UR36][R4.64] ;  /* 0x0000002404047981 */ /* 0x000ea4000c1e1b00 */
[----:B--2---:R-:W0:Y:S02]  /*32a0*/  I2F.U64 R0, R4 ;  /* 0x0000000400007312 */ /* 0x004e240000301000 */
[----:B0-----:R-:W-:-:S04]  /*32b0*/  F2FP.F16.F32.PACK_AB R0, RZ, R0 ;  /* 0x00000000ff00723e */ /* 0x001fc800000000ff */
[----:B------:R-:W-:Y:S01]  /*32c0*/  PRMT R19, R0, 0x7610, R19 ;  /* 0x0000761000137816 */ /* 0x000fe20000000013 */
[----:B------:R-:W-:Y:S06]  /*32d0*/  BRA `(.L_x_10159) ;  /* 0x0000000000107947 */ /* 0x000fec0003800000 */
.L_x_10182:
[----:B------:R-:W2:Y:S02]  /*32e0*/  LDG.E R4, desc[UR36][R4.64] ;  /* 0x0000002404047981 */ /* 0x000ea4000c1e1900 */
[----:B--2---:R-:W-:-:S04]  /*32f0*/  I2FP.F32.U32 R0, R4 ;  /* 0x0000000400007245 */ /* 0x004fc80000201000 */
[----:B------:R-:W-:-:S04]  /*3300*/  F2FP.F16.F32.PACK_AB R0, RZ, R0 ;  /* 0x00000000ff00723e */ /* 0x000fc800000000ff */
[----:B------:R-:W-:-:S07]  /*3310*/  PRMT R19, R0, 0x7610, R19 ;  /* 0x0000761000137816 */ /* 0x000fce0000000013 */
.L_x_10159:
        /* <DEDUP_REMOVED lines=21> */
.L_x_10190:
[----:B------:R-:W2:Y:S02]  /*3470*/  LDG.E.U8 R4, desc[UR36][R4.64] ;  /* 0x0000002404047981 */ /* 0x000ea4000c1e1100 */
[----:B--2---:R-:W-:-:S04]  /*3480*/  I2FP.F32.U32 R0, R4 ;  /* 0x0000000400007245 */ /* 0x004fc80000201000 */
[----:B------:R-:W-:-:S04]  /*3490*/  F2FP.F16.F32.PACK_AB R0, RZ, R0 ;  /* 0x00000000ff00723e */ /* 0x000fc800000000ff */
[----:B------:R-:W-:Y:S01]  /*34a0*/  PRMT R24, R0, 0x7610, R24 ;  /* 0x0000761000187816 */ /* 0x000fe20000000018 */
[----:B------:R-:W-:Y:S06]  /*34b0*/  BRA `(.L_x_10192) ;  /* 0x0000000c00bc7947 */ /* 0x000fec0003800000 */
.L_x_10189:
        /* <DEDUP_REMOVED lines=11> */
.L_x_10194:
[----:B------:R-:W2:Y:S02]  /*3570*/  LDG.E R4, desc[UR36][R4.64] ;  /* 0x0000002404047981 */ /* 0x000ea4000c1e1900 */
[----:B--2---:R-:W-:-:S04]  /*3580*/  I2FP.F32.S32 R0, R4 ;  /* 0x0000000400007245 */ /* 0x004fc80000201400 */
[----:B------:R-:W-:-:S04]  /*3590*/  F2FP.F16.F32.PACK_AB R0, RZ, R0 ;  /* 0x00000000ff00723e */ /* 0x000fc800000000ff */
[----:B------:R-:W-:Y:S01]  /*35a0*/  PRMT R24, R0, 0x7610, R24 ;  /* 0x0000761000187816 */ /* 0x000fe20000000018 */
[----:B------:R-:W-:Y:S06]  /*35b0*/  BRA `(.L_x_10192) ;  /* 0x0000000c007c7947 */ /* 0x000fec0003800000 */
.L_x_10193:
[----:B------:R-:W2:Y:S02]  /*35c0*/  LDG.E.U16 R4, desc[UR36][R4.64] ;  /* 0x0000002404047981 */ /* 0x000ea4000c1e1500 */
[----:B--2---:R-:W0:Y:S02]  /*35d0*/  I2F.S16 R0, R4 ;  /* 0x0000000400007306 */ /* 0x004e240000101400 */
[----:B0-----:R-:W-:-:S04]  /*35e0*/  F2FP.F16.F32.PACK_AB R0, RZ, R0 ;  /* 0x00000000ff00723e */ /* 0x001fc800000000ff */
[----:B------:R-:W-:Y:S01]  /*35f0*/  PRMT R24, R0, 0x7610, R24 ;  /* 0x0000761000187816 */ /* 0x000fe20000000018 */
[----:B------:R-:W-:Y:S06]  /*3600*/  BRA `(.L_x_10192) ;  /* 0x0000000c00687947 */ /* 0x000fec0003800000 */
.L_x_10188:
        /* <DEDUP_REMOVED lines=9> */
.L_x_10196:
[----:B------:R1:W5:Y:S01]  /*36a0*/  LDG.E.U16 R24, desc[UR36][R4.64] ;  /* 0x0000002404187981 */ /* 0x000362000c1e1500 */
[----:B------:R-:W-:Y:S05]  /*36b0*/  BRA `(.L_x_10192) ;  /* 0x0000000c003c7947 */ /* 0x000fea0003800000 */
.L_x_10195:
        /* <DEDUP_REMOVED lines=9> */
.L_x_10198:
[----:B------:R0:W5:Y:S01]  /*3750*/  LDG.E.U16 R24, desc[UR36][R4.64] ;  /* 0x0000002404187981 */ /* 0x000162000c1e1500 */
[----:B------:R-:W-:Y:S05]  /*3760*/  BRA `(.L_x_10192) ;  /* 0x0000000c00107947 */ /* 0x000fea0003800000 */
.L_x_10197:
        /* <DEDUP_REMOVED lines=9> */
.L_x_10187:
        /* <DEDUP_REMOVED lines=14> */
.L_x_10201:
        /* <DEDUP_REMOVED lines=9> */
.L_x_10200:
        /* <DEDUP_REMOVED lines=28> */
.L_x_10203:
        /* <DEDUP_REMOVED lines=15> */
.L_x_10202:
[----:B------:R-:W2:Y:S02]  /*3c20*/  LDG.E.U16 R0, desc[UR36][R4.64] ;  /* 0x0000002404007981 */ /* 0x000ea4000c1e1500 */
[----:B--2---:R-:W-:-:S05]  /*3c30*/  IMAD.U32 R0, R0, 0x10000, RZ ;  /* 0x0001000000007824 */ /* 0x004fca00078e00ff */
[----:B------:R-:W-:-:S04]  /*3c40*/  F2FP.F16.F32.PACK_AB R0, RZ, R0 ;  /* 0x00000000ff00723e */ /* 0x000fc800000000ff */
[----:B------:R-:W-:Y:S01]  /*3c50*/  PRMT R24, R0, 0x7610, R24 ;  /* 0x0000761000187816 */ /* 0x000fe20000000018 */
[----:B------:R-:W-:Y:S06]  /*3c60*/  BRA `(.L_x_10192) ;  /* 0x0000000400d07947 */ /* 0x000fec0003800000 */
.L_x_10199:
        /* <DEDUP_REMOVED lines=13> */
.L_x_10206:
        /* <DEDUP_REMOVED lines=21> */
.L_x_10210:
[----:B------:R-:W-:Y:S05]  /*3e90*/  BSYNC B1 ;  /* 0x0000000000017941 */ /* 0x000fea0003800000 */
.L_x_10209:
[----:B------:R-:W-:Y:S01]  /*3ea0*/  LEA R5, R0, 0x3b800000, 0x17 ;  /* 0x3b80000000057811 */ /* 0x000fe200078eb8ff */
[----:B------:R-:W-:-:S05]  /*3eb0*/  IMAD.SHL.U32 R0, R3, 0x100000, RZ ;  /* 0x0010000003007824 */ /* 0x000fca00078e00ff */
[----:B------:R-:W-:-:S07]  /*3ec0*/  LOP3.LUT R0, R5, R0, R6, 0xfe, !PT ;  /* 0x0000000005007212 */ /* 0x000fce00078efe06 */
.L_x_10208:
[----:B------:R-:W-:Y:S05]  /*3ed0*/  BSYNC B0 ;  /* 0x0000000000007941 */ /* 0x000fea0003800000 */
.L_x_10207:
[----:B------:R-:W-:-:S04]  /*3ee0*/  F2FP.F16.F32.PACK_AB R0, RZ, R0 ;  /* 0x00000000ff00723e */ /* 0x000fc800000000ff */
[----:B------:R-:W-:Y:S01]  /*3ef0*/  PRMT R24, R0, 0x7610, R24 ;  /* 0x0000761000187816 */ /* 0x000fe20000000018 */
[----:B------:R-:W-:Y:S06]  /*3f00*/  BRA `(.L_x_10192) ;  /* 0x0000000400287947 */ /* 0x000fec0003800000 */
.L_x_10205:
        /* <DEDUP_REMOVED lines=21> */
.L_x_10214:
[----:B------:R-:W-:Y:S05]  /*4060*/  BSYNC B1 ;  /* 0x0000000000017941 */ /* 0x000fea0003800000 */
.L_x_10213:
[----:B------:R-:W-:Y:S01]  /*4070*/  LEA R5, R0, 0x37800000, 0x17 ;  /* 0x3780000000057811 */ /* 0x000fe200078eb8ff */
[----:B------:R-:W-:-:S05]  /*4080*/  IMAD.SHL.U32 R0, R3, 0x200000, RZ ;  /* 0x0020000003007824 */ /* 0x000fca00078e00ff */
[----:B------:R-:W-:-:S07]  /*4090*/  LOP3.LUT R0, R5, R0, R6, 0xfe, !PT ;  /* 0x0000000005007212 */ /* 0x000fce00078efe06 */
.L_x_10212:
[----:B------:R-:W-:Y:S05]  /*40a0*/  BSYNC B0 ;  /* 0x0000000000007941 */ /* 0x000fea0003800000 */
.L_x_10211:
[----:B------:R-:W-:-:S04]  /*40b0*/  F2FP.F16.F32.PACK_AB R0, RZ, R0 ;  /* 0x00000000ff00723e */ /* 0x000fc800000000ff */
[----:B------:R-:W-:Y:S01]  /*40c0*/  PRMT R24, R0, 0x7610, R24 ;  /* 0x0000761000187816 */ /* 0x000fe20000000018 */
[----:B------:R-:W-:Y:S06]  /*40d0*/  BRA `(.L_x_10192) ;  /* 0x0000000000b47947 */ /* 0x000fec0003800000 */
.L_x_10204:
        /* <DEDUP_REMOVED lines=14> */
.L_x_10218:
[----:B------:R-:W-:Y:S05]  /*41c0*/  BSYNC B0 ;  /* 0x0000000000007941 */ /* 0x000fea0003800000 */
.L_x_10217:
[----:B------:R-:W-:-:S04]  /*41d0*/  F2FP.F16.F32.PACK_AB R0, RZ, R0 ;  /* 0x00000000ff00723e */ /* 0x000fc800000000ff */
[----:B------:R-:W-:Y:S01]  /*41e0*/  PRMT R24, R0, 0x7610, R24 ;  /* 0x0000761000187816 */ /* 0x000fe20000000018 */
[----:B------:R-:W-:Y:S06]  /*41f0*/  BRA `(.L_x_10192) ;  /* 0x00000000006c7947 */ /* 0x000fec0003800000 */
.L_x_10191:
        /* <DEDUP_REMOVED lines=16> */
.L_x_10219:
[----:B------:R-:W-:Y:S01]  /*4300*/  PRMT R24, RZ, 0x7610, R24 ;  /* 0x00007610ff187816 */ /* 0x000fe20000000018 */
[----:B------:R-:W-:Y:S06]  /*4310*/  BRA `(.L_x_10192) ;  /* 0x0000000000247947 */ /* 0x000fec0003800000 */
.L_x_10216:
[----:B------:R-:W2:Y:S02]  /*4320*/  LDG.E.64 R4, desc[UR36][R4.64] ;  /* 0x0000002404047981 */ /* 0x000ea4000c1e1b00 */
[----:B--2---:R-:W0:Y:S02]  /*4330*/  I2F.U64 R0, R4 ;  /* 0x0000000400007312 */ /* 0x004e240000301000 */
[----:B0-----:R-:W-:-:S04]  /*4340*/  F2FP.F16.F32.PACK_AB R0, RZ, R0 ;  /* 0x00000000ff00723e */ /* 0x001fc800000000ff */
[----:B------:R-:W-:Y:S01]  /*4350*/  PRMT R24, R0, 0x7610, R24 ;  /* 0x0000761000187816 */ /* 0x000fe20000000018 */
[----:B------:R-:W-:Y:S06]  /*4360*/  BRA `(.L_x_10192) ;  /* 0x0000000000107947 */ /* 0x000fec0003800000 */
.L_x_10215:
[----:B------:R-:W2:Y:S02]  /*4370*/  LDG.E R4, desc[UR36][R4.64] ;  /* 0x0000002404047981 */ /* 0x000ea4000c1e1900 */
[----:B--2---:R-:W-:-:S04]  /*4380*/  I2FP.F32.U32 R0, R4 ;  /* 0x0000000400007245 */ /* 0x004fc80000201000 */
[----:B------:R-:W-:-:S04]  /*4390*/  F2FP.F16.F32.PACK_AB R0, RZ, R0 ;  /* 0x00000000ff00723e */ /* 0x000fc800000000ff */
[----:B------:R-:W-:-:S07]  /*43a0*/  PRMT R24, R0, 0x7610, R24 ;  /* 0x0000761000187816 */ /* 0x000fce0000000018 */
.L_x_10192:
[----:B------:R-:W-:-:S07]  /*43b0*/  VIADD R17, R17, 0x80 ;  /* 0x0000008011117836 */ /* 0x000fce0000000000 */
.L_x_10153:
[----:B------:R-:W-:Y:S05]  /*43c0*/  BSYNC B6 ;  /* 0x0000000000067941 */ /* 0x000fea0003800000 */
.L_x_10152:
        /* <DEDUP_REMOVED lines=28> */
.L_x_10225:
[----:B------:R-:W2:Y:S02]  /*4590*/  LDG.E.U8 R4, desc[UR36][R4.64] ;  /* 0x0000002404047981 */ /* 0x000ea4000c1e1100 */
[----:B--2---:R-:W-:-:S04]  /*45a0*/  I2FP.F32.U32 R0, R4 ;  /* 0x0000000400007245 */ /* 0x004fc80000201000 */
[----:B------:R-:W-:-:S04]  /*45b0*/  F2FP.F16.F32.PACK_AB R0, RZ, R0 ;  /* 0x00000000ff00723e */ /* 0x000fc800000000ff */
[----:B------:R-:W-:Y:S01]  /*45c0*/  PRMT R26, R0, 0x7610, R26 ;  /* 0x00007610001a7816 */ /* 0x000fe2000000001a */
[----:B------:R-:W-:Y:S06]  /*45d0*/  BRA `(.L_x_10227) ;  /* 0x0000000c00bc7947 */ /* 0x000fec0003800000 */
.L_x_10224:
        /* <DEDUP_REMOVED lines=11> */
.L_x_10229:
[----:B------:R-:W2:Y:S02]  /*4690*/  LDG.E R4, desc[UR36][R4.64] ;  /* 0x0000002404047981 */ /* 0x000ea4000c1e1900 */
[----:B--2---:R-:W-:-:S04]  /*46a0*/  I2FP.F32.S32 R0, R4 ;  /* 0x0000000400007245 */ /* 0x004fc80000201400 */
[----:B------:R-:W-:-:S04]  /*46b0*/  F2FP.F16.F32.PACK_AB R0, RZ, R0 ;  /* 0x00000000ff00723e */ /* 0x000fc800000000ff */
[----:B------:R-:W-:Y:S01]  /*46c0*/  PRMT R26, R0, 0x7610, R26 ;  /* 0x00007610001a7816 */ /* 0x000fe2000000001a */
[----:B------:R-:W-:Y:S06]  /*46d0*/  BRA `(.L_x_10227) ;  /* 0x0000000c007c7947 */ /* 0x000fec0003800000 */
.L_x_10228:
[----:B------:R-:W2:Y:S02]  /*46e0*/  LDG.E.U16 R4, desc[UR36][R4.64] ;  /* 0x0000002404047981 */ /* 0x000ea4000c1e1500 */
[----:B--2---:R-:W0:Y:S02]  /*46f0*/  I2F.S16 R0, R4 ;  /* 0x0000000400007306 */ /* 0x004e240000101400 */
[----:B0-----:R-:W-:-:S04]  /*4700*/  F2FP.F16.F32.PACK_AB R0, RZ, R0 ;  /* 0x00000000ff00723e */ /* 0x001fc800000000ff */
[----:B------:R-:W-:Y:S01]  /*4710*/  PRMT R26, R0, 0x7610, R26 ;  /* 0x00007610001a7816 */ /* 0x000fe2000000001a */
[----:B------:R-:W-:Y:S06]  /*4720*/  BRA `(.L_x_10227) ;  /* 0x0000000c00687947 */ /* 0x000fec0003800000 */
.L_x_10223:
        /* <DEDUP_REMOVED lines=9> */
.L_x_10231:
[----:B------:R1:W5:Y:S01]  /*47c0*/  LDG.E.U16 R26, desc[UR36][R4.64] ;  /* 0x00000024041a7981 */ /* 0x000362000c1e1500 */
[----:B------:R-:W-:Y:S05]  /*47d0*/  BRA `(.L_x_10227) ;  /* 0x0000000c003c7947 */ /* 0x000fea0003800000 */
.L_x_10230:
        /* <DEDUP_REMOVED lines=9> */
.L_x_10233:
[----:B------:R0:W5:Y:S01]  /*4870*/  LDG.E.U16 R26, desc[UR36][R4.64] ;  /* 0x00000024041a7981 */ /* 0x000162000c1e1500 */
[----:B------:R-:W-:Y:S05]  /*4880*/  BRA `(.L_x_10227) ;  /* 0x0000000c00107947 */ /* 0x000fea0003800000 */
.L_x_10232:
        /* <DEDUP_REMOVED lines=9> */
.L_x_10222:
        /* <DEDUP_REMOVED lines=14> */
.L_x_10236:
        /* <DEDUP_REMOVED lines=9> */
.L_x_10235:
        /* <DEDUP_REMOVED lines=28> */
.L_x_10238:
        /* <DEDUP_REMOVED lines=15> */
.L_x_10237:
[----:B------:R-:W2:Y:S02]  /*4d40*/  LDG.E.U16 R0, desc[UR36][R4.64] ;  /* 0x0000002404007981 */ /* 0x000ea4000c1e1500 */
[----:B--2---:R-:W-:-:S05]  /*4d50*/  IMAD.U32 R0, R0, 0x10000, RZ ;  /* 0x0001000000007824 */ /* 0x004fca00078e00ff */
[----:B------:R-:W-:-:S04]  /*4d60*/  F2FP.F16.F32.PACK_AB R0, RZ, R0 ;  /* 0x00000000ff00723e */ /* 0x000fc800000000ff */
[----:B------:R-:W-:Y:S01]  /*4d70*/  PRMT R26, R0, 0x7610, R26 ;  /* 0x00007610001a7816 */ /* 0x000fe2000000001a */
[----:B------:R-:W-:Y:S06]  /*4d80*/  BRA `(.L_x_10227) ;  /* 0x0000000400d07947 */ /* 0x000fec0003800000 */
.L_x_10234:
        /* <DEDUP_REMOVED lines=13> */
.L_x_10241:
        /* <DEDUP_REMOVED lines=21> */
.L_x_10245:
[----:B------:R-:W-:Y:S05]  /*4fb0*/  BSYNC B1 ;  /* 0x0000000000017941 */ /* 0x000fea0003800000 */
.L_x_10244:
[----:B------:R-:W-:Y:S01]  /*4fc0*/  LEA R5, R0, 0x3b800000, 0x17 ;  /* 0x3b80000000057811 */ /* 0x000fe200078eb8ff */
[----:B------:R-:W-:-:S05]  /*4fd0*/  IMAD.SHL.U32 R0, R3, 0x100000, RZ ;  /* 0x0010000003007824 */ /* 0x000fca00078e00ff */
[----:B------:R-:W-:-:S07]  /*4fe0*/  LOP3.LUT R0, R5, R0, R6, 0xfe, !PT ;  /* 0x0000000005007212 */ /* 0x000fce00078efe06 */
.L_x_10243:
[----:B------:R-:W-:Y:S05]  /*4ff0*/  BSYNC B0 ;  /* 0x0000000000007941 */ /* 0x000fea0003800000 */
.L_x_10242:
[----:B------:R-:W-:-:S04]  /*5000*/  F2FP.F16.F32.PACK_AB R0, RZ, R0 ;  /* 0x00000000ff00723e */ /* 0x000fc800000000ff */
[----:B------:R-:W-:Y:S01]  /*5010*/  PRMT R26, R0, 0x7610, R26 ;  /* 0x00007610001a7816 */ /* 0x000fe2000000001a */
[----:B------:R-:W-:Y:S06]  /*5020*/  BRA `(.L_x_10227) ;  /* 0x0000000400287947 */ /* 0x000fec0003800000 */
.L_x_10240:
        /* <DEDUP_REMOVED lines=21> */
.L_x_10249:
[----:B------:R-:W-:Y:S05]  /*5180*/  BSYNC B1 ;  /* 0x0000000000017941 */ /* 0x000fea0003800000 */
.L_x_10248:
[----:B------:R-:W-:Y:S01]  /*5190*/  LEA R5, R0, 0x37800000, 0x17 ;  /* 0x3780000000057811 */ /* 0x000fe200078eb8ff */
[----:B------:R-:W-:-:S05]  /*51a0*/  IMAD.SHL.U32 R0, R3, 0x200000, RZ ;  /* 0x0020000003007824 */ /* 0x000fca00078e00ff */
[----:B------:R-:W-:-:S07]  /*51b0*/  LOP3.LUT R0, R5, R0, R6, 0xfe, !PT ;  /* 0x0000000005007212 */ /* 0x000fce00078efe06 */
.L_x_10247:
[----:B------:R-:W-:Y:S05]  /*51c0*/  BSYNC B0 ;  /* 0x0000000000007941 */ /* 0x000fea0003800000 */
.L_x_10246:
[----:B------:R-:W-:-:S04]  /*51d0*/  F2FP.F16.F32.PACK_AB R0, RZ, R0 ;  /* 0x00000000ff00723e */ /* 0x000fc800000000ff */
[----:B------:R-:W-:Y:S01]  /*51e0*/  PRMT R26, R0, 0x7610, R26 ;  /* 0x00007610001a7816 */ /* 0x000fe2000000001a */
[----:B------:R-:W-:Y:S06]  /*51f0*/  BRA `(.L_x_10227) ;  /* 0x0000000000b47947 */ /* 0x000fec0003800000 */
.L_x_10239:
        /* <DEDUP_REMOVED lines=14> */
.L_x_10253:
[----:B------:R-:W-:Y:S05]  /*52e0*/  BSYNC B0 ;  /* 0x0000000000007941 */ /* 0x000fea0003800000 */
.L_x_10252:
[----:B------:R-:W-:-:S04]  /*52f0*/  F2FP.F16.F32.PACK_AB R0, RZ, R0 ;  /* 0x00000000ff00723e */ /* 0x000fc800000000ff */
[----:B------:R-:W-:Y:S01]  /*5300*/  PRMT R26, R0, 0x7610, R26 ;  /* 0x00007610001a7816 */ /* 0x000fe2000000001a */
[----:B------:R-:W-:Y:S06]  /*5310*/  BRA `(.L_x_10227) ;  /* 0x00000000006c7947 */ /* 0x000fec0003800000 */
.L_x_10226:
        /* <DEDUP_REMOVED lines=16> */
.L_x_10254:
[----:B------:R-:W-:Y:S01]  /*5420*/  PRMT R26, RZ, 0x7610, R26 ;  /* 0x00007610ff1a7816 */ /* 0x000fe2000000001a */
[----:B------:R-:W-:Y:S06]  /*5430*/  BRA `(.L_x_10227) ;  /* 0x0000000000247947 */ /* 0x000fec0003800000 */
.L_x_10251:
[----:B------:R-:W2:Y:S02]  /*5440*/  LDG.E.64 R4, desc[UR36][R4.64] ;  /* 0x0000002404047981 */ /* 0x000ea4000c1e1b00 */
[----:B--2---:R-:W0:Y:S02]  /*5450*/  I2F.U64 R0, R4 ;  /* 0x0000000400007312 */ /* 0x004e240000301000 */
[----:B0-----:R-:W-:-:S04]  /*5460*/  F2FP.F16.F32.PACK_AB R0, RZ, R0 ;  /* 0x00000000ff00723e */ /* 0x001fc800000000ff */
[----:B------:R-:W-:Y:S01]  /*5470*/  PRMT R26, R0, 0x7610, R26 ;  /* 0x00007610001a7816 */ /* 0x000fe2000000001a */
[----:B------:R-:W-:Y:S06]  /*5480*/  BRA `(.L_x_10227) ;  /* 0x0000000000107947 */ /* 0x000fec0003800000 */
.L_x_10250:
[----:B------:R-:W2:Y:S02]  /*5490*/  LDG.E R4, desc[UR36][R4.64] ;  /* 0x0000002404047981 */ /* 0x000ea4000c1e1900 */
[----:B--2---:R-:W-:-:S04]  /*54a0*/  I2FP.F32.U32 R0, R4 ;  /* 0x0000000400007245 */ /* 0x004fc80000201000 */
[----:B------:R-:W-:-:S04]  /*54b0*/  F2FP.F16.F32.PACK_AB R0, RZ, R0 ;  /* 0x00000000ff00723e */ /* 0x000fc800000000ff */
[----:B------:R-:W-:-:S07]  /*54c0*/  PRMT R26, R0, 0x7610, R26 ;  /* 0x00007610001a7816 */ /* 0x000fce000000001a */
.L_x_10227:
        /* <DEDUP_REMOVED lines=21> */
.L_x_10258:
[----:B------:R-:W2:Y:S02]  /*5620*/  LDG.E.U8 R4, desc[UR36][R4.64] ;  /* 0x0000002404047981 */ /* 0x000ea4000c1e1100 */
[----:B--2---:R-:W-:-:S04]  /*5630*/  I2FP.F32.U32 R0, R4 ;  /* 0x0000000400007245 */ /* 0x004fc80000201000 */
[----:B------:R-:W-:-:S04]  /*5640*/  F2FP.F16.F32.PACK_AB R0, RZ, R0 ;  /* 0x00000000ff00723e */ /* 0x000fc800000000ff */
[----:B------:R-:W-:Y:S01]  /*5650*/  PRMT R27, R0, 0x7610, R27 ;  /* 0x00007610001b7816 */ /* 0x000fe2000000001b */
[----:B------:R-:W-:Y:S06]  /*5660*/  BRA `(.L_x_10260) ;  /* 0x0000000c00bc7947 */ /* 0x000fec0003800000 */
.L_x_10257:
        /* <DEDUP_REMOVED lines=11> */
.L_x_10262:
[----:B------:R-:W2:Y:S02]  /*5720*/  LDG.E R4, desc[UR36][R4.64] ;  /* 0x0000002404047981 */ /* 0x000ea4000c1e1900 */
[----:B--2---:R-:W-:-:S04]  /*5730*/  I2FP.F32.S32 R0, R4 ;  /* 0x0000000400007245 */ /* 0x004fc80000201400 */
[----:B------:R-:W-:-:S04]  /*5740*/  F2FP.F16.F32.PACK_AB R0, RZ, R0 ;  /* 0x00000000ff00723e */ /* 0x000fc800000000ff */
[----:B------:R-:W-:Y:S01]  /*5750*/  PRMT R27, R0, 0x7610, R27 ;  /* 0x00007610001b7816 */ /* 0x000fe2000000001b */
[----:B------:R-:W-:Y:S06]  /*5760*/  BRA `(.L_x_10260) ;  /* 0x0000000c007c7947 */ /* 0x000fec0003800000 */
.L_x_10261:
[----:B------:R-:W2:Y:S02]  /*5770*/  LDG.E.U16 R4, desc[UR36][R4.64] ;  /* 0x0000002404047981 */ /* 0x000ea4000c1e1500 */
[----:B--2---:R-:W0:Y:S02]  /*5780*/  I2F.S16 R0, R4 ;  /* 0x0000000400007306 */ /* 0x004e240000101400 */
[----:B0-----:R-:W-:-:S04]  /*5790*/  F2FP.F16.F32.PACK_AB R0, RZ, R0 ;  /* 0x00000000ff00723e */ /* 0x001fc800000000ff */
[----:B------:R-:W-:Y:S01]  /*57a0*/  PRMT R27, R0, 0x7610, R27 ;  /* 0x00007610001b7816 */ /* 0x000fe2000000001b */
[----:B------:R-:W-:Y:S06]  /*57b0*/  BRA `(.L_x_10260) ;  /* 0x0000000c00687947 */ /* 0x000fec0003800000 */
.L_x_10256:
        /* <DEDUP_REMOVED lines=9> */
.L_x_10264:
[----:B------:R1:W5:Y:S01]  /*5850*/  LDG.E.U16 R27, desc[UR36][R4.64] ;  /* 0x00000024041b7981 */ /* 0x000362000c1e1500 */
[----:B------:R-:W-:Y:S05]  /*5860*/  BRA `(.L_x_10260) ;  /* 0x0000000c003c7947 */ /* 0x000fea0003800000 */
.L_x_10263:
        /* <DEDUP_REMOVED lines=9> */
.L_x_10266:
[----:B------:R0:W5:Y:S01]  /*5900*/  LDG.E.U16 R27, desc[UR36][R4.64] ;  /* 0x00000024041b7981 */ /* 0x000162000c1e1500 */
[----:B------:R-:W-:Y:S05]  /*5910*/  BRA `(.L_x_10260) ;  /* 0x0000000c00107947 */ /* 0x000fea0003800000 */
.L_x_10265:
        /* <DEDUP_REMOVED lines=9> */
.L_x_10255:
        /* <DEDUP_REMOVED lines=14> */
.L_x_10269:
        /* <DEDUP_REMOVED lines=9> */
.L_x_10268:
        /* <DEDUP_REMOVED lines=28> */
.L_x_10271:
        /* <DEDUP_REMOVED lines=15> */
.L_x_10270:
[----:B------:R-:W2:Y:S02]  /*5dd0*/  LDG.E.U16 R0, desc[UR36][R4.64] ;  /* 0x0000002404007981 */ /* 0x000ea4000c1e1500 */
[----:B--2---:R-:W-:-:S05]  /*5de0*/  IMAD.U32 R0, R0, 0x10000, RZ ;  /* 0x0001000000007824 */ /* 0x004fca00078e00ff */
[----:B------:R-:W-:-:S04]  /*5df0*/  F2FP.F16.F32.PACK_AB R0, RZ, R0 ;  /* 0x00000000ff00723e */ /* 0x000fc800000000ff */
[----:B------:R-:W-:Y:S01]  /*5e00*/  PRMT R27, R0, 0x7610, R27 ;  /* 0x00007610001b7816 */ /* 0x000fe2000000001b */
[----:B------:R-:W-:Y:S06]  /*5e10*/  BRA `(.L_x_10260) ;  /* 0x0000000400d07947 */ /* 0x000fec0003800000 */
.L_x_10267:
        /* <DEDUP_REMOVED lines=13> */
.L_x_10274:
        /* <DEDUP_REMOVED lines=21> */
.L_x_10278:
[----:B------:R-:W-:Y:S05]  /*6040*/  BSYNC B1 ;  /* 0x0000000000017941 */ /* 0x000fea0003800000 */
.L_x_10277:
[----:B------:R-:W-:Y:S01]  /*6050*/  LEA R5, R0, 0x3b800000, 0x17 ;  /* 0x3b80000000057811 */ /* 0x000fe200078eb8ff */
[----:B------:R-:W-:-:S05]  /*6060*/  IMAD.SHL.U32 R0, R3, 0x100000, RZ ;  /* 0x0010000003007824 */ /* 0x000fca00078e00ff */
[----:B------:R-:W-:-:S07]  /*6070*/  LOP3.LUT R0, R5, R0, R6, 0xfe, !PT ;  /* 0x0000000005007212 */ /* 0x000fce00078efe06 */
.L_x_10276:
[----:B------:R-:W-:Y:S05]  /*6080*/  BSYNC B0 ;  /* 0x0000000000007941 */ /* 0x000fea0003800000 */
.L_x_10275:
[----:B------:R-:W-:-:S04]  /*6090*/  F2FP.F16.F32.PACK_AB R0, RZ, R0 ;  /* 0x00000000ff00723e */ /* 0x000fc800000000ff */
[----:B------:R-:W-:Y:S01]  /*60a0*/  PRMT R27, R0, 0x7610, R27 ;  /* 0x00007610001b7816 */ /* 0x000fe2000000001b */
[----:B------:R-:W-:Y:S06]  /*60b0*/  BRA `(.L_x_10260) ;  /* 0x0000000400287947 */ /* 0x000fec0003800000 */
.L_x_10273:
        /* <DEDUP_REMOVED lines=21> */
.L_x_10282:
[----:B------:R-:W-:Y:S05]  /*6210*/  BSYNC B1 ;  /* 0x0000000000017941 */ /* 0x000fea0003800000 */
.L_x_10281:
[----:B------:R-:W-:Y:S01]  /*6220*/  LEA R5, R0, 0x37800000, 0x17 ;  /* 0x3780000000057811 */ /* 0x000fe200078eb8ff */
[----:B------:R-:W-:-:S05]  /*6230*/  IMAD.SHL.U32 R0, R3, 0x200000, RZ ;  /* 0x0020000003007824 */ /* 0x000fca00078e00ff */
[----:B------:R-:W-:-:S07]  /*6240*/  LOP3.LUT R0, R5, R0, R6, 0xfe, !PT ;  /* 0x0000000005007212 */ /* 0x000fce00078efe06 */
.L_x_10280:
[----:B------:R-:W-:Y:S05]  /*6250*/  BSYNC B0 ;  /* 0x0000000000007941 */ /* 0x000fea0003800000 */
.L_x_10279:
[----:B------:R-:W-:-:S04]  /*6260*/  F2FP.F16.F32.PACK_AB R0, RZ, R0 ;  /* 0x00000000ff00723e */ /* 0x000fc800000000ff */
[----:B------:R-:W-:Y:S01]  /*6270*/  PRMT R27, R0, 0x7610, R27 ;  /* 0x00007610001b7816 */ /* 0x000fe2000000001b */
[----:B------:R-:W-:Y:S06]  /*6280*/  BRA `(.L_x_10260) ;  /* 0x0000000000b47947 */ /* 0x000fec0003800000 */
.L_x_10272:
        /* <DEDUP_REMOVED lines=14> */
.L_x_10286:
[----:B------:R-:W-:Y:S05]  /*6370*/  BSYNC B0 ;  /* 0x0000000000007941 */ /* 0x000fea0003800000 */
.L_x_10285:
[----:B------:R-:W-:-:S04]  /*6380*/  F2FP.F16.F32.PACK_AB R0, RZ, R0 ;  /* 0x00000000ff00723e */ /* 0x000fc800000000ff */
[----:B------:R-:W-:Y:S01]  /*6390*/  PRMT R27, R0, 0x7610, R27 ;  /* 0x00007610001b7816 */ /* 0x000fe2000000001b */
[----:B------:R-:W-:Y:S06]  /*63a0*/  BRA `(.L_x_10260) ;  /* 0x00000000006c7947 */ /* 0x000fec0003800000 */
.L_x_10259:
        /* <DEDUP_REMOVED lines=16> */
.L_x_10287:
[----:B------:R-:W-:Y:S01]  /*64b0*/  PRMT R27, RZ, 0x7610, R27 ;  /* 0x00007610ff1b7816 */ /* 0x000fe2000000001b */
[----:B------:R-:W-:Y:S06]  /*64c0*/  BRA `(.L_x_10260) ;  /* 0x0000000000247947 */ /* 0x000fec0003800000 */
.L_x_10284:
[----:B------:R-:W2:Y:S02]  /*64d0*/  LDG.E.64 R4, desc[UR36][R4.64] ;  /* 0x0000002404047981 */ /* 0x000ea4000c1e1b00 */
[----:B--2---:R-:W0:Y:S02]  /*64e0*/  I2F.U64 R0, R4 ;  /* 0x0000000400007312 */ /* 0x004e240000301000 */
[----:B0-----:R-:W-:-:S04]  /*64f0*/  F2FP.F16.F32.PACK_AB R0, RZ, R0 ;  /* 0x00000000ff00723e */ /* 0x001fc800000000ff */
[----:B------:R-:W-:Y:S01]  /*6500*/  PRMT R27, R0, 0x7610, R27 ;  /* 0x00007610001b7816 */ /* 0x000fe2000000001b */
[----:B------:R-:W-:Y:S06]  /*6510*/  BRA `(.L_x_10260) ;  /* 0x0000000000107947 */ /* 0x000fec0003800000 */
.L_x_10283:
[----:B------:R-:W2:Y:S02]  /*6520*/  LDG.E R4, desc[UR36][R4.64] ;  /* 0x0000002404047981 */ /* 0x000ea4000c1e1900 */
[----:B--2---:R-:W-:-:S04]  /*6530*/  I2FP.F32.U32 R0, R4 ;  /* 0x0000000400007245 */ /* 0x004fc80000201000 */
[----:B------:R-:W-:-:S04]  /*6540*/  F2FP.F16.F32.PACK_AB R0, RZ, R0 ;  /* 0x00000000ff00723e */ /* 0x000fc800000000ff */
[----:B------:R-:W-:-:S07]  /*6550*/  PRMT R27, R0, 0x7610, R27 ;  /* 0x00007610001b7816 */ /* 0x000fce000000001b */
.L_x_10260:
[----:B------:R-:W-:-:S07]  /*6560*/  VIADD R17, R17, 0x80 ;  /* 0x0000008011117836 */ /* 0x000fce0000000000 */
.L_x_10221:
[----:B------:R-:W-:Y:S05]  /*6570*/  BSYNC B6 ;  /* 0x0000000000067941 */ /* 0x000fea0003800000 */
.L_x_10220:
        /* <DEDUP_REMOVED lines=26> */
.L_x_10293:
[----:B------:R-:W2:Y:S02]  /*6720*/  LDG.E.U8 R4, desc[UR36][R4.64] ;  /* 0x0000002404047981 */ /* 0x000ea4000c1e1100 */
[----:B--2---:R-:W-:-:S04]  /*6730*/  I2FP.F32.U32 R0, R4 ;  /* 0x0000000400007245 */ /* 0x004fc80000201000 */
[----:B------:R-:W-:-:S04]  /*6740*/  F2FP.F16.F32.PACK_AB R0, RZ, R0 ;  /* 0x00000000ff00723e */ /* 0x000fc800000000ff */
[----:B------:R-:W-:Y:S01]  /*6750*/  PRMT R25, R0, 0x7610, R25 ;  /* 0x0000761000197816 */ /* 0x000fe20000000019 */
[----:B------:R-:W-:Y:S06]  /*6760*/  BRA `(.L_x_10295) ;  /* 0x0000000c00bc7947 */ /* 0x000fec0003800000 */
.L_x_10292:
        /* <DEDUP_REMOVED lines=11> */
.L_x_10297:
[----:B------:R-:W2:Y:S02]  /*6820*/  LDG.E R4, desc[UR36][R4.64] ;  /* 0x0000002404047981 */ /* 0x000ea4000c1e1900 */
[----:B--2---:R-:W-:-:S04]  /*6830*/  I2FP.F32.S32 R0, R4 ;  /* 0x0000000400007245 */ /* 0x004fc80000201400 */
[----:B------:R-:W-:-:S04]  /*6840*/  F2FP.F16.F32.PACK_AB R0, RZ, R0 ;  /* 0x00000000ff00723e */ /* 0x000fc800000000ff */
[----:B------:R-:W-:Y:S01]  /*6850*/  PRMT R25, R0, 0x7610, R25 ;  /* 0x0000761000197816 */ /* 0x000fe20000000019 */
[----:B------:R-:W-:Y:S06]  /*6860*/  BRA `(.L_x_10295) ;  /* 0x0000000c007c7947 */ /* 0x000fec0003800000 */
.L_x_10296:
[----:B------:R-:W2:Y:S02]  /*6870*/  LDG.E.U16 R4, desc[UR36][R4.64] ;  /* 0x0000002404047981 */ /* 0x000ea4000c1e1500 */
[----:B--2---:R-:W0:Y:S02]  /*6880*/  I2F.S16 R0, R4 ;  /* 0x0000000400007306 */ /* 0x004e240000101400 */
[----:B0-----:R-:W-:-:S04]  /*6890*/  F2FP.F16.F32.PACK_AB R0, RZ, R0 ;  /* 0x00000000ff00723e */ /* 0x001fc800000000ff */
[----:B------:R-:W-:Y:S01]  /*68a0*/  PRMT R25, R0, 0x7610, R25 ;  /* 0x0000761000197816 */ /* 0x000fe20000000019 */
[----:B------:R-:W-:Y:S06]  /*68b0*/  BRA `(.L_x_10295) ;  /* 0x0000000c00687947 */ /* 0x000fec0003800000 */
.L_x_10291:
        /* <DEDUP_REMOVED lines=9> */
.L_x_10299:
[----:B------:R0:W5:Y:S01]  /*6950*/  LDG.E.U16 R25, desc[UR36][R4.64] ;  /* 0x0000002404197981 */ /* 0x000162000c1e1500 */
[----:B------:R-:W-:Y:S05]  /*6960*/  BRA `(.L_x_10295) ;  /* 0x0000000c003c7947 */ /* 0x000fea0003800000 */
.L_x_10298:
        /* <DEDUP_REMOVED lines=9> */
.L_x_10301:
[----:B------:R1:W5:Y:S01]  /*6a00*/  LDG.E.U16 R25, desc[UR36][R4.64] ;  /* 0x0000002404197981 */ /* 0x000362000c1e1500 */
[----:B------:R-:W-:Y:S05]  /*6a10*/  BRA `(.L_x_10295) ;  /* 0x0000000c00107947 */ /* 0x000fea0003800000 */
.L_x_10300:
        /* <DEDUP_REMOVED lines=9> */
.L_x_10290:
        /* <DEDUP_REMOVED lines=14> */
.L_x_10304:
        /* <DEDUP_REMOVED lines=9> */
.L_x_10303:
        /* <DEDUP_REMOVED lines=28> */
.L_x_10306:
        /* <DEDUP_REMOVED lines=15> */
.L_x_10305:
[----:B------:R-:W2:Y:S02]  /*6ed0*/  LDG.E.U16 R0, desc[UR36][R4.64] ;  /* 0x0000002404007981 */ /* 0x000ea4000c1e1500 */
[----:B--2---:R-:W-:-:S05]  /*6ee0*/  IMAD.U32 R0, R0, 0x10000, RZ ;  /* 0x0001000000007824 */ /* 0x004fca00078e00ff */
[----:B------:R-:W-:-:S04]  /*6ef0*/  F2FP.F16.F32.PACK_AB R0, RZ, R0 ;  /* 0x00000000ff00723e */ /* 0x000fc800000000ff */
[----:B------:R-:W-:Y:S01]  /*6f00*/  PRMT R25, R0, 0x7610, R25 ;  /* 0x0000761000197816 */ /* 0x000fe20000000019 */
[----:B------:R-:W-:Y:S06]  /*6f10*/  BRA `(.L_x_10295) ;  /* 0x0000000400d07947 */ /* 0x000fec0003800000 */
.L_x_10302:
        /* <DEDUP_REMOVED lines=13> */
.L_x_10309:
        /* <DEDUP_REMOVED lines=21> */
.L_x_10313:
[----:B------:R-:W-:Y:S05]  /*7140*/  BSYNC B1 ;  /* 0x0000000000017941 */ /* 0x000fea0003800000 */
.L_x_10312:
[----:B------:R-:W-:Y:S01]  /*7150*/  LEA R5, R0, 0x3b800000, 0x17 ;  /* 0x3b80000000057811 */ /* 0x000fe200078eb8ff */
[----:B------:R-:W-:-:S05]  /*7160*/  IMAD.SHL.U32 R0, R3, 0x100000, RZ ;  /* 0x0010000003007824 */ /* 0x000fca00078e00ff */
[----:B------:R-:W-:-:S07]  /*7170*/  LOP3.LUT R0, R5, R0, R6, 0xfe, !PT ;  /* 0x0000000005007212 */ /* 0x000fce00078efe06 */
.L_x_10311:
[----:B------:R-:W-:Y:S05]  /*7180*/  BSYNC B0 ;  /* 0x0000000000007941 */ /* 0x000fea0003800000 */
.L_x_10310:
[----:B------:R-:W-:-:S04]  /*7190*/  F2FP.F16.F32.PACK_AB R0, RZ, R0 ;  /* 0x00000000ff00723e */ /* 0x000fc800000000ff */
[----:B------:R-:W-:Y:S01]  /*71a0*/  PRMT R25, R0, 0x7610, R25 ;  /* 0x0000761000197816 */ /* 0x000fe20000000019 */
[----:B------:R-:W-:Y:S06]  /*71b0*/  BRA `(.L_x_10295) ;  /* 0x0000000400287947 */ /* 0x000fec0003800000 */
.L_x_10308:
        /* <DEDUP_REMOVED lines=21> */
.L_x_10317:
[----:B------:R-:W-:Y:S05]  /*7310*/  BSYNC B1 ;  /* 0x0000000000017941 */ /* 0x000fea0003800000 */
.L_x_10316:
[----:B------:R-:W-:Y:S01]  /*7320*/  LEA R5, R0, 0x37800000, 0x17 ;  /* 0x3780000000057811 */ /* 0x000fe200078eb8ff */
[----:B------:R-:W-:-:S05]  /*7330*/  IMAD.SHL.U32 R0, R3, 0x200000, RZ ;  /* 0x0020000003007824 */ /* 0x000fca00078e00ff */
[----:B------:R-:W-:-:S07]  /*7340*/  LOP3.LUT R0, R5, R0, R6, 0xfe, !PT ;  /* 0x0000000005007212 */ /* 0x000fce00078efe06 */
.L_x_10315:
[----:B------:R-:W-:Y:S05]  /*7350*/  BSYNC B0 ;  /* 0x0000000000007941 */ /* 0x000fea0003800000 */
.L_x_10314:
[----:B------:R-:W-:-:S04]  /*7360*/  F2FP.F16.F32.PACK_AB R0, RZ, R0 ;  /* 0x00000000ff00723e */ /* 0x000fc800000000ff */
[----:B------:R-:W-:Y:S01]  /*7370*/  PRMT R25, R0, 0x7610, R25 ;  /* 0x0000761000197816 */ /* 0x000fe20000000019 */
[----:B------:R-:W-:Y:S06]  /*7380*/  BRA `(.L_x_10295) ;  /* 0x0000000000b47947 */ /* 0x000fec0003800000 */
.L_x_10307:
        /* <DEDUP_REMOVED lines=14> */
.L_x_10321:
[----:B------:R-:W-:Y:S05]  /*7470*/  BSYNC B0 ;  /* 0x0000000000007941 */ /* 0x000fea0003800000 */
.L_x_10320:
[----:B------:R-:W-:-:S04]  /*7480*/  F2FP.F16.F32.PACK_AB R0, RZ, R0 ;  /* 0x00000000ff00723e */ /* 0x000fc800000000ff */
[----:B------:R-:W-:Y:S01]  /*7490*/  PRMT R25, R0, 0x7610, R25 ;  /* 0x0000761000197816 */ /* 0x000fe20000000019 */
[----:B------:R-:W-:Y:S06]  /*74a0*/  BRA `(.L_x_10295) ;  /* 0x00000000006c7947 */ /* 0x000fec0003800000 */
.L_x_10294:
        /* <DEDUP_REMOVED lines=16> */
.L_x_10322:
[----:B------:R-:W-:Y:S01]  /*75b0*/  PRMT R25, RZ, 0x7610, R25 ;  /* 0x00007610ff197816 */ /* 0x000fe20000000019 */
[----:B------:R-:W-:Y:S06]  /*75c0*/  BRA `(.L_x_10295) ;  /* 0x0000000000247947 */ /* 0x000fec0003800000 */
.L_x_10319:
[----:B------:R-:W2:Y:S02]  /*75d0*/  LDG.E.64 R4, desc[UR36][R4.64] ;  /* 0x0000002404047981 */ /* 0x000ea4000c1e1b00 */
[----:B--2---:R-:W0:Y:S02]  /*75e0*/  I2F.U64 R0, R4 ;  /* 0x0000000400007312 */ /* 0x004e240000301000 */
[----:B0-----:R-:W-:-:S04]  /*75f0*/  F2FP.F16.F32.PACK_AB R0, RZ, R0 ;  /* 0x00000000ff00723e */ /* 0x001fc800000000ff */
[----:B------:R-:W-:Y:S01]  /*7600*/  PRMT R25, R0, 0x7610, R25 ;  /* 0x0000761000197816 */ /* 0x000fe20000000019 */
[----:B------:R-:W-:Y:S06]  /*7610*/  BRA `(.L_x_10295) ;  /* 0x0000000000107947 */ /* 0x000fec0003800000 */
.L_x_10318:
[----:B------:R-:W2:Y:S02]  /*7620*/  LDG.E R4, desc[UR36][R4.64] ;  /* 0x0000002404047981 */ /* 0x000ea4000c1e1900 */
[----:B--2---:R-:W-:-:S04]  /*7630*/  I2FP.F32.U32 R0, R4 ;  /* 0x0000000400007245 */ /* 0x004fc80000201000 */
[----:B------:R-:W-:-:S04]  /*7640*/  F2FP.F16.F32.PACK_AB R0, RZ, R0 ;  /* 0x00000000ff00723e */ /* 0x000fc800000000ff */
[----:B------:R-:W-:-:S07]  /*7650*/  PRMT R25, R0, 0x7610, R25 ;  /* 0x0000761000197816 */ /* 0x000fce0000000019 */
.L_x_10295:
        /* <DEDUP_REMOVED lines=21> */
.L_x_10326:
[----:B------:R-:W2:Y:S02]  /*77b0*/  LDG.E.U8 R4, desc[UR36][R4.64] ;  /* 0x0000002404047981 */ /* 0x000ea4000c1e1100 */
[----:B--2---:R-:W-:-:S04]  /*77c0*/  I2FP.F32.U32 R0, R4 ;  /* 0x0000000400007245 */ /* 0x004fc80000201000 */
[----:B------:R-:W-:-:S04]  /*77d0*/  F2FP.F16.F32.PACK_AB R0, RZ, R0 ;  /* 0x00000000ff00723e */ /* 0x000fc800000000ff */
[----:B------:R-:W-:Y:S01]  /*77e0*/  PRMT R3, R0, 0x7610, R3 ;  /* 0x0000761000037816 */ /* 0x000fe20000000003 */
[----:B------:R-:W-:Y:S06]  /*77f0*/  BRA `(.L_x_10289) ;  /* 0x0000000c00b87947 */ /* 0x000fec0003800000 */
.L_x_10325:
        /* <DEDUP_REMOVED lines=11> */
.L_x_10329:
[----:B------:R-:W2:Y:S02]  /*78b0*/  LDG.E R4, desc[UR36][R4.64] ;  /* 0x0000002404047981 */ /* 0x000ea4000c1e1900 */
[----:B--2---:R-:W-:-:S04]  /*78c0*/  I2FP.F32.S32 R0, R4 ;  /* 0x0000000400007245 */ /* 0x004fc80000201400 */
[----:B------:R-:W-:-:S04]  /*78d0*/  F2FP.F16.F32.PACK_AB R0, RZ, R0 ;  /* 0x00000000ff00723e */ /* 0x000fc800000000ff */
[----:B------:R-:W-:Y:S01]  /*78e0*/  PRMT R3, R0, 0x7610, R3 ;  /* 0x0000761000037816 */ /* 0x000fe20000000003 */
[----:B------:R-:W-:Y:S06]  /*78f0*/  BRA `(.L_x_10289) ;  /* 0x0000000c00787947 */ /* 0x000fec0003800000 */
.L_x_10328:
[----:B------:R-:W2:Y:S02]  /*7900*/  LDG.E.U16 R4, desc[UR36][R4.64] ;  /* 0x0000002404047981 */ /* 0x000ea4000c1e1500 */
[----:B--2---:R-:W0:Y:S02]  /*7910*/  I2F.S16 R0, R4 ;  /* 0x0000000400007306 */ /* 0x004e240000101400 */
[----:B0-----:R-:W-:-:S04]  /*7920*/  F2FP.F16.F32.PACK_AB R0, RZ, R0 ;  /* 0x00000000ff00723e */ /* 0x001fc800000000ff */
[----:B------:R-:W-:Y:S01]  /*7930*/  PRMT R3, R0, 0x7610, R3 ;  /* 0x0000761000037816 */ /* 0x000fe20000000003 */
[----:B------:R-:W-:Y:S06]  /*7940*/  BRA `(.L_x_10289) ;  /* 0x0000000c00647947 */ /* 0x000fec0003800000 */
.L_x_10324:
        /* <DEDUP_REMOVED lines=9> */
.L_x_10331:
[----:B------:R2:W5:Y:S01]  /*79e0*/  LDG.E.U16 R3, desc[UR36][R4.64] ;  /* 0x0000002404037981 */ /* 0x000562000c1e1500 */
[----:B------:R-:W-:Y:S05]  /*79f0*/  BRA `(.L_x_10289) ;  /* 0x0000000c00387947 */ /* 0x000fea0003800000 */
.L_x_10330:
        /* <DEDUP_REMOVED lines=9> */
.L_x_10333:
[----:B------:R3:W5:Y:S01]  /*7a90*/  LDG.E.U16 R3, desc[UR36][R4.64] ;  /* 0x0000002404037981 */ /* 0x000762000c1e1500 */
[----:B------:R-:W-:Y:S05]  /*7aa0*/  BRA `(.L_x_10289) ;  /* 0x0000000c000c7947 */ /* 0x000fea0003800000 */
.L_x_10332:
        /* <DEDUP_REMOVED lines=9> */
.L_x_10323:
        /* <DEDUP_REMOVED lines=14> */
.L_x_10336:
        /* <DEDUP_REMOVED lines=9> */
.L_x_10335:
        /* <DEDUP_REMOVED lines=25> */
[----:B------:R-:W-:Y:S01]  /*7e40*/  F2FP.F16.F32.PACK_AB R3, RZ, R3 ;  /* 0x00000003ff03723e */ /* 0x000fe200000000ff */
[----:B------:R-:W-:Y:S06]  /*7e50*/  BRA `(.L_x_10289) ;  /* 0x0000000800207947 */ /* 0x000fec0003800000 */
.L_x_10338:
        /* <DEDUP_REMOVED lines=15> */
.L_x_10337:
[----:B------:R-:W2:Y:S02]  /*7f50*/  LDG.E.U16 R0, desc[UR36][R4.64] ;  /* 0x0000002404007981 */ /* 0x000ea4000c1e1500 */
[----:B--2---:R-:W-:-:S05]  /*7f60*/  IMAD.U32 R0, R0, 0x10000, RZ ;  /* 0x0001000000007824 */ /* 0x004fca00078e00ff */
[----:B------:R-:W-:-:S04]  /*7f70*/  F2FP.F16.F32.PACK_AB R0, RZ, R0 ;  /* 0x00000000ff00723e */ /* 0x000fc800000000ff */
[----:B------:R-:W-:Y:S01]  /*7f80*/  PRMT R3, R0, 0x7610, R3 ;  /* 0x0000761000037816 */ /* 0x000fe20000000003 */
[----:B------:R-:W-:Y:S06]  /*7f90*/  BRA `(.L_x_10289) ;  /* 0x0000000400d07947 */ /* 0x000fec0003800000 */
.L_x_10334:
        /* <DEDUP_REMOVED lines=13> */
.L_x_10341:
        /* <DEDUP_REMOVED lines=21> */
.L_x_10345:
[----:B------:R-:W-:Y:S05]  /*81c0*/  BSYNC B1 ;  /* 0x0000000000017941 */ /* 0x000fea0003800000 */
.L_x_10344:
[----:B------:R-:W-:Y:S01]  /*81d0*/  LEA R3, R0, 0x3b800000, 0x17 ;  /* 0x3b80000000037811 */ /* 0x000fe200078eb8ff */
[----:B------:R-:W-:-:S05]  /*81e0*/  IMAD.SHL.U32 R0, R2, 0x100000, RZ ;  /* 0x0010000002007824 */ /* 0x000fca00078e00ff */
[----:B------:R-:W-:-:S07]  /*81f0*/  LOP3.LUT R0, R3, R0, R4, 0xfe, !PT ;  /* 0x0000000003007212 */ /* 0x000fce00078efe04 */
.L_x_10343:
[----:B------:R-:W-:Y:S05]  /*8200*/  BSYNC B0 ;  /* 0x0000000000007941 */ /* 0x000fea0003800000 */
.L_x_10342:
[----:B------:R-:W-:-:S04]  /*8210*/  F2FP.F16.F32.PACK_AB R0, RZ, R0 ;  /* 0x00000000ff00723e */ /* 0x000fc800000000ff */
[----:B------:R-:W-:Y:S01]  /*8220*/  PRMT R3, R0, 0x7610, R3 ;  /* 0x0000761000037816 */ /* 0x000fe20000000003 */
[----:B------:R-:W-:Y:S06]  /*8230*/  BRA `(.L_x_10289) ;  /* 0x0000000400287947 */ /* 0x000fec0003800000 */
.L_x_10340:
        /* <DEDUP_REMOVED lines=21> */
.L_x_10349:
[----:B------:R-:W-:Y:S05]  /*8390*/  BSYNC B1 ;  /* 0x0000000000017941 */ /* 0x000fea0003800000 */
.L_x_10348:
[----:B------:R-:W-:Y:S01]  /*83a0*/  LEA R3, R0, 0x37800000, 0x17 ;  /* 0x3780000000037811 */ /* 0x000fe200078eb8ff */
[----:B------:R-:W-:-:S05]  /*83b0*/  IMAD.SHL.U32 R0, R2, 0x200000, RZ ;  /* 0x0020000002007824 */ /* 0x000fca00078e00ff */
[----:B------:R-:W-:-:S07]  /*83c0*/  LOP3.LUT R0, R3, R0, R4, 0xfe, !PT ;  /* 0x0000000003007212 */ /* 0x000fce00078efe04 */
.L_x_10347:
[----:B------:R-:W-:Y:S05]  /*83d0*/  BSYNC B0 ;  /* 0x0000000000007941 */ /* 0x000fea0003800000 */
.L_x_10346:
[----:B------:R-:W-:-:S04]  /*83e0*/  F2FP.F16.F32.PACK_AB R0, RZ, R0 ;  /* 0x00000000ff00723e */ /* 0x000fc800000000ff */
[----:B------:R-:W-:Y:S01]  /*83f0*/  PRMT R3, R0, 0x7610, R3 ;  /* 0x0000761000037816 */ /* 0x000fe20000000003 */
[----:B------:R-:W-:Y:S06]  /*8400*/  BRA `(.L_x_10289) ;  /* 0x0000000000b47947 */ /* 0x000fec0003800000 */
.L_x_10339:
        /* <DEDUP_REMOVED lines=14> */
.L_x_10353:
[----:B------:R-:W-:Y:S05]  /*84f0*/  BSYNC B0 ;  /* 0x0000000000007941 */ /* 0x000fea0003800000 */
.L_x_10352:
[----:B------:R-:W-:-:S04]  /*8500*/  F2FP.F16.F32.PACK_AB R0, RZ, R0 ;  /* 0x00000000ff00723e */ /* 0x000fc800000000ff */
[----:B------:R-:W-:Y:S01]  /*8510*/  PRMT R3, R0, 0x7610, R3 ;  /* 0x0000761000037816 */ /* 0x000fe20000000003 */
[----:B------:R-:W-:Y:S06]  /*8520*/  BRA `(.L_x_10289) ;  /* 0x00000000006c7947 */ /* 0x000fec0003800000 */
.L_x_10327:
        /* <DEDUP_REMOVED lines=16> */
.L_x_10354:
[----:B------:R-:W-:Y:S01]  /*8630*/  PRMT R3, RZ, 0x7610, R3 ;  /* 0x00007610ff037816 */ /* 0x000fe20000000003 */
[----:B------:R-:W-:Y:S06]  /*8640*/  BRA `(.L_x_10289) ;  /* 0x0000000000247947 */ /* 0x000fec0003800000 */
.L_x_10351:
[----:B------:R-:W2:Y:S02]  /*8650*/  LDG.E.64 R4, desc[UR36][R4.64] ;  /* 0x0000002404047981 */ /* 0x000ea4000c1e1b00 */
[----:B--2---:R-:W0:Y:S02]  /*8660*/  I2F.U64 R0, R4 ;  /* 0x0000000400007312 */ /* 0x004e240000301000 */
[----:B0-----:R-:W-:-:S04]  /*8670*/  F2FP.F16.F32.PACK_AB R0, RZ, R0 ;  /* 0x00000000ff00723e */ /* 0x001fc800000000ff */
[----:B------:R-:W-:Y:S01]  /*8680*/  PRMT R3, R0, 0x7610, R3 ;  /* 0x0000761000037816 */ /* 0x000fe20000000003 */
[----:B------:R-:W-:Y:S06]  /*8690*/  BRA `(.L_x_10289) ;  /* 0x0000000000107947 */ /* 0x000fec0003800000 */
.L_x_10350:
[----:B------:R-:W2:Y:S02]  /*86a0*/  LDG.E R4, desc[UR36][R4.64] ;  /* 0x0000002404047981 */ /* 0x000ea4000c1e1900 */
[----:B--2---:R-:W-:-:S04]  /*86b0*/  I2FP.F32.U32 R0, R4 ;  /* 0x0000000400007245 */ /* 0x004fc80000201000 */
[----:B------:R-:W-:-:S04]  /*86c0*/  F2FP.F16.F32.PACK_AB R0, RZ, R0 ;  /* 0x00000000ff00723e */ /* 0x000fc800000000ff */
[----:B------:R-:W-:-:S07]  /*86d0*/  PRMT R3, R0, 0x7610, R3 ;  /* 0x0000761000037816 */ /* 0x000fce0000000003 */
.L_x_10289:
[----:B------:R-:W-:Y:S05]  /*86e0*/  BSYNC B6 ;  /* 0x0000000000067941 */ /* 0x000fea0003800000 */
.L_x_10288:
[----:B------:R-:W4:Y:S01]  /*86f0*/  S2R R17, SR_TID.X ;  /* 0x0000000000117919 */ /* 0x000f220000002100 */
[----:B------:R-:W-:Y:S01]  /*8700*/  BSSY B1, `(.L_x_10355) ;  /* 0x0000039000017945 */ /* 0x000fe20003800000 */
[----:B----4-:R-:W-:-:S13]  /*8710*/  ISETP.GE.AND P1, PT, R17, R28, PT ;  /* 0x0000001c1100720c */ /* 0x010fda0003f26270 */
[----:B------:R-:W-:Y:S05]  /*8720*/  @P1 BRA `(.L_x_10356) ;  /* 0x0000000000d81947 */ /* 0x000fea0003800000 */
[----:B-----5:R-:W-:Y:S01]  /*8730*/  HADD2.F32 R23, -RZ, R23.H0_H0 ;  /* 0x20000017ff177230 */ /* 0x020fe20000004100 */
[----:B------:R-:W-:Y:S01]  /*8740*/  BSSY B2, `(.L_x_10357) ;  /* 0x0000012000027945 */ /* 0x000fe20003800000 */
[----:B------:R-:W-:-:S03]  /*8750*/  HADD2.F32 R22, -RZ, R22.H0_H0 ;  /* 0x20000016ff167230 */ /* 0x000fc60000004100 */
[----:B------:R-:W-:Y:S02]  /*8760*/  FADD.FTZ R11, |R23|, -RZ ;  /* 0x800000ff170b7221 */ /* 0x000fe40000010200 */
[C---:B------:R-:W-:Y:S01]  /*8770*/  FADD.FTZ R0, |R22|.reuse, -RZ ;  /* 0x800000ff16007221 */ /* 0x040fe20000010200 */
[----:B------:R-:W-:-:S04]  /*8780*/  FSETP.GT.FTZ.AND P4, PT, |R22|, |R23|, PT ;  /* 0x400000171600720b */ /* 0x000fc80003f94200 */
[----:B0123--:R-:W-:Y:S02]  /*8790*/  FSEL R4, R0, R11, P4 ;  /* 0x0000000b00047208 */ /* 0x00ffe40002000000 */
        /* <DEDUP_REMOVED lines=11> */
[----:B------:R-:W-:Y:S05]  /*8850*/  CALL.REL.NOINC `($__internal_22_$__cuda_sm3x_div_rn_ftz_f32_slowpath) ;  /* 0x0000004c008c7944 */ /* 0x000fea0003c00000 */
.L_x_10358:
[----:B------:R-:W-:Y:S05]  /*8860*/  BSYNC B2 ;  /* 0x0000000000027941 */ /* 0x000fea0003800000 */
.L_x_10357:
        /* <DEDUP_REMOVED lines=18> */
.L_x_10360:
[----:B------:R-:W-:Y:S01]  /*8990*/  ISETP.GE.AND P0, PT, R23, RZ, PT ;  /* 0x000000ff1700720c */ /* 0x000fe20003f06270 */
[----:B------:R-:W-:-:S12]  /*89a0*/  IMAD.MOV.U32 R5, RZ, RZ, 0x3fd774eb ;  /* 0x3fd774ebff057424 */ /* 0x000fd800078e00ff */
[----:B------:R-:W-:-:S04]  /*89b0*/  @P0 FFMA.FTZ R0, R5, 0.93318945169448852539, -R0 ;  /* 0x3f6ee58105000823 */ /* 0x000fc80000010800 */
[----:B------:R-:W-:-:S07]  /*89c0*/  @!P0 FFMA.FTZ R0, R5, 0.93318945169448852539, R0 ;  /* 0x3f6ee58105008823 */ /* 0x000fce0000010000 */
.L_x_10361:
[----:B------:R-:W-:Y:S05]  /*89d0*/  BSYNC B0 ;  /* 0x0000000000007941 */ /* 0x000fea0003800000 */
.L_x_10359:
        /* <DEDUP_REMOVED lines=10> */
[----:B------:R-:W-:-:S07]  /*8a80*/  F2FP.F16.F32.PACK_AB R4, RZ, R4 ;  /* 0x00000004ff04723e */ /* 0x000fce00000000ff */
.L_x_10356:
[----:B------:R-:W-:Y:S05]  /*8a90*/  BSYNC B1 ;  /* 0x0000000000017941 */ /* 0x000fea0003800000 */
.L_x_10355:
[----:B-----5:R-:W-:Y:S01]  /*8aa0*/  VIADD R23, R17, 0x80 ;  /* 0x0000008011177836 */ /* 0x020fe20000000000 */
[----:B------:R-:W-:Y:S04]  /*8ab0*/  BSSY B1, `(.L_x_10362) ;  /* 0x0000038000017945 */ /* 0x000fe80003800000 */
[----:B------:R-:W-:-:S13]  /*8ac0*/  ISETP.GE.AND P0, PT, R23, R28, PT ;  /* 0x0000001c1700720c */ /* 0x000fda0003f06270 */
[----:B------:R-:W-:Y:S05]  /*8ad0*/  @P0 BRA `(.L_x_10363) ;  /* 0x0000000000d40947 */ /* 0x000fea0003800000 */
[----:B------:R-:W-:Y:S01]  /*8ae0*/  HADD2.F32 R24, -RZ, R24.H0_H0 ;  /* 0x20000018ff187230 */ /* 0x000fe20000004100 */
[----:B------:R-:W-:Y:S01]  /*8af0*/  BSSY B2, `(.L_x_10364) ;  /* 0x0000011000027945 */ /* 0x000fe20003800000 */
[----:B------:R-:W-:-:S03]  /*8b00*/  HADD2.F32 R19, -RZ, R19.H0_H0 ;  /* 0x20000013ff137230 */ /* 0x000fc60000004100 */
[----:B------:R-:W-:Y:S02]  /*8b10*/  FADD.FTZ R11, |R24|, -RZ ;  /* 0x800000ff180b7221 */ /* 0x000fe40000010200 */
[C---:B------:R-:W-:Y:S01]  /*8b20*/  FADD.FTZ R0, |R19|.reuse, -RZ ;  /* 0x800000ff13007221 */ /* 0x040fe20000010200 */
[----:B------:R-:W-:-:S04]  /*8b30*/  FSETP.GT.FTZ.AND P4, PT, |R19|, |R24|, PT ;  /* 0x400000181300720b */ /* 0x000fc80003f94200 */
[----:B------:R-:W-:Y:S02]  /*8b40*/  FSEL R12, R0, R11, P4 ;  /* 0x0000000b000c7208 */ /* 0x000fe40002000000 */
[----:B------:R-:W-:Y:S02]  /*8b50*/  FSEL R11, R11, R0, P4 ;  /* 0x000000000b0b7208 */ /* 0x000fe40002000000 */
[----:B0123--:R-:W0:Y:S08]  /*8b60*/  MUFU.RCP R5, R12 ;  /* 0x0000000c00057308 */ /* 0x00fe300000001000 */
        /* <DEDUP_REMOVED lines=8> */
[----:B------:R-:W-:Y:S05]  /*8bf0*/  CALL.REL.NOINC `($__internal_22_$__cuda_sm3x_div_rn_ftz_f32_slowpath) ;  /* 0x0000004800a47944 */ /* 0x000fea0003c00000 */
.L_x_10365:
[----:B------:R-:W-:Y:S05]  /*8c00*/  BSYNC B2 ;  /* 0x0000000000027941 */ /* 0x000fea0003800000 */
.L_x_10364:
        /* <DEDUP_REMOVED lines=18> */
.L_x_10367:
[----:B------:R-:W-:Y:S01]  /*8d30*/  ISETP.GE.AND P0, PT, R24, RZ, PT ;  /* 0x000000ff1800720c */ /* 0x000fe20003f06270 */
[----:B------:R-:W-:-:S12]  /*8d40*/  IMAD.MOV.U32 R5, RZ, RZ, 0x3fd774eb ;  /* 0x3fd774ebff057424 */ /* 0x000fd800078e00ff */
[----:B------:R-:W-:-:S04]  /*8d50*/  @P0 FFMA.FTZ R0, R5, 0.93318945169448852539, -R0 ;  /* 0x3f6ee58105000823 */ /* 0x000fc80000010800 */
[----:B------:R-:W-:-:S07]  /*8d60*/  @!P0 FFMA.FTZ R0, R5, 0.93318945169448852539, R0 ;  /* 0x3f6ee58105008823 */ /* 0x000fce0000010000 */
.L_x_10368:
[----:B------:R-:W-:Y:S05]  /*8d70*/  BSYNC B0 ;  /* 0x0000000000007941 */ /* 0x000fea0003800000 */
.L_x_10366:
        /* <DEDUP_REMOVED lines=11> */
.L_x_10363:
[----:B------:R-:W-:Y:S05]  /*8e30*/  BSYNC B1 ;  /* 0x0000000000017941 */ /* 0x000fea0003800000 */
.L_x_10362:
[----:B0123--:R-:W-:Y:S01]  /*8e40*/  VIADD R5, R17, 0x100 ;  /* 0x0000010011057836 */ /* 0x00ffe20000000000 */
        /* <DEDUP_REMOVED lines=21> */
.L_x_10372:
[----:B------:R-:W-:Y:S05]  /*8fa0*/  BSYNC B2 ;  /* 0x0000000000027941 */ /* 0x000fea0003800000 */
.L_x_10371:
        /* <DEDUP_REMOVED lines=18> */
.L_x_10374:
[----:B------:R-:W-:Y:S01]  /*90d0*/  ISETP.GE.AND P0, PT, R27, RZ, PT ;  /* 0x000000ff1b00720c */ /* 0x000fe20003f06270 */
[----:B------:R-:W-:-:S12]  /*90e0*/  IMAD.MOV.U32 R5, RZ, RZ, 0x3fd774eb ;  /* 0x3fd774ebff057424 */ /* 0x000fd800078e00ff */
[----:B------:R-:W-:-:S04]  /*90f0*/  @P0 FFMA.FTZ R0, R5, 0.93318945169448852539, -R0 ;  /* 0x3f6ee58105000823 */ /* 0x000fc80000010800 */
[----:B------:R-:W-:-:S07]  /*9100*/  @!P0 FFMA.FTZ R0, R5, 0.93318945169448852539, R0 ;  /* 0x3f6ee58105008823 */ /* 0x000fce0000010000 */
.L_x_10375:
[----:B------:R-:W-:Y:S05]  /*9110*/  BSYNC B0 ;  /* 0x0000000000007941 */ /* 0x000fea0003800000 */
.L_x_10373:
        /* <DEDUP_REMOVED lines=11> */
.L_x_10370:
[----:B------:R-:W-:Y:S05]  /*91d0*/  BSYNC B1 ;  /* 0x0000000000017941 */ /* 0x000fea0003800000 */
.L_x_10369:
[----:B------:R-:W-:Y:S01]  /*91e0*/  VIADD R5, R17, 0x180 ;  /* 0x0000018011057836 */ /* 0x000fe20000000000 */
        /* <DEDUP_REMOVED lines=21> */
.L_x_10379:
[----:B------:R-:W-:Y:S05]  /*9340*/  BSYNC B2 ;  /* 0x0000000000027941 */ /* 0x000fea0003800000 */
.L_x_10378:
        /* <DEDUP_REMOVED lines=18> */
.L_x_10381:
[----:B------:R-:W-:Y:S01]  /*9470*/  ISETP.GE.AND P0, PT, R3, RZ, PT ;  /* 0x000000ff0300720c */ /* 0x000fe20003f06270 */
[----:B------:R-:W-:-:S12]  /*9480*/  IMAD.MOV.U32 R5, RZ, RZ, 0x3fd774eb ;  /* 0x3fd774ebff057424 */ /* 0x000fd800078e00ff */
[----:B------:R-:W-:-:S04]  /*9490*/  @P0 FFMA.FTZ R0, R5, 0.93318945169448852539, -R0 ;  /* 0x3f6ee58105000823 */ /* 0x000fc80000010800 */
[----:B------:R-:W-:-:S07]  /*94a0*/  @!P0 FFMA.FTZ R0, R5, 0.93318945169448852539, R0 ;  /* 0x3f6ee58105008823 */ /* 0x000fce0000010000 */
.L_x_10382:
[----:B------:R-:W-:Y:S05]  /*94b0*/  BSYNC B0 ;  /* 0x0000000000007941 */ /* 0x000fea0003800000 */
.L_x_10380:
        /* <DEDUP_REMOVED lines=11> */
.L_x_10377:
[----:B------:R-:W-:Y:S05]  /*9570*/  BSYNC B1 ;  /* 0x0000000000017941 */ /* 0x000fea0003800000 */
.L_x_10376:
[----:B------:R-:W0:Y:S01]  /*9580*/  LDC.U8 R2, c[0x0][0x240] ;  /* 0x00009000ff027b82 */ /* 0x000e220000000000 */
[----:B------:R-:W-:Y:S04]  /*9590*/  BSSY B6, `(.L_x_10383) ;  /* 0x0000114000067945 */ /* 0x000fe80003800000 */
[----:B------:R-:W-:Y:S05]  /*95a0*/  @P1 BRA `(.L_x_10384) ;  /* 0x0000001000481947 */ /* 0x000fea0003800000 */
[----:B------:R-:W1:Y:S01]  /*95b0*/  S2R R3, SR_TID.X ;  /* 0x0000000000037919 */ /* 0x000e620000002100 */
[----:B------:R-:W2:Y:S01]  /*95c0*/  LDC.64 R8, c[0x0][0x218] ;  /* 0x00008600ff087b82 */ /* 0x000ea20000000a00 */
[----:B0-----:R-:W-:Y:S01]  /*95d0*/  PRMT R5, R2, 0x9910, RZ ;  /* 0x0000991002057816 */ /* 0x001fe200000000ff */
[----:B------:R-:W-:Y:S01]  /*95e0*/  ULDC UR4, c[0x0][0x244] ;  /* 0x0000910000047ab9 */ /* 0x000fe20000000800 */
[----:B-1----:R-:W-:-:S04]  /*95f0*/  IMAD R0, R18, 0x200, R3 ;  /* 0x0000020012007824 */ /* 0x002fc800078e0203 */
[----:B------:R-:W-:Y:S02]  /*9600*/  IMAD R3, R0, UR4, RZ ;  /* 0x0000000400037c24 */ /* 0x000fe4000f8e02ff */
[----:B------:R-:W-:-:S03]  /*9610*/  IMAD.MOV.U32 R0, RZ, RZ, R5 ;  /* 0x000000ffff007224 */ /* 0x000fc600078e0005 */
[----:B--2---:R-:W-:Y:S02]  /*9620*/  IADD3 R8, P1, R3, R8, RZ ;  /* 0x0000000803087210 */ /* 0x004fe40007f3e0ff */
        /* <DEDUP_REMOVED lines=16> */
.L_x_10388:
[----:B------:R-:W-:Y:S02]  /*9730*/  HADD2.F32 R5, -RZ, R4.H0_H0 ;  /* 0x20000004ff057230 */ /* 0x000fe40000004100 */
[----:B------:R-:W-:-:S04]  /*9740*/  IMAD.MOV.U32 R17, RZ, RZ, R23 ;  /* 0x000000ffff117224 */ /* 0x000fc800078e0017 */
[----:B------:R-:W0:Y:S02]  /*9750*/  F2I.S64.TRUNC R4, R5 ;  /* 0x0000000500047311 */ /* 0x000e24000020d900 */
[----:B0-----:R0:W-:Y:S01]  /*9760*/  STG.E.U8 desc[UR36][R8.64], R4 ;  /* 0x0000000408007986 */ /* 0x0011e2000c101124 */
[----:B------:R-:W-:Y:S05]  /*9770*/  BRA `(.L_x_10384) ;  /* 0x0000000c00d47947 */ /* 0x000fea0003800000 */
.L_x_10387:
        /* <DEDUP_REMOVED lines=11> */
.L_x_10391:
[----:B------:R-:W-:Y:S02]  /*9830*/  HADD2.F32 R4, -RZ, R4.H0_H0 ;  /* 0x20000004ff047230 */ /* 0x000fe40000004100 */
[----:B------:R-:W-:Y:S02]  /*9840*/  IMAD.MOV.U32 R17, RZ, RZ, R23 ;  /* 0x000000ffff117224 */ /* 0x000fe400078e0017 */
[----:B------:R-:W0:Y:S02]  /*9850*/  F2I.FTZ.TRUNC.NTZ R3, R4 ;  /* 0x0000000400037305 */ /* 0x000e24000021f100 */
[----:B0-----:R0:W-:Y:S01]  /*9860*/  STG.E desc[UR36][R8.64], R3 ;  /* 0x0000000308007986 */ /* 0x0011e2000c101924 */
[----:B------:R-:W-:Y:S05]  /*9870*/  BRA `(.L_x_10384) ;  /* 0x0000000c00947947 */ /* 0x000fea0003800000 */
.L_x_10390:
[----:B------:R-:W-:Y:S02]  /*9880*/  HADD2.F32 R4, -RZ, R4.H0_H0 ;  /* 0x20000004ff047230 */ /* 0x000fe40000004100 */
[----:B------:R-:W-:Y:S02]  /*9890*/  IMAD.MOV.U32 R17, RZ, RZ, R23 ;  /* 0x000000ffff117224 */ /* 0x000fe400078e0017 */
[----:B------:R-:W0:Y:S02]  /*98a0*/  F2I.FTZ.TRUNC.NTZ R3, R4 ;  /* 0x0000000400037305 */ /* 0x000e24000021f100 */
[----:B0-----:R0:W-:Y:S01]  /*98b0*/  STG.E.U16 desc[UR36][R8.64], R3 ;  /* 0x0000000308007986 */ /* 0x0011e2000c101524 */
[----:B------:R-:W-:Y:S05]  /*98c0*/  BRA `(.L_x_10384) ;  /* 0x0000000c00807947 */ /* 0x000fea0003800000 */
.L_x_10386:
        /* <DEDUP_REMOVED lines=10> */
.L_x_10393:
[----:B------:R1:W-:Y:S01]  /*9970*/  STG.E.U16 desc[UR36][R8.64], R4 ;  /* 0x0000000408007986 */ /* 0x0003e2000c101524 */
[----:B------:R-:W-:Y:S01]  /*9980*/  IMAD.MOV.U32 R17, RZ, RZ, R23 ;  /* 0x000000ffff117224 */ /* 0x000fe200078e0017 */
[----:B------:R-:W-:Y:S06]  /*9990*/  BRA `(.L_x_10384) ;  /* 0x0000000c004c7947 */ /* 0x000fec0003800000 */
.L_x_10392:
        /* <DEDUP_REMOVED lines=11> */
.L_x_10395:
[----:B------:R-:W-:Y:S02]  /*9a50*/  HADD2.F32 R0, -RZ, R4.H0_H0 ;  /* 0x20000004ff007230 */ /* 0x000fe40000004100 */
[----:B------:R-:W-:-:S03]  /*9a60*/  IMAD.MOV.U32 R17, RZ, RZ, R23 ;  /* 0x000000ffff117224 */ /* 0x000fc600078e0017 */
[----:B------:R-:W-:-:S04]  /*9a70*/  F2FP.F16.F32.PACK_AB R0, RZ, R0 ;  /* 0x00000000ff00723e */ /* 0x000fc800000000ff */
[----:B------:R-:W-:-:S05]  /*9a80*/  PRMT R0, R0, 0x5410, RZ ;  /* 0x0000541000007816 */ /* 0x000fca00000000ff */
[----:B------:R4:W-:Y:S01]  /*9a90*/  STG.E desc[UR36][R8.64], R0 ;  /* 0x0000000008007986 */ /* 0x0009e2000c101924 */
[----:B------:R-:W-:Y:S05]  /*9aa0*/  BRA `(.L_x_10384) ;  /* 0x0000000c00087947 */ /* 0x000fea0003800000 */
.L_x_10394:
[----:B------:R-:W-:Y:S02]  /*9ab0*/  HADD2.F32 R4, -RZ, R4.H0_H0 ;  /* 0x20000004ff047230 */ /* 0x000fe40000004100 */
[----:B------:R-:W-:-:S03]  /*9ac0*/  IMAD.MOV.U32 R17, RZ, RZ, R23 ;  /* 0x000000ffff117224 */ /* 0x000fc600078e0017 */
[----:B------:R-:W-:-:S06]  /*9ad0*/  FMUL.FTZ R4, R4, 1 ;  /* 0x3f80000004047820 */ /* 0x000fcc0000410000 */
[----:B------:R-:W0:Y:S02]  /*9ae0*/  F2F.F64.F32 R4, R4 ;  /* 0x0000000400047310 */ /* 0x000e240000201800 */
[----:B0-----:R0:W-:Y:S01]  /*9af0*/  STG.E.64 desc[UR36][R8.64], R4 ;  /* 0x0000000408007986 */ /* 0x0011e2000c101b24 */
[----:B------:R-:W-:Y:S05]  /*9b00*/  BRA `(.L_x_10384) ;  /* 0x0000000800f07947 */ /* 0x000fea0003800000 */
.L_x_10385:
        /* <DEDUP_REMOVED lines=14> */
.L_x_10398:
[----:B------:R-:W-:Y:S01]  /*9bf0*/  HADD2.F32 R4, -RZ, R4.H0_H0 ;  /* 0x20000004ff047230 */ /* 0x000fe20000004100 */
[----:B------:R-:W-:Y:S01]  /*9c00*/  CS2R R6, SRZ ;  /* 0x0000000000067805 */ /* 0x000fe2000001ff00 */
[----:B------:R-:W-:-:S03]  /*9c10*/  IMAD.MOV.U32 R17, RZ, RZ, R23 ;  /* 0x000000ffff117224 */ /* 0x000fc600078e0017 */
[----:B------:R-:W-:-:S06]  /*9c20*/  FMUL.FTZ R4, R4, 1 ;  /* 0x3f80000004047820 */ /* 0x000fcc0000410000 */
[----:B------:R-:W0:Y:S02]  /*9c30*/  F2F.F64.F32 R4, R4 ;  /* 0x0000000400047310 */ /* 0x000e240000201800 */
[----:B0-----:R0:W-:Y:S01]  /*9c40*/  STG.E.128 desc[UR36][R8.64], R4 ;  /* 0x0000000408007986 */ /* 0x0011e2000c101d24 */
[----:B------:R-:W-:Y:S05]  /*9c50*/  BRA `(.L_x_10384) ;  /* 0x00000008009c7947 */ /* 0x000fea0003800000 */
.L_x_10397:
        /* <DEDUP_REMOVED lines=21> */
.L_x_10402:
[----:B------:R-:W-:Y:S05]  /*9db0*/  BSYNC B0 ;  /* 0x0000000000007941 */ /* 0x000fea0003800000 */
.L_x_10401:
[----:B------:R-:W-:Y:S01]  /*9dc0*/  LOP3.LUT R5, R0, R5, RZ, 0xfc, !PT ;  /* 0x0000000500057212 */ /* 0x000fe200078efcff */
[----:B------:R-:W-:-:S04]  /*9dd0*/  IMAD.MOV.U32 R17, RZ, RZ, R23 ;  /* 0x000000ffff117224 */ /* 0x000fc800078e0017 */
[----:B------:R0:W-:Y:S01]  /*9de0*/  STG.E.U8 desc[UR36][R8.64], R5 ;  /* 0x0000000508007986 */ /* 0x0001e2000c101124 */
[----:B------:R-:W-:Y:S05]  /*9df0*/  BRA `(.L_x_10384) ;  /* 0x0000000800347947 */ /* 0x000fea0003800000 */
.L_x_10400:
        /* <DEDUP_REMOVED lines=13> */
.L_x_10404:
[----:B------:R-:W-:Y:S01]  /*9ed0*/  IMAD.MOV.U32 R0, RZ, RZ, 0x7f ;  /* 0x0000007fff007424 */ /* 0x000fe200078e00ff */
[----:B------:R-:W-:-:S04]  /*9ee0*/  ISETP.GT.U32.AND P0, PT, R3, 0x7f800000, PT ;  /* 0x7f8000000300780c */ /* 0x000fc80003f04070 */
[----:B------:R-:W-:-:S09]  /*9ef0*/  SEL R0, R0, 0x7c, P0 ;  /* 0x0000007c00007807 */ /* 0x000fd20000000000 */
.L_x_10405:
[----:B------:R-:W-:Y:S05]  /*9f00*/  BSYNC B0 ;  /* 0x0000000000007941 */ /* 0x000fea0003800000 */
.L_x_10403:
[----:B------:R-:W-:Y:S01]  /*9f10*/  LOP3.LUT R3, R5, 0x80000000, RZ, 0xc0, !PT ;  /* 0x8000000005037812 */ /* 0x000fe200078ec0ff */
[----:B------:R-:W-:-:S03]  /*9f20*/  IMAD.MOV.U32 R17, RZ, RZ, R23 ;  /* 0x000000ffff117224 */ /* 0x000fc600078e0017 */
[----:B------:R-:W-:-:S04]  /*9f30*/  SHF.R.U32.HI R3, RZ, 0x18, R3 ;  /* 0x00000018ff037819 */ /* 0x000fc80000011603 */
[----:B------:R-:W-:-:S05]  /*9f40*/  LOP3.LUT R3, R0, R3, RZ, 0xfc, !PT ;  /* 0x0000000300037212 */ /* 0x000fca00078efcff */
[----:B------:R0:W-:Y:S01]  /*9f50*/  STG.E.U8 desc[UR36][R8.64], R3 ;  /* 0x0000000308007986 */ /* 0x0001e2000c101124 */
[----:B------:R-:W-:Y:S05]  /*9f60*/  BRA `(.L_x_10384) ;  /* 0x0000000400d87947 */ /* 0x000fea0003800000 */
.L_x_10399:
[----:B------:R-:W-:Y:S02]  /*9f70*/  HADD2.F32 R0, -RZ, R4.H0_H0 ;  /* 0x20000004ff007230 */ /* 0x000fe40000004100 */
[----:B------:R-:W-:-:S03]  /*9f80*/  IMAD.MOV.U32 R17, RZ, RZ, R23 ;  /* 0x000000ffff117224 */ /* 0x000fc600078e0017 */
[----:B------:R-:W-:-:S05]  /*9f90*/  F2FP.BF16.F32.PACK_AB R0, RZ, R0 ;  /* 0x00000000ff00723e */ /* 0x000fca00000010ff */
[----:B------:R0:W-:Y:S01]  /*9fa0*/  STG.E.U16 desc[UR36][R8.64], R0 ;  /* 0x0000000008007986 */ /* 0x0001e2000c101524 */
[----:B------:R-:W-:Y:S05]  /*9fb0*/  BRA `(.L_x_10384) ;  /* 0x0000000400c47947 */ /* 0x000fea0003800000 */
.L_x_10396:
        /* <DEDUP_REMOVED lines=13> */
.L_x_10408:
        /* <DEDUP_REMOVED lines=17> */
.L_x_10411:
[----:B------:R-:W-:-:S04]  /*a1a0*/  LOP3.LUT R3, R5, 0x80000000, RZ, 0xc0, !PT ;  /* 0x8000000005037812 */ /* 0x000fc800078ec0ff */
[----:B------:R-:W-:-:S04]  /*a1b0*/  SHF.R.U32.HI R3, RZ, 0x18, R3 ;  /* 0x00000018ff037819 */ /* 0x000fc80000011603 */
[----:B------:R-:W-:-:S04]  /*a1c0*/  LOP3.LUT R0, R0, R3, RZ, 0xfc, !PT ;  /* 0x0000000300007212 */ /* 0x000fc800078efcff */
[----:B------:R-:W-:-:S07]  /*a1d0*/  PRMT R4, R0, 0x7610, R4 ;  /* 0x0000761000047816 */ /* 0x000fce0000000004 */
.L_x_10410:
[----:B------:R-:W-:Y:S05]  /*a1e0*/  BSYNC B0 ;  /* 0x0000000000007941 */ /* 0x000fea0003800000 */
.L_x_10409:
[----:B------:R0:W-:Y:S01]  /*a1f0*/  STG.E.U8 desc[UR36][R8.64], R4 ;  /* 0x0000000408007986 */ /* 0x0001e2000c101124 */
[----:B------:R-:W-:Y:S01]  /*a200*/  IMAD.MOV.U32 R17, RZ, RZ, R23 ;  /* 0x000000ffff117224 */ /* 0x000fe200078e0017 */
[----:B------:R-:W-:Y:S06]  /*a210*/  BRA `(.L_x_10384) ;  /* 0x00000004002c7947 */ /* 0x000fec0003800000 */
.L_x_10407:
        /* <DEDUP_REMOVED lines=17> */
.L_x_10414:
[----:B------:R-:W-:-:S04]  /*a330*/  LOP3.LUT R3, R5, 0x80000000, RZ, 0xc0, !PT ;  /* 0x8000000005037812 */ /* 0x000fc800078ec0ff */
[----:B------:R-:W-:-:S04]  /*a340*/  SHF.R.U32.HI R3, RZ, 0x18, R3 ;  /* 0x00000018ff037819 */ /* 0x000fc80000011603 */
[----:B------:R-:W-:-:S04]  /*a350*/  LOP3.LUT R0, R0, R3, RZ, 0xfc, !PT ;  /* 0x0000000300007212 */ /* 0x000fc800078efcff */
[----:B------:R-:W-:-:S07]  /*a360*/  PRMT R4, R0, 0x7610, R4 ;  /* 0x0000761000047816 */ /* 0x000fce0000000004 */
.L_x_10413:
[----:B------:R-:W-:Y:S05]  /*a370*/  BSYNC B0 ;  /* 0x0000000000007941 */ /* 0x000fea0003800000 */
.L_x_10412:
[----:B------:R0:W-:Y:S01]  /*a380*/  STG.E.U8 desc[UR36][R8.64], R4 ;  /* 0x0000000408007986 */ /* 0x0001e2000c101124 */
[----:B------:R-:W-:Y:S01]  /*a390*/  IMAD.MOV.U32 R17, RZ, RZ, R23 ;  /* 0x000000ffff117224 */ /* 0x000fe200078e0017 */
[----:B------:R-:W-:Y:S06]  /*a3a0*/  BRA `(.L_x_10384) ;  /* 0x0000000000c87947 */ /* 0x000fec0003800000 */
.L_x_10406:
        /* <DEDUP_REMOVED lines=23> */
.L_x_10389:
        /* <DEDUP_REMOVED lines=16> */
.L_x_10417:
[----:B------:R-:W-:Y:S01]  /*a620*/  IMAD.MOV.U32 R17, RZ, RZ, R23 ;  /* 0x000000ffff117224 */ /* 0x000fe200078e0017 */
[----:B------:R-:W-:Y:S06]  /*a630*/  BRA `(.L_x_10384) ;  /* 0x0000000000247947 */ /* 0x000fec0003800000 */
.L_x_10416:
[----:B------:R-:W-:Y:S02]  /*a640*/  HADD2.F32 R4, -RZ, R4.H0_H0 ;  /* 0x20000004ff047230 */ /* 0x000fe40000004100 */
[----:B------:R-:W-:-:S04]  /*a650*/  IMAD.MOV.U32 R17, RZ, RZ, R23 ;  /* 0x000000ffff117224 */ /* 0x000fc800078e0017 */
[----:B------:R-:W0:Y:S02]  /*a660*/  F2I.U64.TRUNC R4, R4 ;  /* 0x0000000400047311 */ /* 0x000e24000020d800 */
[----:B0-----:R0:W-:Y:S01]  /*a670*/  STG.E.64 desc[UR36][R8.64], R4 ;  /* 0x0000000408007986 */ /* 0x0011e2000c101b24 */
[----:B------:R-:W-:Y:S05]  /*a680*/  BRA `(.L_x_10384) ;  /* 0x0000000000107947 */ /* 0x000fea0003800000 */
.L_x_10415:
[----:B------:R-:W-:Y:S02]  /*a690*/  HADD2.F32 R4, -RZ, R4.H0_H0 ;  /* 0x20000004ff047230 */ /* 0x000fe40000004100 */
[----:B------:R-:W-:Y:S02]  /*a6a0*/  IMAD.MOV.U32 R17, RZ, RZ, R23 ;  /* 0x000000ffff117224 */ /* 0x000fe400078e0017 */
[----:B------:R-:W0:Y:S02]  /*a6b0*/  F2I.FTZ.U32.TRUNC.NTZ R3, R4 ;  /* 0x0000000400037305 */ /* 0x000e24000021f000 */
[----:B0-----:R0:W-:Y:S03]  /*a6c0*/  STG.E desc[UR36][R8.64], R3 ;  /* 0x0000000308007986 */ /* 0x0011e6000c101924 */
.L_x_10384:
[----:B------:R-:W-:Y:S05]  /*a6d0*/  BSYNC B6 ;  /* 0x0000000000067941 */ /* 0x000fea0003800000 */
.L_x_10383:
        /* <DEDUP_REMOVED lines=25> */
.L_x_10423:
[----:B------:R-:W-:-:S06]  /*a870*/  HADD2.F32 R5, -RZ, R16.H0_H0 ;  /* 0x20000010ff057230 */ /* 0x000fcc0000004100 */
[----:B------:R-:W0:Y:S02]  /*a880*/  F2I.S64.TRUNC R4, R5 ;  /* 0x0000000500047311 */ /* 0x000e24000020d900 */
[----:B0-----:R0:W-:Y:S01]  /*a890*/  STG.E.U8 desc[UR36][R8.64], R4 ;  /* 0x0000000408007986 */ /* 0x0011e2000c101124 */
[----:B------:R-:W-:Y:S05]  /*a8a0*/  BRA `(.L_x_10425) ;  /* 0x0000000c00847947 */ /* 0x000fea0003800000 */
.L_x_10422:
        /* <DEDUP_REMOVED lines=10> */
.L_x_10427:
[----:B------:R-:W-:-:S04]  /*a950*/  HADD2.F32 R16, -RZ, R16.H0_H0 ;  /* 0x20000010ff107230 */ /* 0x000fc80000004100 */
[----:B------:R-:W0:Y:S02]  /*a960*/  F2I.FTZ.TRUNC.NTZ R3, R16 ;  /* 0x0000001000037305 */ /* 0x000e24000021f100 */
[----:B0-----:R0:W-:Y:S01]  /*a970*/  STG.E desc[UR36][R8.64], R3 ;  /* 0x0000000308007986 */ /* 0x0011e2000c101924 */
[----:B------:R-:W-:Y:S05]  /*a980*/  BRA `(.L_x_10425) ;  /* 0x0000000c004c7947 */ /* 0x000fea0003800000 */
.L_x_10426:
[----:B------:R-:W-:-:S04]  /*a990*/  HADD2.F32 R16, -RZ, R16.H0_H0 ;  /* 0x20000010ff107230 */ /* 0x000fc80000004100 */
[----:B------:R-:W0:Y:S02]  /*a9a0*/  F2I.FTZ.TRUNC.NTZ R3, R16 ;  /* 0x0000001000037305 */ /* 0x000e24000021f100 */
[----:B0-----:R0:W-:Y:S01]  /*a9b0*/  STG.E.U16 desc[UR36][R8.64], R3 ;  /* 0x0000000308007986 */ /* 0x0011e2000c101524 */
[----:B------:R-:W-:Y:S05]  /*a9c0*/  BRA `(.L_x_10425) ;  /* 0x0000000c003c7947 */ /* 0x000fea0003800000 */
.L_x_10421:
        /* <DEDUP_REMOVED lines=9> */
.L_x_10429:
[----:B------:R0:W-:Y:S01]  /*aa60*/  STG.E.U16 desc[UR36][R8.64], R16 ;  /* 0x0000001008007986 */ /* 0x0001e2000c101524 */
[----:B------:R-:W-:Y:S05]  /*aa70*/  BRA `(.L_x_10425) ;  /* 0x0000000c00107947 */ /* 0x000fea0003800000 */
.L_x_10428:
        /* <DEDUP_REMOVED lines=10> */
.L_x_10431:
[----:B------:R-:W-:-:S05]  /*ab20*/  HADD2.F32 R0, -RZ, R16.H0_H0 ;  /* 0x20000010ff007230 */ /* 0x000fca0000004100 */
[----:B------:R-:W-:-:S04]  /*ab30*/  F2FP.F16.F32.PACK_AB R0, RZ, R0 ;  /* 0x00000000ff00723e */ /* 0x000fc800000000ff */
[----:B------:R-:W-:-:S05]  /*ab40*/  PRMT R0, R0, 0x5410, RZ ;  /* 0x0000541000007816 */ /* 0x000fca00000000ff */
[----:B------:R3:W-:Y:S01]  /*ab50*/  STG.E desc[UR36][R8.64], R0 ;  /* 0x0000000008007986 */ /* 0x0007e2000c101924 */
[----:B------:R-:W-:Y:S05]  /*ab60*/  BRA `(.L_x_10425) ;  /* 0x0000000800d47947 */ /* 0x000fea0003800000 */
.L_x_10430:
[----:B------:R-:W-:-:S05]  /*ab70*/  HADD2.F32 R4, -RZ, R16.H0_H0 ;  /* 0x20000010ff047230 */ /* 0x000fca0000004100 */
[----:B------:R-:W-:-:S06]  /*ab80*/  FMUL.FTZ R4, R4, 1 ;  /* 0x3f80000004047820 */ /* 0x000fcc0000410000 */
[----:B------:R-:W0:Y:S02]  /*ab90*/  F2F.F64.F32 R4, R4 ;  /* 0x0000000400047310 */ /* 0x000e240000201800 */
[----:B0-----:R4:W-:Y:S01]  /*aba0*/  STG.E.64 desc[UR36][R8.64], R4 ;  /* 0x0000000408007986 */ /* 0x0019e2000c101b24 */
[----:B------:R-:W-:Y:S05]  /*abb0*/  BRA `(.L_x_10425) ;  /* 0x0000000800c07947 */ /* 0x000fea0003800000 */
.L_x_10420:
        /* <DEDUP_REMOVED lines=13> */
.L_x_10434:
[----:B------:R-:W-:Y:S01]  /*ac90*/  HADD2.F32 R16, -RZ, R16.H0_H0 ;  /* 0x20000010ff107230 */ /* 0x000fe20000004100 */
[----:B------:R-:W-:-:S04]  /*aca0*/  CS2R R6, SRZ ;  /* 0x0000000000067805 */ /* 0x000fc8000001ff00 */
[----:B------:R-:W-:-:S06]  /*acb0*/  FMUL.FTZ R4, R16, 1 ;  /* 0x3f80000010047820 */ /* 0x000fcc0000410000 */
[----:B------:R-:W0:Y:S02]  /*acc0*/  F2F.F64.F32 R4, R4 ;  /* 0x0000000400047310 */ /* 0x000e240000201800 */
[----:B0-----:R0:W-:Y:S01]  /*acd0*/  STG.E.128 desc[UR36][R8.64], R4 ;  /* 0x0000000408007986 */ /* 0x0011e2000c101d24 */
[----:B------:R-:W-:Y:S05]  /*ace0*/  BRA `(.L_x_10425) ;  /* 0x0000000800747947 */ /* 0x000fea0003800000 */
.L_x_10433:
        /* <DEDUP_REMOVED lines=21> */
.L_x_10438:
[----:B------:R-:W-:Y:S05]  /*ae40*/  BSYNC B0 ;  /* 0x0000000000007941 */ /* 0x000fea0003800000 */
.L_x_10437:
[----:B------:R-:W-:-:S05]  /*ae50*/  LOP3.LUT R5, R0, R5, RZ, 0xfc, !PT ;  /* 0x0000000500057212 */ /* 0x000fca00078efcff */
[----:B------:R0:W-:Y:S01]  /*ae60*/  STG.E.U8 desc[UR36][R8.64], R5 ;  /* 0x0000000508007986 */ /* 0x0001e2000c101124 */
[----:B------:R-:W-:Y:S05]  /*ae70*/  BRA `(.L_x_10425) ;  /* 0x0000000800107947 */ /* 0x000fea0003800000 */
.L_x_10436:
        /* <DEDUP_REMOVED lines=13> */
.L_x_10440:
[----:B------:R-:W-:Y:S01]  /*af50*/  IMAD.MOV.U32 R0, RZ, RZ, 0x7f ;  /* 0x0000007fff007424 */ /* 0x000fe200078e00ff */
[----:B------:R-:W-:-:S04]  /*af60*/  ISETP.GT.U32.AND P0, PT, R3, 0x7f800000, PT ;  /* 0x7f8000000300780c */ /* 0x000fc80003f04070 */
[----:B------:R-:W-:-:S09]  /*af70*/  SEL R0, R0, 0x7c, P0 ;  /* 0x0000007c00007807 */ /* 0x000fd20000000000 */
.L_x_10441:
[----:B------:R-:W-:Y:S05]  /*af80*/  BSYNC B0 ;  /* 0x0000000000007941 */ /* 0x000fea0003800000 */
.L_x_10439:
[----:B------:R-:W-:-:S04]  /*af90*/  LOP3.LUT R3, R5, 0x80000000, RZ, 0xc0, !PT ;  /* 0x8000000005037812 */ /* 0x000fc800078ec0ff */
[----:B------:R-:W-:-:S04]  /*afa0*/  SHF.R.U32.HI R3, RZ, 0x18, R3 ;  /* 0x00000018ff037819 */ /* 0x000fc80000011603 */
[----:B------:R-:W-:-:S05]  /*afb0*/  LOP3.LUT R3, R0, R3, RZ, 0xfc, !PT ;  /* 0x0000000300037212 */ /* 0x000fca00078efcff */
[----:B------:R0:W-:Y:S01]  /*afc0*/  STG.E.U8 desc[UR36][R8.64], R3 ;  /* 0x0000000308007986 */ /* 0x0001e2000c101124 */
[----:B------:R-:W-:Y:S05]  /*afd0*/  BRA `(.L_x_10425) ;  /* 0x0000000400b87947 */ /* 0x000fea0003800000 */
.L_x_10435:
[----:B------:R-:W-:-:S05]  /*afe0*/  HADD2.F32 R0, -RZ, R16.H0_H0 ;  /* 0x20000010ff007230 */ /* 0x000fca0000004100 */
[----:B------:R-:W-:-:S05]  /*aff0*/  F2FP.BF16.F32.PACK_AB R0, RZ, R0 ;  /* 0x00000000ff00723e */ /* 0x000fca00000010ff */
[----:B------:R0:W-:Y:S01]  /*b000*/  STG.E.U16 desc[UR36][R8.64], R0 ;  /* 0x0000000008007986 */ /* 0x0001e2000c101524 */
[----:B------:R-:W-:Y:S05]  /*b010*/  BRA `(.L_x_10425) ;  /* 0x0000000400a87947 */ /* 0x000fea0003800000 */
.L_x_10432:
        /* <DEDUP_REMOVED lines=12> */
.L_x_10444:
        /* <DEDUP_REMOVED lines=17> */
.L_x_10447:
[----:B------:R-:W-:-:S04]  /*b1f0*/  LOP3.LUT R3, R5, 0x80000000, RZ, 0xc0, !PT ;  /* 0x8000000005037812 */ /* 0x000fc800078ec0ff */
[----:B------:R-:W-:-:S04]  /*b200*/  SHF.R.U32.HI R3, RZ, 0x18, R3 ;  /* 0x00000018ff037819 */ /* 0x000fc80000011603 */
[----:B------:R-:W-:-:S04]  /*b210*/  LOP3.LUT R0, R0, R3, RZ, 0xfc, !PT ;  /* 0x0000000300007212 */ /* 0x000fc800078efcff */
[----:B------:R-:W-:-:S07]  /*b220*/  PRMT R4, R0, 0x7610, R4 ;  /* 0x0000761000047816 */ /* 0x000fce0000000004 */
.L_x_10446:
[----:B------:R-:W-:Y:S05]  /*b230*/  BSYNC B0 ;  /* 0x0000000000007941 */ /* 0x000fea0003800000 */
.L_x_10445:
[----:B------:R0:W-:Y:S01]  /*b240*/  STG.E.U8 desc[UR36][R8.64], R4 ;  /* 0x0000000408007986 */ /* 0x0001e2000c101124 */
[----:B------:R-:W-:Y:S05]  /*b250*/  BRA `(.L_x_10425) ;  /* 0x0000000400187947 */ /* 0x000fea0003800000 */
.L_x_10443:
        /* <DEDUP_REMOVED lines=17> */
.L_x_10450:
[----:B------:R-:W-:-:S04]  /*b370*/  LOP3.LUT R3, R5, 0x80000000, RZ, 0xc0, !PT ;  /* 0x8000000005037812 */ /* 0x000fc800078ec0ff */
[----:B------:R-:W-:-:S04]  /*b380*/  SHF.R.U32.HI R3, RZ, 0x18, R3 ;  /* 0x00000018ff037819 */ /* 0x000fc80000011603 */
[----:B------:R-:W-:-:S04]  /*b390*/  LOP3.LUT R0, R0, R3, RZ, 0xfc, !PT ;  /* 0x0000000300007212 */ /* 0x000fc800078efcff */
[----:B------:R-:W-:-:S07]  /*b3a0*/  PRMT R4, R0, 0x7610, R4 ;  /* 0x0000761000047816 */ /* 0x000fce0000000004 */
.L_x_10449:
[----:B------:R-:W-:Y:S05]  /*b3b0*/  BSYNC B0 ;  /* 0x0000000000007941 */ /* 0x000fea0003800000 */
.L_x_10448:
[----:B------:R0:W-:Y:S01]  /*b3c0*/  STG.E.U8 desc[UR36][R8.64], R4 ;  /* 0x0000000408007986 */ /* 0x0001e2000c101124 */
[----:B------:R-:W-:Y:S05]  /*b3d0*/  BRA `(.L_x_10425) ;  /* 0x0000000000b87947 */ /* 0x000fea0003800000 */
.L_x_10442:
        /* <DEDUP_REMOVED lines=22> */
.L_x_10424:
        /* <DEDUP_REMOVED lines=16> */
.L_x_10453:
[----:B------:R-:W-:Y:S05]  /*b640*/  BRA `(.L_x_10425) ;  /* 0x00000000001c7947 */ /* 0x000fea0003800000 */
.L_x_10452:
[----:B------:R-:W-:-:S06]  /*b650*/  HADD2.F32 R4, -RZ, R16.H0_H0 ;  /* 0x20000010ff047230 */ /* 0x000fcc0000004100 */
[----:B------:R-:W0:Y:S02]  /*b660*/  F2I.U64.TRUNC R4, R4 ;  /* 0x0000000400047311 */ /* 0x000e24000020d800 */
[----:B0-----:R0:W-:Y:S01]  /*b670*/  STG.E.64 desc[UR36][R8.64], R4 ;  /* 0x0000000408007986 */ /* 0x0011e2000c101b24 */
[----:B------:R-:W-:Y:S05]  /*b680*/  BRA `(.L_x_10425) ;  /* 0x00000000000c7947 */ /* 0x000fea0003800000 */
.L_x_10451:
[----:B------:R-:W-:-:S04]  /*b690*/  HADD2.F32 R16, -RZ, R16.H0_H0 ;  /* 0x20000010ff107230 */ /* 0x000fc80000004100 */
[----:B------:R-:W0:Y:S02]  /*b6a0*/  F2I.FTZ.U32.TRUNC.NTZ R3, R16 ;  /* 0x0000001000037305 */ /* 0x000e24000021f000 */
[----:B0-----:R0:W-:Y:S02]  /*b6b0*/  STG.E desc[UR36][R8.64], R3 ;  /* 0x0000000308007986 */ /* 0x0011e4000c101924 */
.L_x_10425:
        /* <DEDUP_REMOVED lines=25> */
.L_x_10457:
[----:B------:R-:W-:-:S06]  /*b850*/  HADD2.F32 R5, -RZ, R19.H0_H0 ;  /* 0x20000013ff057230 */ /* 0x000fcc0000004100 */
[----:B------:R-:W0:Y:S02]  /*b860*/  F2I.S64.TRUNC R4, R5 ;  /* 0x0000000500047311 */ /* 0x000e24000020d900 */
[----:B0-----:R0:W-:Y:S01]  /*b870*/  STG.E.U8 desc[UR36][R8.64], R4 ;  /* 0x0000000408007986 */ /* 0x0011e2000c101124 */
[----:B------:R-:W-:Y:S05]  /*b880*/  BRA `(.L_x_10459) ;  /* 0x0000000c00847947 */ /* 0x000fea0003800000 */
.L_x_10456:
        /* <DEDUP_REMOVED lines=10> */
.L_x_10461:
[----:B------:R-:W-:-:S06]  /*b930*/  HADD2.F32 R19, -RZ, R19.H0_H0 ;  /* 0x20000013ff137230 */ /* 0x000fcc0000004100 */
[----:B------:R-:W0:Y:S02]  /*b940*/  F2I.FTZ.TRUNC.NTZ R19, R19 ;  /* 0x0000001300137305 */ /* 0x000e24000021f100 */
[----:B0-----:R0:W-:Y:S01]  /*b950*/  STG.E desc[UR36][R8.64], R19 ;  /* 0x0000001308007986 */ /* 0x0011e2000c101924 */
[----:B------:R-:W-:Y:S05]  /*b960*/  BRA `(.L_x_10459) ;  /* 0x0000000c004c7947 */ /* 0x000fea0003800000 */
.L_x_10460:
[----:B------:R-:W-:-:S06]  /*b970*/  HADD2.F32 R19, -RZ, R19.H0_H0 ;  /* 0x20000013ff137230 */ /* 0x000fcc0000004100 */
[----:B------:R-:W0:Y:S02]  /*b980*/  F2I.FTZ.TRUNC.NTZ R19, R19 ;  /* 0x0000001300137305 */ /* 0x000e24000021f100 */
[----:B0-----:R0:W-:Y:S01]  /*b990*/  STG.E.U16 desc[UR36][R8.64], R19 ;  /* 0x0000001308007986 */ /* 0x0011e2000c101524 */
[----:B------:R-:W-:Y:S05]  /*b9a0*/  BRA `(.L_x_10459) ;  /* 0x0000000c003c7947 */ /* 0x000fea0003800000 */
.L_x_10455:
        /* <DEDUP_REMOVED lines=9> */
.L_x_10463:
[----:B------:R0:W-:Y:S01]  /*ba40*/  STG.E.U16 desc[UR36][R8.64], R19 ;  /* 0x0000001308007986 */ /* 0x0001e2000c101524 */
[----:B------:R-:W-:Y:S05]  /*ba50*/  BRA `(.L_x_10459) ;  /* 0x0000000c00107947 */ /* 0x000fea0003800000 */
.L_x_10462:
        /* <DEDUP_REMOVED lines=10> */
.L_x_10465:
[----:B------:R-:W-:-:S05]  /*bb00*/  HADD2.F32 R0, -RZ, R19.H0_H0 ;  /* 0x20000013ff007230 */ /* 0x000fca0000004100 */
[----:B------:R-:W-:-:S04]  /*bb10*/  F2FP.F16.F32.PACK_AB R0, RZ, R0 ;  /* 0x00000000ff00723e */ /* 0x000fc800000000ff */
[----:B------:R-:W-:-:S05]  /*bb20*/  PRMT R0, R0, 0x5410, RZ ;  /* 0x0000541000007816 */ /* 0x000fca00000000ff */
[----:B------:R0:W-:Y:S01]  /*bb30*/  STG.E desc[UR36][R8.64], R0 ;  /* 0x0000000008007986 */ /* 0x0001e2000c101924 */
[----:B------:R-:W-:Y:S05]  /*bb40*/  BRA `(.L_x_10459) ;  /* 0x0000000800d47947 */ /* 0x000fea0003800000 */
.L_x_10464:
[----:B------:R-:W-:-:S05]  /*bb50*/  HADD2.F32 R4, -RZ, R19.H0_H0 ;  /* 0x20000013ff047230 */ /* 0x000fca0000004100 */
[----:B------:R-:W-:-:S06]  /*bb60*/  FMUL.FTZ R4, R4, 1 ;  /* 0x3f80000004047820 */ /* 0x000fcc0000410000 */
[----:B------:R-:W0:Y:S02]  /*bb70*/  F2F.F64.F32 R4, R4 ;  /* 0x0000000400047310 */ /* 0x000e240000201800 */
[----:B0-----:R0:W-:Y:S01]  /*bb80*/  STG.E.64 desc[UR36][R8.64], R4 ;  /* 0x0000000408007986 */ /* 0x0011e2000c101b24 */
[----:B------:R-:W-:Y:S05]  /*bb90*/  BRA `(.L_x_10459) ;  /* 0x0000000800c07947 */ /* 0x000fea0003800000 */
.L_x_10454:
        /* <DEDUP_REMOVED lines=13> */
.L_x_10468:
[----:B------:R-:W-:Y:S01]  /*bc70*/  HADD2.F32 R19, -RZ, R19.H0_H0 ;  /* 0x20000013ff137230 */ /* 0x000fe20000004100 */
[----:B------:R-:W-:-:S04]  /*bc80*/  CS2R R6, SRZ ;  /* 0x0000000000067805 */ /* 0x000fc8000001ff00 */
[----:B------:R-:W-:-:S06]  /*bc90*/  FMUL.FTZ R4, R19, 1 ;  /* 0x3f80000013047820 */ /* 0x000fcc0000410000 */
[----:B------:R-:W0:Y:S02]  /*bca0*/  F2F.F64.F32 R4, R4 ;  /* 0x0000000400047310 */ /* 0x000e240000201800 */
[----:B0-----:R0:W-:Y:S01]  /*bcb0*/  STG.E.128 desc[UR36][R8.64], R4 ;  /* 0x0000000408007986 */ /* 0x0011e2000c101d24 */
[----:B------:R-:W-:Y:S05]  /*bcc0*/  BRA `(.L_x_10459) ;  /* 0x0000000800747947 */ /* 0x000fea0003800000 */
.L_x_10467:
        /* <DEDUP_REMOVED lines=21> */
.L_x_10472:
[----:B------:R-:W-:Y:S05]  /*be20*/  BSYNC B0 ;  /* 0x0000000000007941 */ /* 0x000fea0003800000 */
.L_x_10471:
[----:B------:R-:W-:-:S05]  /*be30*/  LOP3.LUT R5, R0, R5, RZ, 0xfc, !PT ;  /* 0x0000000500057212 */ /* 0x000fca00078efcff */
[----:B------:R0:W-:Y:S01]  /*be40*/  STG.E.U8 desc[UR36][R8.64], R5 ;  /* 0x0000000508007986 */ /* 0x0001e2000c101124 */
[----:B------:R-:W-:Y:S05]  /*be50*/  BRA `(.L_x_10459) ;  /* 0x0000000800107947 */ /* 0x000fea0003800000 */
.L_x_10470:
        /* <DEDUP_REMOVED lines=13> */
.L_x_10474:
[----:B------:R-:W-:Y:S01]  /*bf30*/  IMAD.MOV.U32 R0, RZ, RZ, 0x7f ;  /* 0x0000007fff007424 */ /* 0x000fe200078e00ff */
[----:B------:R-:W-:-:S04]  /*bf40*/  ISETP.GT.U32.AND P0, PT, R3, 0x7f800000, PT ;  /* 0x7f8000000300780c */ /* 0x000fc80003f04070 */
[----:B------:R-:W-:-:S09]  /*bf50*/  SEL R0, R0, 0x7c, P0 ;  /* 0x0000007c00007807 */ /* 0x000fd20000000000 */
.L_x_10475:
[----:B------:R-:W-:Y:S05]  /*bf60*/  BSYNC B0 ;  /* 0x0000000000007941 */ /* 0x000fea0003800000 */
.L_x_10473:
[----:B------:R-:W-:-:S04]  /*bf70*/  LOP3.LUT R3, R19, 0x80000000, RZ, 0xc0, !PT ;  /* 0x8000000013037812 */ /* 0x000fc800078ec0ff */
[----:B------:R-:W-:-:S04]  /*bf80*/  SHF.R.U32.HI R3, RZ, 0x18, R3 ;  /* 0x00000018ff037819 */ /* 0x000fc80000011603 */
[----:B------:R-:W-:-:S05]  /*bf90*/  LOP3.LUT R3, R0, R3, RZ, 0xfc, !PT ;  /* 0x0000000300037212 */ /* 0x000fca00078efcff */
[----:B------:R0:W-:Y:S01]  /*bfa0*/  STG.E.U8 desc[UR36][R8.64], R3 ;  /* 0x0000000308007986 */ /* 0x0001e2000c101124 */
[----:B------:R-:W-:Y:S05]  /*bfb0*/  BRA `(.L_x_10459) ;  /* 0x0000000400b87947 */ /* 0x000fea0003800000 */
.L_x_10469:
[----:B------:R-:W-:-:S05]  /*bfc0*/  HADD2.F32 R0, -RZ, R19.H0_H0 ;  /* 0x20000013ff007230 */ /* 0x000fca0000004100 */
[----:B------:R-:W-:-:S05]  /*bfd0*/  F2FP.BF16.F32.PACK_AB R0, RZ, R0 ;  /* 0x00000000ff00723e */ /* 0x000fca00000010ff */
[----:B------:R0:W-:Y:S01]  /*bfe0*/  STG.E.U16 desc[UR36][R8.64], R0 ;  /* 0x0000000008007986 */ /* 0x0001e2000c101524 */
[----:B------:R-:W-:Y:S05]  /*bff0*/  BRA `(.L_x_10459) ;  /* 0x0000000400a87947 */ /* 0x000fea0003800000 */
.L_x_10466:
        /* <DEDUP_REMOVED lines=12> */
.L_x_10478:
        /* <DEDUP_REMOVED lines=17> */
.L_x_10481:
[----:B------:R-:W-:-:S04]  /*c1d0*/  LOP3.LUT R3, R19, 0x80000000, RZ, 0xc0, !PT ;  /* 0x8000000013037812 */ /* 0x000fc800078ec0ff */
[----:B------:R-:W-:-:S04]  /*c1e0*/  SHF.R.U32.HI R3, RZ, 0x18, R3 ;  /* 0x00000018ff037819 */ /* 0x000fc80000011603 */
[----:B------:R-:W-:-:S04]  /*c1f0*/  LOP3.LUT R0, R0, R3, RZ, 0xfc, !PT ;  /* 0x0000000300007212 */ /* 0x000fc800078efcff */
[----:B------:R-:W-:-:S07]  /*c200*/  PRMT R4, R0, 0x7610, R4 ;  /* 0x0000761000047816 */ /* 0x000fce0000000004 */
.L_x_10480:
[----:B------:R-:W-:Y:S05]  /*c210*/  BSYNC B0 ;  /* 0x0000000000007941 */ /* 0x000fea0003800000 */
.L_x_10479:
[----:B------:R0:W-:Y:S01]  /*c220*/  STG.E.U8 desc[UR36][R8.64], R4 ;  /* 0x0000000408007986 */ /* 0x0001e2000c101124 */
[----:B------:R-:W-:Y:S05]  /*c230*/  BRA `(.L_x_10459) ;  /* 0x0000000400187947 */ /* 0x000fea0003800000 */
.L_x_10477:
        /* <DEDUP_REMOVED lines=17> */
.L_x_10484:
[----:B------:R-:W-:-:S04]  /*c350*/  LOP3.LUT R3, R19, 0x80000000, RZ, 0xc0, !PT ;  /* 0x8000000013037812 */ /* 0x000fc800078ec0ff */
[----:B------:R-:W-:-:S04]  /*c360*/  SHF.R.U32.HI R3, RZ, 0x18, R3 ;  /* 0x00000018ff037819 */ /* 0x000fc80000011603 */
[----:B------:R-:W-:-:S04]  /*c370*/  LOP3.LUT R0, R0, R3, RZ, 0xfc, !PT ;  /* 0x0000000300007212 */ /* 0x000fc800078efcff */
[----:B------:R-:W-:-:S07]  /*c380*/  PRMT R4, R0, 0x7610, R4 ;  /* 0x0000761000047816 */ /* 0x000fce0000000004 */
.L_x_10483:
[----:B------:R-:W-:Y:S05]  /*c390*/  BSYNC B0 ;  /* 0x0000000000007941 */ /* 0x000fea0003800000 */
.L_x_10482:
[----:B------:R3:W-:Y:S01]  /*c3a0*/  STG.E.U8 desc[UR36][R8.64], R4 ;  /* 0x0000000408007986 */ /* 0x0007e2000c101124 */
[----:B------:R-:W-:Y:S05]  /*c3b0*/  BRA `(.L_x_10459) ;  /* 0x0000000000b87947 */ /* 0x000fea0003800000 */
.L_x_10476:
        /* <DEDUP_REMOVED lines=22> */
.L_x_10458:
        /* <DEDUP_REMOVED lines=16> */
.L_x_10487:
[----:B------:R-:W-:Y:S05]  /*c620*/  BRA `(.L_x_10459) ;  /* 0x00000000001c7947 */ /* 0x000fea0003800000 */
.L_x_10486:
[----:B------:R-:W-:-:S06]  /*c630*/  HADD2.F32 R4, -RZ, R19.H0_H0 ;  /* 0x20000013ff047230 */ /* 0x000fcc0000004100 */
[----:B------:R-:W0:Y:S02]  /*c640*/  F2I.U64.TRUNC R4, R4 ;  /* 0x0000000400047311 */ /* 0x000e24000020d800 */
[----:B0-----:R1:W-:Y:S01]  /*c650*/  STG.E.64 desc[UR36][R8.64], R4 ;  /* 0x0000000408007986 */ /* 0x0013e2000c101b24 */
[----:B------:R-:W-:Y:S05]  /*c660*/  BRA `(.L_x_10459) ;  /* 0x00000000000c7947 */ /* 0x000fea0003800000 */
.L_x_10485:
[----:B------:R-:W-:-:S06]  /*c670*/  HADD2.F32 R19, -RZ, R19.H0_H0 ;  /* 0x20000013ff137230 */ /* 0x000fcc0000004100 */
[----:B------:R-:W0:Y:S02]  /*c680*/  F2I.FTZ.U32.TRUNC.NTZ R19, R19 ;  /* 0x0000001300137305 */ /* 0x000e24000021f000 */
[----:B0-----:R0:W-:Y:S02]  /*c690*/  STG.E desc[UR36][R8.64], R19 ;  /* 0x0000001308007986 */ /* 0x0011e4000c101924 */
.L_x_10459:
[----:B------:R-:W-:-:S07]  /*c6a0*/  VIADD R17, R17, 0x80 ;  /* 0x0000008011117836 */ /* 0x000fce0000000000 */
.L_x_10419:
[----:B------:R-:W-:Y:S05]  /*c6b0*/  BSYNC B6 ;  /* 0x0000000000067941 */ /* 0x000fea0003800000 */
.L_x_10418:
        /* <DEDUP_REMOVED lines=23> */
.L_x_10491:
[----:B------:R-:W-:-:S06]  /*c830*/  HADD2.F32 R3, -RZ, R22.H0_H0 ;  /* 0x20000016ff037230 */ /* 0x000fcc0000004100 */
[----:B------:R-:W0:Y:S02]  /*c840*/  F2I.S64.TRUNC R2, R3 ;  /* 0x0000000300027311 */ /* 0x000e24000020d900 */
[----:B0-----:R-:W-:Y:S01]  /*c850*/  STG.E.U8 desc[UR36][R4.64], R2 ;  /* 0x0000000204007986 */ /* 0x001fe2000c101124 */
[----:B------:R-:W-:Y:S05]  /*c860*/  EXIT ;  /* 0x000000000000794d */ /* 0x000fea0003800000 */
.L_x_10490:
        /* <DEDUP_REMOVED lines=10> */
.L_x_10494:
[----:B------:R-:W-:-:S04]  /*c910*/  HADD2.F32 R22, -RZ, R22.H0_H0 ;  /* 0x20000016ff167230 */ /* 0x000fc80000004100 */
[----:B------:R-:W0:Y:S02]  /*c920*/  F2I.FTZ.TRUNC.NTZ R3, R22 ;  /* 0x0000001600037305 */ /* 0x000e24000021f100 */
[----:B0-----:R-:W-:Y:S01]  /*c930*/  STG.E desc[UR36][R4.64], R3 ;  /* 0x0000000304007986 */ /* 0x001fe2000c101924 */
[----:B------:R-:W-:Y:S05]  /*c940*/  EXIT ;  /* 0x000000000000794d */ /* 0x000fea0003800000 */
.L_x_10493:
[----:B------:R-:W-:-:S04]  /*c950*/  HADD2.F32 R22, -RZ, R22.H0_H0 ;  /* 0x20000016ff167230 */ /* 0x000fc80000004100 */
[----:B------:R-:W0:Y:S02]  /*c960*/  F2I.FTZ.TRUNC.NTZ R3, R22 ;  /* 0x0000001600037305 */ /* 0x000e24000021f100 */
[----:B0-----:R-:W-:Y:S01]  /*c970*/  STG.E.U16 desc[UR36][R4.64], R3 ;  /* 0x0000000304007986 */ /* 0x001fe2000c101524 */
[----:B------:R-:W-:Y:S05]  /*c980*/  EXIT ;  /* 0x000000000000794d */ /* 0x000fea0003800000 */
.L_x_10489:
        /* <DEDUP_REMOVED lines=9> */
.L_x_10496:
[----:B------:R-:W-:Y:S01]  /*ca20*/  STG.E.U16 desc[UR36][R4.64], R22 ;  /* 0x0000001604007986 */ /* 0x000fe2000c101524 */
[----:B------:R-:W-:Y:S05]  /*ca30*/  EXIT ;  /* 0x000000000000794d */ /* 0x000fea0003800000 */
.L_x_10495:
        /* <DEDUP_REMOVED lines=10> */
.L_x_10498:
[----:B------:R-:W-:-:S05]  /*cae0*/  HADD2.F32 R0, -RZ, R22.H0_H0 ;  /* 0x20000016ff007230 */ /* 0x000fca0000004100 */
[----:B------:R-:W-:-:S04]  /*caf0*/  F2FP.F16.F32.PACK_AB R0, RZ, R0 ;  /* 0x00000000ff00723e */ /* 0x000fc800000000ff */
[----:B------:R-:W-:-:S05]  /*cb00*/  PRMT R0, R0, 0x5410, RZ ;  /* 0x0000541000007816 */ /* 0x000fca00000000ff */
[----:B------:R-:W-:Y:S01]  /*cb10*/  STG.E desc[UR36][R4.64], R0 ;  /* 0x0000000004007986 */ /* 0x000fe2000c101924 */
[----:B------:R-:W-:Y:S05]  /*cb20*/  EXIT ;  /* 0x000000000000794d */ /* 0x000fea0003800000 */
.L_x_10497:
[----:B------:R-:W-:-:S05]  /*cb30*/  HADD2.F32 R2, -RZ, R22.H0_H0 ;  /* 0x20000016ff027230 */ /* 0x000fca0000004100 */
[----:B------:R-:W-:-:S06]  /*cb40*/  FMUL.FTZ R2, R2, 1 ;  /* 0x3f80000002027820 */ /* 0x000fcc0000410000 */
[----:B------:R-:W0:Y:S02]  /*cb50*/  F2F.F64.F32 R2, R2 ;  /* 0x0000000200027310 */ /* 0x000e240000201800 */
[----:B0-----:R-:W-:Y:S01]  /*cb60*/  STG.E.64 desc[UR36][R4.64], R2 ;  /* 0x0000000204007986 */ /* 0x001fe2000c101b24 */
[----:B------:R-:W-:Y:S05]  /*cb70*/  EXIT ;  /* 0x000000000000794d */ /* 0x000fea0003800000 */
.L_x_10488:
        /* <DEDUP_REMOVED lines=13> */
.L_x_10501:
[----:B------:R-:W-:Y:S01]  /*cc50*/  HADD2.F32 R22, -RZ, R22.H0_H0 ;  /* 0x20000016ff167230 */ /* 0x000fe20000004100 */
[----:B------:R-:W-:-:S04]  /*cc60*/  CS2R R10, SRZ ;  /* 0x00000000000a7805 */ /* 0x000fc8000001ff00 */
[----:B------:R-:W-:-:S06]  /*cc70*/  FMUL.FTZ R8, R22, 1 ;  /* 0x3f80000016087820 */ /* 0x000fcc0000410000 */
[----:B------:R-:W0:Y:S02]  /*cc80*/  F2F.F64.F32 R8, R8 ;  /* 0x0000000800087310 */ /* 0x000e240000201800 */
[----:B0-----:R-:W-:Y:S01]  /*cc90*/  STG.E.128 desc[UR36][R4.64], R8 ;  /* 0x0000000804007986 */ /* 0x001fe2000c101d24 */
[----:B------:R-:W-:Y:S05]  /*cca0*/  EXIT ;  /* 0x000000000000794d */ /* 0x000fea0003800000 */
.L_x_10500:
        /* <DEDUP_REMOVED lines=21> */
.L_x_10505:
[----:B------:R-:W-:Y:S05]  /*ce00*/  BSYNC B0 ;  /* 0x0000000000007941 */ /* 0x000fea0003800000 */
.L_x_10504:
[----:B------:R-:W-:-:S05]  /*ce10*/  LOP3.LUT R3, R0, R3, RZ, 0xfc, !PT ;  /* 0x0000000300037212 */ /* 0x000fca00078efcff */
[----:B------:R-:W-:Y:S01]  /*ce20*/  STG.E.U8 desc[UR36][R4.64], R3 ;  /* 0x0000000304007986 */ /* 0x000fe2000c101124 */
[----:B------:R-:W-:Y:S05]  /*ce30*/  EXIT ;  /* 0x000000000000794d */ /* 0x000fea0003800000 */
.L_x_10503:
        /* <DEDUP_REMOVED lines=13> */
.L_x_10507:
[----:B------:R-:W-:Y:S01]  /*cf10*/  IMAD.MOV.U32 R0, RZ, RZ, 0x7f ;  /* 0x0000007fff007424 */ /* 0x000fe200078e00ff */
[----:B------:R-:W-:-:S04]  /*cf20*/  ISETP.GT.U32.AND P0, PT, R2, 0x7f800000, PT ;  /* 0x7f8000000200780c */ /* 0x000fc80003f04070 */
[----:B------:R-:W-:-:S09]  /*cf30*/  SEL R0, R0, 0x7c, P0 ;  /* 0x0000007c00007807 */ /* 0x000fd20000000000 */
.L_x_10508:
[----:B------:R-:W-:Y:S05]  /*cf40*/  BSYNC B0 ;  /* 0x0000000000007941 */ /* 0x000fea0003800000 */
.L_x_10506:
[----:B------:R-:W-:-:S04]  /*cf50*/  LOP3.LUT R2, R3, 0x80000000, RZ, 0xc0, !PT ;  /* 0x8000000003027812 */ /* 0x000fc800078ec0ff */
[----:B------:R-:W-:-:S04]  /*cf60*/  SHF.R.U32.HI R3, RZ, 0x18, R2 ;  /* 0x00000018ff037819 */ /* 0x000fc80000011602 */
[----:B------:R-:W-:-:S05]  /*cf70*/  LOP3.LUT R3, R0, R3, RZ, 0xfc, !PT ;  /* 0x0000000300037212 */ /* 0x000fca00078efcff */
[----:B------:R-:W-:Y:S01]  /*cf80*/  STG.E.U8 desc[UR36][R4.64], R3 ;  /* 0x0000000304007986 */ /* 0x000fe2000c101124 */
[----:B------:R-:W-:Y:S05]  /*cf90*/  EXIT ;  /* 0x000000000000794d */ /* 0x000fea0003800000 */
.L_x_10502:
[----:B------:R-:W-:-:S05]  /*cfa0*/  HADD2.F32 R0, -RZ, R22.H0_H0 ;  /* 0x20000016ff007230 */ /* 0x000fca0000004100 */
[----:B------:R-:W-:-:S05]  /*cfb0*/  F2FP.BF16.F32.PACK_AB R0, RZ, R0 ;  /* 0x00000000ff00723e */ /* 0x000fca00000010ff */
[----:B------:R-:W-:Y:S01]  /*cfc0*/  STG.E.U16 desc[UR36][R4.64], R0 ;  /* 0x0000000004007986 */ /* 0x000fe2000c101524 */
[----:B------:R-:W-:Y:S05]  /*cfd0*/  EXIT ;  /* 0x000000000000794d */ /* 0x000fea0003800000 */
.L_x_10499:
        /* <DEDUP_REMOVED lines=12> */
.L_x_10511:
        /* <DEDUP_REMOVED lines=17> */
.L_x_10514:
[----:B------:R-:W-:-:S04]  /*d1b0*/  LOP3.LUT R2, R7, 0x80000000, RZ, 0xc0, !PT ;  /* 0x8000000007027812 */ /* 0x000fc800078ec0ff */
[----:B------:R-:W-:-:S04]  /*d1c0*/  SHF.R.U32.HI R3, RZ, 0x18, R2 ;  /* 0x00000018ff037819 */ /* 0x000fc80000011602 */
[----:B------:R-:W-:-:S04]  /*d1d0*/  LOP3.LUT R0, R0, R3, RZ, 0xfc, !PT ;  /* 0x0000000300007212 */ /* 0x000fc800078efcff */
[----:B------:R-:W-:-:S07]  /*d1e0*/  PRMT R2, R0, 0x7610, R2 ;  /* 0x0000761000027816 */ /* 0x000fce0000000002 */
.L_x_10513:
[----:B------:R-:W-:Y:S05]  /*d1f0*/  BSYNC B0 ;  /* 0x0000000000007941 */ /* 0x000fea0003800000 */
.L_x_10512:
[----:B------:R-:W-:Y:S01]  /*d200*/  STG.E.U8 desc[UR36][R4.64], R2 ;  /* 0x0000000204007986 */ /* 0x000fe2000c101124 */
[----:B------:R-:W-:Y:S05]  /*d210*/  EXIT ;  /* 0x000000000000794d */ /* 0x000fea0003800000 */
.L_x_10510:
        /* <DEDUP_REMOVED lines=17> */
.L_x_10517:
[----:B------:R-:W-:-:S04]  /*d330*/  LOP3.LUT R2, R7, 0x80000000, RZ, 0xc0, !PT ;  /* 0x8000000007027812 */ /* 0x000fc800078ec0ff */
[----:B------:R-:W-:-:S04]  /*d340*/  SHF.R.U32.HI R3, RZ, 0x18, R2 ;  /* 0x00000018ff037819 */ /* 0x000fc80000011602 */
[----:B------:R-:W-:-:S04]  /*d350*/  LOP3.LUT R0, R0, R3, RZ, 0xfc, !PT ;  /* 0x0000000300007212 */ /* 0x000fc800078efcff */
[----:B------:R-:W-:-:S07]  /*d360*/  PRMT R2, R0, 0x7610, R2 ;  /* 0x0000761000027816 */ /* 0x000fce0000000002 */
.L_x_10516:
[----:B------:R-:W-:Y:S05]  /*d370*/  BSYNC B0 ;  /* 0x0000000000007941 */ /* 0x000fea0003800000 */
.L_x_10515:
[----:B------:R-:W-:Y:S01]  /*d380*/  STG.E.U8 desc[UR36][R4.64], R2 ;  /* 0x0000000204007986 */ /* 0x000fe2000c101124 */
[----:B------:R-:W-:Y:S05]  /*d390*/  EXIT ;  /* 0x000000000000794d */ /* 0x000fea0003800000 */
.L_x_10509:
        /* <DEDUP_REMOVED lines=22> */
.L_x_10492:
        /* <DEDUP_REMOVED lines=16> */
.L_x_10520:
[----:B------:R-:W-:Y:S05]  /*d600*/  EXIT ;  /* 0x000000000000794d */ /* 0x000fea0003800000 */
.L_x_10519:
[----:B------:R-:W-:-:S06]  /*d610*/  HADD2.F32 R2, -RZ, R22.H0_H0 ;  /* 0x20000016ff027230 */ /* 0x000fcc0000004100 */
[----:B------:R-:W0:Y:S02]  /*d620*/  F2I.U64.TRUNC R2, R2 ;  /* 0x0000000200027311 */ /* 0x000e24000020d800 */
[----:B0-----:R-:W-:Y:S01]  /*d630*/  STG.E.64 desc[UR36][R4.64], R2 ;  /* 0x0000000204007986 */ /* 0x001fe2000c101b24 */
[----:B------:R-:W-:Y:S05]  /*d640*/  EXIT ;  /* 0x000000000000794d */ /* 0x000fea0003800000 */
.L_x_10518:
[----:B------:R-:W-:-:S04]  /*d650*/  HADD2.F32 R22, -RZ, R22.H0_H0 ;  /* 0x20000016ff167230 */ /* 0x000fc80000004100 */
[----:B------:R-:W0:Y:S02]  /*d660*/  F2I.FTZ.U32.TRUNC.NTZ R3, R22 ;  /* 0x0000001600037305 */ /* 0x000e24000021f000 */
[----:B0-----:R-:W-:Y:S01]  /*d670*/  STG.E desc[UR36][R4.64], R3 ;  /* 0x0000000304007986 */ /* 0x001fe2000c101924 */
[----:B------:R-:W-:Y:S05]  /*d680*/  EXIT ;  /* 0x000000000000794d */ /* 0x000fea0003800000 */
        .weak           $__internal_22_$__cuda_sm3x_div_rn_ftz_f32_slowpath
        .type           $__internal_22_$__cuda_sm3x_div_rn_ftz_f32_slowpath,@function
        .size           $__internal_22_$__cuda_sm3x_div_rn_ftz_f32_slowpath,(.L_x_19698 - $__internal_22_$__cuda_sm3x_div_rn_ftz_f32_slowpath)
$__internal_22_$__cuda_sm3x_div_rn_ftz_f32_slowpath:
        /* <DEDUP_REMOVED lines=33> */
.L_x_10523:
[----:B------:R-:W-:Y:S05]  /*d8a0*/  BSYNC B3 ;  /* 0x0000000000037941 */ /* 0x000fea0003800000 */
.L_x_10522:
[----:B------:R-:W-:Y:S01]  /*d8b0*/  VIADD R5, R5, 0xffffff81 ;  /* 0xffffff8105057836 */ /* 0x000fe20000000000 */
[----:B------:R-:W-:Y:S01]  /*d8c0*/  BSSY B3, `(.L_x_10528) ;  /* 0x000001b000037945 */ /* 0x000fe20003800000 */
[----:B------:R-:W-:Y:S02]  /*d8d0*/  VIADD R6, R6, 0xffffff81 ;  /* 0xffffff8106067836 */ /* 0x000fe40000000000 */
[----:B------:R-:W-:Y:S02]  /*d8e0*/  IMAD R13, R5, -0x800000, R12 ;  /* 0xff800000050d7824 */ /* 0x000fe400078e020c */
[C---:B------:R-:W-:Y:S02]  /*d8f0*/  IMAD R0, R6.reuse, -0x800000, R11 ;  /* 0xff80000006007824 */ /* 0x040fe400078e020b */
        /* <DEDUP_REMOVED lines=22> */
.L_x_10529:
[----:B------:R-:W-:-:S07]  /*da60*/  IMAD R0, R5, 0x800000, R0 ;  /* 0x0080000005007824 */ /* 0x000fce00078e0200 */
.L_x_10530:
[----:B------:R-:W-:Y:S05]  /*da70*/  BSYNC B3 ;  /* 0x0000000000037941 */ /* 0x000fea0003800000 */
.L_x_10528:
[----:B------:R-:W-:Y:S05]  /*da80*/  BRA `(.L_x_10531) ;  /* 0x0000000000207947 */ /* 0x000fea0003800000 */
.L_x_10527:
[----:B------:R-:W-:-:S04]  /*da90*/  LOP3.LUT R0, R12, 0x80000000, R11, 0x48, !PT ;  /* 0x800000000c007812 */ /* 0x000fc800078e480b */
[----:B------:R-:W-:Y:S01]  /*daa0*/  LOP3.LUT R0, R0, 0x7f800000, RZ, 0xfc, !PT ;  /* 0x7f80000000007812 */ /* 0x000fe200078efcff */
[----:B------:R-:W-:Y:S06]  /*dab0*/  BRA `(.L_x_10531) ;  /* 0x0000000000147947 */ /* 0x000fec0003800000 */
.L_x_10526:
[----:B------:R-:W-:Y:S01]  /*dac0*/  LOP3.LUT R0, R12, 0x80000000, R11, 0x48, !PT ;  /* 0x800000000c007812 */ /* 0x000fe200078e480b */
[----:B------:R-:W-:Y:S06]  /*dad0*/  BRA `(.L_x_10531) ;  /* 0x00000000000c7947 */ /* 0x000fec0003800000 */
.L_x_10525:
[----:B------:R-:W0:Y:S01]  /*dae0*/  MUFU.RSQ R0, -QNAN ;  /* 0xffc0000000007908 */ /* 0x000e220000001400 */
[----:B------:R-:W-:Y:S05]  /*daf0*/  BRA `(.L_x_10531) ;  /* 0x0000000000047947 */ /* 0x000fea0003800000 */
.L_x_10524:
[----:B------:R-:W-:-:S07]  /*db00*/  FADD.FTZ R0, R11, R12 ;  /* 0x0000000c0b007221 */ /* 0x000fce0000010000 */
.L_x_10531:
[----:B------:R-:W-:Y:S05]  /*db10*/  BSYNC B0 ;  /* 0x0000000000007941 */ /* 0x000fea0003800000 */
.L_x_10521:
[----:B------:R-:W-:Y:S02]  /*db20*/  IMAD.MOV.U32 R6, RZ, RZ, R2 ;  /* 0x000000ffff067224 */ /* 0x000fe400078e0002 */
[----:B------:R-:W-:-:S04]  /*db30*/  IMAD.MOV.U32 R7, RZ, RZ, 0x0 ;  /* 0x00000000ff077424 */ /* 0x000fc800078e00ff */
[----:B0-----:R-:W-:Y:S05]  /*db40*/  RET.REL.NODEC R6 `(_ZN2at6native27unrolled_elementwise_kernelINS0_13BinaryFunctorIN3c104HalfES4_S4_ZZZNS0_17atan2_kernel_cudaERNS_18TensorIteratorBaseEENKUlvE_clEvENKUlvE1_clEvEUlS4_S4_E_EESt5arrayIPcLm3EELi4E23TrivialOffsetCalculatorILi2EjESE_ILi1EjENS0_6memory12LoadWithCastILi2EEENSH_13StoreWithCastILi1EEEEEviT_T0_T2_T3_T4_T5_) ;  /* 0xffffff24062c7950 */ /* 0x001fea0003c3ffff */
.L_x_10532:
        /* <DEDUP_REMOVED lines=11> */
.L_x_19698:


//--------------------- .text._ZN2at6native18elementwise_kernelILi128ELi4EZNS0_22gpu_kernel_impl_nocastINS0_13BinaryFunctorIN3c104HalfES5_S5_ZZZNS0_17atan2_kernel_cudaERNS_18TensorIteratorBaseEENKUlvE_clEvENKUlvE1_clEvEUlS5_S5_E_EEEEvS7_RKT_EUliE_EEviT1_ --------------------------
	.section	.text._ZN2at6native18elementwise_kernelILi128ELi4EZNS0_22gpu_kernel_impl_nocastINS0_13BinaryFunctorIN3c104HalfES5_S5_ZZZNS0_17atan2_kernel_cudaERNS_18TensorIteratorBaseEENKUlvE_clEvENKUlvE1_clEvEUlS5_S5_E_EEEEvS7_RKT_EUliE_EEviT1_,"ax",@progbits
	.align	128
        .global         _ZN2at6native18elementwise_kernelILi128ELi4EZNS0_22gpu_kernel_impl_nocastINS0_13BinaryFunctorIN3c104HalfES5_S5_ZZZNS0_17atan2_kernel_cudaERNS_18TensorIteratorBaseEENKUlvE_clEvENKUlvE1_clEvEUlS5_S5_E_EEEEvS7_RKT_EUliE_EEviT1_
        .type           _ZN2at6native18elementwise_kernelILi128ELi4EZNS0_22gpu_kernel_impl_nocastINS0_13BinaryFunctorIN3c104HalfES5_S5_ZZZNS0_17atan2_kernel_cudaERNS_18TensorIteratorBaseEENKUlvE_clEvENKUlvE1_clEvEUlS5_S5_E_EEEEvS7_RKT_EUliE_EEviT1_,@function
        .size           _ZN2at6native18elementwise_kernelILi128ELi4EZNS0_22gpu_kernel_impl_nocastINS0_13BinaryFunctorIN3c104HalfES5_S5_ZZZNS0_17atan2_kernel_cudaERNS_18TensorIteratorBaseEENKUlvE_clEvENKUlvE1_clEvEUlS5_S5_E_EEEEvS7_RKT_EUliE_EEviT1_,(.L_x_19699 - _ZN2at6native18elementwise_kernelILi128ELi4EZNS0_22gpu_kernel_impl_nocastINS0_13BinaryFunctorIN3c104HalfES5_S5_ZZZNS0_17atan2_kernel_cudaERNS_18TensorIteratorBaseEENKUlvE_clEvENKUlvE1_clEvEUlS5_S5_E_EEEEvS7_RKT_EUliE_EEviT1_)
        .other          _ZN2at6native18elementwise_kernelILi128ELi4EZNS0_22gpu_kernel_impl_nocastINS0_13BinaryFunctorIN3c104HalfES5_S5_ZZZNS0_17atan2_kernel_cudaERNS_18TensorIteratorBaseEENKUlvE_clEvENKUlvE1_clEvEUlS5_S5_E_EEEEvS7_RKT_EUliE_EEviT1_,@"STO_CUDA_ENTRY STV_DEFAULT"
_ZN2at6native18elementwise_kernelILi128ELi4EZNS0_22gpu_kernel_impl_nocastINS0_13BinaryFunctorIN3c104HalfES5_S5_ZZZNS0_17atan2_kernel_cudaERNS_18TensorIteratorBaseEENKUlvE_clEvENKUlvE1_clEvEUlS5_S5_E_EEEEvS7_RKT_EUliE_EEviT1_:
.text._ZN2at6native18elementwise_kernelILi128ELi4EZNS0_22gpu_kernel_impl_nocastINS0_13BinaryFunctorIN3c104HalfES5_S5_ZZZNS0_17atan2_kernel_cudaERNS_18TensorIteratorBaseEENKUlvE_clEvENKUlvE1_clEvEUlS5_S5_E_EEEEvS7_RKT_EUliE_EEviT1_:
        /* <DEDUP_REMOVED lines=361> */
.L_x_10535:
        /* <DEDUP_REMOVED lines=10> */
[----:B--2---:R-:W-:Y:S02]  /*1730*/  HADD2.F32 R5, -RZ, R5.H0_H0 ;  /* 0x20000005ff057230 */ /* 0x004fe40000004100 */
[----:B---3--:R-:W-:-:S03]  /*1740*/  HADD2.F32 R14, -RZ, R8.H0_H0 ;  /* 0x20000008ff0e7230 */ /* 0x008fc60000004100 */
[C---:B------:R-:W-:Y:S02]  /*1750*/  FADD.FTZ R11, |R5|.reuse, -RZ ;  /* 0x800000ff050b7221 */ /* 0x040fe40000010200 */
        /* <DEDUP_REMOVED lines=15> */
[----:B------:R-:W-:Y:S05]  /*1850*/  CALL.REL.NOINC `($__internal_23_$__cuda_sm3x_div_rn_ftz_f32_slowpath) ;  /* 0x0000005000807944 */ /* 0x000fea0003c00000 */
[----:B------:R-:W-:-:S07]  /*1860*/  MOV R4, R11 ;  /* 0x0000000b00047202 */ /* 0x000fce0000000f00 */
.L_x_10537:
[----:B------:R-:W-:Y:S05]  /*1870*/  BSYNC B2 ;  /* 0x0000000000027941 */ /* 0x000fea0003800000 */
.L_x_10536:
        /* <DEDUP_REMOVED lines=18> */
.L_x_10539:
[----:B------:R-:W-:Y:S02]  /*19a0*/  ISETP.GE.AND P0, PT, R14, RZ, PT ;  /* 0x000000ff0e00720c */ /* 0x000fe40003f06270 */
[----:B------:R-:W-:-:S11]  /*19b0*/  MOV R7, 0x3fd774eb ;  /* 0x3fd774eb00077802 */ /* 0x000fd60000000f00 */
[----:B------:R-:W-:-:S04]  /*19c0*/  @P0 FFMA.FTZ R4, R7, 0.93318945169448852539, -R4 ;  /* 0x3f6ee58107040823 */ /* 0x000fc80000010804 */
[----:B------:R-:W-:-:S07]  /*19d0*/  @!P0 FFMA.FTZ R4, R7, 0.93318945169448852539, R4 ;  /* 0x3f6ee58107048823 */ /* 0x000fce0000010004 */
.L_x_10540:
[----:B------:R-:W-:Y:S05]  /*19e0*/  BSYNC B0 ;  /* 0x0000000000007941 */ /* 0x000fea0003800000 */
.L_x_10538:
        /* <DEDUP_REMOVED lines=10> */
[----:B------:R-:W-:-:S04]  /*1a90*/  F2FP.F16.F32.PACK_AB R5, RZ, R5 ;  /* 0x00000005ff05723e */ /* 0x000fc800000000ff */
[----:B------:R-:W-:Y:S02]  /*1aa0*/  PRMT R0, R5, 0x7610, R0 ;  /* 0x0000761005007816 */ /* 0x000fe40000000000 */
[----:B------:R-:W-:-:S03]  /*1ab0*/  LEA R5, R15, R12, 0x9 ;  /* 0x0000000c0f057211 */ /* 0x000fc600078e48ff */
[----:B------:R0:W-:Y:S01]  /*1ac0*/  STG.E.U16 desc[UR4][R2.64], R0 ;  /* 0x0000000002007986 */ /* 0x0001e2000c101504 */
[----:B------:R-:W-:-:S07]  /*1ad0*/  IADD3 R5, R5, 0x80, RZ ;  /* 0x0000008005057810 */ /* 0x000fce0007ffe0ff */
.L_x_10534:
[----:B------:R-:W-:Y:S05]  /*1ae0*/  BSYNC B1 ;  /* 0x0000000000017941 */ /* 0x000fea0003800000 */
.L_x_10533:
        /* <DEDUP_REMOVED lines=356> */
.L_x_10543:
        /* <DEDUP_REMOVED lines=30> */
.L_x_10545:
[----:B------:R-:W-:Y:S05]  /*3310*/  BSYNC B2 ;  /* 0x0000000000027941 */ /* 0x000fea0003800000 */
.L_x_10544:
        /* <DEDUP_REMOVED lines=18> */
.L_x_10547:
[----:B------:R-:W-:Y:S02]  /*3440*/  ISETP.GE.AND P0, PT, R15, RZ, PT ;  /* 0x000000ff0f00720c */ /* 0x000fe40003f06270 */
[----:B------:R-:W-:-:S11]  /*3450*/  MOV R7, 0x3fd774eb ;  /* 0x3fd774eb00077802 */ /* 0x000fd60000000f00 */
[----:B------:R-:W-:-:S04]  /*3460*/  @P0 FFMA.FTZ R4, R7, 0.93318945169448852539, -R4 ;  /* 0x3f6ee58107040823 */ /* 0x000fc80000010804 */
[----:B------:R-:W-:-:S07]  /*3470*/  @!P0 FFMA.FTZ R4, R7, 0.93318945169448852539, R4 ;  /* 0x3f6ee58107048823 */ /* 0x000fce0000010004 */
.L_x_10548:
[----:B------:R-:W-:Y:S05]  /*3480*/  BSYNC B0 ;  /* 0x0000000000007941 */ /* 0x000fea0003800000 */
.L_x_10546:
        /* <DEDUP_REMOVED lines=11> */
[----:B------:R-:W-:-:S05]  /*3540*/  F2FP.F16.F32.PACK_AB R4, RZ, R4 ;  /* 0x00000004ff04723e */ /* 0x000fca00000000ff */
[----:B------:R1:W-:Y:S02]  /*3550*/  STG.E.U16 desc[UR4][R2.64], R4 ;  /* 0x0000000402007986 */ /* 0x0003e4000c101504 */
.L_x_10542:
[----:B------:R-:W-:Y:S05]  /*3560*/  BSYNC B1 ;  /* 0x0000000000017941 */ /* 0x000fea0003800000 */
.L_x_10541:
        /* <DEDUP_REMOVED lines=356> */
.L_x_10551:
        /* <DEDUP_REMOVED lines=30> */
.L_x_10553:
[----:B------:R-:W-:Y:S05]  /*4d90*/  BSYNC B2 ;  /* 0x0000000000027941 */ /* 0x000fea0003800000 */
.L_x_10552:
        /* <DEDUP_REMOVED lines=18> */
.L_x_10555:
[----:B------:R-:W-:Y:S02]  /*4ec0*/  ISETP.GE.AND P0, PT, R15, RZ, PT ;  /* 0x000000ff0f00720c */ /* 0x000fe40003f06270 */
[----:B------:R-:W-:-:S11]  /*4ed0*/  MOV R7, 0x3fd774eb ;  /* 0x3fd774eb00077802 */ /* 0x000fd60000000f00 */
[----:B------:R-:W-:-:S04]  /*4ee0*/  @P0 FFMA.FTZ R4, R7, 0.93318945169448852539, -R4 ;  /* 0x3f6ee58107040823 */ /* 0x000fc80000010804 */
[----:B------:R-:W-:-:S07]  /*4ef0*/  @!P0 FFMA.FTZ R4, R7, 0.93318945169448852539, R4 ;  /* 0x3f6ee58107048823 */ /* 0x000fce0000010004 */
.L_x_10556:
[----:B------:R-:W-:Y:S05]  /*4f00*/  BSYNC B0 ;  /* 0x0000000000007941 */ /* 0x000fea0003800000 */
.L_x_10554:
        /* <DEDUP_REMOVED lines=13> */
.L_x_10550:
[----:B------:R-:W-:Y:S05]  /*4fe0*/  BSYNC B1 ;  /* 0x0000000000017941 */ /* 0x000fea0003800000 */
.L_x_10549:
        /* <DEDUP_REMOVED lines=355> */
.L_x_10557:
        /* <DEDUP_REMOVED lines=29> */
[----:B------:R-:W-:Y:S05]  /*67f0*/  CALL.REL.NOINC `($__internal_23_$__cuda_sm3x_div_rn_ftz_f32_slowpath) ;  /* 0x0000000000987944 */ /* 0x000fea0003c00000 */
[----:B------:R-:W-:-:S07]  /*6800*/  MOV R4, R11 ;  /* 0x0000000b00047202 */ /* 0x000fce0000000f00 */
.L_x_10559:
[----:B------:R-:W-:Y:S05]  /*6810*/  BSYNC B1 ;  /* 0x0000000000017941 */ /* 0x000fea0003800000 */
.L_x_10558:
        /* <DEDUP_REMOVED lines=18> */
.L_x_10561:
[----:B------:R-:W-:Y:S02]  /*6940*/  ISETP.GE.AND P0, PT, R12, RZ, PT ;  /* 0x000000ff0c00720c */ /* 0x000fe40003f06270 */
[----:B------:R-:W-:-:S11]  /*6950*/  MOV R7, 0x3fd774eb ;  /* 0x3fd774eb00077802 */ /* 0x000fd60000000f00 */
[----:B------:R-:W-:-:S04]  /*6960*/  @P0 FFMA.FTZ R4, R7, 0.93318945169448852539, -R4 ;  /* 0x3f6ee58107040823 */ /* 0x000fc80000010804 */
[----:B------:R-:W-:-:S07]  /*6970*/  @!P0 FFMA.FTZ R4, R7, 0.93318945169448852539, R4 ;  /* 0x3f6ee58107048823 */ /* 0x000fce0000010004 */
.L_x_10562:
[----:B------:R-:W-:Y:S05]  /*6980*/  BSYNC B0 ;  /* 0x0000000000007941 */ /* 0x000fea0003800000 */
.L_x_10560:
        /* <DEDUP_REMOVED lines=10> */
[----:B------:R-:W-:-:S05]  /*6a30*/  F2FP.F16.F32.PACK_AB R5, RZ, R5 ;  /* 0x00000005ff05723e */ /* 0x000fca00000000ff */
[----:B------:R-:W-:Y:S01]  /*6a40*/  STG.E.U16 desc[UR4][R2.64], R5 ;  /* 0x0000000502007986 */ /* 0x000fe2000c101504 */
[----:B------:R-:W-:Y:S05]  /*6a50*/  EXIT ;  /* 0x000000000000794d */ /* 0x000fea0003800000 */
        .weak           $__internal_23_$__cuda_sm3x_div_rn_ftz_f32_slowpath
        .type           $__internal_23_$__cuda_sm3x_div_rn_ftz_f32_slowpath,@function
        .size           $__internal_23_$__cuda_sm3x_div_rn_ftz_f32_slowpath,(.L_x_19699 - $__internal_23_$__cuda_sm3x_div_rn_ftz_f32_slowpath)
$__internal_23_$__cuda_sm3x_div_rn_ftz_f32_slowpath:
        /* <DEDUP_REMOVED lines=32> */
.L_x_10565:
[----:B------:R-:W-:Y:S05]  /*6c60*/  BSYNC B3 ;  /* 0x0000000000037941 */ /* 0x000fea0003800000 */
.L_x_10564:
        /* <DEDUP_REMOVED lines=27> */
.L_x_10571:
[----:B------:R-:W-:-:S07]  /*6e20*/  LEA R11, R6, R11, 0x17 ;  /* 0x0000000b060b7211 */ /* 0x000fce00078eb8ff */
.L_x_10572:
[----:B------:R-:W-:Y:S05]  /*6e30*/  BSYNC B3 ;  /* 0x0000000000037941 */ /* 0x000fea0003800000 */
.L_x_10570:
[----:B------:R-:W-:Y:S05]  /*6e40*/  BRA `(.L_x_10573) ;  /* 0x0000000000207947 */ /* 0x000fea0003800000 */
.L_x_10569:
[----:B------:R-:W-:-:S04]  /*6e50*/  LOP3.LUT R0, R17, 0x80000000, R0, 0x48, !PT ;  /* 0x8000000011007812 */ /* 0x000fc800078e4800 */
[----:B------:R-:W-:Y:S01]  /*6e60*/  LOP3.LUT R11, R0, 0x7f800000, RZ, 0xfc, !PT ;  /* 0x7f800000000b7812 */ /* 0x000fe200078efcff */
[----:B------:R-:W-:Y:S06]  /*6e70*/  BRA `(.L_x_10573) ;  /* 0x0000000000147947 */ /* 0x000fec0003800000 */
.L_x_10568:
[----:B------:R-:W-:Y:S01]  /*6e80*/  LOP3.LUT R11, R17, 0x80000000, R0, 0x48, !PT ;  /* 0x80000000110b7812 */ /* 0x000fe200078e4800 */
[----:B------:R-:W-:Y:S06]  /*6e90*/  BRA `(.L_x_10573) ;  /* 0x00000000000c7947 */ /* 0x000fec0003800000 */
.L_x_10567:
[----:B------:R-:W0:Y:S01]  /*6ea0*/  MUFU.RSQ R11, -QNAN ;  /* 0xffc00000000b7908 */ /* 0x000e220000001400 */
[----:B------:R-:W-:Y:S05]  /*6eb0*/  BRA `(.L_x_10573) ;  /* 0x0000000000047947 */ /* 0x000fea0003800000 */
.L_x_10566:
[----:B------:R-:W-:-:S07]  /*6ec0*/  FADD.FTZ R11, R0, R17 ;  /* 0x00000011000b7221 */ /* 0x000fce0000010000 */
.L_x_10573:
[----:B------:R-:W-:Y:S05]  /*6ed0*/  BSYNC B0 ;  /* 0x0000000000007941 */ /* 0x000fea0003800000 */
.L_x_10563:
[----:B------:R-:W-:Y:S01]  /*6ee0*/  HFMA2.MMA R7, -RZ, RZ, 0, 0 ;  /* 0x00000000ff077435 */ /* 0x000fe200000001ff */
[----:B------:R-:W-:-:S05]  /*6ef0*/  MOV R6, R4 ;  /* 0x0000000400067202 */ /* 0x000fca0000000f00 */
[----:B0-----:R-:W-:Y:S05]  /*6f00*/  RET.REL.NODEC R6 `(_ZN2at6native18elementwise_kernelILi128ELi4EZNS0_22gpu_kernel_impl_nocastINS0_13BinaryFunctorIN3c104HalfES5_S5_ZZZNS0_17atan2_kernel_cudaERNS_18TensorIteratorBaseEENKUlvE_clEvENKUlvE1_clEvEUlS5_S5_E_EEEEvS7_RKT_EUliE_EEviT1_) ;  /* 0xffffff90063c7950 */ /* 0x001fea0003c3ffff */
.L_x_10574:
        /* <DEDUP_REMOVED lines=15> */
.L_x_19699:


//--------------------- .text._ZN2at6native27unrolled_elementwise_kernelINS0_13BinaryFunctorIN3c104HalfES4_S4_ZZZNS0_17atan2_kernel_cudaERNS_18TensorIteratorBaseEENKUlvE_clEvENKUlvE1_clEvEUlS4_S4_E_EESt5arrayIPcLm3EELi4E23TrivialOffsetCalculatorILi2EjESE_ILi1EjENS0_6memory15LoadWithoutCastENSH_16StoreWithoutCastEEEviT_T0_T2_T3_T4_T5_ --------------------------
	.section	.text._ZN2at6native27unrolled_elementwise_kernelINS0_13BinaryFunctorIN3c104HalfES4_S4_ZZZNS0_17atan2_kernel_cudaERNS_18TensorIteratorBaseEENKUlvE_clEvENKUlvE1_clEvEUlS4_S4_E_EESt5arrayIPcLm3EELi4E23TrivialOffsetCalculatorILi2EjESE_ILi1EjENS0_6memory15LoadWithoutCastENSH_16StoreWithoutCastEEEviT_T0_T2_T3_T4_T5_,"ax",@progbits
	.align	128
        .global         _ZN2at6native27unrolled_elementwise_kernelINS0_13BinaryFunctorIN3c104HalfES4_S4_ZZZNS0_17atan2_kernel_cudaERNS_18TensorIteratorBaseEENKUlvE_clEvENKUlvE1_clEvEUlS4_S4_E_EESt5arrayIPcLm3EELi4E23TrivialOffsetCalculatorILi2EjESE_ILi1EjENS0_6memory15LoadWithoutCastENSH_16StoreWithoutCastEEEviT_T0_T2_T3_T4_T5_
        .type           _ZN2at6native27unrolled_elementwise_kernelINS0_13BinaryFunctorIN3c104HalfES4_S4_ZZZNS0_17atan2_kernel_cudaERNS_18TensorIteratorBaseEENKUlvE_clEvENKUlvE1_clEvEUlS4_S4_E_EESt5arrayIPcLm3EELi4E23TrivialOffsetCalculatorILi2EjESE_ILi1EjENS0_6memory15LoadWithoutCastENSH_16StoreWithoutCastEEEviT_T0_T2_T3_T4_T5_,@function
        .size           _ZN2at6native27unrolled_elementwise_kernelINS0_13BinaryFunctorIN3c104HalfES4_S4_ZZZNS0_17atan2_kernel_cudaERNS_18TensorIteratorBaseEENKUlvE_clEvENKUlvE1_clEvEUlS4_S4_E_EESt5arrayIPcLm3EELi4E23TrivialOffsetCalculatorILi2EjESE_ILi1EjENS0_6memory15LoadWithoutCastENSH_16StoreWithoutCastEEEviT_T0_T2_T3_T4_T5_,(.L_x_19700 - _ZN2at6native27unrolled_elementwise_kernelINS0_13BinaryFunctorIN3c104HalfES4_S4_ZZZNS0_17atan2_kernel_cudaERNS_18TensorIteratorBaseEENKUlvE_clEvENKUlvE1_clEvEUlS4_S4_E_EESt5arrayIPcLm3EELi4E23TrivialOffsetCalculatorILi2EjESE_ILi1EjENS0_6memory15LoadWithoutCastENSH_16StoreWithoutCastEEEviT_T0_T2_T3_T4_T5_)
        .other          _ZN2at6native27unrolled_elementwise_kernelINS0_13BinaryFunctorIN3c104HalfES4_S4_ZZZNS0_17atan2_kernel_cudaERNS_18TensorIteratorBaseEENKUlvE_clEvENKUlvE1_clEvEUlS4_S4_E_EESt5arrayIPcLm3EELi4E23TrivialOffsetCalculatorILi2EjESE_ILi1EjENS0_6memory15LoadWithoutCastENSH_16StoreWithoutCastEEEviT_T0_T2_T3_T4_T5_,@"STO_CUDA_ENTRY STV_DEFAULT"
_ZN2at6native27unrolled_elementwise_kernelINS0_13BinaryFunctorIN3c104HalfES4_S4_ZZZNS0_17atan2_kernel_cudaERNS_18TensorIteratorBaseEENKUlvE_clEvENKUlvE1_clEvEUlS4_S4_E_EESt5arrayIPcLm3EELi4E23TrivialOffsetCalculatorILi2EjESE_ILi1EjENS0_6memory15LoadWithoutCastENSH_16StoreWithoutCastEEEviT_T0_T2_T3_T4_T5_:
.text._ZN2at6native27unrolled_elementwise_kernelINS0_13BinaryFunctorIN3c104HalfES4_S4_ZZZNS0_17atan2_kernel_cudaERNS_18TensorIteratorBaseEENKUlvE_clEvENKUlvE1_clEvEUlS4_S4_E_EESt5arrayIPcLm3EELi4E23TrivialOffsetCalculatorILi2EjESE_ILi1EjENS0_6memory15LoadWithoutCastENSH_16StoreWithoutCastEEEviT_T0_T2_T3_T4_T5_:
        /* <DEDUP_REMOVED lines=10> */
[----:B------:R-:W-:Y:S01]  /*00a0*/  @!P2 VIADD R9, R9, 0x80 ;  /* 0x000000800909a836 */ /* 0x000fe20000000000 */
[----:B------:R-:W0:Y:S04]  /*00b0*/  @!P2 LDC.64 R6, c[0x0][0x220] ;  /* 0x00008800ff06ab82 */ /* 0x000e280000000a00 */
[----:B------:R-:W-:-:S04]  /*00c0*/  ISETP.GE.AND P0, PT, R9, R8, PT ;  /* 0x000000080900720c */ /* 0x000fc80003f06270 */
[----:B------:R-:W1:Y:S09]  /*00d0*/  @!P2 LDC.64 R24, c[0x0][0x228] ;  /* 0x00008a00ff18ab82 */ /* 0x000e720000000a00 */
[----:B------:R-:W-:Y:S01]  /*00e0*/  @!P0 LEA R11, R10, R9, 0x9 ;  /* 0x000000090a0b8211 */ /* 0x000fe200078e48ff */
[----:B------:R-:W-:Y:S01]  /*00f0*/  @!P0 VIADD R9, R9, 0x80 ;  /* 0x0000008009098836 */ /* 0x000fe20000000000 */
[----:B------:R-:W2:Y:S04]  /*0100*/  @!P0 LDC.64 R12, c[0x0][0x220] ;  /* 0x00008800ff0c8b82 */ /* 0x000ea80000000a00 */
[----:B------:R-:W-:Y:S01]  /*0110*/  ISETP.GE.AND P3, PT, R9, R8, PT ;  /* 0x000000080900720c */ /* 0x000fe20003f66270 */
[----:B0-----:R-:W-:-:S03]  /*0120*/  @!P2 IMAD.WIDE.U32 R6, R17, 0x2, R6 ;  /* 0x000000021106a825 */ /* 0x001fc600078e0006 */
[----:B------:R-:W0:Y:S01]  /*0130*/  @!P0 LDC.64 R2, c[0x0][0x228] ;  /* 0x00008a00ff028b82 */ /* 0x000e220000000a00 */
[----:B------:R-:W-:Y:S01]  /*0140*/  PRMT R16, RZ, 0x7610, R16 ;  /* 0x00007610ff107816 */ /* 0x000fe20000000010 */
[----:B------:R3:W5:Y:S01]  /*0150*/  @!P2 LDG.E.U16 R0, desc[UR4][R6.64] ;  /* 0x000000040600a981 */ /* 0x000762000c1e1500 */
[----:B-1----:R-:W-:Y:S01]  /*0160*/  @!P2 IMAD.WIDE.U32 R24, R17, 0x2, R24 ;  /* 0x000000021118a825 */ /* 0x002fe200078e0018 */
[----:B------:R-:W-:-:S05]  /*0170*/  PRMT R17, RZ, 0x7610, R17 ;  /* 0x00007610ff117816 */ /* 0x000fca0000000011 */
[----:B------:R-:W-:Y:S01]  /*0180*/  @!P3 LEA R5, R10, R9, 0x9 ;  /* 0x000000090a05b211 */ /* 0x000fe200078e48ff */
[----:B------:R-:W-:Y:S01]  /*0190*/  @!P3 VIADD R9, R9, 0x80 ;  /* 0x000000800909b836 */ /* 0x000fe20000000000 */
[----:B------:R-:W1:Y:S01]  /*01a0*/  @!P3 LDC.64 R14, c[0x0][0x220] ;  /* 0x00008800ff0ebb82 */ /* 0x000e620000000a00 */
[----:B--2---:R-:W-:-:S03]  /*01b0*/  @!P0 IMAD.WIDE.U32 R26, R11, 0x2, R12 ;  /* 0x000000020b1a8825 */ /* 0x004fc600078e000c */
[----:B------:R-:W-:Y:S01]  /*01c0*/  ISETP.GE.AND P1, PT, R9, R8, PT ;  /* 0x000000080900720c */ /* 0x000fe20003f26270 */
[----:B------:R2:W5:Y:S03]  /*01d0*/  @!P2 LDG.E.U16 R4, desc[UR4][R24.64] ;  /* 0x000000041804a981 */ /* 0x000566000c1e1500 */
[----:B------:R-:W4:Y:S01]  /*01e0*/  @!P3 LDC.64 R18, c[0x0][0x228] ;  /* 0x00008a00ff12bb82 */ /* 0x000f220000000a00 */
[----:B------:R-:W-:Y:S02]  /*01f0*/  PRMT R13, RZ, 0x7610, R13 ;  /* 0x00007610ff0d7816 */ /* 0x000fe4000000000d */
[----:B---3--:R-:W-:Y:S01]  /*0200*/  PRMT R6, RZ, 0x7610, R6 ;  /* 0x00007610ff067816 */ /* 0x008fe20000000006 */
[----:B------:R2:W5:Y:S05]  /*0210*/  @!P0 LDG.E.U16 R17, desc[UR4][R26.64] ;  /* 0x000000041a118981 */ /* 0x00056a000c1e1500 */
[----:B------:R-:W3:Y:S08]  /*0220*/  @!P1 LDC.64 R20, c[0x0][0x220] ;  /* 0x00008800ff149b82 */ /* 0x000ef00000000a00 */
[----:B------:R-:W2:Y:S01]  /*0230*/  @!P1 LDC.64 R22, c[0x0][0x228] ;  /* 0x00008a00ff169b82 */ /* 0x000ea20000000a00 */
[----:B------:R-:W-:Y:S01]  /*0240*/  @!P1 LEA R9, R10, R9, 0x9 ;  /* 0x000000090a099211 */ /* 0x000fe200078e48ff */
[----:B0-----:R-:W-:Y:S01]  /*0250*/  @!P0 IMAD.WIDE.U32 R2, R11, 0x2, R2 ;  /* 0x000000020b028825 */ /* 0x001fe200078e0002 */
[----:B------:R-:W-:-:S03]  /*0260*/  PRMT R11, RZ, 0x7610, R11 ;  /* 0x00007610ff0b7816 */ /* 0x000fc6000000000b */
[C---:B-1----:R-:W-:Y:S01]  /*0270*/  @!P3 IMAD.WIDE.U32 R14, R5.reuse, 0x2, R14 ;  /* 0x00000002050eb825 */ /* 0x042fe200078e000e */
[----:B------:R0:W5:Y:S03]  /*0280*/  @!P0 LDG.E.U16 R16, desc[UR4][R2.64] ;  /* 0x0000000402108981 */ /* 0x000166000c1e1500 */
[----:B----4-:R-:W-:Y:S01]  /*0290*/  @!P3 IMAD.WIDE.U32 R18, R5, 0x2, R18 ;  /* 0x000000020512b825 */ /* 0x010fe200078e0012 */
[----:B------:R-:W-:Y:S01]  /*02a0*/  PRMT R5, RZ, 0x7610, R5 ;  /* 0x00007610ff057816 */ /* 0x000fe20000000005 */
[----:B------:R0:W5:Y:S02]  /*02b0*/  @!P3 LDG.E.U16 R11, desc[UR4][R14.64] ;  /* 0x000000040e0bb981 */ /* 0x000164000c1e1500 */
[C---:B---3--:R-:W-:Y:S02]  /*02c0*/  @!P1 IMAD.WIDE.U32 R20, R9.reuse, 0x2, R20 ;  /* 0x0000000209149825 */ /* 0x048fe400078e0014 */
[----:B------:R0:W5:Y:S04]  /*02d0*/  @!P3 LDG.E.U16 R13, desc[UR4][R18.64] ;  /* 0x00000004120db981 */ /* 0x000168000c1e1500 */
[----:B------:R0:W5:Y:S01]  /*02e0*/  @!P1 LDG.E.U16 R6, desc[UR4][R20.64] ;  /* 0x0000000414069981 */ /* 0x000162000c1e1500 */
[----:B--2---:R-:W-:-:S05]  /*02f0*/  @!P1 IMAD.WIDE.U32 R22, R9, 0x2, R22 ;  /* 0x0000000209169825 */ /* 0x004fca00078e0016 */
[----:B------:R0:W5:Y:S01]  /*0300*/  @!P1 LDG.E.U16 R5, desc[UR4][R22.64] ;  /* 0x0000000416059981 */ /* 0x000162000c1e1500 */
[----:B------:R-:W-:Y:S04]  /*0310*/  BSSY B1, `(.L_x_10575) ;  /* 0x0000038000017945 */ /* 0x000fe80003800000 */
[----:B------:R-:W-:Y:S05]  /*0320*/  @P2 BRA `(.L_x_10576) ;  /* 0x0000000000d82947 */ /* 0x000fea0003800000 */
[----:B-----5:R-:W-:Y:S01]  /*0330*/  HADD2.F32 R4, -RZ, R4.H0_H0 ;  /* 0x20000004ff047230 */ /* 0x020fe20000004100 */
[----:B------:R-:W-:Y:S01]  /*0340*/  BSSY B2, `(.L_x_10577) ;  /* 0x0000012000027945 */ /* 0x000fe20003800000 */
[----:B0-----:R-:W-:-:S03]  /*0350*/  HADD2.F32 R3, -RZ, R0.H0_H0 ;  /* 0x20000000ff037230 */ /* 0x001fc60000004100 */
        /* <DEDUP_REMOVED lines=15> */
[----:B------:R-:W-:Y:S05]  /*0450*/  CALL.REL.NOINC `($__internal_24_$__cuda_sm3x_div_rn_ftz_f32_slowpath) ;  /* 0x0000000c00e47944 */ /* 0x000fea0003c00000 */
.L_x_10578:
[----:B------:R-:W-:Y:S05]  /*0460*/  BSYNC B2 ;  /* 0x0000000000027941 */ /* 0x000fea0003800000 */
.L_x_10577:
        /* <DEDUP_REMOVED lines=18> */
.L_x_10580:
[----:B------:R-:W-:Y:S02]  /*0590*/  ISETP.GE.AND P0, PT, R4, RZ, PT ;  /* 0x000000ff0400720c */ /* 0x000fe40003f06270 */
[----:B------:R-:W-:-:S11]  /*05a0*/  MOV R7, 0x3fd774eb ;  /* 0x3fd774eb00077802 */ /* 0x000fd60000000f00 */
[----:B------:R-:W-:-:S04]  /*05b0*/  @P0 FFMA.FTZ R0, R7, 0.93318945169448852539, -R0 ;  /* 0x3f6ee58107000823 */ /* 0x000fc80000010800 */
[----:B------:R-:W-:-:S07]  /*05c0*/  @!P0 FFMA.FTZ R0, R7, 0.93318945169448852539, R0 ;  /* 0x3f6ee58107008823 */ /* 0x000fce0000010000 */
.L_x_10581:
[----:B------:R-:W-:Y:S05]  /*05d0*/  BSYNC B0 ;  /* 0x0000000000007941 */ /* 0x000fea0003800000 */
.L_x_10579:
        /* <DEDUP_REMOVED lines=11> */
.L_x_10576:
[----:B------:R-:W-:Y:S05]  /*0690*/  BSYNC B1 ;  /* 0x0000000000017941 */ /* 0x000fea0003800000 */
.L_x_10575:
[----:B0-----:R-:W0:Y:S01]  /*06a0*/  S2R R3, SR_TID.X ;  /* 0x0000000000037919 */ /* 0x001e220000002100 */
[----:B------:R-:W-:Y:S01]  /*06b0*/  BSSY B1, `(.L_x_10582) ;  /* 0x000003a000017945 */ /* 0x000fe20003800000 */
[----:B0-----:R-:W-:-:S04]  /*06c0*/  IADD3 R2, R3, 0x80, RZ ;  /* 0x0000008003027810 */ /* 0x001fc80007ffe0ff */
[----:B------:R-:W-:-:S13]  /*06d0*/  ISETP.GE.AND P0, PT, R2, R8, PT ;  /* 0x000000080200720c */ /* 0x000fda0003f06270 */
[----:B------:R-:W-:Y:S05]  /*06e0*/  @P0 BRA `(.L_x_10583) ;  /* 0x0000000000d80947 */ /* 0x000fea0003800000 */
[----:B-----5:R-:W-:Y:S01]  /*06f0*/  HADD2.F32 R16, -RZ, R16.H0_H0 ;  /* 0x20000010ff107230 */ /* 0x020fe20000004100 */
        /* <DEDUP_REMOVED lines=18> */
.L_x_10585:
[----:B------:R-:W-:Y:S05]  /*0820*/  BSYNC B2 ;  /* 0x0000000000027941 */ /* 0x000fea0003800000 */
.L_x_10584:
        /* <DEDUP_REMOVED lines=18> */
.L_x_10587:
[----:B------:R-:W-:Y:S01]  /*0950*/  ISETP.GE.AND P0, PT, R16, RZ, PT ;  /* 0x000000ff1000720c */ /* 0x000fe20003f06270 */
[----:B------:R-:W-:-:S12]  /*0960*/  HFMA2.MMA R7, -RZ, RZ, 1.9599609375, 20144 ;  /* 0x3fd774ebff077435 */ /* 0x000fd800000001ff */
[----:B------:R-:W-:-:S04]  /*0970*/  @P0 FFMA.FTZ R0, R7, 0.93318945169448852539, -R0 ;  /* 0x3f6ee58107000823 */ /* 0x000fc80000010800 */
[----:B------:R-:W-:-:S07]  /*0980*/  @!P0 FFMA.FTZ R0, R7, 0.93318945169448852539, R0 ;  /* 0x3f6ee58107008823 */ /* 0x000fce0000010000 */
.L_x_10588:
[----:B------:R-:W-:Y:S05]  /*0990*/  BSYNC B0 ;  /* 0x0000000000007941 */ /* 0x000fea0003800000 */
.L_x_10586:
        /* <DEDUP_REMOVED lines=11> */
.L_x_10583:
[----:B------:R-:W-:Y:S05]  /*0a50*/  BSYNC B1 ;  /* 0x0000000000017941 */ /* 0x000fea0003800000 */
.L_x_10582:
[----:B------:R-:W-:Y:S01]  /*0a60*/  IADD3 R7, R3, 0x100, RZ ;  /* 0x0000010003077810 */ /* 0x000fe20007ffe0ff */
[----:B------:R-:W-:Y:S03]  /*0a70*/  BSSY B1, `(.L_x_10589) ;  /* 0x0000039000017945 */ /* 0x000fe60003800000 */
        /* <DEDUP_REMOVED lines=21> */
.L_x_10592:
[----:B------:R-:W-:Y:S05]  /*0bd0*/  BSYNC B2 ;  /* 0x0000000000027941 */ /* 0x000fea0003800000 */
.L_x_10591:
        /* <DEDUP_REMOVED lines=18> */
.L_x_10594:
[----:B------:R-:W-:Y:S01]  /*0d00*/  ISETP.GE.AND P0, PT, R13, RZ, PT ;  /* 0x000000ff0d00720c */ /* 0x000fe20003f06270 */
[----:B------:R-:W-:-:S12]  /*0d10*/  HFMA2.MMA R7, -RZ, RZ, 1.9599609375, 20144 ;  /* 0x3fd774ebff077435 */ /* 0x000fd800000001ff */
[----:B------:R-:W-:-:S04]  /*0d20*/  @P0 FFMA.FTZ R0, R7, 0.93318945169448852539, -R0 ;  /* 0x3f6ee58107000823 */ /* 0x000fc80000010800 */
[----:B------:R-:W-:-:S07]  /*0d30*/  @!P0 FFMA.FTZ R0, R7, 0.93318945169448852539, R0 ;  /* 0x3f6ee58107008823 */ /* 0x000fce0000010000 */
.L_x_10595:
[----:B------:R-:W-:Y:S05]  /*0d40*/  BSYNC B0 ;  /* 0x0000000000007941 */ /* 0x000fea0003800000 */
.L_x_10593:
        /* <DEDUP_REMOVED lines=11> */
.L_x_10590:
[----:B------:R-:W-:Y:S05]  /*0e00*/  BSYNC B1 ;  /* 0x0000000000017941 */ /* 0x000fea0003800000 */
.L_x_10589:
        /* <DEDUP_REMOVED lines=22> */
[----:B------:R-:W-:Y:S05]  /*0f70*/  CALL.REL.NOINC `($__internal_24_$__cuda_sm3x_div_rn_ftz_f32_slowpath) ;  /* 0x00000004001c7944 */ /* 0x000fea0003c00000 */
.L_x_10599:
[----:B------:R-:W-:Y:S05]  /*0f80*/  BSYNC B2 ;  /* 0x0000000000027941 */ /* 0x000fea0003800000 */
.L_x_10598:
        /* <DEDUP_REMOVED lines=18> */
.L_x_10601:
[----:B------:R-:W-:Y:S02]  /*10b0*/  ISETP.GE.AND P0, PT, R5, RZ, PT ;  /* 0x000000ff0500720c */ /* 0x000fe40003f06270 */
[----:B------:R-:W-:-:S11]  /*10c0*/  MOV R7, 0x3fd774eb ;  /* 0x3fd774eb00077802 */ /* 0x000fd60000000f00 */
[----:B------:R-:W-:-:S04]  /*10d0*/  @P0 FFMA.FTZ R0, R7, 0.93318945169448852539, -R0 ;  /* 0x3f6ee58107000823 */ /* 0x000fc80000010800 */
[----:B------:R-:W-:-:S07]  /*10e0*/  @!P0 FFMA.FTZ R0, R7, 0.93318945169448852539, R0 ;  /* 0x3f6ee58107008823 */ /* 0x000fce0000010000 */
.L_x_10602:
[----:B------:R-:W-:Y:S05]  /*10f0*/  BSYNC B0 ;  /* 0x0000000000007941 */ /* 0x000fea0003800000 */
.L_x_10600:
        /* <DEDUP_REMOVED lines=11> */
.L_x_10597:
[----:B------:R-:W-:Y:S05]  /*11b0*/  BSYNC B1 ;  /* 0x0000000000017941 */ /* 0x000fea0003800000 */
.L_x_10596:
        /* <DEDUP_REMOVED lines=10> */
[----:B0-----:R-:W-:-:S05]  /*1260*/  LEA R5, R10, R5, 0x9 ;  /* 0x000000050a057211 */ /* 0x001fca00078e48ff */
        /* <DEDUP_REMOVED lines=8> */
.L_x_10605:
[----:B------:R-:W-:Y:S05]  /*12f0*/  BSYNC B1 ;  /* 0x0000000000017941 */ /* 0x000fea0003800000 */
.L_x_10604:
[----:B------:R-:W-:-:S13]  /*1300*/  ISETP.GE.AND P0, PT, R3, R8, PT ;  /* 0x000000080300720c */ /* 0x000fda0003f06270 */
[----:B0----5:R-:W0:Y:S01]  /*1310*/  @!P0 LDC.64 R4, c[0x0][0x218] ;  /* 0x00008600ff048b82 */ /* 0x021e220000000a00 */
[----:B------:R-:W-:Y:S01]  /*1320*/  @!P0 LEA R7, R10, R3, 0x9 ;  /* 0x000000030a078211 */ /* 0x000fe200078e48ff */
[----:B------:R-:W-:-:S04]  /*1330*/  @!P0 VIADD R3, R3, 0x80 ;  /* 0x0000008003038836 */ /* 0x000fc80000000000 */
[----:B0-----:R-:W-:-:S05]  /*1340*/  @!P0 IMAD.WIDE.U32 R4, R7, 0x2, R4 ;  /* 0x0000000207048825 */ /* 0x001fca00078e0004 */
[----:B------:R1:W-:Y:S02]  /*1350*/  @!P0 STG.E.U16 desc[UR4][R4.64], R11 ;  /* 0x0000000b04008986 */ /* 0x0003e4000c101504 */
.L_x_10606:
[----:B------:R-:W-:Y:S05]  /*1360*/  BSYNC B0 ;  /* 0x0000000000007941 */ /* 0x000fea0003800000 */
.L_x_10603:
[----:B------:R-:W-:Y:S05]  /*1370*/  WARPSYNC.ALL ;  /* 0x0000000000007948 */ /* 0x000fea0003800000 */
[----:B------:R-:W-:-:S13]  /*1380*/  ISETP.GE.AND P0, PT, R3, R8, PT ;  /* 0x000000080300720c */ /* 0x000fda0003f06270 */
[----:B------:R-:W-:Y:S05]  /*1390*/  @P0 EXIT ;  /* 0x000000000000094d */ /* 0x000fea0003800000 */
[----:B01----:R-:W0:Y:S01]  /*13a0*/  LDC.64 R4, c[0x0][0x218] ;  /* 0x00008600ff047b82 */ /* 0x003e220000000a00 */
[----:B------:R-:W-:-:S05]  /*13b0*/  LEA R3, R10, R3, 0x9 ;  /* 0x000000030a037211 */ /* 0x000fca00078e48ff */
[----:B0-----:R-:W-:-:S05]  /*13c0*/  IMAD.WIDE.U32 R2, R3, 0x2, R4 ;  /* 0x0000000203027825 */ /* 0x001fca00078e0004 */
[----:B------:R-:W-:Y:S01]  /*13d0*/  STG.E.U16 desc[UR4][R2.64], R0 ;  /* 0x0000000002007986 */ /* 0x000fe2000c101504 */
[----:B------:R-:W-:Y:S05]  /*13e0*/  EXIT ;  /* 0x000000000000794d */ /* 0x000fea0003800000 */
        .weak           $__internal_24_$__cuda_sm3x_div_rn_ftz_f32_slowpath
        .type           $__internal_24_$__cuda_sm3x_div_rn_ftz_f32_slowpath,@function
        .size           $__internal_24_$__cuda_sm3x_div_rn_ftz_f32_slowpath,(.L_x_19700 - $__internal_24_$__cuda_sm3x_div_rn_ftz_f32_slowpath)
$__internal_24_$__cuda_sm3x_div_rn_ftz_f32_slowpath:
        /* <DEDUP_REMOVED lines=32> */
.L_x_10609:
[----:B------:R-:W-:Y:S05]  /*15f0*/  BSYNC B3 ;  /* 0x0000000000037941 */ /* 0x000fea0003800000 */
.L_x_10608:
[----:B------:R-:W-:Y:S01]  /*1600*/  IADD3 R7, R7, -0x7f, RZ ;  /* 0xffffff8107077810 */ /* 0x000fe20007ffe0ff */
[----:B------:R-:W-:Y:S01]  /*1610*/  BSSY B3, `(.L_x_10614) ;  /* 0x000001b000037945 */ /* 0x000fe20003800000 */
[----:B------:R-:W-:-:S03]  /*1620*/  IADD3 R14, R14, -0x7f, RZ ;  /* 0xffffff810e0e7810 */ /* 0x000fc60007ffe0ff */
        /* <DEDUP_REMOVED lines=24> */
.L_x_10615:
[----:B------:R-:W-:-:S07]  /*17b0*/  IMAD R0, R7, 0x800000, R0 ;  /* 0x0080000007007824 */ /* 0x000fce00078e0200 */
.L_x_10616:
[----:B------:R-:W-:Y:S05]  /*17c0*/  BSYNC B3 ;  /* 0x0000000000037941 */ /* 0x000fea0003800000 */
.L_x_10614:
[----:B------:R-:W-:Y:S05]  /*17d0*/  BRA `(.L_x_10617) ;  /* 0x0000000000207947 */ /* 0x000fea0003800000 */
.L_x_10613:
[----:B------:R-:W-:-:S04]  /*17e0*/  LOP3.LUT R0, R20, 0x80000000, R19, 0x48, !PT ;  /* 0x8000000014007812 */ /* 0x000fc800078e4813 */
[----:B------:R-:W-:Y:S01]  /*17f0*/  LOP3.LUT R0, R0, 0x7f800000, RZ, 0xfc, !PT ;  /* 0x7f80000000007812 */ /* 0x000fe200078efcff */
[----:B------:R-:W-:Y:S06]  /*1800*/  BRA `(.L_x_10617) ;  /* 0x0000000000147947 */ /* 0x000fec0003800000 */
.L_x_10612:
[----:B------:R-:W-:Y:S01]  /*1810*/  LOP3.LUT R0, R20, 0x80000000, R19, 0x48, !PT ;  /* 0x8000000014007812 */ /* 0x000fe200078e4813 */
[----:B------:R-:W-:Y:S06]  /*1820*/  BRA `(.L_x_10617) ;  /* 0x00000000000c7947 */ /* 0x000fec0003800000 */
.L_x_10611:
[----:B------:R-:W0:Y:S01]  /*1830*/  MUFU.RSQ R0, -QNAN ;  /* 0xffc0000000007908 */ /* 0x000e220000001400 */
[----:B------:R-:W-:Y:S05]  /*1840*/  BRA `(.L_x_10617) ;  /* 0x0000000000047947 */ /* 0x000fea0003800000 */
.L_x_10610:
[----:B------:R-:W-:-:S07]  /*1850*/  FADD.FTZ R0, R19, R20 ;  /* 0x0000001413007221 */ /* 0x000fce0000010000 */
.L_x_10617:
[----:B------:R-:W-:Y:S05]  /*1860*/  BSYNC B0 ;  /* 0x0000000000007941 */ /* 0x000fea0003800000 */
.L_x_10607:
[----:B------:R-:W-:Y:S01]  /*1870*/  HFMA2.MMA R15, -RZ, RZ, 0, 0 ;  /* 0x00000000ff0f7435 */ /* 0x000fe200000001ff */
[----:B------:R-:W-:-:S05]  /*1880*/  MOV R14, R12 ;  /* 0x0000000c000e7202 */ /* 0x000fca0000000f00 */
[----:B0-----:R-:W-:Y:S05]  /*1890*/  RET.REL.NODEC R14 `(_ZN2at6native27unrolled_elementwise_kernelINS0_13BinaryFunctorIN3c104HalfES4_S4_ZZZNS0_17atan2_kernel_cudaERNS_18TensorIteratorBaseEENKUlvE_clEvENKUlvE1_clEvEUlS4_S4_E_EESt5arrayIPcLm3EELi4E23TrivialOffsetCalculatorILi2EjESE_ILi1EjENS0_6memory15LoadWithoutCastENSH_16StoreWithoutCastEEEviT_T0_T2_T3_T4_T5_) ;  /* 0xffffffe40ed87950 */ /* 0x001fea0003c3ffff */
.L_x_10618:
        /* <DEDUP_REMOVED lines=14> */
.L_x_19700:


//--------------------- .text._ZN2at6native29vectorized_elementwise_kernelILi2ENS0_13BinaryFunctorIN3c104HalfES4_S4_ZZZNS0_17atan2_kernel_cudaERNS_18TensorIteratorBaseEENKUlvE_clEvENKUlvE1_clEvEUlS4_S4_E_EESt5arrayIPcLm3EEEEviT0_T1_ --------------------------
	.section	.text._ZN2at6native29vectorized_elementwise_kernelILi2ENS0_13BinaryFunctorIN3c104HalfES4_S4_ZZZNS0_17atan2_kernel_cudaERNS_18TensorIteratorBaseEENKUlvE_clEvENKUlvE1_clEvEUlS4_S4_E_EESt5arrayIPcLm3EEEEviT0_T1_,"ax",@progbits
	.align	128
        .global         _ZN2at6native29vectorized_elementwise_kernelILi2ENS0_13BinaryFunctorIN3c104HalfES4_S4_ZZZNS0_17atan2_kernel_cudaERNS_18TensorIteratorBaseEENKUlvE_clEvENKUlvE1_clEvEUlS4_S4_E_EESt5arrayIPcLm3EEEEviT0_T1_
        .type           _ZN2at6native29vectorized_elementwise_kernelILi2ENS0_13BinaryFunctorIN3c104HalfES4_S4_ZZZNS0_17atan2_kernel_cudaERNS_18TensorIteratorBaseEENKUlvE_clEvENKUlvE1_clEvEUlS4_S4_E_EESt5arrayIPcLm3EEEEviT0_T1_,@function
        .size           _ZN2at6native29vectorized_elementwise_kernelILi2ENS0_13BinaryFunctorIN3c104HalfES4_S4_ZZZNS0_17atan2_kernel_cudaERNS_18TensorIteratorBaseEENKUlvE_clEvENKUlvE1_clEvEUlS4_S4_E_EESt5arrayIPcLm3EEEEviT0_T1_,(.L_x_19701 - _ZN2at6native29vectorized_elementwise_kernelILi2ENS0_13BinaryFunctorIN3c104HalfES4_S4_ZZZNS0_17atan2_kernel_cudaERNS_18TensorIteratorBaseEENKUlvE_clEvENKUlvE1_clEvEUlS4_S4_E_EESt5arrayIPcLm3EEEEviT0_T1_)
        .other          _ZN2at6native29vectorized_elementwise_kernelILi2ENS0_13BinaryFunctorIN3c104HalfES4_S4_ZZZNS0_17atan2_kernel_cudaERNS_18TensorIteratorBaseEENKUlvE_clEvENKUlvE1_clEvEUlS4_S4_E_EESt5arrayIPcLm3EEEEviT0_T1_,@"STO_CUDA_ENTRY STV_DEFAULT"
_ZN2at6native29vectorized_elementwise_kernelILi2ENS0_13BinaryFunctorIN3c104HalfES4_S4_ZZZNS0_17atan2_kernel_cudaERNS_18TensorIteratorBaseEENKUlvE_clEvENKUlvE1_clEvEUlS4_S4_E_EESt5arrayIPcLm3EEEEviT0_T1_:
.text._ZN2at6native29vectorized_elementwise_kernelILi2ENS0_13BinaryFunctorIN3c104HalfES4_S4_ZZZNS0_17atan2_kernel_cudaERNS_18TensorIteratorBaseEENKUlvE_clEvENKUlvE1_clEvEUlS4_S4_E_EESt5arrayIPcLm3EEEEviT0_T1_:
        /* <DEDUP_REMOVED lines=14> */
[----:B------:R-:W5:Y:S04]  /*00e0*/  LDG.E R10, desc[UR4][R16.64+0x200] ;  /* 0x00020004100a7981 */ /* 0x000f68000c1e1900 */
[----:B------:R-:W5:Y:S01]  /*00f0*/  LDG.E R13, desc[UR4][R16.64+0x400] ;  /* 0x00040004100d7981 */ /* 0x000f62000c1e1900 */
[----:B------:R-:W-:-:S03]  /*0100*/  IMAD.WIDE.U32 R18, R7, 0x4, R4 ;  /* 0x0000000407127825 */ /* 0x000fc600078e0004 */
[----:B------:R-:W2:Y:S04]  /*0110*/  LDG.E R5, desc[UR4][R16.64] ;  /* 0x0000000410057981 */ /* 0x000ea8000c1e1900 */
[----:B------:R-:W3:Y:S04]  /*0120*/  LDG.E R4, desc[UR4][R18.64] ;  /* 0x0000000412047981 */ /* 0x000ee8000c1e1900 */
[----:B------:R-:W5:Y:S04]  /*0130*/  LDG.E R3, desc[UR4][R18.64+0x200] ;  /* 0x0002000412037981 */ /* 0x000f68000c1e1900 */
[----:B------:R-:W5:Y:S04]  /*0140*/  LDG.E R12, desc[UR4][R18.64+0x400] ;  /* 0x00040004120c7981 */ /* 0x000f68000c1e1900 */
[----:B------:R-:W5:Y:S04]  /*0150*/  LDG.E R8, desc[UR4][R18.64+0x600] ;  /* 0x0006000412087981 */ /* 0x000f68000c1e1900 */
[----:B------:R0:W5:Y:S01]  /*0160*/  LDG.E R9, desc[UR4][R16.64+0x600] ;  /* 0x0006000410097981 */ /* 0x000162000c1e1900 */
[----:B------:R-:W-:Y:S01]  /*0170*/  BSSY B2, `(.L_x_10620) ;  /* 0x0000012000027945 */ /* 0x000fe20003800000 */
[----:B--2---:R-:W-:-:S02]  /*0180*/  HADD2.F32 R11, -RZ, R5.H0_H0 ;  /* 0x20000005ff0b7230 */ /* 0x004fc40000004100 */
[----:B---3--:R-:W-:-:S03]  /*0190*/  HADD2.F32 R2, -RZ, R4.H0_H0 ;  /* 0x20000004ff027230 */ /* 0x008fc60000004100 */
[C---:B------:R-:W-:Y:S02]  /*01a0*/  FADD.FTZ R0, |R11|.reuse, -RZ ;  /* 0x800000ff0b007221 */ /* 0x040fe40000010200 */
        /* <DEDUP_REMOVED lines=13> */
[----:B-----5:R-:W-:Y:S05]  /*0280*/  CALL.REL.NOINC `($__internal_25_$__cuda_sm3x_div_rn_ftz_f32_slowpath) ;  /* 0x0000004000147944 */ /* 0x020fea0003c00000 */
.L_x_10621:
[----:B------:R-:W-:Y:S05]  /*0290*/  BSYNC B2 ;  /* 0x0000000000027941 */ /* 0x000fea0003800000 */
.L_x_10620:
        /* <DEDUP_REMOVED lines=18> */
.L_x_10623:
[----:B------:R-:W-:Y:S02]  /*03c0*/  ISETP.GE.AND P0, PT, R2, RZ, PT ;  /* 0x000000ff0200720c */ /* 0x000fe40003f06270 */
[----:B------:R-:W-:-:S11]  /*03d0*/  MOV R17, 0x3fd774eb ;  /* 0x3fd774eb00117802 */ /* 0x000fd60000000f00 */
[----:B------:R-:W-:-:S04]  /*03e0*/  @P0 FFMA.FTZ R0, R17, 0.93318945169448852539, -R0 ;  /* 0x3f6ee58111000823 */ /* 0x000fc80000010800 */
[----:B------:R-:W-:-:S07]  /*03f0*/  @!P0 FFMA.FTZ R0, R17, 0.93318945169448852539, R0 ;  /* 0x3f6ee58111008823 */ /* 0x000fce0000010000 */
.L_x_10624:
[----:B------:R-:W-:Y:S05]  /*0400*/  BSYNC B0 ;  /* 0x0000000000007941 */ /* 0x000fea0003800000 */
.L_x_10622:
[----:B------:R-:W-:Y:S01]  /*0410*/  HADD2.F32 R4, -RZ, R4.H1_H1 ;  /* 0x30000004ff047230 */ /* 0x000fe20000004100 */
[----:B------:R-:W-:Y:S01]  /*0420*/  FSETP.NEU.FTZ.AND P0, PT, |R2|, |R11|, PT ;  /* 0x4000000b0200720b */ /* 0x000fe20003f1d200 */
[----:B------:R-:W-:Y:S01]  /*0430*/  HADD2.F32 R5, -RZ, R5.H1_H1 ;  /* 0x30000005ff057230 */ /* 0x000fe20000004100 */
[----:B------:R-:W-:Y:S01]  /*0440*/  FSETP.NEU.FTZ.AND P1, PT, R27, RZ, PT ;  /* 0x000000ff1b00720b */ /* 0x000fe20003f3d000 */
[----:B------:R-:W-:Y:S01]  /*0450*/  HFMA2.MMA R18, -RZ, RZ, 2.04296875, -15.78125 ;  /* 0x4016cbe4ff127435 */ /* 0x000fe200000001ff */
[----:B------:R-:W-:Y:S01]  /*0460*/  FADD.FTZ R31, |R4|, -RZ ;  /* 0x800000ff041f7221 */ /* 0x000fe20000010200 */
[----:B------:R-:W-:Y:S01]  /*0470*/  ISETP.GE.AND P3, PT, R2, RZ, PT ;  /* 0x000000ff0200720c */ /* 0x000fe20003f66270 */
[C---:B------:R-:W-:Y:S01]  /*0480*/  FADD.FTZ R6, |R5|.reuse, -RZ ;  /* 0x800000ff05067221 */ /* 0x040fe20000010200 */
[----:B------:R-:W-:Y:S01]  /*0490*/  FSETP.GT.FTZ.AND P2, PT, |R5|, |R4|, PT ;  /* 0x400000040500720b */ /* 0x000fe20003f54200 */
[----:B------:R-:W-:Y:S01]  /*04a0*/  FADD.FTZ R2, |R11|, |R2| ;  /* 0x400000020b027221 */ /* 0x000fe20000010200 */
[----:B------:R-:W-:Y:S02]  /*04b0*/  BSSY B2, `(.L_x_10625) ;  /* 0x0000013000027945 */ /* 0x000fe40003800000 */
        /* <DEDUP_REMOVED lines=17> */
[----:B-----5:R-:W-:Y:S05]  /*05d0*/  CALL.REL.NOINC `($__internal_25_$__cuda_sm3x_div_rn_ftz_f32_slowpath) ;  /* 0x0000003c00407944 */ /* 0x020fea0003c00000 */
.L_x_10626:
[----:B------:R-:W-:Y:S05]  /*05e0*/  BSYNC B2 ;  /* 0x0000000000027941 */ /* 0x000fea0003800000 */
.L_x_10625:
        /* <DEDUP_REMOVED lines=18> */
.L_x_10628:
[----:B------:R-:W-:Y:S02]  /*0710*/  ISETP.GE.AND P0, PT, R4, RZ, PT ;  /* 0x000000ff0400720c */ /* 0x000fe40003f06270 */
[----:B------:R-:W-:-:S11]  /*0720*/  MOV R11, 0x3fd774eb ;  /* 0x3fd774eb000b7802 */ /* 0x000fd60000000f00 */
[----:B------:R-:W-:-:S04]  /*0730*/  @P0 FFMA.FTZ R0, R11, 0.93318945169448852539, -R0 ;  /* 0x3f6ee5810b000823 */ /* 0x000fc80000010800 */
[----:B------:R-:W-:-:S07]  /*0740*/  @!P0 FFMA.FTZ R0, R11, 0.93318945169448852539, R0 ;  /* 0x3f6ee5810b008823 */ /* 0x000fce0000010000 */
.L_x_10629:
[----:B------:R-:W-:Y:S05]  /*0750*/  BSYNC B0 ;  /* 0x0000000000007941 */ /* 0x000fea0003800000 */
.L_x_10627:
[----:B-----5:R-:W-:Y:S01]  /*0760*/  HADD2.F32 R2, -RZ, R3.H0_H0 ;  /* 0x20000003ff027230 */ /* 0x020fe20000004100 */
[----:B------:R-:W-:Y:S01]  /*0770*/  FSETP.NEU.FTZ.AND P0, PT, |R4|, |R5|, PT ;  /* 0x400000050400720b */ /* 0x000fe20003f1d200 */
[----:B------:R-:W-:Y:S01]  /*0780*/  HADD2.F32 R11, -RZ, R10.H0_H0 ;  /* 0x2000000aff0b7230 */ /* 0x000fe20000004100 */
        /* <DEDUP_REMOVED lines=24> */
[----:B------:R-:W-:Y:S05]  /*0910*/  CALL.REL.NOINC `($__internal_25_$__cuda_sm3x_div_rn_ftz_f32_slowpath) ;  /* 0x0000003800707944 */ /* 0x000fea0003c00000 */
.L_x_10631:
[----:B------:R-:W-:Y:S05]  /*0920*/  BSYNC B2 ;  /* 0x0000000000027941 */ /* 0x000fea0003800000 */
.L_x_10630:
        /* <DEDUP_REMOVED lines=18> */
.L_x_10633:
[----:B------:R-:W-:Y:S02]  /*0a50*/  ISETP.GE.AND P0, PT, R2, RZ, PT ;  /* 0x000000ff0200720c */ /* 0x000fe40003f06270 */
[----:B------:R-:W-:-:S11]  /*0a60*/  MOV R17, 0x3fd774eb ;  /* 0x3fd774eb00117802 */ /* 0x000fd60000000f00 */
[----:B------:R-:W-:-:S04]  /*0a70*/  @P0 FFMA.FTZ R0, R17, 0.93318945169448852539, -R0 ;  /* 0x3f6ee58111000823 */ /* 0x000fc80000010800 */
[----:B------:R-:W-:-:S07]  /*0a80*/  @!P0 FFMA.FTZ R0, R17, 0.93318945169448852539, R0 ;  /* 0x3f6ee58111008823 */ /* 0x000fce0000010000 */
.L_x_10634:
[----:B------:R-:W-:Y:S05]  /*0a90*/  BSYNC B0 ;  /* 0x0000000000007941 */ /* 0x000fea0003800000 */
.L_x_10632:
[----:B------:R-:W-:Y:S01]  /*0aa0*/  HADD2.F32 R3, -RZ, R3.H1_H1 ;  /* 0x30000003ff037230 */ /* 0x000fe20000004100 */
[C---:B------:R-:W-:Y:S01]  /*0ab0*/  FSETP.NEU.FTZ.AND P0, PT, |R2|.reuse, |R11|, PT ;  /* 0x4000000b0200720b */ /* 0x040fe20003f1d200 */
        /* <DEDUP_REMOVED lines=26> */
[----:B------:R-:W-:Y:S05]  /*0c60*/  CALL.REL.NOINC `($__internal_25_$__cuda_sm3x_div_rn_ftz_f32_slowpath) ;  /* 0x00000034009c7944 */ /* 0x000fea0003c00000 */
.L_x_10636:
[----:B------:R-:W-:Y:S05]  /*0c70*/  BSYNC B2 ;  /* 0x0000000000027941 */ /* 0x000fea0003800000 */
.L_x_10635:
        /* <DEDUP_REMOVED lines=18> */
.L_x_10638:
[----:B------:R-:W-:Y:S02]  /*0da0*/  ISETP.GE.AND P0, PT, R3, RZ, PT ;  /* 0x000000ff0300720c */ /* 0x000fe40003f06270 */
[----:B------:R-:W-:-:S11]  /*0db0*/  MOV R11, 0x3fd774eb ;  /* 0x3fd774eb000b7802 */ /* 0x000fd60000000f00 */
[----:B------:R-:W-:-:S04]  /*0dc0*/  @P0 FFMA.FTZ R0, R11, 0.93318945169448852539, -R0 ;  /* 0x3f6ee5810b000823 */ /* 0x000fc80000010800 */
[----:B------:R-:W-:-:S07]  /*0dd0*/  @!P0 FFMA.FTZ R0, R11, 0.93318945169448852539, R0 ;  /* 0x3f6ee5810b008823 */ /* 0x000fce0000010000 */
.L_x_10639:
[----:B------:R-:W-:Y:S05]  /*0de0*/  BSYNC B0 ;  /* 0x0000000000007941 */ /* 0x000fea0003800000 */
.L_x_10637:
[----:B------:R-:W-:Y:S01]  /*0df0*/  HADD2.F32 R2, -RZ, R12.H0_H0 ;  /* 0x2000000cff027230 */ /* 0x000fe20000004100 */
[C---:B------:R-:W-:Y:S01]  /*0e00*/  FSETP.NEU.FTZ.AND P0, PT, |R3|.reuse, |R10|, PT ;  /* 0x4000000a0300720b */ /* 0x040fe20003f1d200 */
[----:B------:R-:W-:Y:S01]  /*0e10*/  HADD2.F32 R11, -RZ, R13.H0_H0 ;  /* 0x2000000dff0b7230 */ /* 0x000fe20000004100 */
[----:B------:R-:W-:Y:S01]  /*0e20*/  FSETP.NEU.FTZ.AND P1, PT, R14, RZ, PT ;  /* 0x000000ff0e00720b */ /* 0x000fe20003f3d000 */
[----:B------:R-:W-:Y:S02]  /*0e30*/  IMAD.MOV.U32 R14, RZ, RZ, 0x4016cbe4 ;  /* 0x4016cbe4ff0e7424 */ /* 0x000fe400078e00ff */
        /* <DEDUP_REMOVED lines=23> */
.L_x_10641:
[----:B------:R-:W-:Y:S05]  /*0fb0*/  BSYNC B2 ;  /* 0x0000000000027941 */ /* 0x000fea0003800000 */
.L_x_10640:
        /* <DEDUP_REMOVED lines=18> */
.L_x_10643:
[----:B------:R-:W-:Y:S02]  /*10e0*/  ISETP.GE.AND P0, PT, R2, RZ, PT ;  /* 0x000000ff0200720c */ /* 0x000fe40003f06270 */
[----:B------:R-:W-:-:S11]  /*10f0*/  MOV R17, 0x3fd774eb ;  /* 0x3fd774eb00117802 */ /* 0x000fd60000000f00 */
[----:B------:R-:W-:-:S04]  /*1100*/  @P0 FFMA.FTZ R0, R17, 0.93318945169448852539, -R0 ;  /* 0x3f6ee58111000823 */ /* 0x000fc80000010800 */
[----:B------:R-:W-:-:S07]  /*1110*/  @!P0 FFMA.FTZ R0, R17, 0.93318945169448852539, R0 ;  /* 0x3f6ee58111008823 */ /* 0x000fce0000010000 */
.L_x_10644:
[----:B------:R-:W-:Y:S05]  /*1120*/  BSYNC B0 ;  /* 0x0000000000007941 */ /* 0x000fea0003800000 */
.L_x_10642:
        /* <DEDUP_REMOVED lines=29> */
.L_x_10646:
[----:B------:R-:W-:Y:S05]  /*1300*/  BSYNC B2 ;  /* 0x0000000000027941 */ /* 0x000fea0003800000 */
.L_x_10645:
        /* <DEDUP_REMOVED lines=18> */
.L_x_10648:
[----:B------:R-:W-:Y:S02]  /*1430*/  ISETP.GE.AND P0, PT, R12, RZ, PT ;  /* 0x000000ff0c00720c */ /* 0x000fe40003f06270 */
[----:B------:R-:W-:-:S11]  /*1440*/  MOV R11, 0x3fd774eb ;  /* 0x3fd774eb000b7802 */ /* 0x000fd60000000f00 */
[----:B------:R-:W-:-:S04]  /*1450*/  @P0 FFMA.FTZ R0, R11, 0.93318945169448852539, -R0 ;  /* 0x3f6ee5810b000823 */ /* 0x000fc80000010800 */
[----:B------:R-:W-:-:S07]  /*1460*/  @!P0 FFMA.FTZ R0, R11, 0.93318945169448852539, R0 ;  /* 0x3f6ee5810b008823 */ /* 0x000fce0000010000 */
.L_x_10649:
[----:B------:R-:W-:Y:S05]  /*1470*/  BSYNC B0 ;  /* 0x0000000000007941 */ /* 0x000fea0003800000 */
.L_x_10647:
[----:B------:R-:W-:Y:S01]  /*1480*/  HADD2.F32 R10, -RZ, R8.H0_H0 ;  /* 0x20000008ff0a7230 */ /* 0x000fe20000004100 */
        /* <DEDUP_REMOVED lines=27> */
.L_x_10651:
[----:B------:R-:W-:Y:S05]  /*1640*/  BSYNC B2 ;  /* 0x0000000000027941 */ /* 0x000fea0003800000 */
.L_x_10650:
        /* <DEDUP_REMOVED lines=18> */
.L_x_10653:
[----:B------:R-:W-:Y:S02]  /*1770*/  ISETP.GE.AND P0, PT, R10, RZ, PT ;  /* 0x000000ff0a00720c */ /* 0x000fe40003f06270 */
[----:B------:R-:W-:-:S11]  /*1780*/  MOV R17, 0x3fd774eb ;  /* 0x3fd774eb00117802 */ /* 0x000fd60000000f00 */
[----:B------:R-:W-:-:S04]  /*1790*/  @P0 FFMA.FTZ R0, R17, 0.93318945169448852539, -R0 ;  /* 0x3f6ee58111000823 */ /* 0x000fc80000010800 */
[----:B------:R-:W-:-:S07]  /*17a0*/  @!P0 FFMA.FTZ R0, R17, 0.93318945169448852539, R0 ;  /* 0x3f6ee58111008823 */ /* 0x000fce0000010000 */
.L_x_10654:
[----:B------:R-:W-:Y:S05]  /*17b0*/  BSYNC B0 ;  /* 0x0000000000007941 */ /* 0x000fea0003800000 */
.L_x_10652:
        /* <DEDUP_REMOVED lines=29> */
.L_x_10656:
[----:B------:R-:W-:Y:S05]  /*1990*/  BSYNC B2 ;  /* 0x0000000000027941 */ /* 0x000fea0003800000 */
.L_x_10655:
        /* <DEDUP_REMOVED lines=18> */
.L_x_10658:
[----:B------:R-:W-:Y:S01]  /*1ac0*/  ISETP.GE.AND P0, PT, R8, RZ, PT ;  /* 0x000000ff0800720c */ /* 0x000fe20003f06270 */
[----:B------:R-:W-:-:S12]  /*1ad0*/  HFMA2.MMA R11, -RZ, RZ, 1.9599609375, 20144 ;  /* 0x3fd774ebff0b7435 */ /* 0x000fd800000001ff */
[----:B------:R-:W-:-:S04]  /*1ae0*/  @P0 FFMA.FTZ R0, R11, 0.93318945169448852539, -R0 ;  /* 0x3f6ee5810b000823 */ /* 0x000fc80000010800 */
[----:B------:R-:W-:-:S07]  /*1af0*/  @!P0 FFMA.FTZ R0, R11, 0.93318945169448852539, R0 ;  /* 0x3f6ee5810b008823 */ /* 0x000fce0000010000 */
.L_x_10659:
[----:B------:R-:W-:Y:S05]  /*1b00*/  BSYNC B0 ;  /* 0x0000000000007941 */ /* 0x000fea0003800000 */
.L_x_10657:
[----:B------:R-:W0:Y:S01]  /*1b10*/  LDC.64 R16, c[0x0][0x218] ;  /* 0x00008600ff107b82 */ /* 0x000e220000000a00 */
[----:B------:R-:W-:Y:S02]  /*1b20*/  FSETP.NEU.FTZ.AND P0, PT, |R8|, |R9|, PT ;  /* 0x400000090800720b */ /* 0x000fe40003f1d200 */
[----:B------:R-:W-:Y:S02]  /*1b30*/  FSETP.NEU.FTZ.AND P1, PT, R12, RZ, PT ;  /* 0x000000ff0c00720b */ /* 0x000fe40003f3d000 */
[----:B------:R-:W-:Y:S01]  /*1b40*/  ISETP.GE.AND P2, PT, R8, RZ, PT ;  /* 0x000000ff0800720c */ /* 0x000fe20003f46270 */
[----:B------:R-:W-:Y:S01]  /*1b50*/  FADD.FTZ R8, |R9|, |R8| ;  /* 0x4000000809087221 */ /* 0x000fe20000010200 */
[----:B------:R-:W-:Y:S02]  /*1b60*/  MOV R11, 0x4016cbe4 ;  /* 0x4016cbe4000b7802 */ /* 0x000fe40000000f00 */
[----:B------:R-:W-:Y:S02]  /*1b70*/  F2FP.F16.F32.PACK_AB R5, R5, R6 ;  /* 0x000000060505723e */ /* 0x000fe400000000ff */
[----:B------:R-:W-:-:S02]  /*1b80*/  F2FP.F16.F32.PACK_AB R3, R3, R4 ;  /* 0x000000040303723e */ /* 0x000fc400000000ff */
[----:B------:R-:W-:Y:S02]  /*1b90*/  F2FP.F16.F32.PACK_AB R13, R13, R2 ;  /* 0x000000020d0d723e */ /* 0x000fe400000000ff */
[----:B------:R-:W-:Y:S02]  /*1ba0*/  @!P0 FSEL R0, R11, 0.78539818525314331055, !P2 ;  /* 0x3f490fdb0b008808 */ /* 0x000fe40005000000 */
[----:B------:R-:W-:Y:S02]  /*1bb0*/  @!P1 FSEL R0, RZ, 3.1415927410125732422, P2 ;  /* 0x40490fdbff009808 */ /* 0x000fe40001000000 */
[----:B------:R-:W-:Y:S02]  /*1bc0*/  FSETP.GTU.FTZ.AND P0, PT, |R8|, +INF , PT ;  /* 0x7f8000000800780b */ /* 0x000fe40003f1c200 */
[----:B------:R-:W-:Y:S01]  /*1bd0*/  LOP3.LUT R9, R0, 0x80000000, R9, 0xb8, !PT ;  /* 0x8000000000097812 */ /* 0x000fe200078eb809 */
[----:B0-----:R-:W-:-:S03]  /*1be0*/  IMAD.WIDE.U32 R14, R15, 0x2, R16 ;  /* 0x000000020f0e7825 */ /* 0x001fc600078e0010 */
[----:B------:R-:W-:-:S04]  /*1bf0*/  FSEL R9, R8, R9, P0 ;  /* 0x0000000908097208 */ /* 0x000fc80000000000 */
[----:B------:R-:W-:Y:S01]  /*1c00*/  F2FP.F16.F32.PACK_AB R9, R9, R10 ;  /* 0x0000000a0909723e */ /* 0x000fe200000000ff */
[----:B------:R-:W-:-:S05]  /*1c10*/  IMAD.WIDE R14, R7, 0x4, R14 ;  /* 0x00000004070e7825 */ /* 0x000fca00078e020e */
[----:B------:R-:W-:Y:S04]  /*1c20*/  STG.E desc[UR4][R14.64], R5 ;  /* 0x000000050e007986 */ /* 0x000fe8000c101904 */
[----:B------:R-:W-:Y:S04]  /*1c30*/  STG.E desc[UR4][R14.64+0x200], R3 ;  /* 0x000200030e007986 */ /* 0x000fe8000c101904 */
[----:B------:R-:W-:Y:S04]  /*1c40*/  STG.E desc[UR4][R14.64+0x400], R13 ;  /* 0x0004000d0e007986 */ /* 0x000fe8000c101904 */
[----:B------:R-:W-:Y:S01]  /*1c50*/  STG.E desc[UR4][R14.64+0x600], R9 ;  /* 0x000600090e007986 */ /* 0x000fe2000c101904 */
[----:B------:R-:W-:Y:S05]  /*1c60*/  EXIT ;  /* 0x000000000000794d */ /* 0x000fea0003800000 */
.L_x_10619:
        /* <DEDUP_REMOVED lines=9> */
[----:B------:R-:W-:Y:S01]  /*1d00*/  @!P3 IADD3 R13, R15, R28, RZ ;  /* 0x0000001c0f0db210 */ /* 0x000fe20007ffe0ff */
[----:B------:R-:W2:Y:S01]  /*1d10*/  @!P3 LDC.64 R10, c[0x0][0x220] ;  /* 0x00008800ff0abb82 */ /* 0x000ea20000000a00 */
[----:B------:R-:W-:-:S04]  /*1d20*/  @!P3 IADD3 R28, R28, 0x80, RZ ;  /* 0x000000801c1cb810 */ /* 0x000fc80007ffe0ff */
[----:B------:R-:W-:Y:S01]  /*1d30*/  ISETP.GE.AND P4, PT, R28, R14, PT ;  /* 0x0000000e1c00720c */ /* 0x000fe20003f86270 */
[C---:B0-----:R-:W-:Y:S02]  /*1d40*/  @!P0 IMAD.WIDE.U32 R24, R3.reuse, 0x2, R24 ;  /* 0x0000000203188825 */ /* 0x041fe400078e0018 */
[----:B------:R-:W0:Y:S03]  /*1d50*/  @!P3 LDC.64 R22, c[0x0][0x228] ;  /* 0x00008a00ff16bb82 */ /* 0x000e260000000a00 */
        /* <DEDUP_REMOVED lines=8> */
[----:B------:R-:W-:Y:S01]  /*1de0*/  @!P5 IADD3 R21, R15, R28, RZ ;  /* 0x0000001c0f15d210 */ /* 0x000fe20007ffe0ff */
[----:B------:R-:W4:Y:S01]  /*1df0*/  @!P5 LDC.64 R16, c[0x0][0x228] ;  /* 0x00008a00ff10db82 */ /* 0x000f220000000a00 */
[----:B------:R-:W-:-:S04]  /*1e00*/  @!P5 IADD3 R28, R28, 0x80, RZ ;  /* 0x000000801c1cd810 */ /* 0x000fc80007ffe0ff */
[----:B------:R-:W-:-:S03]  /*1e10*/  ISETP.GE.AND P1, PT, R28, R14, PT ;  /* 0x0000000e1c00720c */ /* 0x000fc60003f26270 */
[----:B------:R-:W4:Y:S10]  /*1e20*/  @!P5 LDC.64 R6, c[0x0][0x220] ;  /* 0x00008800ff06db82 */ /* 0x000f340000000a00 */
[----:B------:R-:W-:Y:S01]  /*1e30*/  @!P1 IADD3 R19, R15, R28, RZ ;  /* 0x0000001c0f139210 */ /* 0x000fe20007ffe0ff */
[----:B------:R-:W4:Y:S01]  /*1e40*/  @!P1 LDC.64 R36, c[0x0][0x220] ;  /* 0x00008800ff249b82 */ /* 0x000f220000000a00 */
[----:B------:R-:W-:-:S04]  /*1e50*/  @!P1 IADD3 R28, R28, 0x80, RZ ;  /* 0x000000801c1c9810 */ /* 0x000fc80007ffe0ff */
[----:B------:R-:W-:-:S03]  /*1e60*/  ISETP.GE.AND P2, PT, R28, R14, PT ;  /* 0x0000000e1c00720c */ /* 0x000fc60003f46270 */
[----:B---3--:R-:W3:Y:S10]  /*1e70*/  @!P1 LDC.64 R30, c[0x0][0x228] ;  /* 0x00008a00ff1e9b82 */ /* 0x008ef40000000a00 */
[----:B------:R-:W-:-:S02]  /*1e80*/  @!P2 IADD3 R25, R15, R28, RZ ;  /* 0x0000001c0f19a210 */ /* 0x000fc40007ffe0ff */
        /* <DEDUP_REMOVED lines=10> */
[----:B------:R-:W-:Y:S01]  /*1f30*/  @!P6 IADD3 R35, R15, R28, RZ ;  /* 0x0000001c0f23e210 */ /* 0x000fe20007ffe0ff */
[----:B------:R-:W-:Y:S02]  /*1f40*/  @!P6 VIADD R28, R28, 0x80 ;  /* 0x000000801c1ce836 */ /* 0x000fe40000000000 */
        /* <DEDUP_REMOVED lines=44> */
[----:B---3-5:R-:W-:Y:S01]  /*2210*/  HADD2.F32 R20, -RZ, R27.H0_H0 ;  /* 0x2000001bff147230 */ /* 0x028fe20000004100 */
        /* <DEDUP_REMOVED lines=18> */
.L_x_10663:
[----:B------:R-:W-:Y:S05]  /*2340*/  BSYNC B3 ;  /* 0x0000000000037941 */ /* 0x000fea0003800000 */
.L_x_10662:
        /* <DEDUP_REMOVED lines=18> */
.L_x_10665:
[----:B------:R-:W-:Y:S02]  /*2470*/  ISETP.GE.AND P0, PT, R20, RZ, PT ;  /* 0x000000ff1400720c */ /* 0x000fe40003f06270 */
[----:B------:R-:W-:-:S11]  /*2480*/  MOV R17, 0x3fd774eb ;  /* 0x3fd774eb00117802 */ /* 0x000fd60000000f00 */
[----:B------:R-:W-:-:S04]  /*2490*/  @P0 FFMA.FTZ R0, R17, 0.93318945169448852539, -R0 ;  /* 0x3f6ee58111000823 */ /* 0x000fc80000010800 */
[----:B------:R-:W-:-:S07]  /*24a0*/  @!P0 FFMA.FTZ R0, R17, 0.93318945169448852539, R0 ;  /* 0x3f6ee58111008823 */ /* 0x000fce0000010000 */
.L_x_10666:
[----:B------:R-:W-:Y:S05]  /*24b0*/  BSYNC B0 ;  /* 0x0000000000007941 */ /* 0x000fea0003800000 */
.L_x_10664:
        /* <DEDUP_REMOVED lines=11> */
.L_x_10661:
[----:B------:R-:W-:Y:S05]  /*2570*/  BSYNC B2 ;  /* 0x0000000000027941 */ /* 0x000fea0003800000 */
.L_x_10660:
[----:B---3--:R-:W0:Y:S01]  /*2580*/  S2R R23, SR_TID.X ;  /* 0x0000000000177919 */ /* 0x008e220000002100 */
        /* <DEDUP_REMOVED lines=22> */
.L_x_10670:
[----:B------:R-:W-:Y:S05]  /*26f0*/  BSYNC B3 ;  /* 0x0000000000037941 */ /* 0x000fea0003800000 */
.L_x_10669:
        /* <DEDUP_REMOVED lines=18> */
.L_x_10672:
[----:B------:R-:W-:Y:S02]  /*2820*/  ISETP.GE.AND P0, PT, R26, RZ, PT ;  /* 0x000000ff1a00720c */ /* 0x000fe40003f06270 */
[----:B------:R-:W-:-:S11]  /*2830*/  MOV R17, 0x3fd774eb ;  /* 0x3fd774eb00117802 */ /* 0x000fd60000000f00 */
[----:B------:R-:W-:-:S04]  /*2840*/  @P0 FFMA.FTZ R0, R17, 0.93318945169448852539, -R0 ;  /* 0x3f6ee58111000823 */ /* 0x000fc80000010800 */
[----:B------:R-:W-:-:S07]  /*2850*/  @!P0 FFMA.FTZ R0, R17, 0.93318945169448852539, R0 ;  /* 0x3f6ee58111008823 */ /* 0x000fce0000010000 */
.L_x_10673:
[----:B------:R-:W-:Y:S05]  /*2860*/  BSYNC B0 ;  /* 0x0000000000007941 */ /* 0x000fea0003800000 */
.L_x_10671:
        /* <DEDUP_REMOVED lines=11> */
.L_x_10668:
[----:B------:R-:W-:Y:S05]  /*2920*/  BSYNC B2 ;  /* 0x0000000000027941 */ /* 0x000fea0003800000 */
.L_x_10667:
        /* <DEDUP_REMOVED lines=22> */
.L_x_10677:
[----:B------:R-:W-:Y:S05]  /*2a90*/  BSYNC B3 ;  /* 0x0000000000037941 */ /* 0x000fea0003800000 */
.L_x_10676:
        /* <DEDUP_REMOVED lines=18> */
.L_x_10679:
[----:B------:R-:W-:Y:S02]  /*2bc0*/  ISETP.GE.AND P0, PT, R12, RZ, PT ;  /* 0x000000ff0c00720c */ /* 0x000fe40003f06270 */
[----:B------:R-:W-:-:S11]  /*2bd0*/  MOV R17, 0x3fd774eb ;  /* 0x3fd774eb00117802 */ /* 0x000fd60000000f00 */
[----:B------:R-:W-:-:S04]  /*2be0*/  @P0 FFMA.FTZ R0, R17, 0.93318945169448852539, -R0 ;  /* 0x3f6ee58111000823 */ /* 0x000fc80000010800 */
[----:B------:R-:W-:-:S07]  /*2bf0*/  @!P0 FFMA.FTZ R0, R17, 0.93318945169448852539, R0 ;  /* 0x3f6ee58111008823 */ /* 0x000fce0000010000 */
.L_x_10680:
[----:B------:R-:W-:Y:S05]  /*2c00*/  BSYNC B0 ;  /* 0x0000000000007941 */ /* 0x000fea0003800000 */
.L_x_10678:
        /* <DEDUP_REMOVED lines=11> */
.L_x_10675:
[----:B------:R-:W-:Y:S05]  /*2cc0*/  BSYNC B2 ;  /* 0x0000000000027941 */ /* 0x000fea0003800000 */
.L_x_10674:
[----:B-----5:R-:W-:Y:S01]  /*2cd0*/  IADD3 R13, R23, 0x180, RZ ;  /* 0x00000180170d7810 */ /* 0x020fe20007ffe0ff */
[----:B------:R-:W-:Y:S03]  /*2ce0*/  BSSY B2, `(.L_x_10681) ;  /* 0x0000039000027945 */ /* 0x000fe60003800000 */
        /* <DEDUP_REMOVED lines=21> */
.L_x_10684:
[----:B------:R-:W-:Y:S05]  /*2e40*/  BSYNC B3 ;  /* 0x0000000000037941 */ /* 0x000fea0003800000 */
.L_x_10683:
        /* <DEDUP_REMOVED lines=18> */
.L_x_10686:
[----:B------:R-:W-:Y:S02]  /*2f70*/  ISETP.GE.AND P0, PT, R10, RZ, PT ;  /* 0x000000ff0a00720c */ /* 0x000fe40003f06270 */
[----:B------:R-:W-:-:S11]  /*2f80*/  MOV R17, 0x3fd774eb ;  /* 0x3fd774eb00117802 */ /* 0x000fd60000000f00 */
[----:B------:R-:W-:-:S04]  /*2f90*/  @P0 FFMA.FTZ R0, R17, 0.93318945169448852539, -R0 ;  /* 0x3f6ee58111000823 */ /* 0x000fc80000010800 */
[----:B------:R-:W-:-:S07]  /*2fa0*/  @!P0 FFMA.FTZ R0, R17, 0.93318945169448852539, R0 ;  /* 0x3f6ee58111008823 */ /* 0x000fce0000010000 */
.L_x_10687:
[----:B------:R-:W-:Y:S05]  /*2fb0*/  BSYNC B0 ;  /* 0x0000000000007941 */ /* 0x000fea0003800000 */
.L_x_10685:
        /* <DEDUP_REMOVED lines=11> */
.L_x_10682:
[----:B------:R-:W-:Y:S05]  /*3070*/  BSYNC B2 ;  /* 0x0000000000027941 */ /* 0x000fea0003800000 */
.L_x_10681:
[----:B------:R-:W-:Y:S01]  /*3080*/  IADD3 R11, R23, 0x200, RZ ;  /* 0x00000200170b7810 */ /* 0x000fe20007ffe0ff */
        /* <DEDUP_REMOVED lines=21> */
.L_x_10691:
[----:B------:R-:W-:Y:S05]  /*31e0*/  BSYNC B3 ;  /* 0x0000000000037941 */ /* 0x000fea0003800000 */
.L_x_10690:
        /* <DEDUP_REMOVED lines=18> */
.L_x_10693:
[----:B------:R-:W-:Y:S02]  /*3310*/  ISETP.GE.AND P0, PT, R8, RZ, PT ;  /* 0x000000ff0800720c */ /* 0x000fe40003f06270 */
[----:B------:R-:W-:-:S11]  /*3320*/  MOV R11, 0x3fd774eb ;  /* 0x3fd774eb000b7802 */ /* 0x000fd60000000f00 */
[----:B------:R-:W-:-:S04]  /*3330*/  @P0 FFMA.FTZ R0, R11, 0.93318945169448852539, -R0 ;  /* 0x3f6ee5810b000823 */ /* 0x000fc80000010800 */
[----:B------:R-:W-:-:S07]  /*3340*/  @!P0 FFMA.FTZ R0, R11, 0.93318945169448852539, R0 ;  /* 0x3f6ee5810b008823 */ /* 0x000fce0000010000 */
.L_x_10694:
[----:B------:R-:W-:Y:S05]  /*3350*/  BSYNC B0 ;  /* 0x0000000000007941 */ /* 0x000fea0003800000 */
.L_x_10692:
        /* <DEDUP_REMOVED lines=11> */
.L_x_10689:
[----:B------:R-:W-:Y:S05]  /*3410*/  BSYNC B2 ;  /* 0x0000000000027941 */ /* 0x000fea0003800000 */
.L_x_10688:
        /* <DEDUP_REMOVED lines=22> */
.L_x_10698:
[----:B------:R-:W-:Y:S05]  /*3580*/  BSYNC B3 ;  /* 0x0000000000037941 */ /* 0x000fea0003800000 */
.L_x_10697:
        /* <DEDUP_REMOVED lines=18> */
.L_x_10700:
[----:B------:R-:W-:Y:S02]  /*36b0*/  ISETP.GE.AND P0, PT, R6, RZ, PT ;  /* 0x000000ff0600720c */ /* 0x000fe40003f06270 */
[----:B------:R-:W-:-:S11]  /*36c0*/  MOV R9, 0x3fd774eb ;  /* 0x3fd774eb00097802 */ /* 0x000fd60000000f00 */
[----:B------:R-:W-:-:S04]  /*36d0*/  @P0 FFMA.FTZ R0, R9, 0.93318945169448852539, -R0 ;  /* 0x3f6ee58109000823 */ /* 0x000fc80000010800 */
[----:B------:R-:W-:-:S07]  /*36e0*/  @!P0 FFMA.FTZ R0, R9, 0.93318945169448852539, R0 ;  /* 0x3f6ee58109008823 */ /* 0x000fce0000010000 */
.L_x_10701:
[----:B------:R-:W-:Y:S05]  /*36f0*/  BSYNC B0 ;  /* 0x0000000000007941 */ /* 0x000fea0003800000 */
.L_x_10699:
        /* <DEDUP_REMOVED lines=11> */
.L_x_10696:
[----:B------:R-:W-:Y:S05]  /*37b0*/  BSYNC B2 ;  /* 0x0000000000027941 */ /* 0x000fea0003800000 */
.L_x_10695:
        /* <DEDUP_REMOVED lines=22> */
.L_x_10705:
[----:B------:R-:W-:Y:S05]  /*3920*/  BSYNC B3 ;  /* 0x0000000000037941 */ /* 0x000fea0003800000 */
.L_x_10704:
        /* <DEDUP_REMOVED lines=18> */
.L_x_10707:
[----:B------:R-:W-:Y:S02]  /*3a50*/  ISETP.GE.AND P0, PT, R4, RZ, PT ;  /* 0x000000ff0400720c */ /* 0x000fe40003f06270 */
[----:B------:R-:W-:-:S11]  /*3a60*/  MOV R7, 0x3fd774eb ;  /* 0x3fd774eb00077802 */ /* 0x000fd60000000f00 */
[----:B------:R-:W-:-:S04]  /*3a70*/  @P0 FFMA.FTZ R0, R7, 0.93318945169448852539, -R0 ;  /* 0x3f6ee58107000823 */ /* 0x000fc80000010800 */
[----:B------:R-:W-:-:S07]  /*3a80*/  @!P0 FFMA.FTZ R0, R7, 0.93318945169448852539, R0 ;  /* 0x3f6ee58107008823 */ /* 0x000fce0000010000 */
.L_x_10708:
[----:B------:R-:W-:Y:S05]  /*3a90*/  BSYNC B0 ;  /* 0x0000000000007941 */ /* 0x000fea0003800000 */
.L_x_10706:
        /* <DEDUP_REMOVED lines=11> */
.L_x_10703:
[----:B------:R-:W-:Y:S05]  /*3b50*/  BSYNC B2 ;  /* 0x0000000000027941 */ /* 0x000fea0003800000 */
.L_x_10702:
        /* <DEDUP_REMOVED lines=22> */
.L_x_10712:
[----:B------:R-:W-:Y:S05]  /*3cc0*/  BSYNC B3 ;  /* 0x0000000000037941 */ /* 0x000fea0003800000 */
.L_x_10711:
        /* <DEDUP_REMOVED lines=18> */
.L_x_10714:
[----:B------:R-:W-:Y:S02]  /*3df0*/  ISETP.GE.AND P0, PT, R2, RZ, PT ;  /* 0x000000ff0200720c */ /* 0x000fe40003f06270 */
[----:B------:R-:W-:-:S11]  /*3e00*/  MOV R5, 0x3fd774eb ;  /* 0x3fd774eb00057802 */ /* 0x000fd60000000f00 */
[----:B------:R-:W-:-:S04]  /*3e10*/  @P0 FFMA.FTZ R0, R5, 0.93318945169448852539, -R0 ;  /* 0x3f6ee58105000823 */ /* 0x000fc80000010800 */
[----:B------:R-:W-:-:S07]  /*3e20*/  @!P0 FFMA.FTZ R0, R5, 0.93318945169448852539, R0 ;  /* 0x3f6ee58105008823 */ /* 0x000fce0000010000 */
.L_x_10715:
[----:B------:R-:W-:Y:S05]  /*3e30*/  BSYNC B0 ;  /* 0x0000000000007941 */ /* 0x000fea0003800000 */
.L_x_10713:
        /* <DEDUP_REMOVED lines=11> */
.L_x_10710:
[----:B------:R-:W-:Y:S05]  /*3ef0*/  BSYNC B2 ;  /* 0x0000000000027941 */ /* 0x000fea0003800000 */
.L_x_10709:
[----:B------:R-:W-:Y:S01]  /*3f00*/  ISETP.GE.AND P0, PT, R23, R14, PT ;  /* 0x0000000e1700720c */ /* 0x000fe20003f06270 */
[----:B------:R-:W-:Y:S04]  /*3f10*/  BSSY B0, `(.L_x_10716) ;  /* 0x0000034000007945 */ /* 0x000fe80003800000 */
[----:B------:R-:W-:Y:S08]  /*3f20*/  BSSY B1, `(.L_x_10717) ;  /* 0x000002c000017945 */ /* 0x000ff00003800000 */
[----:B------:R-:W-:Y:S05]  /*3f30*/  @P0 BRA `(.L_x_10718) ;  /* 0x0000000000340947 */ /* 0x000fea0003800000 */
[----:B------:R-:W0:Y:S01]  /*3f40*/  S2R R16, SR_TID.X ;  /* 0x0000000000107919 */ /* 0x000e220000002100 */
[----:B------:R-:W1:Y:S01]  /*3f50*/  LDC.64 R2, c[0x0][0x218] ;  /* 0x00008600ff027b82 */ /* 0x000e620000000a00 */
[----:B------:R-:W-:-:S04]  /*3f60*/  MOV R23, R21 ;  /* 0x0000001500177202 */ /* 0x000fc80000000f00 */
[----:B------:R-:W-:Y:S02]  /*3f70*/  ISETP.GE.AND P0, PT, R23, R14, PT ;  /* 0x0000000e1700720c */ /* 0x000fe40003f06270 */
[----:B0-----:R-:W-:-:S05]  /*3f80*/  IADD3 R5, R15, R16, RZ ;  /* 0x000000100f057210 */ /* 0x001fca0007ffe0ff */
[----:B-1----:R-:W-:-:S05]  /*3f90*/  IMAD.WIDE.U32 R2, R5, 0x2, R2 ;  /* 0x0000000205027825 */ /* 0x002fca00078e0002 */
[----:B------:R0:W-:Y:S01]  /*3fa0*/  STG.E.U16 desc[UR4][R2.64], R20 ;  /* 0x0000001402007986 */ /* 0x0001e2000c101504 */
[----:B------:R-:W-:Y:S05]  /*3fb0*/  @P0 BRA `(.L_x_10719) ;  /* 0x0000000000300947 */ /* 0x000fea0003800000 */
[----:B0-----:R-:W0:Y:S01]  /*3fc0*/  LDC.64 R2, c[0x0][0x218] ;  /* 0x00008600ff027b82 */ /* 0x001e220000000a00 */
[----:B------:R-:W-:Y:S02]  /*3fd0*/  IADD3 R5, R15, R23, RZ ;  /* 0x000000170f057210 */ /* 0x000fe40007ffe0ff */
[----:B------:R-:W-:-:S03]  /*3fe0*/  IADD3 R23, R23, 0x80, RZ ;  /* 0x0000008017177810 */ /* 0x000fc60007ffe0ff */
[----:B0-----:R-:W-:-:S05]  /*3ff0*/  IMAD.WIDE.U32 R2, R5, 0x2, R2 ;  /* 0x0000000205027825 */ /* 0x001fca00078e0002 */
[----:B------:R0:W-:Y:S02]  /*4000*/  STG.E.U16 desc[UR4][R2.64], R26 ;  /* 0x0000001a02007986 */ /* 0x0001e4000c101504 */
.L_x_10718:
[----:B------:R-:W-:-:S13]  /*4010*/  ISETP.GE.AND P0, PT, R23, R14, PT ;  /* 0x0000000e1700720c */ /* 0x000fda0003f06270 */
[----:B------:R-:W-:Y:S05]  /*4020*/  @P0 BRA `(.L_x_10720) ;  /* 0x0000000000300947 */ /* 0x000fea0003800000 */
[----:B0-----:R-:W0:Y:S01]  /*4030*/  LDC.64 R2, c[0x0][0x218] ;  /* 0x00008600ff027b82 */ /* 0x001e220000000a00 */
[----:B------:R-:W-:Y:S02]  /*4040*/  IADD3 R5, R15, R23, RZ ;  /* 0x000000170f057210 */ /* 0x000fe40007ffe0ff */
[----:B------:R-:W-:-:S03]  /*4050*/  IADD3 R23, R23, 0x80, RZ ;  /* 0x0000008017177810 */ /* 0x000fc60007ffe0ff */
[----:B0-----:R-:W-:-:S05]  /*4060*/  IMAD.WIDE.U32 R2, R5, 0x2, R2 ;  /* 0x0000000205027825 */ /* 0x001fca00078e0002 */
[----:B------:R1:W-:Y:S02]  /*4070*/  STG.E.U16 desc[UR4][R2.64], R12 ;  /* 0x0000000c02007986 */ /* 0x0003e4000c101504 */
.L_x_10719:
[----:B------:R-:W-:-:S13]  /*4080*/  ISETP.GE.AND P0, PT, R23, R14, PT ;  /* 0x0000000e1700720c */ /* 0x000fda0003f06270 */
[----:B------:R-:W-:Y:S05]  /*4090*/  @P0 BRA `(.L_x_10721) ;  /* 0x0000000000300947 */ /* 0x000fea0003800000 */
[----:B01----:R-:W0:Y:S01]  /*40a0*/  LDC.64 R2, c[0x0][0x218] ;  /* 0x00008600ff027b82 */ /* 0x003e220000000a00 */
[----:B------:R-:W-:Y:S01]  /*40b0*/  IADD3 R5, R15, R23, RZ ;  /* 0x000000170f057210 */ /* 0x000fe20007ffe0ff */
[----:B------:R-:W-:-:S04]  /*40c0*/  VIADD R23, R23, 0x80 ;  /* 0x0000008017177836 */ /* 0x000fc80000000000 */
[----:B0-----:R-:W-:-:S05]  /*40d0*/  IMAD.WIDE.U32 R2, R5, 0x2, R2 ;  /* 0x0000000205027825 */ /* 0x001fca00078e0002 */
[----:B------:R1:W-:Y:S02]  /*40e0*/  STG.E.U16 desc[UR4][R2.64], R10 ;  /* 0x0000000a02007986 */ /* 0x0003e4000c101504 */
.L_x_10720:
[----:B------:R-:W-:-:S13]  /*40f0*/  ISETP.GE.AND P0, PT, R23, R14, PT ;  /* 0x0000000e1700720c */ /* 0x000fda0003f06270 */
[----:B------:R-:W-:Y:S05]  /*4100*/  @P0 BRA `(.L_x_10722) ;  /* 0x0000000000340947 */ /* 0x000fea0003800000 */
[----:B01----:R-:W0:Y:S01]  /*4110*/  LDC.64 R2, c[0x0][0x218] ;  /* 0x00008600ff027b82 */ /* 0x003e220000000a00 */
[----:B------:R-:W-:Y:S02]  /*4120*/  IADD3 R5, R15, R23, RZ ;  /* 0x000000170f057210 */ /* 0x000fe40007ffe0ff */
[----:B------:R-:W-:-:S03]  /*4130*/  IADD3 R23, R23, 0x80, RZ ;  /* 0x0000008017177810 */ /* 0x000fc60007ffe0ff */
[----:B0-----:R-:W-:-:S05]  /*4140*/  IMAD.WIDE.U32 R2, R5, 0x2, R2 ;  /* 0x0000000205027825 */ /* 0x001fca00078e0002 */
[----:B------:R2:W-:Y:S02]  /*4150*/  STG.E.U16 desc[UR4][R2.64], R8 ;  /* 0x0000000802007986 */ /* 0x0005e4000c101504 */
.L_x_10721:
        /* <DEDUP_REMOVED lines=8> */
.L_x_10722:
[----:B------:R-:W-:Y:S05]  /*41e0*/  BSYNC B1 ;  /* 0x0000000000017941 */ /* 0x000fea0003800000 */
.L_x_10717:
[----:B------:R-:W-:-:S13]  /*41f0*/  ISETP.GE.AND P0, PT, R23, R14, PT ;  /* 0x0000000e1700720c */ /* 0x000fda0003f06270 */
[----:B012---:R-:W0:Y:S01]  /*4200*/  @!P0 LDC.64 R2, c[0x0][0x218] ;  /* 0x00008600ff028b82 */ /* 0x007e220000000a00 */
[----:B------:R-:W-:Y:S02]  /*4210*/  @!P0 IADD3 R5, R15, R23, RZ ;  /* 0x000000170f058210 */ /* 0x000fe40007ffe0ff */
[----:B------:R-:W-:-:S03]  /*4220*/  @!P0 IADD3 R23, R23, 0x80, RZ ;  /* 0x0000008017178810 */ /* 0x000fc60007ffe0ff */
[----:B0-----:R-:W-:-:S05]  /*4230*/  @!P0 IMAD.WIDE.U32 R2, R5, 0x2, R2 ;  /* 0x0000000205028825 */ /* 0x001fca00078e0002 */
[----:B------:R3:W-:Y:S02]  /*4240*/  @!P0 STG.E.U16 desc[UR4][R2.64], R4 ;  /* 0x0000000402008986 */ /* 0x0007e4000c101504 */
.L_x_10723:
[----:B------:R-:W-:Y:S05]  /*4250*/  BSYNC B0 ;  /* 0x0000000000007941 */ /* 0x000fea0003800000 */
.L_x_10716:
        /* <DEDUP_REMOVED lines=8> */
        .weak           $__internal_25_$__cuda_sm3x_div_rn_ftz_f32_slowpath
        .type           $__internal_25_$__cuda_sm3x_div_rn_ftz_f32_slowpath,@function
        .size           $__internal_25_$__cuda_sm3x_div_rn_ftz_f32_slowpath,(.L_x_19701 - $__internal_25_$__cuda_sm3x_div_rn_ftz_f32_slowpath)
$__internal_25_$__cuda_sm3x_div_rn_ftz_f32_slowpath:
[----:B------:R-:W-:Y:S01]  /*42e0*/  SHF.R.U32.HI R17, RZ, 0x17, R27 ;  /* 0x00000017ff117819 */ /* 0x000fe2000001161b */
[----:B------:R-:W-:Y:S01]  /*42f0*/  BSSY B0, `(.L_x_10724) ;  /* 0x0000046000007945 */ /* 0x000fe20003800000 */
[----:B------:R-:W-:-:S03]  /*4300*/  SHF.R.U32.HI R18, RZ, 0x17, R31 ;  /* 0x00000017ff127819 */ /* 0x000fc6000001161f */
[----:B------:R-:W-:Y:S01]  /*4310*/  BSSY B1, `(.L_x_10725) ;  /* 0x000001d000017945 */ /* 0x000fe20003800000 */
[----:B------:R-:W-:Y:S02]  /*4320*/  LOP3.LUT R17, R17, 0xff, RZ, 0xc0, !PT ;  /* 0x000000ff11117812 */ /* 0x000fe400078ec0ff */
[----:B------:R-:W-:Y:S02]  /*4330*/  LOP3.LUT R18, R18, 0xff, RZ, 0xc0, !PT ;  /* 0x000000ff12127812 */ /* 0x000fe400078ec0ff */
[----:B------:R-:W-:-:S04]  /*4340*/  IADD3 R0, R17, -0x1, RZ ;  /* 0xffffffff11007810 */ /* 0x000fc80007ffe0ff */
[----:B------:R-:W-:Y:S02]  /*4350*/  ISETP.GT.U32.AND P0, PT, R0, 0xfd, PT ;  /* 0x000000fd0000780c */ /* 0x000fe40003f04070 */
[----:B------:R-:W-:-:S04]  /*4360*/  IADD3 R0, R18, -0x1, RZ ;  /* 0xffffffff12007810 */ /* 0x000fc80007ffe0ff */
        /* <DEDUP_REMOVED lines=23> */
.L_x_10726:
[----:B------:R-:W-:Y:S05]  /*44e0*/  BSYNC B1 ;  /* 0x0000000000017941 */ /* 0x000fea0003800000 */
.L_x_10725:
        /* <DEDUP_REMOVED lines=27> */
.L_x_10732:
[----:B------:R-:W-:-:S07]  /*46a0*/  LEA R0, R17, R0, 0x17 ;  /* 0x0000000011007211 */ /* 0x000fce00078eb8ff */
.L_x_10733:
[----:B------:R-:W-:Y:S05]  /*46b0*/  BSYNC B1 ;  /* 0x0000000000017941 */ /* 0x000fea0003800000 */
.L_x_10731:
[----:B------:R-:W-:Y:S05]  /*46c0*/  BRA `(.L_x_10734) ;  /* 0x0000000000207947 */ /* 0x000fea0003800000 */
.L_x_10730:
[----:B------:R-:W-:-:S04]  /*46d0*/  LOP3.LUT R31, R27, 0x80000000, R31, 0x48, !PT ;  /* 0x800000001b1f7812 */ /* 0x000fc800078e481f */
[----:B------:R-:W-:Y:S01]  /*46e0*/  LOP3.LUT R0, R31, 0x7f800000, RZ, 0xfc, !PT ;  /* 0x7f8000001f007812 */ /* 0x000fe200078efcff */
[----:B------:R-:W-:Y:S06]  /*46f0*/  BRA `(.L_x_10734) ;  /* 0x0000000000147947 */ /* 0x000fec0003800000 */
.L_x_10729:
[----:B------:R-:W-:Y:S01]  /*4700*/  LOP3.LUT R0, R27, 0x80000000, R31, 0x48, !PT ;  /* 0x800000001b007812 */ /* 0x000fe200078e481f */
[----:B------:R-:W-:Y:S06]  /*4710*/  BRA `(.L_x_10734) ;  /* 0x00000000000c7947 */ /* 0x000fec0003800000 */
.L_x_10728:
[----:B------:R-:W0:Y:S01]  /*4720*/  MUFU.RSQ R0, -QNAN ;  /* 0xffc0000000007908 */ /* 0x000e220000001400 */
[----:B------:R-:W-:Y:S05]  /*4730*/  BRA `(.L_x_10734) ;  /* 0x0000000000047947 */ /* 0x000fea0003800000 */
.L_x_10727:
[----:B------:R-:W-:-:S07]  /*4740*/  FADD.FTZ R0, R31, R27 ;  /* 0x0000001b1f007221 */ /* 0x000fce0000010000 */
.L_x_10734:
[----:B------:R-:W-:Y:S05]  /*4750*/  BSYNC B0 ;  /* 0x0000000000007941 */ /* 0x000fea0003800000 */
.L_x_10724:
[----:B------:R-:W-:-:S06]  /*4760*/  HFMA2.MMA R17, -RZ, RZ, 0, 0 ;  /* 0x00000000ff117435 */ /* 0x000fcc00000001ff */
[----:B0-----:R-:W-:Y:S05]  /*4770*/  RET.REL.NODEC R16 `(_ZN2at6native29vectorized_elementwise_kernelILi2ENS0_13BinaryFunctorIN3c104HalfES4_S4_ZZZNS0_17atan2_kernel_cudaERNS_18TensorIteratorBaseEENKUlvE_clEvENKUlvE1_clEvEUlS4_S4_E_EESt5arrayIPcLm3EEEEviT0_T1_) ;  /* 0xffffffb810207950 */ /* 0x001fea0003c3ffff */
.L_x_10735:
        /* <DEDUP_REMOVED lines=16> */
.L_x_19701:


//--------------------- .text._ZN2at6native29vectorized_elementwise_kernelILi4ENS0_13BinaryFunctorIN3c104HalfES4_S4_ZZZNS0_17atan2_kernel_cudaERNS_18TensorIteratorBaseEENKUlvE_clEvENKUlvE1_clEvEUlS4_S4_E_EESt5arrayIPcLm3EEEEviT0_T1_ --------------------------
	.section	.text._ZN2at6native29vectorized_elementwise_kernelILi4ENS0_13BinaryFunctorIN3c104HalfES4_S4_ZZZNS0_17atan2_kernel_cudaERNS_18TensorIteratorBaseEENKUlvE_clEvENKUlvE1_clEvEUlS4_S4_E_EESt5arrayIPcLm3EEEEviT0_T1_,"ax",@progbits
	.align	128
        .global         _ZN2at6native29vectorized_elementwise_kernelILi4ENS0_13BinaryFunctorIN3c104HalfES4_S4_ZZZNS0_17atan2_kernel_cudaERNS_18TensorIteratorBaseEENKUlvE_clEvENKUlvE1_clEvEUlS4_S4_E_EESt5arrayIPcLm3EEEEviT0_T1_
        .type           _ZN2at6native29vectorized_elementwise_kernelILi4ENS0_13BinaryFunctorIN3c104HalfES4_S4_ZZZNS0_17atan2_kernel_cudaERNS_18TensorIteratorBaseEENKUlvE_clEvENKUlvE1_clEvEUlS4_S4_E_EESt5arrayIPcLm3EEEEviT0_T1_,@function
        .size           _ZN2at6native29vectorized_elementwise_kernelILi4ENS0_13BinaryFunctorIN3c104HalfES4_S4_ZZZNS0_17atan2_kernel_cudaERNS_18TensorIteratorBaseEENKUlvE_clEvENKUlvE1_clEvEUlS4_S4_E_EESt5arrayIPcLm3EEEEviT0_T1_,(.L_x_19702 - _ZN2at6native29vectorized_elementwise_kernelILi4ENS0_13BinaryFunctorIN3c104HalfES4_S4_ZZZNS0_17atan2_kernel_cudaERNS_18TensorIteratorBaseEENKUlvE_clEvENKUlvE1_clEvEUlS4_S4_E_EESt5arrayIPcLm3EEEEviT0_T1_)
        .other          _ZN2at6native29vectorized_elementwise_kernelILi4ENS0_13BinaryFunctorIN3c104HalfES4_S4_ZZZNS0_17atan2_kernel_cudaERNS_18TensorIteratorBaseEENKUlvE_clEvENKUlvE1_clEvEUlS4_S4_E_EESt5arrayIPcLm3EEEEviT0_T1_,@"STO_CUDA_ENTRY STV_DEFAULT"
_ZN2at6native29vectorized_elementwise_kernelILi4ENS0_13BinaryFunctorIN3c104HalfES4_S4_ZZZNS0_17atan2_kernel_cudaERNS_18TensorIteratorBaseEENKUlvE_clEvENKUlvE1_clEvEUlS4_S4_E_EESt5arrayIPcLm3EEEEviT0_T1_:
.text._ZN2at6native29vectorized_elementwise_kernelILi4ENS0_13BinaryFunctorIN3c104HalfES4_S4_ZZZNS0_17atan2_kernel_cudaERNS_18TensorIteratorBaseEENKUlvE_clEvENKUlvE1_clEvEUlS4_S4_E_EESt5arrayIPcLm3EEEEviT0_T1_:
        /* <DEDUP_REMOVED lines=20> */
[----:B--2---:R-:W-:-:S05]  /*0140*/  HADD2.F32 R18, -RZ, R14.H0_H0 ;  /* 0x2000000eff127230 */ /* 0x004fca0000004100 */
[----:B------:R-:W-:Y:S01]  /*0150*/  FADD.FTZ R0, |R18|, -RZ ;  /* 0x800000ff12007221 */ /* 0x000fe20000010200 */
[----:B---3--:R-:W-:-:S05]  /*0160*/  HADD2.F32 R17, -RZ, R12.H0_H0 ;  /* 0x2000000cff117230 */ /* 0x008fca0000004100 */
        /* <DEDUP_REMOVED lines=14> */
[----:B-----5:R-:W-:Y:S05]  /*0250*/  CALL.REL.NOINC `($__internal_26_$__cuda_sm3x_div_rn_ftz_f32_slowpath) ;  /* 0x0000004000307944 */ /* 0x020fea0003c00000 */
.L_x_10738:
[----:B------:R-:W-:Y:S05]  /*0260*/  BSYNC B2 ;  /* 0x0000000000027941 */ /* 0x000fea0003800000 */
.L_x_10737:
        /* <DEDUP_REMOVED lines=18> */
.L_x_10740:
[----:B------:R-:W-:Y:S02]  /*0390*/  ISETP.GE.AND P0, PT, R17, RZ, PT ;  /* 0x000000ff1100720c */ /* 0x000fe40003f06270 */
[----:B------:R-:W-:-:S11]  /*03a0*/  MOV R3, 0x3fd774eb ;  /* 0x3fd774eb00037802 */ /* 0x000fd60000000f00 */
[----:B------:R-:W-:-:S04]  /*03b0*/  @P0 FFMA.FTZ R0, R3, 0.93318945169448852539, -R0 ;  /* 0x3f6ee58103000823 */ /* 0x000fc80000010800 */
[----:B------:R-:W-:-:S07]  /*03c0*/  @!P0 FFMA.FTZ R0, R3, 0.93318945169448852539, R0 ;  /* 0x3f6ee58103008823 */ /* 0x000fce0000010000 */
.L_x_10741:
[----:B------:R-:W-:Y:S05]  /*03d0*/  BSYNC B0 ;  /* 0x0000000000007941 */ /* 0x000fea0003800000 */
.L_x_10739:
        /* <DEDUP_REMOVED lines=28> */
[----:B-----5:R-:W-:Y:S05]  /*05a0*/  CALL.REL.NOINC `($__internal_26_$__cuda_sm3x_div_rn_ftz_f32_slowpath) ;  /* 0x0000003c005c7944 */ /* 0x020fea0003c00000 */
.L_x_10743:
[----:B------:R-:W-:Y:S05]  /*05b0*/  BSYNC B2 ;  /* 0x0000000000027941 */ /* 0x000fea0003800000 */
.L_x_10742:
        /* <DEDUP_REMOVED lines=18> */
.L_x_10745:
[----:B------:R-:W-:Y:S02]  /*06e0*/  ISETP.GE.AND P0, PT, R12, RZ, PT ;  /* 0x000000ff0c00720c */ /* 0x000fe40003f06270 */
[----:B------:R-:W-:-:S11]  /*06f0*/  MOV R3, 0x3fd774eb ;  /* 0x3fd774eb00037802 */ /* 0x000fd60000000f00 */
[----:B------:R-:W-:-:S04]  /*0700*/  @P0 FFMA.FTZ R0, R3, 0.93318945169448852539, -R0 ;  /* 0x3f6ee58103000823 */ /* 0x000fc80000010800 */
[----:B------:R-:W-:-:S07]  /*0710*/  @!P0 FFMA.FTZ R0, R3, 0.93318945169448852539, R0 ;  /* 0x3f6ee58103008823 */ /* 0x000fce0000010000 */
.L_x_10746:
[----:B------:R-:W-:Y:S05]  /*0720*/  BSYNC B0 ;  /* 0x0000000000007941 */ /* 0x000fea0003800000 */
.L_x_10744:
[----:B------:R-:W-:Y:S01]  /*0730*/  HADD2.F32 R18, -RZ, R13.H0_H0 ;  /* 0x2000000dff127230 */ /* 0x000fe20000004100 */
[----:B------:R-:W-:Y:S01]  /*0740*/  FSETP.NEU.FTZ.AND P0, PT, |R12|, |R21|, PT ;  /* 0x400000150c00720b */ /* 0x000fe20003f1d200 */
        /* <DEDUP_REMOVED lines=27> */
.L_x_10748:
[----:B------:R-:W-:Y:S05]  /*0900*/  BSYNC B2 ;  /* 0x0000000000027941 */ /* 0x000fea0003800000 */
.L_x_10747:
        /* <DEDUP_REMOVED lines=18> */
.L_x_10750:
[----:B------:R-:W-:Y:S02]  /*0a30*/  ISETP.GE.AND P0, PT, R18, RZ, PT ;  /* 0x000000ff1200720c */ /* 0x000fe40003f06270 */
[----:B------:R-:W-:-:S11]  /*0a40*/  MOV R3, 0x3fd774eb ;  /* 0x3fd774eb00037802 */ /* 0x000fd60000000f00 */
[----:B------:R-:W-:-:S04]  /*0a50*/  @P0 FFMA.FTZ R0, R3, 0.93318945169448852539, -R0 ;  /* 0x3f6ee58103000823 */ /* 0x000fc80000010800 */
[----:B------:R-:W-:-:S07]  /*0a60*/  @!P0 FFMA.FTZ R0, R3, 0.93318945169448852539, R0 ;  /* 0x3f6ee58103008823 */ /* 0x000fce0000010000 */
.L_x_10751:
[----:B------:R-:W-:Y:S05]  /*0a70*/  BSYNC B0 ;  /* 0x0000000000007941 */ /* 0x000fea0003800000 */
.L_x_10749:
        /* <DEDUP_REMOVED lines=29> */
.L_x_10753:
[----:B------:R-:W-:Y:S05]  /*0c50*/  BSYNC B2 ;  /* 0x0000000000027941 */ /* 0x000fea0003800000 */
.L_x_10752:
        /* <DEDUP_REMOVED lines=18> */
.L_x_10755:
[----:B------:R-:W-:Y:S02]  /*0d80*/  ISETP.GE.AND P0, PT, R13, RZ, PT ;  /* 0x000000ff0d00720c */ /* 0x000fe40003f06270 */
[----:B------:R-:W-:-:S11]  /*0d90*/  MOV R3, 0x3fd774eb ;  /* 0x3fd774eb00037802 */ /* 0x000fd60000000f00 */
[----:B------:R-:W-:-:S04]  /*0da0*/  @P0 FFMA.FTZ R0, R3, 0.93318945169448852539, -R0 ;  /* 0x3f6ee58103000823 */ /* 0x000fc80000010800 */
[----:B------:R-:W-:-:S07]  /*0db0*/  @!P0 FFMA.FTZ R0, R3, 0.93318945169448852539, R0 ;  /* 0x3f6ee58103008823 */ /* 0x000fce0000010000 */
.L_x_10756:
[----:B------:R-:W-:Y:S05]  /*0dc0*/  BSYNC B0 ;  /* 0x0000000000007941 */ /* 0x000fea0003800000 */
.L_x_10754:
[----:B-----5:R-:W-:Y:S01]  /*0dd0*/  HADD2.F32 R19, -RZ, R8.H0_H0 ;  /* 0x20000008ff137230 */ /* 0x020fe20000004100 */
        /* <DEDUP_REMOVED lines=27> */
[----:B------:R-:W-:Y:S05]  /*0f90*/  CALL.REL.NOINC `($__internal_26_$__cuda_sm3x_div_rn_ftz_f32_slowpath) ;  /* 0x0000003000e07944 */ /* 0x000fea0003c00000 */
.L_x_10758:
[----:B------:R-:W-:Y:S05]  /*0fa0*/  BSYNC B2 ;  /* 0x0000000000027941 */ /* 0x000fea0003800000 */
.L_x_10757:
        /* <DEDUP_REMOVED lines=18> */
.L_x_10760:
[----:B------:R-:W-:Y:S02]  /*10d0*/  ISETP.GE.AND P0, PT, R19, RZ, PT ;  /* 0x000000ff1300720c */ /* 0x000fe40003f06270 */
[----:B------:R-:W-:-:S11]  /*10e0*/  MOV R3, 0x3fd774eb ;  /* 0x3fd774eb00037802 */ /* 0x000fd60000000f00 */
[----:B------:R-:W-:-:S04]  /*10f0*/  @P0 FFMA.FTZ R0, R3, 0.93318945169448852539, -R0 ;  /* 0x3f6ee58103000823 */ /* 0x000fc80000010800 */
[----:B------:R-:W-:-:S07]  /*1100*/  @!P0 FFMA.FTZ R0, R3, 0.93318945169448852539, R0 ;  /* 0x3f6ee58103008823 */ /* 0x000fce0000010000 */
.L_x_10761:
[----:B------:R-:W-:Y:S05]  /*1110*/  BSYNC B0 ;  /* 0x0000000000007941 */ /* 0x000fea0003800000 */
.L_x_10759:
        /* <DEDUP_REMOVED lines=26> */
[----:B------:R-:W-:Y:S02]  /*12c0*/  MOV R0, R10 ;  /* 0x0000000a00007202 */ /* 0x000fe40000000f00 */
[----:B------:R-:W-:-:S07]  /*12d0*/  MOV R4, 0x12f0 ;  /* 0x000012f000047802 */ /* 0x000fce0000000f00 */
[----:B------:R-:W-:Y:S05]  /*12e0*/  CALL.REL.NOINC `($__internal_26_$__cuda_sm3x_div_rn_ftz_f32_slowpath) ;  /* 0x00000030000c7944 */ /* 0x000fea0003c00000 */
.L_x_10763:
[----:B------:R-:W-:Y:S05]  /*12f0*/  BSYNC B2 ;  /* 0x0000000000027941 */ /* 0x000fea0003800000 */
.L_x_10762:
        /* <DEDUP_REMOVED lines=18> */
.L_x_10765:
[----:B------:R-:W-:Y:S02]  /*1420*/  ISETP.GE.AND P0, PT, R8, RZ, PT ;  /* 0x000000ff0800720c */ /* 0x000fe40003f06270 */
[----:B------:R-:W-:-:S11]  /*1430*/  MOV R3, 0x3fd774eb ;  /* 0x3fd774eb00037802 */ /* 0x000fd60000000f00 */
[----:B------:R-:W-:-:S04]  /*1440*/  @P0 FFMA.FTZ R0, R3, 0.93318945169448852539, -R0 ;  /* 0x3f6ee58103000823 */ /* 0x000fc80000010800 */
[----:B------:R-:W-:-:S07]  /*1450*/  @!P0 FFMA.FTZ R0, R3, 0.93318945169448852539, R0 ;  /* 0x3f6ee58103008823 */ /* 0x000fce0000010000 */
.L_x_10766:
[----:B------:R-:W-:Y:S05]  /*1460*/  BSYNC B0 ;  /* 0x0000000000007941 */ /* 0x000fea0003800000 */
.L_x_10764:
        /* <DEDUP_REMOVED lines=29> */
.L_x_10768:
[----:B------:R-:W-:Y:S05]  /*1640*/  BSYNC B2 ;  /* 0x0000000000027941 */ /* 0x000fea0003800000 */
.L_x_10767:
        /* <DEDUP_REMOVED lines=18> */
.L_x_10770:
[----:B------:R-:W-:Y:S02]  /*1770*/  ISETP.GE.AND P0, PT, R19, RZ, PT ;  /* 0x000000ff1300720c */ /* 0x000fe40003f06270 */
[----:B------:R-:W-:-:S11]  /*1780*/  MOV R3, 0x3fd774eb ;  /* 0x3fd774eb00037802 */ /* 0x000fd60000000f00 */
[----:B------:R-:W-:-:S04]  /*1790*/  @P0 FFMA.FTZ R0, R3, 0.93318945169448852539, -R0 ;  /* 0x3f6ee58103000823 */ /* 0x000fc80000010800 */
[----:B------:R-:W-:-:S07]  /*17a0*/  @!P0 FFMA.FTZ R0, R3, 0.93318945169448852539, R0 ;  /* 0x3f6ee58103008823 */ /* 0x000fce0000010000 */
.L_x_10771:
[----:B------:R-:W-:Y:S05]  /*17b0*/  BSYNC B0 ;  /* 0x0000000000007941 */ /* 0x000fea0003800000 */
.L_x_10769:
        /* <DEDUP_REMOVED lines=29> */
.L_x_10773:
[----:B------:R-:W-:Y:S05]  /*1990*/  BSYNC B2 ;  /* 0x0000000000027941 */ /* 0x000fea0003800000 */
.L_x_10772:
        /* <DEDUP_REMOVED lines=18> */
.L_x_10775:
[----:B------:R-:W-:Y:S02]  /*1ac0*/  ISETP.GE.AND P0, PT, R9, RZ, PT ;  /* 0x000000ff0900720c */ /* 0x000fe40003f06270 */
[----:B------:R-:W-:-:S11]  /*1ad0*/  MOV R3, 0x3fd774eb ;  /* 0x3fd774eb00037802 */ /* 0x000fd60000000f00 */
[----:B------:R-:W-:-:S04]  /*1ae0*/  @P0 FFMA.FTZ R0, R3, 0.93318945169448852539, -R0 ;  /* 0x3f6ee58103000823 */ /* 0x000fc80000010800 */
[----:B------:R-:W-:-:S07]  /*1af0*/  @!P0 FFMA.FTZ R0, R3, 0.93318945169448852539, R0 ;  /* 0x3f6ee58103008823 */ /* 0x000fce0000010000 */
.L_x_10776:
[----:B------:R-:W-:Y:S05]  /*1b00*/  BSYNC B0 ;  /* 0x0000000000007941 */ /* 0x000fea0003800000 */
.L_x_10774:
[----:B------:R-:W0:Y:S01]  /*1b10*/  LDC.64 R4, c[0x0][0x218] ;  /* 0x00008600ff047b82 */ /* 0x000e220000000a00 */
[C---:B------:R-:W-:Y:S01]  /*1b20*/  FSETP.NEU.FTZ.AND P0, PT, |R9|.reuse, |R8|, PT ;  /* 0x400000080900720b */ /* 0x040fe20003f1d200 */
[----:B------:R-:W-:Y:S01]  /*1b30*/  IMAD.MOV.U32 R3, RZ, RZ, 0x4016cbe4 ;  /* 0x4016cbe4ff037424 */ /* 0x000fe200078e00ff */
[----:B------:R-:W-:Y:S02]  /*1b40*/  FSETP.NEU.FTZ.AND P1, PT, R10, RZ, PT ;  /* 0x000000ff0a00720b */ /* 0x000fe40003f3d000 */
[----:B------:R-:W-:Y:S01]  /*1b50*/  ISETP.GE.AND P2, PT, R9, RZ, PT ;  /* 0x000000ff0900720c */ /* 0x000fe20003f46270 */
[----:B------:R-:W-:Y:S01]  /*1b60*/  FADD.FTZ R9, |R8|, |R9| ;  /* 0x4000000908097221 */ /* 0x000fe20000010200 */
[----:B------:R-:W-:Y:S02]  /*1b70*/  F2FP.F16.F32.PACK_AB R12, R12, R17 ;  /* 0x000000110c0c723e */ /* 0x000fe400000000ff */
[----:B------:R-:W-:Y:S02]  /*1b80*/  F2FP.F16.F32.PACK_AB R13, R13, R18 ;  /* 0x000000120d0d723e */ /* 0x000fe400000000ff */
[----:B------:R-:W-:-:S03]  /*1b90*/  F2FP.F16.F32.PACK_AB R10, R15, R14 ;  /* 0x0000000e0f0a723e */ /* 0x000fc600000000ff */
        /* <DEDUP_REMOVED lines=8> */
[----:B------:R-:W-:Y:S04]  /*1c20*/  STG.E.64 desc[UR4][R2.64], R12 ;  /* 0x0000000c02007986 */ /* 0x000fe8000c101b04 */
[----:B------:R-:W-:Y:S01]  /*1c30*/  STG.E.64 desc[UR4][R2.64+0x400], R10 ;  /* 0x0004000a02007986 */ /* 0x000fe2000c101b04 */
[----:B------:R-:W-:Y:S05]  /*1c40*/  EXIT ;  /* 0x000000000000794d */ /* 0x000fea0003800000 */
.L_x_10736:
        /* <DEDUP_REMOVED lines=15> */
[----:B------:R3:W5:Y:S01]  /*1d40*/  @!P0 LDG.E.U16 R0, desc[UR4][R16.64] ;  /* 0x0000000410008981 */ /* 0x000762000c1e1500 */
        /* <DEDUP_REMOVED lines=8> */
[----:B--2---:R-:W-:Y:S01]  /*1dd0*/  @!P3 IMAD.WIDE.U32 R10, R31, 0x2, R6 ;  /* 0x000000021f0ab825 */ /* 0x004fe200078e0006 */
[----:B------:R-:W-:Y:S01]  /*1de0*/  @!P5 IADD3 R3, R3, 0x80, RZ ;  /* 0x000000800303d810 */ /* 0x000fe20007ffe0ff */
[----:B------:R-:W2:Y:S03]  /*1df0*/  @!P5 LDC.64 R12, c[0x0][0x220] ;  /* 0x00008800ff0cdb82 */ /* 0x000ea60000000a00 */
[----:B------:R-:W-:-:S05]  /*1e00*/  ISETP.GE.AND P1, PT, R3, R8, PT ;  /* 0x000000080300720c */ /* 0x000fca0003f26270 */
[----:B------:R-:W2:Y:S08]  /*1e10*/  @!P5 LDC.64 R6, c[0x0][0x228] ;  /* 0x00008a00ff06db82 */ /* 0x000eb00000000a00 */
[----:B------:R-:W-:Y:S01]  /*1e20*/  @!P1 IADD3 R19, R2, R3, RZ ;  /* 0x0000000302139210 */ /* 0x000fe20007ffe0ff */
[----:B------:R-:W-:Y:S01]  /*1e30*/  @!P1 VIADD R3, R3, 0x80 ;  /* 0x0000008003039836 */ /* 0x000fe20000000000 */
[----:B------:R-:W2:Y:S04]  /*1e40*/  @!P1 LDC.64 R32, c[0x0][0x228] ;  /* 0x00008a00ff209b82 */ /* 0x000ea80000000a00 */
[----:B------:R-:W-:Y:S01]  /*1e50*/  ISETP.GE.AND P2, PT, R3, R8, PT ;  /* 0x000000080300720c */ /* 0x000fe20003f46270 */
[----:B0-----:R-:W-:-:S03]  /*1e60*/  @!P3 IMAD.WIDE.U32 R34, R31, 0x2, R34 ;  /* 0x000000021f22b825 */ /* 0x001fc600078e0022 */
[----:B------:R-:W0:Y:S09]  /*1e70*/  @!P1 LDC.64 R30, c[0x0][0x220] ;  /* 0x00008800ff1e9b82 */ /* 0x000e320000000a00 */
[----:B---3--:R-:W-:Y:S02]  /*1e80*/  @!P2 IADD3 R17, R2, R3, RZ ;  /* 0x000000030211a210 */ /* 0x008fe40007ffe0ff */
[----:B------:R-:W-:-:S04]  /*1e90*/  @!P2 IADD3 R3, R3, 0x80, RZ ;  /* 0x000000800303a810 */ /* 0x000fc80007ffe0ff */
[----:B------:R-:W-:Y:S01]  /*1ea0*/  ISETP.GE.AND P6, PT, R3, R8, PT ;  /* 0x000000080300720c */ /* 0x000fe20003fc6270 */
[----:B-1----:R-:W-:-:S04]  /*1eb0*/  @!P4 IMAD.WIDE.U32 R28, R5, 0x2, R28 ;  /* 0x00000002051cc825 */ /* 0x002fc800078e001c */
[----:B----4-:R-:W-:Y:S02]  /*1ec0*/  @!P4 IMAD.WIDE.U32 R14, R5, 0x2, R14 ;  /* 0x00000002050ec825 */ /* 0x010fe400078e000e */
[----:B------:R-:W1:Y:S01]  /*1ed0*/  @!P2 LDC.64 R4, c[0x0][0x220] ;  /* 0x00008800ff04ab82 */ /* 0x000e620000000a00 */
[----:B------:R-:W-:Y:S01]  /*1ee0*/  PRMT R27, RZ, 0x7610, R27 ;  /* 0x00007610ff1b7816 */ /* 0x000fe2000000001b */
[----:B--2---:R-:W-:Y:S01]  /*1ef0*/  @!P5 IMAD.WIDE.U32 R24, R23, 0x2, R12 ;  /* 0x000000021718d825 */ /* 0x004fe200078e000c */
[----:B------:R-:W-:-:S03]  /*1f00*/  PRMT R22, RZ, 0x7610, R22 ;  /* 0x00007610ff167816 */ /* 0x000fc60000000016 */
[----:B------:R-:W-:Y:S01]  /*1f10*/  @!P5 IMAD.WIDE.U32 R6, R23, 0x2, R6 ;  /* 0x000000021706d825 */ /* 0x000fe200078e0006 */
[----:B------:R-:W-:Y:S01]  /*1f20*/  @!P6 IADD3 R23, R2, R3, RZ ;  /* 0x000000030217e210 */ /* 0x000fe20007ffe0ff */
[----:B------:R2:W5:Y:S01]  /*1f30*/  @!P3 LDG.E.U16 R27, desc[UR4][R10.64] ;  /* 0x000000040a1bb981 */ /* 0x000562000c1e1500 */
[----:B------:R-:W-:-:S03]  /*1f40*/  @!P6 IADD3 R3, R3, 0x80, RZ ;  /* 0x000000800303e810 */ /* 0x000fc60007ffe0ff */
[----:B------:R1:W5:Y:S01]  /*1f50*/  @!P3 LDG.E.U16 R22, desc[UR4][R34.64] ;  /* 0x000000042216b981 */ /* 0x000362000c1e1500 */
[----:B------:R-:W-:Y:S02]  /*1f60*/  ISETP.GE.AND P3, PT, R3, R8, PT ;  /* 0x000000080300720c */ /* 0x000fe40003f66270 */
[----:B------:R-:W-:Y:S02]  /*1f70*/  PRMT R9, RZ, 0x7610, R9 ;  /* 0x00007610ff097816 */ /* 0x000fe40000000009 */
[----:B------:R-:W-:Y:S02]  /*1f80*/  PRMT R12, RZ, 0x7610, R12 ;  /* 0x00007610ff0c7816 */ /* 0x000fe4000000000c */
[----:B--2---:R-:W-:Y:S01]  /*1f90*/  PRMT R11, RZ, 0x7610, R11 ;  /* 0x00007610ff0b7816 */ /* 0x004fe2000000000b */
[C---:B0-----:R-:W-:Y:S01]  /*1fa0*/  @!P1 IMAD.WIDE.U32 R30, R19.reuse, 0x2, R30 ;  /* 0x00000002131e9825 */ /* 0x041fe200078e001e */
[----:B------:R0:W5:Y:S03]  /*1fb0*/  @!P4 LDG.E.U16 R9, desc[UR4][R28.64] ;  /* 0x000000041c09c981 */ /* 0x000166000c1e1500 */
[----:B------:R-:W-:Y:S01]  /*1fc0*/  @!P1 IMAD.WIDE.U32 R32, R19, 0x2, R32 ;  /* 0x0000000213209825 */ /* 0x000fe200078e0020 */
[----:B------:R2:W5:Y:S01]  /*1fd0*/  @!P5 LDG.E.U16 R11, desc[UR4][R24.64] ;  /* 0x00000004180bd981 */ /* 0x000562000c1e1500 */
[----:B------:R-:W3:Y:S02]  /*1fe0*/  @!P6 LDC.64 R18, c[0x0][0x220] ;  /* 0x00008800ff12eb82 */ /* 0x000ee40000000a00 */
[----:B-1----:R-:W-:Y:S01]  /*1ff0*/  @!P2 IMAD.WIDE.U32 R34, R17, 0x2, R4 ;  /* 0x000000021122a825 */ /* 0x002fe200078e0004 */
[----:B------:R1:W5:Y:S05]  /*2000*/  @!P5 LDG.E.U16 R12, desc[UR4][R6.64] ;  /* 0x00000004060cd981 */ /* 0x00036a000c1e1500 */
[----:B0-----:R-:W0:Y:S08]  /*2010*/  @!P2 LDC.64 R28, c[0x0][0x228] ;  /* 0x00008a00ff1cab82 */ /* 0x001e300000000a00 */
[----:B------:R-:W4:Y:S08]  /*2020*/  @!P6 LDC.64 R4, c[0x0][0x228] ;  /* 0x00008a00ff04eb82 */ /* 0x000f300000000a00 */
[----:B--2---:R-:W2:Y:S08]  /*2030*/  @!P3 LDC.64 R24, c[0x0][0x220] ;  /* 0x00008800ff18bb82 */ /* 0x004eb00000000a00 */
[----:B-1----:R-:W1:Y:S01]  /*2040*/  @!P3 LDC.64 R6, c[0x0][0x228] ;  /* 0x00008a00ff06bb82 */ /* 0x002e620000000a00 */
[----:B------:R-:W-:-:S02]  /*2050*/  PRMT R13, RZ, 0x7610, R13 ;  /* 0x00007610ff0d7816 */ /* 0x000fc4000000000d */
[----:B------:R-:W-:Y:S02]  /*2060*/  PRMT R10, RZ, 0x7610, R10 ;  /* 0x00007610ff0a7816 */ /* 0x000fe4000000000a */
[----:B------:R-:W-:Y:S01]  /*2070*/  @!P3 IADD3 R3, R2, R3, RZ ;  /* 0x000000030203b210 */ /* 0x000fe20007ffe0ff */
[----:B0-----:R-:W-:Y:S01]  /*2080*/  @!P2 IMAD.WIDE.U32 R28, R17, 0x2, R28 ;  /* 0x00000002111ca825 */ /* 0x001fe200078e001c */
[----:B------:R3:W5:Y:S01]  /*2090*/  @!P1 LDG.E.U16 R13, desc[UR4][R30.64] ;  /* 0x000000041e0d9981 */ /* 0x000762000c1e1500 */
[----:B------:R-:W-:Y:S02]  /*20a0*/  PRMT R16, RZ, 0x7610, R16 ;  /* 0x00007610ff107816 */ /* 0x000fe40000000010 */
[----:B------:R-:W-:Y:S01]  /*20b0*/  PRMT R17, RZ, 0x7610, R17 ;  /* 0x00007610ff117816 */ /* 0x000fe20000000011 */
[----:B------:R0:W5:Y:S01]  /*20c0*/  @!P4 LDG.E.U16 R10, desc[UR4][R14.64] ;  /* 0x000000040e0ac981 */ /* 0x000162000c1e1500 */
[----:B------:R-:W-:Y:S01]  /*20d0*/  PRMT R20, RZ, 0x7610, R20 ;  /* 0x00007610ff147816 */ /* 0x000fe20000000014 */
[----:B----4-:R-:W-:-:S02]  /*20e0*/  @!P6 IMAD.WIDE.U32 R4, R23, 0x2, R4 ;  /* 0x000000021704e825 */ /* 0x010fc400078e0004 */
[----:B------:R4:W5:Y:S02]  /*20f0*/  @!P2 LDG.E.U16 R16, desc[UR4][R28.64] ;  /* 0x000000041c10a981 */ /* 0x000964000c1e1500 */
[--C-:B---3--:R-:W-:Y:S01]  /*2100*/  @!P6 IMAD.WIDE.U32 R30, R23, 0x2, R18.reuse ;  /* 0x00000002171ee825 */ /* 0x108fe200078e0012 */
[----:B------:R-:W-:Y:S02]  /*2110*/  PRMT R18, RZ, 0x7610, R18 ;  /* 0x00007610ff127816 */ /* 0x000fe40000000012 */
[----:B------:R-:W-:Y:S01]  /*2120*/  PRMT R19, RZ, 0x7610, R19 ;  /* 0x00007610ff137816 */ /* 0x000fe20000000013 */
[C---:B--2---:R-:W-:Y:S01]  /*2130*/  @!P3 IMAD.WIDE.U32 R24, R3.reuse, 0x2, R24 ;  /* 0x000000020318b825 */ /* 0x044fe200078e0018 */
[----:B0-----:R-:W-:Y:S01]  /*2140*/  PRMT R14, RZ, 0x7610, R14 ;  /* 0x00007610ff0e7816 */ /* 0x001fe2000000000e */
[----:B------:R4:W5:Y:S01]  /*2150*/  @!P6 LDG.E.U16 R17, desc[UR4][R30.64] ;  /* 0x000000041e11e981 */ /* 0x000962000c1e1500 */
[----:B------:R-:W-:Y:S01]  /*2160*/  PRMT R15, RZ, 0x7610, R15 ;  /* 0x00007610ff0f7816 */ /* 0x000fe2000000000f */
[----:B-1----:R-:W-:-:S02]  /*2170*/  @!P3 IMAD.WIDE.U32 R6, R3, 0x2, R6 ;  /* 0x000000020306b825 */ /* 0x002fc400078e0006 */
[----:B------:R4:W5:Y:S04]  /*2180*/  @!P6 LDG.E.U16 R18, desc[UR4][R4.64] ;  /* 0x000000040412e981 */ /* 0x000968000c1e1500 */
[----:B------:R4:W5:Y:S04]  /*2190*/  @!P1 LDG.E.U16 R14, desc[UR4][R32.64] ;  /* 0x00000004200e9981 */ /* 0x000968000c1e1500 */
[----:B------:R4:W5:Y:S04]  /*21a0*/  @!P2 LDG.E.U16 R15, desc[UR4][R34.64] ;  /* 0x00000004220fa981 */ /* 0x000968000c1e1500 */
[----:B------:R4:W5:Y:S04]  /*21b0*/  @!P3 LDG.E.U16 R19, desc[UR4][R24.64] ;  /* 0x000000041813b981 */ /* 0x000968000c1e1500 */
[----:B------:R4:W5:Y:S01]  /*21c0*/  @!P3 LDG.E.U16 R20, desc[UR4][R6.64] ;  /* 0x000000040614b981 */ /* 0x000962000c1e1500 */
[----:B------:R-:W-:Y:S04]  /*21d0*/  BSSY B2, `(.L_x_10777) ;  /* 0x0000038000027945 */ /* 0x000fe80003800000 */
[----:B------:R-:W-:Y:S05]  /*21e0*/  @P0 BRA `(.L_x_10778) ;  /* 0x0000000000d80947 */ /* 0x000fea0003800000 */
[----:B-----5:R-:W-:Y:S01]  /*21f0*/  HADD2.F32 R21, -RZ, R21.H0_H0 ;  /* 0x20000015ff157230 */ /* 0x020fe20000004100 */
[----:B------:R-:W-:Y:S01]  /*2200*/  BSSY B3, `(.L_x_10779) ;  /* 0x0000012000037945 */ /* 0x000fe20003800000 */
[----:B----4-:R-:W-:-:S03]  /*2210*/  HADD2.F32 R28, -RZ, R0.H0_H0 ;  /* 0x20000000ff1c7230 */ /* 0x010fc60000004100 */
        /* <DEDUP_REMOVED lines=16> */
.L_x_10780:
[----:B------:R-:W-:Y:S05]  /*2320*/  BSYNC B3 ;  /* 0x0000000000037941 */ /* 0x000fea0003800000 */
.L_x_10779:
        /* <DEDUP_REMOVED lines=18> */
.L_x_10782:
[----:B------:R-:W-:Y:S02]  /*2450*/  ISETP.GE.AND P0, PT, R21, RZ, PT ;  /* 0x000000ff1500720c */ /* 0x000fe40003f06270 */
[----:B------:R-:W-:-:S11]  /*2460*/  MOV R3, 0x3fd774eb ;  /* 0x3fd774eb00037802 */ /* 0x000fd60000000f00 */
[----:B------:R-:W-:-:S04]  /*2470*/  @P0 FFMA.FTZ R0, R3, 0.93318945169448852539, -R0 ;  /* 0x3f6ee58103000823 */ /* 0x000fc80000010800 */
[----:B------:R-:W-:-:S07]  /*2480*/  @!P0 FFMA.FTZ R0, R3, 0.93318945169448852539, R0 ;  /* 0x3f6ee58103008823 */ /* 0x000fce0000010000 */
.L_x_10783:
[----:B------:R-:W-:Y:S05]  /*2490*/  BSYNC B0 ;  /* 0x0000000000007941 */ /* 0x000fea0003800000 */
.L_x_10781:
        /* <DEDUP_REMOVED lines=11> */
.L_x_10778:
[----:B------:R-:W-:Y:S05]  /*2550*/  BSYNC B2 ;  /* 0x0000000000027941 */ /* 0x000fea0003800000 */
.L_x_10777:
[----:B------:R-:W4:Y:S01]  /*2560*/  S2R R23, SR_TID.X ;  /* 0x0000000000177919 */ /* 0x000f220000002100 */
[----:B------:R-:W-:Y:S01]  /*2570*/  BSSY B2, `(.L_x_10784) ;  /* 0x000003a000027945 */ /* 0x000fe20003800000 */
[----:B----4-:R-:W-:-:S05]  /*2580*/  VIADD R25, R23, 0x80 ;  /* 0x0000008017197836 */ /* 0x010fca0000000000 */
        /* <DEDUP_REMOVED lines=21> */
.L_x_10787:
[----:B------:R-:W-:Y:S05]  /*26e0*/  BSYNC B3 ;  /* 0x0000000000037941 */ /* 0x000fea0003800000 */
.L_x_10786:
        /* <DEDUP_REMOVED lines=18> */
.L_x_10789:
[----:B------:R-:W-:Y:S02]  /*2810*/  ISETP.GE.AND P0, PT, R22, RZ, PT ;  /* 0x000000ff1600720c */ /* 0x000fe40003f06270 */
[----:B------:R-:W-:-:S11]  /*2820*/  MOV R3, 0x3fd774eb ;  /* 0x3fd774eb00037802 */ /* 0x000fd60000000f00 */
[----:B------:R-:W-:-:S04]  /*2830*/  @P0 FFMA.FTZ R0, R3, 0.93318945169448852539, -R0 ;  /* 0x3f6ee58103000823 */ /* 0x000fc80000010800 */
[----:B------:R-:W-:-:S07]  /*2840*/  @!P0 FFMA.FTZ R0, R3, 0.93318945169448852539, R0 ;  /* 0x3f6ee58103008823 */ /* 0x000fce0000010000 */
.L_x_10790:
[----:B------:R-:W-:Y:S05]  /*2850*/  BSYNC B0 ;  /* 0x0000000000007941 */ /* 0x000fea0003800000 */
.L_x_10788:
        /* <DEDUP_REMOVED lines=11> */
.L_x_10785:
[----:B------:R-:W-:Y:S05]  /*2910*/  BSYNC B2 ;  /* 0x0000000000027941 */ /* 0x000fea0003800000 */
.L_x_10784:
        /* <DEDUP_REMOVED lines=23> */
.L_x_10794:
[----:B------:R-:W-:Y:S05]  /*2a90*/  BSYNC B3 ;  /* 0x0000000000037941 */ /* 0x000fea0003800000 */
.L_x_10793:
        /* <DEDUP_REMOVED lines=18> */
.L_x_10796:
[----:B------:R-:W-:Y:S02]  /*2bc0*/  ISETP.GE.AND P0, PT, R10, RZ, PT ;  /* 0x000000ff0a00720c */ /* 0x000fe40003f06270 */
[----:B------:R-:W-:-:S11]  /*2bd0*/  MOV R3, 0x3fd774eb ;  /* 0x3fd774eb00037802 */ /* 0x000fd60000000f00 */
[----:B------:R-:W-:-:S04]  /*2be0*/  @P0 FFMA.FTZ R0, R3, 0.93318945169448852539, -R0 ;  /* 0x3f6ee58103000823 */ /* 0x000fc80000010800 */
[----:B------:R-:W-:-:S07]  /*2bf0*/  @!P0 FFMA.FTZ R0, R3, 0.93318945169448852539, R0 ;  /* 0x3f6ee58103008823 */ /* 0x000fce0000010000 */
.L_x_10797:
[----:B------:R-:W-:Y:S05]  /*2c00*/  BSYNC B0 ;  /* 0x0000000000007941 */ /* 0x000fea0003800000 */
.L_x_10795:
        /* <DEDUP_REMOVED lines=11> */
.L_x_10792:
[----:B------:R-:W-:Y:S05]  /*2cc0*/  BSYNC B2 ;  /* 0x0000000000027941 */ /* 0x000fea0003800000 */
.L_x_10791:
        /* <DEDUP_REMOVED lines=23> */
.L_x_10801:
[----:B------:R-:W-:Y:S05]  /*2e40*/  BSYNC B3 ;  /* 0x0000000000037941 */ /* 0x000fea0003800000 */
.L_x_10800:
        /* <DEDUP_REMOVED lines=18> */
.L_x_10803:
[----:B------:R-:W-:Y:S02]  /*2f70*/  ISETP.GE.AND P0, PT, R12, RZ, PT ;  /* 0x000000ff0c00720c */ /* 0x000fe40003f06270 */
[----:B------:R-:W-:-:S11]  /*2f80*/  MOV R3, 0x3fd774eb ;  /* 0x3fd774eb00037802 */ /* 0x000fd60000000f00 */
[----:B------:R-:W-:-:S04]  /*2f90*/  @P0 FFMA.FTZ R0, R3, 0.93318945169448852539, -R0 ;  /* 0x3f6ee58103000823 */ /* 0x000fc80000010800 */
[----:B------:R-:W-:-:S07]  /*2fa0*/  @!P0 FFMA.FTZ R0, R3, 0.93318945169448852539, R0 ;  /* 0x3f6ee58103008823 */ /* 0x000fce0000010000 */
.L_x_10804:
[----:B------:R-:W-:Y:S05]  /*2fb0*/  BSYNC B0 ;  /* 0x0000000000007941 */ /* 0x000fea0003800000 */
.L_x_10802:
        /* <DEDUP_REMOVED lines=11> */
.L_x_10799:
[----:B------:R-:W-:Y:S05]  /*3070*/  BSYNC B2 ;  /* 0x0000000000027941 */ /* 0x000fea0003800000 */
.L_x_10798:
        /* <DEDUP_REMOVED lines=23> */
.L_x_10808:
[----:B------:R-:W-:Y:S05]  /*31f0*/  BSYNC B3 ;  /* 0x0000000000037941 */ /* 0x000fea0003800000 */
.L_x_10807:
        /* <DEDUP_REMOVED lines=18> */
.L_x_10810:
[----:B------:R-:W-:Y:S01]  /*3320*/  ISETP.GE.AND P0, PT, R14, RZ, PT ;  /* 0x000000ff0e00720c */ /* 0x000fe20003f06270 */
[----:B------:R-:W-:-:S12]  /*3330*/  IMAD.MOV.U32 R3, RZ, RZ, 0x3fd774eb ;  /* 0x3fd774ebff037424 */ /* 0x000fd800078e00ff */
[----:B------:R-:W-:-:S04]  /*3340*/  @P0 FFMA.FTZ R0, R3, 0.93318945169448852539, -R0 ;  /* 0x3f6ee58103000823 */ /* 0x000fc80000010800 */
[----:B------:R-:W-:-:S07]  /*3350*/  @!P0 FFMA.FTZ R0, R3, 0.93318945169448852539, R0 ;  /* 0x3f6ee58103008823 */ /* 0x000fce0000010000 */
.L_x_10811:
[----:B------:R-:W-:Y:S05]  /*3360*/  BSYNC B0 ;  /* 0x0000000000007941 */ /* 0x000fea0003800000 */
.L_x_10809:
        /* <DEDUP_REMOVED lines=11> */
.L_x_10806:
[----:B------:R-:W-:Y:S05]  /*3420*/  BSYNC B2 ;  /* 0x0000000000027941 */ /* 0x000fea0003800000 */
.L_x_10805:
        /* <DEDUP_REMOVED lines=23> */
.L_x_10815:
[----:B------:R-:W-:Y:S05]  /*35a0*/  BSYNC B3 ;  /* 0x0000000000037941 */ /* 0x000fea0003800000 */
.L_x_10814:
        /* <DEDUP_REMOVED lines=18> */
.L_x_10817:
[----:B------:R-:W-:Y:S02]  /*36d0*/  ISETP.GE.AND P0, PT, R16, RZ, PT ;  /* 0x000000ff1000720c */ /* 0x000fe40003f06270 */
[----:B------:R-:W-:-:S11]  /*36e0*/  MOV R3, 0x3fd774eb ;  /* 0x3fd774eb00037802 */ /* 0x000fd60000000f00 */
[----:B------:R-:W-:-:S04]  /*36f0*/  @P0 FFMA.FTZ R0, R3, 0.93318945169448852539, -R0 ;  /* 0x3f6ee58103000823 */ /* 0x000fc80000010800 */
[----:B------:R-:W-:-:S07]  /*3700*/  @!P0 FFMA.FTZ R0, R3, 0.93318945169448852539, R0 ;  /* 0x3f6ee58103008823 */ /* 0x000fce0000010000 */
.L_x_10818:
[----:B------:R-:W-:Y:S05]  /*3710*/  BSYNC B0 ;  /* 0x0000000000007941 */ /* 0x000fea0003800000 */
.L_x_10816:
        /* <DEDUP_REMOVED lines=11> */
.L_x_10813:
[----:B------:R-:W-:Y:S05]  /*37d0*/  BSYNC B2 ;  /* 0x0000000000027941 */ /* 0x000fea0003800000 */
.L_x_10812:
        /* <DEDUP_REMOVED lines=23> */
.L_x_10822:
[----:B------:R-:W-:Y:S05]  /*3950*/  BSYNC B3 ;  /* 0x0000000000037941 */ /* 0x000fea0003800000 */
.L_x_10821:
        /* <DEDUP_REMOVED lines=18> */
.L_x_10824:
[----:B------:R-:W-:Y:S02]  /*3a80*/  ISETP.GE.AND P0, PT, R18, RZ, PT ;  /* 0x000000ff1200720c */ /* 0x000fe40003f06270 */
[----:B------:R-:W-:-:S11]  /*3a90*/  MOV R3, 0x3fd774eb ;  /* 0x3fd774eb00037802 */ /* 0x000fd60000000f00 */
[----:B------:R-:W-:-:S04]  /*3aa0*/  @P0 FFMA.FTZ R0, R3, 0.93318945169448852539, -R0 ;  /* 0x3f6ee58103000823 */ /* 0x000fc80000010800 */
[----:B------:R-:W-:-:S07]  /*3ab0*/  @!P0 FFMA.FTZ R0, R3, 0.93318945169448852539, R0 ;  /* 0x3f6ee58103008823 */ /* 0x000fce0000010000 */
.L_x_10825:
[----:B------:R-:W-:Y:S05]  /*3ac0*/  BSYNC B0 ;  /* 0x0000000000007941 */ /* 0x000fea0003800000 */
.L_x_10823:
        /* <DEDUP_REMOVED lines=10> */
[----:B------:R-:W-:-:S07]  /*3b70*/  F2FP.F16.F32.PACK_AB R13, RZ, R13 ;  /* 0x0000000dff0d723e */ /* 0x000fce00000000ff */
.L_x_10820:
[----:B------:R-:W-:Y:S05]  /*3b80*/  BSYNC B2 ;  /* 0x0000000000027941 */ /* 0x000fea0003800000 */
.L_x_10819:
        /* <DEDUP_REMOVED lines=23> */
.L_x_10829:
[----:B------:R-:W-:Y:S05]  /*3d00*/  BSYNC B3 ;  /* 0x0000000000037941 */ /* 0x000fea0003800000 */
.L_x_10828:
        /* <DEDUP_REMOVED lines=18> */
.L_x_10831:
[----:B------:R-:W-:Y:S02]  /*3e30*/  ISETP.GE.AND P0, PT, R20, RZ, PT ;  /* 0x000000ff1400720c */ /* 0x000fe40003f06270 */
[----:B------:R-:W-:-:S11]  /*3e40*/  MOV R3, 0x3fd774eb ;  /* 0x3fd774eb00037802 */ /* 0x000fd60000000f00 */
[----:B------:R-:W-:-:S04]  /*3e50*/  @P0 FFMA.FTZ R0, R3, 0.93318945169448852539, -R0 ;  /* 0x3f6ee58103000823 */ /* 0x000fc80000010800 */
[----:B------:R-:W-:-:S07]  /*3e60*/  @!P0 FFMA.FTZ R0, R3, 0.93318945169448852539, R0 ;  /* 0x3f6ee58103008823 */ /* 0x000fce0000010000 */
.L_x_10832:
[----:B------:R-:W-:Y:S05]  /*3e70*/  BSYNC B0 ;  /* 0x0000000000007941 */ /* 0x000fea0003800000 */
.L_x_10830:
        /* <DEDUP_REMOVED lines=11> */
.L_x_10827:
[----:B------:R-:W-:Y:S05]  /*3f30*/  BSYNC B2 ;  /* 0x0000000000027941 */ /* 0x000fea0003800000 */
.L_x_10826:
        /* <DEDUP_REMOVED lines=10> */
[----:B-----5:R0:W-:Y:S01]  /*3fe0*/  STG.E.U16 desc[UR4][R4.64], R21 ;  /* 0x0000001504007986 */ /* 0x0201e2000c101504 */
[----:B------:R-:W-:Y:S05]  /*3ff0*/  @P0 BRA `(.L_x_10836) ;  /* 0x0000000000300947 */ /* 0x000fea0003800000 */
[----:B0-----:R-:W0:Y:S01]  /*4000*/  LDC.64 R4, c[0x0][0x218] ;  /* 0x00008600ff047b82 */ /* 0x001e220000000a00 */
[----:B------:R-:W-:Y:S01]  /*4010*/  IMAD.IADD R3, R2, 0x1, R23 ;  /* 0x0000000102037824 */ /* 0x000fe200078e0217 */
[----:B------:R-:W-:-:S03]  /*4020*/  IADD3 R23, R23, 0x80, RZ ;  /* 0x0000008017177810 */ /* 0x000fc60007ffe0ff */
[----:B0-----:R-:W-:-:S05]  /*4030*/  IMAD.WIDE.U32 R4, R3, 0x2, R4 ;  /* 0x0000000203047825 */ /* 0x001fca00078e0004 */
[----:B------:R0:W-:Y:S02]  /*4040*/  STG.E.U16 desc[UR4][R4.64], R22 ;  /* 0x0000001604007986 */ /* 0x0001e4000c101504 */
.L_x_10835:
[----:B------:R-:W-:-:S13]  /*4050*/  ISETP.GE.AND P0, PT, R23, R8, PT ;  /* 0x000000081700720c */ /* 0x000fda0003f06270 */
[----:B------:R-:W-:Y:S05]  /*4060*/  @P0 BRA `(.L_x_10837) ;  /* 0x0000000000300947 */ /* 0x000fea0003800000 */
[----:B0-----:R-:W0:Y:S01]  /*4070*/  LDC.64 R4, c[0x0][0x218] ;  /* 0x00008600ff047b82 */ /* 0x001e220000000a00 */
[----:B------:R-:W-:Y:S02]  /*4080*/  IADD3 R3, R2, R23, RZ ;  /* 0x0000001702037210 */ /* 0x000fe40007ffe0ff */
[----:B------:R-:W-:-:S03]  /*4090*/  IADD3 R23, R23, 0x80, RZ ;  /* 0x0000008017177810 */ /* 0x000fc60007ffe0ff */
[----:B0-----:R-:W-:-:S05]  /*40a0*/  IMAD.WIDE.U32 R4, R3, 0x2, R4 ;  /* 0x0000000203047825 */ /* 0x001fca00078e0004 */
[----:B-----5:R1:W-:Y:S02]  /*40b0*/  STG.E.U16 desc[UR4][R4.64], R9 ;  /* 0x0000000904007986 */ /* 0x0203e4000c101504 */
.L_x_10836:
[----:B------:R-:W-:-:S13]  /*40c0*/  ISETP.GE.AND P0, PT, R23, R8, PT ;  /* 0x000000081700720c */ /* 0x000fda0003f06270 */
[----:B------:R-:W-:Y:S05]  /*40d0*/  @P0 BRA `(.L_x_10838) ;  /* 0x0000000000300947 */ /* 0x000fea0003800000 */
[----:B01----:R-:W0:Y:S01]  /*40e0*/  LDC.64 R4, c[0x0][0x218] ;  /* 0x00008600ff047b82 */ /* 0x003e220000000a00 */
[----:B------:R-:W-:Y:S02]  /*40f0*/  IADD3 R3, R2, R23, RZ ;  /* 0x0000001702037210 */ /* 0x000fe40007ffe0ff */
[----:B------:R-:W-:-:S03]  /*4100*/  IADD3 R23, R23, 0x80, RZ ;  /* 0x0000008017177810 */ /* 0x000fc60007ffe0ff */
[----:B0-----:R-:W-:-:S05]  /*4110*/  IMAD.WIDE.U32 R4, R3, 0x2, R4 ;  /* 0x0000000203047825 */ /* 0x001fca00078e0004 */
[----:B------:R1:W-:Y:S02]  /*4120*/  STG.E.U16 desc[UR4][R4.64], R10 ;  /* 0x0000000a04007986 */ /* 0x0003e4000c101504 */
.L_x_10837:
[----:B------:R-:W-:-:S13]  /*4130*/  ISETP.GE.AND P0, PT, R23, R8, PT ;  /* 0x000000081700720c */ /* 0x000fda0003f06270 */
[----:B------:R-:W-:Y:S05]  /*4140*/  @P0 BRA `(.L_x_10839) ;  /* 0x0000000000340947 */ /* 0x000fea0003800000 */
[----:B01----:R-:W0:Y:S01]  /*4150*/  LDC.64 R4, c[0x0][0x218] ;  /* 0x00008600ff047b82 */ /* 0x003e220000000a00 */
[----:B------:R-:W-:Y:S02]  /*4160*/  IADD3 R3, R2, R23, RZ ;  /* 0x0000001702037210 */ /* 0x000fe40007ffe0ff */
[----:B------:R-:W-:-:S03]  /*4170*/  IADD3 R23, R23, 0x80, RZ ;  /* 0x0000008017177810 */ /* 0x000fc60007ffe0ff */
[----:B0-----:R-:W-:-:S05]  /*4180*/  IMAD.WIDE.U32 R4, R3, 0x2, R4 ;  /* 0x0000000203047825 */ /* 0x001fca00078e0004 */
[----:B-----5:R2:W-:Y:S02]  /*4190*/  STG.E.U16 desc[UR4][R4.64], R11 ;  /* 0x0000000b04007986 */ /* 0x0205e4000c101504 */
.L_x_10838:
        /* <DEDUP_REMOVED lines=8> */
.L_x_10839:
[----:B------:R-:W-:Y:S05]  /*4220*/  BSYNC B1 ;  /* 0x0000000000017941 */ /* 0x000fea0003800000 */
.L_x_10834:
[----:B------:R-:W-:-:S13]  /*4230*/  ISETP.GE.AND P0, PT, R23, R8, PT ;  /* 0x000000081700720c */ /* 0x000fda0003f06270 */
[----:B012---:R-:W0:Y:S01]  /*4240*/  @!P0 LDC.64 R4, c[0x0][0x218] ;  /* 0x00008600ff048b82 */ /* 0x007e220000000a00 */
[----:B------:R-:W-:Y:S01]  /*4250*/  @!P0 IADD3 R3, R2, R23, RZ ;  /* 0x0000001702038210 */ /* 0x000fe20007ffe0ff */
[----:B------:R-:W-:-:S04]  /*4260*/  @!P0 VIADD R23, R23, 0x80 ;  /* 0x0000008017178836 */ /* 0x000fc80000000000 */
[----:B0-----:R-:W-:-:S05]  /*4270*/  @!P0 IMAD.WIDE.U32 R4, R3, 0x2, R4 ;  /* 0x0000000203048825 */ /* 0x001fca00078e0004 */
[----:B-----5:R3:W-:Y:S02]  /*4280*/  @!P0 STG.E.U16 desc[UR4][R4.64], R13 ;  /* 0x0000000d04008986 */ /* 0x0207e4000c101504 */
.L_x_10840:
[----:B------:R-:W-:Y:S05]  /*4290*/  BSYNC B0 ;  /* 0x0000000000007941 */ /* 0x000fea0003800000 */
.L_x_10833:
        /* <DEDUP_REMOVED lines=8> */
        .weak           $__internal_26_$__cuda_sm3x_div_rn_ftz_f32_slowpath
        .type           $__internal_26_$__cuda_sm3x_div_rn_ftz_f32_slowpath,@function
        .size           $__internal_26_$__cuda_sm3x_div_rn_ftz_f32_slowpath,(.L_x_19702 - $__internal_26_$__cuda_sm3x_div_rn_ftz_f32_slowpath)
$__internal_26_$__cuda_sm3x_div_rn_ftz_f32_slowpath:
        /* <DEDUP_REMOVED lines=32> */
.L_x_10843:
[----:B------:R-:W-:Y:S05]  /*4520*/  BSYNC B1 ;  /* 0x0000000000017941 */ /* 0x000fea0003800000 */
.L_x_10842:
        /* <DEDUP_REMOVED lines=16> */
[----:B------:R-:W-:-:S04]  /*4630*/  LOP3.LUT R6, R6, 0xff, RZ, 0xc0, !PT ;  /* 0x000000ff06067812 */ /* 0x000fc800078ec0ff */
[----:B------:R-:W-:-:S04]  /*4640*/  IADD3 R3, R6, R5, RZ ;  /* 0x0000000506037210 */ /* 0x000fc80007ffe0ff */
        /* <DEDUP_REMOVED lines=9> */
.L_x_10849:
[----:B------:R-:W-:-:S07]  /*46e0*/  LEA R0, R5, R0, 0x17 ;  /* 0x0000000005007211 */ /* 0x000fce00078eb8ff */
.L_x_10850:
[----:B------:R-:W-:Y:S05]  /*46f0*/  BSYNC B1 ;  /* 0x0000000000017941 */ /* 0x000fea0003800000 */
.L_x_10848:
[----:B------:R-:W-:Y:S05]  /*4700*/  BRA `(.L_x_10851) ;  /* 0x0000000000207947 */ /* 0x000fea0003800000 */
.L_x_10847:
[----:B------:R-:W-:-:S04]  /*4710*/  LOP3.LUT R29, R0, 0x80000000, R29, 0x48, !PT ;  /* 0x80000000001d7812 */ /* 0x000fc800078e481d */
[----:B------:R-:W-:Y:S01]  /*4720*/  LOP3.LUT R0, R29, 0x7f800000, RZ, 0xfc, !PT ;  /* 0x7f8000001d007812 */ /* 0x000fe200078efcff */
[----:B------:R-:W-:Y:S06]  /*4730*/  BRA `(.L_x_10851) ;  /* 0x0000000000147947 */ /* 0x000fec0003800000 */
.L_x_10846:
[----:B------:R-:W-:Y:S01]  /*4740*/  LOP3.LUT R0, R0, 0x80000000, R29, 0x48, !PT ;  /* 0x8000000000007812 */ /* 0x000fe200078e481d */
[----:B------:R-:W-:Y:S06]  /*4750*/  BRA `(.L_x_10851) ;  /* 0x00000000000c7947 */ /* 0x000fec0003800000 */
.L_x_10845:
[----:B------:R-:W0:Y:S01]  /*4760*/  MUFU.RSQ R0, -QNAN ;  /* 0xffc0000000007908 */ /* 0x000e220000001400 */
[----:B------:R-:W-:Y:S05]  /*4770*/  BRA `(.L_x_10851) ;  /* 0x0000000000047947 */ /* 0x000fea0003800000 */
.L_x_10844:
[----:B------:R-:W-:-:S07]  /*4780*/  FADD.FTZ R0, R29, R0 ;  /* 0x000000001d007221 */ /* 0x000fce0000010000 */
.L_x_10851:
[----:B------:R-:W-:Y:S05]  /*4790*/  BSYNC B0 ;  /* 0x0000000000007941 */ /* 0x000fea0003800000 */
.L_x_10841:
[----:B------:R-:W-:-:S06]  /*47a0*/  HFMA2.MMA R5, -RZ, RZ, 0, 0 ;  /* 0x00000000ff057435 */ /* 0x000fcc00000001ff */
[----:B0-----:R-:W-:Y:S05]  /*47b0*/  RET.REL.NODEC R4 `(_ZN2at6native29vectorized_elementwise_kernelILi4ENS0_13BinaryFunctorIN3c104HalfES4_S4_ZZZNS0_17atan2_kernel_cudaERNS_18TensorIteratorBaseEENKUlvE_clEvENKUlvE1_clEvEUlS4_S4_E_EESt5arrayIPcLm3EEEEviT0_T1_) ;  /* 0xffffffb804107950 */ /* 0x001fea0003c3ffff */
.L_x_10852:
        /* <DEDUP_REMOVED lines=12> */
.L_x_19702:


//--------------------- .text._ZN2at6native29vectorized_elementwise_kernelILi8ENS0_13BinaryFunctorIN3c104HalfES4_S4_ZZZNS0_17atan2_kernel_cudaERNS_18TensorIteratorBaseEENKUlvE_clEvENKUlvE1_clEvEUlS4_S4_E_EESt5arrayIPcLm3EEEEviT0_T1_ --------------------------
	.section	.text._ZN2at6native29vectorized_elementwise_kernelILi8ENS0_13BinaryFunctorIN3c104HalfES4_S4_ZZZNS0_17atan2_kernel_cudaERNS_18TensorIteratorBaseEENKUlvE_clEvENKUlvE1_clEvEUlS4_S4_E_EESt5arrayIPcLm3EEEEviT0_T1_,"ax",@progbits
	.align	128
        .global         _ZN2at6native29vectorized_elementwise_kernelILi8ENS0_13BinaryFunctorIN3c104HalfES4_S4_ZZZNS0_17atan2_kernel_cudaERNS_18TensorIteratorBaseEENKUlvE_clEvENKUlvE1_clEvEUlS4_S4_E_EESt5arrayIPcLm3EEEEviT0_T1_
        .type           _ZN2at6native29vectorized_elementwise_kernelILi8ENS0_13BinaryFunctorIN3c104HalfES4_S4_ZZZNS0_17atan2_kernel_cudaERNS_18TensorIteratorBaseEENKUlvE_clEvENKUlvE1_clEvEUlS4_S4_E_EESt5arrayIPcLm3EEEEviT0_T1_,@function
        .size           _ZN2at6native29vectorized_elementwise_kernelILi8ENS0_13BinaryFunctorIN3c104HalfES4_S4_ZZZNS0_17atan2_kernel_cudaERNS_18TensorIteratorBaseEENKUlvE_clEvENKUlvE1_clEvEUlS4_S4_E_EESt5arrayIPcLm3EEEEviT0_T1_,(.L_x_19703 - _ZN2at6native29vectorized_elementwise_kernelILi8ENS0_13BinaryFunctorIN3c104HalfES4_S4_ZZZNS0_17atan2_kernel_cudaERNS_18TensorIteratorBaseEENKUlvE_clEvENKUlvE1_clEvEUlS4_S4_E_EESt5arrayIPcLm3EEEEviT0_T1_)
        .other          _ZN2at6native29vectorized_elementwise_kernelILi8ENS0_13BinaryFunctorIN3c104HalfES4_S4_ZZZNS0_17atan2_kernel_cudaERNS_18TensorIteratorBaseEENKUlvE_clEvENKUlvE1_clEvEUlS4_S4_E_EESt5arrayIPcLm3EEEEviT0_T1_,@"STO_CUDA_ENTRY STV_DEFAULT"
_ZN2at6native29vectorized_elementwise_kernelILi8ENS0_13BinaryFunctorIN3c104HalfES4_S4_ZZZNS0_17atan2_kernel_cudaERNS_18TensorIteratorBaseEENKUlvE_clEvENKUlvE1_clEvEUlS4_S4_E_EESt5arrayIPcLm3EEEEviT0_T1_:
.text._ZN2at6native29vectorized_elementwise_kernelILi8ENS0_13BinaryFunctorIN3c104HalfES4_S4_ZZZNS0_17atan2_kernel_cudaERNS_18TensorIteratorBaseEENKUlvE_clEvENKUlvE1_clEvEUlS4_S4_E_EESt5arrayIPcLm3EEEEviT0_T1_:
        /* <DEDUP_REMOVED lines=18> */
[----:B--2---:R-:W-:-:S05]  /*0120*/  HADD2.F32 R20, -RZ, R8.H0_H0 ;  /* 0x20000008ff147230 */ /* 0x004fca0000004100 */
[----:B------:R-:W-:Y:S01]  /*0130*/  FADD.FTZ R0, |R20|, -RZ ;  /* 0x800000ff14007221 */ /* 0x000fe20000010200 */
[----:B---3--:R-:W-:-:S05]  /*0140*/  HADD2.F32 R19, -RZ, R12.H0_H0 ;  /* 0x2000000cff137230 */ /* 0x008fca0000004100 */
        /* <DEDUP_REMOVED lines=14> */
[----:B------:R-:W-:Y:S05]  /*0230*/  CALL.REL.NOINC `($__internal_27_$__cuda_sm3x_div_rn_ftz_f32_slowpath) ;  /* 0x00000040002c7944 */ /* 0x000fea0003c00000 */
.L_x_10855:
[----:B------:R-:W-:Y:S05]  /*0240*/  BSYNC B2 ;  /* 0x0000000000027941 */ /* 0x000fea0003800000 */
.L_x_10854:
        /* <DEDUP_REMOVED lines=18> */
.L_x_10857:
[----:B------:R-:W-:Y:S02]  /*0370*/  ISETP.GE.AND P0, PT, R19, RZ, PT ;  /* 0x000000ff1300720c */ /* 0x000fe40003f06270 */
[----:B------:R-:W-:-:S11]  /*0380*/  MOV R3, 0x3fd774eb ;  /* 0x3fd774eb00037802 */ /* 0x000fd60000000f00 */
[----:B------:R-:W-:-:S04]  /*0390*/  @P0 FFMA.FTZ R0, R3, 0.93318945169448852539, -R0 ;  /* 0x3f6ee58103000823 */ /* 0x000fc80000010800 */
[----:B------:R-:W-:-:S07]  /*03a0*/  @!P0 FFMA.FTZ R0, R3, 0.93318945169448852539, R0 ;  /* 0x3f6ee58103008823 */ /* 0x000fce0000010000 */
.L_x_10858:
[----:B------:R-:W-:Y:S05]  /*03b0*/  BSYNC B0 ;  /* 0x0000000000007941 */ /* 0x000fea0003800000 */
.L_x_10856:
        /* <DEDUP_REMOVED lines=29> */
.L_x_10860:
[----:B------:R-:W-:Y:S05]  /*0590*/  BSYNC B2 ;  /* 0x0000000000027941 */ /* 0x000fea0003800000 */
.L_x_10859:
        /* <DEDUP_REMOVED lines=18> */
.L_x_10862:
[----:B------:R-:W-:Y:S02]  /*06c0*/  ISETP.GE.AND P0, PT, R12, RZ, PT ;  /* 0x000000ff0c00720c */ /* 0x000fe40003f06270 */
[----:B------:R-:W-:-:S11]  /*06d0*/  MOV R3, 0x3fd774eb ;  /* 0x3fd774eb00037802 */ /* 0x000fd60000000f00 */
[----:B------:R-:W-:-:S04]  /*06e0*/  @P0 FFMA.FTZ R0, R3, 0.93318945169448852539, -R0 ;  /* 0x3f6ee58103000823 */ /* 0x000fc80000010800 */
[----:B------:R-:W-:-:S07]  /*06f0*/  @!P0 FFMA.FTZ R0, R3, 0.93318945169448852539, R0 ;  /* 0x3f6ee58103008823 */ /* 0x000fce0000010000 */
.L_x_10863:
[----:B------:R-:W-:Y:S05]  /*0700*/  BSYNC B0 ;  /* 0x0000000000007941 */ /* 0x000fea0003800000 */
.L_x_10861:
        /* <DEDUP_REMOVED lines=29> */
.L_x_10865:
[----:B------:R-:W-:Y:S05]  /*08e0*/  BSYNC B2 ;  /* 0x0000000000027941 */ /* 0x000fea0003800000 */
.L_x_10864:
        /* <DEDUP_REMOVED lines=18> */
.L_x_10867:
[----:B------:R-:W-:Y:S02]  /*0a10*/  ISETP.GE.AND P0, PT, R20, RZ, PT ;  /* 0x000000ff1400720c */ /* 0x000fe40003f06270 */
[----:B------:R-:W-:-:S11]  /*0a20*/  MOV R3, 0x3fd774eb ;  /* 0x3fd774eb00037802 */ /* 0x000fd60000000f00 */
[----:B------:R-:W-:-:S04]  /*0a30*/  @P0 FFMA.FTZ R0, R3, 0.93318945169448852539, -R0 ;  /* 0x3f6ee58103000823 */ /* 0x000fc80000010800 */
[----:B------:R-:W-:-:S07]  /*0a40*/  @!P0 FFMA.FTZ R0, R3, 0.93318945169448852539, R0 ;  /* 0x3f6ee58103008823 */ /* 0x000fce0000010000 */
.L_x_10868:
[----:B------:R-:W-:Y:S05]  /*0a50*/  BSYNC B0 ;  /* 0x0000000000007941 */ /* 0x000fea0003800000 */
.L_x_10866:
        /* <DEDUP_REMOVED lines=29> */
.L_x_10870:
[----:B------:R-:W-:Y:S05]  /*0c30*/  BSYNC B2 ;  /* 0x0000000000027941 */ /* 0x000fea0003800000 */
.L_x_10869:
        /* <DEDUP_REMOVED lines=18> */
.L_x_10872:
[----:B------:R-:W-:Y:S02]  /*0d60*/  ISETP.GE.AND P0, PT, R13, RZ, PT ;  /* 0x000000ff0d00720c */ /* 0x000fe40003f06270 */
[----:B------:R-:W-:-:S11]  /*0d70*/  MOV R3, 0x3fd774eb ;  /* 0x3fd774eb00037802 */ /* 0x000fd60000000f00 */
[----:B------:R-:W-:-:S04]  /*0d80*/  @P0 FFMA.FTZ R0, R3, 0.93318945169448852539, -R0 ;  /* 0x3f6ee58103000823 */ /* 0x000fc80000010800 */
[----:B------:R-:W-:-:S07]  /*0d90*/  @!P0 FFMA.FTZ R0, R3, 0.93318945169448852539, R0 ;  /* 0x3f6ee58103008823 */ /* 0x000fce0000010000 */
.L_x_10873:
[----:B------:R-:W-:Y:S05]  /*0da0*/  BSYNC B0 ;  /* 0x0000000000007941 */ /* 0x000fea0003800000 */
.L_x_10871:
        /* <DEDUP_REMOVED lines=29> */
.L_x_10875:
[----:B------:R-:W-:Y:S05]  /*0f80*/  BSYNC B2 ;  /* 0x0000000000027941 */ /* 0x000fea0003800000 */
.L_x_10874:
        /* <DEDUP_REMOVED lines=18> */
.L_x_10877:
[----:B------:R-:W-:Y:S02]  /*10b0*/  ISETP.GE.AND P0, PT, R21, RZ, PT ;  /* 0x000000ff1500720c */ /* 0x000fe40003f06270 */
[----:B------:R-:W-:-:S11]  /*10c0*/  MOV R3, 0x3fd774eb ;  /* 0x3fd774eb00037802 */ /* 0x000fd60000000f00 */
[----:B------:R-:W-:-:S04]  /*10d0*/  @P0 FFMA.FTZ R0, R3, 0.93318945169448852539, -R0 ;  /* 0x3f6ee58103000823 */ /* 0x000fc80000010800 */
[----:B------:R-:W-:-:S07]  /*10e0*/  @!P0 FFMA.FTZ R0, R3, 0.93318945169448852539, R0 ;  /* 0x3f6ee58103008823 */ /* 0x000fce0000010000 */
.L_x_10878:
[----:B------:R-:W-:Y:S05]  /*10f0*/  BSYNC B0 ;  /* 0x0000000000007941 */ /* 0x000fea0003800000 */
.L_x_10876:
        /* <DEDUP_REMOVED lines=28> */
[----:B------:R-:W-:Y:S05]  /*12c0*/  CALL.REL.NOINC `($__internal_27_$__cuda_sm3x_div_rn_ftz_f32_slowpath) ;  /* 0x0000003000087944 */ /* 0x000fea0003c00000 */
.L_x_10880:
[----:B------:R-:W-:Y:S05]  /*12d0*/  BSYNC B2 ;  /* 0x0000000000027941 */ /* 0x000fea0003800000 */
.L_x_10879:
        /* <DEDUP_REMOVED lines=18> */
.L_x_10882:
[----:B------:R-:W-:Y:S02]  /*1400*/  ISETP.GE.AND P0, PT, R14, RZ, PT ;  /* 0x000000ff0e00720c */ /* 0x000fe40003f06270 */
[----:B------:R-:W-:-:S11]  /*1410*/  MOV R3, 0x3fd774eb ;  /* 0x3fd774eb00037802 */ /* 0x000fd60000000f00 */
[----:B------:R-:W-:-:S04]  /*1420*/  @P0 FFMA.FTZ R0, R3, 0.93318945169448852539, -R0 ;  /* 0x3f6ee58103000823 */ /* 0x000fc80000010800 */
[----:B------:R-:W-:-:S07]  /*1430*/  @!P0 FFMA.FTZ R0, R3, 0.93318945169448852539, R0 ;  /* 0x3f6ee58103008823 */ /* 0x000fce0000010000 */
.L_x_10883:
[----:B------:R-:W-:Y:S05]  /*1440*/  BSYNC B0 ;  /* 0x0000000000007941 */ /* 0x000fea0003800000 */
.L_x_10881:
        /* <DEDUP_REMOVED lines=29> */
.L_x_10885:
[----:B------:R-:W-:Y:S05]  /*1620*/  BSYNC B2 ;  /* 0x0000000000027941 */ /* 0x000fea0003800000 */
.L_x_10884:
        /* <DEDUP_REMOVED lines=18> */
.L_x_10887:
[----:B------:R-:W-:Y:S02]  /*1750*/  ISETP.GE.AND P0, PT, R21, RZ, PT ;  /* 0x000000ff1500720c */ /* 0x000fe40003f06270 */
[----:B------:R-:W-:-:S11]  /*1760*/  MOV R3, 0x3fd774eb ;  /* 0x3fd774eb00037802 */ /* 0x000fd60000000f00 */
[----:B------:R-:W-:-:S04]  /*1770*/  @P0 FFMA.FTZ R0, R3, 0.93318945169448852539, -R0 ;  /* 0x3f6ee58103000823 */ /* 0x000fc80000010800 */
[----:B------:R-:W-:-:S07]  /*1780*/  @!P0 FFMA.FTZ R0, R3, 0.93318945169448852539, R0 ;  /* 0x3f6ee58103008823 */ /* 0x000fce0000010000 */
.L_x_10888:
[----:B------:R-:W-:Y:S05]  /*1790*/  BSYNC B0 ;  /* 0x0000000000007941 */ /* 0x000fea0003800000 */
.L_x_10886:
        /* <DEDUP_REMOVED lines=29> */
.L_x_10890:
[----:B------:R-:W-:Y:S05]  /*1970*/  BSYNC B2 ;  /* 0x0000000000027941 */ /* 0x000fea0003800000 */
.L_x_10889:
        /* <DEDUP_REMOVED lines=18> */
.L_x_10892:
[----:B------:R-:W-:Y:S02]  /*1aa0*/  ISETP.GE.AND P0, PT, R15, RZ, PT ;  /* 0x000000ff0f00720c */ /* 0x000fe40003f06270 */
[----:B------:R-:W-:-:S11]  /*1ab0*/  MOV R3, 0x3fd774eb ;  /* 0x3fd774eb00037802 */ /* 0x000fd60000000f00 */
[----:B------:R-:W-:-:S04]  /*1ac0*/  @P0 FFMA.FTZ R0, R3, 0.93318945169448852539, -R0 ;  /* 0x3f6ee58103000823 */ /* 0x000fc80000010800 */
[----:B------:R-:W-:-:S07]  /*1ad0*/  @!P0 FFMA.FTZ R0, R3, 0.93318945169448852539, R0 ;  /* 0x3f6ee58103008823 */ /* 0x000fce0000010000 */
.L_x_10893:
[----:B------:R-:W-:Y:S05]  /*1ae0*/  BSYNC B0 ;  /* 0x0000000000007941 */ /* 0x000fea0003800000 */
.L_x_10891:
[----:B------:R-:W0:Y:S01]  /*1af0*/  LDC.64 R4, c[0x0][0x218] ;  /* 0x00008600ff047b82 */ /* 0x000e220000000a00 */
[----:B------:R-:W-:Y:S01]  /*1b00*/  FSETP.NEU.FTZ.AND P0, PT, |R15|, |R10|, PT ;  /* 0x4000000a0f00720b */ /* 0x000fe20003f1d200 */
[----:B------:R-:W-:Y:S01]  /*1b10*/  IMAD.MOV.U32 R3, RZ, RZ, 0x4016cbe4 ;  /* 0x4016cbe4ff037424 */ /* 0x000fe200078e00ff */
[----:B------:R-:W-:Y:S02]  /*1b20*/  FSETP.NEU.FTZ.AND P1, PT, R11, RZ, PT ;  /* 0x000000ff0b00720b */ /* 0x000fe40003f3d000 */
[----:B------:R-:W-:Y:S01]  /*1b30*/  ISETP.GE.AND P2, PT, R15, RZ, PT ;  /* 0x000000ff0f00720c */ /* 0x000fe20003f46270 */
[----:B------:R-:W-:Y:S01]  /*1b40*/  FADD.FTZ R15, |R10|, |R15| ;  /* 0x4000000f0a0f7221 */ /* 0x000fe20000010200 */
[----:B------:R-:W-:Y:S02]  /*1b50*/  F2FP.F16.F32.PACK_AB R9, R9, R20 ;  /* 0x000000140909723e */ /* 0x000fe400000000ff */
[----:B------:R-:W-:-:S05]  /*1b60*/  F2FP.F16.F32.PACK_AB R8, R8, R19 ;  /* 0x000000130808723e */ /* 0x000fca00000000ff */
[----:B------:R-:W-:Y:S02]  /*1b70*/  @!P0 FSEL R0, R3, 0.78539818525314331055, !P2 ;  /* 0x3f490fdb03008808 */ /* 0x000fe40005000000 */
[----:B------:R-:W-:Y:S02]  /*1b80*/  @!P1 FSEL R0, RZ, 3.1415927410125732422, P2 ;  /* 0x40490fdbff009808 */ /* 0x000fe40001000000 */
[----:B------:R-:W-:Y:S02]  /*1b90*/  FSETP.GTU.FTZ.AND P0, PT, |R15|, +INF , PT ;  /* 0x7f8000000f00780b */ /* 0x000fe40003f1c200 */
[----:B------:R-:W-:Y:S02]  /*1ba0*/  LOP3.LUT R0, R0, 0x80000000, R10, 0xb8, !PT ;  /* 0x8000000000007812 */ /* 0x000fe400078eb80a */
[----:B------:R-:W-:Y:S01]  /*1bb0*/  F2FP.F16.F32.PACK_AB R10, R13, R12 ;  /* 0x0000000c0d0a723e */ /* 0x000fe200000000ff */
[----:B0-----:R-:W-:Y:S01]  /*1bc0*/  IMAD.WIDE.U32 R2, R2, 0x2, R4 ;  /* 0x0000000202027825 */ /* 0x001fe200078e0004 */
[----:B------:R-:W-:-:S04]  /*1bd0*/  FSEL R11, R15, R0, P0 ;  /* 0x000000000f0b7208 */ /* 0x000fc80000000000 */
[----:B------:R-:W-:Y:S01]  /*1be0*/  F2FP.F16.F32.PACK_AB R11, R11, R14 ;  /* 0x0000000e0b0b723e */ /* 0x000fe200000000ff */
[----:B------:R-:W-:-:S05]  /*1bf0*/  IMAD.WIDE R2, R18, 0x10, R2 ;  /* 0x0000001012027825 */ /* 0x000fca00078e0202 */
[----:B------:R-:W-:Y:S01]  /*1c00*/  STG.E.128 desc[UR4][R2.64], R8 ;  /* 0x0000000802007986 */ /* 0x000fe2000c101d04 */
[----:B------:R-:W-:Y:S05]  /*1c10*/  EXIT ;  /* 0x000000000000794d */ /* 0x000fea0003800000 */
.L_x_10853:
        /* <DEDUP_REMOVED lines=33> */
[----:B-1----:R-:W-:-:S03]  /*1e30*/  @!P4 IMAD.WIDE.U32 R28, R5, 0x2, R28 ;  /* 0x00000002051cc825 */ /* 0x002fc600078e001c */
[----:B------:R-:W1:Y:S09]  /*1e40*/  @!P1 LDC.64 R32, c[0x0][0x228] ;  /* 0x00008a00ff209b82 */ /* 0x000e720000000a00 */
[----:B---3--:R-:W-:Y:S02]  /*1e50*/  @!P2 IADD3 R19, R2, R3, RZ ;  /* 0x000000030213a210 */ /* 0x008fe40007ffe0ff */
[----:B------:R-:W-:-:S04]  /*1e60*/  @!P2 IADD3 R3, R3, 0x80, RZ ;  /* 0x000000800303a810 */ /* 0x000fc80007ffe0ff */
[----:B------:R-:W-:Y:S01]  /*1e70*/  ISETP.GE.AND P6, PT, R3, R8, PT ;  /* 0x000000080300720c */ /* 0x000fe20003fc6270 */
[----:B----4-:R-:W-:Y:S02]  /*1e80*/  @!P4 IMAD.WIDE.U32 R14, R5, 0x2, R14 ;  /* 0x00000002050ec825 */ /* 0x010fe400078e000e */
[----:B------:R-:W3:Y:S01]  /*1e90*/  @!P2 LDC.64 R4, c[0x0][0x220] ;  /* 0x00008800ff04ab82 */ /* 0x000ee20000000a00 */
[----:B------:R-:W-:Y:S01]  /*1ea0*/  PRMT R26, RZ, 0x7610, R26 ;  /* 0x00007610ff1a7816 */ /* 0x000fe2000000001a */
[----:B0-----:R-:W-:Y:S01]  /*1eb0*/  @!P3 IMAD.WIDE.U32 R34, R27, 0x2, R34 ;  /* 0x000000021b22b825 */ /* 0x001fe200078e0022 */
[----:B------:R-:W-:-:S03]  /*1ec0*/  PRMT R24, RZ, 0x7610, R24 ;  /* 0x00007610ff187816 */ /* 0x000fc60000000018 */
[C---:B--2---:R-:W-:Y:S01]  /*1ed0*/  @!P5 IMAD.WIDE.U32 R20, R25.reuse, 0x2, R12 ;  /* 0x000000021914d825 */ /* 0x044fe200078e000c */
[----:B------:R0:W5:Y:S03]  /*1ee0*/  @!P3 LDG.E.U16 R26, desc[UR4][R10.64] ;  /* 0x000000040a1ab981 */ /* 0x000166000c1e1500 */
[----:B------:R-:W-:Y:S01]  /*1ef0*/  @!P5 IMAD.WIDE.U32 R6, R25, 0x2, R6 ;  /* 0x000000021906d825 */ /* 0x000fe200078e0006 */
[----:B------:R-:W-:Y:S01]  /*1f00*/  @!P6 IADD3 R25, R2, R3, RZ ;  /* 0x000000030219e210 */ /* 0x000fe20007ffe0ff */
[----:B------:R3:W5:Y:S01]  /*1f10*/  @!P3 LDG.E.U16 R24, desc[UR4][R34.64] ;  /* 0x000000042218b981 */ /* 0x000762000c1e1500 */
[----:B------:R-:W-:-:S04]  /*1f20*/  @!P6 IADD3 R3, R3, 0x80, RZ ;  /* 0x000000800303e810 */ /* 0x000fc80007ffe0ff */
[----:B------:R-:W-:Y:S02]  /*1f30*/  ISETP.GE.AND P3, PT, R3, R8, PT ;  /* 0x000000080300720c */ /* 0x000fe40003f66270 */
[----:B------:R-:W-:Y:S02]  /*1f40*/  PRMT R9, RZ, 0x7610, R9 ;  /* 0x00007610ff097816 */ /* 0x000fe40000000009 */
[----:B0-----:R-:W-:Y:S02]  /*1f50*/  PRMT R11, RZ, 0x7610, R11 ;  /* 0x00007610ff0b7816 */ /* 0x001fe4000000000b */
[----:B------:R-:W-:Y:S02]  /*1f60*/  PRMT R12, RZ, 0x7610, R12 ;  /* 0x00007610ff0c7816 */ /* 0x000fe4000000000c */
[----:B------:R0:W5:Y:S01]  /*1f70*/  @!P4 LDG.E.U16 R9, desc[UR4][R28.64] ;  /* 0x000000041c09c981 */ /* 0x000162000c1e1500 */
[----:B------:R-:W-:-:S03]  /*1f80*/  @!P1 IMAD.WIDE.U32 R30, R17, 0x2, R30 ;  /* 0x00000002111e9825 */ /* 0x000fc600078e001e */
[----:B------:R2:W5:Y:S01]  /*1f90*/  @!P5 LDG.E.U16 R11, desc[UR4][R20.64] ;  /* 0x00000004140bd981 */ /* 0x000562000c1e1500 */
[----:B-1----:R-:W-:Y:S02]  /*1fa0*/  @!P1 IMAD.WIDE.U32 R32, R17, 0x2, R32 ;  /* 0x0000000211209825 */ /* 0x002fe400078e0020 */
[----:B------:R-:W1:Y:S01]  /*1fb0*/  @!P3 LDC.64 R16, c[0x0][0x220] ;  /* 0x00008800ff10bb82 */ /* 0x000e620000000a00 */
[----:B------:R4:W5:Y:S01]  /*1fc0*/  @!P5 LDG.E.U16 R12, desc[UR4][R6.64] ;  /* 0x00000004060cd981 */ /* 0x000962000c1e1500 */
[----:B---3--:R-:W-:-:S06]  /*1fd0*/  @!P2 IMAD.WIDE.U32 R34, R19, 0x2, R4 ;  /* 0x000000021322a825 */ /* 0x008fcc00078e0004 */
[----:B0-----:R-:W0:Y:S08]  /*1fe0*/  @!P2 LDC.64 R28, c[0x0][0x228] ;  /* 0x00008a00ff1cab82 */ /* 0x001e300000000a00 */
[----:B--2---:R-:W2:Y:S08]  /*1ff0*/  @!P6 LDC.64 R20, c[0x0][0x220] ;  /* 0x00008800ff14eb82 */ /* 0x004eb00000000a00 */
[----:B------:R-:W3:Y:S08]  /*2000*/  @!P6 LDC.64 R4, c[0x0][0x228] ;  /* 0x00008a00ff04eb82 */ /* 0x000ef00000000a00 */
[----:B----4-:R-:W4:Y:S01]  /*2010*/  @!P3 LDC.64 R6, c[0x0][0x228] ;  /* 0x00008a00ff06bb82 */ /* 0x010f220000000a00 */
        /* <DEDUP_REMOVED lines=9> */
[----:B-1----:R-:W-:-:S02]  /*20b0*/  @!P3 IMAD.WIDE.U32 R16, R3, 0x2, R16 ;  /* 0x000000020310b825 */ /* 0x002fc400078e0010 */
[----:B------:R1:W5:Y:S02]  /*20c0*/  @!P2 LDG.E.U16 R18, desc[UR4][R28.64] ;  /* 0x000000041c12a981 */ /* 0x000364000c1e1500 */
[C-C-:B--2---:R-:W-:Y:S01]  /*20d0*/  @!P6 IMAD.WIDE.U32 R30, R25.reuse, 0x2, R20.reuse ;  /* 0x00000002191ee825 */ /* 0x144fe200078e0014 */
[----:B------:R-:W-:Y:S02]  /*20e0*/  PRMT R20, RZ, 0x7610, R20 ;  /* 0x00007610ff147816 */ /* 0x000fe40000000014 */
[----:B------:R-:W-:Y:S01]  /*20f0*/  PRMT R21, RZ, 0x7610, R21 ;  /* 0x00007610ff157816 */ /* 0x000fe20000000015 */
[----:B---3--:R-:W-:Y:S01]  /*2100*/  @!P6 IMAD.WIDE.U32 R4, R25, 0x2, R4 ;  /* 0x000000021904e825 */ /* 0x008fe200078e0004 */
[----:B0-----:R-:W-:Y:S01]  /*2110*/  PRMT R14, RZ, 0x7610, R14 ;  /* 0x00007610ff0e7816 */ /* 0x001fe2000000000e */
[----:B------:R1:W5:Y:S01]  /*2120*/  @!P6 LDG.E.U16 R19, desc[UR4][R30.64] ;  /* 0x000000041e13e981 */ /* 0x000362000c1e1500 */
[----:B------:R-:W-:Y:S01]  /*2130*/  PRMT R15, RZ, 0x7610, R15 ;  /* 0x00007610ff0f7816 */ /* 0x000fe2000000000f */
[----:B----4-:R-:W-:-:S02]  /*2140*/  @!P3 IMAD.WIDE.U32 R6, R3, 0x2, R6 ;  /* 0x000000020306b825 */ /* 0x010fc400078e0006 */
        /* <DEDUP_REMOVED lines=9> */
[----:B-1----:R-:W-:-:S03]  /*21e0*/  HADD2.F32 R30, -RZ, R0.H0_H0 ;  /* 0x20000000ff1e7230 */ /* 0x002fc60000004100 */
        /* <DEDUP_REMOVED lines=16> */
.L_x_10897:
[----:B------:R-:W-:Y:S05]  /*22f0*/  BSYNC B3 ;  /* 0x0000000000037941 */ /* 0x000fea0003800000 */
.L_x_10896:
        /* <DEDUP_REMOVED lines=18> */
.L_x_10899:
[----:B------:R-:W-:Y:S02]  /*2420*/  ISETP.GE.AND P0, PT, R23, RZ, PT ;  /* 0x000000ff1700720c */ /* 0x000fe40003f06270 */
[----:B------:R-:W-:-:S11]  /*2430*/  MOV R3, 0x3fd774eb ;  /* 0x3fd774eb00037802 */ /* 0x000fd60000000f00 */
[----:B------:R-:W-:-:S04]  /*2440*/  @P0 FFMA.FTZ R0, R3, 0.93318945169448852539, -R0 ;  /* 0x3f6ee58103000823 */ /* 0x000fc80000010800 */
[----:B------:R-:W-:-:S07]  /*2450*/  @!P0 FFMA.FTZ R0, R3, 0.93318945169448852539, R0 ;  /* 0x3f6ee58103008823 */ /* 0x000fce0000010000 */
.L_x_10900:
[----:B------:R-:W-:Y:S05]  /*2460*/  BSYNC B0 ;  /* 0x0000000000007941 */ /* 0x000fea0003800000 */
.L_x_10898:
        /* <DEDUP_REMOVED lines=11> */
.L_x_10895:
[----:B------:R-:W-:Y:S05]  /*2520*/  BSYNC B2 ;  /* 0x0000000000027941 */ /* 0x000fea0003800000 */
.L_x_10894:
[----:B------:R-:W0:Y:S01]  /*2530*/  S2R R25, SR_TID.X ;  /* 0x0000000000197919 */ /* 0x000e220000002100 */
[----:B------:R-:W-:Y:S01]  /*2540*/  BSSY B2, `(.L_x_10901) ;  /* 0x000003a000027945 */ /* 0x000fe20003800000 */
[----:B0-----:R-:W-:-:S05]  /*2550*/  VIADD R27, R25, 0x80 ;  /* 0x00000080191b7836 */ /* 0x001fca0000000000 */
[----:B------:R-:W-:-:S13]  /*2560*/  ISETP.GE.AND P0, PT, R27, R8, PT ;  /* 0x000000081b00720c */ /* 0x000fda0003f06270 */
        /* <DEDUP_REMOVED lines=20> */
.L_x_10904:
[----:B------:R-:W-:Y:S05]  /*26b0*/  BSYNC B3 ;  /* 0x0000000000037941 */ /* 0x000fea0003800000 */
.L_x_10903:
        /* <DEDUP_REMOVED lines=18> */
.L_x_10906:
[----:B------:R-:W-:Y:S02]  /*27e0*/  ISETP.GE.AND P0, PT, R24, RZ, PT ;  /* 0x000000ff1800720c */ /* 0x000fe40003f06270 */
[----:B------:R-:W-:-:S11]  /*27f0*/  MOV R3, 0x3fd774eb ;  /* 0x3fd774eb00037802 */ /* 0x000fd60000000f00 */
[----:B------:R-:W-:-:S04]  /*2800*/  @P0 FFMA.FTZ R0, R3, 0.93318945169448852539, -R0 ;  /* 0x3f6ee58103000823 */ /* 0x000fc80000010800 */
[----:B------:R-:W-:-:S07]  /*2810*/  @!P0 FFMA.FTZ R0, R3, 0.93318945169448852539, R0 ;  /* 0x3f6ee58103008823 */ /* 0x000fce0000010000 */
.L_x_10907:
[----:B------:R-:W-:Y:S05]  /*2820*/  BSYNC B0 ;  /* 0x0000000000007941 */ /* 0x000fea0003800000 */
.L_x_10905:
        /* <DEDUP_REMOVED lines=11> */
.L_x_10902:
[----:B------:R-:W-:Y:S05]  /*28e0*/  BSYNC B2 ;  /* 0x0000000000027941 */ /* 0x000fea0003800000 */
.L_x_10901:
[----:B------:R-:W-:Y:S01]  /*28f0*/  IADD3 R3, R25, 0x100, RZ ;  /* 0x0000010019037810 */ /* 0x000fe20007ffe0ff */
[----:B------:R-:W-:Y:S03]  /*2900*/  BSSY B2, `(.L_x_10908) ;  /* 0x0000039000027945 */ /* 0x000fe60003800000 */
[----:B------:R-:W-:-:S13]  /*2910*/  ISETP.GE.AND P0, PT, R3, R8, PT ;  /* 0x000000080300720c */ /* 0x000fda0003f06270 */
[----:B------:R-:W-:Y:S05]  /*2920*/  @P0 BRA `(.L_x_10909) ;  /* 0x0000000000d80947 */ /* 0x000fea0003800000 */
[----:B-----5:R-:W-:Y:S01]  /*2930*/  HADD2.F32 R10, -RZ, R10.H0_H0 ;  /* 0x2000000aff0a7230 */ /* 0x020fe20000004100 */
[----:B------:R-:W-:Y:S01]  /*2940*/  BSSY B3, `(.L_x_10910) ;  /* 0x0000012000037945 */ /* 0x000fe20003800000 */
[----:B------:R-:W-:-:S03]  /*2950*/  HADD2.F32 R9, -RZ, R9.H0_H0 ;  /* 0x20000009ff097230 */ /* 0x000fc60000004100 */
        /* <DEDUP_REMOVED lines=16> */
.L_x_10911:
[----:B------:R-:W-:Y:S05]  /*2a60*/  BSYNC B3 ;  /* 0x0000000000037941 */ /* 0x000fea0003800000 */
.L_x_10910:
        /* <DEDUP_REMOVED lines=18> */
.L_x_10913:
[----:B------:R-:W-:Y:S02]  /*2b90*/  ISETP.GE.AND P0, PT, R10, RZ, PT ;  /* 0x000000ff0a00720c */ /* 0x000fe40003f06270 */
[----:B------:R-:W-:-:S11]  /*2ba0*/  MOV R3, 0x3fd774eb ;  /* 0x3fd774eb00037802 */ /* 0x000fd60000000f00 */
[----:B------:R-:W-:-:S04]  /*2bb0*/  @P0 FFMA.FTZ R0, R3, 0.93318945169448852539, -R0 ;  /* 0x3f6ee58103000823 */ /* 0x000fc80000010800 */
[----:B------:R-:W-:-:S07]  /*2bc0*/  @!P0 FFMA.FTZ R0, R3, 0.93318945169448852539, R0 ;  /* 0x3f6ee58103008823 */ /* 0x000fce0000010000 */
.L_x_10914:
[----:B------:R-:W-:Y:S05]  /*2bd0*/  BSYNC B0 ;  /* 0x0000000000007941 */ /* 0x000fea0003800000 */
.L_x_10912:
        /* <DEDUP_REMOVED lines=11> */
.L_x_10909:
[----:B------:R-:W-:Y:S05]  /*2c90*/  BSYNC B2 ;  /* 0x0000000000027941 */ /* 0x000fea0003800000 */
.L_x_10908:
        /* <DEDUP_REMOVED lines=23> */
.L_x_10918:
[----:B------:R-:W-:Y:S05]  /*2e10*/  BSYNC B3 ;  /* 0x0000000000037941 */ /* 0x000fea0003800000 */
.L_x_10917:
        /* <DEDUP_REMOVED lines=18> */
.L_x_10920:
[----:B------:R-:W-:Y:S02]  /*2f40*/  ISETP.GE.AND P0, PT, R12, RZ, PT ;  /* 0x000000ff0c00720c */ /* 0x000fe40003f06270 */
[----:B------:R-:W-:-:S11]  /*2f50*/  MOV R3, 0x3fd774eb ;  /* 0x3fd774eb00037802 */ /* 0x000fd60000000f00 */
[----:B------:R-:W-:-:S04]  /*2f60*/  @P0 FFMA.FTZ R0, R3, 0.93318945169448852539, -R0 ;  /* 0x3f6ee58103000823 */ /* 0x000fc80000010800 */
[----:B------:R-:W-:-:S07]  /*2f70*/  @!P0 FFMA.FTZ R0, R3, 0.93318945169448852539, R0 ;  /* 0x3f6ee58103008823 */ /* 0x000fce0000010000 */
.L_x_10921:
[----:B------:R-:W-:Y:S05]  /*2f80*/  BSYNC B0 ;  /* 0x0000000000007941 */ /* 0x000fea0003800000 */
.L_x_10919:
        /* <DEDUP_REMOVED lines=11> */
.L_x_10916:
[----:B------:R-:W-:Y:S05]  /*3040*/  BSYNC B2 ;  /* 0x0000000000027941 */ /* 0x000fea0003800000 */
.L_x_10915:
        /* <DEDUP_REMOVED lines=23> */
.L_x_10925:
[----:B------:R-:W-:Y:S05]  /*31c0*/  BSYNC B3 ;  /* 0x0000000000037941 */ /* 0x000fea0003800000 */
.L_x_10924:
        /* <DEDUP_REMOVED lines=18> */
.L_x_10927:
[----:B------:R-:W-:Y:S01]  /*32f0*/  ISETP.GE.AND P0, PT, R14, RZ, PT ;  /* 0x000000ff0e00720c */ /* 0x000fe20003f06270 */
[----:B------:R-:W-:-:S12]  /*3300*/  IMAD.MOV.U32 R3, RZ, RZ, 0x3fd774eb ;  /* 0x3fd774ebff037424 */ /* 0x000fd800078e00ff */
[----:B------:R-:W-:-:S04]  /*3310*/  @P0 FFMA.FTZ R0, R3, 0.93318945169448852539, -R0 ;  /* 0x3f6ee58103000823 */ /* 0x000fc80000010800 */
[----:B------:R-:W-:-:S07]  /*3320*/  @!P0 FFMA.FTZ R0, R3, 0.93318945169448852539, R0 ;  /* 0x3f6ee58103008823 */ /* 0x000fce0000010000 */
.L_x_10928:
[----:B------:R-:W-:Y:S05]  /*3330*/  BSYNC B0 ;  /* 0x0000000000007941 */ /* 0x000fea0003800000 */
.L_x_10926:
        /* <DEDUP_REMOVED lines=11> */
.L_x_10923:
[----:B------:R-:W-:Y:S05]  /*33f0*/  BSYNC B2 ;  /* 0x0000000000027941 */ /* 0x000fea0003800000 */
.L_x_10922:
        /* <DEDUP_REMOVED lines=23> */
.L_x_10932:
[----:B------:R-:W-:Y:S05]  /*3570*/  BSYNC B3 ;  /* 0x0000000000037941 */ /* 0x000fea0003800000 */
.L_x_10931:
        /* <DEDUP_REMOVED lines=18> */
.L_x_10934:
[----:B------:R-:W-:Y:S02]  /*36a0*/  ISETP.GE.AND P0, PT, R18, RZ, PT ;  /* 0x000000ff1200720c */ /* 0x000fe40003f06270 */
[----:B------:R-:W-:-:S11]  /*36b0*/  MOV R3, 0x3fd774eb ;  /* 0x3fd774eb00037802 */ /* 0x000fd60000000f00 */
[----:B------:R-:W-:-:S04]  /*36c0*/  @P0 FFMA.FTZ R0, R3, 0.93318945169448852539, -R0 ;  /* 0x3f6ee58103000823 */ /* 0x000fc80000010800 */
[----:B------:R-:W-:-:S07]  /*36d0*/  @!P0 FFMA.FTZ R0, R3, 0.93318945169448852539, R0 ;  /* 0x3f6ee58103008823 */ /* 0x000fce0000010000 */
.L_x_10935:
[----:B------:R-:W-:Y:S05]  /*36e0*/  BSYNC B0 ;  /* 0x0000000000007941 */ /* 0x000fea0003800000 */
.L_x_10933:
        /* <DEDUP_REMOVED lines=11> */
.L_x_10930:
[----:B------:R-:W-:Y:S05]  /*37a0*/  BSYNC B2 ;  /* 0x0000000000027941 */ /* 0x000fea0003800000 */
.L_x_10929:
        /* <DEDUP_REMOVED lines=23> */
.L_x_10939:
[----:B------:R-:W-:Y:S05]  /*3920*/  BSYNC B3 ;  /* 0x0000000000037941 */ /* 0x000fea0003800000 */
.L_x_10938:
        /* <DEDUP_REMOVED lines=18> */
.L_x_10941:
[----:B------:R-:W-:Y:S02]  /*3a50*/  ISETP.GE.AND P0, PT, R20, RZ, PT ;  /* 0x000000ff1400720c */ /* 0x000fe40003f06270 */
[----:B------:R-:W-:-:S11]  /*3a60*/  MOV R3, 0x3fd774eb ;  /* 0x3fd774eb00037802 */ /* 0x000fd60000000f00 */
[----:B------:R-:W-:-:S04]  /*3a70*/  @P0 FFMA.FTZ R0, R3, 0.93318945169448852539, -R0 ;  /* 0x3f6ee58103000823 */ /* 0x000fc80000010800 */
[----:B------:R-:W-:-:S07]  /*3a80*/  @!P0 FFMA.FTZ R0, R3, 0.93318945169448852539, R0 ;  /* 0x3f6ee58103008823 */ /* 0x000fce0000010000 */
.L_x_10942:
[----:B------:R-:W-:Y:S05]  /*3a90*/  BSYNC B0 ;  /* 0x0000000000007941 */ /* 0x000fea0003800000 */
.L_x_10940:
        /* <DEDUP_REMOVED lines=11> */
.L_x_10937:
[----:B------:R-:W-:Y:S05]  /*3b50*/  BSYNC B2 ;  /* 0x0000000000027941 */ /* 0x000fea0003800000 */
.L_x_10936:
        /* <DEDUP_REMOVED lines=23> */
.L_x_10946:
[----:B------:R-:W-:Y:S05]  /*3cd0*/  BSYNC B3 ;  /* 0x0000000000037941 */ /* 0x000fea0003800000 */
.L_x_10945:
        /* <DEDUP_REMOVED lines=18> */
.L_x_10948:
[----:B------:R-:W-:Y:S02]  /*3e00*/  ISETP.GE.AND P0, PT, R22, RZ, PT ;  /* 0x000000ff1600720c */ /* 0x000fe40003f06270 */
[----:B------:R-:W-:-:S11]  /*3e10*/  MOV R3, 0x3fd774eb ;  /* 0x3fd774eb00037802 */ /* 0x000fd60000000f00 */
[----:B------:R-:W-:-:S04]  /*3e20*/  @P0 FFMA.FTZ R0, R3, 0.93318945169448852539, -R0 ;  /* 0x3f6ee58103000823 */ /* 0x000fc80000010800 */
[----:B------:R-:W-:-:S07]  /*3e30*/  @!P0 FFMA.FTZ R0, R3, 0.93318945169448852539, R0 ;  /* 0x3f6ee58103008823 */ /* 0x000fce0000010000 */
.L_x_10949:
[----:B------:R-:W-:Y:S05]  /*3e40*/  BSYNC B0 ;  /* 0x0000000000007941 */ /* 0x000fea0003800000 */
.L_x_10947:
        /* <DEDUP_REMOVED lines=11> */
.L_x_10944:
[----:B------:R-:W-:Y:S05]  /*3f00*/  BSYNC B2 ;  /* 0x0000000000027941 */ /* 0x000fea0003800000 */
.L_x_10943:
[----:B------:R-:W-:Y:S01]  /*3f10*/  ISETP.GE.AND P0, PT, R25, R8, PT ;  /* 0x000000081900720c */ /* 0x000fe20003f06270 */
[----:B------:R-:W-:Y:S04]  /*3f20*/  BSSY B0, `(.L_x_10950) ;  /* 0x0000034000007945 */ /* 0x000fe80003800000 */
[----:B------:R-:W-:Y:S08]  /*3f30*/  BSSY B1, `(.L_x_10951) ;  /* 0x000002c000017945 */ /* 0x000ff00003800000 */
[----:B------:R-:W-:Y:S05]  /*3f40*/  @P0 BRA `(.L_x_10952) ;  /* 0x0000000000340947 */ /* 0x000fea0003800000 */
[----:B------:R-:W0:Y:S01]  /*3f50*/  S2R R3, SR_TID.X ;  /* 0x0000000000037919 */ /* 0x000e220000002100 */
[----:B-1----:R-:W1:Y:S01]  /*3f60*/  LDC.64 R4, c[0x0][0x218] ;  /* 0x00008600ff047b82 */ /* 0x002e620000000a00 */
        /* <DEDUP_REMOVED lines=11> */
.L_x_10952:
[----:B------:R-:W-:-:S13]  /*4020*/  ISETP.GE.AND P0, PT, R25, R8, PT ;  /* 0x000000081900720c */ /* 0x000fda0003f06270 */
[----:B------:R-:W-:Y:S05]  /*4030*/  @P0 BRA `(.L_x_10954) ;  /* 0x0000000000300947 */ /* 0x000fea0003800000 */
[----:B01----:R-:W0:Y:S01]  /*4040*/  LDC.64 R4, c[0x0][0x218] ;  /* 0x00008600ff047b82 */ /* 0x003e220000000a00 */
[----:B------:R-:W-:Y:S02]  /*4050*/  IADD3 R3, R2, R25, RZ ;  /* 0x0000001902037210 */ /* 0x000fe40007ffe0ff */
[----:B------:R-:W-:-:S03]  /*4060*/  IADD3 R25, R25, 0x80, RZ ;  /* 0x0000008019197810 */ /* 0x000fc60007ffe0ff */
[----:B0-----:R-:W-:-:S05]  /*4070*/  IMAD.WIDE.U32 R4, R3, 0x2, R4 ;  /* 0x0000000203047825 */ /* 0x001fca00078e0004 */
[----:B-----5:R1:W-:Y:S02]  /*4080*/  STG.E.U16 desc[UR4][R4.64], R9 ;  /* 0x0000000904007986 */ /* 0x0203e4000c101504 */
.L_x_10953:
[----:B------:R-:W-:-:S13]  /*4090*/  ISETP.GE.AND P0, PT, R25, R8, PT ;  /* 0x000000081900720c */ /* 0x000fda0003f06270 */
[----:B------:R-:W-:Y:S05]  /*40a0*/  @P0 BRA `(.L_x_10955) ;  /* 0x0000000000300947 */ /* 0x000fea0003800000 */
[----:B01----:R-:W0:Y:S01]  /*40b0*/  LDC.64 R4, c[0x0][0x218] ;  /* 0x00008600ff047b82 */ /* 0x003e220000000a00 */
[----:B------:R-:W-:Y:S02]  /*40c0*/  IADD3 R3, R2, R25, RZ ;  /* 0x0000001902037210 */ /* 0x000fe40007ffe0ff */
[----:B------:R-:W-:-:S03]  /*40d0*/  IADD3 R25, R25, 0x80, RZ ;  /* 0x0000008019197810 */ /* 0x000fc60007ffe0ff */
[----:B0-----:R-:W-:-:S05]  /*40e0*/  IMAD.WIDE.U32 R4, R3, 0x2, R4 ;  /* 0x0000000203047825 */ /* 0x001fca00078e0004 */
[----:B------:R2:W-:Y:S02]  /*40f0*/  STG.E.U16 desc[UR4][R4.64], R10 ;  /* 0x0000000a04007986 */ /* 0x0005e4000c101504 */
.L_x_10954:
[----:B------:R-:W-:-:S13]  /*4100*/  ISETP.GE.AND P0, PT, R25, R8, PT ;  /* 0x000000081900720c */ /* 0x000fda0003f06270 */
[----:B------:R-:W-:Y:S05]  /*4110*/  @P0 BRA `(.L_x_10956) ;  /* 0x0000000000340947 */ /* 0x000fea0003800000 */
[----:B012---:R-:W0:Y:S01]  /*4120*/  LDC.64 R4, c[0x0][0x218] ;  /* 0x00008600ff047b82 */ /* 0x007e220000000a00 */
[----:B------:R-:W-:Y:S02]  /*4130*/  IADD3 R3, R2, R25, RZ ;  /* 0x0000001902037210 */ /* 0x000fe40007ffe0ff */
[----:B------:R-:W-:-:S03]  /*4140*/  IADD3 R25, R25, 0x80, RZ ;  /* 0x0000008019197810 */ /* 0x000fc60007ffe0ff */
[----:B0-----:R-:W-:-:S05]  /*4150*/  IMAD.WIDE.U32 R4, R3, 0x2, R4 ;  /* 0x0000000203047825 */ /* 0x001fca00078e0004 */
[----:B-----5:R2:W-:Y:S02]  /*4160*/  STG.E.U16 desc[UR4][R4.64], R11 ;  /* 0x0000000b04007986 */ /* 0x0205e4000c101504 */
.L_x_10955:
        /* <DEDUP_REMOVED lines=8> */
.L_x_10956:
[----:B------:R-:W-:Y:S05]  /*41f0*/  BSYNC B1 ;  /* 0x0000000000017941 */ /* 0x000fea0003800000 */
.L_x_10951:
[----:B------:R-:W-:-:S13]  /*4200*/  ISETP.GE.AND P0, PT, R25, R8, PT ;  /* 0x000000081900720c */ /* 0x000fda0003f06270 */
[----:B0123--:R-:W0:Y:S01]  /*4210*/  @!P0 LDC.64 R4, c[0x0][0x218] ;  /* 0x00008600ff048b82 */ /* 0x00fe220000000a00 */
[----:B------:R-:W-:Y:S01]  /*4220*/  @!P0 IADD3 R3, R2, R25, RZ ;  /* 0x0000001902038210 */ /* 0x000fe20007ffe0ff */
[----:B------:R-:W-:-:S04]  /*4230*/  @!P0 VIADD R25, R25, 0x80 ;  /* 0x0000008019198836 */ /* 0x000fc80000000000 */
[----:B0-----:R-:W-:-:S05]  /*4240*/  @!P0 IMAD.WIDE.U32 R4, R3, 0x2, R4 ;  /* 0x0000000203048825 */ /* 0x001fca00078e0004 */
[----:B-----5:R3:W-:Y:S02]  /*4250*/  @!P0 STG.E.U16 desc[UR4][R4.64], R13 ;  /* 0x0000000d04008986 */ /* 0x0207e4000c101504 */
.L_x_10957:
[----:B------:R-:W-:Y:S05]  /*4260*/  BSYNC B0 ;  /* 0x0000000000007941 */ /* 0x000fea0003800000 */
.L_x_10950:
        /* <DEDUP_REMOVED lines=8> */
        .weak           $__internal_27_$__cuda_sm3x_div_rn_ftz_f32_slowpath
        .type           $__internal_27_$__cuda_sm3x_div_rn_ftz_f32_slowpath,@function
        .size           $__internal_27_$__cuda_sm3x_div_rn_ftz_f32_slowpath,(.L_x_19703 - $__internal_27_$__cuda_sm3x_div_rn_ftz_f32_slowpath)
$__internal_27_$__cuda_sm3x_div_rn_ftz_f32_slowpath:
        /* <DEDUP_REMOVED lines=32> */
.L_x_10960:
[----:B------:R-:W-:Y:S05]  /*44f0*/  BSYNC B1 ;  /* 0x0000000000017941 */ /* 0x000fea0003800000 */
.L_x_10959:
        /* <DEDUP_REMOVED lines=27> */
.L_x_10966:
[----:B------:R-:W-:-:S07]  /*46b0*/  LEA R0, R5, R0, 0x17 ;  /* 0x0000000005007211 */ /* 0x000fce00078eb8ff */
.L_x_10967:
[----:B------:R-:W-:Y:S05]  /*46c0*/  BSYNC B1 ;  /* 0x0000000000017941 */ /* 0x000fea0003800000 */
.L_x_10965:
[----:B------:R-:W-:Y:S05]  /*46d0*/  BRA `(.L_x_10968) ;  /* 0x0000000000207947 */ /* 0x000fea0003800000 */
.L_x_10964:
[----:B------:R-:W-:-:S04]  /*46e0*/  LOP3.LUT R17, R0, 0x80000000, R17, 0x48, !PT ;  /* 0x8000000000117812 */ /* 0x000fc800078e4811 */
[----:B------:R-:W-:Y:S01]  /*46f0*/  LOP3.LUT R0, R17, 0x7f800000, RZ, 0xfc, !PT ;  /* 0x7f80000011007812 */ /* 0x000fe200078efcff */
[----:B------:R-:W-:Y:S06]  /*4700*/  BRA `(.L_x_10968) ;  /* 0x0000000000147947 */ /* 0x000fec0003800000 */
.L_x_10963:
[----:B------:R-:W-:Y:S01]  /*4710*/  LOP3.LUT R0, R0, 0x80000000, R17, 0x48, !PT ;  /* 0x8000000000007812 */ /* 0x000fe200078e4811 */
[----:B------:R-:W-:Y:S06]  /*4720*/  BRA `(.L_x_10968) ;  /* 0x00000000000c7947 */ /* 0x000fec0003800000 */
.L_x_10962:
[----:B------:R-:W0:Y:S01]  /*4730*/  MUFU.RSQ R0, -QNAN ;  /* 0xffc0000000007908 */ /* 0x000e220000001400 */
[----:B------:R-:W-:Y:S05]  /*4740*/  BRA `(.L_x_10968) ;  /* 0x0000000000047947 */ /* 0x000fea0003800000 */
.L_x_10961:
[----:B------:R-:W-:-:S07]  /*4750*/  FADD.FTZ R0, R17, R0 ;  /* 0x0000000011007221 */ /* 0x000fce0000010000 */
.L_x_10968:
[----:B------:R-:W-:Y:S05]  /*4760*/  BSYNC B0 ;  /* 0x0000000000007941 */ /* 0x000fea0003800000 */
.L_x_10958:
[----:B------:R-:W-:-:S06]  /*4770*/  HFMA2.MMA R5, -RZ, RZ, 0, 0 ;  /* 0x00000000ff057435 */ /* 0x000fcc00000001ff */
[----:B0-----:R-:W-:Y:S05]  /*4780*/  RET.REL.NODEC R4 `(_ZN2at6native29vectorized_elementwise_kernelILi8ENS0_13BinaryFunctorIN3c104HalfES4_S4_ZZZNS0_17atan2_kernel_cudaERNS_18TensorIteratorBaseEENKUlvE_clEvENKUlvE1_clEvEUlS4_S4_E_EESt5arrayIPcLm3EEEEviT0_T1_) ;  /* 0xffffffb8041c7950 */ /* 0x001fea0003c3ffff */
.L_x_10969:
        /* <DEDUP_REMOVED lines=15> */
.L_x_19703:


//--------------------- .text._ZN2at6native18elementwise_kernelILi128ELi4EZNS0_15gpu_kernel_implINS0_13BUnaryFunctorIN3c104HalfES5_S5_ZZZNS0_17atan2_kernel_cudaERNS_18TensorIteratorBaseEENKUlvE_clEvENKUlvE1_clEvEUlS5_S5_E_EEEEvS7_RKT_EUliE_EEviT1_ --------------------------
	.section	.text._ZN2at6native18elementwise_kernelILi128ELi4EZNS0_15gpu_kernel_implINS0_13BUnaryFunctorIN3c104HalfES5_S5_ZZZNS0_17atan2_kernel_cudaERNS_18TensorIteratorBaseEENKUlvE_clEvENKUlvE1_clEvEUlS5_S5_E_EEEEvS7_RKT_EUliE_EEviT1_,"ax",@progbits
	.align	128
        .global         _ZN2at6native18elementwise_kernelILi128ELi4EZNS0_15gpu_kernel_implINS0_13BUnaryFunctorIN3c104HalfES5_S5_ZZZNS0_17atan2_kernel_cudaERNS_18TensorIteratorBaseEENKUlvE_clEvENKUlvE1_clEvEUlS5_S5_E_EEEEvS7_RKT_EUliE_EEviT1_
        .type           _ZN2at6native18elementwise_kernelILi128ELi4EZNS0_15gpu_kernel_implINS0_13BUnaryFunctorIN3c104HalfES5_S5_ZZZNS0_17atan2_kernel_cudaERNS_18TensorIteratorBaseEENKUlvE_clEvENKUlvE1_clEvEUlS5_S5_E_EEEEvS7_RKT_EUliE_EEviT1_,@function
        .size           _ZN2at6native18elementwise_kernelILi128ELi4EZNS0_15gpu_kernel_implINS0_13BUnaryFunctorIN3c104HalfES5_S5_ZZZNS0_17atan2_kernel_cudaERNS_18TensorIteratorBaseEENKUlvE_clEvENKUlvE1_clEvEUlS5_S5_E_EEEEvS7_RKT_EUliE_EEviT1_,(.L_x_19704 - _ZN2at6native18elementwise_kernelILi128ELi4EZNS0_15gpu_kernel_implINS0_13BUnaryFunctorIN3c104HalfES5_S5_ZZZNS0_17atan2_kernel_cudaERNS_18TensorIteratorBaseEENKUlvE_clEvENKUlvE1_clEvEUlS5_S5_E_EEEEvS7_RKT_EUliE_EEviT1_)
        .other          _ZN2at6native18elementwise_kernelILi128ELi4EZNS0_15gpu_kernel_implINS0_13BUnaryFunctorIN3c104HalfES5_S5_ZZZNS0_17atan2_kernel_cudaERNS_18TensorIteratorBaseEENKUlvE_clEvENKUlvE1_clEvEUlS5_S5_E_EEEEvS7_RKT_EUliE_EEviT1_,@"STO_CUDA_ENTRY STV_DEFAULT"
_ZN2at6native18elementwise_kernelILi128ELi4EZNS0_15gpu_kernel_implINS0_13BUnaryFunctorIN3c104HalfES5_S5_ZZZNS0_17atan2_kernel_cudaERNS_18TensorIteratorBaseEENKUlvE_clEvENKUlvE1_clEvEUlS5_S5_E_EEEEvS7_RKT_EUliE_EEviT1_:
.text._ZN2at6native18elementwise_kernelILi128ELi4EZNS0_15gpu_kernel_implINS0_13BUnaryFunctorIN3c104HalfES5_S5_ZZZNS0_17atan2_kernel_cudaERNS_18TensorIteratorBaseEENKUlvE_clEvENKUlvE1_clEvEUlS5_S5_E_EEEEvS7_RKT_EUliE_EEviT1_:
        /* <DEDUP_REMOVED lines=313> */
.L_x_10972:
        /* <DEDUP_REMOVED lines=23> */
.L_x_10976:
[----:B------:R-:W2:Y:S02]  /*1500*/  LDG.E.U8 R2, desc[UR36][R2.64] ;  /* 0x0000002402027981 */ /* 0x000ea4000c1e1100 */
[----:B--2---:R-:W-:-:S04]  /*1510*/  I2FP.F32.U32 R0, R2 ;  /* 0x0000000200007245 */ /* 0x004fc80000201000 */
[----:B------:R-:W-:-:S04]  /*1520*/  F2FP.F16.F32.PACK_AB R0, RZ, R0 ;  /* 0x00000000ff00723e */ /* 0x000fc800000000ff */
[----:B------:R-:W-:Y:S01]  /*1530*/  PRMT R10, R0, 0x7610, R10 ;  /* 0x00007610000a7816 */ /* 0x000fe2000000000a */
[----:B------:R-:W-:Y:S06]  /*1540*/  BRA `(.L_x_10978) ;  /* 0x0000000c00bc7947 */ /* 0x000fec0003800000 */
.L_x_10975:
        /* <DEDUP_REMOVED lines=11> */
.L_x_10980:
[----:B------:R-:W2:Y:S02]  /*1600*/  LDG.E R2, desc[UR36][R2.64] ;  /* 0x0000002402027981 */ /* 0x000ea4000c1e1900 */
[----:B--2---:R-:W-:-:S04]  /*1610*/  I2FP.F32.S32 R0, R2 ;  /* 0x0000000200007245 */ /* 0x004fc80000201400 */
[----:B------:R-:W-:-:S04]  /*1620*/  F2FP.F16.F32.PACK_AB R0, RZ, R0 ;  /* 0x00000000ff00723e */ /* 0x000fc800000000ff */
[----:B------:R-:W-:Y:S01]  /*1630*/  PRMT R10, R0, 0x7610, R10 ;  /* 0x00007610000a7816 */ /* 0x000fe2000000000a */
[----:B------:R-:W-:Y:S06]  /*1640*/  BRA `(.L_x_10978) ;  /* 0x0000000c007c7947 */ /* 0x000fec0003800000 */
.L_x_10979:
[----:B------:R-:W2:Y:S02]  /*1650*/  LDG.E.U16 R2, desc[UR36][R2.64] ;  /* 0x0000002402027981 */ /* 0x000ea4000c1e1500 */
[----:B--2---:R-:W0:Y:S02]  /*1660*/  I2F.S16 R0, R2 ;  /* 0x0000000200007306 */ /* 0x004e240000101400 */
[----:B0-----:R-:W-:-:S04]  /*1670*/  F2FP.F16.F32.PACK_AB R0, RZ, R0 ;  /* 0x00000000ff00723e */ /* 0x001fc800000000ff */
[----:B------:R-:W-:Y:S01]  /*1680*/  PRMT R10, R0, 0x7610, R10 ;  /* 0x00007610000a7816 */ /* 0x000fe2000000000a */
[----:B------:R-:W-:Y:S06]  /*1690*/  BRA `(.L_x_10978) ;  /* 0x0000000c00687947 */ /* 0x000fec0003800000 */
.L_x_10974:
        /* <DEDUP_REMOVED lines=9> */
.L_x_10982:
[----:B------:R0:W5:Y:S01]  /*1730*/  LDG.E.U16 R10, desc[UR36][R2.64] ;  /* 0x00000024020a7981 */ /* 0x000162000c1e1500 */
[----:B------:R-:W-:Y:S05]  /*1740*/  BRA `(.L_x_10978) ;  /* 0x0000000c003c7947 */ /* 0x000fea0003800000 */
.L_x_10981:
        /* <DEDUP_REMOVED lines=9> */
.L_x_10984:
[----:B------:R1:W5:Y:S01]  /*17e0*/  LDG.E.U16 R10, desc[UR36][R2.64] ;  /* 0x00000024020a7981 */ /* 0x000362000c1e1500 */
[----:B------:R-:W-:Y:S05]  /*17f0*/  BRA `(.L_x_10978) ;  /* 0x0000000c00107947 */ /* 0x000fea0003800000 */
.L_x_10983:
        /* <DEDUP_REMOVED lines=9> */
.L_x_10973:
        /* <DEDUP_REMOVED lines=14> */
.L_x_10987:
        /* <DEDUP_REMOVED lines=9> */
.L_x_10986:
        /* <DEDUP_REMOVED lines=28> */
.L_x_10989:
        /* <DEDUP_REMOVED lines=15> */
.L_x_10988:
[----:B------:R-:W2:Y:S02]  /*1cb0*/  LDG.E.U16 R0, desc[UR36][R2.64] ;  /* 0x0000002402007981 */ /* 0x000ea4000c1e1500 */
[----:B--2---:R-:W-:-:S05]  /*1cc0*/  IMAD.U32 R0, R0, 0x10000, RZ ;  /* 0x0001000000007824 */ /* 0x004fca00078e00ff */
[----:B------:R-:W-:-:S04]  /*1cd0*/  F2FP.F16.F32.PACK_AB R0, RZ, R0 ;  /* 0x00000000ff00723e */ /* 0x000fc800000000ff */
[----:B------:R-:W-:Y:S01]  /*1ce0*/  PRMT R10, R0, 0x7610, R10 ;  /* 0x00007610000a7816 */ /* 0x000fe2000000000a */
[----:B------:R-:W-:Y:S06]  /*1cf0*/  BRA `(.L_x_10978) ;  /* 0x0000000400d07947 */ /* 0x000fec0003800000 */
.L_x_10985:
        /* <DEDUP_REMOVED lines=13> */
.L_x_10992:
        /* <DEDUP_REMOVED lines=21> */
.L_x_10996:
[----:B------:R-:W-:Y:S05]  /*1f20*/  BSYNC B1 ;  /* 0x0000000000017941 */ /* 0x000fea0003800000 */
.L_x_10995:
[----:B------:R-:W-:Y:S01]  /*1f30*/  LEA R3, R0, 0x3b800000, 0x17 ;  /* 0x3b80000000037811 */ /* 0x000fe200078eb8ff */
[----:B------:R-:W-:-:S05]  /*1f40*/  IMAD.SHL.U32 R0, R2, 0x100000, RZ ;  /* 0x0010000002007824 */ /* 0x000fca00078e00ff */
[----:B------:R-:W-:-:S07]  /*1f50*/  LOP3.LUT R0, R3, R0, R4, 0xfe, !PT ;  /* 0x0000000003007212 */ /* 0x000fce00078efe04 */
.L_x_10994:
[----:B------:R-:W-:Y:S05]  /*1f60*/  BSYNC B0 ;  /* 0x0000000000007941 */ /* 0x000fea0003800000 */
.L_x_10993:
[----:B------:R-:W-:-:S04]  /*1f70*/  F2FP.F16.F32.PACK_AB R0, RZ, R0 ;  /* 0x00000000ff00723e */ /* 0x000fc800000000ff */
[----:B------:R-:W-:Y:S01]  /*1f80*/  PRMT R10, R0, 0x7610, R10 ;  /* 0x00007610000a7816 */ /* 0x000fe2000000000a */
[----:B------:R-:W-:Y:S06]  /*1f90*/  BRA `(.L_x_10978) ;  /* 0x0000000400287947 */ /* 0x000fec0003800000 */
.L_x_10991:
        /* <DEDUP_REMOVED lines=21> */
.L_x_11000:
[----:B------:R-:W-:Y:S05]  /*20f0*/  BSYNC B1 ;  /* 0x0000000000017941 */ /* 0x000fea0003800000 */
.L_x_10999:
[----:B------:R-:W-:Y:S01]  /*2100*/  LEA R3, R0, 0x37800000, 0x17 ;  /* 0x3780000000037811 */ /* 0x000fe200078eb8ff */
[----:B------:R-:W-:-:S05]  /*2110*/  IMAD.SHL.U32 R0, R2, 0x200000, RZ ;  /* 0x0020000002007824 */ /* 0x000fca00078e00ff */
[----:B------:R-:W-:-:S07]  /*2120*/  LOP3.LUT R0, R3, R0, R4, 0xfe, !PT ;  /* 0x0000000003007212 */ /* 0x000fce00078efe04 */
.L_x_10998:
[----:B------:R-:W-:Y:S05]  /*2130*/  BSYNC B0 ;  /* 0x0000000000007941 */ /* 0x000fea0003800000 */
.L_x_10997:
[----:B------:R-:W-:-:S04]  /*2140*/  F2FP.F16.F32.PACK_AB R0, RZ, R0 ;  /* 0x00000000ff00723e */ /* 0x000fc800000000ff */
[----:B------:R-:W-:Y:S01]  /*2150*/  PRMT R10, R0, 0x7610, R10 ;  /* 0x00007610000a7816 */ /* 0x000fe2000000000a */
[----:B------:R-:W-:Y:S06]  /*2160*/  BRA `(.L_x_10978) ;  /* 0x0000000000b47947 */ /* 0x000fec0003800000 */
.L_x_10990:
        /* <DEDUP_REMOVED lines=14> */
.L_x_11004:
[----:B------:R-:W-:Y:S05]  /*2250*/  BSYNC B0 ;  /* 0x0000000000007941 */ /* 0x000fea0003800000 */
.L_x_11003:
[----:B------:R-:W-:-:S04]  /*2260*/  F2FP.F16.F32.PACK_AB R0, RZ, R0 ;  /* 0x00000000ff00723e */ /* 0x000fc800000000ff */
[----:B------:R-:W-:Y:S01]  /*2270*/  PRMT R10, R0, 0x7610, R10 ;  /* 0x00007610000a7816 */ /* 0x000fe2000000000a */
[----:B------:R-:W-:Y:S06]  /*2280*/  BRA `(.L_x_10978) ;  /* 0x00000000006c7947 */ /* 0x000fec0003800000 */
.L_x_10977:
        /* <DEDUP_REMOVED lines=16> */
.L_x_11005:
[----:B------:R-:W-:Y:S01]  /*2390*/  PRMT R10, RZ, 0x7610, R10 ;  /* 0x00007610ff0a7816 */ /* 0x000fe2000000000a */
[----:B------:R-:W-:Y:S06]  /*23a0*/  BRA `(.L_x_10978) ;  /* 0x0000000000247947 */ /* 0x000fec0003800000 */
.L_x_11002:
[----:B------:R-:W2:Y:S02]  /*23b0*/  LDG.E.64 R2, desc[UR36][R2.64] ;  /* 0x0000002402027981 */ /* 0x000ea4000c1e1b00 */
[----:B--2---:R-:W0:Y:S02]  /*23c0*/  I2F.U64 R0, R2 ;  /* 0x0000000200007312 */ /* 0x004e240000301000 */
[----:B0-----:R-:W-:-:S04]  /*23d0*/  F2FP.F16.F32.PACK_AB R0, RZ, R0 ;  /* 0x00000000ff00723e */ /* 0x001fc800000000ff */
[----:B------:R-:W-:Y:S01]  /*23e0*/  PRMT R10, R0, 0x7610, R10 ;  /* 0x00007610000a7816 */ /* 0x000fe2000000000a */
[----:B------:R-:W-:Y:S06]  /*23f0*/  BRA `(.L_x_10978) ;  /* 0x0000000000107947 */ /* 0x000fec0003800000 */
.L_x_11001:
[----:B------:R-:W2:Y:S02]  /*2400*/  LDG.E R2, desc[UR36][R2.64] ;  /* 0x0000002402027981 */ /* 0x000ea4000c1e1900 */
[----:B--2---:R-:W-:-:S04]  /*2410*/  I2FP.F32.U32 R0, R2 ;  /* 0x0000000200007245 */ /* 0x004fc80000201000 */
[----:B------:R-:W-:-:S04]  /*2420*/  F2FP.F16.F32.PACK_AB R0, RZ, R0 ;  /* 0x00000000ff00723e */ /* 0x000fc800000000ff */
[----:B------:R-:W-:-:S07]  /*2430*/  PRMT R10, R0, 0x7610, R10 ;  /* 0x00007610000a7816 */ /* 0x000fce000000000a */
.L_x_10978:
[----:B------:R-:W2:Y:S01]  /*2440*/  LDC.U16 R11, c[0x0][0x422] ;  /* 0x00010880ff0b7b82 */ /* 0x000ea20000000400 */
[----:B-----5:R-:W-:Y:S01]  /*2450*/  HADD2.F32 R10, -RZ, R10.H0_H0 ;  /* 0x2000000aff0a7230 */ /* 0x020fe20000004100 */
[----:B------:R-:W-:Y:S04]  /*2460*/  BSSY B1, `(.L_x_11006) ;  /* 0x0000012000017945 */ /* 0x000fe80003800000 */
[----:B01----:R-:W-:Y:S01]  /*2470*/  FADD.FTZ R3, |R10|, -RZ ;  /* 0x800000ff0a037221 */ /* 0x003fe20000010200 */
[----:B--2---:R-:W-:-:S05]  /*2480*/  HADD2.F32 R11, -RZ, R11.H0_H0 ;  /* 0x2000000bff0b7230 */ /* 0x004fca0000004100 */
        /* <DEDUP_REMOVED lines=13> */
[----:B------:R-:W-:Y:S05]  /*2560*/  CALL.REL.NOINC `($__internal_28_$__cuda_sm3x_div_rn_ftz_f32_slowpath) ;  /* 0x000000b400787944 */ /* 0x000fea0003c00000 */
[----:B------:R-:W-:-:S07]  /*2570*/  IMAD.MOV.U32 R2, RZ, RZ, R7 ;  /* 0x000000ffff027224 */ /* 0x000fce00078e0007 */
.L_x_11007:
[----:B------:R-:W-:Y:S05]  /*2580*/  BSYNC B1 ;  /* 0x0000000000017941 */ /* 0x000fea0003800000 */
.L_x_11006:
        /* <DEDUP_REMOVED lines=18> */
.L_x_11009:
[----:B------:R-:W-:Y:S01]  /*26b0*/  ISETP.GE.AND P0, PT, R11, RZ, PT ;  /* 0x000000ff0b00720c */ /* 0x000fe20003f06270 */
[----:B------:R-:W-:-:S12]  /*26c0*/  IMAD.MOV.U32 R3, RZ, RZ, 0x3fd774eb ;  /* 0x3fd774ebff037424 */ /* 0x000fd800078e00ff */
[----:B------:R-:W-:-:S04]  /*26d0*/  @P0 FFMA.FTZ R2, R3, 0.93318945169448852539, -R2 ;  /* 0x3f6ee58103020823 */ /* 0x000fc80000010802 */
[----:B------:R-:W-:-:S07]  /*26e0*/  @!P0 FFMA.FTZ R2, R3, 0.93318945169448852539, R2 ;  /* 0x3f6ee58103028823 */ /* 0x000fce0000010002 */
.L_x_11010:
[----:B------:R-:W-:Y:S05]  /*26f0*/  BSYNC B0 ;  /* 0x0000000000007941 */ /* 0x000fea0003800000 */
.L_x_11008:
        /* <DEDUP_REMOVED lines=27> */
.L_x_11014:
[----:B------:R-:W-:-:S06]  /*28b0*/  HADD2.F32 R3, -RZ, R2.H0_H0 ;  /* 0x20000002ff037230 */ /* 0x000fcc0000004100 */
[----:B------:R-:W0:Y:S02]  /*28c0*/  F2I.S64.TRUNC R2, R3 ;  /* 0x0000000300027311 */ /* 0x000e24000020d900 */
[----:B0-----:R0:W-:Y:S01]  /*28d0*/  STG.E.U8 desc[UR36][R16.64], R2 ;  /* 0x0000000210007986 */ /* 0x0011e2000c101124 */
[----:B------:R-:W-:Y:S05]  /*28e0*/  BRA `(.L_x_11016) ;  /* 0x0000000c00847947 */ /* 0x000fea0003800000 */
.L_x_11013:
        /* <DEDUP_REMOVED lines=10> */
.L_x_11018:
[----:B------:R-:W-:-:S04]  /*2990*/  HADD2.F32 R2, -RZ, R2.H0_H0 ;  /* 0x20000002ff027230 */ /* 0x000fc80000004100 */
[----:B------:R-:W0:Y:S02]  /*29a0*/  F2I.FTZ.TRUNC.NTZ R3, R2 ;  /* 0x0000000200037305 */ /* 0x000e24000021f100 */
[----:B0-----:R0:W-:Y:S01]  /*29b0*/  STG.E desc[UR36][R16.64], R3 ;  /* 0x0000000310007986 */ /* 0x0011e2000c101924 */
[----:B------:R-:W-:Y:S05]  /*29c0*/  BRA `(.L_x_11016) ;  /* 0x0000000c004c7947 */ /* 0x000fea0003800000 */
.L_x_11017:
[----:B------:R-:W-:-:S04]  /*29d0*/  HADD2.F32 R2, -RZ, R2.H0_H0 ;  /* 0x20000002ff027230 */ /* 0x000fc80000004100 */
[----:B------:R-:W0:Y:S02]  /*29e0*/  F2I.FTZ.TRUNC.NTZ R3, R2 ;  /* 0x0000000200037305 */ /* 0x000e24000021f100 */
[----:B0-----:R0:W-:Y:S01]  /*29f0*/  STG.E.U16 desc[UR36][R16.64], R3 ;  /* 0x0000000310007986 */ /* 0x0011e2000c101524 */
[----:B------:R-:W-:Y:S05]  /*2a00*/  BRA `(.L_x_11016) ;  /* 0x0000000c003c7947 */ /* 0x000fea0003800000 */
.L_x_11012:
        /* <DEDUP_REMOVED lines=9> */
.L_x_11020:
[----:B------:R0:W-:Y:S01]  /*2aa0*/  STG.E.U16 desc[UR36][R16.64], R2 ;  /* 0x0000000210007986 */ /* 0x0001e2000c101524 */
[----:B------:R-:W-:Y:S05]  /*2ab0*/  BRA `(.L_x_11016) ;  /* 0x0000000c00107947 */ /* 0x000fea0003800000 */
.L_x_11019:
        /* <DEDUP_REMOVED lines=10> */
.L_x_11022:
[----:B------:R-:W-:-:S05]  /*2b60*/  HADD2.F32 R0, -RZ, R2.H0_H0 ;  /* 0x20000002ff007230 */ /* 0x000fca0000004100 */
[----:B------:R-:W-:-:S04]  /*2b70*/  F2FP.F16.F32.PACK_AB R0, RZ, R0 ;  /* 0x00000000ff00723e */ /* 0x000fc800000000ff */
[----:B------:R-:W-:-:S05]  /*2b80*/  PRMT R0, R0, 0x5410, RZ ;  /* 0x0000541000007816 */ /* 0x000fca00000000ff */
[----:B------:R0:W-:Y:S01]  /*2b90*/  STG.E desc[UR36][R16.64], R0 ;  /* 0x0000000010007986 */ /* 0x0001e2000c101924 */
[----:B------:R-:W-:Y:S05]  /*2ba0*/  BRA `(.L_x_11016) ;  /* 0x0000000800d47947 */ /* 0x000fea0003800000 */
.L_x_11021:
[----:B------:R-:W-:-:S05]  /*2bb0*/  HADD2.F32 R2, -RZ, R2.H0_H0 ;  /* 0x20000002ff027230 */ /* 0x000fca0000004100 */
[----:B------:R-:W-:-:S06]  /*2bc0*/  FMUL.FTZ R2, R2, 1 ;  /* 0x3f80000002027820 */ /* 0x000fcc0000410000 */
[----:B------:R-:W0:Y:S02]  /*2bd0*/  F2F.F64.F32 R2, R2 ;  /* 0x0000000200027310 */ /* 0x000e240000201800 */
[----:B0-----:R0:W-:Y:S01]  /*2be0*/  STG.E.64 desc[UR36][R16.64], R2 ;  /* 0x0000000210007986 */ /* 0x0011e2000c101b24 */
[----:B------:R-:W-:Y:S05]  /*2bf0*/  BRA `(.L_x_11016) ;  /* 0x0000000800c07947 */ /* 0x000fea0003800000 */
.L_x_11011:
        /* <DEDUP_REMOVED lines=13> */
.L_x_11025:
[----:B------:R-:W-:Y:S01]  /*2cd0*/  HADD2.F32 R2, -RZ, R2.H0_H0 ;  /* 0x20000002ff027230 */ /* 0x000fe20000004100 */
[----:B------:R-:W-:-:S04]  /*2ce0*/  CS2R R6, SRZ ;  /* 0x0000000000067805 */ /* 0x000fc8000001ff00 */
[----:B------:R-:W-:-:S04]  /*2cf0*/  FMUL.FTZ R2, R2, 1 ;  /* 0x3f80000002027820 */ /* 0x000fc80000410000 */
[----:B------:R-:W0:Y:S02]  /*2d00*/  F2F.F64.F32 R4, R2 ;  /* 0x0000000200047310 */ /* 0x000e240000201800 */
[----:B0-----:R0:W-:Y:S01]  /*2d10*/  STG.E.128 desc[UR36][R16.64], R4 ;  /* 0x0000000410007986 */ /* 0x0011e2000c101d24 */
[----:B------:R-:W-:Y:S05]  /*2d20*/  BRA `(.L_x_11016) ;  /* 0x0000000800747947 */ /* 0x000fea0003800000 */
.L_x_11024:
        /* <DEDUP_REMOVED lines=21> */
.L_x_11029:
[----:B------:R-:W-:Y:S05]  /*2e80*/  BSYNC B0 ;  /* 0x0000000000007941 */ /* 0x000fea0003800000 */
.L_x_11028:
[----:B------:R-:W-:-:S05]  /*2e90*/  LOP3.LUT R3, R0, R3, RZ, 0xfc, !PT ;  /* 0x0000000300037212 */ /* 0x000fca00078efcff */
[----:B------:R0:W-:Y:S01]  /*2ea0*/  STG.E.U8 desc[UR36][R16.64], R3 ;  /* 0x0000000310007986 */ /* 0x0001e2000c101124 */
[----:B------:R-:W-:Y:S05]  /*2eb0*/  BRA `(.L_x_11016) ;  /* 0x0000000800107947 */ /* 0x000fea0003800000 */
.L_x_11027:
        /* <DEDUP_REMOVED lines=13> */
.L_x_11031:
[----:B------:R-:W-:Y:S01]  /*2f90*/  IMAD.MOV.U32 R0, RZ, RZ, 0x7f ;  /* 0x0000007fff007424 */ /* 0x000fe200078e00ff */
[----:B------:R-:W-:-:S04]  /*2fa0*/  ISETP.GT.U32.AND P0, PT, R2, 0x7f800000, PT ;  /* 0x7f8000000200780c */ /* 0x000fc80003f04070 */
[----:B------:R-:W-:-:S09]  /*2fb0*/  SEL R0, R0, 0x7c, P0 ;  /* 0x0000007c00007807 */ /* 0x000fd20000000000 */
.L_x_11032:
[----:B------:R-:W-:Y:S05]  /*2fc0*/  BSYNC B0 ;  /* 0x0000000000007941 */ /* 0x000fea0003800000 */
.L_x_11030:
[----:B------:R-:W-:-:S04]  /*2fd0*/  LOP3.LUT R2, R3, 0x80000000, RZ, 0xc0, !PT ;  /* 0x8000000003027812 */ /* 0x000fc800078ec0ff */
[----:B------:R-:W-:-:S04]  /*2fe0*/  SHF.R.U32.HI R3, RZ, 0x18, R2 ;  /* 0x00000018ff037819 */ /* 0x000fc80000011602 */
[----:B------:R-:W-:-:S05]  /*2ff0*/  LOP3.LUT R3, R0, R3, RZ, 0xfc, !PT ;  /* 0x0000000300037212 */ /* 0x000fca00078efcff */
[----:B------:R0:W-:Y:S01]  /*3000*/  STG.E.U8 desc[UR36][R16.64], R3 ;  /* 0x0000000310007986 */ /* 0x0001e2000c101124 */
[----:B------:R-:W-:Y:S05]  /*3010*/  BRA `(.L_x_11016) ;  /* 0x0000000400b87947 */ /* 0x000fea0003800000 */
.L_x_11026:
[----:B------:R-:W-:-:S05]  /*3020*/  HADD2.F32 R0, -RZ, R2.H0_H0 ;  /* 0x20000002ff007230 */ /* 0x000fca0000004100 */
[----:B------:R-:W-:-:S05]  /*3030*/  F2FP.BF16.F32.PACK_AB R0, RZ, R0 ;  /* 0x00000000ff00723e */ /* 0x000fca00000010ff */
[----:B------:R0:W-:Y:S01]  /*3040*/  STG.E.U16 desc[UR36][R16.64], R0 ;  /* 0x0000000010007986 */ /* 0x0001e2000c101524 */
[----:B------:R-:W-:Y:S05]  /*3050*/  BRA `(.L_x_11016) ;  /* 0x0000000400a87947 */ /* 0x000fea0003800000 */
.L_x_11023:
        /* <DEDUP_REMOVED lines=12> */
.L_x_11035:
        /* <DEDUP_REMOVED lines=17> */
.L_x_11038:
[----:B------:R-:W-:-:S04]  /*3230*/  LOP3.LUT R2, R3, 0x80000000, RZ, 0xc0, !PT ;  /* 0x8000000003027812 */ /* 0x000fc800078ec0ff */
[----:B------:R-:W-:-:S04]  /*3240*/  SHF.R.U32.HI R3, RZ, 0x18, R2 ;  /* 0x00000018ff037819 */ /* 0x000fc80000011602 */
[----:B------:R-:W-:-:S04]  /*3250*/  LOP3.LUT R0, R0, R3, RZ, 0xfc, !PT ;  /* 0x0000000300007212 */ /* 0x000fc800078efcff */
[----:B------:R-:W-:-:S07]  /*3260*/  PRMT R8, R0, 0x7610, R8 ;  /* 0x0000761000087816 */ /* 0x000fce0000000008 */
.L_x_11037:
[----:B------:R-:W-:Y:S05]  /*3270*/  BSYNC B0 ;  /* 0x0000000000007941 */ /* 0x000fea0003800000 */
.L_x_11036:
[----:B------:R3:W-:Y:S01]  /*3280*/  STG.E.U8 desc[UR36][R16.64], R8 ;  /* 0x0000000810007986 */ /* 0x0007e2000c101124 */
[----:B------:R-:W-:Y:S05]  /*3290*/  BRA `(.L_x_11016) ;  /* 0x0000000400187947 */ /* 0x000fea0003800000 */
.L_x_11034:
        /* <DEDUP_REMOVED lines=17> */
.L_x_11041:
[----:B------:R-:W-:-:S04]  /*33b0*/  LOP3.LUT R2, R3, 0x80000000, RZ, 0xc0, !PT ;  /* 0x8000000003027812 */ /* 0x000fc800078ec0ff */
[----:B------:R-:W-:-:S04]  /*33c0*/  SHF.R.U32.HI R3, RZ, 0x18, R2 ;  /* 0x00000018ff037819 */ /* 0x000fc80000011602 */
[----:B------:R-:W-:-:S04]  /*33d0*/  LOP3.LUT R0, R0, R3, RZ, 0xfc, !PT ;  /* 0x0000000300007212 */ /* 0x000fc800078efcff */
[----:B------:R-:W-:-:S07]  /*33e0*/  PRMT R8, R0, 0x7610, R8 ;  /* 0x0000761000087816 */ /* 0x000fce0000000008 */
.L_x_11040:
[----:B------:R-:W-:Y:S05]  /*33f0*/  BSYNC B0 ;  /* 0x0000000000007941 */ /* 0x000fea0003800000 */
.L_x_11039:
[----:B------:R0:W-:Y:S01]  /*3400*/  STG.E.U8 desc[UR36][R16.64], R8 ;  /* 0x0000000810007986 */ /* 0x0001e2000c101124 */
[----:B------:R-:W-:Y:S05]  /*3410*/  BRA `(.L_x_11016) ;  /* 0x0000000000b87947 */ /* 0x000fea0003800000 */
.L_x_11033:
        /* <DEDUP_REMOVED lines=22> */
.L_x_11015:
        /* <DEDUP_REMOVED lines=16> */
.L_x_11044:
[----:B------:R-:W-:Y:S05]  /*3680*/  BRA `(.L_x_11016) ;  /* 0x00000000001c7947 */ /* 0x000fea0003800000 */
.L_x_11043:
[----:B------:R-:W-:-:S06]  /*3690*/  HADD2.F32 R2, -RZ, R2.H0_H0 ;  /* 0x20000002ff027230 */ /* 0x000fcc0000004100 */
[----:B------:R-:W0:Y:S02]  /*36a0*/  F2I.U64.TRUNC R2, R2 ;  /* 0x0000000200027311 */ /* 0x000e24000020d800 */
[----:B0-----:R2:W-:Y:S01]  /*36b0*/  STG.E.64 desc[UR36][R16.64], R2 ;  /* 0x0000000210007986 */ /* 0x0015e2000c101b24 */
[----:B------:R-:W-:Y:S05]  /*36c0*/  BRA `(.L_x_11016) ;  /* 0x00000000000c7947 */ /* 0x000fea0003800000 */
.L_x_11042:
[----:B------:R-:W-:-:S04]  /*36d0*/  HADD2.F32 R2, -RZ, R2.H0_H0 ;  /* 0x20000002ff027230 */ /* 0x000fc80000004100 */
[----:B------:R-:W0:Y:S02]  /*36e0*/  F2I.FTZ.U32.TRUNC.NTZ R3, R2 ;  /* 0x0000000200037305 */ /* 0x000e24000021f000 */
[----:B0-----:R0:W-:Y:S02]  /*36f0*/  STG.E desc[UR36][R16.64], R3 ;  /* 0x0000000310007986 */ /* 0x0011e4000c101924 */
.L_x_11016:
[----:B------:R-:W-:-:S04]  /*3700*/  IMAD R18, R23, 0x200, R18 ;  /* 0x0000020017127824 */ /* 0x000fc800078e0212 */
[----:B------:R-:W-:-:S07]  /*3710*/  VIADD R19, R18, 0x80 ;  /* 0x0000008012137836 */ /* 0x000fce0000000000 */
.L_x_10971:
[----:B------:R-:W-:Y:S05]  /*3720*/  BSYNC B6 ;  /* 0x0000000000067941 */ /* 0x000fea0003800000 */
.L_x_10970:
        /* <DEDUP_REMOVED lines=307> */
.L_x_11047:
        /* <DEDUP_REMOVED lines=23> */
.L_x_11051:
[----:B------:R-:W2:Y:S02]  /*4bd0*/  LDG.E.U8 R2, desc[UR36][R2.64] ;  /* 0x0000002402027981 */ /* 0x000ea4000c1e1100 */
[----:B--2---:R-:W-:-:S04]  /*4be0*/  I2FP.F32.U32 R0, R2 ;  /* 0x0000000200007245 */ /* 0x004fc80000201000 */
[----:B------:R-:W-:-:S04]  /*4bf0*/  F2FP.F16.F32.PACK_AB R0, RZ, R0 ;  /* 0x00000000ff00723e */ /* 0x000fc800000000ff */
[----:B------:R-:W-:Y:S01]  /*4c00*/  PRMT R10, R0, 0x7610, R10 ;  /* 0x00007610000a7816 */ /* 0x000fe2000000000a */
[----:B------:R-:W-:Y:S06]  /*4c10*/  BRA `(.L_x_11053) ;  /* 0x0000000c00bc7947 */ /* 0x000fec0003800000 */
.L_x_11050:
        /* <DEDUP_REMOVED lines=11> */
.L_x_11055:
[----:B------:R-:W2:Y:S02]  /*4cd0*/  LDG.E R2, desc[UR36][R2.64] ;  /* 0x0000002402027981 */ /* 0x000ea4000c1e1900 */
[----:B--2---:R-:W-:-:S04]  /*4ce0*/  I2FP.F32.S32 R0, R2 ;  /* 0x0000000200007245 */ /* 0x004fc80000201400 */
[----:B------:R-:W-:-:S04]  /*4cf0*/  F2FP.F16.F32.PACK_AB R0, RZ, R0 ;  /* 0x00000000ff00723e */ /* 0x000fc800000000ff */
[----:B------:R-:W-:Y:S01]  /*4d00*/  PRMT R10, R0, 0x7610, R10 ;  /* 0x00007610000a7816 */ /* 0x000fe2000000000a */
[----:B------:R-:W-:Y:S06]  /*4d10*/  BRA `(.L_x_11053) ;  /* 0x0000000c007c7947 */ /* 0x000fec0003800000 */
.L_x_11054:
[----:B------:R-:W2:Y:S02]  /*4d20*/  LDG.E.U16 R2, desc[UR36][R2.64] ;  /* 0x0000002402027981 */ /* 0x000ea4000c1e1500 */
[----:B--2---:R-:W0:Y:S02]  /*4d30*/  I2F.S16 R0, R2 ;  /* 0x0000000200007306 */ /* 0x004e240000101400 */
[----:B0-----:R-:W-:-:S04]  /*4d40*/  F2FP.F16.F32.PACK_AB R0, RZ, R0 ;  /* 0x00000000ff00723e */ /* 0x001fc800000000ff */
[----:B------:R-:W-:Y:S01]  /*4d50*/  PRMT R10, R0, 0x7610, R10 ;  /* 0x00007610000a7816 */ /* 0x000fe2000000000a */
[----:B------:R-:W-:Y:S06]  /*4d60*/  BRA `(.L_x_11053) ;  /* 0x0000000c00687947 */ /* 0x000fec0003800000 */
.L_x_11049:
        /* <DEDUP_REMOVED lines=9> */
.L_x_11057:
[----:B------:R1:W5:Y:S01]  /*4e00*/  LDG.E.U16 R10, desc[UR36][R2.64] ;  /* 0x00000024020a7981 */ /* 0x000362000c1e1500 */
[----:B------:R-:W-:Y:S05]  /*4e10*/  BRA `(.L_x_11053) ;  /* 0x0000000c003c7947 */ /* 0x000fea0003800000 */
.L_x_11056:
        /* <DEDUP_REMOVED lines=9> */
.L_x_11059:
[----:B------:R0:W5:Y:S01]  /*4eb0*/  LDG.E.U16 R10, desc[UR36][R2.64] ;  /* 0x00000024020a7981 */ /* 0x000162000c1e1500 */
[----:B------:R-:W-:Y:S05]  /*4ec0*/  BRA `(.L_x_11053) ;  /* 0x0000000c00107947 */ /* 0x000fea0003800000 */
.L_x_11058:
        /* <DEDUP_REMOVED lines=9> */
.L_x_11048:
        /* <DEDUP_REMOVED lines=14> */
.L_x_11062:
        /* <DEDUP_REMOVED lines=9> */
.L_x_11061:
        /* <DEDUP_REMOVED lines=28> */
.L_x_11064:
        /* <DEDUP_REMOVED lines=15> */
.L_x_11063:
[----:B------:R-:W2:Y:S02]  /*5380*/  LDG.E.U16 R0, desc[UR36][R2.64] ;  /* 0x0000002402007981 */ /* 0x000ea4000c1e1500 */
[----:B--2---:R-:W-:-:S05]  /*5390*/  IMAD.U32 R0, R0, 0x10000, RZ ;  /* 0x0001000000007824 */ /* 0x004fca00078e00ff */
[----:B------:R-:W-:-:S04]  /*53a0*/  F2FP.F16.F32.PACK_AB R0, RZ, R0 ;  /* 0x00000000ff00723e */ /* 0x000fc800000000ff */
[----:B------:R-:W-:Y:S01]  /*53b0*/  PRMT R10, R0, 0x7610, R10 ;  /* 0x00007610000a7816 */ /* 0x000fe2000000000a */
[----:B------:R-:W-:Y:S06]  /*53c0*/  BRA `(.L_x_11053) ;  /* 0x0000000400d07947 */ /* 0x000fec0003800000 */
.L_x_11060:
        /* <DEDUP_REMOVED lines=13> */
.L_x_11067:
        /* <DEDUP_REMOVED lines=21> */
.L_x_11071:
[----:B------:R-:W-:Y:S05]  /*55f0*/  BSYNC B1 ;  /* 0x0000000000017941 */ /* 0x000fea0003800000 */
.L_x_11070:
[----:B------:R-:W-:Y:S01]  /*5600*/  LEA R3, R0, 0x3b800000, 0x17 ;  /* 0x3b80000000037811 */ /* 0x000fe200078eb8ff */
[----:B------:R-:W-:-:S05]  /*5610*/  IMAD.SHL.U32 R0, R2, 0x100000, RZ ;  /* 0x0010000002007824 */ /* 0x000fca00078e00ff */
[----:B------:R-:W-:-:S07]  /*5620*/  LOP3.LUT R0, R3, R0, R4, 0xfe, !PT ;  /* 0x0000000003007212 */ /* 0x000fce00078efe04 */
.L_x_11069:
[----:B------:R-:W-:Y:S05]  /*5630*/  BSYNC B0 ;  /* 0x0000000000007941 */ /* 0x000fea0003800000 */
.L_x_11068:
[----:B------:R-:W-:-:S04]  /*5640*/  F2FP.F16.F32.PACK_AB R0, RZ, R0 ;  /* 0x00000000ff00723e */ /* 0x000fc800000000ff */
[----:B------:R-:W-:Y:S01]  /*5650*/  PRMT R10, R0, 0x7610, R10 ;  /* 0x00007610000a7816 */ /* 0x000fe2000000000a */
[----:B------:R-:W-:Y:S06]  /*5660*/  BRA `(.L_x_11053) ;  /* 0x0000000400287947 */ /* 0x000fec0003800000 */
.L_x_11066:
        /* <DEDUP_REMOVED lines=21> */
.L_x_11075:
[----:B------:R-:W-:Y:S05]  /*57c0*/  BSYNC B1 ;  /* 0x0000000000017941 */ /* 0x000fea0003800000 */
.L_x_11074:
[----:B------:R-:W-:Y:S01]  /*57d0*/  LEA R3, R0, 0x37800000, 0x17 ;  /* 0x3780000000037811 */ /* 0x000fe200078eb8ff */
[----:B------:R-:W-:-:S05]  /*57e0*/  IMAD.SHL.U32 R0, R2, 0x200000, RZ ;  /* 0x0020000002007824 */ /* 0x000fca00078e00ff */
[----:B------:R-:W-:-:S07]  /*57f0*/  LOP3.LUT R0, R3, R0, R4, 0xfe, !PT ;  /* 0x0000000003007212 */ /* 0x000fce00078efe04 */
.L_x_11073:
[----:B------:R-:W-:Y:S05]  /*5800*/  BSYNC B0 ;  /* 0x0000000000007941 */ /* 0x000fea0003800000 */
.L_x_11072:
[----:B------:R-:W-:-:S04]  /*5810*/  F2FP.F16.F32.PACK_AB R0, RZ, R0 ;  /* 0x00000000ff00723e */ /* 0x000fc800000000ff */
[----:B------:R-:W-:Y:S01]  /*5820*/  PRMT R10, R0, 0x7610, R10 ;  /* 0x00007610000a7816 */ /* 0x000fe2000000000a */
[----:B------:R-:W-:Y:S06]  /*5830*/  BRA `(.L_x_11053) ;  /* 0x0000000000b47947 */ /* 0x000fec0003800000 */
.L_x_11065:
        /* <DEDUP_REMOVED lines=14> */
.L_x_11079:
[----:B------:R-:W-:Y:S05]  /*5920*/  BSYNC B0 ;  /* 0x0000000000007941 */ /* 0x000fea0003800000 */
.L_x_11078:
[----:B------:R-:W-:-:S04]  /*5930*/  F2FP.F16.F32.PACK_AB R0, RZ, R0 ;  /* 0x00000000ff00723e */ /* 0x000fc800000000ff */
[----:B------:R-:W-:Y:S01]  /*5940*/  PRMT R10, R0, 0x7610, R10 ;  /* 0x00007610000a7816 */ /* 0x000fe2000000000a */
[----:B------:R-:W-:Y:S06]  /*5950*/  BRA `(.L_x_11053) ;  /* 0x00000000006c7947 */ /* 0x000fec0003800000 */
.L_x_11052:
        /* <DEDUP_REMOVED lines=16> */
.L_x_11080:
[----:B------:R-:W-:Y:S01]  /*5a60*/  PRMT R10, RZ, 0x7610, R10 ;  /* 0x00007610ff0a7816 */ /* 0x000fe2000000000a */
[----:B------:R-:W-:Y:S06]  /*5a70*/  BRA `(.L_x_11053) ;  /* 0x0000000000247947 */ /* 0x000fec0003800000 */
.L_x_11077:
[----:B------:R-:W2:Y:S02]  /*5a80*/  LDG.E.64 R2, desc[UR36][R2.64] ;  /* 0x0000002402027981 */ /* 0x000ea4000c1e1b00 */
[----:B--2---:R-:W0:Y:S02]  /*5a90*/  I2F.U64 R0, R2 ;  /* 0x0000000200007312 */ /* 0x004e240000301000 */
[----:B0-----:R-:W-:-:S04]  /*5aa0*/  F2FP.F16.F32.PACK_AB R0, RZ, R0 ;  /* 0x00000000ff00723e */ /* 0x001fc800000000ff */
[----:B------:R-:W-:Y:S01]  /*5ab0*/  PRMT R10, R0, 0x7610, R10 ;  /* 0x00007610000a7816 */ /* 0x000fe2000000000a */
[----:B------:R-:W-:Y:S06]  /*5ac0*/  BRA `(.L_x_11053) ;  /* 0x0000000000107947 */ /* 0x000fec0003800000 */
.L_x_11076:
[----:B------:R-:W2:Y:S02]  /*5ad0*/  LDG.E R2, desc[UR36][R2.64] ;  /* 0x0000002402027981 */ /* 0x000ea4000c1e1900 */
[----:B--2---:R-:W-:-:S04]  /*5ae0*/  I2FP.F32.U32 R0, R2 ;  /* 0x0000000200007245 */ /* 0x004fc80000201000 */
[----:B------:R-:W-:-:S04]  /*5af0*/  F2FP.F16.F32.PACK_AB R0, RZ, R0 ;  /* 0x00000000ff00723e */ /* 0x000fc800000000ff */
[----:B------:R-:W-:-:S07]  /*5b00*/  PRMT R10, R0, 0x7610, R10 ;  /* 0x00007610000a7816 */ /* 0x000fce000000000a */
.L_x_11053:
[----:B------:R-:W2:Y:S01]  /*5b10*/  LDC.U16 R11, c[0x0][0x422] ;  /* 0x00010880ff0b7b82 */ /* 0x000ea20000000400 */
[----:B-----5:R-:W-:Y:S01]  /*5b20*/  HADD2.F32 R10, -RZ, R10.H0_H0 ;  /* 0x2000000aff0a7230 */ /* 0x020fe20000004100 */
[----:B------:R-:W-:Y:S04]  /*5b30*/  BSSY B1, `(.L_x_11081) ;  /* 0x0000012000017945 */ /* 0x000fe80003800000 */
[----:B------:R-:W-:Y:S01]  /*5b40*/  FADD.FTZ R0, |R10|, -RZ ;  /* 0x800000ff0a007221 */ /* 0x000fe20000010200 */
[----:B--2---:R-:W-:-:S05]  /*5b50*/  HADD2.F32 R11, -RZ, R11.H0_H0 ;  /* 0x2000000bff0b7230 */ /* 0x004fca0000004100 */
[----:B------:R-:W-:Y:S01]  /*5b60*/  FADD.FTZ R5, |R11|, -RZ ;  /* 0x800000ff0b057221 */ /* 0x000fe20000010200 */
        /* <DEDUP_REMOVED lines=14> */
.L_x_11082:
[----:B------:R-:W-:Y:S05]  /*5c50*/  BSYNC B1 ;  /* 0x0000000000017941 */ /* 0x000fea0003800000 */
.L_x_11081:
        /* <DEDUP_REMOVED lines=18> */
.L_x_11084:
[----:B------:R-:W-:Y:S01]  /*5d80*/  ISETP.GE.AND P0, PT, R11, RZ, PT ;  /* 0x000000ff0b00720c */ /* 0x000fe20003f06270 */
[----:B------:R-:W-:-:S12]  /*5d90*/  IMAD.MOV.U32 R3, RZ, RZ, 0x3fd774eb ;  /* 0x3fd774ebff037424 */ /* 0x000fd800078e00ff */
[----:B------:R-:W-:-:S04]  /*5da0*/  @P0 FFMA.FTZ R2, R3, 0.93318945169448852539, -R2 ;  /* 0x3f6ee58103020823 */ /* 0x000fc80000010802 */
[----:B------:R-:W-:-:S07]  /*5db0*/  @!P0 FFMA.FTZ R2, R3, 0.93318945169448852539, R2 ;  /* 0x3f6ee58103028823 */ /* 0x000fce0000010002 */
.L_x_11085:
[----:B------:R-:W-:Y:S05]  /*5dc0*/  BSYNC B0 ;  /* 0x0000000000007941 */ /* 0x000fea0003800000 */
.L_x_11083:
        /* <DEDUP_REMOVED lines=27> */
.L_x_11089:
[----:B------:R-:W-:-:S06]  /*5f80*/  HADD2.F32 R3, -RZ, R2.H0_H0 ;  /* 0x20000002ff037230 */ /* 0x000fcc0000004100 */
[----:B------:R-:W0:Y:S02]  /*5f90*/  F2I.S64.TRUNC R2, R3 ;  /* 0x0000000300027311 */ /* 0x000e24000020d900 */
[----:B0-----:R0:W-:Y:S01]  /*5fa0*/  STG.E.U8 desc[UR36][R16.64], R2 ;  /* 0x0000000210007986 */ /* 0x0011e2000c101124 */
[----:B------:R-:W-:Y:S05]  /*5fb0*/  BRA `(.L_x_11091) ;  /* 0x0000000c00847947 */ /* 0x000fea0003800000 */
.L_x_11088:
        /* <DEDUP_REMOVED lines=10> */
.L_x_11093:
[----:B------:R-:W-:-:S04]  /*6060*/  HADD2.F32 R2, -RZ, R2.H0_H0 ;  /* 0x20000002ff027230 */ /* 0x000fc80000004100 */
[----:B------:R-:W0:Y:S02]  /*6070*/  F2I.FTZ.TRUNC.NTZ R3, R2 ;  /* 0x0000000200037305 */ /* 0x000e24000021f100 */
[----:B0-----:R3:W-:Y:S01]  /*6080*/  STG.E desc[UR36][R16.64], R3 ;  /* 0x0000000310007986 */ /* 0x0017e2000c101924 */
[----:B------:R-:W-:Y:S05]  /*6090*/  BRA `(.L_x_11091) ;  /* 0x0000000c004c7947 */ /* 0x000fea0003800000 */
.L_x_11092:
[----:B------:R-:W-:-:S04]  /*60a0*/  HADD2.F32 R2, -RZ, R2.H0_H0 ;  /* 0x20000002ff027230 */ /* 0x000fc80000004100 */
[----:B------:R-:W0:Y:S02]  /*60b0*/  F2I.FTZ.TRUNC.NTZ R3, R2 ;  /* 0x0000000200037305 */ /* 0x000e24000021f100 */
[----:B0-----:R2:W-:Y:S01]  /*60c0*/  STG.E.U16 desc[UR36][R16.64], R3 ;  /* 0x0000000310007986 */ /* 0x0015e2000c101524 */
[----:B------:R-:W-:Y:S05]  /*60d0*/  BRA `(.L_x_11091) ;  /* 0x0000000c003c7947 */ /* 0x000fea0003800000 */
.L_x_11087:
        /* <DEDUP_REMOVED lines=9> */
.L_x_11095:
[----:B------:R0:W-:Y:S01]  /*6170*/  STG.E.U16 desc[UR36][R16.64], R2 ;  /* 0x0000000210007986 */ /* 0x0001e2000c101524 */
[----:B------:R-:W-:Y:S05]  /*6180*/  BRA `(.L_x_11091) ;  /* 0x0000000c00107947 */ /* 0x000fea0003800000 */
.L_x_11094:
        /* <DEDUP_REMOVED lines=10> */
.L_x_11097:
[----:B------:R-:W-:-:S05]  /*6230*/  HADD2.F32 R0, -RZ, R2.H0_H0 ;  /* 0x20000002ff007230 */ /* 0x000fca0000004100 */
[----:B------:R-:W-:-:S04]  /*6240*/  F2FP.F16.F32.PACK_AB R0, RZ, R0 ;  /* 0x00000000ff00723e */ /* 0x000fc800000000ff */
[----:B------:R-:W-:-:S05]  /*6250*/  PRMT R0, R0, 0x5410, RZ ;  /* 0x0000541000007816 */ /* 0x000fca00000000ff */
[----:B------:R0:W-:Y:S01]  /*6260*/  STG.E desc[UR36][R16.64], R0 ;  /* 0x0000000010007986 */ /* 0x0001e2000c101924 */
[----:B------:R-:W-:Y:S05]  /*6270*/  BRA `(.L_x_11091) ;  /* 0x0000000800d47947 */ /* 0x000fea0003800000 */
.L_x_11096:
[----:B------:R-:W-:-:S05]  /*6280*/  HADD2.F32 R2, -RZ, R2.H0_H0 ;  /* 0x20000002ff027230 */ /* 0x000fca0000004100 */
[----:B------:R-:W-:-:S06]  /*6290*/  FMUL.FTZ R2, R2, 1 ;  /* 0x3f80000002027820 */ /* 0x000fcc0000410000 */
[----:B------:R-:W0:Y:S02]  /*62a0*/  F2F.F64.F32 R2, R2 ;  /* 0x0000000200027310 */ /* 0x000e240000201800 */
[----:B0-----:R0:W-:Y:S01]  /*62b0*/  STG.E.64 desc[UR36][R16.64], R2 ;  /* 0x0000000210007986 */ /* 0x0011e2000c101b24 */
[----:B------:R-:W-:Y:S05]  /*62c0*/  BRA `(.L_x_11091) ;  /* 0x0000000800c07947 */ /* 0x000fea0003800000 */
.L_x_11086:
        /* <DEDUP_REMOVED lines=13> */
.L_x_11100:
[----:B------:R-:W-:Y:S01]  /*63a0*/  HADD2.F32 R2, -RZ, R2.H0_H0 ;  /* 0x20000002ff027230 */ /* 0x000fe20000004100 */
[----:B------:R-:W-:-:S04]  /*63b0*/  CS2R R6, SRZ ;  /* 0x0000000000067805 */ /* 0x000fc8000001ff00 */
[----:B------:R-:W-:-:S04]  /*63c0*/  FMUL.FTZ R2, R2, 1 ;  /* 0x3f80000002027820 */ /* 0x000fc80000410000 */
[----:B------:R-:W0:Y:S02]  /*63d0*/  F2F.F64.F32 R4, R2 ;  /* 0x0000000200047310 */ /* 0x000e240000201800 */
[----:B0-----:R0:W-:Y:S01]  /*63e0*/  STG.E.128 desc[UR36][R16.64], R4 ;  /* 0x0000000410007986 */ /* 0x0011e2000c101d24 */
[----:B------:R-:W-:Y:S05]  /*63f0*/  BRA `(.L_x_11091) ;  /* 0x0000000800747947 */ /* 0x000fea0003800000 */
.L_x_11099:
        /* <DEDUP_REMOVED lines=21> */
.L_x_11104:
[----:B------:R-:W-:Y:S05]  /*6550*/  BSYNC B0 ;  /* 0x0000000000007941 */ /* 0x000fea0003800000 */
.L_x_11103:
[----:B------:R-:W-:-:S05]  /*6560*/  LOP3.LUT R3, R0, R3, RZ, 0xfc, !PT ;  /* 0x0000000300037212 */ /* 0x000fca00078efcff */
[----:B------:R0:W-:Y:S01]  /*6570*/  STG.E.U8 desc[UR36][R16.64], R3 ;  /* 0x0000000310007986 */ /* 0x0001e2000c101124 */
[----:B------:R-:W-:Y:S05]  /*6580*/  BRA `(.L_x_11091) ;  /* 0x0000000800107947 */ /* 0x000fea0003800000 */
.L_x_11102:
        /* <DEDUP_REMOVED lines=13> */
.L_x_11106:
[----:B------:R-:W-:Y:S01]  /*6660*/  IMAD.MOV.U32 R0, RZ, RZ, 0x7f ;  /* 0x0000007fff007424 */ /* 0x000fe200078e00ff */
[----:B------:R-:W-:-:S04]  /*6670*/  ISETP.GT.U32.AND P0, PT, R2, 0x7f800000, PT ;  /* 0x7f8000000200780c */ /* 0x000fc80003f04070 */
[----:B------:R-:W-:-:S09]  /*6680*/  SEL R0, R0, 0x7c, P0 ;  /* 0x0000007c00007807 */ /* 0x000fd20000000000 */
.L_x_11107:
[----:B------:R-:W-:Y:S05]  /*6690*/  BSYNC B0 ;  /* 0x0000000000007941 */ /* 0x000fea0003800000 */
.L_x_11105:
[----:B------:R-:W-:-:S04]  /*66a0*/  LOP3.LUT R2, R3, 0x80000000, RZ, 0xc0, !PT ;  /* 0x8000000003027812 */ /* 0x000fc800078ec0ff */
[----:B------:R-:W-:-:S04]  /*66b0*/  SHF.R.U32.HI R3, RZ, 0x18, R2 ;  /* 0x00000018ff037819 */ /* 0x000fc80000011602 */
[----:B------:R-:W-:-:S05]  /*66c0*/  LOP3.LUT R3, R0, R3, RZ, 0xfc, !PT ;  /* 0x0000000300037212 */ /* 0x000fca00078efcff */
[----:B------:R0:W-:Y:S01]  /*66d0*/  STG.E.U8 desc[UR36][R16.64], R3 ;  /* 0x0000000310007986 */ /* 0x0001e2000c101124 */
[----:B------:R-:W-:Y:S05]  /*66e0*/  BRA `(.L_x_11091) ;  /* 0x0000000400b87947 */ /* 0x000fea0003800000 */
.L_x_11101:
[----:B------:R-:W-:-:S05]  /*66f0*/  HADD2.F32 R0, -RZ, R2.H0_H0 ;  /* 0x20000002ff007230 */ /* 0x000fca0000004100 */
[----:B------:R-:W-:-:S05]  /*6700*/  F2FP.BF16.F32.PACK_AB R0, RZ, R0 ;  /* 0x00000000ff00723e */ /* 0x000fca00000010ff */
[----:B------:R0:W-:Y:S01]  /*6710*/  STG.E.U16 desc[UR36][R16.64], R0 ;  /* 0x0000000010007986 */ /* 0x0001e2000c101524 */
[----:B------:R-:W-:Y:S05]  /*6720*/  BRA `(.L_x_11091) ;  /* 0x0000000400a87947 */ /* 0x000fea0003800000 */
.L_x_11098:
        /* <DEDUP_REMOVED lines=12> */
.L_x_11110:
        /* <DEDUP_REMOVED lines=17> */
.L_x_11113:
[----:B------:R-:W-:-:S04]  /*6900*/  LOP3.LUT R2, R3, 0x80000000, RZ, 0xc0, !PT ;  /* 0x8000000003027812 */ /* 0x000fc800078ec0ff */
[----:B------:R-:W-:-:S04]  /*6910*/  SHF.R.U32.HI R3, RZ, 0x18, R2 ;  /* 0x00000018ff037819 */ /* 0x000fc80000011602 */
[----:B------:R-:W-:-:S04]  /*6920*/  LOP3.LUT R0, R0, R3, RZ, 0xfc, !PT ;  /* 0x0000000300007212 */ /* 0x000fc800078efcff */
[----:B------:R-:W-:-:S07]  /*6930*/  PRMT R8, R0, 0x7610, R8 ;  /* 0x0000761000087816 */ /* 0x000fce0000000008 */
.L_x_11112:
[----:B------:R-:W-:Y:S05]  /*6940*/  BSYNC B0 ;  /* 0x0000000000007941 */ /* 0x000fea0003800000 */
.L_x_11111:
[----:B------:R0:W-:Y:S01]  /*6950*/  STG.E.U8 desc[UR36][R16.64], R8 ;  /* 0x0000000810007986 */ /* 0x0001e2000c101124 */
[----:B------:R-:W-:Y:S05]  /*6960*/  BRA `(.L_x_11091) ;  /* 0x0000000400187947 */ /* 0x000fea0003800000 */
.L_x_11109:
        /* <DEDUP_REMOVED lines=17> */
.L_x_11116:
[----:B------:R-:W-:-:S04]  /*6a80*/  LOP3.LUT R2, R3, 0x80000000, RZ, 0xc0, !PT ;  /* 0x8000000003027812 */ /* 0x000fc800078ec0ff */
[----:B------:R-:W-:-:S04]  /*6a90*/  SHF.R.U32.HI R3, RZ, 0x18, R2 ;  /* 0x00000018ff037819 */ /* 0x000fc80000011602 */
[----:B------:R-:W-:-:S04]  /*6aa0*/  LOP3.LUT R0, R0, R3, RZ, 0xfc, !PT ;  /* 0x0000000300007212 */ /* 0x000fc800078efcff */
[----:B------:R-:W-:-:S07]  /*6ab0*/  PRMT R8, R0, 0x7610, R8 ;  /* 0x0000761000087816 */ /* 0x000fce0000000008 */
.L_x_11115:
[----:B------:R-:W-:Y:S05]  /*6ac0*/  BSYNC B0 ;  /* 0x0000000000007941 */ /* 0x000fea0003800000 */
.L_x_11114:
[----:B------:R0:W-:Y:S01]  /*6ad0*/  STG.E.U8 desc[UR36][R16.64], R8 ;  /* 0x0000000810007986 */ /* 0x0001e2000c101124 */
[----:B------:R-:W-:Y:S05]  /*6ae0*/  BRA `(.L_x_11091) ;  /* 0x0000000000b87947 */ /* 0x000fea0003800000 */
.L_x_11108:
        /* <DEDUP_REMOVED lines=22> */
.L_x_11090:
        /* <DEDUP_REMOVED lines=16> */
.L_x_11119:
[----:B------:R-:W-:Y:S05]  /*6d50*/  BRA `(.L_x_11091) ;  /* 0x00000000001c7947 */ /* 0x000fea0003800000 */
.L_x_11118:
[----:B------:R-:W-:-:S06]  /*6d60*/  HADD2.F32 R2, -RZ, R2.H0_H0 ;  /* 0x20000002ff027230 */ /* 0x000fcc0000004100 */
[----:B------:R-:W0:Y:S02]  /*6d70*/  F2I.U64.TRUNC R2, R2 ;  /* 0x0000000200027311 */ /* 0x000e24000020d800 */
[----:B0-----:R0:W-:Y:S01]  /*6d80*/  STG.E.64 desc[UR36][R16.64], R2 ;  /* 0x0000000210007986 */ /* 0x0011e2000c101b24 */
[----:B------:R-:W-:Y:S05]  /*6d90*/  BRA `(.L_x_11091) ;  /* 0x00000000000c7947 */ /* 0x000fea0003800000 */
.L_x_11117:
[----:B------:R-:W-:-:S04]  /*6da0*/  HADD2.F32 R2, -RZ, R2.H0_H0 ;  /* 0x20000002ff027230 */ /* 0x000fc80000004100 */
[----:B------:R-:W0:Y:S02]  /*6db0*/  F2I.FTZ.U32.TRUNC.NTZ R3, R2 ;  /* 0x0000000200037305 */ /* 0x000e24000021f000 */
[----:B0-----:R0:W-:Y:S02]  /*6dc0*/  STG.E desc[UR36][R16.64], R3 ;  /* 0x0000000310007986 */ /* 0x0011e4000c101924 */
.L_x_11091:
[----:B------:R-:W-:-:S07]  /*6dd0*/  VIADD R19, R19, 0x80 ;  /* 0x0000008013137836 */ /* 0x000fce0000000000 */
.L_x_11046:
[----:B------:R-:W-:Y:S05]  /*6de0*/  BSYNC B6 ;  /* 0x0000000000067941 */ /* 0x000fea0003800000 */
.L_x_11045:
        /* <DEDUP_REMOVED lines=307> */
.L_x_11122:
        /* <DEDUP_REMOVED lines=23> */
.L_x_11126:
[----:B------:R-:W2:Y:S02]  /*8290*/  LDG.E.U8 R2, desc[UR36][R2.64] ;  /* 0x0000002402027981 */ /* 0x000ea4000c1e1100 */
[----:B--2---:R-:W-:-:S04]  /*82a0*/  I2FP.F32.U32 R0, R2 ;  /* 0x0000000200007245 */ /* 0x004fc80000201000 */
[----:B------:R-:W-:-:S04]  /*82b0*/  F2FP.F16.F32.PACK_AB R0, RZ, R0 ;  /* 0x00000000ff00723e */ /* 0x000fc800000000ff */
[----:B------:R-:W-:Y:S01]  /*82c0*/  PRMT R10, R0, 0x7610, R10 ;  /* 0x00007610000a7816 */ /* 0x000fe2000000000a */
[----:B------:R-:W-:Y:S06]  /*82d0*/  BRA `(.L_x_11128) ;  /* 0x0000000c00bc7947 */ /* 0x000fec0003800000 */
.L_x_11125:
        /* <DEDUP_REMOVED lines=11> */
.L_x_11130:
[----:B------:R-:W2:Y:S02]  /*8390*/  LDG.E R2, desc[UR36][R2.64] ;  /* 0x0000002402027981 */ /* 0x000ea4000c1e1900 */
[----:B--2---:R-:W-:-:S04]  /*83a0*/  I2FP.F32.S32 R0, R2 ;  /* 0x0000000200007245 */ /* 0x004fc80000201400 */
[----:B------:R-:W-:-:S04]  /*83b0*/  F2FP.F16.F32.PACK_AB R0, RZ, R0 ;  /* 0x00000000ff00723e */ /* 0x000fc800000000ff */
[----:B------:R-:W-:Y:S01]  /*83c0*/  PRMT R10, R0, 0x7610, R10 ;  /* 0x00007610000a7816 */ /* 0x000fe2000000000a */
[----:B------:R-:W-:Y:S06]  /*83d0*/  BRA `(.L_x_11128) ;  /* 0x0000000c007c7947 */ /* 0x000fec0003800000 */
.L_x_11129:
[----:B------:R-:W2:Y:S02]  /*83e0*/  LDG.E.U16 R2, desc[UR36][R2.64] ;  /* 0x0000002402027981 */ /* 0x000ea4000c1e1500 */
[----:B--2---:R-:W0:Y:S02]  /*83f0*/  I2F.S16 R0, R2 ;  /* 0x0000000200007306 */ /* 0x004e240000101400 */
[----:B0-----:R-:W-:-:S04]  /*8400*/  F2FP.F16.F32.PACK_AB R0, RZ, R0 ;  /* 0x00000000ff00723e */ /* 0x001fc800000000ff */
[----:B------:R-:W-:Y:S01]  /*8410*/  PRMT R10, R0, 0x7610, R10 ;  /* 0x00007610000a7816 */ /* 0x000fe2000000000a */
[----:B------:R-:W-:Y:S06]  /*8420*/  BRA `(.L_x_11128) ;  /* 0x0000000c00687947 */ /* 0x000fec0003800000 */
.L_x_11124:
        /* <DEDUP_REMOVED lines=9> */
.L_x_11132:
[----:B------:R0:W5:Y:S01]  /*84c0*/  LDG.E.U16 R10, desc[UR36][R2.64] ;  /* 0x00000024020a7981 */ /* 0x000162000c1e1500 */
[----:B------:R-:W-:Y:S05]  /*84d0*/  BRA `(.L_x_11128) ;  /* 0x0000000c003c7947 */ /* 0x000fea0003800000 */
.L_x_11131:
        /* <DEDUP_REMOVED lines=9> */
.L_x_11134:
[----:B------:R1:W5:Y:S01]  /*8570*/  LDG.E.U16 R10, desc[UR36][R2.64] ;  /* 0x00000024020a7981 */ /* 0x000362000c1e1500 */
[----:B------:R-:W-:Y:S05]  /*8580*/  BRA `(.L_x_11128) ;  /* 0x0000000c00107947 */ /* 0x000fea0003800000 */
.L_x_11133:
        /* <DEDUP_REMOVED lines=9> */
.L_x_11123:
        /* <DEDUP_REMOVED lines=14> */
.L_x_11137:
        /* <DEDUP_REMOVED lines=9> */
.L_x_11136:
        /* <DEDUP_REMOVED lines=28> */
.L_x_11139:
        /* <DEDUP_REMOVED lines=15> */
.L_x_11138:
[----:B------:R-:W2:Y:S02]  /*8a40*/  LDG.E.U16 R0, desc[UR36][R2.64] ;  /* 0x0000002402007981 */ /* 0x000ea4000c1e1500 */
[----:B--2---:R-:W-:-:S05]  /*8a50*/  IMAD.U32 R0, R0, 0x10000, RZ ;  /* 0x0001000000007824 */ /* 0x004fca00078e00ff */
[----:B------:R-:W-:-:S04]  /*8a60*/  F2FP.F16.F32.PACK_AB R0, RZ, R0 ;  /* 0x00000000ff00723e */ /* 0x000fc800000000ff */
[----:B------:R-:W-:Y:S01]  /*8a70*/  PRMT R10, R0, 0x7610, R10 ;  /* 0x00007610000a7816 */ /* 0x000fe2000000000a */
[----:B------:R-:W-:Y:S06]  /*8a80*/  BRA `(.L_x_11128) ;  /* 0x0000000400d07947 */ /* 0x000fec0003800000 */
.L_x_11135:
        /* <DEDUP_REMOVED lines=13> */
.L_x_11142:
        /* <DEDUP_REMOVED lines=21> */
.L_x_11146:
[----:B------:R-:W-:Y:S05]  /*8cb0*/  BSYNC B1 ;  /* 0x0000000000017941 */ /* 0x000fea0003800000 */
.L_x_11145:
[----:B------:R-:W-:Y:S01]  /*8cc0*/  LEA R3, R0, 0x3b800000, 0x17 ;  /* 0x3b80000000037811 */ /* 0x000fe200078eb8ff */
[----:B------:R-:W-:-:S05]  /*8cd0*/  IMAD.SHL.U32 R0, R2, 0x100000, RZ ;  /* 0x0010000002007824 */ /* 0x000fca00078e00ff */
[----:B------:R-:W-:-:S07]  /*8ce0*/  LOP3.LUT R0, R3, R0, R4, 0xfe, !PT ;  /* 0x0000000003007212 */ /* 0x000fce00078efe04 */
.L_x_11144:
[----:B------:R-:W-:Y:S05]  /*8cf0*/  BSYNC B0 ;  /* 0x0000000000007941 */ /* 0x000fea0003800000 */
.L_x_11143:
[----:B------:R-:W-:-:S04]  /*8d00*/  F2FP.F16.F32.PACK_AB R0, RZ, R0 ;  /* 0x00000000ff00723e */ /* 0x000fc800000000ff */
[----:B------:R-:W-:Y:S01]  /*8d10*/  PRMT R10, R0, 0x7610, R10 ;  /* 0x00007610000a7816 */ /* 0x000fe2000000000a */
[----:B------:R-:W-:Y:S06]  /*8d20*/  BRA `(.L_x_11128) ;  /* 0x0000000400287947 */ /* 0x000fec0003800000 */
.L_x_11141:
        /* <DEDUP_REMOVED lines=21> */
.L_x_11150:
[----:B------:R-:W-:Y:S05]  /*8e80*/  BSYNC B1 ;  /* 0x0000000000017941 */ /* 0x000fea0003800000 */
.L_x_11149:
[----:B------:R-:W-:Y:S01]  /*8e90*/  LEA R3, R0, 0x37800000, 0x17 ;  /* 0x3780000000037811 */ /* 0x000fe200078eb8ff */
[----:B------:R-:W-:-:S05]  /*8ea0*/  IMAD.SHL.U32 R0, R2, 0x200000, RZ ;  /* 0x0020000002007824 */ /* 0x000fca00078e00ff */
[----:B------:R-:W-:-:S07]  /*8eb0*/  LOP3.LUT R0, R3, R0, R4, 0xfe, !PT ;  /* 0x0000000003007212 */ /* 0x000fce00078efe04 */
.L_x_11148:
[----:B------:R-:W-:Y:S05]  /*8ec0*/  BSYNC B0 ;  /* 0x0000000000007941 */ /* 0x000fea0003800000 */
.L_x_11147:
[----:B------:R-:W-:-:S04]  /*8ed0*/  F2FP.F16.F32.PACK_AB R0, RZ, R0 ;  /* 0x00000000ff00723e */ /* 0x000fc800000000ff */
[----:B------:R-:W-:Y:S01]  /*8ee0*/  PRMT R10, R0, 0x7610, R10 ;  /* 0x00007610000a7816 */ /* 0x000fe2000000000a */
[----:B------:R-:W-:Y:S06]  /*8ef0*/  BRA `(.L_x_11128) ;  /* 0x0000000000b47947 */ /* 0x000fec0003800000 */
.L_x_11140:
        /* <DEDUP_REMOVED lines=14> */
.L_x_11154:
[----:B------:R-:W-:Y:S05]  /*8fe0*/  BSYNC B0 ;  /* 0x0000000000007941 */ /* 0x000fea0003800000 */
.L_x_11153:
[----:B------:R-:W-:-:S04]  /*8ff0*/  F2FP.F16.F32.PACK_AB R0, RZ, R0 ;  /* 0x00000000ff00723e */ /* 0x000fc800000000ff */
[----:B------:R-:W-:Y:S01]  /*9000*/  PRMT R10, R0, 0x7610, R10 ;  /* 0x00007610000a7816 */ /* 0x000fe2000000000a */
[----:B------:R-:W-:Y:S06]  /*9010*/  BRA `(.L_x_11128) ;  /* 0x00000000006c7947 */ /* 0x000fec0003800000 */
.L_x_11127:
        /* <DEDUP_REMOVED lines=16> */
.L_x_11155:
[----:B------:R-:W-:Y:S01]  /*9120*/  PRMT R10, RZ, 0x7610, R10 ;  /* 0x00007610ff0a7816 */ /* 0x000fe2000000000a */
[----:B------:R-:W-:Y:S06]  /*9130*/  BRA `(.L_x_11128) ;  /* 0x0000000000247947 */ /* 0x000fec0003800000 */
.L_x_11152:
[----:B------:R-:W2:Y:S02]  /*9140*/  LDG.E.64 R2, desc[UR36][R2.64] ;  /* 0x0000002402027981 */ /* 0x000ea4000c1e1b00 */
[----:B--2---:R-:W0:Y:S02]  /*9150*/  I2F.U64 R0, R2 ;  /* 0x0000000200007312 */ /* 0x004e240000301000 */
[----:B0-----:R-:W-:-:S04]  /*9160*/  F2FP.F16.F32.PACK_AB R0, RZ, R0 ;  /* 0x00000000ff00723e */ /* 0x001fc800000000ff */
[----:B------:R-:W-:Y:S01]  /*9170*/  PRMT R10, R0, 0x7610, R10 ;  /* 0x00007610000a7816 */ /* 0x000fe2000000000a */
[----:B------:R-:W-:Y:S06]  /*9180*/  BRA `(.L_x_11128) ;  /* 0x0000000000107947 */ /* 0x000fec0003800000 */
.L_x_11151:
[----:B------:R-:W2:Y:S02]  /*9190*/  LDG.E R2, desc[UR36][R2.64] ;  /* 0x0000002402027981 */ /* 0x000ea4000c1e1900 */
[----:B--2---:R-:W-:-:S04]  /*91a0*/  I2FP.F32.U32 R0, R2 ;  /* 0x0000000200007245 */ /* 0x004fc80000201000 */
[----:B------:R-:W-:-:S04]  /*91b0*/  F2FP.F16.F32.PACK_AB R0, RZ, R0 ;  /* 0x00000000ff00723e */ /* 0x000fc800000000ff */
[----:B------:R-:W-:-:S07]  /*91c0*/  PRMT R10, R0, 0x7610, R10 ;  /* 0x00007610000a7816 */ /* 0x000fce000000000a */
.L_x_11128:
        /* <DEDUP_REMOVED lines=20> */
.L_x_11157:
[----:B------:R-:W-:Y:S05]  /*9310*/  BSYNC B1 ;  /* 0x0000000000017941 */ /* 0x000fea0003800000 */
.L_x_11156:
        /* <DEDUP_REMOVED lines=18> */
.L_x_11159:
[----:B------:R-:W-:Y:S01]  /*9440*/  ISETP.GE.AND P0, PT, R11, RZ, PT ;  /* 0x000000ff0b00720c */ /* 0x000fe20003f06270 */
[----:B------:R-:W-:-:S12]  /*9450*/  IMAD.MOV.U32 R3, RZ, RZ, 0x3fd774eb ;  /* 0x3fd774ebff037424 */ /* 0x000fd800078e00ff */
[----:B------:R-:W-:-:S04]  /*9460*/  @P0 FFMA.FTZ R2, R3, 0.93318945169448852539, -R2 ;  /* 0x3f6ee58103020823 */ /* 0x000fc80000010802 */
[----:B------:R-:W-:-:S07]  /*9470*/  @!P0 FFMA.FTZ R2, R3, 0.93318945169448852539, R2 ;  /* 0x3f6ee58103028823 */ /* 0x000fce0000010002 */
.L_x_11160:
[----:B------:R-:W-:Y:S05]  /*9480*/  BSYNC B0 ;  /* 0x0000000000007941 */ /* 0x000fea0003800000 */
.L_x_11158:
        /* <DEDUP_REMOVED lines=27> */
.L_x_11164:
[----:B------:R-:W-:-:S06]  /*9640*/  HADD2.F32 R3, -RZ, R2.H0_H0 ;  /* 0x20000002ff037230 */ /* 0x000fcc0000004100 */
[----:B------:R-:W0:Y:S02]  /*9650*/  F2I.S64.TRUNC R2, R3 ;  /* 0x0000000300027311 */ /* 0x000e24000020d900 */
[----:B0-----:R0:W-:Y:S01]  /*9660*/  STG.E.U8 desc[UR36][R16.64], R2 ;  /* 0x0000000210007986 */ /* 0x0011e2000c101124 */
[----:B------:R-:W-:Y:S05]  /*9670*/  BRA `(.L_x_11166) ;  /* 0x0000000c00847947 */ /* 0x000fea0003800000 */
.L_x_11163:
        /* <DEDUP_REMOVED lines=10> */
.L_x_11168:
[----:B------:R-:W-:-:S04]  /*9720*/  HADD2.F32 R2, -RZ, R2.H0_H0 ;  /* 0x20000002ff027230 */ /* 0x000fc80000004100 */
[----:B------:R-:W0:Y:S02]  /*9730*/  F2I.FTZ.TRUNC.NTZ R3, R2 ;  /* 0x0000000200037305 */ /* 0x000e24000021f100 */
[----:B0-----:R0:W-:Y:S01]  /*9740*/  STG.E desc[UR36][R16.64], R3 ;  /* 0x0000000310007986 */ /* 0x0011e2000c101924 */
[----:B------:R-:W-:Y:S05]  /*9750*/  BRA `(.L_x_11166) ;  /* 0x0000000c004c7947 */ /* 0x000fea0003800000 */
.L_x_11167:
[----:B------:R-:W-:-:S04]  /*9760*/  HADD2.F32 R2, -RZ, R2.H0_H0 ;  /* 0x20000002ff027230 */ /* 0x000fc80000004100 */
[----:B------:R-:W0:Y:S02]  /*9770*/  F2I.FTZ.TRUNC.NTZ R3, R2 ;  /* 0x0000000200037305 */ /* 0x000e24000021f100 */
[----:B0-----:R0:W-:Y:S01]  /*9780*/  STG.E.U16 desc[UR36][R16.64], R3 ;  /* 0x0000000310007986 */ /* 0x0011e2000c101524 */
[----:B------:R-:W-:Y:S05]  /*9790*/  BRA `(.L_x_11166) ;  /* 0x0000000c003c7947 */ /* 0x000fea0003800000 */
.L_x_11162:
        /* <DEDUP_REMOVED lines=9> */
.L_x_11170:
[----:B------:R0:W-:Y:S01]  /*9830*/  STG.E.U16 desc[UR36][R16.64], R2 ;  /* 0x0000000210007986 */ /* 0x0001e2000c101524 */
[----:B------:R-:W-:Y:S05]  /*9840*/  BRA `(.L_x_11166) ;  /* 0x0000000c00107947 */ /* 0x000fea0003800000 */
.L_x_11169:
        /* <DEDUP_REMOVED lines=10> */
.L_x_11172:
[----:B------:R-:W-:-:S05]  /*98f0*/  HADD2.F32 R0, -RZ, R2.H0_H0 ;  /* 0x20000002ff007230 */ /* 0x000fca0000004100 */
[----:B------:R-:W-:-:S04]  /*9900*/  F2FP.F16.F32.PACK_AB R0, RZ, R0 ;  /* 0x00000000ff00723e */ /* 0x000fc800000000ff */
[----:B------:R-:W-:-:S05]  /*9910*/  PRMT R0, R0, 0x5410, RZ ;  /* 0x0000541000007816 */ /* 0x000fca00000000ff */
[----:B------:R0:W-:Y:S01]  /*9920*/  STG.E desc[UR36][R16.64], R0 ;  /* 0x0000000010007986 */ /* 0x0001e2000c101924 */
[----:B------:R-:W-:Y:S05]  /*9930*/  BRA `(.L_x_11166) ;  /* 0x0000000800d47947 */ /* 0x000fea0003800000 */
.L_x_11171:
[----:B------:R-:W-:-:S05]  /*9940*/  HADD2.F32 R2, -RZ, R2.H0_H0 ;  /* 0x20000002ff027230 */ /* 0x000fca0000004100 */
[----:B------:R-:W-:-:S06]  /*9950*/  FMUL.FTZ R2, R2, 1 ;  /* 0x3f80000002027820 */ /* 0x000fcc0000410000 */
[----:B------:R-:W0:Y:S02]  /*9960*/  F2F.F64.F32 R2, R2 ;  /* 0x0000000200027310 */ /* 0x000e240000201800 */
[----:B0-----:R0:W-:Y:S01]  /*9970*/  STG.E.64 desc[UR36][R16.64], R2 ;  /* 0x0000000210007986 */ /* 0x0011e2000c101b24 */
[----:B------:R-:W-:Y:S05]  /*9980*/  BRA `(.L_x_11166) ;  /* 0x0000000800c07947 */ /* 0x000fea0003800000 */
.L_x_11161:
        /* <DEDUP_REMOVED lines=13> */
.L_x_11175:
[----:B------:R-:W-:Y:S01]  /*9a60*/  HADD2.F32 R2, -RZ, R2.H0_H0 ;  /* 0x20000002ff027230 */ /* 0x000fe20000004100 */
[----:B------:R-:W-:-:S04]  /*9a70*/  CS2R R6, SRZ ;  /* 0x0000000000067805 */ /* 0x000fc8000001ff00 */
[----:B------:R-:W-:-:S04]  /*9a80*/  FMUL.FTZ R2, R2, 1 ;  /* 0x3f80000002027820 */ /* 0x000fc80000410000 */
[----:B------:R-:W0:Y:S02]  /*9a90*/  F2F.F64.F32 R4, R2 ;  /* 0x0000000200047310 */ /* 0x000e240000201800 */
[----:B0-----:R0:W-:Y:S01]  /*9aa0*/  STG.E.128 desc[UR36][R16.64], R4 ;  /* 0x0000000410007986 */ /* 0x0011e2000c101d24 */
[----:B------:R-:W-:Y:S05]  /*9ab0*/  BRA `(.L_x_11166) ;  /* 0x0000000800747947 */ /* 0x000fea0003800000 */
.L_x_11174:
        /* <DEDUP_REMOVED lines=21> */
.L_x_11179:
[----:B------:R-:W-:Y:S05]  /*9c10*/  BSYNC B0 ;  /* 0x0000000000007941 */ /* 0x000fea0003800000 */
.L_x_11178:
[----:B------:R-:W-:-:S05]  /*9c20*/  LOP3.LUT R3, R0, R3, RZ, 0xfc, !PT ;  /* 0x0000000300037212 */ /* 0x000fca00078efcff */
[----:B------:R0:W-:Y:S01]  /*9c30*/  STG.E.U8 desc[UR36][R16.64], R3 ;  /* 0x0000000310007986 */ /* 0x0001e2000c101124 */
[----:B------:R-:W-:Y:S05]  /*9c40*/  BRA `(.L_x_11166) ;  /* 0x0000000800107947 */ /* 0x000fea0003800000 */
.L_x_11177:
        /* <DEDUP_REMOVED lines=13> */
.L_x_11181:
[----:B------:R-:W-:Y:S01]  /*9d20*/  IMAD.MOV.U32 R0, RZ, RZ, 0x7f ;  /* 0x0000007fff007424 */ /* 0x000fe200078e00ff */
[----:B------:R-:W-:-:S04]  /*9d30*/  ISETP.GT.U32.AND P0, PT, R2, 0x7f800000, PT ;  /* 0x7f8000000200780c */ /* 0x000fc80003f04070 */
[----:B------:R-:W-:-:S09]  /*9d40*/  SEL R0, R0, 0x7c, P0 ;  /* 0x0000007c00007807 */ /* 0x000fd20000000000 */
.L_x_11182:
[----:B------:R-:W-:Y:S05]  /*9d50*/  BSYNC B0 ;  /* 0x0000000000007941 */ /* 0x000fea0003800000 */
.L_x_11180:
[----:B------:R-:W-:-:S04]  /*9d60*/  LOP3.LUT R2, R3, 0x80000000, RZ, 0xc0, !PT ;  /* 0x8000000003027812 */ /* 0x000fc800078ec0ff */
[----:B------:R-:W-:-:S04]  /*9d70*/  SHF.R.U32.HI R3, RZ, 0x18, R2 ;  /* 0x00000018ff037819 */ /* 0x000fc80000011602 */
[----:B------:R-:W-:-:S05]  /*9d80*/  LOP3.LUT R3, R0, R3, RZ, 0xfc, !PT ;  /* 0x0000000300037212 */ /* 0x000fca00078efcff */
[----:B------:R0:W-:Y:S01]  /*9d90*/  STG.E.U8 desc[UR36][R16.64], R3 ;  /* 0x0000000310007986 */ /* 0x0001e2000c101124 */
[----:B------:R-:W-:Y:S05]  /*9da0*/  BRA `(.L_x_11166) ;  /* 0x0000000400b87947 */ /* 0x000fea0003800000 */
.L_x_11176:
[----:B------:R-:W-:-:S05]  /*9db0*/  HADD2.F32 R0, -RZ, R2.H0_H0 ;  /* 0x20000002ff007230 */ /* 0x000fca0000004100 */
[----:B------:R-:W-:-:S05]  /*9dc0*/  F2FP.BF16.F32.PACK_AB R0, RZ, R0 ;  /* 0x00000000ff00723e */ /* 0x000fca00000010ff */
[----:B------:R0:W-:Y:S01]  /*9dd0*/  STG.E.U16 desc[UR36][R16.64], R0 ;  /* 0x0000000010007986 */ /* 0x0001e2000c101524 */
[----:B------:R-:W-:Y:S05]  /*9de0*/  BRA `(.L_x_11166) ;  /* 0x0000000400a87947 */ /* 0x000fea0003800000 */
.L_x_11173:
        /* <DEDUP_REMOVED lines=12> */
.L_x_11185:
        /* <DEDUP_REMOVED lines=17> */
.L_x_11188:
[----:B------:R-:W-:-:S04]  /*9fc0*/  LOP3.LUT R2, R3, 0x80000000, RZ, 0xc0, !PT ;  /* 0x8000000003027812 */ /* 0x000fc800078ec0ff */
[----:B------:R-:W-:-:S04]  /*9fd0*/  SHF.R.U32.HI R3, RZ, 0x18, R2 ;  /* 0x00000018ff037819 */ /* 0x000fc80000011602 */
[----:B------:R-:W-:-:S04]  /*9fe0*/  LOP3.LUT R0, R0, R3, RZ, 0xfc, !PT ;  /* 0x0000000300007212 */ /* 0x000fc800078efcff */
[----:B------:R-:W-:-:S07]  /*9ff0*/  PRMT R8, R0, 0x7610, R8 ;  /* 0x0000761000087816 */ /* 0x000fce0000000008 */
.L_x_11187:
[----:B------:R-:W-:Y:S05]  /*a000*/  BSYNC B0 ;  /* 0x0000000000007941 */ /* 0x000fea0003800000 */
.L_x_11186:
[----:B------:R0:W-:Y:S01]  /*a010*/  STG.E.U8 desc[UR36][R16.64], R8 ;  /* 0x0000000810007986 */ /* 0x0001e2000c101124 */
[----:B------:R-:W-:Y:S05]  /*a020*/  BRA `(.L_x_11166) ;  /* 0x0000000400187947 */ /* 0x000fea0003800000 */
.L_x_11184:
        /* <DEDUP_REMOVED lines=17> */
.L_x_11191:
[----:B------:R-:W-:-:S04]  /*a140*/  LOP3.LUT R2, R3, 0x80000000, RZ, 0xc0, !PT ;  /* 0x8000000003027812 */ /* 0x000fc800078ec0ff */
[----:B------:R-:W-:-:S04]  /*a150*/  SHF.R.U32.HI R3, RZ, 0x18, R2 ;  /* 0x00000018ff037819 */ /* 0x000fc80000011602 */
[----:B------:R-:W-:-:S04]  /*a160*/  LOP3.LUT R0, R0, R3, RZ, 0xfc, !PT ;  /* 0x0000000300007212 */ /* 0x000fc800078efcff */
[----:B------:R-:W-:-:S07]  /*a170*/  PRMT R8, R0, 0x7610, R8 ;  /* 0x0000761000087816 */ /* 0x000fce0000000008 */
.L_x_11190:
[----:B------:R-:W-:Y:S05]  /*a180*/  BSYNC B0 ;  /* 0x0000000000007941 */ /* 0x000fea0003800000 */
.L_x_11189:
[----:B------:R3:W-:Y:S01]  /*a190*/  STG.E.U8 desc[UR36][R16.64], R8 ;  /* 0x0000000810007986 */ /* 0x0007e2000c101124 */
[----:B------:R-:W-:Y:S05]  /*a1a0*/  BRA `(.L_x_11166) ;  /* 0x0000000000b87947 */ /* 0x000fea0003800000 */
.L_x_11183:
        /* <DEDUP_REMOVED lines=22> */
.L_x_11165:
        /* <DEDUP_REMOVED lines=16> */
.L_x_11194:
[----:B------:R-:W-:Y:S05]  /*a410*/  BRA `(.L_x_11166) ;  /* 0x00000000001c7947 */ /* 0x000fea0003800000 */
.L_x_11193:
[----:B------:R-:W-:-:S06]  /*a420*/  HADD2.F32 R2, -RZ, R2.H0_H0 ;  /* 0x20000002ff027230 */ /* 0x000fcc0000004100 */
[----:B------:R-:W0:Y:S02]  /*a430*/  F2I.U64.TRUNC R2, R2 ;  /* 0x0000000200027311 */ /* 0x000e24000020d800 */
[----:B0-----:R1:W-:Y:S01]  /*a440*/  STG.E.64 desc[UR36][R16.64], R2 ;  /* 0x0000000210007986 */ /* 0x0013e2000c101b24 */
[----:B------:R-:W-:Y:S05]  /*a450*/  BRA `(.L_x_11166) ;  /* 0x00000000000c7947 */ /* 0x000fea0003800000 */
.L_x_11192:
[----:B------:R-:W-:-:S04]  /*a460*/  HADD2.F32 R2, -RZ, R2.H0_H0 ;  /* 0x20000002ff027230 */ /* 0x000fc80000004100 */
[----:B------:R-:W0:Y:S02]  /*a470*/  F2I.FTZ.U32.TRUNC.NTZ R3, R2 ;  /* 0x0000000200037305 */ /* 0x000e24000021f000 */
[----:B0-----:R0:W-:Y:S02]  /*a480*/  STG.E desc[UR36][R16.64], R3 ;  /* 0x0000000310007986 */ /* 0x0011e4000c101924 */
.L_x_11166:
[----:B------:R-:W-:-:S07]  /*a490*/  VIADD R19, R19, 0x80 ;  /* 0x0000008013137836 */ /* 0x000fce0000000000 */
.L_x_11121:
[----:B------:R-:W-:Y:S05]  /*a4a0*/  BSYNC B6 ;  /* 0x0000000000067941 */ /* 0x000fea0003800000 */
.L_x_11120:
        /* <DEDUP_REMOVED lines=306> */
.L_x_11195:
        /* <DEDUP_REMOVED lines=23> */
.L_x_11199:
[----:B------:R-:W2:Y:S02]  /*b940*/  LDG.E.U8 R2, desc[UR36][R2.64] ;  /* 0x0000002402027981 */ /* 0x000ea4000c1e1100 */
[----:B--2---:R-:W-:-:S04]  /*b950*/  I2FP.F32.U32 R0, R2 ;  /* 0x0000000200007245 */ /* 0x004fc80000201000 */
[----:B------:R-:W-:-:S04]  /*b960*/  F2FP.F16.F32.PACK_AB R0, RZ, R0 ;  /* 0x00000000ff00723e */ /* 0x000fc800000000ff */
[----:B------:R-:W-:Y:S01]  /*b970*/  PRMT R10, R0, 0x7610, R10 ;  /* 0x00007610000a7816 */ /* 0x000fe2000000000a */
[----:B------:R-:W-:Y:S06]  /*b980*/  BRA `(.L_x_11201) ;  /* 0x0000000c00bc7947 */ /* 0x000fec0003800000 */
.L_x_11198:
        /* <DEDUP_REMOVED lines=11> */
.L_x_11203:
[----:B------:R-:W2:Y:S02]  /*ba40*/  LDG.E R2, desc[UR36][R2.64] ;  /* 0x0000002402027981 */ /* 0x000ea4000c1e1900 */
[----:B--2---:R-:W-:-:S04]  /*ba50*/  I2FP.F32.S32 R0, R2 ;  /* 0x0000000200007245 */ /* 0x004fc80000201400 */
[----:B------:R-:W-:-:S04]  /*ba60*/  F2FP.F16.F32.PACK_AB R0, RZ, R0 ;  /* 0x00000000ff00723e */ /* 0x000fc800000000ff */
[----:B------:R-:W-:Y:S01]  /*ba70*/  PRMT R10, R0, 0x7610, R10 ;  /* 0x00007610000a7816 */ /* 0x000fe2000000000a */
[----:B------:R-:W-:Y:S06]  /*ba80*/  BRA `(.L_x_11201) ;  /* 0x0000000c007c7947 */ /* 0x000fec0003800000 */
.L_x_11202:
[----:B------:R-:W2:Y:S02]  /*ba90*/  LDG.E.U16 R2, desc[UR36][R2.64] ;  /* 0x0000002402027981 */ /* 0x000ea4000c1e1500 */
[----:B--2---:R-:W0:Y:S02]  /*baa0*/  I2F.S16 R0, R2 ;  /* 0x0000000200007306 */ /* 0x004e240000101400 */
[----:B0-----:R-:W-:-:S04]  /*bab0*/  F2FP.F16.F32.PACK_AB R0, RZ, R0 ;  /* 0x00000000ff00723e */ /* 0x001fc800000000ff */
[----:B------:R-:W-:Y:S01]  /*bac0*/  PRMT R10, R0, 0x7610, R10 ;  /* 0x00007610000a7816 */ /* 0x000fe2000000000a */
[----:B------:R-:W-:Y:S06]  /*bad0*/  BRA `(.L_x_11201) ;  /* 0x0000000c00687947 */ /* 0x000fec0003800000 */
.L_x_11197:
        /* <DEDUP_REMOVED lines=9> */
.L_x_11205:
[----:B------:R0:W5:Y:S01]  /*bb70*/  LDG.E.U16 R10, desc[UR36][R2.64] ;  /* 0x00000024020a7981 */ /* 0x000162000c1e1500 */
[----:B------:R-:W-:Y:S05]  /*bb80*/  BRA `(.L_x_11201) ;  /* 0x0000000c003c7947 */ /* 0x000fea0003800000 */
.L_x_11204:
        /* <DEDUP_REMOVED lines=9> */
.L_x_11207:
[----:B------:R1:W5:Y:S01]  /*bc20*/  LDG.E.U16 R10, desc[UR36][R2.64] ;  /* 0x00000024020a7981 */ /* 0x000362000c1e1500 */
[----:B------:R-:W-:Y:S05]  /*bc30*/  BRA `(.L_x_11201) ;  /* 0x0000000c00107947 */ /* 0x000fea0003800000 */
.L_x_11206:
        /* <DEDUP_REMOVED lines=9> */
.L_x_11196:
        /* <DEDUP_REMOVED lines=14> */
.L_x_11210:
        /* <DEDUP_REMOVED lines=9> */
.L_x_11209:
        /* <DEDUP_REMOVED lines=28> */
.L_x_11212:
        /* <DEDUP_REMOVED lines=15> */
.L_x_11211:
[----:B------:R-:W2:Y:S02]  /*c0f0*/  LDG.E.U16 R0, desc[UR36][R2.64] ;  /* 0x0000002402007981 */ /* 0x000ea4000c1e1500 */
[----:B--2---:R-:W-:-:S05]  /*c100*/  IMAD.U32 R0, R0, 0x10000, RZ ;  /* 0x0001000000007824 */ /* 0x004fca00078e00ff */
[----:B------:R-:W-:-:S04]  /*c110*/  F2FP.F16.F32.PACK_AB R0, RZ, R0 ;  /* 0x00000000ff00723e */ /* 0x000fc800000000ff */
[----:B------:R-:W-:Y:S01]  /*c120*/  PRMT R10, R0, 0x7610, R10 ;  /* 0x00007610000a7816 */ /* 0x000fe2000000000a */
[----:B------:R-:W-:Y:S06]  /*c130*/  BRA `(.L_x_11201) ;  /* 0x0000000400d07947 */ /* 0x000fec0003800000 */
.L_x_11208:
        /* <DEDUP_REMOVED lines=13> */
.L_x_11215:
        /* <DEDUP_REMOVED lines=21> */
.L_x_11219:
[----:B------:R-:W-:Y:S05]  /*c360*/  BSYNC B1 ;  /* 0x0000000000017941 */ /* 0x000fea0003800000 */
.L_x_11218:
[----:B------:R-:W-:Y:S01]  /*c370*/  LEA R3, R0, 0x3b800000, 0x17 ;  /* 0x3b80000000037811 */ /* 0x000fe200078eb8ff */
[----:B------:R-:W-:-:S05]  /*c380*/  IMAD.SHL.U32 R0, R2, 0x100000, RZ ;  /* 0x0010000002007824 */ /* 0x000fca00078e00ff */
[----:B------:R-:W-:-:S07]  /*c390*/  LOP3.LUT R0, R3, R0, R4, 0xfe, !PT ;  /* 0x0000000003007212 */ /* 0x000fce00078efe04 */
.L_x_11217:
[----:B------:R-:W-:Y:S05]  /*c3a0*/  BSYNC B0 ;  /* 0x0000000000007941 */ /* 0x000fea0003800000 */
.L_x_11216:
[----:B------:R-:W-:-:S04]  /*c3b0*/  F2FP.F16.F32.PACK_AB R0, RZ, R0 ;  /* 0x00000000ff00723e */ /* 0x000fc800000000ff */
[----:B------:R-:W-:Y:S01]  /*c3c0*/  PRMT R10, R0, 0x7610, R10 ;  /* 0x00007610000a7816 */ /* 0x000fe2000000000a */
[----:B------:R-:W-:Y:S06]  /*c3d0*/  BRA `(.L_x_11201) ;  /* 0x0000000400287947 */ /* 0x000fec0003800000 */
.L_x_11214:
        /* <DEDUP_REMOVED lines=21> */
.L_x_11223:
[----:B------:R-:W-:Y:S05]  /*c530*/  BSYNC B1 ;  /* 0x0000000000017941 */ /* 0x000fea0003800000 */
.L_x_11222:
[----:B------:R-:W-:Y:S01]  /*c540*/  LEA R3, R0, 0x37800000, 0x17 ;  /* 0x3780000000037811 */ /* 0x000fe200078eb8ff */
[----:B------:R-:W-:-:S05]  /*c550*/  IMAD.SHL.U32 R0, R2, 0x200000, RZ ;  /* 0x0020000002007824 */ /* 0x000fca00078e00ff */
[----:B------:R-:W-:-:S07]  /*c560*/  LOP3.LUT R0, R3, R0, R4, 0xfe, !PT ;  /* 0x0000000003007212 */ /* 0x000fce00078efe04 */
.L_x_11221:
[----:B------:R-:W-:Y:S05]  /*c570*/  BSYNC B0 ;  /* 0x0000000000007941 */ /* 0x000fea0003800000 */
.L_x_11220:
[----:B------:R-:W-:-:S04]  /*c580*/  F2FP.F16.F32.PACK_AB R0, RZ, R0 ;  /* 0x00000000ff00723e */ /* 0x000fc800000000ff */
[----:B------:R-:W-:Y:S01]  /*c590*/  PRMT R10, R0, 0x7610, R10 ;  /* 0x00007610000a7816 */ /* 0x000fe2000000000a */
[----:B------:R-:W-:Y:S06]  /*c5a0*/  BRA `(.L_x_11201) ;  /* 0x0000000000b47947 */ /* 0x000fec0003800000 */
.L_x_11213:
        /* <DEDUP_REMOVED lines=14> */
.L_x_11227:
[----:B------:R-:W-:Y:S05]  /*c690*/  BSYNC B0 ;  /* 0x0000000000007941 */ /* 0x000fea0003800000 */
.L_x_11226:
[----:B------:R-:W-:-:S04]  /*c6a0*/  F2FP.F16.F32.PACK_AB R0, RZ, R0 ;  /* 0x00000000ff00723e */ /* 0x000fc800000000ff */
[----:B------:R-:W-:Y:S01]  /*c6b0*/  PRMT R10, R0, 0x7610, R10 ;  /* 0x00007610000a7816 */ /* 0x000fe2000000000a */
[----:B------:R-:W-:Y:S06]  /*c6c0*/  BRA `(.L_x_11201) ;  /* 0x00000000006c7947 */ /* 0x000fec0003800000 */
.L_x_11200:
        /* <DEDUP_REMOVED lines=16> */
.L_x_11228:
[----:B------:R-:W-:Y:S01]  /*c7d0*/  PRMT R10, RZ, 0x7610, R10 ;  /* 0x00007610ff0a7816 */ /* 0x000fe2000000000a */
[----:B------:R-:W-:Y:S06]  /*c7e0*/  BRA `(.L_x_11201) ;  /* 0x0000000000247947 */ /* 0x000fec0003800000 */
.L_x_11225:
[----:B------:R-:W2:Y:S02]  /*c7f0*/  LDG.E.64 R2, desc[UR36][R2.64] ;  /* 0x0000002402027981 */ /* 0x000ea4000c1e1b00 */
[----:B--2---:R-:W0:Y:S02]  /*c800*/  I2F.U64 R0, R2 ;  /* 0x0000000200007312 */ /* 0x004e240000301000 */
[----:B0-----:R-:W-:-:S04]  /*c810*/  F2FP.F16.F32.PACK_AB R0, RZ, R0 ;  /* 0x00000000ff00723e */ /* 0x001fc800000000ff */
[----:B------:R-:W-:Y:S01]  /*c820*/  PRMT R10, R0, 0x7610, R10 ;  /* 0x00007610000a7816 */ /* 0x000fe2000000000a */
[----:B------:R-:W-:Y:S06]  /*c830*/  BRA `(.L_x_11201) ;  /* 0x0000000000107947 */ /* 0x000fec0003800000 */
.L_x_11224:
[----:B------:R-:W2:Y:S02]  /*c840*/  LDG.E R2, desc[UR36][R2.64] ;  /* 0x0000002402027981 */ /* 0x000ea4000c1e1900 */
[----:B--2---:R-:W-:-:S04]  /*c850*/  I2FP.F32.U32 R0, R2 ;  /* 0x0000000200007245 */ /* 0x004fc80000201000 */
[----:B------:R-:W-:-:S04]  /*c860*/  F2FP.F16.F32.PACK_AB R0, RZ, R0 ;  /* 0x00000000ff00723e */ /* 0x000fc800000000ff */
[----:B------:R-:W-:-:S07]  /*c870*/  PRMT R10, R0, 0x7610, R10 ;  /* 0x00007610000a7816 */ /* 0x000fce000000000a */
.L_x_11201:
        /* <DEDUP_REMOVED lines=20> */
.L_x_11230:
[----:B------:R-:W-:Y:S05]  /*c9c0*/  BSYNC B1 ;  /* 0x0000000000017941 */ /* 0x000fea0003800000 */
.L_x_11229:
        /* <DEDUP_REMOVED lines=18> */
.L_x_11232:
[----:B------:R-:W-:Y:S01]  /*caf0*/  ISETP.GE.AND P0, PT, R11, RZ, PT ;  /* 0x000000ff0b00720c */ /* 0x000fe20003f06270 */
[----:B------:R-:W-:-:S12]  /*cb00*/  IMAD.MOV.U32 R3, RZ, RZ, 0x3fd774eb ;  /* 0x3fd774ebff037424 */ /* 0x000fd800078e00ff */
[----:B------:R-:W-:-:S04]  /*cb10*/  @P0 FFMA.FTZ R2, R3, 0.93318945169448852539, -R2 ;  /* 0x3f6ee58103020823 */ /* 0x000fc80000010802 */
[----:B------:R-:W-:-:S07]  /*cb20*/  @!P0 FFMA.FTZ R2, R3, 0.93318945169448852539, R2 ;  /* 0x3f6ee58103028823 */ /* 0x000fce0000010002 */
.L_x_11233:
[----:B------:R-:W-:Y:S05]  /*cb30*/  BSYNC B0 ;  /* 0x0000000000007941 */ /* 0x000fea0003800000 */
.L_x_11231:
        /* <DEDUP_REMOVED lines=27> */
.L_x_11237:
[----:B------:R-:W-:-:S06]  /*ccf0*/  HADD2.F32 R3, -RZ, R2.H0_H0 ;  /* 0x20000002ff037230 */ /* 0x000fcc0000004100 */
[----:B------:R-:W0:Y:S02]  /*cd00*/  F2I.S64.TRUNC R2, R3 ;  /* 0x0000000300027311 */ /* 0x000e24000020d900 */
[----:B0-----:R-:W-:Y:S01]  /*cd10*/  STG.E.U8 desc[UR36][R16.64], R2 ;  /* 0x0000000210007986 */ /* 0x001fe2000c101124 */
[----:B------:R-:W-:Y:S05]  /*cd20*/  EXIT ;  /* 0x000000000000794d */ /* 0x000fea0003800000 */
.L_x_11236:
        /* <DEDUP_REMOVED lines=10> */
.L_x_11240:
[----:B------:R-:W-:-:S04]  /*cdd0*/  HADD2.F32 R2, -RZ, R2.H0_H0 ;  /* 0x20000002ff027230 */ /* 0x000fc80000004100 */
[----:B------:R-:W0:Y:S02]  /*cde0*/  F2I.FTZ.TRUNC.NTZ R3, R2 ;  /* 0x0000000200037305 */ /* 0x000e24000021f100 */
[----:B0-----:R-:W-:Y:S01]  /*cdf0*/  STG.E desc[UR36][R16.64], R3 ;  /* 0x0000000310007986 */ /* 0x001fe2000c101924 */
[----:B------:R-:W-:Y:S05]  /*ce00*/  EXIT ;  /* 0x000000000000794d */ /* 0x000fea0003800000 */
.L_x_11239:
[----:B------:R-:W-:-:S04]  /*ce10*/  HADD2.F32 R2, -RZ, R2.H0_H0 ;  /* 0x20000002ff027230 */ /* 0x000fc80000004100 */
[----:B------:R-:W0:Y:S02]  /*ce20*/  F2I.FTZ.TRUNC.NTZ R3, R2 ;  /* 0x0000000200037305 */ /* 0x000e24000021f100 */
[----:B0-----:R-:W-:Y:S01]  /*ce30*/  STG.E.U16 desc[UR36][R16.64], R3 ;  /* 0x0000000310007986 */ /* 0x001fe2000c101524 */
[----:B------:R-:W-:Y:S05]  /*ce40*/  EXIT ;  /* 0x000000000000794d */ /* 0x000fea0003800000 */
.L_x_11235:
        /* <DEDUP_REMOVED lines=9> */
.L_x_11242:
[----:B------:R-:W-:Y:S01]  /*cee0*/  STG.E.U16 desc[UR36][R16.64], R2 ;  /* 0x0000000210007986 */ /* 0x000fe2000c101524 */
[----:B------:R-:W-:Y:S05]  /*cef0*/  EXIT ;  /* 0x000000000000794d */ /* 0x000fea0003800000 */
.L_x_11241:
        /* <DEDUP_REMOVED lines=10> */
.L_x_11244:
[----:B------:R-:W-:-:S05]  /*cfa0*/  HADD2.F32 R0, -RZ, R2.H0_H0 ;  /* 0x20000002ff007230 */ /* 0x000fca0000004100 */
[----:B------:R-:W-:-:S04]  /*cfb0*/  F2FP.F16.F32.PACK_AB R0, RZ, R0 ;  /* 0x00000000ff00723e */ /* 0x000fc800000000ff */
[----:B------:R-:W-:-:S05]  /*cfc0*/  PRMT R0, R0, 0x5410, RZ ;  /* 0x0000541000007816 */ /* 0x000fca00000000ff */
[----:B------:R-:W-:Y:S01]  /*cfd0*/  STG.E desc[UR36][R16.64], R0 ;  /* 0x0000000010007986 */ /* 0x000fe2000c101924 */
[----:B------:R-:W-:Y:S05]  /*cfe0*/  EXIT ;  /* 0x000000000000794d */ /* 0x000fea0003800000 */
.L_x_11243:
[----:B------:R-:W-:-:S05]  /*cff0*/  HADD2.F32 R2, -RZ, R2.H0_H0 ;  /* 0x20000002ff027230 */ /* 0x000fca0000004100 */
[----:B------:R-:W-:-:S06]  /*d000*/  FMUL.FTZ R2, R2, 1 ;  /* 0x3f80000002027820 */ /* 0x000fcc0000410000 */
[----:B------:R-:W0:Y:S02]  /*d010*/  F2F.F64.F32 R2, R2 ;  /* 0x0000000200027310 */ /* 0x000e240000201800 */
[----:B0-----:R-:W-:Y:S01]  /*d020*/  STG.E.64 desc[UR36][R16.64], R2 ;  /* 0x0000000210007986 */ /* 0x001fe2000c101b24 */
[----:B------:R-:W-:Y:S05]  /*d030*/  EXIT ;  /* 0x000000000000794d */ /* 0x000fea0003800000 */
.L_x_11234:
        /* <DEDUP_REMOVED lines=13> */
.L_x_11247:
[----:B------:R-:W-:Y:S01]  /*d110*/  HADD2.F32 R2, -RZ, R2.H0_H0 ;  /* 0x20000002ff027230 */ /* 0x000fe20000004100 */
[----:B------:R-:W-:-:S04]  /*d120*/  CS2R R6, SRZ ;  /* 0x0000000000067805 */ /* 0x000fc8000001ff00 */
[----:B------:R-:W-:-:S04]  /*d130*/  FMUL.FTZ R2, R2, 1 ;  /* 0x3f80000002027820 */ /* 0x000fc80000410000 */
[----:B------:R-:W0:Y:S02]  /*d140*/  F2F.F64.F32 R4, R2 ;  /* 0x0000000200047310 */ /* 0x000e240000201800 */
[----:B0-----:R-:W-:Y:S01]  /*d150*/  STG.E.128 desc[UR36][R16.64], R4 ;  /* 0x0000000410007986 */ /* 0x001fe2000c101d24 */
[----:B------:R-:W-:Y:S05]  /*d160*/  EXIT ;  /* 0x000000000000794d */ /* 0x000fea0003800000 */
.L_x_11246:
        /* <DEDUP_REMOVED lines=21> */
.L_x_11251:
[----:B------:R-:W-:Y:S05]  /*d2c0*/  BSYNC B0 ;  /* 0x0000000000007941 */ /* 0x000fea0003800000 */
.L_x_11250:
[----:B------:R-:W-:-:S05]  /*d2d0*/  LOP3.LUT R3, R0, R3, RZ, 0xfc, !PT ;  /* 0x0000000300037212 */ /* 0x000fca00078efcff */
[----:B------:R-:W-:Y:S01]  /*d2e0*/  STG.E.U8 desc[UR36][R16.64], R3 ;  /* 0x0000000310007986 */ /* 0x000fe2000c101124 */
[----:B------:R-:W-:Y:S05]  /*d2f0*/  EXIT ;  /* 0x000000000000794d */ /* 0x000fea0003800000 */
.L_x_11249:
        /* <DEDUP_REMOVED lines=13> */
.L_x_11253:
[----:B------:R-:W-:Y:S01]  /*d3d0*/  IMAD.MOV.U32 R0, RZ, RZ, 0x7f ;  /* 0x0000007fff007424 */ /* 0x000fe200078e00ff */
[----:B------:R-:W-:-:S04]  /*d3e0*/  ISETP.GT.U32.AND P0, PT, R2, 0x7f800000, PT ;  /* 0x7f8000000200780c */ /* 0x000fc80003f04070 */
[----:B------:R-:W-:-:S09]  /*d3f0*/  SEL R0, R0, 0x7c, P0 ;  /* 0x0000007c00007807 */ /* 0x000fd20000000000 */
.L_x_11254:
[----:B------:R-:W-:Y:S05]  /*d400*/  BSYNC B0 ;  /* 0x0000000000007941 */ /* 0x000fea0003800000 */
.L_x_11252:
[----:B------:R-:W-:-:S04]  /*d410*/  LOP3.LUT R2, R3, 0x80000000, RZ, 0xc0, !PT ;  /* 0x8000000003027812 */ /* 0x000fc800078ec0ff */
[----:B------:R-:W-:-:S04]  /*d420*/  SHF.R.U32.HI R3, RZ, 0x18, R2 ;  /* 0x00000018ff037819 */ /* 0x000fc80000011602 */
[----:B------:R-:W-:-:S05]  /*d430*/  LOP3.LUT R3, R0, R3, RZ, 0xfc, !PT ;  /* 0x0000000300037212 */ /* 0x000fca00078efcff */
[----:B------:R-:W-:Y:S01]  /*d440*/  STG.E.U8 desc[UR36][R16.64], R3 ;  /* 0x0000000310007986 */ /* 0x000fe2000c101124 */
[----:B------:R-:W-:Y:S05]  /*d450*/  EXIT ;  /* 0x000000000000794d */ /* 0x000fea0003800000 */
.L_x_11248:
[----:B------:R-:W-:-:S05]  /*d460*/  HADD2.F32 R0, -RZ, R2.H0_H0 ;  /* 0x20000002ff007230 */ /* 0x000fca0000004100 */
[----:B------:R-:W-:-:S05]  /*d470*/  F2FP.BF16.F32.PACK_AB R0, RZ, R0 ;  /* 0x00000000ff00723e */ /* 0x000fca00000010ff */
[----:B------:R-:W-:Y:S01]  /*d480*/  STG.E.U16 desc[UR36][R16.64], R0 ;  /* 0x0000000010007986 */ /* 0x000fe2000c101524 */
[----:B------:R-:W-:Y:S05]  /*d490*/  EXIT ;  /* 0x000000000000794d */ /* 0x000fea0003800000 */
.L_x_11245:
        /* <DEDUP_REMOVED lines=12> */
.L_x_11257:
        /* <DEDUP_REMOVED lines=17> */
.L_x_11260:
[----:B------:R-:W-:-:S04]  /*d670*/  LOP3.LUT R2, R3, 0x80000000, RZ, 0xc0, !PT ;  /* 0x8000000003027812 */ /* 0x000fc800078ec0ff */
[----:B------:R-:W-:-:S04]  /*d680*/  SHF.R.U32.HI R3, RZ, 0x18, R2 ;  /* 0x00000018ff037819 */ /* 0x000fc80000011602 */
[----:B------:R-:W-:-:S04]  /*d690*/  LOP3.LUT R0, R0, R3, RZ, 0xfc, !PT ;  /* 0x0000000300007212 */ /* 0x000fc800078efcff */
[----:B------:R-:W-:-:S07]  /*d6a0*/  PRMT R8, R0, 0x7610, R8 ;  /* 0x0000761000087816 */ /* 0x000fce0000000008 */
.L_x_11259:
[----:B------:R-:W-:Y:S05]  /*d6b0*/  BSYNC B0 ;  /* 0x0000000000007941 */ /* 0x000fea0003800000 */
.L_x_11258:
[----:B------:R-:W-:Y:S01]  /*d6c0*/  STG.E.U8 desc[UR36][R16.64], R8 ;  /* 0x0000000810007986 */ /* 0x000fe2000c101124 */
[----:B------:R-:W-:Y:S05]  /*d6d0*/  EXIT ;  /* 0x000000000000794d */ /* 0x000fea0003800000 */
.L_x_11256:
        /* <DEDUP_REMOVED lines=17> */
.L_x_11263:
[----:B------:R-:W-:-:S04]  /*d7f0*/  LOP3.LUT R2, R3, 0x80000000, RZ, 0xc0, !PT ;  /* 0x8000000003027812 */ /* 0x000fc800078ec0ff */
[----:B------:R-:W-:-:S04]  /*d800*/  SHF.R.U32.HI R3, RZ, 0x18, R2 ;  /* 0x00000018ff037819 */ /* 0x000fc80000011602 */
[----:B------:R-:W-:-:S04]  /*d810*/  LOP3.LUT R0, R0, R3, RZ, 0xfc, !PT ;  /* 0x0000000300007212 */ /* 0x000fc800078efcff */
[----:B------:R-:W-:-:S07]  /*d820*/  PRMT R8, R0, 0x7610, R8 ;  /* 0x0000761000087816 */ /* 0x000fce0000000008 */
.L_x_11262:
[----:B------:R-:W-:Y:S05]  /*d830*/  BSYNC B0 ;  /* 0x0000000000007941 */ /* 0x000fea0003800000 */
.L_x_11261:
[----:B------:R-:W-:Y:S01]  /*d840*/  STG.E.U8 desc[UR36][R16.64], R8 ;  /* 0x0000000810007986 */ /* 0x000fe2000c101124 */
[----:B------:R-:W-:Y:S05]  /*d850*/  EXIT ;  /* 0x000000000000794d */ /* 0x000fea0003800000 */
.L_x_11255:
        /* <DEDUP_REMOVED lines=22> */
.L_x_11238:
        /* <DEDUP_REMOVED lines=16> */
.L_x_11266:
[----:B------:R-:W-:Y:S05]  /*dac0*/  EXIT ;  /* 0x000000000000794d */ /* 0x000fea0003800000 */
.L_x_11265:
[----:B------:R-:W-:-:S06]  /*dad0*/  HADD2.F32 R2, -RZ, R2.H0_H0 ;  /* 0x20000002ff027230 */ /* 0x000fcc0000004100 */
[----:B------:R-:W0:Y:S02]  /*dae0*/  F2I.U64.TRUNC R2, R2 ;  /* 0x0000000200027311 */ /* 0x000e24000020d800 */
[----:B0-----:R-:W-:Y:S01]  /*daf0*/  STG.E.64 desc[UR36][R16.64], R2 ;  /* 0x0000000210007986 */ /* 0x001fe2000c101b24 */
[----:B------:R-:W-:Y:S05]  /*db00*/  EXIT ;  /* 0x000000000000794d */ /* 0x000fea0003800000 */
.L_x_11264:
[----:B------:R-:W-:-:S04]  /*db10*/  HADD2.F32 R2, -RZ, R2.H0_H0 ;  /* 0x20000002ff027230 */ /* 0x000fc80000004100 */
[----:B------:R-:W0:Y:S02]  /*db20*/  F2I.FTZ.U32.TRUNC.NTZ R3, R2 ;  /* 0x0000000200037305 */ /* 0x000e24000021f000 */
[----:B0-----:R-:W-:Y:S01]  /*db30*/  STG.E desc[UR36][R16.64], R3 ;  /* 0x0000000310007986 */ /* 0x001fe2000c101924 */
[----:B------:R-:W-:Y:S05]  /*db40*/  EXIT ;  /* 0x000000000000794d */ /* 0x000fea0003800000 */
        .weak           $__internal_28_$__cuda_sm3x_div_rn_ftz_f32_slowpath
        .type           $__internal_28_$__cuda_sm3x_div_rn_ftz_f32_slowpath,@function
        .size           $__internal_28_$__cuda_sm3x_div_rn_ftz_f32_slowpath,(.L_x_19704 - $__internal_28_$__cuda_sm3x_div_rn_ftz_f32_slowpath)
$__internal_28_$__cuda_sm3x_div_rn_ftz_f32_slowpath:
        /* <DEDUP_REMOVED lines=32> */
.L_x_11269:
[----:B------:R-:W-:Y:S05]  /*dd50*/  BSYNC B2 ;  /* 0x0000000000027941 */ /* 0x000fea0003800000 */
.L_x_11268:
        /* <DEDUP_REMOVED lines=27> */
.L_x_11275:
[----:B------:R-:W-:-:S07]  /*df10*/  IMAD R7, R4, 0x800000, R7 ;  /* 0x0080000004077824 */ /* 0x000fce00078e0207 */
.L_x_11276:
[----:B------:R-:W-:Y:S05]  /*df20*/  BSYNC B2 ;  /* 0x0000000000027941 */ /* 0x000fea0003800000 */
.L_x_11274:
[----:B------:R-:W-:Y:S05]  /*df30*/  BRA `(.L_x_11277) ;  /* 0x0000000000207947 */ /* 0x000fea0003800000 */
.L_x_11273:
[----:B------:R-:W-:-:S04]  /*df40*/  LOP3.LUT R0, R13, 0x80000000, R0, 0x48, !PT ;  /* 0x800000000d007812 */ /* 0x000fc800078e4800 */
[----:B------:R-:W-:Y:S01]  /*df50*/  LOP3.LUT R7, R0, 0x7f800000, RZ, 0xfc, !PT ;  /* 0x7f80000000077812 */ /* 0x000fe200078efcff */
[----:B------:R-:W-:Y:S06]  /*df60*/  BRA `(.L_x_11277) ;  /* 0x0000000000147947 */ /* 0x000fec0003800000 */
.L_x_11272:
[----:B------:R-:W-:Y:S01]  /*df70*/  LOP3.LUT R7, R13, 0x80000000, R0, 0x48, !PT ;  /* 0x800000000d077812 */ /* 0x000fe200078e4800 */
[----:B------:R-:W-:Y:S06]  /*df80*/  BRA `(.L_x_11277) ;  /* 0x00000000000c7947 */ /* 0x000fec0003800000 */
.L_x_11271:
[----:B------:R-:W0:Y:S01]  /*df90*/  MUFU.RSQ R7, -QNAN ;  /* 0xffc0000000077908 */ /* 0x000e220000001400 */
[----:B------:R-:W-:Y:S05]  /*dfa0*/  BRA `(.L_x_11277) ;  /* 0x0000000000047947 */ /* 0x000fea0003800000 */
.L_x_11270:
[----:B------:R-:W-:-:S07]  /*dfb0*/  FADD.FTZ R7, R0, R13 ;  /* 0x0000000d00077221 */ /* 0x000fce0000010000 */
.L_x_11277:
[----:B------:R-:W-:Y:S05]  /*dfc0*/  BSYNC B0 ;  /* 0x0000000000007941 */ /* 0x000fea0003800000 */
.L_x_11267:
[----:B------:R-:W-:-:S04]  /*dfd0*/  IMAD.MOV.U32 R3, RZ, RZ, 0x0 ;  /* 0x00000000ff037424 */ /* 0x000fc800078e00ff */
[----:B0-----:R-:W-:Y:S05]  /*dfe0*/  RET.REL.NODEC R2 `(_ZN2at6native18elementwise_kernelILi128ELi4EZNS0_15gpu_kernel_implINS0_13BUnaryFunctorIN3c104HalfES5_S5_ZZZNS0_17atan2_kernel_cudaERNS_18TensorIteratorBaseEENKUlvE_clEvENKUlvE1_clEvEUlS5_S5_E_EEEEvS7_RKT_EUliE_EEviT1_) ;  /* 0xffffff2002047950 */ /* 0x001fea0003c3ffff */
.L_x_11278:
        /* <DEDUP_REMOVED lines=9> */
.L_x_19704:


//--------------------- .text._ZN2at6native27unrolled_elementwise_kernelINS0_13BUnaryFunctorIN3c104HalfES4_S4_ZZZNS0_17atan2_kernel_cudaERNS_18TensorIteratorBaseEENKUlvE_clEvENKUlvE1_clEvEUlS4_S4_E_EESt5arrayIPcLm2EELi4E23TrivialOffsetCalculatorILi1EjESF_NS0_6memory12LoadWithCastILi1EEENSG_13StoreWithCastILi1EEEEEviT_T0_T2_T3_T4_T5_ --------------------------
	.section	.text._ZN2at6native27unrolled_elementwise_kernelINS0_13BUnaryFunctorIN3c104HalfES4_S4_ZZZNS0_17atan2_kernel_cudaERNS_18TensorIteratorBaseEENKUlvE_clEvENKUlvE1_clEvEUlS4_S4_E_EESt5arrayIPcLm2EELi4E23TrivialOffsetCalculatorILi1EjESF_NS0_6memory12LoadWithCastILi1EEENSG_13StoreWithCastILi1EEEEEviT_T0_T2_T3_T4_T5_,"ax",@progbits
	.align	128
        .global         _ZN2at6native27unrolled_elementwise_kernelINS0_13BUnaryFunctorIN3c104HalfES4_S4_ZZZNS0_17atan2_kernel_cudaERNS_18TensorIteratorBaseEENKUlvE_clEvENKUlvE1_clEvEUlS4_S4_E_EESt5arrayIPcLm2EELi4E23TrivialOffsetCalculatorILi1EjESF_NS0_6memory12LoadWithCastILi1EEENSG_13StoreWithCastILi1EEEEEviT_T0_T2_T3_T4_T5_
        .type           _ZN2at6native27unrolled_elementwise_kernelINS0_13BUnaryFunctorIN3c104HalfES4_S4_ZZZNS0_17atan2_kernel_cudaERNS_18TensorIteratorBaseEENKUlvE_clEvENKUlvE1_clEvEUlS4_S4_E_EESt5arrayIPcLm2EELi4E23TrivialOffsetCalculatorILi1EjESF_NS0_6memory12LoadWithCastILi1EEENSG_13StoreWithCastILi1EEEEEviT_T0_T2_T3_T4_T5_,@function
        .size           _ZN2at6native27unrolled_elementwise_kernelINS0_13BUnaryFunctorIN3c104HalfES4_S4_ZZZNS0_17atan2_kernel_cudaERNS_18TensorIteratorBaseEENKUlvE_clEvENKUlvE1_clEvEUlS4_S4_E_EESt5arrayIPcLm2EELi4E23TrivialOffsetCalculatorILi1EjESF_NS0_6memory12LoadWithCastILi1EEENSG_13StoreWithCastILi1EEEEEviT_T0_T2_T3_T4_T5_,(.L_x_19705 - _ZN2at6native27unrolled_elementwise_kernelINS0_13BUnaryFunctorIN3c104HalfES4_S4_ZZZNS0_17atan2_kernel_cudaERNS_18TensorIteratorBaseEENKUlvE_clEvENKUlvE1_clEvEUlS4_S4_E_EESt5arrayIPcLm2EELi4E23TrivialOffsetCalculatorILi1EjESF_NS0_6memory12LoadWithCastILi1EEENSG_13StoreWithCastILi1EEEEEviT_T0_T2_T3_T4_T5_)
        .other          _ZN2at6native27unrolled_elementwise_kernelINS0_13BUnaryFunctorIN3c104HalfES4_S4_ZZZNS0_17atan2_kernel_cudaERNS_18TensorIteratorBaseEENKUlvE_clEvENKUlvE1_clEvEUlS4_S4_E_EESt5arrayIPcLm2EELi4E23TrivialOffsetCalculatorILi1EjESF_NS0_6memory12LoadWithCastILi1EEENSG_13StoreWithCastILi1EEEEEviT_T0_T2_T3_T4_T5_,@"STO_CUDA_ENTRY STV_DEFAULT"
_ZN2at6native27unrolled_elementwise_kernelINS0_13BUnaryFunctorIN3c104HalfES4_S4_ZZZNS0_17atan2_kernel_cudaERNS_18TensorIteratorBaseEENKUlvE_clEvENKUlvE1_clEvEUlS4_S4_E_EESt5arrayIPcLm2EELi4E23TrivialOffsetCalculatorILi1EjESF_NS0_6memory12LoadWithCastILi1EEENSG_13StoreWithCastILi1EEEEEviT_T0_T2_T3_T4_T5_:
.text._ZN2at6native27unrolled_elementwise_kernelINS0_13BUnaryFunctorIN3c104HalfES4_S4_ZZZNS0_17atan2_kernel_cudaERNS_18TensorIteratorBaseEENKUlvE_clEvENKUlvE1_clEvEUlS4_S4_E_EESt5arrayIPcLm2EELi4E23TrivialOffsetCalculatorILi1EjESF_NS0_6memory12LoadWithCastILi1EEENSG_13StoreWithCastILi1EEEEEviT_T0_T2_T3_T4_T5_:
        /* <DEDUP_REMOVED lines=34> */
.L_x_11284:
[----:B------:R-:W2:Y:S02]  /*0220*/  LDG.E.U8 R2, desc[UR36][R2.64] ;  /* 0x0000002402027981 */ /* 0x000ea4000c1e1100 */
[----:B--2---:R-:W-:-:S04]  /*0230*/  I2FP.F32.U32 R0, R2 ;  /* 0x0000000200007245 */ /* 0x004fc80000201000 */
[----:B------:R-:W-:-:S04]  /*0240*/  F2FP.F16.F32.PACK_AB R0, RZ, R0 ;  /* 0x00000000ff00723e */ /* 0x000fc800000000ff */
[----:B------:R-:W-:Y:S01]  /*0250*/  PRMT R23, R0, 0x7610, R23 ;  /* 0x0000761000177816 */ /* 0x000fe20000000017 */
[----:B------:R-:W-:Y:S06]  /*0260*/  BRA `(.L_x_11286) ;  /* 0x0000000c00bc7947 */ /* 0x000fec0003800000 */
.L_x_11283:
        /* <DEDUP_REMOVED lines=11> */
.L_x_11288:
[----:B------:R-:W2:Y:S02]  /*0320*/  LDG.E R2, desc[UR36][R2.64] ;  /* 0x0000002402027981 */ /* 0x000ea4000c1e1900 */
[----:B--2---:R-:W-:-:S04]  /*0330*/  I2FP.F32.S32 R0, R2 ;  /* 0x0000000200007245 */ /* 0x004fc80000201400 */
[----:B------:R-:W-:-:S04]  /*0340*/  F2FP.F16.F32.PACK_AB R0, RZ, R0 ;  /* 0x00000000ff00723e */ /* 0x000fc800000000ff */
[----:B------:R-:W-:Y:S01]  /*0350*/  PRMT R23, R0, 0x7610, R23 ;  /* 0x0000761000177816 */ /* 0x000fe20000000017 */
[----:B------:R-:W-:Y:S06]  /*0360*/  BRA `(.L_x_11286) ;  /* 0x0000000c007c7947 */ /* 0x000fec0003800000 */
.L_x_11287:
[----:B------:R-:W2:Y:S02]  /*0370*/  LDG.E.U16 R2, desc[UR36][R2.64] ;  /* 0x0000002402027981 */ /* 0x000ea4000c1e1500 */
[----:B--2---:R-:W0:Y:S02]  /*0380*/  I2F.S16 R0, R2 ;  /* 0x0000000200007306 */ /* 0x004e240000101400 */
[----:B0-----:R-:W-:-:S04]  /*0390*/  F2FP.F16.F32.PACK_AB R0, RZ, R0 ;  /* 0x00000000ff00723e */ /* 0x001fc800000000ff */
[----:B------:R-:W-:Y:S01]  /*03a0*/  PRMT R23, R0, 0x7610, R23 ;  /* 0x0000761000177816 */ /* 0x000fe20000000017 */
[----:B------:R-:W-:Y:S06]  /*03b0*/  BRA `(.L_x_11286) ;  /* 0x0000000c00687947 */ /* 0x000fec0003800000 */
.L_x_11282:
        /* <DEDUP_REMOVED lines=9> */
.L_x_11290:
[----:B------:R1:W5:Y:S01]  /*0450*/  LDG.E.U16 R23, desc[UR36][R2.64] ;  /* 0x0000002402177981 */ /* 0x000362000c1e1500 */
[----:B------:R-:W-:Y:S05]  /*0460*/  BRA `(.L_x_11286) ;  /* 0x0000000c003c7947 */ /* 0x000fea0003800000 */
.L_x_11289:
        /* <DEDUP_REMOVED lines=9> */
.L_x_11292:
[----:B------:R0:W5:Y:S01]  /*0500*/  LDG.E.U16 R23, desc[UR36][R2.64] ;  /* 0x0000002402177981 */ /* 0x000162000c1e1500 */
[----:B------:R-:W-:Y:S05]  /*0510*/  BRA `(.L_x_11286) ;  /* 0x0000000c00107947 */ /* 0x000fea0003800000 */
.L_x_11291:
        /* <DEDUP_REMOVED lines=9> */
.L_x_11281:
        /* <DEDUP_REMOVED lines=14> */
.L_x_11295:
        /* <DEDUP_REMOVED lines=9> */
.L_x_11294:
        /* <DEDUP_REMOVED lines=28> */
.L_x_11297:
        /* <DEDUP_REMOVED lines=15> */
.L_x_11296:
[----:B------:R-:W2:Y:S02]  /*09d0*/  LDG.E.U16 R0, desc[UR36][R2.64] ;  /* 0x0000002402007981 */ /* 0x000ea4000c1e1500 */
[----:B--2---:R-:W-:-:S05]  /*09e0*/  IMAD.U32 R0, R0, 0x10000, RZ ;  /* 0x0001000000007824 */ /* 0x004fca00078e00ff */
[----:B------:R-:W-:-:S04]  /*09f0*/  F2FP.F16.F32.PACK_AB R0, RZ, R0 ;  /* 0x00000000ff00723e */ /* 0x000fc800000000ff */
[----:B------:R-:W-:Y:S01]  /*0a00*/  PRMT R23, R0, 0x7610, R23 ;  /* 0x0000761000177816 */ /* 0x000fe20000000017 */
[----:B------:R-:W-:Y:S06]  /*0a10*/  BRA `(.L_x_11286) ;  /* 0x0000000400d07947 */ /* 0x000fec0003800000 */
.L_x_11293:
        /* <DEDUP_REMOVED lines=13> */
.L_x_11300:
        /* <DEDUP_REMOVED lines=21> */
.L_x_11304:
[----:B------:R-:W-:Y:S05]  /*0c40*/  BSYNC B1 ;  /* 0x0000000000017941 */ /* 0x000fea0003800000 */
.L_x_11303:
[----:B------:R-:W-:Y:S01]  /*0c50*/  LEA R3, R0, 0x3b800000, 0x17 ;  /* 0x3b80000000037811 */ /* 0x000fe200078eb8ff */
[----:B------:R-:W-:-:S05]  /*0c60*/  IMAD.SHL.U32 R0, R2, 0x100000, RZ ;  /* 0x0010000002007824 */ /* 0x000fca00078e00ff */
[----:B------:R-:W-:-:S07]  /*0c70*/  LOP3.LUT R0, R3, R0, R4, 0xfe, !PT ;  /* 0x0000000003007212 */ /* 0x000fce00078efe04 */
.L_x_11302:
[----:B------:R-:W-:Y:S05]  /*0c80*/  BSYNC B0 ;  /* 0x0000000000007941 */ /* 0x000fea0003800000 */
.L_x_11301:
[----:B------:R-:W-:-:S04]  /*0c90*/  F2FP.F16.F32.PACK_AB R0, RZ, R0 ;  /* 0x00000000ff00723e */ /* 0x000fc800000000ff */
[----:B------:R-:W-:Y:S01]  /*0ca0*/  PRMT R23, R0, 0x7610, R23 ;  /* 0x0000761000177816 */ /* 0x000fe20000000017 */
[----:B------:R-:W-:Y:S06]  /*0cb0*/  BRA `(.L_x_11286) ;  /* 0x0000000400287947 */ /* 0x000fec0003800000 */
.L_x_11299:
        /* <DEDUP_REMOVED lines=21> */
.L_x_11308:
[----:B------:R-:W-:Y:S05]  /*0e10*/  BSYNC B1 ;  /* 0x0000000000017941 */ /* 0x000fea0003800000 */
.L_x_11307:
[----:B------:R-:W-:Y:S01]  /*0e20*/  LEA R3, R0, 0x37800000, 0x17 ;  /* 0x3780000000037811 */ /* 0x000fe200078eb8ff */
[----:B------:R-:W-:-:S05]  /*0e30*/  IMAD.SHL.U32 R0, R2, 0x200000, RZ ;  /* 0x0020000002007824 */ /* 0x000fca00078e00ff */
[----:B------:R-:W-:-:S07]  /*0e40*/  LOP3.LUT R0, R3, R0, R4, 0xfe, !PT ;  /* 0x0000000003007212 */ /* 0x000fce00078efe04 */
.L_x_11306:
[----:B------:R-:W-:Y:S05]  /*0e50*/  BSYNC B0 ;  /* 0x0000000000007941 */ /* 0x000fea0003800000 */
.L_x_11305:
[----:B------:R-:W-:-:S04]  /*0e60*/  F2FP.F16.F32.PACK_AB R0, RZ, R0 ;  /* 0x00000000ff00723e */ /* 0x000fc800000000ff */
[----:B------:R-:W-:Y:S01]  /*0e70*/  PRMT R23, R0, 0x7610, R23 ;  /* 0x0000761000177816 */ /* 0x000fe20000000017 */
[----:B------:R-:W-:Y:S06]  /*0e80*/  BRA `(.L_x_11286) ;  /* 0x0000000000b47947 */ /* 0x000fec0003800000 */
.L_x_11298:
        /* <DEDUP_REMOVED lines=14> */
.L_x_11312:
[----:B------:R-:W-:Y:S05]  /*0f70*/  BSYNC B0 ;  /* 0x0000000000007941 */ /* 0x000fea0003800000 */
.L_x_11311:
[----:B------:R-:W-:-:S04]  /*0f80*/  F2FP.F16.F32.PACK_AB R0, RZ, R0 ;  /* 0x00000000ff00723e */ /* 0x000fc800000000ff */
[----:B------:R-:W-:Y:S01]  /*0f90*/  PRMT R23, R0, 0x7610, R23 ;  /* 0x0000761000177816 */ /* 0x000fe20000000017 */
[----:B------:R-:W-:Y:S06]  /*0fa0*/  BRA `(.L_x_11286) ;  /* 0x00000000006c7947 */ /* 0x000fec0003800000 */
.L_x_11285:
        /* <DEDUP_REMOVED lines=16> */
.L_x_11313:
[----:B------:R-:W-:Y:S01]  /*10b0*/  PRMT R23, RZ, 0x7610, R23 ;  /* 0x00007610ff177816 */ /* 0x000fe20000000017 */
[----:B------:R-:W-:Y:S06]  /*10c0*/  BRA `(.L_x_11286) ;  /* 0x0000000000247947 */ /* 0x000fec0003800000 */
.L_x_11310:
[----:B------:R-:W2:Y:S02]  /*10d0*/  LDG.E.64 R2, desc[UR36][R2.64] ;  /* 0x0000002402027981 */ /* 0x000ea4000c1e1b00 */
[----:B--2---:R-:W0:Y:S02]  /*10e0*/  I2F.U64 R0, R2 ;  /* 0x0000000200007312 */ /* 0x004e240000301000 */
[----:B0-----:R-:W-:-:S04]  /*10f0*/  F2FP.F16.F32.PACK_AB R0, RZ, R0 ;  /* 0x00000000ff00723e */ /* 0x001fc800000000ff */
[----:B------:R-:W-:Y:S01]  /*1100*/  PRMT R23, R0, 0x7610, R23 ;  /* 0x0000761000177816 */ /* 0x000fe20000000017 */
[----:B------:R-:W-:Y:S06]  /*1110*/  BRA `(.L_x_11286) ;  /* 0x0000000000107947 */ /* 0x000fec0003800000 */
.L_x_11309:
[----:B------:R-:W2:Y:S02]  /*1120*/  LDG.E R2, desc[UR36][R2.64] ;  /* 0x0000002402027981 */ /* 0x000ea4000c1e1900 */
[----:B--2---:R-:W-:-:S04]  /*1130*/  I2FP.F32.U32 R0, R2 ;  /* 0x0000000200007245 */ /* 0x004fc80000201000 */
[----:B------:R-:W-:-:S04]  /*1140*/  F2FP.F16.F32.PACK_AB R0, RZ, R0 ;  /* 0x00000000ff00723e */ /* 0x000fc800000000ff */
[----:B------:R-:W-:-:S07]  /*1150*/  PRMT R23, R0, 0x7610, R23 ;  /* 0x0000761000177816 */ /* 0x000fce0000000017 */
.L_x_11286:
[----:B------:R-:W2:Y:S02]  /*1160*/  S2R R24, SR_TID.X ;  /* 0x0000000000187919 */ /* 0x000ea40000002100 */
[----:B--2---:R-:W-:-:S07]  /*1170*/  VIADD R24, R24, 0x80 ;  /* 0x0000008018187836 */ /* 0x004fce0000000000 */
.L_x_11280:
[----:B------:R-:W-:Y:S05]  /*1180*/  BSYNC B6 ;  /* 0x0000000000067941 */ /* 0x000fea0003800000 */
.L_x_11279:
        /* <DEDUP_REMOVED lines=26> */
.L_x_11319:
[----:B------:R-:W2:Y:S02]  /*1330*/  LDG.E.U8 R2, desc[UR36][R2.64] ;  /* 0x0000002402027981 */ /* 0x000ea4000c1e1100 */
[----:B--2---:R-:W-:-:S04]  /*1340*/  I2FP.F32.U32 R0, R2 ;  /* 0x0000000200007245 */ /* 0x004fc80000201000 */
[----:B------:R-:W-:-:S04]  /*1350*/  F2FP.F16.F32.PACK_AB R0, RZ, R0 ;  /* 0x00000000ff00723e */ /* 0x000fc800000000ff */
[----:B------:R-:W-:Y:S01]  /*1360*/  PRMT R22, R0, 0x7610, R22 ;  /* 0x0000761000167816 */ /* 0x000fe20000000016 */
[----:B------:R-:W-:Y:S06]  /*1370*/  BRA `(.L_x_11321) ;  /* 0x0000000c00bc7947 */ /* 0x000fec0003800000 */
.L_x_11318:
        /* <DEDUP_REMOVED lines=11> */
.L_x_11323:
[----:B------:R-:W2:Y:S02]  /*1430*/  LDG.E R2, desc[UR36][R2.64] ;  /* 0x0000002402027981 */ /* 0x000ea4000c1e1900 */
[----:B--2---:R-:W-:-:S04]  /*1440*/  I2FP.F32.S32 R0, R2 ;  /* 0x0000000200007245 */ /* 0x004fc80000201400 */
[----:B------:R-:W-:-:S04]  /*1450*/  F2FP.F16.F32.PACK_AB R0, RZ, R0 ;  /* 0x00000000ff00723e */ /* 0x000fc800000000ff */
[----:B------:R-:W-:Y:S01]  /*1460*/  PRMT R22, R0, 0x7610, R22 ;  /* 0x0000761000167816 */ /* 0x000fe20000000016 */
[----:B------:R-:W-:Y:S06]  /*1470*/  BRA `(.L_x_11321) ;  /* 0x0000000c007c7947 */ /* 0x000fec0003800000 */
.L_x_11322:
[----:B------:R-:W2:Y:S02]  /*1480*/  LDG.E.U16 R2, desc[UR36][R2.64] ;  /* 0x0000002402027981 */ /* 0x000ea4000c1e1500 */
[----:B--2---:R-:W0:Y:S02]  /*1490*/  I2F.S16 R0, R2 ;  /* 0x0000000200007306 */ /* 0x004e240000101400 */
[----:B0-----:R-:W-:-:S04]  /*14a0*/  F2FP.F16.F32.PACK_AB R0, RZ, R0 ;  /* 0x00000000ff00723e */ /* 0x001fc800000000ff */
[----:B------:R-:W-:Y:S01]  /*14b0*/  PRMT R22, R0, 0x7610, R22 ;  /* 0x0000761000167816 */ /* 0x000fe20000000016 */
[----:B------:R-:W-:Y:S06]  /*14c0*/  BRA `(.L_x_11321) ;  /* 0x0000000c00687947 */ /* 0x000fec0003800000 */
.L_x_11317:
        /* <DEDUP_REMOVED lines=9> */
.L_x_11325:
[----:B------:R0:W5:Y:S01]  /*1560*/  LDG.E.U16 R22, desc[UR36][R2.64] ;  /* 0x0000002402167981 */ /* 0x000162000c1e1500 */
[----:B------:R-:W-:Y:S05]  /*1570*/  BRA `(.L_x_11321) ;  /* 0x0000000c003c7947 */ /* 0x000fea0003800000 */
.L_x_11324:
        /* <DEDUP_REMOVED lines=9> */
.L_x_11327:
[----:B------:R1:W5:Y:S01]  /*1610*/  LDG.E.U16 R22, desc[UR36][R2.64] ;  /* 0x0000002402167981 */ /* 0x000362000c1e1500 */
[----:B------:R-:W-:Y:S05]  /*1620*/  BRA `(.L_x_11321) ;  /* 0x0000000c00107947 */ /* 0x000fea0003800000 */
.L_x_11326:
        /* <DEDUP_REMOVED lines=9> */
.L_x_11316:
        /* <DEDUP_REMOVED lines=14> */
.L_x_11330:
        /* <DEDUP_REMOVED lines=9> */
.L_x_11329:
        /* <DEDUP_REMOVED lines=28> */
.L_x_11332:
        /* <DEDUP_REMOVED lines=15> */
.L_x_11331:
[----:B------:R-:W2:Y:S02]  /*1ae0*/  LDG.E.U16 R0, desc[UR36][R2.64] ;  /* 0x0000002402007981 */ /* 0x000ea4000c1e1500 */
[----:B--2---:R-:W-:-:S05]  /*1af0*/  IMAD.U32 R0, R0, 0x10000, RZ ;  /* 0x0001000000007824 */ /* 0x004fca00078e00ff */
[----:B------:R-:W-:-:S04]  /*1b00*/  F2FP.F16.F32.PACK_AB R0, RZ, R0 ;  /* 0x00000000ff00723e */ /* 0x000fc800000000ff */
[----:B------:R-:W-:Y:S01]  /*1b10*/  PRMT R22, R0, 0x7610, R22 ;  /* 0x0000761000167816 */ /* 0x000fe20000000016 */
[----:B------:R-:W-:Y:S06]  /*1b20*/  BRA `(.L_x_11321) ;  /* 0x0000000400d07947 */ /* 0x000fec0003800000 */
.L_x_11328:
        /* <DEDUP_REMOVED lines=13> */
.L_x_11335:
        /* <DEDUP_REMOVED lines=21> */
.L_x_11339:
[----:B------:R-:W-:Y:S05]  /*1d50*/  BSYNC B1 ;  /* 0x0000000000017941 */ /* 0x000fea0003800000 */
.L_x_11338:
[----:B------:R-:W-:Y:S01]  /*1d60*/  LEA R3, R0, 0x3b800000, 0x17 ;  /* 0x3b80000000037811 */ /* 0x000fe200078eb8ff */
[----:B------:R-:W-:-:S05]  /*1d70*/  IMAD.SHL.U32 R0, R2, 0x100000, RZ ;  /* 0x0010000002007824 */ /* 0x000fca00078e00ff */
[----:B------:R-:W-:-:S07]  /*1d80*/  LOP3.LUT R0, R3, R0, R4, 0xfe, !PT ;  /* 0x0000000003007212 */ /* 0x000fce00078efe04 */
.L_x_11337:
[----:B------:R-:W-:Y:S05]  /*1d90*/  BSYNC B0 ;  /* 0x0000000000007941 */ /* 0x000fea0003800000 */
.L_x_11336:
[----:B------:R-:W-:-:S04]  /*1da0*/  F2FP.F16.F32.PACK_AB R0, RZ, R0 ;  /* 0x00000000ff00723e */ /* 0x000fc800000000ff */
[----:B------:R-:W-:Y:S01]  /*1db0*/  PRMT R22, R0, 0x7610, R22 ;  /* 0x0000761000167816 */ /* 0x000fe20000000016 */
[----:B------:R-:W-:Y:S06]  /*1dc0*/  BRA `(.L_x_11321) ;  /* 0x0000000400287947 */ /* 0x000fec0003800000 */
.L_x_11334:
        /* <DEDUP_REMOVED lines=21> */
.L_x_11343:
[----:B------:R-:W-:Y:S05]  /*1f20*/  BSYNC B1 ;  /* 0x0000000000017941 */ /* 0x000fea0003800000 */
.L_x_11342:
[----:B------:R-:W-:Y:S01]  /*1f30*/  LEA R3, R0, 0x37800000, 0x17 ;  /* 0x3780000000037811 */ /* 0x000fe200078eb8ff */
[----:B------:R-:W-:-:S05]  /*1f40*/  IMAD.SHL.U32 R0, R2, 0x200000, RZ ;  /* 0x0020000002007824 */ /* 0x000fca00078e00ff */
[----:B------:R-:W-:-:S07]  /*1f50*/  LOP3.LUT R0, R3, R0, R4, 0xfe, !PT ;  /* 0x0000000003007212 */ /* 0x000fce00078efe04 */
.L_x_11341:
[----:B------:R-:W-:Y:S05]  /*1f60*/  BSYNC B0 ;  /* 0x0000000000007941 */ /* 0x000fea0003800000 */
.L_x_11340:
[----:B------:R-:W-:-:S04]  /*1f70*/  F2FP.F16.F32.PACK_AB R0, RZ, R0 ;  /* 0x00000000ff00723e */ /* 0x000fc800000000ff */
[----:B------:R-:W-:Y:S01]  /*1f80*/  PRMT R22, R0, 0x7610, R22 ;  /* 0x0000761000167816 */ /* 0x000fe20000000016 */
[----:B------:R-:W-:Y:S06]  /*1f90*/  BRA `(.L_x_11321) ;  /* 0x0000000000b47947 */ /* 0x000fec0003800000 */
.L_x_11333:
        /* <DEDUP_REMOVED lines=14> */
.L_x_11347:
[----:B------:R-:W-:Y:S05]  /*2080*/  BSYNC B0 ;  /* 0x0000000000007941 */ /* 0x000fea0003800000 */
.L_x_11346:
[----:B------:R-:W-:-:S04]  /*2090*/  F2FP.F16.F32.PACK_AB R0, RZ, R0 ;  /* 0x00000000ff00723e */ /* 0x000fc800000000ff */
[----:B------:R-:W-:Y:S01]  /*20a0*/  PRMT R22, R0, 0x7610, R22 ;  /* 0x0000761000167816 */ /* 0x000fe20000000016 */
[----:B------:R-:W-:Y:S06]  /*20b0*/  BRA `(.L_x_11321) ;  /* 0x00000000006c7947 */ /* 0x000fec0003800000 */
.L_x_11320:
        /* <DEDUP_REMOVED lines=16> */
.L_x_11348:
[----:B------:R-:W-:Y:S01]  /*21c0*/  PRMT R22, RZ, 0x7610, R22 ;  /* 0x00007610ff167816 */ /* 0x000fe20000000016 */
[----:B------:R-:W-:Y:S06]  /*21d0*/  BRA `(.L_x_11321) ;  /* 0x0000000000247947 */ /* 0x000fec0003800000 */
.L_x_11345:
[----:B------:R-:W2:Y:S02]  /*21e0*/  LDG.E.64 R2, desc[UR36][R2.64] ;  /* 0x0000002402027981 */ /* 0x000ea4000c1e1b00 */
[----:B--2---:R-:W0:Y:S02]  /*21f0*/  I2F.U64 R0, R2 ;  /* 0x0000000200007312 */ /* 0x004e240000301000 */
[----:B0-----:R-:W-:-:S04]  /*2200*/  F2FP.F16.F32.PACK_AB R0, RZ, R0 ;  /* 0x00000000ff00723e */ /* 0x001fc800000000ff */
[----:B------:R-:W-:Y:S01]  /*2210*/  PRMT R22, R0, 0x7610, R22 ;  /* 0x0000761000167816 */ /* 0x000fe20000000016 */
[----:B------:R-:W-:Y:S06]  /*2220*/  BRA `(.L_x_11321) ;  /* 0x0000000000107947 */ /* 0x000fec0003800000 */
.L_x_11344:
[----:B------:R-:W2:Y:S02]  /*2230*/  LDG.E R2, desc[UR36][R2.64] ;  /* 0x0000002402027981 */ /* 0x000ea4000c1e1900 */
[----:B--2---:R-:W-:-:S04]  /*2240*/  I2FP.F32.U32 R0, R2 ;  /* 0x0000000200007245 */ /* 0x004fc80000201000 */
[----:B------:R-:W-:-:S04]  /*2250*/  F2FP.F16.F32.PACK_AB R0, RZ, R0 ;  /* 0x00000000ff00723e */ /* 0x000fc800000000ff */
[----:B------:R-:W-:-:S07]  /*2260*/  PRMT R22, R0, 0x7610, R22 ;  /* 0x0000761000167816 */ /* 0x000fce0000000016 */
.L_x_11321:
[----:B------:R-:W-:-:S07]  /*2270*/  VIADD R24, R24, 0x80 ;  /* 0x0000008018187836 */ /* 0x000fce0000000000 */
.L_x_11315:
[----:B------:R-:W-:Y:S05]  /*2280*/  BSYNC B6 ;  /* 0x0000000000067941 */ /* 0x000fea0003800000 */
.L_x_11314:
[----:B------:R-:W-:Y:S01]  /*2290*/  ISETP.GE.AND P0, PT, R24, R16, PT ;  /* 0x000000101800720c */ /* 0x000fe20003f06270 */
[----:B------:R-:W-:Y:S01]  /*22a0*/  BSSY B6, `(.L_x_11349) ;  /* 0x0000110000067945 */ /* 0x000fe20003800000 */
[----:B------:R-:W-:Y:S02]  /*22b0*/  PRMT R18, RZ, 0x7610, R18 ;  /* 0x00007610ff127816 */ /* 0x000fe40000000012 */
[----:B------:R-:W-:-:S09]  /*22c0*/  PRMT R25, RZ, 0x7610, R25 ;  /* 0x00007610ff197816 */ /* 0x000fd20000000019 */
        /* <DEDUP_REMOVED lines=24> */
.L_x_11354:
[----:B------:R-:W2:Y:S02]  /*2450*/  LDG.E.U8 R2, desc[UR36][R2.64] ;  /* 0x0000002402027981 */ /* 0x000ea4000c1e1100 */
[----:B--2---:R-:W-:-:S04]  /*2460*/  I2FP.F32.U32 R0, R2 ;  /* 0x0000000200007245 */ /* 0x004fc80000201000 */
[----:B------:R-:W-:-:S04]  /*2470*/  F2FP.F16.F32.PACK_AB R0, RZ, R0 ;  /* 0x00000000ff00723e */ /* 0x000fc800000000ff */
[----:B------:R-:W-:Y:S01]  /*2480*/  PRMT R25, R0, 0x7610, R25 ;  /* 0x0000761000197816 */ /* 0x000fe20000000019 */
[----:B------:R-:W-:Y:S06]  /*2490*/  BRA `(.L_x_11356) ;  /* 0x0000000c00bc7947 */ /* 0x000fec0003800000 */
.L_x_11353:
        /* <DEDUP_REMOVED lines=11> */
.L_x_11358:
[----:B------:R-:W2:Y:S02]  /*2550*/  LDG.E R2, desc[UR36][R2.64] ;  /* 0x0000002402027981 */ /* 0x000ea4000c1e1900 */
[----:B--2---:R-:W-:-:S04]  /*2560*/  I2FP.F32.S32 R0, R2 ;  /* 0x0000000200007245 */ /* 0x004fc80000201400 */
[----:B------:R-:W-:-:S04]  /*2570*/  F2FP.F16.F32.PACK_AB R0, RZ, R0 ;  /* 0x00000000ff00723e */ /* 0x000fc800000000ff */
[----:B------:R-:W-:Y:S01]  /*2580*/  PRMT R25, R0, 0x7610, R25 ;  /* 0x0000761000197816 */ /* 0x000fe20000000019 */
[----:B------:R-:W-:Y:S06]  /*2590*/  BRA `(.L_x_11356) ;  /* 0x0000000c007c7947 */ /* 0x000fec0003800000 */
.L_x_11357:
[----:B------:R-:W2:Y:S02]  /*25a0*/  LDG.E.U16 R2, desc[UR36][R2.64] ;  /* 0x0000002402027981 */ /* 0x000ea4000c1e1500 */
[----:B--2---:R-:W0:Y:S02]  /*25b0*/  I2F.S16 R0, R2 ;  /* 0x0000000200007306 */ /* 0x004e240000101400 */
[----:B0-----:R-:W-:-:S04]  /*25c0*/  F2FP.F16.F32.PACK_AB R0, RZ, R0 ;  /* 0x00000000ff00723e */ /* 0x001fc800000000ff */
[----:B------:R-:W-:Y:S01]  /*25d0*/  PRMT R25, R0, 0x7610, R25 ;  /* 0x0000761000197816 */ /* 0x000fe20000000019 */
[----:B------:R-:W-:Y:S06]  /*25e0*/  BRA `(.L_x_11356) ;  /* 0x0000000c00687947 */ /* 0x000fec0003800000 */
.L_x_11352:
        /* <DEDUP_REMOVED lines=9> */
.L_x_11360:
[----:B------:R0:W5:Y:S01]  /*2680*/  LDG.E.U16 R25, desc[UR36][R2.64] ;  /* 0x0000002402197981 */ /* 0x000162000c1e1500 */
[----:B------:R-:W-:Y:S05]  /*2690*/  BRA `(.L_x_11356) ;  /* 0x0000000c003c7947 */ /* 0x000fea0003800000 */
.L_x_11359:
        /* <DEDUP_REMOVED lines=9> */
.L_x_11362:
[----:B------:R1:W5:Y:S01]  /*2730*/  LDG.E.U16 R25, desc[UR36][R2.64] ;  /* 0x0000002402197981 */ /* 0x000362000c1e1500 */
[----:B------:R-:W-:Y:S05]  /*2740*/  BRA `(.L_x_11356) ;  /* 0x0000000c00107947 */ /* 0x000fea0003800000 */
.L_x_11361:
        /* <DEDUP_REMOVED lines=9> */
.L_x_11351:
        /* <DEDUP_REMOVED lines=14> */
.L_x_11365:
        /* <DEDUP_REMOVED lines=9> */
.L_x_11364:
        /* <DEDUP_REMOVED lines=28> */
.L_x_11367:
        /* <DEDUP_REMOVED lines=15> */
.L_x_11366:
[----:B------:R-:W2:Y:S02]  /*2c00*/  LDG.E.U16 R0, desc[UR36][R2.64] ;  /* 0x0000002402007981 */ /* 0x000ea4000c1e1500 */
[----:B--2---:R-:W-:-:S05]  /*2c10*/  IMAD.U32 R0, R0, 0x10000, RZ ;  /* 0x0001000000007824 */ /* 0x004fca00078e00ff */
[----:B------:R-:W-:-:S04]  /*2c20*/  F2FP.F16.F32.PACK_AB R0, RZ, R0 ;  /* 0x00000000ff00723e */ /* 0x000fc800000000ff */
[----:B------:R-:W-:Y:S01]  /*2c30*/  PRMT R25, R0, 0x7610, R25 ;  /* 0x0000761000197816 */ /* 0x000fe20000000019 */
[----:B------:R-:W-:Y:S06]  /*2c40*/  BRA `(.L_x_11356) ;  /* 0x0000000400d07947 */ /* 0x000fec0003800000 */
.L_x_11363:
        /* <DEDUP_REMOVED lines=13> */
.L_x_11370:
        /* <DEDUP_REMOVED lines=21> */
.L_x_11374:
[----:B------:R-:W-:Y:S05]  /*2e70*/  BSYNC B1 ;  /* 0x0000000000017941 */ /* 0x000fea0003800000 */
.L_x_11373:
[----:B------:R-:W-:Y:S01]  /*2e80*/  LEA R3, R0, 0x3b800000, 0x17 ;  /* 0x3b80000000037811 */ /* 0x000fe200078eb8ff */
[----:B------:R-:W-:-:S05]  /*2e90*/  IMAD.SHL.U32 R0, R2, 0x100000, RZ ;  /* 0x0010000002007824 */ /* 0x000fca00078e00ff */
[----:B------:R-:W-:-:S07]  /*2ea0*/  LOP3.LUT R0, R3, R0, R4, 0xfe, !PT ;  /* 0x0000000003007212 */ /* 0x000fce00078efe04 */
.L_x_11372:
[----:B------:R-:W-:Y:S05]  /*2eb0*/  BSYNC B0 ;  /* 0x0000000000007941 */ /* 0x000fea0003800000 */
.L_x_11371:
[----:B------:R-:W-:-:S04]  /*2ec0*/  F2FP.F16.F32.PACK_AB R0, RZ, R0 ;  /* 0x00000000ff00723e */ /* 0x000fc800000000ff */
[----:B------:R-:W-:Y:S01]  /*2ed0*/  PRMT R25, R0, 0x7610, R25 ;  /* 0x0000761000197816 */ /* 0x000fe20000000019 */
[----:B------:R-:W-:Y:S06]  /*2ee0*/  BRA `(.L_x_11356) ;  /* 0x0000000400287947 */ /* 0x000fec0003800000 */
.L_x_11369:
        /* <DEDUP_REMOVED lines=21> */
.L_x_11378:
[----:B------:R-:W-:Y:S05]  /*3040*/  BSYNC B1 ;  /* 0x0000000000017941 */ /* 0x000fea0003800000 */
.L_x_11377:
[----:B------:R-:W-:Y:S01]  /*3050*/  LEA R3, R0, 0x37800000, 0x17 ;  /* 0x3780000000037811 */ /* 0x000fe200078eb8ff */
[----:B------:R-:W-:-:S05]  /*3060*/  IMAD.SHL.U32 R0, R2, 0x200000, RZ ;  /* 0x0020000002007824 */ /* 0x000fca00078e00ff */
[----:B------:R-:W-:-:S07]  /*3070*/  LOP3.LUT R0, R3, R0, R4, 0xfe, !PT ;  /* 0x0000000003007212 */ /* 0x000fce00078efe04 */
.L_x_11376:
[----:B------:R-:W-:Y:S05]  /*3080*/  BSYNC B0 ;  /* 0x0000000000007941 */ /* 0x000fea0003800000 */
.L_x_11375:
[----:B------:R-:W-:-:S04]  /*3090*/  F2FP.F16.F32.PACK_AB R0, RZ, R0 ;  /* 0x00000000ff00723e */ /* 0x000fc800000000ff */
[----:B------:R-:W-:Y:S01]  /*30a0*/  PRMT R25, R0, 0x7610, R25 ;  /* 0x0000761000197816 */ /* 0x000fe20000000019 */
[----:B------:R-:W-:Y:S06]  /*30b0*/  BRA `(.L_x_11356) ;  /* 0x0000000000b47947 */ /* 0x000fec0003800000 */
.L_x_11368:
        /* <DEDUP_REMOVED lines=14> */
.L_x_11382:
[----:B------:R-:W-:Y:S05]  /*31a0*/  BSYNC B0 ;  /* 0x0000000000007941 */ /* 0x000fea0003800000 */
.L_x_11381:
[----:B------:R-:W-:-:S04]  /*31b0*/  F2FP.F16.F32.PACK_AB R0, RZ, R0 ;  /* 0x00000000ff00723e */ /* 0x000fc800000000ff */
[----:B------:R-:W-:Y:S01]  /*31c0*/  PRMT R25, R0, 0x7610, R25 ;  /* 0x0000761000197816 */ /* 0x000fe20000000019 */
[----:B------:R-:W-:Y:S06]  /*31d0*/  BRA `(.L_x_11356) ;  /* 0x00000000006c7947 */ /* 0x000fec0003800000 */
.L_x_11355:
        /* <DEDUP_REMOVED lines=16> */
.L_x_11383:
[----:B------:R-:W-:Y:S01]  /*32e0*/  PRMT R25, RZ, 0x7610, R25 ;  /* 0x00007610ff197816 */ /* 0x000fe20000000019 */
[----:B------:R-:W-:Y:S06]  /*32f0*/  BRA `(.L_x_11356) ;  /* 0x0000000000247947 */ /* 0x000fec0003800000 */
.L_x_11380:
[----:B------:R-:W2:Y:S02]  /*3300*/  LDG.E.64 R2, desc[UR36][R2.64] ;  /* 0x0000002402027981 */ /* 0x000ea4000c1e1b00 */
[----:B--2---:R-:W0:Y:S02]  /*3310*/  I2F.U64 R0, R2 ;  /* 0x0000000200007312 */ /* 0x004e240000301000 */
[----:B0-----:R-:W-:-:S04]  /*3320*/  F2FP.F16.F32.PACK_AB R0, RZ, R0 ;  /* 0x00000000ff00723e */ /* 0x001fc800000000ff */
[----:B------:R-:W-:Y:S01]  /*3330*/  PRMT R25, R0, 0x7610, R25 ;  /* 0x0000761000197816 */ /* 0x000fe20000000019 */
[----:B------:R-:W-:Y:S06]  /*3340*/  BRA `(.L_x_11356) ;  /* 0x0000000000107947 */ /* 0x000fec0003800000 */
.L_x_11379:
[----:B------:R-:W2:Y:S02]  /*3350*/  LDG.E R2, desc[UR36][R2.64] ;  /* 0x0000002402027981 */ /* 0x000ea4000c1e1900 */
[----:B--2---:R-:W-:-:S04]  /*3360*/  I2FP.F32.U32 R0, R2 ;  /* 0x0000000200007245 */ /* 0x004fc80000201000 */
[----:B------:R-:W-:-:S04]  /*3370*/  F2FP.F16.F32.PACK_AB R0, RZ, R0 ;  /* 0x00000000ff00723e */ /* 0x000fc800000000ff */
[----:B------:R-:W-:-:S07]  /*3380*/  PRMT R25, R0, 0x7610, R25 ;  /* 0x0000761000197816 */ /* 0x000fce0000000019 */
.L_x_11356:
[----:B------:R-:W-:-:S07]  /*3390*/  VIADD R24, R24, 0x80 ;  /* 0x0000008018187836 */ /* 0x000fce0000000000 */
.L_x_11350:
[----:B------:R-:W-:Y:S05]  /*33a0*/  BSYNC B6 ;  /* 0x0000000000067941 */ /* 0x000fea0003800000 */
.L_x_11349:
        /* <DEDUP_REMOVED lines=25> */
.L_x_11389:
[----:B------:R-:W2:Y:S02]  /*3540*/  LDG.E.U8 R2, desc[UR36][R2.64] ;  /* 0x0000002402027981 */ /* 0x000ea4000c1e1100 */
[----:B--2---:R-:W-:-:S04]  /*3550*/  I2FP.F32.U32 R0, R2 ;  /* 0x0000000200007245 */ /* 0x004fc80000201000 */
[----:B------:R-:W-:-:S04]  /*3560*/  F2FP.F16.F32.PACK_AB R0, RZ, R0 ;  /* 0x00000000ff00723e */ /* 0x000fc800000000ff */
[----:B------:R-:W-:Y:S01]  /*3570*/  PRMT R18, R0, 0x7610, R18 ;  /* 0x0000761000127816 */ /* 0x000fe20000000012 */
[----:B------:R-:W-:Y:S06]  /*3580*/  BRA `(.L_x_11385) ;  /* 0x0000000c00bc7947 */ /* 0x000fec0003800000 */
.L_x_11388:
        /* <DEDUP_REMOVED lines=11> */
.L_x_11392:
[----:B------:R-:W2:Y:S02]  /*3640*/  LDG.E R2, desc[UR36][R2.64] ;  /* 0x0000002402027981 */ /* 0x000ea4000c1e1900 */
[----:B--2---:R-:W-:-:S04]  /*3650*/  I2FP.F32.S32 R0, R2 ;  /* 0x0000000200007245 */ /* 0x004fc80000201400 */
[----:B------:R-:W-:-:S04]  /*3660*/  F2FP.F16.F32.PACK_AB R0, RZ, R0 ;  /* 0x00000000ff00723e */ /* 0x000fc800000000ff */
[----:B------:R-:W-:Y:S01]  /*3670*/  PRMT R18, R0, 0x7610, R18 ;  /* 0x0000761000127816 */ /* 0x000fe20000000012 */
[----:B------:R-:W-:Y:S06]  /*3680*/  BRA `(.L_x_11385) ;  /* 0x0000000c007c7947 */ /* 0x000fec0003800000 */
.L_x_11391:
[----:B------:R-:W2:Y:S02]  /*3690*/  LDG.E.U16 R2, desc[UR36][R2.64] ;  /* 0x0000002402027981 */ /* 0x000ea4000c1e1500 */
[----:B--2---:R-:W0:Y:S02]  /*36a0*/  I2F.S16 R0, R2 ;  /* 0x0000000200007306 */ /* 0x004e240000101400 */
[----:B0-----:R-:W-:-:S04]  /*36b0*/  F2FP.F16.F32.PACK_AB R0, RZ, R0 ;  /* 0x00000000ff00723e */ /* 0x001fc800000000ff */
[----:B------:R-:W-:Y:S01]  /*36c0*/  PRMT R18, R0, 0x7610, R18 ;  /* 0x0000761000127816 */ /* 0x000fe20000000012 */
[----:B------:R-:W-:Y:S06]  /*36d0*/  BRA `(.L_x_11385) ;  /* 0x0000000c00687947 */ /* 0x000fec0003800000 */
.L_x_11387:
        /* <DEDUP_REMOVED lines=9> */
.L_x_11394:
[----:B------:R2:W5:Y:S01]  /*3770*/  LDG.E.U16 R18, desc[UR36][R2.64] ;  /* 0x0000002402127981 */ /* 0x000562000c1e1500 */
[----:B------:R-:W-:Y:S05]  /*3780*/  BRA `(.L_x_11385) ;  /* 0x0000000c003c7947 */ /* 0x000fea0003800000 */
.L_x_11393:
        /* <DEDUP_REMOVED lines=9> */
.L_x_11396:
[----:B------:R3:W5:Y:S01]  /*3820*/  LDG.E.U16 R18, desc[UR36][R2.64] ;  /* 0x0000002402127981 */ /* 0x000762000c1e1500 */
[----:B------:R-:W-:Y:S05]  /*3830*/  BRA `(.L_x_11385) ;  /* 0x0000000c00107947 */ /* 0x000fea0003800000 */
.L_x_11395:
        /* <DEDUP_REMOVED lines=9> */
.L_x_11386:
        /* <DEDUP_REMOVED lines=14> */
.L_x_11399:
        /* <DEDUP_REMOVED lines=9> */
.L_x_11398:
        /* <DEDUP_REMOVED lines=28> */
.L_x_11401:
        /* <DEDUP_REMOVED lines=15> */
.L_x_11400:
[----:B------:R-:W2:Y:S02]  /*3cf0*/  LDG.E.U16 R0, desc[UR36][R2.64] ;  /* 0x0000002402007981 */ /* 0x000ea4000c1e1500 */
[----:B--2---:R-:W-:-:S05]  /*3d00*/  IMAD.U32 R0, R0, 0x10000, RZ ;  /* 0x0001000000007824 */ /* 0x004fca00078e00ff */
[----:B------:R-:W-:-:S04]  /*3d10*/  F2FP.F16.F32.PACK_AB R0, RZ, R0 ;  /* 0x00000000ff00723e */ /* 0x000fc800000000ff */
[----:B------:R-:W-:Y:S01]  /*3d20*/  PRMT R18, R0, 0x7610, R18 ;  /* 0x0000761000127816 */ /* 0x000fe20000000012 */
[----:B------:R-:W-:Y:S06]  /*3d30*/  BRA `(.L_x_11385) ;  /* 0x0000000400d07947 */ /* 0x000fec0003800000 */
.L_x_11397:
        /* <DEDUP_REMOVED lines=13> */
.L_x_11404:
        /* <DEDUP_REMOVED lines=21> */
.L_x_11408:
[----:B------:R-:W-:Y:S05]  /*3f60*/  BSYNC B1 ;  /* 0x0000000000017941 */ /* 0x000fea0003800000 */
.L_x_11407:
[----:B------:R-:W-:Y:S01]  /*3f70*/  LEA R3, R0, 0x3b800000, 0x17 ;  /* 0x3b80000000037811 */ /* 0x000fe200078eb8ff */
[----:B------:R-:W-:-:S05]  /*3f80*/  IMAD.SHL.U32 R0, R2, 0x100000, RZ ;  /* 0x0010000002007824 */ /* 0x000fca00078e00ff */
[----:B------:R-:W-:-:S07]  /*3f90*/  LOP3.LUT R0, R3, R0, R4, 0xfe, !PT ;  /* 0x0000000003007212 */ /* 0x000fce00078efe04 */
.L_x_11406:
[----:B------:R-:W-:Y:S05]  /*3fa0*/  BSYNC B0 ;  /* 0x0000000000007941 */ /* 0x000fea0003800000 */
.L_x_11405:
[----:B------:R-:W-:-:S04]  /*3fb0*/  F2FP.F16.F32.PACK_AB R0, RZ, R0 ;  /* 0x00000000ff00723e */ /* 0x000fc800000000ff */
[----:B------:R-:W-:Y:S01]  /*3fc0*/  PRMT R18, R0, 0x7610, R18 ;  /* 0x0000761000127816 */ /* 0x000fe20000000012 */
[----:B------:R-:W-:Y:S06]  /*3fd0*/  BRA `(.L_x_11385) ;  /* 0x0000000400287947 */ /* 0x000fec0003800000 */
.L_x_11403:
        /* <DEDUP_REMOVED lines=21> */
.L_x_11412:
[----:B------:R-:W-:Y:S05]  /*4130*/  BSYNC B1 ;  /* 0x0000000000017941 */ /* 0x000fea0003800000 */
.L_x_11411:
[----:B------:R-:W-:Y:S01]  /*4140*/  LEA R3, R0, 0x37800000, 0x17 ;  /* 0x3780000000037811 */ /* 0x000fe200078eb8ff */
[----:B------:R-:W-:-:S05]  /*4150*/  IMAD.SHL.U32 R0, R2, 0x200000, RZ ;  /* 0x0020000002007824 */ /* 0x000fca00078e00ff */
[----:B------:R-:W-:-:S07]  /*4160*/  LOP3.LUT R0, R3, R0, R4, 0xfe, !PT ;  /* 0x0000000003007212 */ /* 0x000fce00078efe04 */
.L_x_11410:
[----:B------:R-:W-:Y:S05]  /*4170*/  BSYNC B0 ;  /* 0x0000000000007941 */ /* 0x000fea0003800000 */
.L_x_11409:
[----:B------:R-:W-:-:S04]  /*4180*/  F2FP.F16.F32.PACK_AB R0, RZ, R0 ;  /* 0x00000000ff00723e */ /* 0x000fc800000000ff */
[----:B------:R-:W-:Y:S01]  /*4190*/  PRMT R18, R0, 0x7610, R18 ;  /* 0x0000761000127816 */ /* 0x000fe20000000012 */
[----:B------:R-:W-:Y:S06]  /*41a0*/  BRA `(.L_x_11385) ;  /* 0x0000000000b47947 */ /* 0x000fec0003800000 */
.L_x_11402:
        /* <DEDUP_REMOVED lines=14> */
.L_x_11416:
[----:B------:R-:W-:Y:S05]  /*4290*/  BSYNC B0 ;  /* 0x0000000000007941 */ /* 0x000fea0003800000 */
.L_x_11415:
[----:B------:R-:W-:-:S04]  /*42a0*/  F2FP.F16.F32.PACK_AB R0, RZ, R0 ;  /* 0x00000000ff00723e */ /* 0x000fc800000000ff */
[----:B------:R-:W-:Y:S01]  /*42b0*/  PRMT R18, R0, 0x7610, R18 ;  /* 0x0000761000127816 */ /* 0x000fe20000000012 */
[----:B------:R-:W-:Y:S06]  /*42c0*/  BRA `(.L_x_11385) ;  /* 0x00000000006c7947 */ /* 0x000fec0003800000 */
.L_x_11390:
        /* <DEDUP_REMOVED lines=16> */
.L_x_11417:
[----:B------:R-:W-:Y:S01]  /*43d0*/  PRMT R18, RZ, 0x7610, R18 ;  /* 0x00007610ff127816 */ /* 0x000fe20000000012 */
[----:B------:R-:W-:Y:S06]  /*43e0*/  BRA `(.L_x_11385) ;  /* 0x0000000000247947 */ /* 0x000fec0003800000 */
.L_x_11414:
[----:B------:R-:W2:Y:S02]  /*43f0*/  LDG.E.64 R2, desc[UR36][R2.64] ;  /* 0x0000002402027981 */ /* 0x000ea4000c1e1b00 */
[----:B--2---:R-:W0:Y:S02]  /*4400*/  I2F.U64 R0, R2 ;  /* 0x0000000200007312 */ /* 0x004e240000301000 */
[----:B0-----:R-:W-:-:S04]  /*4410*/  F2FP.F16.F32.PACK_AB R0, RZ, R0 ;  /* 0x00000000ff00723e */ /* 0x001fc800000000ff */
[----:B------:R-:W-:Y:S01]  /*4420*/  PRMT R18, R0, 0x7610, R18 ;  /* 0x0000761000127816 */ /* 0x000fe20000000012 */
[----:B------:R-:W-:Y:S06]  /*4430*/  BRA `(.L_x_11385) ;  /* 0x0000000000107947 */ /* 0x000fec0003800000 */
.L_x_11413:
[----:B------:R-:W2:Y:S02]  /*4440*/  LDG.E R2, desc[UR36][R2.64] ;  /* 0x0000002402027981 */ /* 0x000ea4000c1e1900 */
[----:B--2---:R-:W-:-:S04]  /*4450*/  I2FP.F32.U32 R0, R2 ;  /* 0x0000000200007245 */ /* 0x004fc80000201000 */
[----:B------:R-:W-:-:S04]  /*4460*/  F2FP.F16.F32.PACK_AB R0, RZ, R0 ;  /* 0x00000000ff00723e */ /* 0x000fc800000000ff */
[----:B------:R-:W-:-:S07]  /*4470*/  PRMT R18, R0, 0x7610, R18 ;  /* 0x0000761000127816 */ /* 0x000fce0000000012 */
.L_x_11385:
[----:B------:R-:W-:Y:S05]  /*4480*/  BSYNC B6 ;  /* 0x0000000000067941 */ /* 0x000fea0003800000 */
.L_x_11384:
[----:B------:R-:W4:Y:S01]  /*4490*/  S2R R19, SR_TID.X ;  /* 0x0000000000137919 */ /* 0x000f220000002100 */
[----:B------:R-:W-:Y:S01]  /*44a0*/  BSSY B1, `(.L_x_11418) ;  /* 0x000003b000017945 */ /* 0x000fe20003800000 */
[----:B----4-:R-:W-:-:S13]  /*44b0*/  ISETP.GE.AND P1, PT, R19, R16, PT ;  /* 0x000000101300720c */ /* 0x010fda0003f26270 */
[----:B------:R-:W-:Y:S05]  /*44c0*/  @P1 BRA `(.L_x_11419) ;  /* 0x0000000000e01947 */ /* 0x000fea0003800000 */
[----:B------:R-:W4:Y:S01]  /*44d0*/  LDC.U16 R4, c[0x0][0x216] ;  /* 0x00008580ff047b82 */ /* 0x000f220000000400 */
[----:B-----5:R-:W-:Y:S01]  /*44e0*/  HADD2.F32 R23, -RZ, R23.H0_H0 ;  /* 0x20000017ff177230 */ /* 0x020fe20000004100 */
[----:B------:R-:W-:Y:S04]  /*44f0*/  BSSY B2, `(.L_x_11420) ;  /* 0x0000013000027945 */ /* 0x000fe80003800000 */
[----:B0123--:R-:W-:Y:S01]  /*4500*/  FADD.FTZ R3, |R23|, -RZ ;  /* 0x800000ff17037221 */ /* 0x00ffe20000010200 */
[----:B----4-:R-:W-:-:S05]  /*4510*/  HADD2.F32 R4, -RZ, R4.H0_H0 ;  /* 0x20000004ff047230 */ /* 0x010fca0000004100 */
        /* <DEDUP_REMOVED lines=14> */
[----:B------:R-:W-:Y:S05]  /*4600*/  CALL.REL.NOINC `($__internal_29_$__cuda_sm3x_div_rn_ftz_f32_slowpath) ;  /* 0x0000004c00ac7944 */ /* 0x000fea0003c00000 */
[----:B------:R-:W-:-:S07]  /*4610*/  IMAD.MOV.U32 R2, RZ, RZ, R11 ;  /* 0x000000ffff027224 */ /* 0x000fce00078e000b */
.L_x_11421:
[----:B------:R-:W-:Y:S05]  /*4620*/  BSYNC B2 ;  /* 0x0000000000027941 */ /* 0x000fea0003800000 */
.L_x_11420:
        /* <DEDUP_REMOVED lines=18> */
.L_x_11423:
[----:B------:R-:W-:Y:S01]  /*4750*/  ISETP.GE.AND P0, PT, R4, RZ, PT ;  /* 0x000000ff0400720c */ /* 0x000fe20003f06270 */
[----:B------:R-:W-:-:S12]  /*4760*/  IMAD.MOV.U32 R3, RZ, RZ, 0x3fd774eb ;  /* 0x3fd774ebff037424 */ /* 0x000fd800078e00ff */
[----:B------:R-:W-:-:S04]  /*4770*/  @P0 FFMA.FTZ R2, R3, 0.93318945169448852539, -R2 ;  /* 0x3f6ee58103020823 */ /* 0x000fc80000010802 */
[----:B------:R-:W-:-:S07]  /*4780*/  @!P0 FFMA.FTZ R2, R3, 0.93318945169448852539, R2 ;  /* 0x3f6ee58103028823 */ /* 0x000fce0000010002 */
.L_x_11424:
[----:B------:R-:W-:Y:S05]  /*4790*/  BSYNC B0 ;  /* 0x0000000000007941 */ /* 0x000fea0003800000 */
.L_x_11422:
        /* <DEDUP_REMOVED lines=11> */
.L_x_11419:
[----:B------:R-:W-:Y:S05]  /*4850*/  BSYNC B1 ;  /* 0x0000000000017941 */ /* 0x000fea0003800000 */
.L_x_11418:
[----:B0123--:R-:W-:Y:S01]  /*4860*/  VIADD R3, R19, 0x80 ;  /* 0x0000008013037836 */ /* 0x00ffe20000000000 */
[----:B------:R-:W-:Y:S04]  /*4870*/  BSSY B1, `(.L_x_11425) ;  /* 0x000003a000017945 */ /* 0x000fe80003800000 */
[----:B------:R-:W-:-:S13]  /*4880*/  ISETP.GE.AND P0, PT, R3, R16, PT ;  /* 0x000000100300720c */ /* 0x000fda0003f06270 */
[----:B------:R-:W-:Y:S05]  /*4890*/  @P0 BRA `(.L_x_11426) ;  /* 0x0000000000dc0947 */ /* 0x000fea0003800000 */
[----:B------:R-:W0:Y:S01]  /*48a0*/  LDC.U16 R7, c[0x0][0x216] ;  /* 0x00008580ff077b82 */ /* 0x000e220000000400 */
[----:B-----5:R-:W-:Y:S01]  /*48b0*/  HADD2.F32 R22, -RZ, R22.H0_H0 ;  /* 0x20000016ff167230 */ /* 0x020fe20000004100 */
[----:B------:R-:W-:Y:S04]  /*48c0*/  BSSY B2, `(.L_x_11427) ;  /* 0x0000012000027945 */ /* 0x000fe80003800000 */
[----:B------:R-:W-:Y:S01]  /*48d0*/  FADD.FTZ R0, |R22|, -RZ ;  /* 0x800000ff16007221 */ /* 0x000fe20000010200 */
[----:B0-----:R-:W-:-:S05]  /*48e0*/  HADD2.F32 R7, -RZ, R7.H0_H0 ;  /* 0x20000007ff077230 */ /* 0x001fca0000004100 */
        /* <DEDUP_REMOVED lines=13> */
[----:B------:R-:W-:Y:S05]  /*49c0*/  CALL.REL.NOINC `($__internal_29_$__cuda_sm3x_div_rn_ftz_f32_slowpath) ;  /* 0x0000004800bc7944 */ /* 0x000fea0003c00000 */
[----:B------:R-:W-:-:S07]  /*49d0*/  IMAD.MOV.U32 R2, RZ, RZ, R11 ;  /* 0x000000ffff027224 */ /* 0x000fce00078e000b */
.L_x_11428:
[----:B------:R-:W-:Y:S05]  /*49e0*/  BSYNC B2 ;  /* 0x0000000000027941 */ /* 0x000fea0003800000 */
.L_x_11427:
        /* <DEDUP_REMOVED lines=18> */
.L_x_11430:
[----:B------:R-:W-:Y:S01]  /*4b10*/  ISETP.GE.AND P0, PT, R7, RZ, PT ;  /* 0x000000ff0700720c */ /* 0x000fe20003f06270 */
[----:B------:R-:W-:-:S12]  /*4b20*/  IMAD.MOV.U32 R3, RZ, RZ, 0x3fd774eb ;  /* 0x3fd774ebff037424 */ /* 0x000fd800078e00ff */
[----:B------:R-:W-:-:S04]  /*4b30*/  @P0 FFMA.FTZ R2, R3, 0.93318945169448852539, -R2 ;  /* 0x3f6ee58103020823 */ /* 0x000fc80000010802 */
[----:B------:R-:W-:-:S07]  /*4b40*/  @!P0 FFMA.FTZ R2, R3, 0.93318945169448852539, R2 ;  /* 0x3f6ee58103028823 */ /* 0x000fce0000010002 */
.L_x_11431:
[----:B------:R-:W-:Y:S05]  /*4b50*/  BSYNC B0 ;  /* 0x0000000000007941 */ /* 0x000fea0003800000 */
.L_x_11429:
        /* <DEDUP_REMOVED lines=10> */
[----:B------:R-:W-:-:S07]  /*4c00*/  F2FP.F16.F32.PACK_AB R26, RZ, R26 ;  /* 0x0000001aff1a723e */ /* 0x000fce00000000ff */
.L_x_11426:
[----:B------:R-:W-:Y:S05]  /*4c10*/  BSYNC B1 ;  /* 0x0000000000017941 */ /* 0x000fea0003800000 */
.L_x_11425:
[----:B------:R-:W-:Y:S01]  /*4c20*/  VIADD R3, R19, 0x100 ;  /* 0x0000010013037836 */ /* 0x000fe20000000000 */
        /* <DEDUP_REMOVED lines=24> */
.L_x_11435:
[----:B------:R-:W-:Y:S05]  /*4db0*/  BSYNC B2 ;  /* 0x0000000000027941 */ /* 0x000fea0003800000 */
.L_x_11434:
        /* <DEDUP_REMOVED lines=18> */
.L_x_11437:
[----:B------:R-:W-:Y:S01]  /*4ee0*/  ISETP.GE.AND P0, PT, R8, RZ, PT ;  /* 0x000000ff0800720c */ /* 0x000fe20003f06270 */
[----:B------:R-:W-:-:S12]  /*4ef0*/  IMAD.MOV.U32 R3, RZ, RZ, 0x3fd774eb ;  /* 0x3fd774ebff037424 */ /* 0x000fd800078e00ff */
[----:B------:R-:W-:-:S04]  /*4f00*/  @P0 FFMA.FTZ R2, R3, 0.93318945169448852539, -R2 ;  /* 0x3f6ee58103020823 */ /* 0x000fc80000010802 */
[----:B------:R-:W-:-:S07]  /*4f10*/  @!P0 FFMA.FTZ R2, R3, 0.93318945169448852539, R2 ;  /* 0x3f6ee58103028823 */ /* 0x000fce0000010002 */
.L_x_11438:
[----:B------:R-:W-:Y:S05]  /*4f20*/  BSYNC B0 ;  /* 0x0000000000007941 */ /* 0x000fea0003800000 */
.L_x_11436:
        /* <DEDUP_REMOVED lines=11> */
.L_x_11433:
[----:B------:R-:W-:Y:S05]  /*4fe0*/  BSYNC B1 ;  /* 0x0000000000017941 */ /* 0x000fea0003800000 */
.L_x_11432:
        /* <DEDUP_REMOVED lines=24> */
.L_x_11442:
[----:B------:R-:W-:Y:S05]  /*5170*/  BSYNC B2 ;  /* 0x0000000000027941 */ /* 0x000fea0003800000 */
.L_x_11441:
        /* <DEDUP_REMOVED lines=18> */
.L_x_11444:
[----:B------:R-:W-:Y:S01]  /*52a0*/  ISETP.GE.AND P0, PT, R7, RZ, PT ;  /* 0x000000ff0700720c */ /* 0x000fe20003f06270 */
[----:B------:R-:W-:-:S12]  /*52b0*/  IMAD.MOV.U32 R3, RZ, RZ, 0x3fd774eb ;  /* 0x3fd774ebff037424 */ /* 0x000fd800078e00ff */
[----:B------:R-:W-:-:S04]  /*52c0*/  @P0 FFMA.FTZ R2, R3, 0.93318945169448852539, -R2 ;  /* 0x3f6ee58103020823 */ /* 0x000fc80000010802 */
[----:B------:R-:W-:-:S07]  /*52d0*/  @!P0 FFMA.FTZ R2, R3, 0.93318945169448852539, R2 ;  /* 0x3f6ee58103028823 */ /* 0x000fce0000010002 */
.L_x_11445:
[----:B------:R-:W-:Y:S05]  /*52e0*/  BSYNC B0 ;  /* 0x0000000000007941 */ /* 0x000fea0003800000 */
.L_x_11443:
        /* <DEDUP_REMOVED lines=11> */
.L_x_11440:
[----:B------:R-:W-:Y:S05]  /*53a0*/  BSYNC B1 ;  /* 0x0000000000017941 */ /* 0x000fea0003800000 */
.L_x_11439:
[----:B-----5:R-:W0:Y:S01]  /*53b0*/  LDC.U8 R18, c[0x0][0x234] ;  /* 0x00008d00ff127b82 */ /* 0x020e220000000000 */
        /* <DEDUP_REMOVED lines=22> */
[----:B------:R-:W-:Y:S02]  /*5520*/  VIADD R19, R22, 0x80 ;  /* 0x0000008016137836 */ /* 0x000fe40000000000 */
[----:B------:R-:W0:Y:S02]  /*5530*/  F2I.FTZ.TRUNC.NTZ R5, R4 ;  /* 0x0000000400057305 */ /* 0x000e24000021f100 */
[----:B0-----:R4:W-:Y:S01]  /*5540*/  STG.E.U8 desc[UR36][R2.64], R5 ;  /* 0x0000000502007986 */ /* 0x0019e2000c101124 */
[----:B------:R-:W-:Y:S05]  /*5550*/  BRA `(.L_x_11447) ;  /* 0x0000000c00e87947 */ /* 0x000fea0003800000 */
.L_x_11451:
[----:B------:R-:W-:Y:S02]  /*5560*/  HADD2.F32 R5, -RZ, R4.H0_H0 ;  /* 0x20000004ff057230 */ /* 0x000fe40000004100 */
[----:B------:R-:W-:-:S04]  /*5570*/  VIADD R19, R22, 0x80 ;  /* 0x0000008016137836 */ /* 0x000fc80000000000 */
[----:B------:R-:W0:Y:S02]  /*5580*/  F2I.S64.TRUNC R4, R5 ;  /* 0x0000000500047311 */ /* 0x000e24000020d900 */
[----:B0-----:R0:W-:Y:S01]  /*5590*/  STG.E.U8 desc[UR36][R2.64], R4 ;  /* 0x0000000402007986 */ /* 0x0011e2000c101124 */
[----:B------:R-:W-:Y:S05]  /*55a0*/  BRA `(.L_x_11447) ;  /* 0x0000000c00d47947 */ /* 0x000fea0003800000 */
.L_x_11450:
[----:B------:R-:W-:-:S13]  /*55b0*/  ISETP.NE.AND P0, PT, R0, 0x2, PT ;  /* 0x000000020000780c */ /* 0x000fda0003f05270 */
[----:B------:R-:W-:Y:S05]  /*55c0*/  @!P0 BRA `(.L_x_11453) ;  /* 0x0000000000388947 */ /* 0x000fea0003800000 */
[----:B------:R-:W-:-:S13]  /*55d0*/  ISETP.NE.AND P0, PT, R0, 0x3, PT ;  /* 0x000000030000780c */ /* 0x000fda0003f05270 */
[----:B------:R-:W-:Y:S05]  /*55e0*/  @!P0 BRA `(.L_x_11454) ;  /* 0x00000000001c8947 */ /* 0x000fea0003800000 */
[----:B------:R-:W-:-:S13]  /*55f0*/  ISETP.NE.AND P0, PT, R0, 0x4, PT ;  /* 0x000000040000780c */ /* 0x000fda0003f05270 */
[----:B------:R-:W-:Y:S05]  /*5600*/  @P0 BRA `(.L_x_11452) ;  /* 0x0000000c00500947 */ /* 0x000fea0003800000 */
[----:B------:R-:W-:Y:S02]  /*5610*/  HADD2.F32 R4, -RZ, R4.H0_H0 ;  /* 0x20000004ff047230 */ /* 0x000fe40000004100 */
[----:B------:R-:W-:-:S04]  /*5620*/  VIADD R19, R22, 0x80 ;  /* 0x0000008016137836 */ /* 0x000fc80000000000 */
[----:B------:R-:W0:Y:S02]  /*5630*/  F2I.S64.TRUNC R4, R4 ;  /* 0x0000000400047311 */ /* 0x000e24000020d900 */
[----:B0-----:R2:W-:Y:S01]  /*5640*/  STG.E.64 desc[UR36][R2.64], R4 ;  /* 0x0000000402007986 */ /* 0x0015e2000c101b24 */
[----:B------:R-:W-:Y:S05]  /*5650*/  BRA `(.L_x_11447) ;  /* 0x0000000c00a87947 */ /* 0x000fea0003800000 */
.L_x_11454:
[----:B------:R-:W-:Y:S02]  /*5660*/  HADD2.F32 R4, -RZ, R4.H0_H0 ;  /* 0x20000004ff047230 */ /* 0x000fe40000004100 */
[----:B------:R-:W-:Y:S02]  /*5670*/  VIADD R19, R22, 0x80 ;  /* 0x0000008016137836 */ /* 0x000fe40000000000 */
[----:B------:R-:W0:Y:S02]  /*5680*/  F2I.FTZ.TRUNC.NTZ R5, R4 ;  /* 0x0000000400057305 */ /* 0x000e24000021f100 */
[----:B0-----:R3:W-:Y:S01]  /*5690*/  STG.E desc[UR36][R2.64], R5 ;  /* 0x0000000502007986 */ /* 0x0017e2000c101924 */
[----:B------:R-:W-:Y:S05]  /*56a0*/  BRA `(.L_x_11447) ;  /* 0x0000000c00947947 */ /* 0x000fea0003800000 */
.L_x_11453:
[----:B------:R-:W-:Y:S02]  /*56b0*/  HADD2.F32 R4, -RZ, R4.H0_H0 ;  /* 0x20000004ff047230 */ /* 0x000fe40000004100 */
[----:B------:R-:W-:Y:S02]  /*56c0*/  VIADD R19, R22, 0x80 ;  /* 0x0000008016137836 */ /* 0x000fe40000000000 */
[----:B------:R-:W0:Y:S02]  /*56d0*/  F2I.FTZ.TRUNC.NTZ R5, R4 ;  /* 0x0000000400057305 */ /* 0x000e24000021f100 */
[----:B0-----:R1:W-:Y:S01]  /*56e0*/  STG.E.U16 desc[UR36][R2.64], R5 ;  /* 0x0000000502007986 */ /* 0x0013e2000c101524 */
[----:B------:R-:W-:Y:S05]  /*56f0*/  BRA `(.L_x_11447) ;  /* 0x0000000c00807947 */ /* 0x000fea0003800000 */
.L_x_11449:
[----:B------:R-:W-:-:S13]  /*5700*/  ISETP.GT.AND P0, PT, R0, 0x6, PT ;  /* 0x000000060000780c */ /* 0x000fda0003f04270 */
[----:B------:R-:W-:Y:S05]  /*5710*/  @P0 BRA `(.L_x_11455) ;  /* 0x00000000002c0947 */ /* 0x000fea0003800000 */
[----:B------:R-:W-:-:S13]  /*5720*/  ISETP.NE.AND P0, PT, R0, 0x5, PT ;  /* 0x000000050000780c */ /* 0x000fda0003f05270 */
[----:B------:R-:W-:Y:S05]  /*5730*/  @!P0 BRA `(.L_x_11456) ;  /* 0x0000000000188947 */ /* 0x000fea0003800000 */
[----:B------:R-:W-:-:S13]  /*5740*/  ISETP.NE.AND P0, PT, R0, 0x6, PT ;  /* 0x000000060000780c */ /* 0x000fda0003f05270 */
[----:B------:R-:W-:Y:S05]  /*5750*/  @P0 BRA `(.L_x_11452) ;  /* 0x0000000800fc0947 */ /* 0x000fea0003800000 */
[----:B------:R-:W-:Y:S02]  /*5760*/  HADD2.F32 R5, -RZ, R4.H0_H0 ;  /* 0x20000004ff057230 */ /* 0x000fe40000004100 */
[----:B------:R-:W-:-:S03]  /*5770*/  VIADD R19, R22, 0x80 ;  /* 0x0000008016137836 */ /* 0x000fc60000000000 */
[----:B------:R0:W-:Y:S01]  /*5780*/  STG.E desc[UR36][R2.64], R5 ;  /* 0x0000000502007986 */ /* 0x0001e2000c101924 */
[----:B------:R-:W-:Y:S05]  /*5790*/  BRA `(.L_x_11447) ;  /* 0x0000000c00587947 */ /* 0x000fea0003800000 */
.L_x_11456:
[----:B------:R0:W-:Y:S01]  /*57a0*/  STG.E.U16 desc[UR36][R2.64], R4 ;  /* 0x0000000402007986 */ /* 0x0001e2000c101524 */
[----:B------:R-:W-:Y:S01]  /*57b0*/  VIADD R19, R22, 0x80 ;  /* 0x0000008016137836 */ /* 0x000fe20000000000 */
[----:B------:R-:W-:Y:S06]  /*57c0*/  BRA `(.L_x_11447) ;  /* 0x0000000c004c7947 */ /* 0x000fec0003800000 */
.L_x_11455:
        /* <DEDUP_REMOVED lines=8> */
[----:B------:R-:W-:-:S03]  /*5850*/  VIADD R19, R22, 0x80 ;  /* 0x0000008016137836 */ /* 0x000fc60000000000 */
[----:B------:R0:W-:Y:S01]  /*5860*/  STG.E.64 desc[UR36][R2.64], R4 ;  /* 0x0000000402007986 */ /* 0x0001e2000c101b24 */
[----:B------:R-:W-:Y:S05]  /*5870*/  BRA `(.L_x_11447) ;  /* 0x0000000c00207947 */ /* 0x000fea0003800000 */
.L_x_11458:
[----:B------:R-:W-:Y:S02]  /*5880*/  HADD2.F32 R0, -RZ, R4.H0_H0 ;  /* 0x20000004ff007230 */ /* 0x000fe40000004100 */
[----:B------:R-:W-:-:S03]  /*5890*/  VIADD R19, R22, 0x80 ;  /* 0x0000008016137836 */ /* 0x000fc60000000000 */
[----:B------:R-:W-:-:S04]  /*58a0*/  F2FP.F16.F32.PACK_AB R0, RZ, R0 ;  /* 0x00000000ff00723e */ /* 0x000fc800000000ff */
[----:B------:R-:W-:-:S05]  /*58b0*/  PRMT R0, R0, 0x5410, RZ ;  /* 0x0000541000007816 */ /* 0x000fca00000000ff */
[----:B------:R0:W-:Y:S01]  /*58c0*/  STG.E desc[UR36][R2.64], R0 ;  /* 0x0000000002007986 */ /* 0x0001e2000c101924 */
[----:B------:R-:W-:Y:S05]  /*58d0*/  BRA `(.L_x_11447) ;  /* 0x0000000c00087947 */ /* 0x000fea0003800000 */
.L_x_11457:
[----:B------:R-:W-:Y:S02]  /*58e0*/  HADD2.F32 R4, -RZ, R4.H0_H0 ;  /* 0x20000004ff047230 */ /* 0x000fe40000004100 */
[----:B------:R-:W-:-:S03]  /*58f0*/  VIADD R19, R22, 0x80 ;  /* 0x0000008016137836 */ /* 0x000fc60000000000 */
[----:B------:R-:W-:-:S06]  /*5900*/  FMUL.FTZ R4, R4, 1 ;  /* 0x3f80000004047820 */ /* 0x000fcc0000410000 */
[----:B------:R-:W0:Y:S02]  /*5910*/  F2F.F64.F32 R4, R4 ;  /* 0x0000000400047310 */ /* 0x000e240000201800 */
[----:B0-----:R0:W-:Y:S01]  /*5920*/  STG.E.64 desc[UR36][R2.64], R4 ;  /* 0x0000000402007986 */ /* 0x0011e2000c101b24 */
[----:B------:R-:W-:Y:S05]  /*5930*/  BRA `(.L_x_11447) ;  /* 0x0000000800f07947 */ /* 0x000fea0003800000 */
.L_x_11448:
        /* <DEDUP_REMOVED lines=10> */
[----:B------:R-:W-:-:S04]  /*59e0*/  FSETP.NEU.FTZ.AND P0, PT, R4, RZ, PT ;  /* 0x000000ff0400720b */ /* 0x000fc80003f1d000 */
[----:B------:R-:W-:-:S05]  /*59f0*/  SEL R5, RZ, 0x1, !P0 ;  /* 0x00000001ff057807 */ /* 0x000fca0004000000 */
[----:B------:R0:W-:Y:S01]  /*5a00*/  STG.E.U8 desc[UR36][R2.64], R5 ;  /* 0x0000000502007986 */ /* 0x0001e2000c101124 */
[----:B------:R-:W-:Y:S05]  /*5a10*/  BRA `(.L_x_11447) ;  /* 0x0000000800b87947 */ /* 0x000fea0003800000 */
.L_x_11461:
[----:B------:R-:W-:Y:S01]  /*5a20*/  HADD2.F32 R4, -RZ, R4.H0_H0 ;  /* 0x20000004ff047230 */ /* 0x000fe20000004100 */
[----:B------:R-:W-:Y:S01]  /*5a30*/  CS2R R6, SRZ ;  /* 0x0000000000067805 */ /* 0x000fe2000001ff00 */
[----:B------:R-:W-:-:S03]  /*5a40*/  VIADD R19, R22, 0x80 ;  /* 0x0000008016137836 */ /* 0x000fc60000000000 */
[----:B------:R-:W-:-:S06]  /*5a50*/  FMUL.FTZ R4, R4, 1 ;  /* 0x3f80000004047820 */ /* 0x000fcc0000410000 */
[----:B------:R-:W0:Y:S02]  /*5a60*/  F2F.F64.F32 R4, R4 ;  /* 0x0000000400047310 */ /* 0x000e240000201800 */
[----:B0-----:R0:W-:Y:S01]  /*5a70*/  STG.E.128 desc[UR36][R2.64], R4 ;  /* 0x0000000402007986 */ /* 0x0011e2000c101d24 */
[----:B------:R-:W-:Y:S05]  /*5a80*/  BRA `(.L_x_11447) ;  /* 0x00000008009c7947 */ /* 0x000fea0003800000 */
.L_x_11460:
        /* <DEDUP_REMOVED lines=21> */
.L_x_11465:
[----:B------:R-:W-:Y:S05]  /*5be0*/  BSYNC B0 ;  /* 0x0000000000007941 */ /* 0x000fea0003800000 */
.L_x_11464:
[----:B------:R-:W-:Y:S01]  /*5bf0*/  LOP3.LUT R5, R0, R5, RZ, 0xfc, !PT ;  /* 0x0000000500057212 */ /* 0x000fe200078efcff */
[----:B------:R-:W-:-:S04]  /*5c00*/  VIADD R19, R22, 0x80 ;  /* 0x0000008016137836 */ /* 0x000fc80000000000 */
[----:B------:R0:W-:Y:S01]  /*5c10*/  STG.E.U8 desc[UR36][R2.64], R5 ;  /* 0x0000000502007986 */ /* 0x0001e2000c101124 */
[----:B------:R-:W-:Y:S05]  /*5c20*/  BRA `(.L_x_11447) ;  /* 0x0000000800347947 */ /* 0x000fea0003800000 */
.L_x_11463:
        /* <DEDUP_REMOVED lines=13> */
.L_x_11467:
[----:B------:R-:W-:Y:S01]  /*5d00*/  IMAD.MOV.U32 R0, RZ, RZ, 0x7f ;  /* 0x0000007fff007424 */ /* 0x000fe200078e00ff */
[----:B------:R-:W-:-:S04]  /*5d10*/  ISETP.GT.U32.AND P0, PT, R4, 0x7f800000, PT ;  /* 0x7f8000000400780c */ /* 0x000fc80003f04070 */
[----:B------:R-:W-:-:S09]  /*5d20*/  SEL R0, R0, 0x7c, P0 ;  /* 0x0000007c00007807 */ /* 0x000fd20000000000 */
.L_x_11468:
[----:B------:R-:W-:Y:S05]  /*5d30*/  BSYNC B0 ;  /* 0x0000000000007941 */ /* 0x000fea0003800000 */
.L_x_11466:
[----:B------:R-:W-:Y:S01]  /*5d40*/  LOP3.LUT R4, R5, 0x80000000, RZ, 0xc0, !PT ;  /* 0x8000000005047812 */ /* 0x000fe200078ec0ff */
[----:B------:R-:W-:-:S03]  /*5d50*/  VIADD R19, R22, 0x80 ;  /* 0x0000008016137836 */ /* 0x000fc60000000000 */
[----:B------:R-:W-:-:S04]  /*5d60*/  SHF.R.U32.HI R5, RZ, 0x18, R4 ;  /* 0x00000018ff057819 */ /* 0x000fc80000011604 */
[----:B------:R-:W-:-:S05]  /*5d70*/  LOP3.LUT R5, R0, R5, RZ, 0xfc, !PT ;  /* 0x0000000500057212 */ /* 0x000fca00078efcff */
[----:B------:R0:W-:Y:S01]  /*5d80*/  STG.E.U8 desc[UR36][R2.64], R5 ;  /* 0x0000000502007986 */ /* 0x0001e2000c101124 */
[----:B------:R-:W-:Y:S05]  /*5d90*/  BRA `(.L_x_11447) ;  /* 0x0000000400d87947 */ /* 0x000fea0003800000 */
.L_x_11462:
[----:B------:R-:W-:Y:S02]  /*5da0*/  HADD2.F32 R0, -RZ, R4.H0_H0 ;  /* 0x20000004ff007230 */ /* 0x000fe40000004100 */
[----:B------:R-:W-:-:S03]  /*5db0*/  VIADD R19, R22, 0x80 ;  /* 0x0000008016137836 */ /* 0x000fc60000000000 */
[----:B------:R-:W-:-:S05]  /*5dc0*/  F2FP.BF16.F32.PACK_AB R0, RZ, R0 ;  /* 0x00000000ff00723e */ /* 0x000fca00000010ff */
[----:B------:R0:W-:Y:S01]  /*5dd0*/  STG.E.U16 desc[UR36][R2.64], R0 ;  /* 0x0000000002007986 */ /* 0x0001e2000c101524 */
[----:B------:R-:W-:Y:S05]  /*5de0*/  BRA `(.L_x_11447) ;  /* 0x0000000400c47947 */ /* 0x000fea0003800000 */
.L_x_11459:
        /* <DEDUP_REMOVED lines=10> */
[----:B------:R-:W0:Y:S02]  /*5e90*/  F2I.FTZ.U32.TRUNC.NTZ R5, R5 ;  /* 0x0000000500057305 */ /* 0x000e24000021f000 */
[----:B0-----:R0:W-:Y:S01]  /*5ea0*/  STG.E.U16 desc[UR36][R2.64], R5 ;  /* 0x0000000502007986 */ /* 0x0011e2000c101524 */
[----:B------:R-:W-:Y:S05]  /*5eb0*/  BRA `(.L_x_11447) ;  /* 0x0000000400907947 */ /* 0x000fea0003800000 */
.L_x_11471:
        /* <DEDUP_REMOVED lines=17> */
.L_x_11474:
[----:B------:R-:W-:-:S04]  /*5fd0*/  LOP3.LUT R0, R7, 0x80000000, RZ, 0xc0, !PT ;  /* 0x8000000007007812 */ /* 0x000fc800078ec0ff */
[----:B------:R-:W-:-:S04]  /*5fe0*/  SHF.R.U32.HI R5, RZ, 0x18, R0 ;  /* 0x00000018ff057819 */ /* 0x000fc80000011600 */
[----:B------:R-:W-:-:S04]  /*5ff0*/  LOP3.LUT R4, R4, R5, RZ, 0xfc, !PT ;  /* 0x0000000504047212 */ /* 0x000fc800078efcff */
[----:B------:R-:W-:-:S07]  /*6000*/  PRMT R0, R4, 0x7610, R0 ;  /* 0x0000761004007816 */ /* 0x000fce0000000000 */
.L_x_11473:
[----:B------:R-:W-:Y:S05]  /*6010*/  BSYNC B0 ;  /* 0x0000000000007941 */ /* 0x000fea0003800000 */
.L_x_11472:
[----:B------:R0:W-:Y:S01]  /*6020*/  STG.E.U8 desc[UR36][R2.64], R0 ;  /* 0x0000000002007986 */ /* 0x0001e2000c101124 */
[----:B------:R-:W-:Y:S01]  /*6030*/  VIADD R19, R22, 0x80 ;  /* 0x0000008016137836 */ /* 0x000fe20000000000 */
[----:B------:R-:W-:Y:S06]  /*6040*/  BRA `(.L_x_11447) ;  /* 0x00000004002c7947 */ /* 0x000fec0003800000 */
.L_x_11470:
        /* <DEDUP_REMOVED lines=17> */
.L_x_11477:
[----:B------:R-:W-:-:S04]  /*6160*/  LOP3.LUT R0, R7, 0x80000000, RZ, 0xc0, !PT ;  /* 0x8000000007007812 */ /* 0x000fc800078ec0ff */
[----:B------:R-:W-:-:S04]  /*6170*/  SHF.R.U32.HI R5, RZ, 0x18, R0 ;  /* 0x00000018ff057819 */ /* 0x000fc80000011600 */
[----:B------:R-:W-:-:S04]  /*6180*/  LOP3.LUT R4, R4, R5, RZ, 0xfc, !PT ;  /* 0x0000000504047212 */ /* 0x000fc800078efcff */
[----:B------:R-:W-:-:S07]  /*6190*/  PRMT R0, R4, 0x7610, R0 ;  /* 0x0000761004007816 */ /* 0x000fce0000000000 */
.L_x_11476:
[----:B------:R-:W-:Y:S05]  /*61a0*/  BSYNC B0 ;  /* 0x0000000000007941 */ /* 0x000fea0003800000 */
.L_x_11475:
[----:B------:R0:W-:Y:S01]  /*61b0*/  STG.E.U8 desc[UR36][R2.64], R0 ;  /* 0x0000000002007986 */ /* 0x0001e2000c101124 */
[----:B------:R-:W-:Y:S01]  /*61c0*/  VIADD R19, R22, 0x80 ;  /* 0x0000008016137836 */ /* 0x000fe20000000000 */
[----:B------:R-:W-:Y:S06]  /*61d0*/  BRA `(.L_x_11447) ;  /* 0x0000000000c87947 */ /* 0x000fec0003800000 */
.L_x_11469:
[----:B------:R-:W-:-:S13]  /*61e0*/  ISETP.NE.AND P0, PT, R0, 0x1c, PT ;  /* 0x0000001c0000780c */ /* 0x000fda0003f05270 */
[----:B------:R-:W-:Y:S05]  /*61f0*/  @!P0 BRA `(.L_x_11478) ;  /* 0x0000000000b08947 */ /* 0x000fea0003800000 */
[----:B------:R-:W-:-:S13]  /*6200*/  ISETP.NE.AND P0, PT, R0, 0x1d, PT ;  /* 0x0000001d0000780c */ /* 0x000fda0003f05270 */
[----:B------:R-:W-:Y:S05]  /*6210*/  @!P0 BRA `(.L_x_11479) ;  /* 0x0000000000948947 */ /* 0x000fea0003800000 */
[----:B------:R-:W-:-:S13]  /*6220*/  ISETP.NE.AND P0, PT, R0, 0x2c, PT ;  /* 0x0000002c0000780c */ /* 0x000fda0003f05270 */
[----:B------:R-:W-:Y:S05]  /*6230*/  @P0 BRA `(.L_x_11452) ;  /* 0x0000000000440947 */ /* 0x000fea0003800000 */
[----:B------:R-:W-:Y:S02]  /*6240*/  HADD2.F32 R5, -RZ, R4.H0_H0 ;  /* 0x20000004ff057230 */ /* 0x000fe40000004100 */
        /* <DEDUP_REMOVED lines=16> */
.L_x_11452:
        /* <DEDUP_REMOVED lines=16> */
.L_x_11480:
[----:B------:R-:W-:Y:S01]  /*6450*/  VIADD R19, R22, 0x80 ;  /* 0x0000008016137836 */ /* 0x000fe20000000000 */
[----:B------:R-:W-:Y:S06]  /*6460*/  BRA `(.L_x_11447) ;  /* 0x0000000000247947 */ /* 0x000fec0003800000 */
.L_x_11479:
[----:B------:R-:W-:Y:S02]  /*6470*/  HADD2.F32 R4, -RZ, R4.H0_H0 ;  /* 0x20000004ff047230 */ /* 0x000fe40000004100 */
[----:B------:R-:W-:-:S04]  /*6480*/  VIADD R19, R22, 0x80 ;  /* 0x0000008016137836 */ /* 0x000fc80000000000 */
[----:B------:R-:W0:Y:S02]  /*6490*/  F2I.U64.TRUNC R4, R4 ;  /* 0x0000000400047311 */ /* 0x000e24000020d800 */
[----:B0-----:R0:W-:Y:S01]  /*64a0*/  STG.E.64 desc[UR36][R2.64], R4 ;  /* 0x0000000402007986 */ /* 0x0011e2000c101b24 */
[----:B------:R-:W-:Y:S05]  /*64b0*/  BRA `(.L_x_11447) ;  /* 0x0000000000107947 */ /* 0x000fea0003800000 */
.L_x_11478:
[----:B------:R-:W-:Y:S02]  /*64c0*/  HADD2.F32 R4, -RZ, R4.H0_H0 ;  /* 0x20000004ff047230 */ /* 0x000fe40000004100 */
[----:B------:R-:W-:Y:S02]  /*64d0*/  VIADD R19, R22, 0x80 ;  /* 0x0000008016137836 */ /* 0x000fe40000000000 */
[----:B------:R-:W0:Y:S02]  /*64e0*/  F2I.FTZ.U32.TRUNC.NTZ R5, R4 ;  /* 0x0000000400057305 */ /* 0x000e24000021f000 */
[----:B0-----:R0:W-:Y:S03]  /*64f0*/  STG.E desc[UR36][R2.64], R5 ;  /* 0x0000000502007986 */ /* 0x0011e6000c101924 */
.L_x_11447:
[----:B------:R-:W-:Y:S05]  /*6500*/  BSYNC B6 ;  /* 0x0000000000067941 */ /* 0x000fea0003800000 */
.L_x_11446:
        /* <DEDUP_REMOVED lines=25> */
.L_x_11486:
[----:B------:R-:W-:-:S06]  /*66a0*/  HADD2.F32 R5, -RZ, R26.H0_H0 ;  /* 0x2000001aff057230 */ /* 0x000fcc0000004100 */
[----:B------:R-:W0:Y:S02]  /*66b0*/  F2I.S64.TRUNC R4, R5 ;  /* 0x0000000500047311 */ /* 0x000e24000020d900 */
[----:B0-----:R4:W-:Y:S01]  /*66c0*/  STG.E.U8 desc[UR36][R2.64], R4 ;  /* 0x0000000402007986 */ /* 0x0019e2000c101124 */
[----:B------:R-:W-:Y:S05]  /*66d0*/  BRA `(.L_x_11488) ;  /* 0x0000000c00847947 */ /* 0x000fea0003800000 */
.L_x_11485:
        /* <DEDUP_REMOVED lines=10> */
.L_x_11490:
[----:B------:R-:W-:-:S04]  /*6780*/  HADD2.F32 R26, -RZ, R26.H0_H0 ;  /* 0x2000001aff1a7230 */ /* 0x000fc80000004100 */
[----:B------:R-:W0:Y:S02]  /*6790*/  F2I.FTZ.TRUNC.NTZ R5, R26 ;  /* 0x0000001a00057305 */ /* 0x000e24000021f100 */
[----:B0-----:R2:W-:Y:S01]  /*67a0*/  STG.E desc[UR36][R2.64], R5 ;  /* 0x0000000502007986 */ /* 0x0015e2000c101924 */
[----:B------:R-:W-:Y:S05]  /*67b0*/  BRA `(.L_x_11488) ;  /* 0x0000000c004c7947 */ /* 0x000fea0003800000 */
.L_x_11489:
[----:B------:R-:W-:-:S04]  /*67c0*/  HADD2.F32 R26, -RZ, R26.H0_H0 ;  /* 0x2000001aff1a7230 */ /* 0x000fc80000004100 */
[----:B------:R-:W0:Y:S02]  /*67d0*/  F2I.FTZ.TRUNC.NTZ R5, R26 ;  /* 0x0000001a00057305 */ /* 0x000e24000021f100 */
[----:B0-----:R0:W-:Y:S01]  /*67e0*/  STG.E.U16 desc[UR36][R2.64], R5 ;  /* 0x0000000502007986 */ /* 0x0011e2000c101524 */
[----:B------:R-:W-:Y:S05]  /*67f0*/  BRA `(.L_x_11488) ;  /* 0x0000000c003c7947 */ /* 0x000fea0003800000 */
.L_x_11484:
        /* <DEDUP_REMOVED lines=9> */
.L_x_11492:
[----:B------:R0:W-:Y:S01]  /*6890*/  STG.E.U16 desc[UR36][R2.64], R26 ;  /* 0x0000001a02007986 */ /* 0x0001e2000c101524 */
[----:B------:R-:W-:Y:S05]  /*68a0*/  BRA `(.L_x_11488) ;  /* 0x0000000c00107947 */ /* 0x000fea0003800000 */
.L_x_11491:
        /* <DEDUP_REMOVED lines=10> */
.L_x_11494:
[----:B------:R-:W-:-:S05]  /*6950*/  HADD2.F32 R0, -RZ, R26.H0_H0 ;  /* 0x2000001aff007230 */ /* 0x000fca0000004100 */
[----:B------:R-:W-:-:S04]  /*6960*/  F2FP.F16.F32.PACK_AB R0, RZ, R0 ;  /* 0x00000000ff00723e */ /* 0x000fc800000000ff */
[----:B------:R-:W-:-:S05]  /*6970*/  PRMT R0, R0, 0x5410, RZ ;  /* 0x0000541000007816 */ /* 0x000fca00000000ff */
[----:B------:R0:W-:Y:S01]  /*6980*/  STG.E desc[UR36][R2.64], R0 ;  /* 0x0000000002007986 */ /* 0x0001e2000c101924 */
[----:B------:R-:W-:Y:S05]  /*6990*/  BRA `(.L_x_11488) ;  /* 0x0000000800d47947 */ /* 0x000fea0003800000 */
.L_x_11493:
[----:B------:R-:W-:-:S05]  /*69a0*/  HADD2.F32 R4, -RZ, R26.H0_H0 ;  /* 0x2000001aff047230 */ /* 0x000fca0000004100 */
[----:B------:R-:W-:-:S06]  /*69b0*/  FMUL.FTZ R4, R4, 1 ;  /* 0x3f80000004047820 */ /* 0x000fcc0000410000 */
[----:B------:R-:W0:Y:S02]  /*69c0*/  F2F.F64.F32 R4, R4 ;  /* 0x0000000400047310 */ /* 0x000e240000201800 */
[----:B0-----:R0:W-:Y:S01]  /*69d0*/  STG.E.64 desc[UR36][R2.64], R4 ;  /* 0x0000000402007986 */ /* 0x0011e2000c101b24 */
[----:B------:R-:W-:Y:S05]  /*69e0*/  BRA `(.L_x_11488) ;  /* 0x0000000800c07947 */ /* 0x000fea0003800000 */
.L_x_11483:
        /* <DEDUP_REMOVED lines=13> */
.L_x_11497:
[----:B------:R-:W-:Y:S01]  /*6ac0*/  HADD2.F32 R26, -RZ, R26.H0_H0 ;  /* 0x2000001aff1a7230 */ /* 0x000fe20000004100 */
[----:B------:R-:W-:-:S04]  /*6ad0*/  CS2R R6, SRZ ;  /* 0x0000000000067805 */ /* 0x000fc8000001ff00 */
[----:B------:R-:W-:-:S06]  /*6ae0*/  FMUL.FTZ R4, R26, 1 ;  /* 0x3f8000001a047820 */ /* 0x000fcc0000410000 */
[----:B------:R-:W0:Y:S02]  /*6af0*/  F2F.F64.F32 R4, R4 ;  /* 0x0000000400047310 */ /* 0x000e240000201800 */
[----:B0-----:R0:W-:Y:S01]  /*6b00*/  STG.E.128 desc[UR36][R2.64], R4 ;  /* 0x0000000402007986 */ /* 0x0011e2000c101d24 */
[----:B------:R-:W-:Y:S05]  /*6b10*/  BRA `(.L_x_11488) ;  /* 0x0000000800747947 */ /* 0x000fea0003800000 */
.L_x_11496:
        /* <DEDUP_REMOVED lines=21> */
.L_x_11501:
[----:B------:R-:W-:Y:S05]  /*6c70*/  BSYNC B0 ;  /* 0x0000000000007941 */ /* 0x000fea0003800000 */
.L_x_11500:
[----:B------:R-:W-:-:S05]  /*6c80*/  LOP3.LUT R5, R0, R5, RZ, 0xfc, !PT ;  /* 0x0000000500057212 */ /* 0x000fca00078efcff */
[----:B------:R0:W-:Y:S01]  /*6c90*/  STG.E.U8 desc[UR36][R2.64], R5 ;  /* 0x0000000502007986 */ /* 0x0001e2000c101124 */
[----:B------:R-:W-:Y:S05]  /*6ca0*/  BRA `(.L_x_11488) ;  /* 0x0000000800107947 */ /* 0x000fea0003800000 */
.L_x_11499:
        /* <DEDUP_REMOVED lines=13> */
.L_x_11503:
[----:B------:R-:W-:Y:S01]  /*6d80*/  IMAD.MOV.U32 R0, RZ, RZ, 0x7f ;  /* 0x0000007fff007424 */ /* 0x000fe200078e00ff */
[----:B------:R-:W-:-:S04]  /*6d90*/  ISETP.GT.U32.AND P0, PT, R4, 0x7f800000, PT ;  /* 0x7f8000000400780c */ /* 0x000fc80003f04070 */
[----:B------:R-:W-:-:S09]  /*6da0*/  SEL R0, R0, 0x7c, P0 ;  /* 0x0000007c00007807 */ /* 0x000fd20000000000 */
.L_x_11504:
[----:B------:R-:W-:Y:S05]  /*6db0*/  BSYNC B0 ;  /* 0x0000000000007941 */ /* 0x000fea0003800000 */
.L_x_11502:
[----:B------:R-:W-:-:S04]  /*6dc0*/  LOP3.LUT R4, R5, 0x80000000, RZ, 0xc0, !PT ;  /* 0x8000000005047812 */ /* 0x000fc800078ec0ff */
[----:B------:R-:W-:-:S04]  /*6dd0*/  SHF.R.U32.HI R5, RZ, 0x18, R4 ;  /* 0x00000018ff057819 */ /* 0x000fc80000011604 */
[----:B------:R-:W-:-:S05]  /*6de0*/  LOP3.LUT R5, R0, R5, RZ, 0xfc, !PT ;  /* 0x0000000500057212 */ /* 0x000fca00078efcff */
[----:B------:R0:W-:Y:S01]  /*6df0*/  STG.E.U8 desc[UR36][R2.64], R5 ;  /* 0x0000000502007986 */ /* 0x0001e2000c101124 */
[----:B------:R-:W-:Y:S05]  /*6e00*/  BRA `(.L_x_11488) ;  /* 0x0000000400b87947 */ /* 0x000fea0003800000 */
.L_x_11498:
[----:B------:R-:W-:-:S05]  /*6e10*/  HADD2.F32 R0, -RZ, R26.H0_H0 ;  /* 0x2000001aff007230 */ /* 0x000fca0000004100 */
[----:B------:R-:W-:-:S05]  /*6e20*/  F2FP.BF16.F32.PACK_AB R0, RZ, R0 ;  /* 0x00000000ff00723e */ /* 0x000fca00000010ff */
[----:B------:R0:W-:Y:S01]  /*6e30*/  STG.E.U16 desc[UR36][R2.64], R0 ;  /* 0x0000000002007986 */ /* 0x0001e2000c101524 */
[----:B------:R-:W-:Y:S05]  /*6e40*/  BRA `(.L_x_11488) ;  /* 0x0000000400a87947 */ /* 0x000fea0003800000 */
.L_x_11495:
        /* <DEDUP_REMOVED lines=12> */
.L_x_11507:
        /* <DEDUP_REMOVED lines=17> */
.L_x_11510:
[----:B------:R-:W-:-:S04]  /*7020*/  LOP3.LUT R0, R7, 0x80000000, RZ, 0xc0, !PT ;  /* 0x8000000007007812 */ /* 0x000fc800078ec0ff */
[----:B------:R-:W-:-:S04]  /*7030*/  SHF.R.U32.HI R5, RZ, 0x18, R0 ;  /* 0x00000018ff057819 */ /* 0x000fc80000011600 */
[----:B------:R-:W-:-:S04]  /*7040*/  LOP3.LUT R4, R4, R5, RZ, 0xfc, !PT ;  /* 0x0000000504047212 */ /* 0x000fc800078efcff */
[----:B------:R-:W-:-:S07]  /*7050*/  PRMT R0, R4, 0x7610, R0 ;  /* 0x0000761004007816 */ /* 0x000fce0000000000 */
.L_x_11509:
[----:B------:R-:W-:Y:S05]  /*7060*/  BSYNC B0 ;  /* 0x0000000000007941 */ /* 0x000fea0003800000 */
.L_x_11508:
[----:B------:R0:W-:Y:S01]  /*7070*/  STG.E.U8 desc[UR36][R2.64], R0 ;  /* 0x0000000002007986 */ /* 0x0001e2000c101124 */
[----:B------:R-:W-:Y:S05]  /*7080*/  BRA `(.L_x_11488) ;  /* 0x0000000400187947 */ /* 0x000fea0003800000 */
.L_x_11506:
        /* <DEDUP_REMOVED lines=17> */
.L_x_11513:
[----:B------:R-:W-:-:S04]  /*71a0*/  LOP3.LUT R0, R7, 0x80000000, RZ, 0xc0, !PT ;  /* 0x8000000007007812 */ /* 0x000fc800078ec0ff */
[----:B------:R-:W-:-:S04]  /*71b0*/  SHF.R.U32.HI R5, RZ, 0x18, R0 ;  /* 0x00000018ff057819 */ /* 0x000fc80000011600 */
[----:B------:R-:W-:-:S04]  /*71c0*/  LOP3.LUT R4, R4, R5, RZ, 0xfc, !PT ;  /* 0x0000000504047212 */ /* 0x000fc800078efcff */
[----:B------:R-:W-:-:S07]  /*71d0*/  PRMT R0, R4, 0x7610, R0 ;  /* 0x0000761004007816 */ /* 0x000fce0000000000 */
.L_x_11512:
[----:B------:R-:W-:Y:S05]  /*71e0*/  BSYNC B0 ;  /* 0x0000000000007941 */ /* 0x000fea0003800000 */
.L_x_11511:
[----:B------:R0:W-:Y:S01]  /*71f0*/  STG.E.U8 desc[UR36][R2.64], R0 ;  /* 0x0000000002007986 */ /* 0x0001e2000c101124 */
[----:B------:R-:W-:Y:S05]  /*7200*/  BRA `(.L_x_11488) ;  /* 0x0000000000b87947 */ /* 0x000fea0003800000 */
.L_x_11505:
        /* <DEDUP_REMOVED lines=22> */
.L_x_11487:
        /* <DEDUP_REMOVED lines=16> */
.L_x_11516:
[----:B------:R-:W-:Y:S05]  /*7470*/  BRA `(.L_x_11488) ;  /* 0x00000000001c7947 */ /* 0x000fea0003800000 */
.L_x_11515:
[----:B------:R-:W-:-:S06]  /*7480*/  HADD2.F32 R4, -RZ, R26.H0_H0 ;  /* 0x2000001aff047230 */ /* 0x000fcc0000004100 */
[----:B------:R-:W0:Y:S02]  /*7490*/  F2I.U64.TRUNC R4, R4 ;  /* 0x0000000400047311 */ /* 0x000e24000020d800 */
[----:B0-----:R0:W-:Y:S01]  /*74a0*/  STG.E.64 desc[UR36][R2.64], R4 ;  /* 0x0000000402007986 */ /* 0x0011e2000c101b24 */
[----:B------:R-:W-:Y:S05]  /*74b0*/  BRA `(.L_x_11488) ;  /* 0x00000000000c7947 */ /* 0x000fea0003800000 */
.L_x_11514:
[----:B------:R-:W-:-:S04]  /*74c0*/  HADD2.F32 R26, -RZ, R26.H0_H0 ;  /* 0x2000001aff1a7230 */ /* 0x000fc80000004100 */
[----:B------:R-:W0:Y:S02]  /*74d0*/  F2I.FTZ.U32.TRUNC.NTZ R5, R26 ;  /* 0x0000001a00057305 */ /* 0x000e24000021f000 */
[----:B0-----:R0:W-:Y:S02]  /*74e0*/  STG.E desc[UR36][R2.64], R5 ;  /* 0x0000000502007986 */ /* 0x0011e4000c101924 */
.L_x_11488:
        /* <DEDUP_REMOVED lines=25> */
.L_x_11520:
[----:B------:R-:W-:-:S06]  /*7680*/  HADD2.F32 R5, -RZ, R24.H0_H0 ;  /* 0x20000018ff057230 */ /* 0x000fcc0000004100 */
[----:B------:R-:W0:Y:S02]  /*7690*/  F2I.S64.TRUNC R4, R5 ;  /* 0x0000000500047311 */ /* 0x000e24000020d900 */
[----:B0-----:R0:W-:Y:S01]  /*76a0*/  STG.E.U8 desc[UR36][R2.64], R4 ;  /* 0x0000000402007986 */ /* 0x0011e2000c101124 */
[----:B------:R-:W-:Y:S05]  /*76b0*/  BRA `(.L_x_11522) ;  /* 0x0000000c00847947 */ /* 0x000fea0003800000 */
.L_x_11519:
        /* <DEDUP_REMOVED lines=10> */
.L_x_11524:
[----:B------:R-:W-:-:S04]  /*7760*/  HADD2.F32 R24, -RZ, R24.H0_H0 ;  /* 0x20000018ff187230 */ /* 0x000fc80000004100 */
[----:B------:R-:W0:Y:S02]  /*7770*/  F2I.FTZ.TRUNC.NTZ R5, R24 ;  /* 0x0000001800057305 */ /* 0x000e24000021f100 */
[----:B0-----:R0:W-:Y:S01]  /*7780*/  STG.E desc[UR36][R2.64], R5 ;  /* 0x0000000502007986 */ /* 0x0011e2000c101924 */
[----:B------:R-:W-:Y:S05]  /*7790*/  BRA `(.L_x_11522) ;  /* 0x0000000c004c7947 */ /* 0x000fea0003800000 */
.L_x_11523:
[----:B------:R-:W-:-:S04]  /*77a0*/  HADD2.F32 R24, -RZ, R24.H0_H0 ;  /* 0x20000018ff187230 */ /* 0x000fc80000004100 */
[----:B------:R-:W0:Y:S02]  /*77b0*/  F2I.FTZ.TRUNC.NTZ R5, R24 ;  /* 0x0000001800057305 */ /* 0x000e24000021f100 */
[----:B0-----:R0:W-:Y:S01]  /*77c0*/  STG.E.U16 desc[UR36][R2.64], R5 ;  /* 0x0000000502007986 */ /* 0x0011e2000c101524 */
[----:B------:R-:W-:Y:S05]  /*77d0*/  BRA `(.L_x_11522) ;  /* 0x0000000c003c7947 */ /* 0x000fea0003800000 */
.L_x_11518:
        /* <DEDUP_REMOVED lines=9> */
.L_x_11526:
[----:B------:R0:W-:Y:S01]  /*7870*/  STG.E.U16 desc[UR36][R2.64], R24 ;  /* 0x0000001802007986 */ /* 0x0001e2000c101524 */
[----:B------:R-:W-:Y:S05]  /*7880*/  BRA `(.L_x_11522) ;  /* 0x0000000c00107947 */ /* 0x000fea0003800000 */
.L_x_11525:
        /* <DEDUP_REMOVED lines=10> */
.L_x_11528:
[----:B------:R-:W-:-:S05]  /*7930*/  HADD2.F32 R0, -RZ, R24.H0_H0 ;  /* 0x20000018ff007230 */ /* 0x000fca0000004100 */
[----:B------:R-:W-:-:S04]  /*7940*/  F2FP.F16.F32.PACK_AB R0, RZ, R0 ;  /* 0x00000000ff00723e */ /* 0x000fc800000000ff */
[----:B------:R-:W-:-:S05]  /*7950*/  PRMT R0, R0, 0x5410, RZ ;  /* 0x0000541000007816 */ /* 0x000fca00000000ff */
[----:B------:R0:W-:Y:S01]  /*7960*/  STG.E desc[UR36][R2.64], R0 ;  /* 0x0000000002007986 */ /* 0x0001e2000c101924 */
[----:B------:R-:W-:Y:S05]  /*7970*/  BRA `(.L_x_11522) ;  /* 0x0000000800d47947 */ /* 0x000fea0003800000 */
.L_x_11527:
[----:B------:R-:W-:-:S05]  /*7980*/  HADD2.F32 R4, -RZ, R24.H0_H0 ;  /* 0x20000018ff047230 */ /* 0x000fca0000004100 */
[----:B------:R-:W-:-:S06]  /*7990*/  FMUL.FTZ R4, R4, 1 ;  /* 0x3f80000004047820 */ /* 0x000fcc0000410000 */
[----:B------:R-:W0:Y:S02]  /*79a0*/  F2F.F64.F32 R4, R4 ;  /* 0x0000000400047310 */ /* 0x000e240000201800 */
[----:B0-----:R0:W-:Y:S01]  /*79b0*/  STG.E.64 desc[UR36][R2.64], R4 ;  /* 0x0000000402007986 */ /* 0x0011e2000c101b24 */
[----:B------:R-:W-:Y:S05]  /*79c0*/  BRA `(.L_x_11522) ;  /* 0x0000000800c07947 */ /* 0x000fea0003800000 */
.L_x_11517:
        /* <DEDUP_REMOVED lines=13> */
.L_x_11531:
[----:B------:R-:W-:Y:S01]  /*7aa0*/  HADD2.F32 R24, -RZ, R24.H0_H0 ;  /* 0x20000018ff187230 */ /* 0x000fe20000004100 */
[----:B------:R-:W-:-:S04]  /*7ab0*/  CS2R R6, SRZ ;  /* 0x0000000000067805 */ /* 0x000fc8000001ff00 */
[----:B------:R-:W-:-:S06]  /*7ac0*/  FMUL.FTZ R4, R24, 1 ;  /* 0x3f80000018047820 */ /* 0x000fcc0000410000 */
[----:B------:R-:W0:Y:S02]  /*7ad0*/  F2F.F64.F32 R4, R4 ;  /* 0x0000000400047310 */ /* 0x000e240000201800 */
[----:B0-----:R4:W-:Y:S01]  /*7ae0*/  STG.E.128 desc[UR36][R2.64], R4 ;  /* 0x0000000402007986 */ /* 0x0019e2000c101d24 */
[----:B------:R-:W-:Y:S05]  /*7af0*/  BRA `(.L_x_11522) ;  /* 0x0000000800747947 */ /* 0x000fea0003800000 */
.L_x_11530:
        /* <DEDUP_REMOVED lines=21> */
.L_x_11535:
[----:B------:R-:W-:Y:S05]  /*7c50*/  BSYNC B0 ;  /* 0x0000000000007941 */ /* 0x000fea0003800000 */
.L_x_11534:
[----:B------:R-:W-:-:S05]  /*7c60*/  LOP3.LUT R5, R0, R5, RZ, 0xfc, !PT ;  /* 0x0000000500057212 */ /* 0x000fca00078efcff */
[----:B------:R1:W-:Y:S01]  /*7c70*/  STG.E.U8 desc[UR36][R2.64], R5 ;  /* 0x0000000502007986 */ /* 0x0003e2000c101124 */
[----:B------:R-:W-:Y:S05]  /*7c80*/  BRA `(.L_x_11522) ;  /* 0x0000000800107947 */ /* 0x000fea0003800000 */
.L_x_11533:
        /* <DEDUP_REMOVED lines=13> */
.L_x_11537:
[----:B------:R-:W-:Y:S01]  /*7d60*/  IMAD.MOV.U32 R0, RZ, RZ, 0x7f ;  /* 0x0000007fff007424 */ /* 0x000fe200078e00ff */
[----:B------:R-:W-:-:S04]  /*7d70*/  ISETP.GT.U32.AND P0, PT, R4, 0x7f800000, PT ;  /* 0x7f8000000400780c */ /* 0x000fc80003f04070 */
[----:B------:R-:W-:-:S09]  /*7d80*/  SEL R0, R0, 0x7c, P0 ;  /* 0x0000007c00007807 */ /* 0x000fd20000000000 */
.L_x_11538:
[----:B------:R-:W-:Y:S05]  /*7d90*/  BSYNC B0 ;  /* 0x0000000000007941 */ /* 0x000fea0003800000 */
.L_x_11536:
[----:B------:R-:W-:-:S04]  /*7da0*/  LOP3.LUT R4, R5, 0x80000000, RZ, 0xc0, !PT ;  /* 0x8000000005047812 */ /* 0x000fc800078ec0ff */
[----:B------:R-:W-:-:S04]  /*7db0*/  SHF.R.U32.HI R5, RZ, 0x18, R4 ;  /* 0x00000018ff057819 */ /* 0x000fc80000011604 */
[----:B------:R-:W-:-:S05]  /*7dc0*/  LOP3.LUT R5, R0, R5, RZ, 0xfc, !PT ;  /* 0x0000000500057212 */ /* 0x000fca00078efcff */
[----:B------:R2:W-:Y:S01]  /*7dd0*/  STG.E.U8 desc[UR36][R2.64], R5 ;  /* 0x0000000502007986 */ /* 0x0005e2000c101124 */
[----:B------:R-:W-:Y:S05]  /*7de0*/  BRA `(.L_x_11522) ;  /* 0x0000000400b87947 */ /* 0x000fea0003800000 */
.L_x_11532:
[----:B------:R-:W-:-:S05]  /*7df0*/  HADD2.F32 R0, -RZ, R24.H0_H0 ;  /* 0x20000018ff007230 */ /* 0x000fca0000004100 */
[----:B------:R-:W-:-:S05]  /*7e00*/  F2FP.BF16.F32.PACK_AB R0, RZ, R0 ;  /* 0x00000000ff00723e */ /* 0x000fca00000010ff */
[----:B------:R0:W-:Y:S01]  /*7e10*/  STG.E.U16 desc[UR36][R2.64], R0 ;  /* 0x0000000002007986 */ /* 0x0001e2000c101524 */
[----:B------:R-:W-:Y:S05]  /*7e20*/  BRA `(.L_x_11522) ;  /* 0x0000000400a87947 */ /* 0x000fea0003800000 */
.L_x_11529:
        /* <DEDUP_REMOVED lines=12> */
.L_x_11541:
        /* <DEDUP_REMOVED lines=17> */
.L_x_11544:
[----:B------:R-:W-:-:S04]  /*8000*/  LOP3.LUT R0, R7, 0x80000000, RZ, 0xc0, !PT ;  /* 0x8000000007007812 */ /* 0x000fc800078ec0ff */
[----:B------:R-:W-:-:S04]  /*8010*/  SHF.R.U32.HI R5, RZ, 0x18, R0 ;  /* 0x00000018ff057819 */ /* 0x000fc80000011600 */
[----:B------:R-:W-:-:S04]  /*8020*/  LOP3.LUT R4, R4, R5, RZ, 0xfc, !PT ;  /* 0x0000000504047212 */ /* 0x000fc800078efcff */
[----:B------:R-:W-:-:S07]  /*8030*/  PRMT R0, R4, 0x7610, R0 ;  /* 0x0000761004007816 */ /* 0x000fce0000000000 */
.L_x_11543:
[----:B------:R-:W-:Y:S05]  /*8040*/  BSYNC B0 ;  /* 0x0000000000007941 */ /* 0x000fea0003800000 */
.L_x_11542:
[----:B------:R0:W-:Y:S01]  /*8050*/  STG.E.U8 desc[UR36][R2.64], R0 ;  /* 0x0000000002007986 */ /* 0x0001e2000c101124 */
[----:B------:R-:W-:Y:S05]  /*8060*/  BRA `(.L_x_11522) ;  /* 0x0000000400187947 */ /* 0x000fea0003800000 */
.L_x_11540:
        /* <DEDUP_REMOVED lines=17> */
.L_x_11547:
[----:B------:R-:W-:-:S04]  /*8180*/  LOP3.LUT R0, R7, 0x80000000, RZ, 0xc0, !PT ;  /* 0x8000000007007812 */ /* 0x000fc800078ec0ff */
[----:B------:R-:W-:-:S04]  /*8190*/  SHF.R.U32.HI R5, RZ, 0x18, R0 ;  /* 0x00000018ff057819 */ /* 0x000fc80000011600 */
[----:B------:R-:W-:-:S04]  /*81a0*/  LOP3.LUT R4, R4, R5, RZ, 0xfc, !PT ;  /* 0x0000000504047212 */ /* 0x000fc800078efcff */
[----:B------:R-:W-:-:S07]  /*81b0*/  PRMT R0, R4, 0x7610, R0 ;  /* 0x0000761004007816 */ /* 0x000fce0000000000 */
.L_x_11546:
[----:B------:R-:W-:Y:S05]  /*81c0*/  BSYNC B0 ;  /* 0x0000000000007941 */ /* 0x000fea0003800000 */
.L_x_11545:
[----:B------:R0:W-:Y:S01]  /*81d0*/  STG.E.U8 desc[UR36][R2.64], R0 ;  /* 0x0000000002007986 */ /* 0x0001e2000c101124 */
[----:B------:R-:W-:Y:S05]  /*81e0*/  BRA `(.L_x_11522) ;  /* 0x0000000000b87947 */ /* 0x000fea0003800000 */
.L_x_11539:
        /* <DEDUP_REMOVED lines=22> */
.L_x_11521:
        /* <DEDUP_REMOVED lines=16> */
.L_x_11550:
[----:B------:R-:W-:Y:S05]  /*8450*/  BRA `(.L_x_11522) ;  /* 0x00000000001c7947 */ /* 0x000fea0003800000 */
.L_x_11549:
[----:B------:R-:W-:-:S06]  /*8460*/  HADD2.F32 R4, -RZ, R24.H0_H0 ;  /* 0x20000018ff047230 */ /* 0x000fcc0000004100 */
[----:B------:R-:W0:Y:S02]  /*8470*/  F2I.U64.TRUNC R4, R4 ;  /* 0x0000000400047311 */ /* 0x000e24000020d800 */
[----:B0-----:R0:W-:Y:S01]  /*8480*/  STG.E.64 desc[UR36][R2.64], R4 ;  /* 0x0000000402007986 */ /* 0x0011e2000c101b24 */
[----:B------:R-:W-:Y:S05]  /*8490*/  BRA `(.L_x_11522) ;  /* 0x00000000000c7947 */ /* 0x000fea0003800000 */
.L_x_11548:
[----:B------:R-:W-:-:S04]  /*84a0*/  HADD2.F32 R24, -RZ, R24.H0_H0 ;  /* 0x20000018ff187230 */ /* 0x000fc80000004100 */
[----:B------:R-:W0:Y:S02]  /*84b0*/  F2I.FTZ.U32.TRUNC.NTZ R5, R24 ;  /* 0x0000001800057305 */ /* 0x000e24000021f000 */
[----:B0-----:R0:W-:Y:S02]  /*84c0*/  STG.E desc[UR36][R2.64], R5 ;  /* 0x0000000502007986 */ /* 0x0011e4000c101924 */
.L_x_11522:
[----:B------:R-:W-:-:S07]  /*84d0*/  VIADD R19, R19, 0x80 ;  /* 0x0000008013137836 */ /* 0x000fce0000000000 */
.L_x_11482:
[----:B------:R-:W-:Y:S05]  /*84e0*/  BSYNC B6 ;  /* 0x0000000000067941 */ /* 0x000fea0003800000 */
.L_x_11481:
        /* <DEDUP_REMOVED lines=23> */
.L_x_11554:
[----:B------:R-:W-:-:S06]  /*8660*/  HADD2.F32 R5, -RZ, R23.H0_H0 ;  /* 0x20000017ff057230 */ /* 0x000fcc0000004100 */
[----:B------:R-:W0:Y:S02]  /*8670*/  F2I.S64.TRUNC R4, R5 ;  /* 0x0000000500047311 */ /* 0x000e24000020d900 */
[----:B0-----:R-:W-:Y:S01]  /*8680*/  STG.E.U8 desc[UR36][R2.64], R4 ;  /* 0x0000000402007986 */ /* 0x001fe2000c101124 */
[----:B------:R-:W-:Y:S05]  /*8690*/  EXIT ;  /* 0x000000000000794d */ /* 0x000fea0003800000 */
.L_x_11553:
        /* <DEDUP_REMOVED lines=10> */
.L_x_11557:
[----:B------:R-:W-:-:S06]  /*8740*/  HADD2.F32 R23, -RZ, R23.H0_H0 ;  /* 0x20000017ff177230 */ /* 0x000fcc0000004100 */
[----:B------:R-:W0:Y:S02]  /*8750*/  F2I.FTZ.TRUNC.NTZ R23, R23 ;  /* 0x0000001700177305 */ /* 0x000e24000021f100 */
[----:B0-----:R-:W-:Y:S01]  /*8760*/  STG.E desc[UR36][R2.64], R23 ;  /* 0x0000001702007986 */ /* 0x001fe2000c101924 */
[----:B------:R-:W-:Y:S05]  /*8770*/  EXIT ;  /* 0x000000000000794d */ /* 0x000fea0003800000 */
.L_x_11556:
[----:B------:R-:W-:-:S06]  /*8780*/  HADD2.F32 R23, -RZ, R23.H0_H0 ;  /* 0x20000017ff177230 */ /* 0x000fcc0000004100 */
[----:B------:R-:W0:Y:S02]  /*8790*/  F2I.FTZ.TRUNC.NTZ R23, R23 ;  /* 0x0000001700177305 */ /* 0x000e24000021f100 */
[----:B0-----:R-:W-:Y:S01]  /*87a0*/  STG.E.U16 desc[UR36][R2.64], R23 ;  /* 0x0000001702007986 */ /* 0x001fe2000c101524 */
[----:B------:R-:W-:Y:S05]  /*87b0*/  EXIT ;  /* 0x000000000000794d */ /* 0x000fea0003800000 */
.L_x_11552:
        /* <DEDUP_REMOVED lines=9> */
.L_x_11559:
[----:B------:R-:W-:Y:S01]  /*8850*/  STG.E.U16 desc[UR36][R2.64], R23 ;  /* 0x0000001702007986 */ /* 0x000fe2000c101524 */
[----:B------:R-:W-:Y:S05]  /*8860*/  EXIT ;  /* 0x000000000000794d */ /* 0x000fea0003800000 */
.L_x_11558:
        /* <DEDUP_REMOVED lines=10> */
.L_x_11561:
[----:B------:R-:W-:-:S05]  /*8910*/  HADD2.F32 R0, -RZ, R23.H0_H0 ;  /* 0x20000017ff007230 */ /* 0x000fca0000004100 */
[----:B------:R-:W-:-:S04]  /*8920*/  F2FP.F16.F32.PACK_AB R0, RZ, R0 ;  /* 0x00000000ff00723e */ /* 0x000fc800000000ff */
[----:B------:R-:W-:-:S05]  /*8930*/  PRMT R0, R0, 0x5410, RZ ;  /* 0x0000541000007816 */ /* 0x000fca00000000ff */
[----:B------:R-:W-:Y:S01]  /*8940*/  STG.E desc[UR36][R2.64], R0 ;  /* 0x0000000002007986 */ /* 0x000fe2000c101924 */
[----:B------:R-:W-:Y:S05]  /*8950*/  EXIT ;  /* 0x000000000000794d */ /* 0x000fea0003800000 */
.L_x_11560:
[----:B------:R-:W-:-:S05]  /*8960*/  HADD2.F32 R4, -RZ, R23.H0_H0 ;  /* 0x20000017ff047230 */ /* 0x000fca0000004100 */
[----:B------:R-:W-:-:S06]  /*8970*/  FMUL.FTZ R4, R4, 1 ;  /* 0x3f80000004047820 */ /* 0x000fcc0000410000 */
[----:B------:R-:W0:Y:S02]  /*8980*/  F2F.F64.F32 R4, R4 ;  /* 0x0000000400047310 */ /* 0x000e240000201800 */
[----:B0-----:R-:W-:Y:S01]  /*8990*/  STG.E.64 desc[UR36][R2.64], R4 ;  /* 0x0000000402007986 */ /* 0x001fe2000c101b24 */
[----:B------:R-:W-:Y:S05]  /*89a0*/  EXIT ;  /* 0x000000000000794d */ /* 0x000fea0003800000 */
.L_x_11551:
        /* <DEDUP_REMOVED lines=13> */
.L_x_11564:
[----:B------:R-:W-:Y:S01]  /*8a80*/  HADD2.F32 R23, -RZ, R23.H0_H0 ;  /* 0x20000017ff177230 */ /* 0x000fe20000004100 */
[----:B------:R-:W-:-:S04]  /*8a90*/  CS2R R6, SRZ ;  /* 0x0000000000067805 */ /* 0x000fc8000001ff00 */
[----:B------:R-:W-:-:S06]  /*8aa0*/  FMUL.FTZ R4, R23, 1 ;  /* 0x3f80000017047820 */ /* 0x000fcc0000410000 */
[----:B------:R-:W0:Y:S02]  /*8ab0*/  F2F.F64.F32 R4, R4 ;  /* 0x0000000400047310 */ /* 0x000e240000201800 */
[----:B0-----:R-:W-:Y:S01]  /*8ac0*/  STG.E.128 desc[UR36][R2.64], R4 ;  /* 0x0000000402007986 */ /* 0x001fe2000c101d24 */
[----:B------:R-:W-:Y:S05]  /*8ad0*/  EXIT ;  /* 0x000000000000794d */ /* 0x000fea0003800000 */
.L_x_11563:
        /* <DEDUP_REMOVED lines=21> */
.L_x_11568:
[----:B------:R-:W-:Y:S05]  /*8c30*/  BSYNC B0 ;  /* 0x0000000000007941 */ /* 0x000fea0003800000 */
.L_x_11567:
[----:B------:R-:W-:-:S05]  /*8c40*/  LOP3.LUT R5, R0, R5, RZ, 0xfc, !PT ;  /* 0x0000000500057212 */ /* 0x000fca00078efcff */
[----:B------:R-:W-:Y:S01]  /*8c50*/  STG.E.U8 desc[UR36][R2.64], R5 ;  /* 0x0000000502007986 */ /* 0x000fe2000c101124 */
[----:B------:R-:W-:Y:S05]  /*8c60*/  EXIT ;  /* 0x000000000000794d */ /* 0x000fea0003800000 */
.L_x_11566:
        /* <DEDUP_REMOVED lines=13> */
.L_x_11570:
[----:B------:R-:W-:Y:S01]  /*8d40*/  IMAD.MOV.U32 R0, RZ, RZ, 0x7f ;  /* 0x0000007fff007424 */ /* 0x000fe200078e00ff */
[----:B------:R-:W-:-:S04]  /*8d50*/  ISETP.GT.U32.AND P0, PT, R4, 0x7f800000, PT ;  /* 0x7f8000000400780c */ /* 0x000fc80003f04070 */
[----:B------:R-:W-:-:S09]  /*8d60*/  SEL R0, R0, 0x7c, P0 ;  /* 0x0000007c00007807 */ /* 0x000fd20000000000 */
.L_x_11571:
[----:B------:R-:W-:Y:S05]  /*8d70*/  BSYNC B0 ;  /* 0x0000000000007941 */ /* 0x000fea0003800000 */
.L_x_11569:
[----:B------:R-:W-:-:S04]  /*8d80*/  LOP3.LUT R4, R23, 0x80000000, RZ, 0xc0, !PT ;  /* 0x8000000017047812 */ /* 0x000fc800078ec0ff */
[----:B------:R-:W-:-:S04]  /*8d90*/  SHF.R.U32.HI R5, RZ, 0x18, R4 ;  /* 0x00000018ff057819 */ /* 0x000fc80000011604 */
[----:B------:R-:W-:-:S05]  /*8da0*/  LOP3.LUT R5, R0, R5, RZ, 0xfc, !PT ;  /* 0x0000000500057212 */ /* 0x000fca00078efcff */
[----:B------:R-:W-:Y:S01]  /*8db0*/  STG.E.U8 desc[UR36][R2.64], R5 ;  /* 0x0000000502007986 */ /* 0x000fe2000c101124 */
[----:B------:R-:W-:Y:S05]  /*8dc0*/  EXIT ;  /* 0x000000000000794d */ /* 0x000fea0003800000 */
.L_x_11565:
[----:B------:R-:W-:-:S05]  /*8dd0*/  HADD2.F32 R0, -RZ, R23.H0_H0 ;  /* 0x20000017ff007230 */ /* 0x000fca0000004100 */
[----:B------:R-:W-:-:S05]  /*8de0*/  F2FP.BF16.F32.PACK_AB R0, RZ, R0 ;  /* 0x00000000ff00723e */ /* 0x000fca00000010ff */
[----:B------:R-:W-:Y:S01]  /*8df0*/  STG.E.U16 desc[UR36][R2.64], R0 ;  /* 0x0000000002007986 */ /* 0x000fe2000c101524 */
[----:B------:R-:W-:Y:S05]  /*8e00*/  EXIT ;  /* 0x000000000000794d */ /* 0x000fea0003800000 */
.L_x_11562:
        /* <DEDUP_REMOVED lines=12> */
.L_x_11574:
        /* <DEDUP_REMOVED lines=17> */
.L_x_11577:
[----:B------:R-:W-:-:S04]  /*8fe0*/  LOP3.LUT R0, R23, 0x80000000, RZ, 0xc0, !PT ;  /* 0x8000000017007812 */ /* 0x000fc800078ec0ff */
[----:B------:R-:W-:-:S04]  /*8ff0*/  SHF.R.U32.HI R5, RZ, 0x18, R0 ;  /* 0x00000018ff057819 */ /* 0x000fc80000011600 */
[----:B------:R-:W-:-:S04]  /*9000*/  LOP3.LUT R4, R4, R5, RZ, 0xfc, !PT ;  /* 0x0000000504047212 */ /* 0x000fc800078efcff */
[----:B------:R-:W-:-:S07]  /*9010*/  PRMT R0, R4, 0x7610, R0 ;  /* 0x0000761004007816 */ /* 0x000fce0000000000 */
.L_x_11576:
[----:B------:R-:W-:Y:S05]  /*9020*/  BSYNC B0 ;  /* 0x0000000000007941 */ /* 0x000fea0003800000 */
.L_x_11575:
[----:B------:R-:W-:Y:S01]  /*9030*/  STG.E.U8 desc[UR36][R2.64], R0 ;  /* 0x0000000002007986 */ /* 0x000fe2000c101124 */
[----:B------:R-:W-:Y:S05]  /*9040*/  EXIT ;  /* 0x000000000000794d */ /* 0x000fea0003800000 */
.L_x_11573:
        /* <DEDUP_REMOVED lines=17> */
.L_x_11580:
[----:B------:R-:W-:-:S04]  /*9160*/  LOP3.LUT R0, R23, 0x80000000, RZ, 0xc0, !PT ;  /* 0x8000000017007812 */ /* 0x000fc800078ec0ff */
[----:B------:R-:W-:-:S04]  /*9170*/  SHF.R.U32.HI R5, RZ, 0x18, R0 ;  /* 0x00000018ff057819 */ /* 0x000fc80000011600 */
[----:B------:R-:W-:-:S04]  /*9180*/  LOP3.LUT R4, R4, R5, RZ, 0xfc, !PT ;  /* 0x0000000504047212 */ /* 0x000fc800078efcff */
[----:B------:R-:W-:-:S07]  /*9190*/  PRMT R0, R4, 0x7610, R0 ;  /* 0x0000761004007816 */ /* 0x000fce0000000000 */
.L_x_11579:
[----:B------:R-:W-:Y:S05]  /*91a0*/  BSYNC B0 ;  /* 0x0000000000007941 */ /* 0x000fea0003800000 */
.L_x_11578:
[----:B------:R-:W-:Y:S01]  /*91b0*/  STG.E.U8 desc[UR36][R2.64], R0 ;  /* 0x0000000002007986 */ /* 0x000fe2000c101124 */
[----:B------:R-:W-:Y:S05]  /*91c0*/  EXIT ;  /* 0x000000000000794d */ /* 0x000fea0003800000 */
.L_x_11572:
        /* <DEDUP_REMOVED lines=22> */
.L_x_11555:
        /* <DEDUP_REMOVED lines=16> */
.L_x_11583:
[----:B------:R-:W-:Y:S05]  /*9430*/  EXIT ;  /* 0x000000000000794d */ /* 0x000fea0003800000 */
.L_x_11582:
[----:B------:R-:W-:-:S06]  /*9440*/  HADD2.F32 R4, -RZ, R23.H0_H0 ;  /* 0x20000017ff047230 */ /* 0x000fcc0000004100 */
[----:B------:R-:W0:Y:S02]  /*9450*/  F2I.U64.TRUNC R4, R4 ;  /* 0x0000000400047311 */ /* 0x000e24000020d800 */
[----:B0-----:R-:W-:Y:S01]  /*9460*/  STG.E.64 desc[UR36][R2.64], R4 ;  /* 0x0000000402007986 */ /* 0x001fe2000c101b24 */
[----:B------:R-:W-:Y:S05]  /*9470*/  EXIT ;  /* 0x000000000000794d */ /* 0x000fea0003800000 */
.L_x_11581:
[----:B------:R-:W-:-:S06]  /*9480*/  HADD2.F32 R23, -RZ, R23.H0_H0 ;  /* 0x20000017ff177230 */ /* 0x000fcc0000004100 */
[----:B------:R-:W0:Y:S02]  /*9490*/  F2I.FTZ.U32.TRUNC.NTZ R23, R23 ;  /* 0x0000001700177305 */ /* 0x000e24000021f000 */
[----:B0-----:R-:W-:Y:S01]  /*94a0*/  STG.E desc[UR36][R2.64], R23 ;  /* 0x0000001702007986 */ /* 0x001fe2000c101924 */
[----:B------:R-:W-:Y:S05]  /*94b0*/  EXIT ;  /* 0x000000000000794d */ /* 0x000fea0003800000 */
        .weak           $__internal_29_$__cuda_sm3x_div_rn_ftz_f32_slowpath
        .type           $__internal_29_$__cuda_sm3x_div_rn_ftz_f32_slowpath,@function
        .size           $__internal_29_$__cuda_sm3x_div_rn_ftz_f32_slowpath,(.L_x_19705 - $__internal_29_$__cuda_sm3x_div_rn_ftz_f32_slowpath)
$__internal_29_$__cuda_sm3x_div_rn_ftz_f32_slowpath:
        /* <DEDUP_REMOVED lines=33> */
.L_x_11586:
[----:B------:R-:W-:Y:S05]  /*96d0*/  BSYNC B3 ;  /* 0x0000000000037941 */ /* 0x000fea0003800000 */
.L_x_11585:
        /* <DEDUP_REMOVED lines=27> */
.L_x_11592:
[----:B------:R-:W-:-:S07]  /*9890*/  IMAD R11, R3, 0x800000, R11 ;  /* 0x00800000030b7824 */ /* 0x000fce00078e020b */
.L_x_11593:
[----:B------:R-:W-:Y:S05]  /*98a0*/  BSYNC B3 ;  /* 0x0000000000037941 */ /* 0x000fea0003800000 */
.L_x_11591:
[----:B------:R-:W-:Y:S05]  /*98b0*/  BRA `(.L_x_11594) ;  /* 0x0000000000207947 */ /* 0x000fea0003800000 */
.L_x_11590:
[----:B------:R-:W-:-:S04]  /*98c0*/  LOP3.LUT R0, R9, 0x80000000, R0, 0x48, !PT ;  /* 0x8000000009007812 */ /* 0x000fc800078e4800 */
[----:B------:R-:W-:Y:S01]  /*98d0*/  LOP3.LUT R11, R0, 0x7f800000, RZ, 0xfc, !PT ;  /* 0x7f800000000b7812 */ /* 0x000fe200078efcff */
[----:B------:R-:W-:Y:S06]  /*98e0*/  BRA `(.L_x_11594) ;  /* 0x0000000000147947 */ /* 0x000fec0003800000 */
.L_x_11589:
[----:B------:R-:W-:Y:S01]  /*98f0*/  LOP3.LUT R11, R9, 0x80000000, R0, 0x48, !PT ;  /* 0x80000000090b7812 */ /* 0x000fe200078e4800 */
[----:B------:R-:W-:Y:S06]  /*9900*/  BRA `(.L_x_11594) ;  /* 0x00000000000c7947 */ /* 0x000fec0003800000 */
.L_x_11588:
[----:B------:R-:W0:Y:S01]  /*9910*/  MUFU.RSQ R11, -QNAN ;  /* 0xffc00000000b7908 */ /* 0x000e220000001400 */
[----:B------:R-:W-:Y:S05]  /*9920*/  BRA `(.L_x_11594) ;  /* 0x0000000000047947 */ /* 0x000fea0003800000 */
.L_x_11587:
[----:B------:R-:W-:-:S07]  /*9930*/  FADD.FTZ R11, R0, R9 ;  /* 0x00000009000b7221 */ /* 0x000fce0000010000 */
.L_x_11594:
[----:B------:R-:W-:Y:S05]  /*9940*/  BSYNC B0 ;  /* 0x0000000000007941 */ /* 0x000fea0003800000 */
.L_x_11584:
[----:B------:R-:W-:-:S04]  /*9950*/  IMAD.MOV.U32 R3, RZ, RZ, 0x0 ;  /* 0x00000000ff037424 */ /* 0x000fc800078e00ff */
[----:B0-----:R-:W-:Y:S05]  /*9960*/  RET.REL.NODEC R2 `(_ZN2at6native27unrolled_elementwise_kernelINS0_13BUnaryFunctorIN3c104HalfES4_S4_ZZZNS0_17atan2_kernel_cudaERNS_18TensorIteratorBaseEENKUlvE_clEvENKUlvE1_clEvEUlS4_S4_E_EESt5arrayIPcLm2EELi4E23TrivialOffsetCalculatorILi1EjESF_NS0_6memory12LoadWithCastILi1EEENSG_13StoreWithCastILi1EEEEEviT_T0_T2_T3_T4_T5_) ;  /* 0xffffff6402a47950 */ /* 0x001fea0003c3ffff */
.L_x_11595:
        /* <DEDUP_REMOVED lines=9> */
.L_x_19705:


//--------------------- .text._ZN2at6native18elementwise_kernelILi128ELi4EZNS0_22gpu_kernel_impl_nocastINS0_13BUnaryFunctorIN3c104HalfES5_S5_ZZZNS0_17atan2_kernel_cudaERNS_18TensorIteratorBaseEENKUlvE_clEvENKUlvE1_clEvEUlS5_S5_E_EEEEvS7_RKT_EUliE_EEviT1_ --------------------------
	.section	.text._ZN2at6native18elementwise_kernelILi128ELi4EZNS0_22gpu_kernel_impl_nocastINS0_13BUnaryFunctorIN3c104HalfES5_S5_ZZZNS0_17atan2_kernel_cudaERNS_18TensorIteratorBaseEENKUlvE_clEvENKUlvE1_clEvEUlS5_S5_E_EEEEvS7_RKT_EUliE_EEviT1_,"ax",@progbits
	.align	128
        .global         _ZN2at6native18elementwise_kernelILi128ELi4EZNS0_22gpu_kernel_impl_nocastINS0_13BUnaryFunctorIN3c104HalfES5_S5_ZZZNS0_17atan2_kernel_cudaERNS_18TensorIteratorBaseEENKUlvE_clEvENKUlvE1_clEvEUlS5_S5_E_EEEEvS7_RKT_EUliE_EEviT1_
        .type           _ZN2at6native18elementwise_kernelILi128ELi4EZNS0_22gpu_kernel_impl_nocastINS0_13BUnaryFunctorIN3c104HalfES5_S5_ZZZNS0_17atan2_kernel_cudaERNS_18TensorIteratorBaseEENKUlvE_clEvENKUlvE1_clEvEUlS5_S5_E_EEEEvS7_RKT_EUliE_EEviT1_,@function
        .size           _ZN2at6native18elementwise_kernelILi128ELi4EZNS0_22gpu_kernel_impl_nocastINS0_13BUnaryFunctorIN3c104HalfES5_S5_ZZZNS0_17atan2_kernel_cudaERNS_18TensorIteratorBaseEENKUlvE_clEvENKUlvE1_clEvEUlS5_S5_E_EEEEvS7_RKT_EUliE_EEviT1_,(.L_x_19706 - _ZN2at6native18elementwise_kernelILi128ELi4EZNS0_22gpu_kernel_impl_nocastINS0_13BUnaryFunctorIN3c104HalfES5_S5_ZZZNS0_17atan2_kernel_cudaERNS_18TensorIteratorBaseEENKUlvE_clEvENKUlvE1_clEvEUlS5_S5_E_EEEEvS7_RKT_EUliE_EEviT1_)
        .other          _ZN2at6native18elementwise_kernelILi128ELi4EZNS0_22gpu_kernel_impl_nocastINS0_13BUnaryFunctorIN3c104HalfES5_S5_ZZZNS0_17atan2_kernel_cudaERNS_18TensorIteratorBaseEENKUlvE_clEvENKUlvE1_clEvEUlS5_S5_E_EEEEvS7_RKT_EUliE_EEviT1_,@"STO_CUDA_ENTRY STV_DEFAULT"
_ZN2at6native18elementwise_kernelILi128ELi4EZNS0_22gpu_kernel_impl_nocastINS0_13BUnaryFunctorIN3c104HalfES5_S5_ZZZNS0_17atan2_kernel_cudaERNS_18TensorIteratorBaseEENKUlvE_clEvENKUlvE1_clEvEUlS5_S5_E_EEEEvS7_RKT_EUliE_EEviT1_:
.text._ZN2at6native18elementwise_kernelILi128ELi4EZNS0_22gpu_kernel_impl_nocastINS0_13BUnaryFunctorIN3c104HalfES5_S5_ZZZNS0_17atan2_kernel_cudaERNS_18TensorIteratorBaseEENKUlvE_clEvENKUlvE1_clEvEUlS5_S5_E_EEEEvS7_RKT_EUliE_EEviT1_:
        /* <DEDUP_REMOVED lines=311> */
.L_x_11598:
[----:B------:R-:W-:Y:S02]  /*1370*/  ULDC.64 UR6, c[0x0][0x418] ;  /* 0x0001060000067ab9 */ /* 0x000fe40000000a00 */
[----:B------:R-:W-:-:S04]  /*1380*/  IADD3 R6, P0, R0, UR6, RZ ;  /* 0x0000000600067c10 */ /* 0x000fc8000ff1e0ff */
[----:B------:R-:W-:Y:S01]  /*1390*/  IADD3.X R7, RZ, UR7, RZ, P0, !PT ;  /* 0x00000007ff077c10 */ /* 0x000fe200087fe4ff */
[----:B------:R-:W0:Y:S01]  /*13a0*/  LDC.U16 R5, c[0x0][0x422] ;  /* 0x00010880ff057b82 */ /* 0x000e220000000400 */
[----:B------:R-:W-:-:S03]  /*13b0*/  ULDC.64 UR6, c[0x0][0x410] ;  /* 0x0001040000067ab9 */ /* 0x000fc60000000a00 */
[----:B------:R-:W2:Y:S01]  /*13c0*/  LDG.E.U16 R6, desc[UR4][R6.64] ;  /* 0x0000000406067981 */ /* 0x000ea2000c1e1500 */
[----:B------:R-:W-:Y:S01]  /*13d0*/  BSSY B2, `(.L_x_11599) ;  /* 0x0000015000027945 */ /* 0x000fe20003800000 */
[----:B0-----:R-:W-:-:S05]  /*13e0*/  HADD2.F32 R5, -RZ, R5.H0_H0 ;  /* 0x20000005ff057230 */ /* 0x001fca0000004100 */
[----:B------:R-:W-:Y:S01]  /*13f0*/  FADD.FTZ R0, |R5|, -RZ ;  /* 0x800000ff05007221 */ /* 0x000fe20000010200 */
[----:B--2---:R-:W-:-:S05]  /*1400*/  HADD2.F32 R14, -RZ, R6.H0_H0 ;  /* 0x20000006ff0e7230 */ /* 0x004fca0000004100 */
        /* <DEDUP_REMOVED lines=15> */
[----:B------:R-:W-:Y:S05]  /*1500*/  CALL.REL.NOINC `($__internal_30_$__cuda_sm3x_div_rn_ftz_f32_slowpath) ;  /* 0x0000004800007944 */ /* 0x000fea0003c00000 */
[----:B------:R-:W-:-:S07]  /*1510*/  MOV R4, R11 ;  /* 0x0000000b00047202 */ /* 0x000fce0000000f00 */
.L_x_11600:
[----:B------:R-:W-:Y:S05]  /*1520*/  BSYNC B2 ;  /* 0x0000000000027941 */ /* 0x000fea0003800000 */
.L_x_11599:
        /* <DEDUP_REMOVED lines=18> */
.L_x_11602:
[----:B------:R-:W-:Y:S02]  /*1650*/  ISETP.GE.AND P0, PT, R5, RZ, PT ;  /* 0x000000ff0500720c */ /* 0x000fe40003f06270 */
[----:B------:R-:W-:-:S11]  /*1660*/  MOV R7, 0x3fd774eb ;  /* 0x3fd774eb00077802 */ /* 0x000fd60000000f00 */
[----:B------:R-:W-:-:S04]  /*1670*/  @P0 FFMA.FTZ R4, R7, 0.93318945169448852539, -R4 ;  /* 0x3f6ee58107040823 */ /* 0x000fc80000010804 */
[----:B------:R-:W-:-:S07]  /*1680*/  @!P0 FFMA.FTZ R4, R7, 0.93318945169448852539, R4 ;  /* 0x3f6ee58107048823 */ /* 0x000fce0000010004 */
.L_x_11603:
[----:B------:R-:W-:Y:S05]  /*1690*/  BSYNC B0 ;  /* 0x0000000000007941 */ /* 0x000fea0003800000 */
.L_x_11601:
        /* <DEDUP_REMOVED lines=9> */
[----:B------:R-:W-:Y:S02]  /*1730*/  FSEL R4, R5, R4, P0 ;  /* 0x0000000405047208 */ /* 0x000fe40000000000 */
[----:B------:R-:W-:Y:S02]  /*1740*/  LEA R5, R15, R12, 0x9 ;  /* 0x0000000c0f057211 */ /* 0x000fe400078e48ff */
[----:B------:R-:W-:Y:S02]  /*1750*/  F2FP.F16.F32.PACK_AB R4, RZ, R4 ;  /* 0x00000004ff04723e */ /* 0x000fe400000000ff */
[----:B------:R-:W-:-:S03]  /*1760*/  IADD3 R5, R5, 0x80, RZ ;  /* 0x0000008005057810 */ /* 0x000fc60007ffe0ff */
[----:B------:R0:W-:Y:S04]  /*1770*/  STG.E.U16 desc[UR4][R2.64], R4 ;  /* 0x0000000402007986 */ /* 0x0001e8000c101504 */
.L_x_11597:
[----:B------:R-:W-:Y:S05]  /*1780*/  BSYNC B1 ;  /* 0x0000000000017941 */ /* 0x000fea0003800000 */
.L_x_11596:
        /* <DEDUP_REMOVED lines=306> */
.L_x_11606:
        /* <DEDUP_REMOVED lines=27> */
.L_x_11608:
[----:B------:R-:W-:Y:S05]  /*2c60*/  BSYNC B2 ;  /* 0x0000000000027941 */ /* 0x000fea0003800000 */
.L_x_11607:
        /* <DEDUP_REMOVED lines=18> */
.L_x_11610:
[----:B------:R-:W-:Y:S01]  /*2d90*/  ISETP.GE.AND P0, PT, R12, RZ, PT ;  /* 0x000000ff0c00720c */ /* 0x000fe20003f06270 */
[----:B------:R-:W-:-:S12]  /*2da0*/  IMAD.MOV.U32 R7, RZ, RZ, 0x3fd774eb ;  /* 0x3fd774ebff077424 */ /* 0x000fd800078e00ff */
[----:B------:R-:W-:-:S04]  /*2db0*/  @P0 FFMA.FTZ R4, R7, 0.93318945169448852539, -R4 ;  /* 0x3f6ee58107040823 */ /* 0x000fc80000010804 */
[----:B------:R-:W-:-:S07]  /*2dc0*/  @!P0 FFMA.FTZ R4, R7, 0.93318945169448852539, R4 ;  /* 0x3f6ee58107048823 */ /* 0x000fce0000010004 */
.L_x_11611:
[----:B------:R-:W-:Y:S05]  /*2dd0*/  BSYNC B0 ;  /* 0x0000000000007941 */ /* 0x000fea0003800000 */
.L_x_11609:
        /* <DEDUP_REMOVED lines=13> */
.L_x_11605:
[----:B------:R-:W-:Y:S05]  /*2eb0*/  BSYNC B1 ;  /* 0x0000000000017941 */ /* 0x000fea0003800000 */
.L_x_11604:
        /* <DEDUP_REMOVED lines=306> */
.L_x_11614:
        /* <DEDUP_REMOVED lines=27> */
.L_x_11616:
[----:B------:R-:W-:Y:S05]  /*4390*/  BSYNC B2 ;  /* 0x0000000000027941 */ /* 0x000fea0003800000 */
.L_x_11615:
        /* <DEDUP_REMOVED lines=18> */
.L_x_11618:
[----:B------:R-:W-:Y:S01]  /*44c0*/  ISETP.GE.AND P0, PT, R12, RZ, PT ;  /* 0x000000ff0c00720c */ /* 0x000fe20003f06270 */
[----:B------:R-:W-:-:S12]  /*44d0*/  IMAD.MOV.U32 R7, RZ, RZ, 0x3fd774eb ;  /* 0x3fd774ebff077424 */ /* 0x000fd800078e00ff */
[----:B------:R-:W-:-:S04]  /*44e0*/  @P0 FFMA.FTZ R4, R7, 0.93318945169448852539, -R4 ;  /* 0x3f6ee58107040823 */ /* 0x000fc80000010804 */
[----:B------:R-:W-:-:S07]  /*44f0*/  @!P0 FFMA.FTZ R4, R7, 0.93318945169448852539, R4 ;  /* 0x3f6ee58107048823 */ /* 0x000fce0000010004 */
.L_x_11619:
[----:B------:R-:W-:Y:S05]  /*4500*/  BSYNC B0 ;  /* 0x0000000000007941 */ /* 0x000fea0003800000 */
.L_x_11617:
        /* <DEDUP_REMOVED lines=13> */
.L_x_11613:
[----:B------:R-:W-:Y:S05]  /*45e0*/  BSYNC B1 ;  /* 0x0000000000017941 */ /* 0x000fea0003800000 */
.L_x_11612:
[----:B------:R-:W-:Y:S02]  /*45f0*/  ULDC UR6, c[0x0][0x210] ;  /* 0x0000840000067ab9 */ /* 0x000fe40000000800 */
[----:B------:R-:W-:-:S13]  /*4600*/  ISETP.GE.AND P0, PT, R5, UR6, PT ;  /* 0x0000000605007c0c */ /* 0x000fda000bf06270 */
[----:B------:R-:W-:Y:S05]  /*4610*/  @P0 EXIT ;  /* 0x000000000000094d */ /* 0x000fea0003800000 */
[----:B012---:R-:W0:Y:S01]  /*4620*/  LDC R2, c[0x0][0x218] ;  /* 0x00008600ff027b82 */ /* 0x007e220000000800 */
        /* <DEDUP_REMOVED lines=301> */
.L_x_11620:
        /* <DEDUP_REMOVED lines=26> */
[----:B------:R-:W-:Y:S05]  /*5aa0*/  CALL.REL.NOINC `($__internal_30_$__cuda_sm3x_div_rn_ftz_f32_slowpath) ;  /* 0x0000000000987944 */ /* 0x000fea0003c00000 */
[----:B------:R-:W-:-:S07]  /*5ab0*/  MOV R4, R11 ;  /* 0x0000000b00047202 */ /* 0x000fce0000000f00 */
.L_x_11622:
[----:B------:R-:W-:Y:S05]  /*5ac0*/  BSYNC B1 ;  /* 0x0000000000017941 */ /* 0x000fea0003800000 */
.L_x_11621:
        /* <DEDUP_REMOVED lines=18> */
.L_x_11624:
[----:B------:R-:W-:Y:S02]  /*5bf0*/  ISETP.GE.AND P0, PT, R5, RZ, PT ;  /* 0x000000ff0500720c */ /* 0x000fe40003f06270 */
[----:B------:R-:W-:-:S11]  /*5c00*/  MOV R7, 0x3fd774eb ;  /* 0x3fd774eb00077802 */ /* 0x000fd60000000f00 */
[----:B------:R-:W-:-:S04]  /*5c10*/  @P0 FFMA.FTZ R4, R7, 0.93318945169448852539, -R4 ;  /* 0x3f6ee58107040823 */ /* 0x000fc80000010804 */
[----:B------:R-:W-:-:S07]  /*5c20*/  @!P0 FFMA.FTZ R4, R7, 0.93318945169448852539, R4 ;  /* 0x3f6ee58107048823 */ /* 0x000fce0000010004 */
.L_x_11625:
[----:B------:R-:W-:Y:S05]  /*5c30*/  BSYNC B0 ;  /* 0x0000000000007941 */ /* 0x000fea0003800000 */
.L_x_11623:
        /* <DEDUP_REMOVED lines=13> */
        .weak           $__internal_30_$__cuda_sm3x_div_rn_ftz_f32_slowpath
        .type           $__internal_30_$__cuda_sm3x_div_rn_ftz_f32_slowpath,@function
        .size           $__internal_30_$__cuda_sm3x_div_rn_ftz_f32_slowpath,(.L_x_19706 - $__internal_30_$__cuda_sm3x_div_rn_ftz_f32_slowpath)
$__internal_30_$__cuda_sm3x_div_rn_ftz_f32_slowpath:
        /* <DEDUP_REMOVED lines=32> */
.L_x_11628:
[----:B------:R-:W-:Y:S05]  /*5f10*/  BSYNC B3 ;  /* 0x0000000000037941 */ /* 0x000fea0003800000 */
.L_x_11627:
        /* <DEDUP_REMOVED lines=27> */
.L_x_11634:
[----:B------:R-:W-:-:S07]  /*60d0*/  LEA R11, R6, R11, 0x17 ;  /* 0x0000000b060b7211 */ /* 0x000fce00078eb8ff */
.L_x_11635:
[----:B------:R-:W-:Y:S05]  /*60e0*/  BSYNC B3 ;  /* 0x0000000000037941 */ /* 0x000fea0003800000 */
.L_x_11633:
[----:B------:R-:W-:Y:S05]  /*60f0*/  BRA `(.L_x_11636) ;  /* 0x0000000000207947 */ /* 0x000fea0003800000 */
.L_x_11632:
[----:B------:R-:W-:-:S04]  /*6100*/  LOP3.LUT R0, R17, 0x80000000, R0, 0x48, !PT ;  /* 0x8000000011007812 */ /* 0x000fc800078e4800 */
[----:B------:R-:W-:Y:S01]  /*6110*/  LOP3.LUT R11, R0, 0x7f800000, RZ, 0xfc, !PT ;  /* 0x7f800000000b7812 */ /* 0x000fe200078efcff */
[----:B------:R-:W-:Y:S06]  /*6120*/  BRA `(.L_x_11636) ;  /* 0x0000000000147947 */ /* 0x000fec0003800000 */
.L_x_11631:
[----:B------:R-:W-:Y:S01]  /*6130*/  LOP3.LUT R11, R17, 0x80000000, R0, 0x48, !PT ;  /* 0x80000000110b7812 */ /* 0x000fe200078e4800 */
[----:B------:R-:W-:Y:S06]  /*6140*/  BRA `(.L_x_11636) ;  /* 0x00000000000c7947 */ /* 0x000fec0003800000 */
.L_x_11630:
[----:B------:R-:W0:Y:S01]  /*6150*/  MUFU.RSQ R11, -QNAN ;  /* 0xffc00000000b7908 */ /* 0x000e220000001400 */
[----:B------:R-:W-:Y:S05]  /*6160*/  BRA `(.L_x_11636) ;  /* 0x0000000000047947 */ /* 0x000fea0003800000 */
.L_x_11629:
[----:B------:R-:W-:-:S07]  /*6170*/  FADD.FTZ R11, R0, R17 ;  /* 0x00000011000b7221 */ /* 0x000fce0000010000 */
.L_x_11636:
[----:B------:R-:W-:Y:S05]  /*6180*/  BSYNC B0 ;  /* 0x0000000000007941 */ /* 0x000fea0003800000 */
.L_x_11626:
[----:B------:R-:W-:Y:S01]  /*6190*/  HFMA2.MMA R7, -RZ, RZ, 0, 0 ;  /* 0x00000000ff077435 */ /* 0x000fe200000001ff */
[----:B------:R-:W-:-:S05]  /*61a0*/  MOV R6, R4 ;  /* 0x0000000400067202 */ /* 0x000fca0000000f00 */
[----:B0-----:R-:W-:Y:S05]  /*61b0*/  RET.REL.NODEC R6 `(_ZN2at6native18elementwise_kernelILi128ELi4EZNS0_22gpu_kernel_impl_nocastINS0_13BUnaryFunctorIN3c104HalfES5_S5_ZZZNS0_17atan2_kernel_cudaERNS_18TensorIteratorBaseEENKUlvE_clEvENKUlvE1_clEvEUlS5_S5_E_EEEEvS7_RKT_EUliE_EEviT1_) ;  /* 0xffffff9c06907950 */ /* 0x001fea0003c3ffff */
.L_x_11637:
        /* <DEDUP_REMOVED lines=12> */
.L_x_19706:


//--------------------- .text._ZN2at6native27unrolled_elementwise_kernelINS0_13BUnaryFunctorIN3c104HalfES4_S4_ZZZNS0_17atan2_kernel_cudaERNS_18TensorIteratorBaseEENKUlvE_clEvENKUlvE1_clEvEUlS4_S4_E_EESt5arrayIPcLm2EELi4E23TrivialOffsetCalculatorILi1EjESF_NS0_6memory15LoadWithoutCastENSG_16StoreWithoutCastEEEviT_T0_T2_T3_T4_T5_ --------------------------
	.section	.text._ZN2at6native27unrolled_elementwise_kernelINS0_13BUnaryFunctorIN3c104HalfES4_S4_ZZZNS0_17atan2_kernel_cudaERNS_18TensorIteratorBaseEENKUlvE_clEvENKUlvE1_clEvEUlS4_S4_E_EESt5arrayIPcLm2EELi4E23TrivialOffsetCalculatorILi1EjESF_NS0_6memory15LoadWithoutCastENSG_16StoreWithoutCastEEEviT_T0_T2_T3_T4_T5_,"ax",@progbits
	.align	128
        .global         _ZN2at6native27unrolled_elementwise_kernelINS0_13BUnaryFunctorIN3c104HalfES4_S4_ZZZNS0_17atan2_kernel_cudaERNS_18TensorIteratorBaseEENKUlvE_clEvENKUlvE1_clEvEUlS4_S4_E_EESt5arrayIPcLm2EELi4E23TrivialOffsetCalculatorILi1EjESF_NS0_6memory15LoadWithoutCastENSG_16StoreWithoutCastEEEviT_T0_T2_T3_T4_T5_
        .type           _ZN2at6native27unrolled_elementwise_kernelINS0_13BUnaryFunctorIN3c104HalfES4_S4_ZZZNS0_17atan2_kernel_cudaERNS_18TensorIteratorBaseEENKUlvE_clEvENKUlvE1_clEvEUlS4_S4_E_EESt5arrayIPcLm2EELi4E23TrivialOffsetCalculatorILi1EjESF_NS0_6memory15LoadWithoutCastENSG_16StoreWithoutCastEEEviT_T0_T2_T3_T4_T5_,@function
        .size           _ZN2at6native27unrolled_elementwise_kernelINS0_13BUnaryFunctorIN3c104HalfES4_S4_ZZZNS0_17atan2_kernel_cudaERNS_18TensorIteratorBaseEENKUlvE_clEvENKUlvE1_clEvEUlS4_S4_E_EESt5arrayIPcLm2EELi4E23TrivialOffsetCalculatorILi1EjESF_NS0_6memory15LoadWithoutCastENSG_16StoreWithoutCastEEEviT_T0_T2_T3_T4_T5_,(.L_x_19707 - _ZN2at6native27unrolled_elementwise_kernelINS0_13BUnaryFunctorIN3c104HalfES4_S4_ZZZNS0_17atan2_kernel_cudaERNS_18TensorIteratorBaseEENKUlvE_clEvENKUlvE1_clEvEUlS4_S4_E_EESt5arrayIPcLm2EELi4E23TrivialOffsetCalculatorILi1EjESF_NS0_6memory15LoadWithoutCastENSG_16StoreWithoutCastEEEviT_T0_T2_T3_T4_T5_)
        .other          _ZN2at6native27unrolled_elementwise_kernelINS0_13BUnaryFunctorIN3c104HalfES4_S4_ZZZNS0_17atan2_kernel_cudaERNS_18TensorIteratorBaseEENKUlvE_clEvENKUlvE1_clEvEUlS4_S4_E_EESt5arrayIPcLm2EELi4E23TrivialOffsetCalculatorILi1EjESF_NS0_6memory15LoadWithoutCastENSG_16StoreWithoutCastEEEviT_T0_T2_T3_T4_T5_,@"STO_CUDA_ENTRY STV_DEFAULT"
_ZN2at6native27unrolled_elementwise_kernelINS0_13BUnaryFunctorIN3c104HalfES4_S4_ZZZNS0_17atan2_kernel_cudaERNS_18TensorIteratorBaseEENKUlvE_clEvENKUlvE1_clEvEUlS4_S4_E_EESt5arrayIPcLm2EELi4E23TrivialOffsetCalculatorILi1EjESF_NS0_6memory15LoadWithoutCastENSG_16StoreWithoutCastEEEviT_T0_T2_T3_T4_T5_:
.text._ZN2at6native27unrolled_elementwise_kernelINS0_13BUnaryFunctorIN3c104HalfES4_S4_ZZZNS0_17atan2_kernel_cudaERNS_18TensorIteratorBaseEENKUlvE_clEvENKUlvE1_clEvEUlS4_S4_E_EESt5arrayIPcLm2EELi4E23TrivialOffsetCalculatorILi1EjESF_NS0_6memory15LoadWithoutCastENSG_16StoreWithoutCastEEEviT_T0_T2_T3_T4_T5_:
        /* <DEDUP_REMOVED lines=20> */
[--C-:B-1----:R-:W-:Y:S01]  /*0140*/  @!P0 IMAD.WIDE.U32 R12, R15, 0x2, R6.reuse ;  /* 0x000000020f0c8825 */ /* 0x102fe200078e0006 */
[----:B------:R-:W-:Y:S02]  /*0150*/  PRMT R7, RZ, 0x7610, R7 ;  /* 0x00007610ff077816 */ /* 0x000fe40000000007 */
[----:B------:R-:W-:-:S04]  /*0160*/  PRMT R6, RZ, 0x7610, R6 ;  /* 0x00007610ff067816 */ /* 0x000fc80000000006 */
[----:B------:R1:W5:Y:S05]  /*0170*/  @!P2 LDG.E.U16 R7, desc[UR4][R2.64] ;  /* 0x000000040207a981 */ /* 0x00036a000c1e1500 */
[----:B------:R-:W2:Y:S01]  /*0180*/  @!P1 LDC.64 R10, c[0x0][0x220] ;  /* 0x00008800ff0a9b82 */ /* 0x000ea20000000a00 */
[----:B------:R-:W-:Y:S01]  /*0190*/  @!P1 LEA R17, R5, R0, 0x9 ;  /* 0x0000000005119211 */ /* 0x000fe200078e48ff */
[----:B0-----:R-:W-:-:S04]  /*01a0*/  @!P3 IMAD.WIDE.U32 R14, R19, 0x2, R8 ;  /* 0x00000002130eb825 */ /* 0x001fc800078e0008 */
[--C-:B--2---:R-:W-:Y:S01]  /*01b0*/  @!P1 IMAD.WIDE.U32 R8, R17, 0x2, R10.reuse ;  /* 0x0000000211089825 */ /* 0x104fe200078e000a */
[----:B------:R-:W-:Y:S02]  /*01c0*/  PRMT R10, RZ, 0x7610, R10 ;  /* 0x00007610ff0a7816 */ /* 0x000fe4000000000a */
[----:B------:R-:W-:Y:S02]  /*01d0*/  PRMT R11, RZ, 0x7610, R11 ;  /* 0x00007610ff0b7816 */ /* 0x000fe4000000000b */
[----:B------:R1:W5:Y:S04]  /*01e0*/  @!P1 LDG.E.U16 R6, desc[UR4][R8.64] ;  /* 0x0000000408069981 */ /* 0x000368000c1e1500 */
[----:B------:R1:W5:Y:S04]  /*01f0*/  @!P0 LDG.E.U16 R10, desc[UR4][R12.64] ;  /* 0x000000040c0a8981 */ /* 0x000368000c1e1500 */
[----:B------:R1:W5:Y:S01]  /*0200*/  @!P3 LDG.E.U16 R11, desc[UR4][R14.64] ;  /* 0x000000040e0bb981 */ /* 0x000362000c1e1500 */
[----:B------:R-:W-:Y:S04]  /*0210*/  BSSY B1, `(.L_x_11638) ;  /* 0x000003a000017945 */ /* 0x000fe80003800000 */
[----:B------:R-:W-:Y:S05]  /*0220*/  @P2 BRA `(.L_x_11639) ;  /* 0x0000000000e02947 */ /* 0x000fea0003800000 */
[----:B-1----:R-:W0:Y:S01]  /*0230*/  LDC.U16 R8, c[0x0][0x216] ;  /* 0x00008580ff087b82 */ /* 0x002e220000000400 */
        /* <DEDUP_REMOVED lines=18> */
[----:B------:R-:W-:Y:S05]  /*0360*/  CALL.REL.NOINC `($__internal_31_$__cuda_sm3x_div_rn_ftz_f32_slowpath) ;  /* 0x0000000c00f47944 */ /* 0x000fea0003c00000 */
[----:B------:R-:W-:-:S07]  /*0370*/  MOV R2, R17 ;  /* 0x0000001100027202 */ /* 0x000fce0000000f00 */
.L_x_11641:
[----:B------:R-:W-:Y:S05]  /*0380*/  BSYNC B2 ;  /* 0x0000000000027941 */ /* 0x000fea0003800000 */
.L_x_11640:
        /* <DEDUP_REMOVED lines=18> */
.L_x_11643:
[----:B------:R-:W-:Y:S01]  /*04b0*/  ISETP.GE.AND P0, PT, R8, RZ, PT ;  /* 0x000000ff0800720c */ /* 0x000fe20003f06270 */
[----:B------:R-:W-:-:S12]  /*04c0*/  IMAD.MOV.U32 R3, RZ, RZ, 0x3fd774eb ;  /* 0x3fd774ebff037424 */ /* 0x000fd800078e00ff */
[----:B------:R-:W-:-:S04]  /*04d0*/  @P0 FFMA.FTZ R2, R3, 0.93318945169448852539, -R2 ;  /* 0x3f6ee58103020823 */ /* 0x000fc80000010802 */
[----:B------:R-:W-:-:S07]  /*04e0*/  @!P0 FFMA.FTZ R2, R3, 0.93318945169448852539, R2 ;  /* 0x3f6ee58103028823 */ /* 0x000fce0000010002 */
.L_x_11644:
[----:B------:R-:W-:Y:S05]  /*04f0*/  BSYNC B0 ;  /* 0x0000000000007941 */ /* 0x000fea0003800000 */
.L_x_11642:
        /* <DEDUP_REMOVED lines=11> */
.L_x_11639:
[----:B------:R-:W-:Y:S05]  /*05b0*/  BSYNC B1 ;  /* 0x0000000000017941 */ /* 0x000fea0003800000 */
.L_x_11638:
[----:B-----5:R-:W1:Y:S01]  /*05c0*/  S2R R7, SR_TID.X ;  /* 0x0000000000077919 */ /* 0x020e620000002100 */
[----:B------:R-:W-:Y:S01]  /*05d0*/  BSSY B1, `(.L_x_11645) ;  /* 0x000003b000017945 */ /* 0x000fe20003800000 */
[----:B-1----:R-:W-:-:S05]  /*05e0*/  VIADD R3, R7, 0x80 ;  /* 0x0000008007037836 */ /* 0x002fca0000000000 */
[----:B------:R-:W-:-:S13]  /*05f0*/  ISETP.GE.AND P0, PT, R3, R4, PT ;  /* 0x000000040300720c */ /* 0x000fda0003f06270 */
[----:B------:R-:W-:Y:S05]  /*0600*/  @P0 BRA `(.L_x_11646) ;  /* 0x0000000000dc0947 */ /* 0x000fea0003800000 */
[----:B------:R-:W0:Y:S01]  /*0610*/  LDC.U16 R13, c[0x0][0x216] ;  /* 0x00008580ff0d7b82 */ /* 0x000e220000000400 */
[----:B------:R-:W-:Y:S01]  /*0620*/  HADD2.F32 R10, -RZ, R10.H0_H0 ;  /* 0x2000000aff0a7230 */ /* 0x000fe20000004100 */
        /* <DEDUP_REMOVED lines=16> */
[----:B------:R-:W-:Y:S05]  /*0730*/  CALL.REL.NOINC `($__internal_31_$__cuda_sm3x_div_rn_ftz_f32_slowpath) ;  /* 0x0000000c00007944 */ /* 0x000fea0003c00000 */
[----:B------:R-:W-:-:S07]  /*0740*/  MOV R2, R17 ;  /* 0x0000001100027202 */ /* 0x000fce0000000f00 */
.L_x_11648:
[----:B------:R-:W-:Y:S05]  /*0750*/  BSYNC B2 ;  /* 0x0000000000027941 */ /* 0x000fea0003800000 */
.L_x_11647:
        /* <DEDUP_REMOVED lines=18> */
.L_x_11650:
[----:B------:R-:W-:Y:S01]  /*0880*/  ISETP.GE.AND P0, PT, R13, RZ, PT ;  /* 0x000000ff0d00720c */ /* 0x000fe20003f06270 */
[----:B------:R-:W-:-:S12]  /*0890*/  IMAD.MOV.U32 R3, RZ, RZ, 0x3fd774eb ;  /* 0x3fd774ebff037424 */ /* 0x000fd800078e00ff */
[----:B------:R-:W-:-:S04]  /*08a0*/  @P0 FFMA.FTZ R2, R3, 0.93318945169448852539, -R2 ;  /* 0x3f6ee58103020823 */ /* 0x000fc80000010802 */
[----:B------:R-:W-:-:S07]  /*08b0*/  @!P0 FFMA.FTZ R2, R3, 0.93318945169448852539, R2 ;  /* 0x3f6ee58103028823 */ /* 0x000fce0000010002 */
.L_x_11651:
[----:B------:R-:W-:Y:S05]  /*08c0*/  BSYNC B0 ;  /* 0x0000000000007941 */ /* 0x000fea0003800000 */
.L_x_11649:
        /* <DEDUP_REMOVED lines=11> */
.L_x_11646:
[----:B------:R-:W-:Y:S05]  /*0980*/  BSYNC B1 ;  /* 0x0000000000017941 */ /* 0x000fea0003800000 */
.L_x_11645:
[----:B------:R-:W-:Y:S01]  /*0990*/  VIADD R3, R7, 0x100 ;  /* 0x0000010007037836 */ /* 0x000fe20000000000 */
[----:B------:R-:W-:Y:S04]  /*09a0*/  BSSY B1, `(.L_x_11652) ;  /* 0x000003b000017945 */ /* 0x000fe80003800000 */
        /* <DEDUP_REMOVED lines=21> */
[----:B------:R-:W-:Y:S05]  /*0b00*/  CALL.REL.NOINC `($__internal_31_$__cuda_sm3x_div_rn_ftz_f32_slowpath) ;  /* 0x00000008000c7944 */ /* 0x000fea0003c00000 */
[----:B------:R-:W-:-:S07]  /*0b10*/  IMAD.MOV.U32 R2, RZ, RZ, R17 ;  /* 0x000000ffff027224 */ /* 0x000fce00078e0011 */
.L_x_11655:
[----:B------:R-:W-:Y:S05]  /*0b20*/  BSYNC B2 ;  /* 0x0000000000027941 */ /* 0x000fea0003800000 */
.L_x_11654:
        /* <DEDUP_REMOVED lines=18> */
.L_x_11657:
[----:B------:R-:W-:Y:S01]  /*0c50*/  ISETP.GE.AND P0, PT, R14, RZ, PT ;  /* 0x000000ff0e00720c */ /* 0x000fe20003f06270 */
[----:B------:R-:W-:-:S12]  /*0c60*/  IMAD.MOV.U32 R3, RZ, RZ, 0x3fd774eb ;  /* 0x3fd774ebff037424 */ /* 0x000fd800078e00ff */
[----:B------:R-:W-:-:S04]  /*0c70*/  @P0 FFMA.FTZ R2, R3, 0.93318945169448852539, -R2 ;  /* 0x3f6ee58103020823 */ /* 0x000fc80000010802 */
[----:B------:R-:W-:-:S07]  /*0c80*/  @!P0 FFMA.FTZ R2, R3, 0.93318945169448852539, R2 ;  /* 0x3f6ee58103028823 */ /* 0x000fce0000010002 */
.L_x_11658:
[----:B------:R-:W-:Y:S05]  /*0c90*/  BSYNC B0 ;  /* 0x0000000000007941 */ /* 0x000fea0003800000 */
.L_x_11656:
        /* <DEDUP_REMOVED lines=11> */
.L_x_11653:
[----:B------:R-:W-:Y:S05]  /*0d50*/  BSYNC B1 ;  /* 0x0000000000017941 */ /* 0x000fea0003800000 */
.L_x_11652:
[----:B------:R-:W-:Y:S01]  /*0d60*/  IADD3 R3, R7, 0x180, RZ ;  /* 0x0000018007037810 */ /* 0x000fe20007ffe0ff */
[----:B------:R-:W-:Y:S03]  /*0d70*/  BSSY B1, `(.L_x_11659) ;  /* 0x000003a000017945 */ /* 0x000fe60003800000 */
        /* <DEDUP_REMOVED lines=21> */
[----:B------:R-:W-:-:S07]  /*0ed0*/  IMAD.MOV.U32 R2, RZ, RZ, R17 ;  /* 0x000000ffff027224 */ /* 0x000fce00078e0011 */
.L_x_11662:
[----:B------:R-:W-:Y:S05]  /*0ee0*/  BSYNC B2 ;  /* 0x0000000000027941 */ /* 0x000fea0003800000 */
.L_x_11661:
        /* <DEDUP_REMOVED lines=18> */
.L_x_11664:
[----:B------:R-:W-:Y:S01]  /*1010*/  ISETP.GE.AND P0, PT, R13, RZ, PT ;  /* 0x000000ff0d00720c */ /* 0x000fe20003f06270 */
[----:B------:R-:W-:-:S12]  /*1020*/  IMAD.MOV.U32 R3, RZ, RZ, 0x3fd774eb ;  /* 0x3fd774ebff037424 */ /* 0x000fd800078e00ff */
[----:B------:R-:W-:-:S04]  /*1030*/  @P0 FFMA.FTZ R2, R3, 0.93318945169448852539, -R2 ;  /* 0x3f6ee58103020823 */ /* 0x000fc80000010802 */
[----:B------:R-:W-:-:S07]  /*1040*/  @!P0 FFMA.FTZ R2, R3, 0.93318945169448852539, R2 ;  /* 0x3f6ee58103028823 */ /* 0x000fce0000010002 */
.L_x_11665:
[----:B------:R-:W-:Y:S05]  /*1050*/  BSYNC B0 ;  /* 0x0000000000007941 */ /* 0x000fea0003800000 */
.L_x_11663:
        /* <DEDUP_REMOVED lines=11> */
.L_x_11660:
[----:B------:R-:W-:Y:S05]  /*1110*/  BSYNC B1 ;  /* 0x0000000000017941 */ /* 0x000fea0003800000 */
.L_x_11659:
[----:B------:R-:W-:Y:S01]  /*1120*/  ISETP.GE.AND P0, PT, R7, R4, PT ;  /* 0x000000040700720c */ /* 0x000fe20003f06270 */
[----:B------:R-:W-:Y:S04]  /*1130*/  BSSY B0, `(.L_x_11666) ;  /* 0x0000018000007945 */ /* 0x000fe80003800000 */
[----:B------:R-:W-:Y:S08]  /*1140*/  BSSY B1, `(.L_x_11667) ;  /* 0x0000010000017945 */ /* 0x000ff00003800000 */
[----:B------:R-:W-:Y:S05]  /*1150*/  @P0 BRA `(.L_x_11668) ;  /* 0x0000000000380947 */ /* 0x000fea0003800000 */
[----:B------:R-:W0:Y:S01]  /*1160*/  S2R R6, SR_TID.X ;  /* 0x0000000000067919 */ /* 0x000e220000002100 */
[----:B------:R-:W1:Y:S01]  /*1170*/  LDC.64 R2, c[0x0][0x218] ;  /* 0x00008600ff027b82 */ /* 0x000e620000000a00 */
        /* <DEDUP_REMOVED lines=8> */
[----:B------:R-:W-:Y:S02]  /*1200*/  LEA R9, R5, R7, 0x9 ;  /* 0x0000000705097211 */ /* 0x000fe400078e48ff */
[----:B------:R-:W-:-:S03]  /*1210*/  IADD3 R7, R7, 0x80, RZ ;  /* 0x0000008007077810 */ /* 0x000fc60007ffe0ff */
[----:B0-----:R-:W-:-:S05]  /*1220*/  IMAD.WIDE.U32 R2, R9, 0x2, R2 ;  /* 0x0000000209027825 */ /* 0x001fca00078e0002 */
[----:B------:R0:W-:Y:S02]  /*1230*/  STG.E.U16 desc[UR4][R2.64], R10 ;  /* 0x0000000a02007986 */ /* 0x0001e4000c101504 */
.L_x_11668:
[----:B------:R-:W-:Y:S05]  /*1240*/  BSYNC B1 ;  /* 0x0000000000017941 */ /* 0x000fea0003800000 */
.L_x_11667:
[----:B------:R-:W-:-:S13]  /*1250*/  ISETP.GE.AND P0, PT, R7, R4, PT ;  /* 0x000000040700720c */ /* 0x000fda0003f06270 */
[----:B0-----:R-:W0:Y:S01]  /*1260*/  @!P0 LDC.64 R2, c[0x0][0x218] ;  /* 0x00008600ff028b82 */ /* 0x001e220000000a00 */
[----:B------:R-:W-:Y:S01]  /*1270*/  @!P0 IMAD R9, R5, 0x200, R7 ;  /* 0x0000020005098824 */ /* 0x000fe200078e0207 */
[----:B------:R-:W-:-:S03]  /*1280*/  @!P0 IADD3 R7, R7, 0x80, RZ ;  /* 0x0000008007078810 */ /* 0x000fc60007ffe0ff */
[----:B0-----:R-:W-:-:S05]  /*1290*/  @!P0 IMAD.WIDE.U32 R2, R9, 0x2, R2 ;  /* 0x0000000209028825 */ /* 0x001fca00078e0002 */
[----:B------:R0:W-:Y:S02]  /*12a0*/  @!P0 STG.E.U16 desc[UR4][R2.64], R11 ;  /* 0x0000000b02008986 */ /* 0x0001e4000c101504 */
.L_x_11669:
[----:B------:R-:W-:Y:S05]  /*12b0*/  BSYNC B0 ;  /* 0x0000000000007941 */ /* 0x000fea0003800000 */
.L_x_11666:
        /* <DEDUP_REMOVED lines=8> */
        .weak           $__internal_31_$__cuda_sm3x_div_rn_ftz_f32_slowpath
        .type           $__internal_31_$__cuda_sm3x_div_rn_ftz_f32_slowpath,@function
        .size           $__internal_31_$__cuda_sm3x_div_rn_ftz_f32_slowpath,(.L_x_19707 - $__internal_31_$__cuda_sm3x_div_rn_ftz_f32_slowpath)
$__internal_31_$__cuda_sm3x_div_rn_ftz_f32_slowpath:
        /* <DEDUP_REMOVED lines=32> */
.L_x_11672:
[----:B------:R-:W-:Y:S05]  /*1540*/  BSYNC B3 ;  /* 0x0000000000037941 */ /* 0x000fea0003800000 */
.L_x_11671:
        /* <DEDUP_REMOVED lines=27> */
.L_x_11678:
[----:B------:R-:W-:-:S07]  /*1700*/  LEA R17, R3, R17, 0x17 ;  /* 0x0000001103117211 */ /* 0x000fce00078eb8ff */
.L_x_11679:
[----:B------:R-:W-:Y:S05]  /*1710*/  BSYNC B3 ;  /* 0x0000000000037941 */ /* 0x000fea0003800000 */
.L_x_11677:
[----:B------:R-:W-:Y:S05]  /*1720*/  BRA `(.L_x_11680) ;  /* 0x0000000000207947 */ /* 0x000fea0003800000 */
.L_x_11676:
[----:B------:R-:W-:-:S04]  /*1730*/  LOP3.LUT R0, R15, 0x80000000, R0, 0x48, !PT ;  /* 0x800000000f007812 */ /* 0x000fc800078e4800 */
[----:B------:R-:W-:Y:S01]  /*1740*/  LOP3.LUT R17, R0, 0x7f800000, RZ, 0xfc, !PT ;  /* 0x7f80000000117812 */ /* 0x000fe200078efcff */
[----:B------:R-:W-:Y:S06]  /*1750*/  BRA `(.L_x_11680) ;  /* 0x0000000000147947 */ /* 0x000fec0003800000 */
.L_x_11675:
[----:B------:R-:W-:Y:S01]  /*1760*/  LOP3.LUT R17, R15, 0x80000000, R0, 0x48, !PT ;  /* 0x800000000f117812 */ /* 0x000fe200078e4800 */
[----:B------:R-:W-:Y:S06]  /*1770*/  BRA `(.L_x_11680) ;  /* 0x00000000000c7947 */ /* 0x000fec0003800000 */
.L_x_11674:
[----:B------:R-:W0:Y:S01]  /*1780*/  MUFU.RSQ R17, -QNAN ;  /* 0xffc0000000117908 */ /* 0x000e220000001400 */
[----:B------:R-:W-:Y:S05]  /*1790*/  BRA `(.L_x_11680) ;  /* 0x0000000000047947 */ /* 0x000fea0003800000 */
.L_x_11673:
[----:B------:R-:W-:-:S07]  /*17a0*/  FADD.FTZ R17, R0, R15 ;  /* 0x0000000f00117221 */ /* 0x000fce0000010000 */
.L_x_11680:
[----:B------:R-:W-:Y:S05]  /*17b0*/  BSYNC B0 ;  /* 0x0000000000007941 */ /* 0x000fea0003800000 */
.L_x_11670:
[----:B------:R-:W-:-:S04]  /*17c0*/  MOV R3, 0x0 ;  /* 0x0000000000037802 */ /* 0x000fc80000000f00 */
[----:B0-----:R-:W-:Y:S05]  /*17d0*/  RET.REL.NODEC R2 `(_ZN2at6native27unrolled_elementwise_kernelINS0_13BUnaryFunctorIN3c104HalfES4_S4_ZZZNS0_17atan2_kernel_cudaERNS_18TensorIteratorBaseEENKUlvE_clEvENKUlvE1_clEvEUlS4_S4_E_EESt5arrayIPcLm2EELi4E23TrivialOffsetCalculatorILi1EjESF_NS0_6memory15LoadWithoutCastENSG_16StoreWithoutCastEEEviT_T0_T2_T3_T4_T5_) ;  /* 0xffffffe802087950 */ /* 0x001fea0003c3ffff */
.L_x_11681:
        /* <DEDUP_REMOVED lines=10> */
.L_x_19707:


//--------------------- .text._ZN2at6native29vectorized_elementwise_kernelILi2ENS0_13BUnaryFunctorIN3c104HalfES4_S4_ZZZNS0_17atan2_kernel_cudaERNS_18TensorIteratorBaseEENKUlvE_clEvENKUlvE1_clEvEUlS4_S4_E_EESt5arrayIPcLm2EEEEviT0_T1_ --------------------------
	.section	.text._ZN2at6native29vectorized_elementwise_kernelILi2ENS0_13BUnaryFunctorIN3c104HalfES4_S4_ZZZNS0_17atan2_kernel_cudaERNS_18TensorIteratorBaseEENKUlvE_clEvENKUlvE1_clEvEUlS4_S4_E_EESt5arrayIPcLm2EEEEviT0_T1_,"ax",@progbits
	.align	128
        .global         _ZN2at6native29vectorized_elementwise_kernelILi2ENS0_13BUnaryFunctorIN3c104HalfES4_S4_ZZZNS0_17atan2_kernel_cudaERNS_18TensorIteratorBaseEENKUlvE_clEvENKUlvE1_clEvEUlS4_S4_E_EESt5arrayIPcLm2EEEEviT0_T1_
        .type           _ZN2at6native29vectorized_elementwise_kernelILi2ENS0_13BUnaryFunctorIN3c104HalfES4_S4_ZZZNS0_17atan2_kernel_cudaERNS_18TensorIteratorBaseEENKUlvE_clEvENKUlvE1_clEvEUlS4_S4_E_EESt5arrayIPcLm2EEEEviT0_T1_,@function
        .size           _ZN2at6native29vectorized_elementwise_kernelILi2ENS0_13BUnaryFunctorIN3c104HalfES4_S4_ZZZNS0_17atan2_kernel_cudaERNS_18TensorIteratorBaseEENKUlvE_clEvENKUlvE1_clEvEUlS4_S4_E_EESt5arrayIPcLm2EEEEviT0_T1_,(.L_x_19708 - _ZN2at6native29vectorized_elementwise_kernelILi2ENS0_13BUnaryFunctorIN3c104HalfES4_S4_ZZZNS0_17atan2_kernel_cudaERNS_18TensorIteratorBaseEENKUlvE_clEvENKUlvE1_clEvEUlS4_S4_E_EESt5arrayIPcLm2EEEEviT0_T1_)
        .other          _ZN2at6native29vectorized_elementwise_kernelILi2ENS0_13BUnaryFunctorIN3c104HalfES4_S4_ZZZNS0_17atan2_kernel_cudaERNS_18TensorIteratorBaseEENKUlvE_clEvENKUlvE1_clEvEUlS4_S4_E_EESt5arrayIPcLm2EEEEviT0_T1_,@"STO_CUDA_ENTRY STV_DEFAULT"
_ZN2at6native29vectorized_elementwise_kernelILi2ENS0_13BUnaryFunctorIN3c104HalfES4_S4_ZZZNS0_17atan2_kernel_cudaERNS_18TensorIteratorBaseEENKUlvE_clEvENKUlvE1_clEvEUlS4_S4_E_EESt5arrayIPcLm2EEEEviT0_T1_:
.text._ZN2at6native29vectorized_elementwise_kernelILi2ENS0_13BUnaryFunctorIN3c104HalfES4_S4_ZZZNS0_17atan2_kernel_cudaERNS_18TensorIteratorBaseEENKUlvE_clEvENKUlvE1_clEvEUlS4_S4_E_EESt5arrayIPcLm2EEEEviT0_T1_:
        /* <DEDUP_REMOVED lines=12> */
[----:B------:R-:W2:Y:S01]  /*00c0*/  LDG.E R9, desc[UR4][R6.64] ;  /* 0x0000000406097981 */ /* 0x000ea2000c1e1900 */
[----:B------:R-:W0:Y:S01]  /*00d0*/  LDC.U16 R5, c[0x0][0x216] ;  /* 0x00008580ff057b82 */ /* 0x000e220000000400 */
[----:B------:R-:W-:Y:S02]  /*00e0*/  BSSY B2, `(.L_x_11683) ;  /* 0x0000016000027945 */ /* 0x000fe40003800000 */
[----:B------:R-:W5:Y:S04]  /*00f0*/  LDG.E R11, desc[UR4][R6.64+0x200] ;  /* 0x00020004060b7981 */ /* 0x000f68000c1e1900 */
[----:B------:R-:W5:Y:S04]  /*0100*/  LDG.E R17, desc[UR4][R6.64+0x400] ;  /* 0x0004000406117981 */ /* 0x000f68000c1e1900 */
[----:B------:R1:W5:Y:S01]  /*0110*/  LDG.E R16, desc[UR4][R6.64+0x600] ;  /* 0x0006000406107981 */ /* 0x000362000c1e1900 */
        /* <DEDUP_REMOVED lines=12> */
[----:B-1----:R-:W-:-:S04]  /*01e0*/  FFMA R6, -R12, R2, R0 ;  /* 0x000000020c067223 */ /* 0x002fc80000000100 */
[----:B------:R-:W-:Y:S01]  /*01f0*/  FFMA R2, R15, R6, R2 ;  /* 0x000000060f027223 */ /* 0x000fe20000000002 */
[----:B--2---:R-:W-:Y:S06]  /*0200*/  @!P0 BRA `(.L_x_11684) ;  /* 0x00000000000c8947 */ /* 0x004fec0003800000 */
[----:B------:R-:W-:-:S07]  /*0210*/  MOV R2, 0x230 ;  /* 0x0000023000027802 */ /* 0x000fce0000000f00 */
[----:B-----5:R-:W-:Y:S05]  /*0220*/  CALL.REL.NOINC `($__internal_32_$__cuda_sm3x_div_rn_ftz_f32_slowpath) ;  /* 0x0000004000187944 */ /* 0x020fea0003c00000 */
[----:B------:R-:W-:-:S07]  /*0230*/  MOV R2, R0 ;  /* 0x0000000000027202 */ /* 0x000fce0000000f00 */
.L_x_11684:
[----:B------:R-:W-:Y:S05]  /*0240*/  BSYNC B2 ;  /* 0x0000000000027941 */ /* 0x000fea0003800000 */
.L_x_11683:
        /* <DEDUP_REMOVED lines=18> */
.L_x_11686:
[----:B------:R-:W-:Y:S02]  /*0370*/  ISETP.GE.AND P0, PT, R5, RZ, PT ;  /* 0x000000ff0500720c */ /* 0x000fe40003f06270 */
[----:B------:R-:W-:-:S11]  /*0380*/  MOV R7, 0x3fd774eb ;  /* 0x3fd774eb00077802 */ /* 0x000fd60000000f00 */
[----:B------:R-:W-:-:S04]  /*0390*/  @P0 FFMA.FTZ R2, R7, 0.93318945169448852539, -R2 ;  /* 0x3f6ee58107020823 */ /* 0x000fc80000010802 */
[----:B------:R-:W-:-:S07]  /*03a0*/  @!P0 FFMA.FTZ R2, R7, 0.93318945169448852539, R2 ;  /* 0x3f6ee58107028823 */ /* 0x000fce0000010002 */
.L_x_11687:
[----:B------:R-:W-:Y:S05]  /*03b0*/  BSYNC B0 ;  /* 0x0000000000007941 */ /* 0x000fea0003800000 */
.L_x_11685:
[----:B------:R-:W0:Y:S01]  /*03c0*/  LDC.U16 R6, c[0x0][0x216] ;  /* 0x00008580ff067b82 */ /* 0x000e220000000400 */
[----:B------:R-:W-:Y:S01]  /*03d0*/  HADD2.F32 R9, -RZ, R9.H1_H1 ;  /* 0x30000009ff097230 */ /* 0x000fe20000004100 */
[----:B------:R-:W-:Y:S01]  /*03e0*/  FSETP.NEU.FTZ.AND P0, PT, |R5|, |R10|, PT ;  /* 0x4000000a0500720b */ /* 0x000fe20003f1d200 */
[----:B------:R-:W-:Y:S01]  /*03f0*/  HFMA2.MMA R13, -RZ, RZ, 2.04296875, -15.78125 ;  /* 0x4016cbe4ff0d7435 */ /* 0x000fe200000001ff */
[----:B------:R-:W-:Y:S01]  /*0400*/  FSETP.NEU.FTZ.AND P1, PT, R12, RZ, PT ;  /* 0x000000ff0c00720b */ /* 0x000fe20003f3d000 */
[----:B------:R-:W-:Y:S01]  /*0410*/  BSSY B2, `(.L_x_11688) ;  /* 0x000001a000027945 */ /* 0x000fe20003800000 */
[----:B------:R-:W-:Y:S01]  /*0420*/  FADD.FTZ R0, |R9|, -RZ ;  /* 0x800000ff09007221 */ /* 0x000fe20000010200 */
[----:B------:R-:W-:Y:S01]  /*0430*/  ISETP.GE.AND P3, PT, R5, RZ, PT ;  /* 0x000000ff0500720c */ /* 0x000fe20003f66270 */
[----:B------:R-:W-:-:S07]  /*0440*/  FADD.FTZ R5, |R10|, |R5| ;  /* 0x400000050a057221 */ /* 0x000fce0000010200 */
[----:B------:R-:W-:Y:S02]  /*0450*/  @!P0 FSEL R2, R13, 0.78539818525314331055, !P3 ;  /* 0x3f490fdb0d028808 */ /* 0x000fe40005800000 */
[----:B------:R-:W-:Y:S02]  /*0460*/  @!P1 FSEL R2, RZ, 3.1415927410125732422, P3 ;  /* 0x40490fdbff029808 */ /* 0x000fe40001800000 */
[----:B------:R-:W-:Y:S02]  /*0470*/  FSETP.GTU.FTZ.AND P0, PT, |R5|, +INF , PT ;  /* 0x7f8000000500780b */ /* 0x000fe40003f1c200 */
[----:B------:R-:W-:Y:S01]  /*0480*/  LOP3.LUT R2, R2, 0x80000000, R10, 0xb8, !PT ;  /* 0x8000000002027812 */ /* 0x000fe200078eb80a */
[----:B0-----:R-:W-:-:S03]  /*0490*/  HADD2.F32 R6, -RZ, R6.H0_H0 ;  /* 0x20000006ff067230 */ /* 0x001fc60000004100 */
[----:B------:R-:W-:Y:S02]  /*04a0*/  FSEL R5, R5, R2, P0 ;  /* 0x0000000205057208 */ /* 0x000fe40000000000 */
        /* <DEDUP_REMOVED lines=14> */
[----:B-----5:R-:W-:Y:S05]  /*0590*/  CALL.REL.NOINC `($__internal_32_$__cuda_sm3x_div_rn_ftz_f32_slowpath) ;  /* 0x0000003c003c7944 */ /* 0x020fea0003c00000 */
[----:B------:R-:W-:-:S07]  /*05a0*/  MOV R7, R0 ;  /* 0x0000000000077202 */ /* 0x000fce0000000f00 */
.L_x_11689:
[----:B------:R-:W-:Y:S05]  /*05b0*/  BSYNC B2 ;  /* 0x0000000000027941 */ /* 0x000fea0003800000 */
.L_x_11688:
        /* <DEDUP_REMOVED lines=18> */
.L_x_11691:
[----:B------:R-:W-:Y:S02]  /*06e0*/  ISETP.GE.AND P0, PT, R6, RZ, PT ;  /* 0x000000ff0600720c */ /* 0x000fe40003f06270 */
[----:B------:R-:W-:-:S11]  /*06f0*/  MOV R7, 0x3fd774eb ;  /* 0x3fd774eb00077802 */ /* 0x000fd60000000f00 */
[----:B------:R-:W-:-:S04]  /*0700*/  @P0 FFMA.FTZ R0, R7, 0.93318945169448852539, -R0 ;  /* 0x3f6ee58107000823 */ /* 0x000fc80000010800 */
[----:B------:R-:W-:-:S07]  /*0710*/  @!P0 FFMA.FTZ R0, R7, 0.93318945169448852539, R0 ;  /* 0x3f6ee58107008823 */ /* 0x000fce0000010000 */
.L_x_11692:
[----:B------:R-:W-:Y:S05]  /*0720*/  BSYNC B0 ;  /* 0x0000000000007941 */ /* 0x000fea0003800000 */
.L_x_11690:
[----:B------:R-:W0:Y:S01]  /*0730*/  LDC.U16 R7, c[0x0][0x216] ;  /* 0x00008580ff077b82 */ /* 0x000e220000000400 */
[----:B-----5:R-:W-:Y:S01]  /*0740*/  HADD2.F32 R10, -RZ, R11.H0_H0 ;  /* 0x2000000bff0a7230 */ /* 0x020fe20000004100 */
[----:B------:R-:W-:Y:S01]  /*0750*/  FSETP.NEU.FTZ.AND P0, PT, |R6|, |R9|, PT ;  /* 0x400000090600720b */ /* 0x000fe20003f1d200 */
[----:B------:R-:W-:Y:S01]  /*0760*/  BSSY B2, `(.L_x_11693) ;  /* 0x000001c000027945 */ /* 0x000fe20003800000 */
[----:B------:R-:W-:Y:S01]  /*0770*/  MOV R2, R0 ;  /* 0x0000000000027202 */ /* 0x000fe20000000f00 */
[----:B------:R-:W-:Y:S01]  /*0780*/  HFMA2.MMA R0, -RZ, RZ, 2.04296875, -15.78125 ;  /* 0x4016cbe4ff007435 */ /* 0x000fe200000001ff */
[----:B------:R-:W-:Y:S01]  /*0790*/  FADD.FTZ R13, |R10|, -RZ ;  /* 0x800000ff0a0d7221 */ /* 0x000fe20000010200 */
[----:B------:R-:W-:Y:S02]  /*07a0*/  FSETP.NEU.FTZ.AND P1, PT, R8, RZ, PT ;  /* 0x000000ff0800720b */ /* 0x000fe40003f3d000 */
[C---:B------:R-:W-:Y:S01]  /*07b0*/  ISETP.GE.AND P3, PT, R6.reuse, RZ, PT ;  /* 0x000000ff0600720c */ /* 0x040fe20003f66270 */
[----:B------:R-:W-:-:S05]  /*07c0*/  FADD.FTZ R6, |R6|, |R9| ;  /* 0x4000000906067221 */ /* 0x000fca0000010200 */
[----:B------:R-:W-:Y:S02]  /*07d0*/  @!P0 FSEL R2, R0, 0.78539818525314331055, !P3 ;  /* 0x3f490fdb00028808 */ /* 0x000fe40005800000 */
[----:B------:R-:W-:-:S03]  /*07e0*/  FSETP.GTU.FTZ.AND P0, PT, |R6|, +INF , PT ;  /* 0x7f8000000600780b */ /* 0x000fc60003f1c200 */
[----:B------:R-:W-:Y:S01]  /*07f0*/  @!P1 FSEL R2, RZ, 3.1415927410125732422, P3 ;  /* 0x40490fdbff029808 */ /* 0x000fe20001800000 */
[----:B0-----:R-:W-:-:S03]  /*0800*/  HADD2.F32 R7, -RZ, R7.H0_H0 ;  /* 0x20000007ff077230 */ /* 0x001fc60000004100 */
[----:B------:R-:W-:Y:S02]  /*0810*/  LOP3.LUT R9, R2, 0x80000000, R9, 0xb8, !PT ;  /* 0x8000000002097812 */ /* 0x000fe400078eb809 */
[----:B------:R-:W-:Y:S01]  /*0820*/  FADD.FTZ R14, |R7|, -RZ ;  /* 0x800000ff070e7221 */ /* 0x000fe20000010200 */
[----:B------:R-:W-:Y:S02]  /*0830*/  FSETP.GT.FTZ.AND P2, PT, |R10|, |R7|, PT ;  /* 0x400000070a00720b */ /* 0x000fe40003f54200 */
[----:B------:R-:W-:Y:S02]  /*0840*/  FSEL R6, R6, R9, P0 ;  /* 0x0000000906067208 */ /* 0x000fe40000000000 */
        /* <DEDUP_REMOVED lines=11> */
[----:B------:R-:W-:Y:S05]  /*0900*/  CALL.REL.NOINC `($__internal_32_$__cuda_sm3x_div_rn_ftz_f32_slowpath) ;  /* 0x0000003800607944 */ /* 0x000fea0003c00000 */
[----:B------:R-:W-:-:S07]  /*0910*/  IMAD.MOV.U32 R2, RZ, RZ, R0 ;  /* 0x000000ffff027224 */ /* 0x000fce00078e0000 */
.L_x_11694:
[----:B------:R-:W-:Y:S05]  /*0920*/  BSYNC B2 ;  /* 0x0000000000027941 */ /* 0x000fea0003800000 */
.L_x_11693:
        /* <DEDUP_REMOVED lines=18> */
.L_x_11696:
[----:B------:R-:W-:Y:S02]  /*0a50*/  ISETP.GE.AND P0, PT, R7, RZ, PT ;  /* 0x000000ff0700720c */ /* 0x000fe40003f06270 */
[----:B------:R-:W-:-:S11]  /*0a60*/  MOV R9, 0x3fd774eb ;  /* 0x3fd774eb00097802 */ /* 0x000fd60000000f00 */
[----:B------:R-:W-:-:S04]  /*0a70*/  @P0 FFMA.FTZ R2, R9, 0.93318945169448852539, -R2 ;  /* 0x3f6ee58109020823 */ /* 0x000fc80000010802 */
[----:B------:R-:W-:-:S07]  /*0a80*/  @!P0 FFMA.FTZ R2, R9, 0.93318945169448852539, R2 ;  /* 0x3f6ee58109028823 */ /* 0x000fce0000010002 */
.L_x_11697:
[----:B------:R-:W-:Y:S05]  /*0a90*/  BSYNC B0 ;  /* 0x0000000000007941 */ /* 0x000fea0003800000 */
.L_x_11695:
[----:B------:R-:W0:Y:S01]  /*0aa0*/  LDC.U16 R8, c[0x0][0x216] ;  /* 0x00008580ff087b82 */ /* 0x000e220000000400 */
[----:B------:R-:W-:Y:S01]  /*0ab0*/  HADD2.F32 R11, -RZ, R11.H1_H1 ;  /* 0x3000000bff0b7230 */ /* 0x000fe20000004100 */
[----:B------:R-:W-:Y:S01]  /*0ac0*/  FSETP.NEU.FTZ.AND P0, PT, |R7|, |R10|, PT ;  /* 0x4000000a0700720b */ /* 0x000fe20003f1d200 */
[----:B------:R-:W-:Y:S01]  /*0ad0*/  HFMA2.MMA R13, -RZ, RZ, 2.04296875, -15.78125 ;  /* 0x4016cbe4ff0d7435 */ /* 0x000fe200000001ff */
[----:B------:R-:W-:Y:S01]  /*0ae0*/  FSETP.NEU.FTZ.AND P1, PT, R12, RZ, PT ;  /* 0x000000ff0c00720b */ /* 0x000fe20003f3d000 */
[----:B------:R-:W-:Y:S01]  /*0af0*/  BSSY B2, `(.L_x_11698) ;  /* 0x000001a000027945 */ /* 0x000fe20003800000 */
[----:B------:R-:W-:Y:S01]  /*0b00*/  FADD.FTZ R0, |R11|, -RZ ;  /* 0x800000ff0b007221 */ /* 0x000fe20000010200 */
[C---:B------:R-:W-:Y:S01]  /*0b10*/  ISETP.GE.AND P3, PT, R7.reuse, RZ, PT ;  /* 0x000000ff0700720c */ /* 0x040fe20003f66270 */
        /* <DEDUP_REMOVED lines=21> */
[----:B------:R-:W-:Y:S05]  /*0c70*/  CALL.REL.NOINC `($__internal_32_$__cuda_sm3x_div_rn_ftz_f32_slowpath) ;  /* 0x0000003400847944 */ /* 0x000fea0003c00000 */
[----:B------:R-:W-:-:S07]  /*0c80*/  MOV R9, R0 ;  /* 0x0000000000097202 */ /* 0x000fce0000000f00 */
.L_x_11699:
[----:B------:R-:W-:Y:S05]  /*0c90*/  BSYNC B2 ;  /* 0x0000000000027941 */ /* 0x000fea0003800000 */
.L_x_11698:
        /* <DEDUP_REMOVED lines=18> */
.L_x_11701:
[----:B------:R-:W-:Y:S02]  /*0dc0*/  ISETP.GE.AND P0, PT, R8, RZ, PT ;  /* 0x000000ff0800720c */ /* 0x000fe40003f06270 */
[----:B------:R-:W-:-:S11]  /*0dd0*/  MOV R9, 0x3fd774eb ;  /* 0x3fd774eb00097802 */ /* 0x000fd60000000f00 */
[----:B------:R-:W-:-:S04]  /*0de0*/  @P0 FFMA.FTZ R0, R9, 0.93318945169448852539, -R0 ;  /* 0x3f6ee58109000823 */ /* 0x000fc80000010800 */
[----:B------:R-:W-:-:S07]  /*0df0*/  @!P0 FFMA.FTZ R0, R9, 0.93318945169448852539, R0 ;  /* 0x3f6ee58109008823 */ /* 0x000fce0000010000 */
.L_x_11702:
[----:B------:R-:W-:Y:S05]  /*0e00*/  BSYNC B0 ;  /* 0x0000000000007941 */ /* 0x000fea0003800000 */
.L_x_11700:
[----:B------:R-:W0:Y:S01]  /*0e10*/  LDC.U16 R9, c[0x0][0x216] ;  /* 0x00008580ff097b82 */ /* 0x000e220000000400 */
[----:B------:R-:W-:Y:S01]  /*0e20*/  HADD2.F32 R10, -RZ, R17.H0_H0 ;  /* 0x20000011ff0a7230 */ /* 0x000fe20000004100 */
        /* <DEDUP_REMOVED lines=28> */
[----:B------:R-:W-:-:S07]  /*0ff0*/  MOV R2, R0 ;  /* 0x0000000000027202 */ /* 0x000fce0000000f00 */
.L_x_11704:
[----:B------:R-:W-:Y:S05]  /*1000*/  BSYNC B2 ;  /* 0x0000000000027941 */ /* 0x000fea0003800000 */
.L_x_11703:
        /* <DEDUP_REMOVED lines=18> */
.L_x_11706:
[----:B------:R-:W-:Y:S02]  /*1130*/  ISETP.GE.AND P0, PT, R9, RZ, PT ;  /* 0x000000ff0900720c */ /* 0x000fe40003f06270 */
[----:B------:R-:W-:-:S11]  /*1140*/  MOV R11, 0x3fd774eb ;  /* 0x3fd774eb000b7802 */ /* 0x000fd60000000f00 */
[----:B------:R-:W-:-:S04]  /*1150*/  @P0 FFMA.FTZ R2, R11, 0.93318945169448852539, -R2 ;  /* 0x3f6ee5810b020823 */ /* 0x000fc80000010802 */
[----:B------:R-:W-:-:S07]  /*1160*/  @!P0 FFMA.FTZ R2, R11, 0.93318945169448852539, R2 ;  /* 0x3f6ee5810b028823 */ /* 0x000fce0000010002 */
.L_x_11707:
[----:B------:R-:W-:Y:S05]  /*1170*/  BSYNC B0 ;  /* 0x0000000000007941 */ /* 0x000fea0003800000 */
.L_x_11705:
[----:B------:R-:W0:Y:S01]  /*1180*/  LDC.U16 R18, c[0x0][0x216] ;  /* 0x00008580ff127b82 */ /* 0x000e220000000400 */
[----:B------:R-:W-:Y:S01]  /*1190*/  HADD2.F32 R17, -RZ, R17.H1_H1 ;  /* 0x30000011ff117230 */ /* 0x000fe20000004100 */
[----:B------:R-:W-:Y:S01]  /*11a0*/  FSETP.NEU.FTZ.AND P0, PT, |R9|, |R10|, PT ;  /* 0x4000000a0900720b */ /* 0x000fe20003f1d200 */
[----:B------:R-:W-:Y:S01]  /*11b0*/  BSSY B2, `(.L_x_11708) ;  /* 0x000001c000027945 */ /* 0x000fe20003800000 */
[----:B------:R-:W-:Y:S01]  /*11c0*/  FSETP.NEU.FTZ.AND P1, PT, R12, RZ, PT ;  /* 0x000000ff0c00720b */ /* 0x000fe20003f3d000 */
[----:B------:R-:W-:Y:S01]  /*11d0*/  HFMA2.MMA R12, -RZ, RZ, 2.04296875, -15.78125 ;  /* 0x4016cbe4ff0c7435 */ /* 0x000fe200000001ff */
        /* <DEDUP_REMOVED lines=25> */
.L_x_11709:
[----:B------:R-:W-:Y:S05]  /*1370*/  BSYNC B2 ;  /* 0x0000000000027941 */ /* 0x000fea0003800000 */
.L_x_11708:
        /* <DEDUP_REMOVED lines=18> */
.L_x_11711:
[----:B------:R-:W-:Y:S01]  /*14a0*/  ISETP.GE.AND P0, PT, R18, RZ, PT ;  /* 0x000000ff1200720c */ /* 0x000fe20003f06270 */
[----:B------:R-:W-:-:S12]  /*14b0*/  IMAD.MOV.U32 R11, RZ, RZ, 0x3fd774eb ;  /* 0x3fd774ebff0b7424 */ /* 0x000fd800078e00ff */
[----:B------:R-:W-:-:S04]  /*14c0*/  @P0 FFMA.FTZ R0, R11, 0.93318945169448852539, -R0 ;  /* 0x3f6ee5810b000823 */ /* 0x000fc80000010800 */
[----:B------:R-:W-:-:S07]  /*14d0*/  @!P0 FFMA.FTZ R0, R11, 0.93318945169448852539, R0 ;  /* 0x3f6ee5810b008823 */ /* 0x000fce0000010000 */
.L_x_11712:
[----:B------:R-:W-:Y:S05]  /*14e0*/  BSYNC B0 ;  /* 0x0000000000007941 */ /* 0x000fea0003800000 */
.L_x_11710:
        /* <DEDUP_REMOVED lines=31> */
.L_x_11714:
[----:B------:R-:W-:Y:S05]  /*16e0*/  BSYNC B2 ;  /* 0x0000000000027941 */ /* 0x000fea0003800000 */
.L_x_11713:
        /* <DEDUP_REMOVED lines=18> */
.L_x_11716:
[----:B------:R-:W-:Y:S02]  /*1810*/  ISETP.GE.AND P0, PT, R11, RZ, PT ;  /* 0x000000ff0b00720c */ /* 0x000fe40003f06270 */
[----:B------:R-:W-:-:S11]  /*1820*/  MOV R13, 0x3fd774eb ;  /* 0x3fd774eb000d7802 */ /* 0x000fd60000000f00 */
[----:B------:R-:W-:-:S04]  /*1830*/  @P0 FFMA.FTZ R2, R13, 0.93318945169448852539, -R2 ;  /* 0x3f6ee5810d020823 */ /* 0x000fc80000010802 */
[----:B------:R-:W-:-:S07]  /*1840*/  @!P0 FFMA.FTZ R2, R13, 0.93318945169448852539, R2 ;  /* 0x3f6ee5810d028823 */ /* 0x000fce0000010002 */
.L_x_11717:
[----:B------:R-:W-:Y:S05]  /*1850*/  BSYNC B0 ;  /* 0x0000000000007941 */ /* 0x000fea0003800000 */
.L_x_11715:
[----:B------:R-:W0:Y:S01]  /*1860*/  LDC.U16 R17, c[0x0][0x216] ;  /* 0x00008580ff117b82 */ /* 0x000e220000000400 */
[----:B------:R-:W-:Y:S01]  /*1870*/  HADD2.F32 R16, -RZ, R16.H1_H1 ;  /* 0x30000010ff107230 */ /* 0x000fe20000004100 */
[C---:B------:R-:W-:Y:S01]  /*1880*/  FSETP.NEU.FTZ.AND P0, PT, |R11|.reuse, |R10|, PT ;  /* 0x4000000a0b00720b */ /* 0x040fe20003f1d200 */
[----:B------:R-:W-:Y:S01]  /*1890*/  BSSY B2, `(.L_x_11718) ;  /* 0x000001c000027945 */ /* 0x000fe20003800000 */
[----:B------:R-:W-:Y:S01]  /*18a0*/  FSETP.NEU.FTZ.AND P1, PT, R12, RZ, PT ;  /* 0x000000ff0c00720b */ /* 0x000fe20003f3d000 */
[----:B------:R-:W-:Y:S02]  /*18b0*/  IMAD.MOV.U32 R12, RZ, RZ, 0x4016cbe4 ;  /* 0x4016cbe4ff0c7424 */ /* 0x000fe400078e00ff */
[----:B------:R-:W-:Y:S01]  /*18c0*/  FADD.FTZ R0, |R16|, -RZ ;  /* 0x800000ff10007221 */ /* 0x000fe20000010200 */
[C---:B------:R-:W-:Y:S01]  /*18d0*/  ISETP.GE.AND P3, PT, R11.reuse, RZ, PT ;  /* 0x000000ff0b00720c */ /* 0x040fe20003f66270 */
[----:B------:R-:W-:-:S06]  /*18e0*/  FADD.FTZ R11, |R11|, |R10| ;  /* 0x4000000a0b0b7221 */ /* 0x000fcc0000010200 */
        /* <DEDUP_REMOVED lines=22> */
.L_x_11719:
[----:B------:R-:W-:Y:S05]  /*1a50*/  BSYNC B2 ;  /* 0x0000000000027941 */ /* 0x000fea0003800000 */
.L_x_11718:
        /* <DEDUP_REMOVED lines=18> */
.L_x_11721:
[----:B------:R-:W-:Y:S02]  /*1b80*/  ISETP.GE.AND P0, PT, R17, RZ, PT ;  /* 0x000000ff1100720c */ /* 0x000fe40003f06270 */
[----:B------:R-:W-:-:S11]  /*1b90*/  MOV R11, 0x3fd774eb ;  /* 0x3fd774eb000b7802 */ /* 0x000fd60000000f00 */
[----:B------:R-:W-:-:S04]  /*1ba0*/  @P0 FFMA.FTZ R2, R11, 0.93318945169448852539, -R2 ;  /* 0x3f6ee5810b020823 */ /* 0x000fc80000010802 */
[----:B------:R-:W-:-:S07]  /*1bb0*/  @!P0 FFMA.FTZ R2, R11, 0.93318945169448852539, R2 ;  /* 0x3f6ee5810b028823 */ /* 0x000fce0000010002 */
.L_x_11722:
[----:B------:R-:W-:Y:S05]  /*1bc0*/  BSYNC B0 ;  /* 0x0000000000007941 */ /* 0x000fea0003800000 */
.L_x_11720:
[----:B------:R-:W0:Y:S01]  /*1bd0*/  LDC.64 R12, c[0x0][0x218] ;  /* 0x00008600ff0c7b82 */ /* 0x000e220000000a00 */
[----:B------:R-:W-:Y:S01]  /*1be0*/  FSETP.NEU.FTZ.AND P0, PT, |R17|, |R16|, PT ;  /* 0x400000101100720b */ /* 0x000fe20003f1d200 */
[----:B------:R-:W-:Y:S01]  /*1bf0*/  HFMA2.MMA R0, -RZ, RZ, 2.04296875, -15.78125 ;  /* 0x4016cbe4ff007435 */ /* 0x000fe200000001ff */
[----:B------:R-:W-:Y:S02]  /*1c00*/  FSETP.NEU.FTZ.AND P1, PT, R19, RZ, PT ;  /* 0x000000ff1300720b */ /* 0x000fe40003f3d000 */
[C---:B------:R-:W-:Y:S01]  /*1c10*/  ISETP.GE.AND P2, PT, R17.reuse, RZ, PT ;  /* 0x000000ff1100720c */ /* 0x040fe20003f46270 */
        /* <DEDUP_REMOVED lines=17> */
.L_x_11682:
[----:B------:R-:W0:Y:S01]  /*1d30*/  S2R R2, SR_TID.X ;  /* 0x0000000000027919 */ /* 0x000e220000002100 */
[----:B------:R-:W-:Y:S02]  /*1d40*/  PRMT R29, RZ, 0x7610, R29 ;  /* 0x00007610ff1d7816 */ /* 0x000fe4000000001d */
[----:B0-----:R-:W-:-:S13]  /*1d50*/  ISETP.GE.AND P0, PT, R2, R19, PT ;  /* 0x000000130200720c */ /* 0x001fda0003f06270 */
[----:B------:R-:W-:Y:S01]  /*1d60*/  @!P0 IMAD.IADD R0, R3, 0x1, R2 ;  /* 0x0000000103008824 */ /* 0x000fe200078e0202 */
[----:B------:R-:W-:-:S04]  /*1d70*/  @!P0 IADD3 R2, R2, 0x80, RZ ;  /* 0x0000008002028810 */ /* 0x000fc80007ffe0ff */
[----:B------:R-:W-:-:S13]  /*1d80*/  ISETP.GE.AND P6, PT, R2, R19, PT ;  /* 0x000000130200720c */ /* 0x000fda0003fc6270 */
[----:B------:R-:W-:Y:S01]  /*1d90*/  @!P6 IADD3 R11, R3, R2, RZ ;  /* 0x00000002030be210 */ /* 0x000fe20007ffe0ff */
[----:B------:R-:W0:Y:S01]  /*1da0*/  @!P6 LDC.64 R4, c[0x0][0x220] ;  /* 0x00008800ff04eb82 */ /* 0x000e220000000a00 */
[----:B------:R-:W-:-:S04]  /*1db0*/  @!P6 IADD3 R2, R2, 0x80, RZ ;  /* 0x000000800202e810 */ /* 0x000fc80007ffe0ff */
[----:B------:R-:W-:-:S13]  /*1dc0*/  ISETP.GE.AND P5, PT, R2, R19, PT ;  /* 0x000000130200720c */ /* 0x000fda0003fa6270 */
[----:B------:R-:W-:Y:S01]  /*1dd0*/  @!P5 IADD3 R9, R3, R2, RZ ;  /* 0x000000020309d210 */ /* 0x000fe20007ffe0ff */
[----:B------:R-:W1:Y:S01]  /*1de0*/  @!P5 LDC.64 R16, c[0x0][0x220] ;  /* 0x00008800ff10db82 */ /* 0x000e620000000a00 */
[----:B------:R-:W-:-:S04]  /*1df0*/  @!P5 IADD3 R2, R2, 0x80, RZ ;  /* 0x000000800202d810 */ /* 0x000fc80007ffe0ff */
[CC--:B------:R-:W-:Y:S01]  /*1e00*/  ISETP.GE.AND P4, PT, R2.reuse, R19.reuse, PT ;  /* 0x000000130200720c */ /* 0x0c0fe20003f86270 */
[----:B0-----:R-:W-:Y:S02]  /*1e10*/  @!P6 IMAD.WIDE.U32 R10, R11, 0x2, R4 ;  /* 0x000000020b0ae825 */ /* 0x001fe400078e0004 */
[----:B------:R-:W0:Y:S03]  /*1e20*/  @!P0 LDC.64 R4, c[0x0][0x220] ;  /* 0x00008800ff048b82 */ /* 0x000e260000000a00 */
[----:B------:R2:W5:Y:S07]  /*1e30*/  @!P6 LDG.E.U16 R29, desc[UR4][R10.64] ;  /* 0x000000040a1de981 */ /* 0x00056e000c1e1500 */
[----:B------:R-:W-:Y:S01]  /*1e40*/  @!P4 IADD3 R6, R3, R2, RZ ;  /* 0x000000020306c210 */ /* 0x000fe20007ffe0ff */
[----:B------:R-:W-:Y:S01]  /*1e50*/  @!P4 VIADD R2, R2, 0x80 ;  /* 0x000000800202c836 */ /* 0x000fe20000000000 */
[----:B--2---:R-:W2:Y:S04]  /*1e60*/  @!P4 LDC.64 R10, c[0x0][0x220] ;  /* 0x00008800ff0acb82 */ /* 0x004ea80000000a00 */
[----:B------:R-:W-:-:S13]  /*1e70*/  ISETP.GE.AND P3, PT, R2, R19, PT ;  /* 0x000000130200720c */ /* 0x000fda0003f66270 */
[----:B------:R-:W-:Y:S01]  /*1e80*/  @!P3 IADD3 R27, R3, R2, RZ ;  /* 0x00000002031bb210 */ /* 0x000fe20007ffe0ff */
[----:B------:R-:W3:Y:S01]  /*1e90*/  @!P3 LDC.64 R12, c[0x0][0x220] ;  /* 0x00008800ff0cbb82 */ /* 0x000ee20000000a00 */
[----:B------:R-:W-:-:S04]  /*1ea0*/  @!P3 IADD3 R2, R2, 0x80, RZ ;  /* 0x000000800202b810 */ /* 0x000fc80007ffe0ff */
[----:B------:R-:W-:-:S13]  /*1eb0*/  ISETP.GE.AND P2, PT, R2, R19, PT ;  /* 0x000000130200720c */ /* 0x000fda0003f46270 */
[----:B------:R-:W-:Y:S01]  /*1ec0*/  @!P2 IADD3 R25, R3, R2, RZ ;  /* 0x000000020319a210 */ /* 0x000fe20007ffe0ff */
[----:B------:R-:W4:Y:S01]  /*1ed0*/  @!P2 LDC.64 R14, c[0x0][0x220] ;  /* 0x00008800ff0eab82 */ /* 0x000f220000000a00 */
[----:B------:R-:W-:-:S04]  /*1ee0*/  @!P2 IADD3 R2, R2, 0x80, RZ ;  /* 0x000000800202a810 */ /* 0x000fc80007ffe0ff */
[----:B------:R-:W-:-:S13]  /*1ef0*/  ISETP.GE.AND P1, PT, R2, R19, PT ;  /* 0x000000130200720c */ /* 0x000fda0003f26270 */
[----:B------:R-:W-:Y:S01]  /*1f00*/  @!P1 IADD3 R7, R3, R2, RZ ;  /* 0x0000000203079210 */ /* 0x000fe20007ffe0ff */
[----:B------:R-:W2:Y:S01]  /*1f10*/  @!P1 LDC.64 R20, c[0x0][0x220] ;  /* 0x00008800ff149b82 */ /* 0x000ea20000000a00 */
[----:B------:R-:W-:-:S04]  /*1f20*/  @!P1 IADD3 R2, R2, 0x80, RZ ;  /* 0x0000008002029810 */ /* 0x000fc80007ffe0ff */
[----:B------:R-:W-:-:S13]  /*1f30*/  ISETP.GE.AND P6, PT, R2, R19, PT ;  /* 0x000000130200720c */ /* 0x000fda0003fc6270 */
[----:B------:R-:W2:Y:S01]  /*1f40*/  @!P6 LDC.64 R22, c[0x0][0x220] ;  /* 0x00008800ff16eb82 */ /* 0x000ea20000000a00 */
[----:B0-----:R-:W-:Y:S01]  /*1f50*/  @!P0 IMAD.WIDE.U32 R4, R0, 0x2, R4 ;  /* 0x0000000200048825 */ /* 0x001fe200078e0004 */
[----:B------:R-:W-:-:S03]  /*1f60*/  PRMT R0, RZ, 0x7610, R0 ;  /* 0x00007610ff007816 */ /* 0x000fc60000000000 */
[----:B-1----:R-:W-:Y:S01]  /*1f70*/  @!P5 IMAD.WIDE.U32 R16, R9, 0x2, R16 ;  /* 0x000000020910d825 */ /* 0x002fe200078e0010 */
[----:B------:R-:W-:Y:S02]  /*1f80*/  PRMT R9, RZ, 0x7610, R9 ;  /* 0x00007610ff097816 */ /* 0x000fe40000000009 */
[----:B------:R-:W-:Y:S01]  /*1f90*/  @!P6 IADD3 R2, R3, R2, RZ ;  /* 0x000000020302e210 */ /* 0x000fe20007ffe0ff */
[----:B------:R0:W5:Y:S01]  /*1fa0*/  @!P0 LDG.E.U16 R0, desc[UR4][R4.64] ;  /* 0x0000000404008981 */ /* 0x000162000c1e1500 */
[----:B---3--:R-:W-:Y:S01]  /*1fb0*/  @!P3 IMAD.WIDE.U32 R12, R27, 0x2, R12 ;  /* 0x000000021b0cb825 */ /* 0x008fe200078e000c */
[----:B------:R-:W-:Y:S02]  /*1fc0*/  PRMT R27, RZ, 0x7610, R27 ;  /* 0x00007610ff1b7816 */ /* 0x000fe4000000001b */
[----:B------:R1:W5:Y:S01]  /*1fd0*/  @!P5 LDG.E.U16 R9, desc[UR4][R16.64] ;  /* 0x000000041009d981 */ /* 0x000362000c1e1500 */
[----:B----4-:R-:W-:Y:S01]  /*1fe0*/  @!P2 IMAD.WIDE.U32 R14, R25, 0x2, R14 ;  /* 0x00000002190ea825 */ /* 0x010fe200078e000e */
[----:B------:R-:W-:-:S03]  /*1ff0*/  PRMT R25, RZ, 0x7610, R25 ;  /* 0x00007610ff197816 */ /* 0x000fc60000000019 */
[----:B--2---:R-:W-:Y:S01]  /*2000*/  @!P1 IMAD.WIDE.U32 R20, R7, 0x2, R20 ;  /* 0x0000000207149825 */ /* 0x004fe200078e0014 */
[----:B------:R-:W-:Y:S02]  /*2010*/  PRMT R7, RZ, 0x7610, R7 ;  /* 0x00007610ff077816 */ /* 0x000fe40000000007 */
[----:B0-----:R-:W-:Y:S01]  /*2020*/  PRMT R5, RZ, 0x7610, R5 ;  /* 0x00007610ff057816 */ /* 0x001fe20000000005 */
[----:B------:R-:W-:Y:S01]  /*2030*/  @!P4 IMAD.WIDE.U32 R10, R6, 0x2, R10 ;  /* 0x00000002060ac825 */ /* 0x000fe200078e000a */
[----:B-1----:R-:W-:Y:S01]  /*2040*/  PRMT R17, RZ, 0x7610, R17 ;  /* 0x00007610ff117816 */ /* 0x002fe20000000011 */
[----:B------:R0:W5:Y:S02]  /*2050*/  @!P2 LDG.E.U16 R25, desc[UR4][R14.64] ;  /* 0x000000040e19a981 */ /* 0x000164000c1e1500 */
[----:B------:R-:W-:Y:S02]  /*2060*/  @!P6 IMAD.WIDE.U32 R22, R2, 0x2, R22 ;  /* 0x000000020216e825 */ /* 0x000fe400078e0016 */
[----:B------:R0:W5:Y:S04]  /*2070*/  @!P4 LDG.E.U16 R27, desc[UR4][R10.64] ;  /* 0x000000040a1bc981 */ /* 0x000168000c1e1500 */
[----:B------:R0:W5:Y:S04]  /*2080*/  @!P3 LDG.E.U16 R7, desc[UR4][R12.64] ;  /* 0x000000040c07b981 */ /* 0x000168000c1e1500 */
[----:B------:R0:W5:Y:S04]  /*2090*/  @!P1 LDG.E.U16 R5, desc[UR4][R20.64] ;  /* 0x0000000414059981 */ /* 0x000168000c1e1500 */
[----:B------:R0:W5:Y:S01]  /*20a0*/  @!P6 LDG.E.U16 R17, desc[UR4][R22.64] ;  /* 0x000000041611e981 */ /* 0x000162000c1e1500 */
[----:B------:R-:W-:Y:S04]  /*20b0*/  BSSY B2, `(.L_x_11723) ;  /* 0x0000039000027945 */ /* 0x000fe80003800000 */
[----:B------:R-:W-:Y:S05]  /*20c0*/  @P0 BRA `(.L_x_11724) ;  /* 0x0000000000dc0947 */ /* 0x000fea0003800000 */
[----:B------:R-:W1:Y:S01]  /*20d0*/  LDC.U16 R4, c[0x0][0x216] ;  /* 0x00008580ff047b82 */ /* 0x000e620000000400 */
[----:B0----5:R-:W-:Y:S01]  /*20e0*/  HADD2.F32 R11, -RZ, R0.H0_H0 ;  /* 0x20000000ff0b7230 */ /* 0x021fe20000004100 */
[----:B------:R-:W-:Y:S04]  /*20f0*/  BSSY B3, `(.L_x_11725) ;  /* 0x0000012000037945 */ /* 0x000fe80003800000 */
[----:B------:R-:W-:Y:S01]  /*2100*/  FADD.FTZ R0, |R11|, -RZ ;  /* 0x800000ff0b007221 */ /* 0x000fe20000010200 */
[----:B-1----:R-:W-:-:S05]  /*2110*/  HADD2.F32 R4, -RZ, R4.H0_H0 ;  /* 0x20000004ff047230 */ /* 0x002fca0000004100 */
        /* <DEDUP_REMOVED lines=15> */
.L_x_11726:
[----:B------:R-:W-:Y:S05]  /*2210*/  BSYNC B3 ;  /* 0x0000000000037941 */ /* 0x000fea0003800000 */
.L_x_11725:
        /* <DEDUP_REMOVED lines=18> */
.L_x_11728:
[----:B------:R-:W-:Y:S02]  /*2340*/  ISETP.GE.AND P0, PT, R4, RZ, PT ;  /* 0x000000ff0400720c */ /* 0x000fe40003f06270 */
[----:B------:R-:W-:-:S11]  /*2350*/  MOV R13, 0x3fd774eb ;  /* 0x3fd774eb000d7802 */ /* 0x000fd60000000f00 */
[----:B------:R-:W-:-:S04]  /*2360*/  @P0 FFMA.FTZ R2, R13, 0.93318945169448852539, -R2 ;  /* 0x3f6ee5810d020823 */ /* 0x000fc80000010802 */
[----:B------:R-:W-:-:S07]  /*2370*/  @!P0 FFMA.FTZ R2, R13, 0.93318945169448852539, R2 ;  /* 0x3f6ee5810d028823 */ /* 0x000fce0000010002 */
.L_x_11729:
[----:B------:R-:W-:Y:S05]  /*2380*/  BSYNC B0 ;  /* 0x0000000000007941 */ /* 0x000fea0003800000 */
.L_x_11727:
        /* <DEDUP_REMOVED lines=11> */
.L_x_11724:
[----:B------:R-:W-:Y:S05]  /*2440*/  BSYNC B2 ;  /* 0x0000000000027941 */ /* 0x000fea0003800000 */
.L_x_11723:
[----:B------:R-:W1:Y:S01]  /*2450*/  S2R R16, SR_TID.X ;  /* 0x0000000000107919 */ /* 0x000e620000002100 */
[----:B------:R-:W-:Y:S01]  /*2460*/  BSSY B2, `(.L_x_11730) ;  /* 0x000003b000027945 */ /* 0x000fe20003800000 */
[----:B-1---5:R-:W-:-:S04]  /*2470*/  IADD3 R0, R16, 0x80, RZ ;  /* 0x0000008010007810 */ /* 0x022fc80007ffe0ff */
[----:B------:R-:W-:-:S13]  /*2480*/  ISETP.GE.AND P0, PT, R0, R19, PT ;  /* 0x000000130000720c */ /* 0x000fda0003f06270 */
[----:B------:R-:W-:Y:S05]  /*2490*/  @P0 BRA `(.L_x_11731) ;  /* 0x0000000000dc0947 */ /* 0x000fea0003800000 */
[----:B------:R-:W1:Y:S01]  /*24a0*/  LDC.U16 R4, c[0x0][0x216] ;  /* 0x00008580ff047b82 */ /* 0x000e620000000400 */
[----:B------:R-:W-:Y:S01]  /*24b0*/  HADD2.F32 R29, -RZ, R29.H0_H0 ;  /* 0x2000001dff1d7230 */ /* 0x000fe20000004100 */
[----:B------:R-:W-:Y:S04]  /*24c0*/  BSSY B3, `(.L_x_11732) ;  /* 0x0000012000037945 */ /* 0x000fe80003800000 */
[----:B------:R-:W-:Y:S01]  /*24d0*/  FADD.FTZ R0, |R29|, -RZ ;  /* 0x800000ff1d007221 */ /* 0x000fe20000010200 */
[----:B-1----:R-:W-:-:S05]  /*24e0*/  HADD2.F32 R4, -RZ, R4.H0_H0 ;  /* 0x20000004ff047230 */ /* 0x002fca0000004100 */
[----:B0-----:R-:W-:Y:S01]  /*24f0*/  FADD.FTZ R15, |R4|, -RZ ;  /* 0x800000ff040f7221 */ /* 0x001fe20000010200 */
        /* <DEDUP_REMOVED lines=14> */
.L_x_11733:
[----:B------:R-:W-:Y:S05]  /*25e0*/  BSYNC B3 ;  /* 0x0000000000037941 */ /* 0x000fea0003800000 */
.L_x_11732:
        /* <DEDUP_REMOVED lines=18> */
.L_x_11735:
[----:B------:R-:W-:Y:S02]  /*2710*/  ISETP.GE.AND P0, PT, R4, RZ, PT ;  /* 0x000000ff0400720c */ /* 0x000fe40003f06270 */
[----:B------:R-:W-:-:S11]  /*2720*/  MOV R13, 0x3fd774eb ;  /* 0x3fd774eb000d7802 */ /* 0x000fd60000000f00 */
[----:B------:R-:W-:-:S04]  /*2730*/  @P0 FFMA.FTZ R2, R13, 0.93318945169448852539, -R2 ;  /* 0x3f6ee5810d020823 */ /* 0x000fc80000010802 */
[----:B------:R-:W-:-:S07]  /*2740*/  @!P0 FFMA.FTZ R2, R13, 0.93318945169448852539, R2 ;  /* 0x3f6ee5810d028823 */ /* 0x000fce0000010002 */
.L_x_11736:
[----:B------:R-:W-:Y:S05]  /*2750*/  BSYNC B0 ;  /* 0x0000000000007941 */ /* 0x000fea0003800000 */
.L_x_11734:
        /* <DEDUP_REMOVED lines=11> */
.L_x_11731:
[----:B------:R-:W-:Y:S05]  /*2810*/  BSYNC B2 ;  /* 0x0000000000027941 */ /* 0x000fea0003800000 */
.L_x_11730:
[----:B------:R-:W-:Y:S01]  /*2820*/  IADD3 R0, R16, 0x100, RZ ;  /* 0x0000010010007810 */ /* 0x000fe20007ffe0ff */
[----:B------:R-:W-:Y:S03]  /*2830*/  BSSY B2, `(.L_x_11737) ;  /* 0x000003a000027945 */ /* 0x000fe60003800000 */
        /* <DEDUP_REMOVED lines=22> */
.L_x_11740:
[----:B------:R-:W-:Y:S05]  /*29a0*/  BSYNC B3 ;  /* 0x0000000000037941 */ /* 0x000fea0003800000 */
.L_x_11739:
        /* <DEDUP_REMOVED lines=18> */
.L_x_11742:
[----:B------:R-:W-:Y:S02]  /*2ad0*/  ISETP.GE.AND P0, PT, R4, RZ, PT ;  /* 0x000000ff0400720c */ /* 0x000fe40003f06270 */
[----:B------:R-:W-:-:S11]  /*2ae0*/  MOV R13, 0x3fd774eb ;  /* 0x3fd774eb000d7802 */ /* 0x000fd60000000f00 */
[----:B------:R-:W-:-:S04]  /*2af0*/  @P0 FFMA.FTZ R2, R13, 0.93318945169448852539, -R2 ;  /* 0x3f6ee5810d020823 */ /* 0x000fc80000010802 */
[----:B------:R-:W-:-:S07]  /*2b00*/  @!P0 FFMA.FTZ R2, R13, 0.93318945169448852539, R2 ;  /* 0x3f6ee5810d028823 */ /* 0x000fce0000010002 */
.L_x_11743:
[----:B------:R-:W-:Y:S05]  /*2b10*/  BSYNC B0 ;  /* 0x0000000000007941 */ /* 0x000fea0003800000 */
.L_x_11741:
        /* <DEDUP_REMOVED lines=11> */
.L_x_11738:
[----:B------:R-:W-:Y:S05]  /*2bd0*/  BSYNC B2 ;  /* 0x0000000000027941 */ /* 0x000fea0003800000 */
.L_x_11737:
        /* <DEDUP_REMOVED lines=24> */
.L_x_11747:
[----:B------:R-:W-:Y:S05]  /*2d60*/  BSYNC B3 ;  /* 0x0000000000037941 */ /* 0x000fea0003800000 */
.L_x_11746:
        /* <DEDUP_REMOVED lines=18> */
.L_x_11749:
[----:B------:R-:W-:Y:S02]  /*2e90*/  ISETP.GE.AND P0, PT, R4, RZ, PT ;  /* 0x000000ff0400720c */ /* 0x000fe40003f06270 */
[----:B------:R-:W-:-:S11]  /*2ea0*/  MOV R13, 0x3fd774eb ;  /* 0x3fd774eb000d7802 */ /* 0x000fd60000000f00 */
[----:B------:R-:W-:-:S04]  /*2eb0*/  @P0 FFMA.FTZ R2, R13, 0.93318945169448852539, -R2 ;  /* 0x3f6ee5810d020823 */ /* 0x000fc80000010802 */
[----:B------:R-:W-:-:S07]  /*2ec0*/  @!P0 FFMA.FTZ R2, R13, 0.93318945169448852539, R2 ;  /* 0x3f6ee5810d028823 */ /* 0x000fce0000010002 */
.L_x_11750:
[----:B------:R-:W-:Y:S05]  /*2ed0*/  BSYNC B0 ;  /* 0x0000000000007941 */ /* 0x000fea0003800000 */
.L_x_11748:
        /* <DEDUP_REMOVED lines=11> */
.L_x_11745:
[----:B------:R-:W-:Y:S05]  /*2f90*/  BSYNC B2 ;  /* 0x0000000000027941 */ /* 0x000fea0003800000 */
.L_x_11744:
        /* <DEDUP_REMOVED lines=24> */
.L_x_11754:
[----:B------:R-:W-:Y:S05]  /*3120*/  BSYNC B3 ;  /* 0x0000000000037941 */ /* 0x000fea0003800000 */
.L_x_11753:
        /* <DEDUP_REMOVED lines=18> */
.L_x_11756:
[----:B------:R-:W-:Y:S02]  /*3250*/  ISETP.GE.AND P0, PT, R4, RZ, PT ;  /* 0x000000ff0400720c */ /* 0x000fe40003f06270 */
[----:B------:R-:W-:-:S11]  /*3260*/  MOV R13, 0x3fd774eb ;  /* 0x3fd774eb000d7802 */ /* 0x000fd60000000f00 */
[----:B------:R-:W-:-:S04]  /*3270*/  @P0 FFMA.FTZ R2, R13, 0.93318945169448852539, -R2 ;  /* 0x3f6ee5810d020823 */ /* 0x000fc80000010802 */
[----:B------:R-:W-:-:S07]  /*3280*/  @!P0 FFMA.FTZ R2, R13, 0.93318945169448852539, R2 ;  /* 0x3f6ee5810d028823 */ /* 0x000fce0000010002 */
.L_x_11757:
[----:B------:R-:W-:Y:S05]  /*3290*/  BSYNC B0 ;  /* 0x0000000000007941 */ /* 0x000fea0003800000 */
.L_x_11755:
        /* <DEDUP_REMOVED lines=11> */
.L_x_11752:
[----:B------:R-:W-:Y:S05]  /*3350*/  BSYNC B2 ;  /* 0x0000000000027941 */ /* 0x000fea0003800000 */
.L_x_11751:
        /* <DEDUP_REMOVED lines=24> */
.L_x_11761:
[----:B------:R-:W-:Y:S05]  /*34e0*/  BSYNC B3 ;  /* 0x0000000000037941 */ /* 0x000fea0003800000 */
.L_x_11760:
        /* <DEDUP_REMOVED lines=18> */
.L_x_11763:
[----:B------:R-:W-:Y:S02]  /*3610*/  ISETP.GE.AND P0, PT, R4, RZ, PT ;  /* 0x000000ff0400720c */ /* 0x000fe40003f06270 */
[----:B------:R-:W-:-:S11]  /*3620*/  MOV R13, 0x3fd774eb ;  /* 0x3fd774eb000d7802 */ /* 0x000fd60000000f00 */
[----:B------:R-:W-:-:S04]  /*3630*/  @P0 FFMA.FTZ R2, R13, 0.93318945169448852539, -R2 ;  /* 0x3f6ee5810d020823 */ /* 0x000fc80000010802 */
[----:B------:R-:W-:-:S07]  /*3640*/  @!P0 FFMA.FTZ R2, R13, 0.93318945169448852539, R2 ;  /* 0x3f6ee5810d028823 */ /* 0x000fce0000010002 */
.L_x_11764:
[----:B------:R-:W-:Y:S05]  /*3650*/  BSYNC B0 ;  /* 0x0000000000007941 */ /* 0x000fea0003800000 */
.L_x_11762:
        /* <DEDUP_REMOVED lines=11> */
.L_x_11759:
[----:B------:R-:W-:Y:S05]  /*3710*/  BSYNC B2 ;  /* 0x0000000000027941 */ /* 0x000fea0003800000 */
.L_x_11758:
        /* <DEDUP_REMOVED lines=24> */
.L_x_11768:
[----:B------:R-:W-:Y:S05]  /*38a0*/  BSYNC B3 ;  /* 0x0000000000037941 */ /* 0x000fea0003800000 */
.L_x_11767:
        /* <DEDUP_REMOVED lines=18> */
.L_x_11770:
[----:B------:R-:W-:Y:S02]  /*39d0*/  ISETP.GE.AND P0, PT, R4, RZ, PT ;  /* 0x000000ff0400720c */ /* 0x000fe40003f06270 */
[----:B------:R-:W-:-:S11]  /*39e0*/  MOV R13, 0x3fd774eb ;  /* 0x3fd774eb000d7802 */ /* 0x000fd60000000f00 */
[----:B------:R-:W-:-:S04]  /*39f0*/  @P0 FFMA.FTZ R2, R13, 0.93318945169448852539, -R2 ;  /* 0x3f6ee5810d020823 */ /* 0x000fc80000010802 */
[----:B------:R-:W-:-:S07]  /*3a00*/  @!P0 FFMA.FTZ R2, R13, 0.93318945169448852539, R2 ;  /* 0x3f6ee5810d028823 */ /* 0x000fce0000010002 */
.L_x_11771:
[----:B------:R-:W-:Y:S05]  /*3a10*/  BSYNC B0 ;  /* 0x0000000000007941 */ /* 0x000fea0003800000 */
.L_x_11769:
        /* <DEDUP_REMOVED lines=11> */
.L_x_11766:
[----:B------:R-:W-:Y:S05]  /*3ad0*/  BSYNC B2 ;  /* 0x0000000000027941 */ /* 0x000fea0003800000 */
.L_x_11765:
        /* <DEDUP_REMOVED lines=24> */
.L_x_11775:
[----:B------:R-:W-:Y:S05]  /*3c60*/  BSYNC B3 ;  /* 0x0000000000037941 */ /* 0x000fea0003800000 */
.L_x_11774:
        /* <DEDUP_REMOVED lines=18> */
.L_x_11777:
[----:B------:R-:W-:Y:S02]  /*3d90*/  ISETP.GE.AND P0, PT, R4, RZ, PT ;  /* 0x000000ff0400720c */ /* 0x000fe40003f06270 */
[----:B------:R-:W-:-:S11]  /*3da0*/  MOV R13, 0x3fd774eb ;  /* 0x3fd774eb000d7802 */ /* 0x000fd60000000f00 */
[----:B------:R-:W-:-:S04]  /*3db0*/  @P0 FFMA.FTZ R2, R13, 0.93318945169448852539, -R2 ;  /* 0x3f6ee5810d020823 */ /* 0x000fc80000010802 */
[----:B------:R-:W-:-:S07]  /*3dc0*/  @!P0 FFMA.FTZ R2, R13, 0.93318945169448852539, R2 ;  /* 0x3f6ee5810d028823 */ /* 0x000fce0000010002 */
.L_x_11778:
[----:B------:R-:W-:Y:S05]  /*3dd0*/  BSYNC B0 ;  /* 0x0000000000007941 */ /* 0x000fea0003800000 */
.L_x_11776:
        /* <DEDUP_REMOVED lines=11> */
.L_x_11773:
[----:B------:R-:W-:Y:S05]  /*3e90*/  BSYNC B2 ;  /* 0x0000000000027941 */ /* 0x000fea0003800000 */
.L_x_11772:
[----:B------:R-:W-:Y:S01]  /*3ea0*/  ISETP.GE.AND P0, PT, R16, R19, PT ;  /* 0x000000131000720c */ /* 0x000fe20003f06270 */
[----:B------:R-:W-:Y:S04]  /*3eb0*/  BSSY B0, `(.L_x_11779) ;  /* 0x0000035000007945 */ /* 0x000fe80003800000 */
[----:B------:R-:W-:Y:S08]  /*3ec0*/  BSSY B1, `(.L_x_11780) ;  /* 0x000002d000017945 */ /* 0x000ff00003800000 */
[----:B------:R-:W-:Y:S05]  /*3ed0*/  @P0 BRA `(.L_x_11781) ;  /* 0x0000000000380947 */ /* 0x000fea0003800000 */
[----:B------:R-:W1:Y:S01]  /*3ee0*/  S2R R16, SR_TID.X ;  /* 0x0000000000107919 */ /* 0x000e620000002100 */
[----:B0-----:R-:W0:Y:S01]  /*3ef0*/  LDC.64 R12, c[0x0][0x218] ;  /* 0x00008600ff0c7b82 */ /* 0x001e220000000a00 */
[----:B-1----:R-:W-:Y:S01]  /*3f00*/  IADD3 R15, R3, R16, RZ ;  /* 0x00000010030f7210 */ /* 0x002fe20007ffe0ff */
[----:B------:R-:W-:-:S04]  /*3f10*/  VIADD R16, R16, 0x80 ;  /* 0x0000008010107836 */ /* 0x000fc80000000000 */
[----:B0-----:R-:W-:Y:S01]  /*3f20*/  IMAD.WIDE.U32 R12, R15, 0x2, R12 ;  /* 0x000000020f0c7825 */ /* 0x001fe200078e000c */
        /* <DEDUP_REMOVED lines=9> */
.L_x_11781:
[----:B------:R-:W-:-:S13]  /*3fc0*/  ISETP.GE.AND P0, PT, R16, R19, PT ;  /* 0x000000131000720c */ /* 0x000fda0003f06270 */
[----:B------:R-:W-:Y:S05]  /*3fd0*/  @P0 BRA `(.L_x_11783) ;  /* 0x0000000000300947 */ /* 0x000fea0003800000 */
[----:B01----:R-:W0:Y:S01]  /*3fe0*/  LDC.64 R10, c[0x0][0x218] ;  /* 0x00008600ff0a7b82 */ /* 0x003e220000000a00 */
[----:B------:R-:W-:Y:S02]  /*3ff0*/  IADD3 R13, R3, R16, RZ ;  /* 0x00000010030d7210 */ /* 0x000fe40007ffe0ff */
[----:B------:R-:W-:-:S03]  /*4000*/  IADD3 R16, R16, 0x80, RZ ;  /* 0x0000008010107810 */ /* 0x000fc60007ffe0ff */
[----:B0-----:R-:W-:-:S05]  /*4010*/  IMAD.WIDE.U32 R10, R13, 0x2, R10 ;  /* 0x000000020d0a7825 */ /* 0x001fca00078e000a */
[----:B------:R1:W-:Y:S02]  /*4020*/  STG.E.U16 desc[UR4][R10.64], R9 ;  /* 0x000000090a007986 */ /* 0x0003e4000c101504 */
.L_x_11782:
[----:B------:R-:W-:-:S13]  /*4030*/  ISETP.GE.AND P0, PT, R16, R19, PT ;  /* 0x000000131000720c */ /* 0x000fda0003f06270 */
[----:B------:R-:W-:Y:S05]  /*4040*/  @P0 BRA `(.L_x_11784) ;  /* 0x0000000000300947 */ /* 0x000fea0003800000 */
[----:B01----:R-:W0:Y:S01]  /*4050*/  LDC.64 R10, c[0x0][0x218] ;  /* 0x00008600ff0a7b82 */ /* 0x003e220000000a00 */
[----:B------:R-:W-:Y:S02]  /*4060*/  IADD3 R9, R3, R16, RZ ;  /* 0x0000001003097210 */ /* 0x000fe40007ffe0ff */
[----:B------:R-:W-:-:S03]  /*4070*/  IADD3 R16, R16, 0x80, RZ ;  /* 0x0000008010107810 */ /* 0x000fc60007ffe0ff */
[----:B0-----:R-:W-:-:S05]  /*4080*/  IMAD.WIDE.U32 R10, R9, 0x2, R10 ;  /* 0x00000002090a7825 */ /* 0x001fca00078e000a */
[----:B------:R2:W-:Y:S02]  /*4090*/  STG.E.U16 desc[UR4][R10.64], R8 ;  /* 0x000000080a007986 */ /* 0x0005e4000c101504 */
.L_x_11783:
[----:B------:R-:W-:-:S13]  /*40a0*/  ISETP.GE.AND P0, PT, R16, R19, PT ;  /* 0x000000131000720c */ /* 0x000fda0003f06270 */
[----:B------:R-:W-:Y:S05]  /*40b0*/  @P0 BRA `(.L_x_11785) ;  /* 0x0000000000340947 */ /* 0x000fea0003800000 */
[----:B--2---:R-:W2:Y:S01]  /*40c0*/  LDC.64 R8, c[0x0][0x218] ;  /* 0x00008600ff087b82 */ /* 0x004ea20000000a00 */
[----:B01----:R-:W-:Y:S01]  /*40d0*/  IADD3 R11, R3, R16, RZ ;  /* 0x00000010030b7210 */ /* 0x003fe20007ffe0ff */
[----:B------:R-:W-:-:S04]  /*40e0*/  VIADD R16, R16, 0x80 ;  /* 0x0000008010107836 */ /* 0x000fc80000000000 */
[----:B--2---:R-:W-:-:S05]  /*40f0*/  IMAD.WIDE.U32 R8, R11, 0x2, R8 ;  /* 0x000000020b087825 */ /* 0x004fca00078e0008 */
[----:B------:R2:W-:Y:S02]  /*4100*/  STG.E.U16 desc[UR4][R8.64], R7 ;  /* 0x0000000708007986 */ /* 0x0005e4000c101504 */
.L_x_11784:
[----:B------:R-:W-:-:S13]  /*4110*/  ISETP.GE.AND P0, PT, R16, R19, PT ;  /* 0x000000131000720c */ /* 0x000fda0003f06270 */
[----:B------:R-:W-:Y:S05]  /*4120*/  @P0 BREAK B1 ;  /* 0x0000000000010942 */ /* 0x000fea0003800000 */
[----:B------:R-:W-:Y:S05]  /*4130*/  @P0 BRA `(.L_x_11786) ;  /* 0x0000000000300947 */ /* 0x000fea0003800000 */
[----:B-12---:R-:W1:Y:S01]  /*4140*/  LDC.64 R8, c[0x0][0x218] ;  /* 0x00008600ff087b82 */ /* 0x006e620000000a00 */
[----:B------:R-:W-:Y:S02]  /*4150*/  IADD3 R7, R3, R16, RZ ;  /* 0x0000001003077210 */ /* 0x000fe40007ffe0ff */
[----:B------:R-:W-:-:S03]  /*4160*/  IADD3 R16, R16, 0x80, RZ ;  /* 0x0000008010107810 */ /* 0x000fc60007ffe0ff */
[----:B-1----:R-:W-:-:S05]  /*4170*/  IMAD.WIDE.U32 R8, R7, 0x2, R8 ;  /* 0x0000000207087825 */ /* 0x002fca00078e0008 */
[----:B------:R3:W-:Y:S02]  /*4180*/  STG.E.U16 desc[UR4][R8.64], R6 ;  /* 0x0000000608007986 */ /* 0x0007e4000c101504 */
.L_x_11785:
[----:B------:R-:W-:Y:S05]  /*4190*/  BSYNC B1 ;  /* 0x0000000000017941 */ /* 0x000fea0003800000 */
.L_x_11780:
[----:B------:R-:W-:-:S13]  /*41a0*/  ISETP.GE.AND P0, PT, R16, R19, PT ;  /* 0x000000131000720c */ /* 0x000fda0003f06270 */
[----:B---3--:R-:W3:Y:S01]  /*41b0*/  @!P0 LDC.64 R6, c[0x0][0x218] ;  /* 0x00008600ff068b82 */ /* 0x008ee20000000a00 */
[----:B------:R-:W-:Y:S02]  /*41c0*/  @!P0 IADD3 R9, R3, R16, RZ ;  /* 0x0000001003098210 */ /* 0x000fe40007ffe0ff */
[----:B------:R-:W-:-:S03]  /*41d0*/  @!P0 IADD3 R16, R16, 0x80, RZ ;  /* 0x0000008010108810 */ /* 0x000fc60007ffe0ff */
[----:B---3--:R-:W-:-:S05]  /*41e0*/  @!P0 IMAD.WIDE.U32 R6, R9, 0x2, R6 ;  /* 0x0000000209068825 */ /* 0x008fca00078e0006 */
[----:B------:R3:W-:Y:S02]  /*41f0*/  @!P0 STG.E.U16 desc[UR4][R6.64], R5 ;  /* 0x0000000506008986 */ /* 0x0007e4000c101504 */
.L_x_11786:
[----:B------:R-:W-:Y:S05]  /*4200*/  BSYNC B0 ;  /* 0x0000000000007941 */ /* 0x000fea0003800000 */
.L_x_11779:
[----:B------:R-:W-:Y:S05]  /*4210*/  WARPSYNC.ALL ;  /* 0x0000000000007948 */ /* 0x000fea0003800000 */
[----:B------:R-:W-:-:S13]  /*4220*/  ISETP.GE.AND P0, PT, R16, R19, PT ;  /* 0x000000131000720c */ /* 0x000fda0003f06270 */
[----:B------:R-:W-:Y:S05]  /*4230*/  @P0 EXIT ;  /* 0x000000000000094d */ /* 0x000fea0003800000 */
[----:B---3--:R-:W1:Y:S01]  /*4240*/  LDC.64 R4, c[0x0][0x218] ;  /* 0x00008600ff047b82 */ /* 0x008e620000000a00 */
[----:B------:R-:W-:-:S05]  /*4250*/  IADD3 R3, R3, R16, RZ ;  /* 0x0000001003037210 */ /* 0x000fca0007ffe0ff */
[----:B-1----:R-:W-:-:S05]  /*4260*/  IMAD.WIDE.U32 R2, R3, 0x2, R4 ;  /* 0x0000000203027825 */ /* 0x002fca00078e0004 */
[----:B------:R-:W-:Y:S01]  /*4270*/  STG.E.U16 desc[UR4][R2.64], R0 ;  /* 0x0000000002007986 */ /* 0x000fe2000c101504 */
[----:B------:R-:W-:Y:S05]  /*4280*/  EXIT ;  /* 0x000000000000794d */ /* 0x000fea0003800000 */
        .weak           $__internal_32_$__cuda_sm3x_div_rn_ftz_f32_slowpath
        .type           $__internal_32_$__cuda_sm3x_div_rn_ftz_f32_slowpath,@function
        .size           $__internal_32_$__cuda_sm3x_div_rn_ftz_f32_slowpath,(.L_x_19708 - $__internal_32_$__cuda_sm3x_div_rn_ftz_f32_slowpath)
$__internal_32_$__cuda_sm3x_div_rn_ftz_f32_slowpath:
        /* <DEDUP_REMOVED lines=32> */
.L_x_11789:
[----:B------:R-:W-:Y:S05]  /*4490*/  BSYNC B1 ;  /* 0x0000000000017941 */ /* 0x000fea0003800000 */
.L_x_11788:
        /* <DEDUP_REMOVED lines=27> */
.L_x_11795:
[----:B------:R-:W-:-:S07]  /*4650*/  LEA R0, R13, R0, 0x17 ;  /* 0x000000000d007211 */ /* 0x000fce00078eb8ff */
.L_x_11796:
[----:B------:R-:W-:Y:S05]  /*4660*/  BSYNC B1 ;  /* 0x0000000000017941 */ /* 0x000fea0003800000 */
.L_x_11794:
[----:B------:R-:W-:Y:S05]  /*4670*/  BRA `(.L_x_11797) ;  /* 0x0000000000207947 */ /* 0x000fea0003800000 */
.L_x_11793:
[----:B------:R-:W-:-:S04]  /*4680*/  LOP3.LUT R0, R12, 0x80000000, R0, 0x48, !PT ;  /* 0x800000000c007812 */ /* 0x000fc800078e4800 */
[----:B------:R-:W-:Y:S01]  /*4690*/  LOP3.LUT R0, R0, 0x7f800000, RZ, 0xfc, !PT ;  /* 0x7f80000000007812 */ /* 0x000fe200078efcff */
[----:B------:R-:W-:Y:S06]  /*46a0*/  BRA `(.L_x_11797) ;  /* 0x0000000000147947 */ /* 0x000fec0003800000 */
.L_x_11792:
[----:B------:R-:W-:Y:S01]  /*46b0*/  LOP3.LUT R0, R12, 0x80000000, R0, 0x48, !PT ;  /* 0x800000000c007812 */ /* 0x000fe200078e4800 */
[----:B------:R-:W-:Y:S06]  /*46c0*/  BRA `(.L_x_11797) ;  /* 0x00000000000c7947 */ /* 0x000fec0003800000 */
.L_x_11791:
[----:B------:R-:W0:Y:S01]  /*46d0*/  MUFU.RSQ R0, -QNAN ;  /* 0xffc0000000007908 */ /* 0x000e220000001400 */
[----:B------:R-:W-:Y:S05]  /*46e0*/  BRA `(.L_x_11797) ;  /* 0x0000000000047947 */ /* 0x000fea0003800000 */
.L_x_11790:
[----:B------:R-:W-:-:S07]  /*46f0*/  FADD.FTZ R0, R0, R12 ;  /* 0x0000000c00007221 */ /* 0x000fce0000010000 */
.L_x_11797:
[----:B------:R-:W-:Y:S05]  /*4700*/  BSYNC B0 ;  /* 0x0000000000007941 */ /* 0x000fea0003800000 */
.L_x_11787:
[----:B------:R-:W-:Y:S01]  /*4710*/  HFMA2.MMA R15, -RZ, RZ, 0, 0 ;  /* 0x00000000ff0f7435 */ /* 0x000fe200000001ff */
[----:B------:R-:W-:-:S05]  /*4720*/  MOV R14, R2 ;  /* 0x00000002000e7202 */ /* 0x000fca0000000f00 */
[----:B0-----:R-:W-:Y:S05]  /*4730*/  RET.REL.NODEC R14 `(_ZN2at6native29vectorized_elementwise_kernelILi2ENS0_13BUnaryFunctorIN3c104HalfES4_S4_ZZZNS0_17atan2_kernel_cudaERNS_18TensorIteratorBaseEENKUlvE_clEvENKUlvE1_clEvEUlS4_S4_E_EESt5arrayIPcLm2EEEEviT0_T1_) ;  /* 0xffffffb80e307950 */ /* 0x001fea0003c3ffff */
.L_x_11798:
        /* <DEDUP_REMOVED lines=12> */
.L_x_19708:


//--------------------- .text._ZN2at6native29vectorized_elementwise_kernelILi4ENS0_13BUnaryFunctorIN3c104HalfES4_S4_ZZZNS0_17atan2_kernel_cudaERNS_18TensorIteratorBaseEENKUlvE_clEvENKUlvE1_clEvEUlS4_S4_E_EESt5arrayIPcLm2EEEEviT0_T1_ --------------------------
	.section	.text._ZN2at6native29vectorized_elementwise_kernelILi4ENS0_13BUnaryFunctorIN3c104HalfES4_S4_ZZZNS0_17atan2_kernel_cudaERNS_18TensorIteratorBaseEENKUlvE_clEvENKUlvE1_clEvEUlS4_S4_E_EESt5arrayIPcLm2EEEEviT0_T1_,"ax",@progbits
	.align	128
        .global         _ZN2at6native29vectorized_elementwise_kernelILi4ENS0_13BUnaryFunctorIN3c104HalfES4_S4_ZZZNS0_17atan2_kernel_cudaERNS_18TensorIteratorBaseEENKUlvE_clEvENKUlvE1_clEvEUlS4_S4_E_EESt5arrayIPcLm2EEEEviT0_T1_
        .type           _ZN2at6native29vectorized_elementwise_kernelILi4ENS0_13BUnaryFunctorIN3c104HalfES4_S4_ZZZNS0_17atan2_kernel_cudaERNS_18TensorIteratorBaseEENKUlvE_clEvENKUlvE1_clEvEUlS4_S4_E_EESt5arrayIPcLm2EEEEviT0_T1_,@function
        .size           _ZN2at6native29vectorized_elementwise_kernelILi4ENS0_13BUnaryFunctorIN3c104HalfES4_S4_ZZZNS0_17atan2_kernel_cudaERNS_18TensorIteratorBaseEENKUlvE_clEvENKUlvE1_clEvEUlS4_S4_E_EESt5arrayIPcLm2EEEEviT0_T1_,(.L_x_19709 - _ZN2at6native29vectorized_elementwise_kernelILi4ENS0_13BUnaryFunctorIN3c104HalfES4_S4_ZZZNS0_17atan2_kernel_cudaERNS_18TensorIteratorBaseEENKUlvE_clEvENKUlvE1_clEvEUlS4_S4_E_EESt5arrayIPcLm2EEEEviT0_T1_)
        .other          _ZN2at6native29vectorized_elementwise_kernelILi4ENS0_13BUnaryFunctorIN3c104HalfES4_S4_ZZZNS0_17atan2_kernel_cudaERNS_18TensorIteratorBaseEENKUlvE_clEvENKUlvE1_clEvEUlS4_S4_E_EESt5arrayIPcLm2EEEEviT0_T1_,@"STO_CUDA_ENTRY STV_DEFAULT"
_ZN2at6native29vectorized_elementwise_kernelILi4ENS0_13BUnaryFunctorIN3c104HalfES4_S4_ZZZNS0_17atan2_kernel_cudaERNS_18TensorIteratorBaseEENKUlvE_clEvENKUlvE1_clEvEUlS4_S4_E_EESt5arrayIPcLm2EEEEviT0_T1_:
.text._ZN2at6native29vectorized_elementwise_kernelILi4ENS0_13BUnaryFunctorIN3c104HalfES4_S4_ZZZNS0_17atan2_kernel_cudaERNS_18TensorIteratorBaseEENKUlvE_clEvENKUlvE1_clEvEUlS4_S4_E_EESt5arrayIPcLm2EEEEviT0_T1_:
        /* <DEDUP_REMOVED lines=12> */
[----:B------:R-:W2:Y:S01]  /*00c0*/  LDG.E.64 R10, desc[UR4][R4.64] ;  /* 0x00000004040a7981 */ /* 0x000ea2000c1e1b00 */
[----:B------:R-:W0:Y:S03]  /*00d0*/  LDC.U16 R9, c[0x0][0x216] ;  /* 0x00008580ff097b82 */ /* 0x000e260000000400 */
[----:B------:R1:W5:Y:S01]  /*00e0*/  LDG.E.64 R14, desc[UR4][R4.64+0x400] ;  /* 0x00040004040e7981 */ /* 0x000362000c1e1b00 */
        /* <DEDUP_REMOVED lines=12> */
[----:B-1----:R-:W-:-:S04]  /*01b0*/  FFMA R5, R23, R6, RZ ;  /* 0x0000000617057223 */ /* 0x002fc800000000ff */
[----:B------:R-:W-:-:S04]  /*01c0*/  FFMA R0, -R17, R5, R23 ;  /* 0x0000000511007223 */ /* 0x000fc80000000117 */
[----:B------:R-:W-:Y:S01]  /*01d0*/  FFMA R0, R6, R0, R5 ;  /* 0x0000000006007223 */ /* 0x000fe20000000005 */
[----:B--2---:R-:W-:Y:S06]  /*01e0*/  @!P0 BRA `(.L_x_11801) ;  /* 0x00000000000c8947 */ /* 0x004fec0003800000 */
[----:B------:R-:W-:Y:S02]  /*01f0*/  MOV R12, R17 ;  /* 0x00000011000c7202 */ /* 0x000fe40000000f00 */
[----:B------:R-:W-:-:S07]  /*0200*/  MOV R4, 0x220 ;  /* 0x0000022000047802 */ /* 0x000fce0000000f00 */
[----:B-----5:R-:W-:Y:S05]  /*0210*/  CALL.REL.NOINC `($__internal_33_$__cuda_sm3x_div_rn_ftz_f32_slowpath) ;  /* 0x0000003c00ec7944 */ /* 0x020fea0003c00000 */
.L_x_11801:
[----:B------:R-:W-:Y:S05]  /*0220*/  BSYNC B2 ;  /* 0x0000000000027941 */ /* 0x000fea0003800000 */
.L_x_11800:
        /* <DEDUP_REMOVED lines=18> */
.L_x_11803:
[----:B------:R-:W-:Y:S02]  /*0350*/  ISETP.GE.AND P0, PT, R9, RZ, PT ;  /* 0x000000ff0900720c */ /* 0x000fe40003f06270 */
[----:B------:R-:W-:-:S11]  /*0360*/  MOV R5, 0x3fd774eb ;  /* 0x3fd774eb00057802 */ /* 0x000fd60000000f00 */
[----:B------:R-:W-:-:S04]  /*0370*/  @P0 FFMA.FTZ R0, R5, 0.93318945169448852539, -R0 ;  /* 0x3f6ee58105000823 */ /* 0x000fc80000010800 */
[----:B------:R-:W-:-:S07]  /*0380*/  @!P0 FFMA.FTZ R0, R5, 0.93318945169448852539, R0 ;  /* 0x3f6ee58105008823 */ /* 0x000fce0000010000 */
.L_x_11804:
[----:B------:R-:W-:Y:S05]  /*0390*/  BSYNC B0 ;  /* 0x0000000000007941 */ /* 0x000fea0003800000 */
.L_x_11802:
        /* <DEDUP_REMOVED lines=29> */
[----:B-----5:R-:W-:Y:S05]  /*0570*/  CALL.REL.NOINC `($__internal_33_$__cuda_sm3x_div_rn_ftz_f32_slowpath) ;  /* 0x0000003c00147944 */ /* 0x020fea0003c00000 */
.L_x_11806:
[----:B------:R-:W-:Y:S05]  /*0580*/  BSYNC B2 ;  /* 0x0000000000027941 */ /* 0x000fea0003800000 */
.L_x_11805:
        /* <DEDUP_REMOVED lines=18> */
.L_x_11808:
[----:B------:R-:W-:Y:S01]  /*06b0*/  ISETP.GE.AND P0, PT, R8, RZ, PT ;  /* 0x000000ff0800720c */ /* 0x000fe20003f06270 */
[----:B------:R-:W-:-:S12]  /*06c0*/  IMAD.MOV.U32 R5, RZ, RZ, 0x3fd774eb ;  /* 0x3fd774ebff057424 */ /* 0x000fd800078e00ff */
[----:B------:R-:W-:-:S04]  /*06d0*/  @P0 FFMA.FTZ R0, R5, 0.93318945169448852539, -R0 ;  /* 0x3f6ee58105000823 */ /* 0x000fc80000010800 */
[----:B------:R-:W-:-:S07]  /*06e0*/  @!P0 FFMA.FTZ R0, R5, 0.93318945169448852539, R0 ;  /* 0x3f6ee58105008823 */ /* 0x000fce0000010000 */
.L_x_11809:
[----:B------:R-:W-:Y:S05]  /*06f0*/  BSYNC B0 ;  /* 0x0000000000007941 */ /* 0x000fea0003800000 */
.L_x_11807:
[----:B------:R-:W0:Y:S01]  /*0700*/  LDC.U16 R17, c[0x0][0x216] ;  /* 0x00008580ff117b82 */ /* 0x000e220000000400 */
[----:B------:R-:W-:Y:S01]  /*0710*/  HADD2.F32 R18, -RZ, R11.H0_H0 ;  /* 0x2000000bff127230 */ /* 0x000fe20000004100 */
        /* <DEDUP_REMOVED lines=28> */
.L_x_11811:
[----:B------:R-:W-:Y:S05]  /*08e0*/  BSYNC B2 ;  /* 0x0000000000027941 */ /* 0x000fea0003800000 */
.L_x_11810:
        /* <DEDUP_REMOVED lines=18> */
.L_x_11813:
[----:B------:R-:W-:Y:S02]  /*0a10*/  ISETP.GE.AND P0, PT, R17, RZ, PT ;  /* 0x000000ff1100720c */ /* 0x000fe40003f06270 */
[----:B------:R-:W-:-:S11]  /*0a20*/  MOV R5, 0x3fd774eb ;  /* 0x3fd774eb00057802 */ /* 0x000fd60000000f00 */
[----:B------:R-:W-:-:S04]  /*0a30*/  @P0 FFMA.FTZ R0, R5, 0.93318945169448852539, -R0 ;  /* 0x3f6ee58105000823 */ /* 0x000fc80000010800 */
[----:B------:R-:W-:-:S07]  /*0a40*/  @!P0 FFMA.FTZ R0, R5, 0.93318945169448852539, R0 ;  /* 0x3f6ee58105008823 */ /* 0x000fce0000010000 */
.L_x_11814:
[----:B------:R-:W-:Y:S05]  /*0a50*/  BSYNC B0 ;  /* 0x0000000000007941 */ /* 0x000fea0003800000 */
.L_x_11812:
[----:B------:R-:W0:Y:S01]  /*0a60*/  LDC.U16 R10, c[0x0][0x216] ;  /* 0x00008580ff0a7b82 */ /* 0x000e220000000400 */
[----:B------:R-:W-:Y:S01]  /*0a70*/  HADD2.F32 R21, -RZ, R11.H1_H1 ;  /* 0x3000000bff157230 */ /* 0x000fe20000004100 */
[----:B------:R-:W-:Y:S01]  /*0a80*/  FSETP.NEU.FTZ.AND P0, PT, |R17|, |R18|, PT ;  /* 0x400000121100720b */ /* 0x000fe20003f1d200 */
[----:B------:R-:W-:Y:S01]  /*0a90*/  HFMA2.MMA R6, -RZ, RZ, 2.04296875, -15.78125 ;  /* 0x4016cbe4ff067435 */ /* 0x000fe200000001ff */
[----:B------:R-:W-:Y:S01]  /*0aa0*/  FSETP.NEU.FTZ.AND P1, PT, R19, RZ, PT ;  /* 0x000000ff1300720b */ /* 0x000fe20003f3d000 */
[----:B------:R-:W-:Y:S01]  /*0ab0*/  FADD.FTZ R11, |R17|, |R18| ;  /* 0x40000012110b7221 */ /* 0x000fe20000010200 */
[----:B------:R-:W-:Y:S01]  /*0ac0*/  FADD.FTZ R23, |R21|, -RZ ;  /* 0x800000ff15177221 */ /* 0x000fe20000010200 */
[----:B------:R-:W-:Y:S01]  /*0ad0*/  ISETP.GE.AND P3, PT, R17, RZ, PT ;  /* 0x000000ff1100720c */ /* 0x000fe20003f66270 */
[----:B------:R-:W-:Y:S07]  /*0ae0*/  BSSY B2, `(.L_x_11815) ;  /* 0x0000016000027945 */ /* 0x000fee0003800000 */
[----:B------:R-:W-:-:S02]  /*0af0*/  @!P0 FSEL R0, R6, 0.78539818525314331055, !P3 ;  /* 0x3f490fdb06008808 */ /* 0x000fc40005800000 */
        /* <DEDUP_REMOVED lines=20> */
.L_x_11816:
[----:B------:R-:W-:Y:S05]  /*0c40*/  BSYNC B2 ;  /* 0x0000000000027941 */ /* 0x000fea0003800000 */
.L_x_11815:
        /* <DEDUP_REMOVED lines=18> */
.L_x_11818:
[----:B------:R-:W-:Y:S01]  /*0d70*/  ISETP.GE.AND P0, PT, R10, RZ, PT ;  /* 0x000000ff0a00720c */ /* 0x000fe20003f06270 */
[----:B------:R-:W-:-:S12]  /*0d80*/  HFMA2.MMA R5, -RZ, RZ, 1.9599609375, 20144 ;  /* 0x3fd774ebff057435 */ /* 0x000fd800000001ff */
[----:B------:R-:W-:-:S04]  /*0d90*/  @P0 FFMA.FTZ R0, R5, 0.93318945169448852539, -R0 ;  /* 0x3f6ee58105000823 */ /* 0x000fc80000010800 */
[----:B------:R-:W-:-:S07]  /*0da0*/  @!P0 FFMA.FTZ R0, R5, 0.93318945169448852539, R0 ;  /* 0x3f6ee58105008823 */ /* 0x000fce0000010000 */
.L_x_11819:
[----:B------:R-:W-:Y:S05]  /*0db0*/  BSYNC B0 ;  /* 0x0000000000007941 */ /* 0x000fea0003800000 */
.L_x_11817:
[----:B------:R-:W0:Y:S01]  /*0dc0*/  LDC.U16 R18, c[0x0][0x216] ;  /* 0x00008580ff127b82 */ /* 0x000e220000000400 */
[----:B-----5:R-:W-:Y:S01]  /*0dd0*/  HADD2.F32 R19, -RZ, R14.H0_H0 ;  /* 0x2000000eff137230 */ /* 0x020fe20000004100 */
        /* <DEDUP_REMOVED lines=27> */
[----:B------:R-:W-:Y:S05]  /*0f90*/  CALL.REL.NOINC `($__internal_33_$__cuda_sm3x_div_rn_ftz_f32_slowpath) ;  /* 0x00000030008c7944 */ /* 0x000fea0003c00000 */
.L_x_11821:
[----:B------:R-:W-:Y:S05]  /*0fa0*/  BSYNC B2 ;  /* 0x0000000000027941 */ /* 0x000fea0003800000 */
.L_x_11820:
        /* <DEDUP_REMOVED lines=18> */
.L_x_11823:
[----:B------:R-:W-:Y:S02]  /*10d0*/  ISETP.GE.AND P0, PT, R18, RZ, PT ;  /* 0x000000ff1200720c */ /* 0x000fe40003f06270 */
[----:B------:R-:W-:-:S11]  /*10e0*/  MOV R5, 0x3fd774eb ;  /* 0x3fd774eb00057802 */ /* 0x000fd60000000f00 */
[----:B------:R-:W-:-:S04]  /*10f0*/  @P0 FFMA.FTZ R0, R5, 0.93318945169448852539, -R0 ;  /* 0x3f6ee58105000823 */ /* 0x000fc80000010800 */
[----:B------:R-:W-:-:S07]  /*1100*/  @!P0 FFMA.FTZ R0, R5, 0.93318945169448852539, R0 ;  /* 0x3f6ee58105008823 */ /* 0x000fce0000010000 */
.L_x_11824:
[----:B------:R-:W-:Y:S05]  /*1110*/  BSYNC B0 ;  /* 0x0000000000007941 */ /* 0x000fea0003800000 */
.L_x_11822:
        /* <DEDUP_REMOVED lines=30> */
.L_x_11826:
[----:B------:R-:W-:Y:S05]  /*1300*/  BSYNC B2 ;  /* 0x0000000000027941 */ /* 0x000fea0003800000 */
.L_x_11825:
        /* <DEDUP_REMOVED lines=18> */
.L_x_11828:
[----:B------:R-:W-:Y:S01]  /*1430*/  ISETP.GE.AND P0, PT, R21, RZ, PT ;  /* 0x000000ff1500720c */ /* 0x000fe20003f06270 */
[----:B------:R-:W-:-:S12]  /*1440*/  HFMA2.MMA R5, -RZ, RZ, 1.9599609375, 20144 ;  /* 0x3fd774ebff057435 */ /* 0x000fd800000001ff */
[----:B------:R-:W-:-:S04]  /*1450*/  @P0 FFMA.FTZ R0, R5, 0.93318945169448852539, -R0 ;  /* 0x3f6ee58105000823 */ /* 0x000fc80000010800 */
[----:B------:R-:W-:-:S07]  /*1460*/  @!P0 FFMA.FTZ R0, R5, 0.93318945169448852539, R0 ;  /* 0x3f6ee58105008823 */ /* 0x000fce0000010000 */
.L_x_11829:
[----:B------:R-:W-:Y:S05]  /*1470*/  BSYNC B0 ;  /* 0x0000000000007941 */ /* 0x000fea0003800000 */
.L_x_11827:
[----:B------:R-:W0:Y:S01]  /*1480*/  LDC.U16 R17, c[0x0][0x216] ;  /* 0x00008580ff117b82 */ /* 0x000e220000000400 */
[----:B------:R-:W-:Y:S01]  /*1490*/  HADD2.F32 R18, -RZ, R15.H0_H0 ;  /* 0x2000000fff127230 */ /* 0x000fe20000004100 */
[C---:B------:R-:W-:Y:S01]  /*14a0*/  FSETP.NEU.FTZ.AND P0, PT, |R21|.reuse, |R20|, PT ;  /* 0x400000141500720b */ /* 0x040fe20003f1d200 */
        /* <DEDUP_REMOVED lines=27> */
.L_x_11831:
[----:B------:R-:W-:Y:S05]  /*1660*/  BSYNC B2 ;  /* 0x0000000000027941 */ /* 0x000fea0003800000 */
.L_x_11830:
        /* <DEDUP_REMOVED lines=18> */
.L_x_11833:
[----:B------:R-:W-:Y:S02]  /*1790*/  ISETP.GE.AND P0, PT, R17, RZ, PT ;  /* 0x000000ff1100720c */ /* 0x000fe40003f06270 */
[----:B------:R-:W-:-:S11]  /*17a0*/  MOV R5, 0x3fd774eb ;  /* 0x3fd774eb00057802 */ /* 0x000fd60000000f00 */
[----:B------:R-:W-:-:S04]  /*17b0*/  @P0 FFMA.FTZ R0, R5, 0.93318945169448852539, -R0 ;  /* 0x3f6ee58105000823 */ /* 0x000fc80000010800 */
[----:B------:R-:W-:-:S07]  /*17c0*/  @!P0 FFMA.FTZ R0, R5, 0.93318945169448852539, R0 ;  /* 0x3f6ee58105008823 */ /* 0x000fce0000010000 */
.L_x_11834:
[----:B------:R-:W-:Y:S05]  /*17d0*/  BSYNC B0 ;  /* 0x0000000000007941 */ /* 0x000fea0003800000 */
.L_x_11832:
[----:B------:R-:W0:Y:S01]  /*17e0*/  LDC.U16 R21, c[0x0][0x216] ;  /* 0x00008580ff157b82 */ /* 0x000e220000000400 */
[----:B------:R-:W-:Y:S01]  /*17f0*/  HADD2.F32 R22, -RZ, R15.H1_H1 ;  /* 0x3000000fff167230 */ /* 0x000fe20000004100 */
[C---:B------:R-:W-:Y:S01]  /*1800*/  FSETP.NEU.FTZ.AND P0, PT, |R17|.reuse, |R18|, PT ;  /* 0x400000121100720b */ /* 0x040fe20003f1d200 */
[----:B------:R-:W-:Y:S01]  /*1810*/  HFMA2.MMA R6, -RZ, RZ, 2.04296875, -15.78125 ;  /* 0x4016cbe4ff067435 */ /* 0x000fe200000001ff */
[----:B------:R-:W-:Y:S01]  /*1820*/  FSETP.NEU.FTZ.AND P1, PT, R14, RZ, PT ;  /* 0x000000ff0e00720b */ /* 0x000fe20003f3d000 */
[C---:B------:R-:W-:Y:S01]  /*1830*/  FADD.FTZ R14, |R17|.reuse, |R18| ;  /* 0x40000012110e7221 */ /* 0x040fe20000010200 */
[----:B------:R-:W-:Y:S01]  /*1840*/  FADD.FTZ R23, |R22|, -RZ ;  /* 0x800000ff16177221 */ /* 0x000fe20000010200 */
[----:B------:R-:W-:Y:S01]  /*1850*/  ISETP.GE.AND P3, PT, R17, RZ, PT ;  /* 0x000000ff1100720c */ /* 0x000fe20003f66270 */
[----:B------:R-:W-:Y:S07]  /*1860*/  BSSY B2, `(.L_x_11835) ;  /* 0x0000016000027945 */ /* 0x000fee0003800000 */
[----:B------:R-:W-:-:S02]  /*1870*/  @!P0 FSEL R0, R6, 0.78539818525314331055, !P3 ;  /* 0x3f490fdb06008808 */ /* 0x000fc40005800000 */
[----:B------:R-:W-:Y:S02]  /*1880*/  @!P1 FSEL R0, RZ, 3.1415927410125732422, P3 ;  /* 0x40490fdbff009808 */ /* 0x000fe40001800000 */
[----:B------:R-:W-:Y:S01]  /*1890*/  FSETP.GTU.FTZ.AND P0, PT, |R14|, +INF , PT ;  /* 0x7f8000000e00780b */ /* 0x000fe20003f1c200 */
        /* <DEDUP_REMOVED lines=17> */
[----:B------:R-:W-:Y:S05]  /*19b0*/  CALL.REL.NOINC `($__internal_33_$__cuda_sm3x_div_rn_ftz_f32_slowpath) ;  /* 0x0000002800047944 */ /* 0x000fea0003c00000 */
.L_x_11836:
[----:B------:R-:W-:Y:S05]  /*19c0*/  BSYNC B2 ;  /* 0x0000000000027941 */ /* 0x000fea0003800000 */
.L_x_11835:
        /* <DEDUP_REMOVED lines=18> */
.L_x_11838:
[----:B------:R-:W-:Y:S01]  /*1af0*/  ISETP.GE.AND P0, PT, R21, RZ, PT ;  /* 0x000000ff1500720c */ /* 0x000fe20003f06270 */
[----:B------:R-:W-:-:S12]  /*1b00*/  HFMA2.MMA R5, -RZ, RZ, 1.9599609375, 20144 ;  /* 0x3fd774ebff057435 */ /* 0x000fd800000001ff */
[----:B------:R-:W-:-:S04]  /*1b10*/  @P0 FFMA.FTZ R0, R5, 0.93318945169448852539, -R0 ;  /* 0x3f6ee58105000823 */ /* 0x000fc80000010800 */
[----:B------:R-:W-:-:S07]  /*1b20*/  @!P0 FFMA.FTZ R0, R5, 0.93318945169448852539, R0 ;  /* 0x3f6ee58105008823 */ /* 0x000fce0000010000 */
.L_x_11839:
[----:B------:R-:W-:Y:S05]  /*1b30*/  BSYNC B0 ;  /* 0x0000000000007941 */ /* 0x000fea0003800000 */
.L_x_11837:
[----:B------:R-:W0:Y:S01]  /*1b40*/  LDC.64 R4, c[0x0][0x218] ;  /* 0x00008600ff047b82 */ /* 0x000e220000000a00 */
[----:B------:R-:W-:Y:S02]  /*1b50*/  FSETP.NEU.FTZ.AND P0, PT, |R21|, |R22|, PT ;  /* 0x400000161500720b */ /* 0x000fe40003f1d200 */
[----:B------:R-:W-:Y:S02]  /*1b60*/  FSETP.NEU.FTZ.AND P1, PT, R15, RZ, PT ;  /* 0x000000ff0f00720b */ /* 0x000fe40003f3d000 */
[C---:B------:R-:W-:Y:S01]  /*1b70*/  ISETP.GE.AND P2, PT, R21.reuse, RZ, PT ;  /* 0x000000ff1500720c */ /* 0x040fe20003f46270 */
        /* <DEDUP_REMOVED lines=16> */
.L_x_11799:
[----:B------:R-:W0:Y:S01]  /*1c80*/  S2R R2, SR_TID.X ;  /* 0x0000000000027919 */ /* 0x000e220000002100 */
[----:B------:R-:W-:Y:S02]  /*1c90*/  PRMT R27, RZ, 0x7610, R27 ;  /* 0x00007610ff1b7816 */ /* 0x000fe4000000001b */
[----:B0-----:R-:W-:-:S13]  /*1ca0*/  ISETP.GE.AND P0, PT, R2, R19, PT ;  /* 0x000000130200720c */ /* 0x001fda0003f06270 */
[----:B------:R-:W-:Y:S01]  /*1cb0*/  @!P0 IADD3 R0, R3, R2, RZ ;  /* 0x0000000203008210 */ /* 0x000fe20007ffe0ff */
[----:B------:R-:W0:Y:S01]  /*1cc0*/  @!P0 LDC.64 R16, c[0x0][0x220] ;  /* 0x00008800ff108b82 */ /* 0x000e220000000a00 */
[----:B------:R-:W-:-:S04]  /*1cd0*/  @!P0 IADD3 R2, R2, 0x80, RZ ;  /* 0x0000008002028810 */ /* 0x000fc80007ffe0ff */
[----:B------:R-:W-:-:S13]  /*1ce0*/  ISETP.GE.AND P6, PT, R2, R19, PT ;  /* 0x000000130200720c */ /* 0x000fda0003fc6270 */
[----:B------:R-:W-:Y:S01]  /*1cf0*/  @!P6 IADD3 R7, R3, R2, RZ ;  /* 0x000000020307e210 */ /* 0x000fe20007ffe0ff */
[----:B------:R-:W1:Y:S01]  /*1d00*/  @!P6 LDC.64 R4, c[0x0][0x220] ;  /* 0x00008800ff04eb82 */ /* 0x000e620000000a00 */
[----:B------:R-:W-:-:S04]  /*1d10*/  @!P6 IADD3 R2, R2, 0x80, RZ ;  /* 0x000000800202e810 */ /* 0x000fc80007ffe0ff */
[----:B------:R-:W-:-:S13]  /*1d20*/  ISETP.GE.AND P5, PT, R2, R19, PT ;  /* 0x000000130200720c */ /* 0x000fda0003fa6270 */
[----:B------:R-:W-:Y:S01]  /*1d30*/  @!P5 IADD3 R11, R3, R2, RZ ;  /* 0x00000002030bd210 */ /* 0x000fe20007ffe0ff */
[----:B------:R-:W2:Y:S01]  /*1d40*/  @!P5 LDC.64 R28, c[0x0][0x220] ;  /* 0x00008800ff1cdb82 */ /* 0x000ea20000000a00 */
[----:B------:R-:W-:-:S04]  /*1d50*/  @!P5 IADD3 R2, R2, 0x80, RZ ;  /* 0x000000800202d810 */ /* 0x000fc80007ffe0ff */
[----:B------:R-:W-:Y:S01]  /*1d60*/  ISETP.GE.AND P4, PT, R2, R19, PT ;  /* 0x000000130200720c */ /* 0x000fe20003f86270 */
[----:B-1----:R-:W-:-:S05]  /*1d70*/  @!P6 IMAD.WIDE.U32 R4, R7, 0x2, R4 ;  /* 0x000000020704e825 */ /* 0x002fca00078e0004 */
[----:B------:R1:W5:Y:S07]  /*1d80*/  @!P6 LDG.E.U16 R27, desc[UR4][R4.64] ;  /* 0x00000004041be981 */ /* 0x00036e000c1e1500 */
[----:B------:R-:W-:Y:S01]  /*1d90*/  @!P4 IMAD.IADD R8, R3, 0x1, R2 ;  /* 0x000000010308c824 */ /* 0x000fe200078e0202 */
[----:B------:R-:W-:Y:S01]  /*1da0*/  @!P4 IADD3 R2, R2, 0x80, RZ ;  /* 0x000000800202c810 */ /* 0x000fe20007ffe0ff */
[----:B-1----:R-:W1:Y:S03]  /*1db0*/  @!P4 LDC.64 R4, c[0x0][0x220] ;  /* 0x00008800ff04cb82 */ /* 0x002e660000000a00 */
        /* <DEDUP_REMOVED lines=10> */
[----:B------:R-:W1:Y:S01]  /*1e60*/  @!P1 LDC.64 R14, c[0x0][0x220] ;  /* 0x00008800ff0e9b82 */ /* 0x000e620000000a00 */
[----:B------:R-:W-:-:S04]  /*1e70*/  @!P1 IADD3 R2, R2, 0x80, RZ ;  /* 0x0000008002029810 */ /* 0x000fc80007ffe0ff */
[----:B------:R-:W-:-:S13]  /*1e80*/  ISETP.GE.AND P6, PT, R2, R19, PT ;  /* 0x000000130200720c */ /* 0x000fda0003fc6270 */
[----:B------:R-:W1:Y:S01]  /*1e90*/  @!P6 LDC.64 R22, c[0x0][0x220] ;  /* 0x00008800ff16eb82 */ /* 0x000e620000000a00 */
[----:B0-----:R-:W-:Y:S01]  /*1ea0*/  @!P0 IMAD.WIDE.U32 R16, R0, 0x2, R16 ;  /* 0x0000000200108825 */ /* 0x001fe200078e0010 */
[----:B------:R-:W-:Y:S02]  /*1eb0*/  PRMT R0, RZ, 0x7610, R0 ;  /* 0x00007610ff007816 */ /* 0x000fe40000000000 */
[----:B------:R-:W-:Y:S01]  /*1ec0*/  @!P6 IADD3 R2, R3, R2, RZ ;  /* 0x000000020302e210 */ /* 0x000fe20007ffe0ff */
[----:B--2---:R-:W-:Y:S01]  /*1ed0*/  @!P5 IMAD.WIDE.U32 R28, R11, 0x2, R28 ;  /* 0x000000020b1cd825 */ /* 0x004fe200078e001c */
[----:B------:R-:W-:Y:S02]  /*1ee0*/  PRMT R11, RZ, 0x7610, R11 ;  /* 0x00007610ff0b7816 */ /* 0x000fe4000000000b */
[----:B------:R0:W5:Y:S01]  /*1ef0*/  @!P0 LDG.E.U16 R0, desc[UR4][R16.64] ;  /* 0x0000000410008981 */ /* 0x000162000c1e1500 */
[----:B---3--:R-:W-:Y:S01]  /*1f00*/  @!P3 IMAD.WIDE.U32 R6, R25, 0x2, R6 ;  /* 0x000000021906b825 */ /* 0x008fe200078e0006 */
[----:B------:R-:W-:-:S02]  /*1f10*/  PRMT R25, RZ, 0x7610, R25 ;  /* 0x00007610ff197816 */ /* 0x000fc40000000019 */
[----:B------:R-:W-:Y:S01]  /*1f20*/  PRMT R18, RZ, 0x7610, R18 ;  /* 0x00007610ff127816 */ /* 0x000fe20000000012 */
[----:B----4-:R-:W-:Y:S01]  /*1f30*/  @!P2 IMAD.WIDE.U32 R12, R21, 0x2, R12 ;  /* 0x00000002150ca825 */ /* 0x010fe200078e000c */
[----:B------:R-:W-:Y:S01]  /*1f40*/  PRMT R21, RZ, 0x7610, R21 ;  /* 0x00007610ff157816 */ /* 0x000fe20000000015 */
[----:B------:R2:W5:Y:S02]  /*1f50*/  @!P5 LDG.E.U16 R11, desc[UR4][R28.64] ;  /* 0x000000041c0bd981 */ /* 0x000564000c1e1500 */
[----:B-1----:R-:W-:Y:S01]  /*1f60*/  @!P1 IMAD.WIDE.U32 R14, R9, 0x2, R14 ;  /* 0x00000002090e9825 */ /* 0x002fe200078e000e */
[----:B------:R-:W-:Y:S02]  /*1f70*/  PRMT R9, RZ, 0x7610, R9 ;  /* 0x00007610ff097816 */ /* 0x000fe40000000009 */
[----:B0-----:R-:W-:Y:S01]  /*1f80*/  PRMT R17, RZ, 0x7610, R17 ;  /* 0x00007610ff117816 */ /* 0x001fe20000000011 */
[----:B------:R-:W-:Y:S01]  /*1f90*/  @!P4 IMAD.WIDE.U32 R4, R8, 0x2, R4 ;  /* 0x000000020804c825 */ /* 0x000fe200078e0004 */
[----:B------:R2:W5:Y:S03]  /*1fa0*/  @!P2 LDG.E.U16 R21, desc[UR4][R12.64] ;  /* 0x000000040c15a981 */ /* 0x000566000c1e1500 */
[----:B------:R-:W-:Y:S01]  /*1fb0*/  @!P6 IMAD.WIDE.U32 R22, R2, 0x2, R22 ;  /* 0x000000020216e825 */ /* 0x000fe200078e0016 */
[----:B------:R2:W5:Y:S04]  /*1fc0*/  @!P4 LDG.E.U16 R25, desc[UR4][R4.64] ;  /* 0x000000040419c981 */ /* 0x000568000c1e1500 */
[----:B------:R2:W5:Y:S04]  /*1fd0*/  @!P3 LDG.E.U16 R9, desc[UR4][R6.64] ;  /* 0x000000040609b981 */ /* 0x000568000c1e1500 */
[----:B------:R2:W5:Y:S04]  /*1fe0*/  @!P1 LDG.E.U16 R17, desc[UR4][R14.64] ;  /* 0x000000040e119981 */ /* 0x000568000c1e1500 */
[----:B------:R2:W5:Y:S01]  /*1ff0*/  @!P6 LDG.E.U16 R18, desc[UR4][R22.64] ;  /* 0x000000041612e981 */ /* 0x000562000c1e1500 */
[----:B------:R-:W-:Y:S04]  /*2000*/  BSSY B2, `(.L_x_11840) ;  /* 0x0000039000027945 */ /* 0x000fe80003800000 */
[----:B------:R-:W-:Y:S05]  /*2010*/  @P0 BRA `(.L_x_11841) ;  /* 0x0000000000dc0947 */ /* 0x000fea0003800000 */
[----:B------:R-:W0:Y:S01]  /*2020*/  LDC.U16 R2, c[0x0][0x216] ;  /* 0x00008580ff027b82 */ /* 0x000e220000000400 */
[----:B--2--5:R-:W-:Y:S01]  /*2030*/  HADD2.F32 R15, -RZ, R0.H0_H0 ;  /* 0x20000000ff0f7230 */ /* 0x024fe20000004100 */
        /* <DEDUP_REMOVED lines=18> */
.L_x_11843:
[----:B------:R-:W-:Y:S05]  /*2160*/  BSYNC B3 ;  /* 0x0000000000037941 */ /* 0x000fea0003800000 */
.L_x_11842:
        /* <DEDUP_REMOVED lines=18> */
.L_x_11845:
[----:B------:R-:W-:Y:S02]  /*2290*/  ISETP.GE.AND P0, PT, R2, RZ, PT ;  /* 0x000000ff0200720c */ /* 0x000fe40003f06270 */
[----:B------:R-:W-:-:S11]  /*22a0*/  MOV R5, 0x3fd774eb ;  /* 0x3fd774eb00057802 */ /* 0x000fd60000000f00 */
[----:B------:R-:W-:-:S04]  /*22b0*/  @P0 FFMA.FTZ R0, R5, 0.93318945169448852539, -R0 ;  /* 0x3f6ee58105000823 */ /* 0x000fc80000010800 */
[----:B------:R-:W-:-:S07]  /*22c0*/  @!P0 FFMA.FTZ R0, R5, 0.93318945169448852539, R0 ;  /* 0x3f6ee58105008823 */ /* 0x000fce0000010000 */
.L_x_11846:
[----:B------:R-:W-:Y:S05]  /*22d0*/  BSYNC B0 ;  /* 0x0000000000007941 */ /* 0x000fea0003800000 */
.L_x_11844:
        /* <DEDUP_REMOVED lines=11> */
.L_x_11841:
[----:B------:R-:W-:Y:S05]  /*2390*/  BSYNC B2 ;  /* 0x0000000000027941 */ /* 0x000fea0003800000 */
.L_x_11840:
[----:B------:R-:W0:Y:S01]  /*23a0*/  S2R R20, SR_TID.X ;  /* 0x0000000000147919 */ /* 0x000e220000002100 */
[----:B------:R-:W-:Y:S01]  /*23b0*/  BSSY B2, `(.L_x_11847) ;  /* 0x000003b000027945 */ /* 0x000fe20003800000 */
[----:B0----5:R-:W-:-:S04]  /*23c0*/  IADD3 R0, R20, 0x80, RZ ;  /* 0x0000008014007810 */ /* 0x021fc80007ffe0ff */
[----:B------:R-:W-:-:S13]  /*23d0*/  ISETP.GE.AND P0, PT, R0, R19, PT ;  /* 0x000000130000720c */ /* 0x000fda0003f06270 */
[----:B------:R-:W-:Y:S05]  /*23e0*/  @P0 BRA `(.L_x_11848) ;  /* 0x0000000000dc0947 */ /* 0x000fea0003800000 */
[----:B------:R-:W0:Y:S01]  /*23f0*/  LDC.U16 R2, c[0x0][0x216] ;  /* 0x00008580ff027b82 */ /* 0x000e220000000400 */
[----:B------:R-:W-:Y:S01]  /*2400*/  HADD2.F32 R27, -RZ, R27.H0_H0 ;  /* 0x2000001bff1b7230 */ /* 0x000fe20000004100 */
[----:B------:R-:W-:Y:S04]  /*2410*/  BSSY B3, `(.L_x_11849) ;  /* 0x0000012000037945 */ /* 0x000fe80003800000 */
[----:B--2---:R-:W-:Y:S01]  /*2420*/  FADD.FTZ R23, |R27|, -RZ ;  /* 0x800000ff1b177221 */ /* 0x004fe20000010200 */
        /* <DEDUP_REMOVED lines=16> */
.L_x_11850:
[----:B------:R-:W-:Y:S05]  /*2530*/  BSYNC B3 ;  /* 0x0000000000037941 */ /* 0x000fea0003800000 */
.L_x_11849:
        /* <DEDUP_REMOVED lines=18> */
.L_x_11852:
[----:B------:R-:W-:Y:S02]  /*2660*/  ISETP.GE.AND P0, PT, R2, RZ, PT ;  /* 0x000000ff0200720c */ /* 0x000fe40003f06270 */
[----:B------:R-:W-:-:S11]  /*2670*/  MOV R5, 0x3fd774eb ;  /* 0x3fd774eb00057802 */ /* 0x000fd60000000f00 */
[----:B------:R-:W-:-:S04]  /*2680*/  @P0 FFMA.FTZ R0, R5, 0.93318945169448852539, -R0 ;  /* 0x3f6ee58105000823 */ /* 0x000fc80000010800 */
[----:B------:R-:W-:-:S07]  /*2690*/  @!P0 FFMA.FTZ R0, R5, 0.93318945169448852539, R0 ;  /* 0x3f6ee58105008823 */ /* 0x000fce0000010000 */
.L_x_11853:
[----:B------:R-:W-:Y:S05]  /*26a0*/  BSYNC B0 ;  /* 0x0000000000007941 */ /* 0x000fea0003800000 */
.L_x_11851:
        /* <DEDUP_REMOVED lines=11> */
.L_x_11848:
[----:B------:R-:W-:Y:S05]  /*2760*/  BSYNC B2 ;  /* 0x0000000000027941 */ /* 0x000fea0003800000 */
.L_x_11847:
[----:B------:R-:W-:Y:S01]  /*2770*/  VIADD R0, R20, 0x100 ;  /* 0x0000010014007836 */ /* 0x000fe20000000000 */
[----:B------:R-:W-:Y:S04]  /*2780*/  BSSY B2, `(.L_x_11854) ;  /* 0x000003a000027945 */ /* 0x000fe80003800000 */
        /* <DEDUP_REMOVED lines=22> */
.L_x_11857:
[----:B------:R-:W-:Y:S05]  /*28f0*/  BSYNC B3 ;  /* 0x0000000000037941 */ /* 0x000fea0003800000 */
.L_x_11856:
        /* <DEDUP_REMOVED lines=18> */
.L_x_11859:
[----:B------:R-:W-:Y:S02]  /*2a20*/  ISETP.GE.AND P0, PT, R2, RZ, PT ;  /* 0x000000ff0200720c */ /* 0x000fe40003f06270 */
[----:B------:R-:W-:-:S11]  /*2a30*/  MOV R5, 0x3fd774eb ;  /* 0x3fd774eb00057802 */ /* 0x000fd60000000f00 */
[----:B------:R-:W-:-:S04]  /*2a40*/  @P0 FFMA.FTZ R0, R5, 0.93318945169448852539, -R0 ;  /* 0x3f6ee58105000823 */ /* 0x000fc80000010800 */
[----:B------:R-:W-:-:S07]  /*2a50*/  @!P0 FFMA.FTZ R0, R5, 0.93318945169448852539, R0 ;  /* 0x3f6ee58105008823 */ /* 0x000fce0000010000 */
.L_x_11860:
[----:B------:R-:W-:Y:S05]  /*2a60*/  BSYNC B0 ;  /* 0x0000000000007941 */ /* 0x000fea0003800000 */
.L_x_11858:
        /* <DEDUP_REMOVED lines=11> */
.L_x_11855:
[----:B------:R-:W-:Y:S05]  /*2b20*/  BSYNC B2 ;  /* 0x0000000000027941 */ /* 0x000fea0003800000 */
.L_x_11854:
[----:B------:R-:W-:Y:S01]  /*2b30*/  IADD3 R0, R20, 0x180, RZ ;  /* 0x0000018014007810 */ /* 0x000fe20007ffe0ff */
[----:B------:R-:W-:Y:S03]  /*2b40*/  BSSY B2, `(.L_x_11861) ;  /* 0x000003a000027945 */ /* 0x000fe60003800000 */
        /* <DEDUP_REMOVED lines=22> */
.L_x_11864:
[----:B------:R-:W-:Y:S05]  /*2cb0*/  BSYNC B3 ;  /* 0x0000000000037941 */ /* 0x000fea0003800000 */
.L_x_11863:
        /* <DEDUP_REMOVED lines=18> */
.L_x_11866:
[----:B------:R-:W-:Y:S01]  /*2de0*/  ISETP.GE.AND P0, PT, R2, RZ, PT ;  /* 0x000000ff0200720c */ /* 0x000fe20003f06270 */
[----:B------:R-:W-:-:S12]  /*2df0*/  IMAD.MOV.U32 R5, RZ, RZ, 0x3fd774eb ;  /* 0x3fd774ebff057424 */ /* 0x000fd800078e00ff */
[----:B------:R-:W-:-:S04]  /*2e00*/  @P0 FFMA.FTZ R0, R5, 0.93318945169448852539, -R0 ;  /* 0x3f6ee58105000823 */ /* 0x000fc80000010800 */
[----:B------:R-:W-:-:S07]  /*2e10*/  @!P0 FFMA.FTZ R0, R5, 0.93318945169448852539, R0 ;  /* 0x3f6ee58105008823 */ /* 0x000fce0000010000 */
.L_x_11867:
[----:B------:R-:W-:Y:S05]  /*2e20*/  BSYNC B0 ;  /* 0x0000000000007941 */ /* 0x000fea0003800000 */
.L_x_11865:
        /* <DEDUP_REMOVED lines=11> */
.L_x_11862:
[----:B------:R-:W-:Y:S05]  /*2ee0*/  BSYNC B2 ;  /* 0x0000000000027941 */ /* 0x000fea0003800000 */
.L_x_11861:
        /* <DEDUP_REMOVED lines=24> */
.L_x_11871:
[----:B------:R-:W-:Y:S05]  /*3070*/  BSYNC B3 ;  /* 0x0000000000037941 */ /* 0x000fea0003800000 */
.L_x_11870:
        /* <DEDUP_REMOVED lines=18> */
.L_x_11873:
[----:B------:R-:W-:Y:S02]  /*31a0*/  ISETP.GE.AND P0, PT, R2, RZ, PT ;  /* 0x000000ff0200720c */ /* 0x000fe40003f06270 */
[----:B------:R-:W-:-:S11]  /*31b0*/  MOV R5, 0x3fd774eb ;  /* 0x3fd774eb00057802 */ /* 0x000fd60000000f00 */
[----:B------:R-:W-:-:S04]  /*31c0*/  @P0 FFMA.FTZ R0, R5, 0.93318945169448852539, -R0 ;  /* 0x3f6ee58105000823 */ /* 0x000fc80000010800 */
[----:B------:R-:W-:-:S07]  /*31d0*/  @!P0 FFMA.FTZ R0, R5, 0.93318945169448852539, R0 ;  /* 0x3f6ee58105008823 */ /* 0x000fce0000010000 */
.L_x_11874:
[----:B------:R-:W-:Y:S05]  /*31e0*/  BSYNC B0 ;  /* 0x0000000000007941 */ /* 0x000fea0003800000 */
.L_x_11872:
        /* <DEDUP_REMOVED lines=11> */
.L_x_11869:
[----:B------:R-:W-:Y:S05]  /*32a0*/  BSYNC B2 ;  /* 0x0000000000027941 */ /* 0x000fea0003800000 */
.L_x_11868:
        /* <DEDUP_REMOVED lines=24> */
.L_x_11878:
[----:B------:R-:W-:Y:S05]  /*3430*/  BSYNC B3 ;  /* 0x0000000000037941 */ /* 0x000fea0003800000 */
.L_x_11877:
        /* <DEDUP_REMOVED lines=18> */
.L_x_11880:
[----:B------:R-:W-:Y:S02]  /*3560*/  ISETP.GE.AND P0, PT, R2, RZ, PT ;  /* 0x000000ff0200720c */ /* 0x000fe40003f06270 */
[----:B------:R-:W-:-:S11]  /*3570*/  MOV R5, 0x3fd774eb ;  /* 0x3fd774eb00057802 */ /* 0x000fd60000000f00 */
[----:B------:R-:W-:-:S04]  /*3580*/  @P0 FFMA.FTZ R0, R5, 0.93318945169448852539, -R0 ;  /* 0x3f6ee58105000823 */ /* 0x000fc80000010800 */
[----:B------:R-:W-:-:S07]  /*3590*/  @!P0 FFMA.FTZ R0, R5, 0.93318945169448852539, R0 ;  /* 0x3f6ee58105008823 */ /* 0x000fce0000010000 */
.L_x_11881:
[----:B------:R-:W-:Y:S05]  /*35a0*/  BSYNC B0 ;  /* 0x0000000000007941 */ /* 0x000fea0003800000 */
.L_x_11879:
        /* <DEDUP_REMOVED lines=11> */
.L_x_11876:
[----:B------:R-:W-:Y:S05]  /*3660*/  BSYNC B2 ;  /* 0x0000000000027941 */ /* 0x000fea0003800000 */
.L_x_11875:
        /* <DEDUP_REMOVED lines=24> */
.L_x_11885:
[----:B------:R-:W-:Y:S05]  /*37f0*/  BSYNC B3 ;  /* 0x0000000000037941 */ /* 0x000fea0003800000 */
.L_x_11884:
        /* <DEDUP_REMOVED lines=18> */
.L_x_11887:
[----:B------:R-:W-:Y:S02]  /*3920*/  ISETP.GE.AND P0, PT, R2, RZ, PT ;  /* 0x000000ff0200720c */ /* 0x000fe40003f06270 */
[----:B------:R-:W-:-:S11]  /*3930*/  MOV R5, 0x3fd774eb ;  /* 0x3fd774eb00057802 */ /* 0x000fd60000000f00 */
[----:B------:R-:W-:-:S04]  /*3940*/  @P0 FFMA.FTZ R0, R5, 0.93318945169448852539, -R0 ;  /* 0x3f6ee58105000823 */ /* 0x000fc80000010800 */
[----:B------:R-:W-:-:S07]  /*3950*/  @!P0 FFMA.FTZ R0, R5, 0.93318945169448852539, R0 ;  /* 0x3f6ee58105008823 */ /* 0x000fce0000010000 */
.L_x_11888:
[----:B------:R-:W-:Y:S05]  /*3960*/  BSYNC B0 ;  /* 0x0000000000007941 */ /* 0x000fea0003800000 */
.L_x_11886:
        /* <DEDUP_REMOVED lines=11> */
.L_x_11883:
[----:B------:R-:W-:Y:S05]  /*3a20*/  BSYNC B2 ;  /* 0x0000000000027941 */ /* 0x000fea0003800000 */
.L_x_11882:
        /* <DEDUP_REMOVED lines=24> */
.L_x_11892:
[----:B------:R-:W-:Y:S05]  /*3bb0*/  BSYNC B3 ;  /* 0x0000000000037941 */ /* 0x000fea0003800000 */
.L_x_11891:
        /* <DEDUP_REMOVED lines=18> */
.L_x_11894:
[----:B------:R-:W-:Y:S02]  /*3ce0*/  ISETP.GE.AND P0, PT, R17, RZ, PT ;  /* 0x000000ff1100720c */ /* 0x000fe40003f06270 */
[----:B------:R-:W-:-:S11]  /*3cf0*/  MOV R5, 0x3fd774eb ;  /* 0x3fd774eb00057802 */ /* 0x000fd60000000f00 */
[----:B------:R-:W-:-:S04]  /*3d00*/  @P0 FFMA.FTZ R0, R5, 0.93318945169448852539, -R0 ;  /* 0x3f6ee58105000823 */ /* 0x000fc80000010800 */
[----:B------:R-:W-:-:S07]  /*3d10*/  @!P0 FFMA.FTZ R0, R5, 0.93318945169448852539, R0 ;  /* 0x3f6ee58105008823 */ /* 0x000fce0000010000 */
.L_x_11895:
[----:B------:R-:W-:Y:S05]  /*3d20*/  BSYNC B0 ;  /* 0x0000000000007941 */ /* 0x000fea0003800000 */
.L_x_11893:
        /* <DEDUP_REMOVED lines=11> */
.L_x_11890:
[----:B------:R-:W-:Y:S05]  /*3de0*/  BSYNC B2 ;  /* 0x0000000000027941 */ /* 0x000fea0003800000 */
.L_x_11889:
[----:B------:R-:W-:Y:S01]  /*3df0*/  ISETP.GE.AND P0, PT, R20, R19, PT ;  /* 0x000000131400720c */ /* 0x000fe20003f06270 */
[----:B------:R-:W-:Y:S04]  /*3e00*/  BSSY B0, `(.L_x_11896) ;  /* 0x0000034000007945 */ /* 0x000fe80003800000 */
[----:B------:R-:W-:Y:S08]  /*3e10*/  BSSY B1, `(.L_x_11897) ;  /* 0x000002c000017945 */ /* 0x000ff00003800000 */
[----:B------:R-:W-:Y:S05]  /*3e20*/  @P0 BRA `(.L_x_11898) ;  /* 0x0000000000340947 */ /* 0x000fea0003800000 */
[----:B------:R-:W0:Y:S01]  /*3e30*/  S2R R20, SR_TID.X ;  /* 0x0000000000147919 */ /* 0x000e220000002100 */
[----:B--2---:R-:W1:Y:S01]  /*3e40*/  LDC.64 R4, c[0x0][0x218] ;  /* 0x00008600ff047b82 */ /* 0x004e620000000a00 */
[----:B0-----:R-:W-:Y:S02]  /*3e50*/  IADD3 R7, R3, R20, RZ ;  /* 0x0000001403077210 */ /* 0x001fe40007ffe0ff */
        /* <DEDUP_REMOVED lines=10> */
.L_x_11898:
[----:B------:R-:W-:-:S13]  /*3f00*/  ISETP.GE.AND P0, PT, R20, R19, PT ;  /* 0x000000131400720c */ /* 0x000fda0003f06270 */
[----:B------:R-:W-:Y:S05]  /*3f10*/  @P0 BRA `(.L_x_11900) ;  /* 0x0000000000300947 */ /* 0x000fea0003800000 */
[----:B0-2---:R-:W0:Y:S01]  /*3f20*/  LDC.64 R4, c[0x0][0x218] ;  /* 0x00008600ff047b82 */ /* 0x005e220000000a00 */
[----:B------:R-:W-:Y:S01]  /*3f30*/  IMAD.IADD R7, R3, 0x1, R20 ;  /* 0x0000000103077824 */ /* 0x000fe200078e0214 */
[----:B------:R-:W-:-:S03]  /*3f40*/  IADD3 R20, R20, 0x80, RZ ;  /* 0x0000008014147810 */ /* 0x000fc60007ffe0ff */
[----:B0-----:R-:W-:-:S05]  /*3f50*/  IMAD.WIDE.U32 R4, R7, 0x2, R4 ;  /* 0x0000000207047825 */ /* 0x001fca00078e0004 */
[----:B------:R1:W-:Y:S02]  /*3f60*/  STG.E.U16 desc[UR4][R4.64], R11 ;  /* 0x0000000b04007986 */ /* 0x0003e4000c101504 */
.L_x_11899:
[----:B------:R-:W-:-:S13]  /*3f70*/  ISETP.GE.AND P0, PT, R20, R19, PT ;  /* 0x000000131400720c */ /* 0x000fda0003f06270 */
[----:B------:R-:W-:Y:S05]  /*3f80*/  @P0 BRA `(.L_x_11901) ;  /* 0x0000000000300947 */ /* 0x000fea0003800000 */
[----:B01----:R-:W0:Y:S01]  /*3f90*/  LDC.64 R4, c[0x0][0x218] ;  /* 0x00008600ff047b82 */ /* 0x003e220000000a00 */
[----:B------:R-:W-:Y:S02]  /*3fa0*/  IADD3 R7, R3, R20, RZ ;  /* 0x0000001403077210 */ /* 0x000fe40007ffe0ff */
[----:B------:R-:W-:-:S03]  /*3fb0*/  IADD3 R20, R20, 0x80, RZ ;  /* 0x0000008014147810 */ /* 0x000fc60007ffe0ff */
[----:B0-----:R-:W-:-:S05]  /*3fc0*/  IMAD.WIDE.U32 R4, R7, 0x2, R4 ;  /* 0x0000000207047825 */ /* 0x001fca00078e0004 */
[----:B------:R1:W-:Y:S02]  /*3fd0*/  STG.E.U16 desc[UR4][R4.64], R10 ;  /* 0x0000000a04007986 */ /* 0x0003e4000c101504 */
.L_x_11900:
[----:B------:R-:W-:-:S13]  /*3fe0*/  ISETP.GE.AND P0, PT, R20, R19, PT ;  /* 0x000000131400720c */ /* 0x000fda0003f06270 */
[----:B------:R-:W-:Y:S05]  /*3ff0*/  @P0 BRA `(.L_x_11902) ;  /* 0x0000000000340947 */ /* 0x000fea0003800000 */
[----:B012---:R-:W0:Y:S01]  /*4000*/  LDC.64 R4, c[0x0][0x218] ;  /* 0x00008600ff047b82 */ /* 0x007e220000000a00 */
[----:B------:R-:W-:Y:S02]  /*4010*/  IADD3 R7, R3, R20, RZ ;  /* 0x0000001403077210 */ /* 0x000fe40007ffe0ff */
[----:B------:R-:W-:-:S03]  /*4020*/  IADD3 R20, R20, 0x80, RZ ;  /* 0x0000008014147810 */ /* 0x000fc60007ffe0ff */
[----:B0-----:R-:W-:-:S05]  /*4030*/  IMAD.WIDE.U32 R4, R7, 0x2, R4 ;  /* 0x0000000207047825 */ /* 0x001fca00078e0004 */
[----:B------:R2:W-:Y:S02]  /*4040*/  STG.E.U16 desc[UR4][R4.64], R9 ;  /* 0x0000000904007986 */ /* 0x0005e4000c101504 */
.L_x_11901:
        /* <DEDUP_REMOVED lines=8> */
.L_x_11902:
[----:B------:R-:W-:Y:S05]  /*40d0*/  BSYNC B1 ;  /* 0x0000000000017941 */ /* 0x000fea0003800000 */
.L_x_11897:
[----:B------:R-:W-:-:S13]  /*40e0*/  ISETP.GE.AND P0, PT, R20, R19, PT ;  /* 0x000000131400720c */ /* 0x000fda0003f06270 */
[----:B0123--:R-:W0:Y:S01]  /*40f0*/  @!P0 LDC.64 R4, c[0x0][0x218] ;  /* 0x00008600ff048b82 */ /* 0x00fe220000000a00 */
[----:B------:R-:W-:Y:S02]  /*4100*/  @!P0 IADD3 R7, R3, R20, RZ ;  /* 0x0000001403078210 */ /* 0x000fe40007ffe0ff */
[----:B------:R-:W-:-:S03]  /*4110*/  @!P0 IADD3 R20, R20, 0x80, RZ ;  /* 0x0000008014148810 */ /* 0x000fc60007ffe0ff */
[----:B0-----:R-:W-:-:S05]  /*4120*/  @!P0 IMAD.WIDE.U32 R4, R7, 0x2, R4 ;  /* 0x0000000207048825 */ /* 0x001fca00078e0004 */
[----:B------:R3:W-:Y:S02]  /*4130*/  @!P0 STG.E.U16 desc[UR4][R4.64], R2 ;  /* 0x0000000204008986 */ /* 0x0007e4000c101504 */
.L_x_11903:
[----:B------:R-:W-:Y:S05]  /*4140*/  BSYNC B0 ;  /* 0x0000000000007941 */ /* 0x000fea0003800000 */
.L_x_11896:
[----:B------:R-:W-:Y:S05]  /*4150*/  WARPSYNC.ALL ;  /* 0x0000000000007948 */ /* 0x000fea0003800000 */
[----:B------:R-:W-:-:S13]  /*4160*/  ISETP.GE.AND P0, PT, R20, R19, PT ;  /* 0x000000131400720c */ /* 0x000fda0003f06270 */
[----:B------:R-:W-:Y:S05]  /*4170*/  @P0 EXIT ;  /* 0x000000000000094d */ /* 0x000fea0003800000 */
[----:B0123--:R-:W0:Y:S01]  /*4180*/  LDC.64 R4, c[0x0][0x218] ;  /* 0x00008600ff047b82 */ /* 0x00fe220000000a00 */
[----:B------:R-:W-:-:S04]  /*4190*/  IMAD.IADD R3, R3, 0x1, R20 ;  /* 0x0000000103037824 */ /* 0x000fc800078e0214 */
[----:B0-----:R-:W-:-:S05]  /*41a0*/  IMAD.WIDE.U32 R2, R3, 0x2, R4 ;  /* 0x0000000203027825 */ /* 0x001fca00078e0004 */
[----:B------:R-:W-:Y:S01]  /*41b0*/  STG.E.U16 desc[UR4][R2.64], R0 ;  /* 0x0000000002007986 */ /* 0x000fe2000c101504 */
[----:B------:R-:W-:Y:S05]  /*41c0*/  EXIT ;  /* 0x000000000000794d */ /* 0x000fea0003800000 */
        .weak           $__internal_33_$__cuda_sm3x_div_rn_ftz_f32_slowpath
        .type           $__internal_33_$__cuda_sm3x_div_rn_ftz_f32_slowpath,@function
        .size           $__internal_33_$__cuda_sm3x_div_rn_ftz_f32_slowpath,(.L_x_19709 - $__internal_33_$__cuda_sm3x_div_rn_ftz_f32_slowpath)
$__internal_33_$__cuda_sm3x_div_rn_ftz_f32_slowpath:
        /* <DEDUP_REMOVED lines=32> */
.L_x_11906:
[----:B------:R-:W-:Y:S05]  /*43d0*/  BSYNC B1 ;  /* 0x0000000000017941 */ /* 0x000fea0003800000 */
.L_x_11905:
        /* <DEDUP_REMOVED lines=27> */
.L_x_11912:
[----:B------:R-:W-:-:S07]  /*4590*/  LEA R0, R5, R0, 0x17 ;  /* 0x0000000005007211 */ /* 0x000fce00078eb8ff */
.L_x_11913:
[----:B------:R-:W-:Y:S05]  /*45a0*/  BSYNC B1 ;  /* 0x0000000000017941 */ /* 0x000fea0003800000 */
.L_x_11911:
[----:B------:R-:W-:Y:S05]  /*45b0*/  BRA `(.L_x_11914) ;  /* 0x0000000000207947 */ /* 0x000fea0003800000 */
.L_x_11910:
[----:B------:R-:W-:-:S04]  /*45c0*/  LOP3.LUT R23, R12, 0x80000000, R23, 0x48, !PT ;  /* 0x800000000c177812 */ /* 0x000fc800078e4817 */
[----:B------:R-:W-:Y:S01]  /*45d0*/  LOP3.LUT R0, R23, 0x7f800000, RZ, 0xfc, !PT ;  /* 0x7f80000017007812 */ /* 0x000fe200078efcff */
[----:B------:R-:W-:Y:S06]  /*45e0*/  BRA `(.L_x_11914) ;  /* 0x0000000000147947 */ /* 0x000fec0003800000 */
.L_x_11909:
[----:B------:R-:W-:Y:S01]  /*45f0*/  LOP3.LUT R0, R12, 0x80000000, R23, 0x48, !PT ;  /* 0x800000000c007812 */ /* 0x000fe200078e4817 */
[----:B------:R-:W-:Y:S06]  /*4600*/  BRA `(.L_x_11914) ;  /* 0x00000000000c7947 */ /* 0x000fec0003800000 */
.L_x_11908:
[----:B------:R-:W0:Y:S01]  /*4610*/  MUFU.RSQ R0, -QNAN ;  /* 0xffc0000000007908 */ /* 0x000e220000001400 */
[----:B------:R-:W-:Y:S05]  /*4620*/  BRA `(.L_x_11914) ;  /* 0x0000000000047947 */ /* 0x000fea0003800000 */
.L_x_11907:
[----:B------:R-:W-:-:S07]  /*4630*/  FADD.FTZ R0, R23, R12 ;  /* 0x0000000c17007221 */ /* 0x000fce0000010000 */
.L_x_11914:
[----:B------:R-:W-:Y:S05]  /*4640*/  BSYNC B0 ;  /* 0x0000000000007941 */ /* 0x000fea0003800000 */
.L_x_11904:
[----:B------:R-:W-:-:S04]  /*4650*/  MOV R5, 0x0 ;  /* 0x0000000000057802 */ /* 0x000fc80000000f00 */
[----:B0-----:R-:W-:Y:S05]  /*4660*/  RET.REL.NODEC R4 `(_ZN2at6native29vectorized_elementwise_kernelILi4ENS0_13BUnaryFunctorIN3c104HalfES4_S4_ZZZNS0_17atan2_kernel_cudaERNS_18TensorIteratorBaseEENKUlvE_clEvENKUlvE1_clEvEUlS4_S4_E_EESt5arrayIPcLm2EEEEviT0_T1_) ;  /* 0xffffffb804647950 */ /* 0x001fea0003c3ffff */
.L_x_11915:
        /* <DEDUP_REMOVED lines=9> */
.L_x_19709:


//--------------------- .text._ZN2at6native29vectorized_elementwise_kernelILi8ENS0_13BUnaryFunctorIN3c104HalfES4_S4_ZZZNS0_17atan2_kernel_cudaERNS_18TensorIteratorBaseEENKUlvE_clEvENKUlvE1_clEvEUlS4_S4_E_EESt5arrayIPcLm2EEEEviT0_T1_ --------------------------
	.section	.text._ZN2at6native29vectorized_elementwise_kernelILi8ENS0_13BUnaryFunctorIN3c104HalfES4_S4_ZZZNS0_17atan2_kernel_cudaERNS_18TensorIteratorBaseEENKUlvE_clEvENKUlvE1_clEvEUlS4_S4_E_EESt5arrayIPcLm2EEEEviT0_T1_,"ax",@progbits
	.align	128
        .global         _ZN2at6native29vectorized_elementwise_kernelILi8ENS0_13BUnaryFunctorIN3c104HalfES4_S4_ZZZNS0_17atan2_kernel_cudaERNS_18TensorIteratorBaseEENKUlvE_clEvENKUlvE1_clEvEUlS4_S4_E_EESt5arrayIPcLm2EEEEviT0_T1_
        .type           _ZN2at6native29vectorized_elementwise_kernelILi8ENS0_13BUnaryFunctorIN3c104HalfES4_S4_ZZZNS0_17atan2_kernel_cudaERNS_18TensorIteratorBaseEENKUlvE_clEvENKUlvE1_clEvEUlS4_S4_E_EESt5arrayIPcLm2EEEEviT0_T1_,@function
        .size           _ZN2at6native29vectorized_elementwise_kernelILi8ENS0_13BUnaryFunctorIN3c104HalfES4_S4_ZZZNS0_17atan2_kernel_cudaERNS_18TensorIteratorBaseEENKUlvE_clEvENKUlvE1_clEvEUlS4_S4_E_EESt5arrayIPcLm2EEEEviT0_T1_,(.L_x_19710 - _ZN2at6native29vectorized_elementwise_kernelILi8ENS0_13BUnaryFunctorIN3c104HalfES4_S4_ZZZNS0_17atan2_kernel_cudaERNS_18TensorIteratorBaseEENKUlvE_clEvENKUlvE1_clEvEUlS4_S4_E_EESt5arrayIPcLm2EEEEviT0_T1_)
        .other          _ZN2at6native29vectorized_elementwise_kernelILi8ENS0_13BUnaryFunctorIN3c104HalfES4_S4_ZZZNS0_17atan2_kernel_cudaERNS_18TensorIteratorBaseEENKUlvE_clEvENKUlvE1_clEvEUlS4_S4_E_EESt5arrayIPcLm2EEEEviT0_T1_,@"STO_CUDA_ENTRY STV_DEFAULT"
_ZN2at6native29vectorized_elementwise_kernelILi8ENS0_13BUnaryFunctorIN3c104HalfES4_S4_ZZZNS0_17atan2_kernel_cudaERNS_18TensorIteratorBaseEENKUlvE_clEvENKUlvE1_clEvEUlS4_S4_E_EESt5arrayIPcLm2EEEEviT0_T1_:
.text._ZN2at6native29vectorized_elementwise_kernelILi8ENS0_13BUnaryFunctorIN3c104HalfES4_S4_ZZZNS0_17atan2_kernel_cudaERNS_18TensorIteratorBaseEENKUlvE_clEvENKUlvE1_clEvEUlS4_S4_E_EESt5arrayIPcLm2EEEEviT0_T1_:
        /* <DEDUP_REMOVED lines=13> */
[----:B------:R-:W0:Y:S01]  /*00d0*/  LDC.U16 R17, c[0x0][0x216] ;  /* 0x00008580ff117b82 */ /* 0x000e220000000400 */
        /* <DEDUP_REMOVED lines=18> */
[----:B------:R-:W-:Y:S05]  /*0200*/  CALL.REL.NOINC `($__internal_34_$__cuda_sm3x_div_rn_ftz_f32_slowpath) ;  /* 0x0000003c00b87944 */ /* 0x000fea0003c00000 */
.L_x_11918:
[----:B------:R-:W-:Y:S05]  /*0210*/  BSYNC B2 ;  /* 0x0000000000027941 */ /* 0x000fea0003800000 */
.L_x_11917:
        /* <DEDUP_REMOVED lines=18> */
.L_x_11920:
[----:B------:R-:W-:Y:S02]  /*0340*/  ISETP.GE.AND P0, PT, R17, RZ, PT ;  /* 0x000000ff1100720c */ /* 0x000fe40003f06270 */
[----:B------:R-:W-:-:S11]  /*0350*/  MOV R5, 0x3fd774eb ;  /* 0x3fd774eb00057802 */ /* 0x000fd60000000f00 */
[----:B------:R-:W-:-:S04]  /*0360*/  @P0 FFMA.FTZ R0, R5, 0.93318945169448852539, -R0 ;  /* 0x3f6ee58105000823 */ /* 0x000fc80000010800 */
[----:B------:R-:W-:-:S07]  /*0370*/  @!P0 FFMA.FTZ R0, R5, 0.93318945169448852539, R0 ;  /* 0x3f6ee58105008823 */ /* 0x000fce0000010000 */
.L_x_11921:
[----:B------:R-:W-:Y:S05]  /*0380*/  BSYNC B0 ;  /* 0x0000000000007941 */ /* 0x000fea0003800000 */
.L_x_11919:
[----:B------:R-:W0:Y:S01]  /*0390*/  LDC.U16 R15, c[0x0][0x216] ;  /* 0x00008580ff0f7b82 */ /* 0x000e220000000400 */
[----:B------:R-:W-:Y:S01]  /*03a0*/  HADD2.F32 R16, -RZ, R8.H1_H1 ;  /* 0x30000008ff107230 */ /* 0x000fe20000004100 */
[----:B------:R-:W-:Y:S01]  /*03b0*/  FSETP.NEU.FTZ.AND P0, PT, |R17|, |R18|, PT ;  /* 0x400000121100720b */ /* 0x000fe20003f1d200 */
[----:B------:R-:W-:Y:S01]  /*03c0*/  HFMA2.MMA R6, -RZ, RZ, 2.04296875, -15.78125 ;  /* 0x4016cbe4ff067435 */ /* 0x000fe200000001ff */
[----:B------:R-:W-:Y:S01]  /*03d0*/  FSETP.NEU.FTZ.AND P1, PT, R19, RZ, PT ;  /* 0x000000ff1300720b */ /* 0x000fe20003f3d000 */
[----:B------:R-:W-:Y:S01]  /*03e0*/  BSSY B2, `(.L_x_11922) ;  /* 0x0000018000027945 */ /* 0x000fe20003800000 */
[----:B------:R-:W-:Y:S01]  /*03f0*/  FADD.FTZ R23, |R16|, -RZ ;  /* 0x800000ff10177221 */ /* 0x000fe20000010200 */
[----:B------:R-:W-:-:S08]  /*0400*/  ISETP.GE.AND P3, PT, R17, RZ, PT ;  /* 0x000000ff1100720c */ /* 0x000fd00003f66270 */
[----:B------:R-:W-:Y:S02]  /*0410*/  @!P0 FSEL R0, R6, 0.78539818525314331055, !P3 ;  /* 0x3f490fdb06008808 */ /* 0x000fe40005800000 */
[----:B------:R-:W-:Y:S01]  /*0420*/  @!P1 FSEL R0, RZ, 3.1415927410125732422, P3 ;  /* 0x40490fdbff009808 */ /* 0x000fe20001800000 */
[----:B0-----:R-:W-:-:S05]  /*0430*/  HADD2.F32 R15, -RZ, R15.H0_H0 ;  /* 0x2000000fff0f7230 */ /* 0x001fca0000004100 */
[----:B------:R-:W-:Y:S01]  /*0440*/  FADD.FTZ R8, |R15|, -RZ ;  /* 0x800000ff0f087221 */ /* 0x000fe20000010200 */
[----:B------:R-:W-:-:S04]  /*0450*/  FSETP.GT.FTZ.AND P2, PT, |R16|, |R15|, PT ;  /* 0x4000000f1000720b */ /* 0x000fc80003f54200 */
[----:B------:R-:W-:Y:S02]  /*0460*/  FSEL R22, R23, R8, P2 ;  /* 0x0000000817167208 */ /* 0x000fe40001000000 */
[----:B------:R-:W-:Y:S01]  /*0470*/  FSEL R23, R8, R23, P2 ;  /* 0x0000001708177208 */ /* 0x000fe20001000000 */
[----:B------:R-:W-:Y:S01]  /*0480*/  FADD.FTZ R8, |R18|, |R17| ;  /* 0x4000001112087221 */ /* 0x000fe20000010200 */
[----:B------:R-:W0:Y:S04]  /*0490*/  MUFU.RCP R5, R22 ;  /* 0x0000001600057308 */ /* 0x000e280000001000 */
[----:B------:R-:W-:-:S04]  /*04a0*/  FSETP.GTU.FTZ.AND P0, PT, |R8|, +INF , PT ;  /* 0x7f8000000800780b */ /* 0x000fc80003f1c200 */
        /* <DEDUP_REMOVED lines=9> */
[----:B------:R-:W-:-:S07]  /*0540*/  MOV R4, 0x560 ;  /* 0x0000056000047802 */ /* 0x000fce0000000f00 */
[----:B------:R-:W-:Y:S05]  /*0550*/  CALL.REL.NOINC `($__internal_34_$__cuda_sm3x_div_rn_ftz_f32_slowpath) ;  /* 0x0000003800e47944 */ /* 0x000fea0003c00000 */
.L_x_11923:
[----:B------:R-:W-:Y:S05]  /*0560*/  BSYNC B2 ;  /* 0x0000000000027941 */ /* 0x000fea0003800000 */
.L_x_11922:
        /* <DEDUP_REMOVED lines=18> */
.L_x_11925:
[----:B------:R-:W-:Y:S02]  /*0690*/  ISETP.GE.AND P0, PT, R15, RZ, PT ;  /* 0x000000ff0f00720c */ /* 0x000fe40003f06270 */
[----:B------:R-:W-:-:S11]  /*06a0*/  MOV R5, 0x3fd774eb ;  /* 0x3fd774eb00057802 */ /* 0x000fd60000000f00 */
[----:B------:R-:W-:-:S04]  /*06b0*/  @P0 FFMA.FTZ R0, R5, 0.93318945169448852539, -R0 ;  /* 0x3f6ee58105000823 */ /* 0x000fc80000010800 */
[----:B------:R-:W-:-:S07]  /*06c0*/  @!P0 FFMA.FTZ R0, R5, 0.93318945169448852539, R0 ;  /* 0x3f6ee58105008823 */ /* 0x000fce0000010000 */
.L_x_11926:
[----:B------:R-:W-:Y:S05]  /*06d0*/  BSYNC B0 ;  /* 0x0000000000007941 */ /* 0x000fea0003800000 */
.L_x_11924:
        /* <DEDUP_REMOVED lines=30> */
.L_x_11928:
[----:B------:R-:W-:Y:S05]  /*08c0*/  BSYNC B2 ;  /* 0x0000000000027941 */ /* 0x000fea0003800000 */
.L_x_11927:
        /* <DEDUP_REMOVED lines=18> */
.L_x_11930:
[----:B------:R-:W-:Y:S02]  /*09f0*/  ISETP.GE.AND P0, PT, R17, RZ, PT ;  /* 0x000000ff1100720c */ /* 0x000fe40003f06270 */
[----:B------:R-:W-:-:S11]  /*0a00*/  MOV R5, 0x3fd774eb ;  /* 0x3fd774eb00057802 */ /* 0x000fd60000000f00 */
[----:B------:R-:W-:-:S04]  /*0a10*/  @P0 FFMA.FTZ R0, R5, 0.93318945169448852539, -R0 ;  /* 0x3f6ee58105000823 */ /* 0x000fc80000010800 */
[----:B------:R-:W-:-:S07]  /*0a20*/  @!P0 FFMA.FTZ R0, R5, 0.93318945169448852539, R0 ;  /* 0x3f6ee58105008823 */ /* 0x000fce0000010000 */
.L_x_11931:
[----:B------:R-:W-:Y:S05]  /*0a30*/  BSYNC B0 ;  /* 0x0000000000007941 */ /* 0x000fea0003800000 */
.L_x_11929:
[----:B------:R-:W0:Y:S01]  /*0a40*/  LDC.U16 R16, c[0x0][0x216] ;  /* 0x00008580ff107b82 */ /* 0x000e220000000400 */
[----:B------:R-:W-:Y:S01]  /*0a50*/  HADD2.F32 R19, -RZ, R9.H1_H1 ;  /* 0x30000009ff137230 */ /* 0x000fe20000004100 */
[C---:B------:R-:W-:Y:S01]  /*0a60*/  FSETP.NEU.FTZ.AND P0, PT, |R17|.reuse, |R18|, PT ;  /* 0x400000121100720b */ /* 0x040fe20003f1d200 */
        /* <DEDUP_REMOVED lines=25> */
[----:B------:R-:W-:Y:S05]  /*0c00*/  CALL.REL.NOINC `($__internal_34_$__cuda_sm3x_div_rn_ftz_f32_slowpath) ;  /* 0x0000003400387944 */ /* 0x000fea0003c00000 */
.L_x_11933:
[----:B------:R-:W-:Y:S05]  /*0c10*/  BSYNC B2 ;  /* 0x0000000000027941 */ /* 0x000fea0003800000 */
.L_x_11932:
        /* <DEDUP_REMOVED lines=18> */
.L_x_11935:
[----:B------:R-:W-:Y:S02]  /*0d40*/  ISETP.GE.AND P0, PT, R16, RZ, PT ;  /* 0x000000ff1000720c */ /* 0x000fe40003f06270 */
[----:B------:R-:W-:-:S11]  /*0d50*/  MOV R5, 0x3fd774eb ;  /* 0x3fd774eb00057802 */ /* 0x000fd60000000f00 */
[----:B------:R-:W-:-:S04]  /*0d60*/  @P0 FFMA.FTZ R0, R5, 0.93318945169448852539, -R0 ;  /* 0x3f6ee58105000823 */ /* 0x000fc80000010800 */
[----:B------:R-:W-:-:S07]  /*0d70*/  @!P0 FFMA.FTZ R0, R5, 0.93318945169448852539, R0 ;  /* 0x3f6ee58105008823 */ /* 0x000fce0000010000 */
.L_x_11936:
[----:B------:R-:W-:Y:S05]  /*0d80*/  BSYNC B0 ;  /* 0x0000000000007941 */ /* 0x000fea0003800000 */
.L_x_11934:
[----:B------:R-:W0:Y:S01]  /*0d90*/  LDC.U16 R17, c[0x0][0x216] ;  /* 0x00008580ff117b82 */ /* 0x000e220000000400 */
[----:B------:R-:W-:Y:S01]  /*0da0*/  HADD2.F32 R26, -RZ, R10.H0_H0 ;  /* 0x2000000aff1a7230 */ /* 0x000fe20000004100 */
[----:B------:R-:W-:Y:S01]  /*0db0*/  FSETP.NEU.FTZ.AND P0, PT, |R16|, |R19|, PT ;  /* 0x400000131000720b */ /* 0x000fe20003f1d200 */
[----:B------:R-:W-:Y:S01]  /*0dc0*/  IMAD.MOV.U32 R6, RZ, RZ, 0x4016cbe4 ;  /* 0x4016cbe4ff067424 */ /* 0x000fe200078e00ff */
        /* <DEDUP_REMOVED lines=26> */
.L_x_11938:
[----:B------:R-:W-:Y:S05]  /*0f70*/  BSYNC B2 ;  /* 0x0000000000027941 */ /* 0x000fea0003800000 */
.L_x_11937:
        /* <DEDUP_REMOVED lines=18> */
.L_x_11940:
[----:B------:R-:W-:Y:S02]  /*10a0*/  ISETP.GE.AND P0, PT, R17, RZ, PT ;  /* 0x000000ff1100720c */ /* 0x000fe40003f06270 */
[----:B------:R-:W-:-:S11]  /*10b0*/  MOV R5, 0x3fd774eb ;  /* 0x3fd774eb00057802 */ /* 0x000fd60000000f00 */
[----:B------:R-:W-:-:S04]  /*10c0*/  @P0 FFMA.FTZ R0, R5, 0.93318945169448852539, -R0 ;  /* 0x3f6ee58105000823 */ /* 0x000fc80000010800 */
[----:B------:R-:W-:-:S07]  /*10d0*/  @!P0 FFMA.FTZ R0, R5, 0.93318945169448852539, R0 ;  /* 0x3f6ee58105008823 */ /* 0x000fce0000010000 */
.L_x_11941:
[----:B------:R-:W-:Y:S05]  /*10e0*/  BSYNC B0 ;  /* 0x0000000000007941 */ /* 0x000fea0003800000 */
.L_x_11939:
[----:B------:R-:W0:Y:S01]  /*10f0*/  LDC.U16 R21, c[0x0][0x216] ;  /* 0x00008580ff157b82 */ /* 0x000e220000000400 */
[----:B------:R-:W-:Y:S01]  /*1100*/  HADD2.F32 R20, -RZ, R10.H1_H1 ;  /* 0x3000000aff147230 */ /* 0x000fe20000004100 */
[C---:B------:R-:W-:Y:S01]  /*1110*/  FSETP.NEU.FTZ.AND P0, PT, |R17|.reuse, |R26|, PT ;  /* 0x4000001a1100720b */ /* 0x040fe20003f1d200 */
        /* <DEDUP_REMOVED lines=26> */
.L_x_11943:
[----:B------:R-:W-:Y:S05]  /*12c0*/  BSYNC B2 ;  /* 0x0000000000027941 */ /* 0x000fea0003800000 */
.L_x_11942:
        /* <DEDUP_REMOVED lines=18> */
.L_x_11945:
[----:B------:R-:W-:Y:S02]  /*13f0*/  ISETP.GE.AND P0, PT, R21, RZ, PT ;  /* 0x000000ff1500720c */ /* 0x000fe40003f06270 */
[----:B------:R-:W-:-:S11]  /*1400*/  MOV R5, 0x3fd774eb ;  /* 0x3fd774eb00057802 */ /* 0x000fd60000000f00 */
[----:B------:R-:W-:-:S04]  /*1410*/  @P0 FFMA.FTZ R0, R5, 0.93318945169448852539, -R0 ;  /* 0x3f6ee58105000823 */ /* 0x000fc80000010800 */
[----:B------:R-:W-:-:S07]  /*1420*/  @!P0 FFMA.FTZ R0, R5, 0.93318945169448852539, R0 ;  /* 0x3f6ee58105008823 */ /* 0x000fce0000010000 */
.L_x_11946:
[----:B------:R-:W-:Y:S05]  /*1430*/  BSYNC B0 ;  /* 0x0000000000007941 */ /* 0x000fea0003800000 */
.L_x_11944:
        /* <DEDUP_REMOVED lines=30> */
.L_x_11948:
[----:B------:R-:W-:Y:S05]  /*1620*/  BSYNC B2 ;  /* 0x0000000000027941 */ /* 0x000fea0003800000 */
.L_x_11947:
        /* <DEDUP_REMOVED lines=18> */
.L_x_11950:
[----:B------:R-:W-:Y:S02]  /*1750*/  ISETP.GE.AND P0, PT, R18, RZ, PT ;  /* 0x000000ff1200720c */ /* 0x000fe40003f06270 */
[----:B------:R-:W-:-:S11]  /*1760*/  MOV R5, 0x3fd774eb ;  /* 0x3fd774eb00057802 */ /* 0x000fd60000000f00 */
[----:B------:R-:W-:-:S04]  /*1770*/  @P0 FFMA.FTZ R0, R5, 0.93318945169448852539, -R0 ;  /* 0x3f6ee58105000823 */ /* 0x000fc80000010800 */
[----:B------:R-:W-:-:S07]  /*1780*/  @!P0 FFMA.FTZ R0, R5, 0.93318945169448852539, R0 ;  /* 0x3f6ee58105008823 */ /* 0x000fce0000010000 */
.L_x_11951:
[----:B------:R-:W-:Y:S05]  /*1790*/  BSYNC B0 ;  /* 0x0000000000007941 */ /* 0x000fea0003800000 */
.L_x_11949:
[----:B------:R-:W0:Y:S01]  /*17a0*/  LDC.U16 R20, c[0x0][0x216] ;  /* 0x00008580ff147b82 */ /* 0x000e220000000400 */
[----:B------:R-:W-:Y:S01]  /*17b0*/  HADD2.F32 R11, -RZ, R11.H1_H1 ;  /* 0x3000000bff0b7230 */ /* 0x000fe20000004100 */
        /* <DEDUP_REMOVED lines=27> */
.L_x_11953:
[----:B------:R-:W-:Y:S05]  /*1970*/  BSYNC B2 ;  /* 0x0000000000027941 */ /* 0x000fea0003800000 */
.L_x_11952:
        /* <DEDUP_REMOVED lines=18> */
.L_x_11955:
[----:B------:R-:W-:Y:S01]  /*1aa0*/  ISETP.GE.AND P0, PT, R20, RZ, PT ;  /* 0x000000ff1400720c */ /* 0x000fe20003f06270 */
[----:B------:R-:W-:-:S12]  /*1ab0*/  HFMA2.MMA R5, -RZ, RZ, 1.9599609375, 20144 ;  /* 0x3fd774ebff057435 */ /* 0x000fd800000001ff */
[----:B------:R-:W-:-:S04]  /*1ac0*/  @P0 FFMA.FTZ R0, R5, 0.93318945169448852539, -R0 ;  /* 0x3f6ee58105000823 */ /* 0x000fc80000010800 */
[----:B------:R-:W-:-:S07]  /*1ad0*/  @!P0 FFMA.FTZ R0, R5, 0.93318945169448852539, R0 ;  /* 0x3f6ee58105008823 */ /* 0x000fce0000010000 */
.L_x_11956:
[----:B------:R-:W-:Y:S05]  /*1ae0*/  BSYNC B0 ;  /* 0x0000000000007941 */ /* 0x000fea0003800000 */
.L_x_11954:
        /* <DEDUP_REMOVED lines=17> */
[----:B------:R-:W-:Y:S01]  /*1c00*/  STG.E.128 desc[UR4][R4.64], R8 ;  /* 0x0000000804007986 */ /* 0x000fe2000c101d04 */
[----:B------:R-:W-:Y:S05]  /*1c10*/  EXIT ;  /* 0x000000000000794d */ /* 0x000fea0003800000 */
.L_x_11916:
        /* <DEDUP_REMOVED lines=17> */
[----:B------:R-:W-:Y:S02]  /*1d30*/  @!P4 IADD3 R8, R3, R2, RZ ;  /* 0x000000020308c210 */ /* 0x000fe40007ffe0ff */
        /* <DEDUP_REMOVED lines=12> */
[----:B------:R-:W-:Y:S01]  /*1e00*/  @!P1 VIADD R2, R2, 0x80 ;  /* 0x0000008002029836 */ /* 0x000fe20000000000 */
[----:B------:R-:W1:Y:S04]  /*1e10*/  @!P1 LDC.64 R22, c[0x0][0x220] ;  /* 0x00008800ff169b82 */ /* 0x000e680000000a00 */
        /* <DEDUP_REMOVED lines=45> */
.L_x_11960:
[----:B------:R-:W-:Y:S05]  /*20f0*/  BSYNC B3 ;  /* 0x0000000000037941 */ /* 0x000fea0003800000 */
.L_x_11959:
        /* <DEDUP_REMOVED lines=18> */
.L_x_11962:
[----:B------:R-:W-:Y:S02]  /*2220*/  ISETP.GE.AND P0, PT, R2, RZ, PT ;  /* 0x000000ff0200720c */ /* 0x000fe40003f06270 */
[----:B------:R-:W-:-:S11]  /*2230*/  MOV R5, 0x3fd774eb ;  /* 0x3fd774eb00057802 */ /* 0x000fd60000000f00 */
[----:B------:R-:W-:-:S04]  /*2240*/  @P0 FFMA.FTZ R0, R5, 0.93318945169448852539, -R0 ;  /* 0x3f6ee58105000823 */ /* 0x000fc80000010800 */
[----:B------:R-:W-:-:S07]  /*2250*/  @!P0 FFMA.FTZ R0, R5, 0.93318945169448852539, R0 ;  /* 0x3f6ee58105008823 */ /* 0x000fce0000010000 */
.L_x_11963:
[----:B------:R-:W-:Y:S05]  /*2260*/  BSYNC B0 ;  /* 0x0000000000007941 */ /* 0x000fea0003800000 */
.L_x_11961:
        /* <DEDUP_REMOVED lines=11> */
.L_x_11958:
[----:B------:R-:W-:Y:S05]  /*2320*/  BSYNC B2 ;  /* 0x0000000000027941 */ /* 0x000fea0003800000 */
.L_x_11957:
        /* <DEDUP_REMOVED lines=24> */
.L_x_11967:
[----:B------:R-:W-:Y:S05]  /*24b0*/  BSYNC B3 ;  /* 0x0000000000037941 */ /* 0x000fea0003800000 */
.L_x_11966:
        /* <DEDUP_REMOVED lines=18> */
.L_x_11969:
[----:B------:R-:W-:Y:S02]  /*25e0*/  ISETP.GE.AND P0, PT, R2, RZ, PT ;  /* 0x000000ff0200720c */ /* 0x000fe40003f06270 */
[----:B------:R-:W-:-:S11]  /*25f0*/  MOV R5, 0x3fd774eb ;  /* 0x3fd774eb00057802 */ /* 0x000fd60000000f00 */
[----:B------:R-:W-:-:S04]  /*2600*/  @P0 FFMA.FTZ R0, R5, 0.93318945169448852539, -R0 ;  /* 0x3f6ee58105000823 */ /* 0x000fc80000010800 */
[----:B------:R-:W-:-:S07]  /*2610*/  @!P0 FFMA.FTZ R0, R5, 0.93318945169448852539, R0 ;  /* 0x3f6ee58105008823 */ /* 0x000fce0000010000 */
.L_x_11970:
[----:B------:R-:W-:Y:S05]  /*2620*/  BSYNC B0 ;  /* 0x0000000000007941 */ /* 0x000fea0003800000 */
.L_x_11968:
        /* <DEDUP_REMOVED lines=11> */
.L_x_11965:
[----:B------:R-:W-:Y:S05]  /*26e0*/  BSYNC B2 ;  /* 0x0000000000027941 */ /* 0x000fea0003800000 */
.L_x_11964:
        /* <DEDUP_REMOVED lines=23> */
.L_x_11974:
[----:B------:R-:W-:Y:S05]  /*2860*/  BSYNC B3 ;  /* 0x0000000000037941 */ /* 0x000fea0003800000 */
.L_x_11973:
        /* <DEDUP_REMOVED lines=18> */
.L_x_11976:
[----:B------:R-:W-:Y:S02]  /*2990*/  ISETP.GE.AND P0, PT, R2, RZ, PT ;  /* 0x000000ff0200720c */ /* 0x000fe40003f06270 */
[----:B------:R-:W-:-:S11]  /*29a0*/  MOV R5, 0x3fd774eb ;  /* 0x3fd774eb00057802 */ /* 0x000fd60000000f00 */
[----:B------:R-:W-:-:S04]  /*29b0*/  @P0 FFMA.FTZ R0, R5, 0.93318945169448852539, -R0 ;  /* 0x3f6ee58105000823 */ /* 0x000fc80000010800 */
[----:B------:R-:W-:-:S07]  /*29c0*/  @!P0 FFMA.FTZ R0, R5, 0.93318945169448852539, R0 ;  /* 0x3f6ee58105008823 */ /* 0x000fce0000010000 */
.L_x_11977:
[----:B------:R-:W-:Y:S05]  /*29d0*/  BSYNC B0 ;  /* 0x0000000000007941 */ /* 0x000fea0003800000 */
.L_x_11975:
        /* <DEDUP_REMOVED lines=11> */
.L_x_11972:
[----:B------:R-:W-:Y:S05]  /*2a90*/  BSYNC B2 ;  /* 0x0000000000027941 */ /* 0x000fea0003800000 */
.L_x_11971:
        /* <DEDUP_REMOVED lines=23> */
.L_x_11981:
[----:B------:R-:W-:Y:S05]  /*2c10*/  BSYNC B3 ;  /* 0x0000000000037941 */ /* 0x000fea0003800000 */
.L_x_11980:
        /* <DEDUP_REMOVED lines=18> */
.L_x_11983:
[----:B------:R-:W-:Y:S02]  /*2d40*/  ISETP.GE.AND P0, PT, R2, RZ, PT ;  /* 0x000000ff0200720c */ /* 0x000fe40003f06270 */
[----:B------:R-:W-:-:S11]  /*2d50*/  MOV R5, 0x3fd774eb ;  /* 0x3fd774eb00057802 */ /* 0x000fd60000000f00 */
[----:B------:R-:W-:-:S04]  /*2d60*/  @P0 FFMA.FTZ R0, R5, 0.93318945169448852539, -R0 ;  /* 0x3f6ee58105000823 */ /* 0x000fc80000010800 */
[----:B------:R-:W-:-:S07]  /*2d70*/  @!P0 FFMA.FTZ R0, R5, 0.93318945169448852539, R0 ;  /* 0x3f6ee58105008823 */ /* 0x000fce0000010000 */
.L_x_11984:
[----:B------:R-:W-:Y:S05]  /*2d80*/  BSYNC B0 ;  /* 0x0000000000007941 */ /* 0x000fea0003800000 */
.L_x_11982:
        /* <DEDUP_REMOVED lines=11> */
.L_x_11979:
[----:B------:R-:W-:Y:S05]  /*2e40*/  BSYNC B2 ;  /* 0x0000000000027941 */ /* 0x000fea0003800000 */
.L_x_11978:
        /* <DEDUP_REMOVED lines=23> */
.L_x_11988:
[----:B------:R-:W-:Y:S05]  /*2fc0*/  BSYNC B3 ;  /* 0x0000000000037941 */ /* 0x000fea0003800000 */
.L_x_11987:
        /* <DEDUP_REMOVED lines=18> */
.L_x_11990:
[----:B------:R-:W-:Y:S02]  /*30f0*/  ISETP.GE.AND P0, PT, R2, RZ, PT ;  /* 0x000000ff0200720c */ /* 0x000fe40003f06270 */
[----:B------:R-:W-:-:S11]  /*3100*/  MOV R5, 0x3fd774eb ;  /* 0x3fd774eb00057802 */ /* 0x000fd60000000f00 */
[----:B------:R-:W-:-:S04]  /*3110*/  @P0 FFMA.FTZ R0, R5, 0.93318945169448852539, -R0 ;  /* 0x3f6ee58105000823 */ /* 0x000fc80000010800 */
[----:B------:R-:W-:-:S07]  /*3120*/  @!P0 FFMA.FTZ R0, R5, 0.93318945169448852539, R0 ;  /* 0x3f6ee58105008823 */ /* 0x000fce0000010000 */
.L_x_11991:
[----:B------:R-:W-:Y:S05]  /*3130*/  BSYNC B0 ;  /* 0x0000000000007941 */ /* 0x000fea0003800000 */
.L_x_11989:
        /* <DEDUP_REMOVED lines=11> */
.L_x_11986:
[----:B------:R-:W-:Y:S05]  /*31f0*/  BSYNC B2 ;  /* 0x0000000000027941 */ /* 0x000fea0003800000 */
.L_x_11985:
        /* <DEDUP_REMOVED lines=23> */
.L_x_11995:
[----:B------:R-:W-:Y:S05]  /*3370*/  BSYNC B3 ;  /* 0x0000000000037941 */ /* 0x000fea0003800000 */
.L_x_11994:
        /* <DEDUP_REMOVED lines=18> */
.L_x_11997:
[----:B------:R-:W-:Y:S02]  /*34a0*/  ISETP.GE.AND P0, PT, R2, RZ, PT ;  /* 0x000000ff0200720c */ /* 0x000fe40003f06270 */
[----:B------:R-:W-:-:S11]  /*34b0*/  MOV R5, 0x3fd774eb ;  /* 0x3fd774eb00057802 */ /* 0x000fd60000000f00 */
[----:B------:R-:W-:-:S04]  /*34c0*/  @P0 FFMA.FTZ R0, R5, 0.93318945169448852539, -R0 ;  /* 0x3f6ee58105000823 */ /* 0x000fc80000010800 */
[----:B------:R-:W-:-:S07]  /*34d0*/  @!P0 FFMA.FTZ R0, R5, 0.93318945169448852539, R0 ;  /* 0x3f6ee58105008823 */ /* 0x000fce0000010000 */
.L_x_11998:
[----:B------:R-:W-:Y:S05]  /*34e0*/  BSYNC B0 ;  /* 0x0000000000007941 */ /* 0x000fea0003800000 */
.L_x_11996:
        /* <DEDUP_REMOVED lines=11> */
.L_x_11993:
[----:B------:R-:W-:Y:S05]  /*35a0*/  BSYNC B2 ;  /* 0x0000000000027941 */ /* 0x000fea0003800000 */
.L_x_11992:
        /* <DEDUP_REMOVED lines=23> */
.L_x_12002:
[----:B------:R-:W-:Y:S05]  /*3720*/  BSYNC B3 ;  /* 0x0000000000037941 */ /* 0x000fea0003800000 */
.L_x_12001:
        /* <DEDUP_REMOVED lines=18> */
.L_x_12004:
[----:B------:R-:W-:Y:S02]  /*3850*/  ISETP.GE.AND P0, PT, R2, RZ, PT ;  /* 0x000000ff0200720c */ /* 0x000fe40003f06270 */
[----:B------:R-:W-:-:S11]  /*3860*/  MOV R5, 0x3fd774eb ;  /* 0x3fd774eb00057802 */ /* 0x000fd60000000f00 */
[----:B------:R-:W-:-:S04]  /*3870*/  @P0 FFMA.FTZ R0, R5, 0.93318945169448852539, -R0 ;  /* 0x3f6ee58105000823 */ /* 0x000fc80000010800 */
[----:B------:R-:W-:-:S07]  /*3880*/  @!P0 FFMA.FTZ R0, R5, 0.93318945169448852539, R0 ;  /* 0x3f6ee58105008823 */ /* 0x000fce0000010000 */
.L_x_12005:
[----:B------:R-:W-:Y:S05]  /*3890*/  BSYNC B0 ;  /* 0x0000000000007941 */ /* 0x000fea0003800000 */
.L_x_12003:
        /* <DEDUP_REMOVED lines=11> */
.L_x_12000:
[----:B------:R-:W-:Y:S05]  /*3950*/  BSYNC B2 ;  /* 0x0000000000027941 */ /* 0x000fea0003800000 */
.L_x_11999:
        /* <DEDUP_REMOVED lines=23> */
.L_x_12009:
[----:B------:R-:W-:Y:S05]  /*3ad0*/  BSYNC B3 ;  /* 0x0000000000037941 */ /* 0x000fea0003800000 */
.L_x_12008:
        /* <DEDUP_REMOVED lines=18> */
.L_x_12011:
[----:B------:R-:W-:Y:S02]  /*3c00*/  ISETP.GE.AND P0, PT, R17, RZ, PT ;  /* 0x000000ff1100720c */ /* 0x000fe40003f06270 */
[----:B------:R-:W-:-:S11]  /*3c10*/  MOV R5, 0x3fd774eb ;  /* 0x3fd774eb00057802 */ /* 0x000fd60000000f00 */
[----:B------:R-:W-:-:S04]  /*3c20*/  @P0 FFMA.FTZ R0, R5, 0.93318945169448852539, -R0 ;  /* 0x3f6ee58105000823 */ /* 0x000fc80000010800 */
[----:B------:R-:W-:-:S07]  /*3c30*/  @!P0 FFMA.FTZ R0, R5, 0.93318945169448852539, R0 ;  /* 0x3f6ee58105008823 */ /* 0x000fce0000010000 */
.L_x_12012:
[----:B------:R-:W-:Y:S05]  /*3c40*/  BSYNC B0 ;  /* 0x0000000000007941 */ /* 0x000fea0003800000 */
.L_x_12010:
        /* <DEDUP_REMOVED lines=11> */
.L_x_12007:
[----:B------:R-:W-:Y:S05]  /*3d00*/  BSYNC B2 ;  /* 0x0000000000027941 */ /* 0x000fea0003800000 */
.L_x_12006:
        /* <DEDUP_REMOVED lines=17> */
.L_x_12015:
[----:B------:R-:W-:-:S13]  /*3e20*/  ISETP.GE.AND P0, PT, R20, R19, PT ;  /* 0x000000131400720c */ /* 0x000fda0003f06270 */
[----:B------:R-:W-:Y:S05]  /*3e30*/  @P0 BRA `(.L_x_12017) ;  /* 0x0000000000300947 */ /* 0x000fea0003800000 */
[----:B0-2---:R-:W0:Y:S01]  /*3e40*/  LDC.64 R4, c[0x0][0x218] ;  /* 0x00008600ff047b82 */ /* 0x005e220000000a00 */
[----:B------:R-:W-:Y:S02]  /*3e50*/  IADD3 R7, R3, R20, RZ ;  /* 0x0000001403077210 */ /* 0x000fe40007ffe0ff */
[----:B------:R-:W-:-:S03]  /*3e60*/  IADD3 R20, R20, 0x80, RZ ;  /* 0x0000008014147810 */ /* 0x000fc60007ffe0ff */
[----:B0-----:R-:W-:-:S05]  /*3e70*/  IMAD.WIDE.U32 R4, R7, 0x2, R4 ;  /* 0x0000000207047825 */ /* 0x001fca00078e0004 */
[----:B------:R1:W-:Y:S02]  /*3e80*/  STG.E.U16 desc[UR4][R4.64], R11 ;  /* 0x0000000b04007986 */ /* 0x0003e4000c101504 */
.L_x_12016:
[----:B------:R-:W-:-:S13]  /*3e90*/  ISETP.GE.AND P0, PT, R20, R19, PT ;  /* 0x000000131400720c */ /* 0x000fda0003f06270 */
[----:B------:R-:W-:Y:S05]  /*3ea0*/  @P0 BRA `(.L_x_12018) ;  /* 0x0000000000300947 */ /* 0x000fea0003800000 */
[----:B01----:R-:W0:Y:S01]  /*3eb0*/  LDC.64 R4, c[0x0][0x218] ;  /* 0x00008600ff047b82 */ /* 0x003e220000000a00 */
[----:B------:R-:W-:Y:S01]  /*3ec0*/  IADD3 R7, R3, R20, RZ ;  /* 0x0000001403077210 */ /* 0x000fe20007ffe0ff */
[----:B------:R-:W-:-:S04]  /*3ed0*/  VIADD R20, R20, 0x80 ;  /* 0x0000008014147836 */ /* 0x000fc80000000000 */
[----:B0-----:R-:W-:-:S05]  /*3ee0*/  IMAD.WIDE.U32 R4, R7, 0x2, R4 ;  /* 0x0000000207047825 */ /* 0x001fca00078e0004 */
[----:B------:R1:W-:Y:S02]  /*3ef0*/  STG.E.U16 desc[UR4][R4.64], R10 ;  /* 0x0000000a04007986 */ /* 0x0003e4000c101504 */
.L_x_12017:
[----:B------:R-:W-:-:S13]  /*3f00*/  ISETP.GE.AND P0, PT, R20, R19, PT ;  /* 0x000000131400720c */ /* 0x000fda0003f06270 */
[----:B------:R-:W-:Y:S05]  /*3f10*/  @P0 BRA `(.L_x_12019) ;  /* 0x0000000000340947 */ /* 0x000fea0003800000 */
[----:B012---:R-:W0:Y:S01]  /*3f20*/  LDC.64 R4, c[0x0][0x218] ;  /* 0x00008600ff047b82 */ /* 0x007e220000000a00 */
[----:B------:R-:W-:Y:S02]  /*3f30*/  IADD3 R7, R3, R20, RZ ;  /* 0x0000001403077210 */ /* 0x000fe40007ffe0ff */
[----:B------:R-:W-:-:S03]  /*3f40*/  IADD3 R20, R20, 0x80, RZ ;  /* 0x0000008014147810 */ /* 0x000fc60007ffe0ff */
[----:B0-----:R-:W-:-:S05]  /*3f50*/  IMAD.WIDE.U32 R4, R7, 0x2, R4 ;  /* 0x0000000207047825 */ /* 0x001fca00078e0004 */
[----:B------:R2:W-:Y:S02]  /*3f60*/  STG.E.U16 desc[UR4][R4.64], R9 ;  /* 0x0000000904007986 */ /* 0x0005e4000c101504 */
.L_x_12018:
        /* <DEDUP_REMOVED lines=8> */
.L_x_12019:
[----:B------:R-:W-:Y:S05]  /*3ff0*/  BSYNC B1 ;  /* 0x0000000000017941 */ /* 0x000fea0003800000 */
.L_x_12014:
[----:B------:R-:W-:-:S13]  /*4000*/  ISETP.GE.AND P0, PT, R20, R19, PT ;  /* 0x000000131400720c */ /* 0x000fda0003f06270 */
[----:B0123--:R-:W0:Y:S01]  /*4010*/  @!P0 LDC.64 R4, c[0x0][0x218] ;  /* 0x00008600ff048b82 */ /* 0x00fe220000000a00 */
[----:B------:R-:W-:Y:S02]  /*4020*/  @!P0 IADD3 R7, R3, R20, RZ ;  /* 0x0000001403078210 */ /* 0x000fe40007ffe0ff */
[----:B------:R-:W-:-:S03]  /*4030*/  @!P0 IADD3 R20, R20, 0x80, RZ ;  /* 0x0000008014148810 */ /* 0x000fc60007ffe0ff */
[----:B0-----:R-:W-:-:S05]  /*4040*/  @!P0 IMAD.WIDE.U32 R4, R7, 0x2, R4 ;  /* 0x0000000207048825 */ /* 0x001fca00078e0004 */
[----:B------:R3:W-:Y:S02]  /*4050*/  @!P0 STG.E.U16 desc[UR4][R4.64], R2 ;  /* 0x0000000204008986 */ /* 0x0007e4000c101504 */
.L_x_12020:
[----:B------:R-:W-:Y:S05]  /*4060*/  BSYNC B0 ;  /* 0x0000000000007941 */ /* 0x000fea0003800000 */
.L_x_12013:
        /* <DEDUP_REMOVED lines=8> */
        .weak           $__internal_34_$__cuda_sm3x_div_rn_ftz_f32_slowpath
        .type           $__internal_34_$__cuda_sm3x_div_rn_ftz_f32_slowpath,@function
        .size           $__internal_34_$__cuda_sm3x_div_rn_ftz_f32_slowpath,(.L_x_19710 - $__internal_34_$__cuda_sm3x_div_rn_ftz_f32_slowpath)
$__internal_34_$__cuda_sm3x_div_rn_ftz_f32_slowpath:
        /* <DEDUP_REMOVED lines=32> */
.L_x_12023:
[----:B------:R-:W-:Y:S05]  /*42f0*/  BSYNC B1 ;  /* 0x0000000000017941 */ /* 0x000fea0003800000 */
.L_x_12022:
        /* <DEDUP_REMOVED lines=27> */
.L_x_12029:
[----:B------:R-:W-:-:S07]  /*44b0*/  LEA R0, R5, R0, 0x17 ;  /* 0x0000000005007211 */ /* 0x000fce00078eb8ff */
.L_x_12030:
[----:B------:R-:W-:Y:S05]  /*44c0*/  BSYNC B1 ;  /* 0x0000000000017941 */ /* 0x000fea0003800000 */
.L_x_12028:
[----:B------:R-:W-:Y:S05]  /*44d0*/  BRA `(.L_x_12031) ;  /* 0x0000000000207947 */ /* 0x000fea0003800000 */
.L_x_12027:
[----:B------:R-:W-:-:S04]  /*44e0*/  LOP3.LUT R23, R22, 0x80000000, R23, 0x48, !PT ;  /* 0x8000000016177812 */ /* 0x000fc800078e4817 */
[----:B------:R-:W-:Y:S01]  /*44f0*/  LOP3.LUT R0, R23, 0x7f800000, RZ, 0xfc, !PT ;  /* 0x7f80000017007812 */ /* 0x000fe200078efcff */
[----:B------:R-:W-:Y:S06]  /*4500*/  BRA `(.L_x_12031) ;  /* 0x0000000000147947 */ /* 0x000fec0003800000 */
.L_x_12026:
[----:B------:R-:W-:Y:S01]  /*4510*/  LOP3.LUT R0, R22, 0x80000000, R23, 0x48, !PT ;  /* 0x8000000016007812 */ /* 0x000fe200078e4817 */
[----:B------:R-:W-:Y:S06]  /*4520*/  BRA `(.L_x_12031) ;  /* 0x00000000000c7947 */ /* 0x000fec0003800000 */
.L_x_12025:
[----:B------:R-:W0:Y:S01]  /*4530*/  MUFU.RSQ R0, -QNAN ;  /* 0xffc0000000007908 */ /* 0x000e220000001400 */
[----:B------:R-:W-:Y:S05]  /*4540*/  BRA `(.L_x_12031) ;  /* 0x0000000000047947 */ /* 0x000fea0003800000 */
.L_x_12024:
[----:B------:R-:W-:-:S07]  /*4550*/  FADD.FTZ R0, R23, R22 ;  /* 0x0000001617007221 */ /* 0x000fce0000010000 */
.L_x_12031:
[----:B------:R-:W-:Y:S05]  /*4560*/  BSYNC B0 ;  /* 0x0000000000007941 */ /* 0x000fea0003800000 */
.L_x_12021:
[----:B------:R-:W-:-:S04]  /*4570*/  MOV R5, 0x0 ;  /* 0x0000000000057802 */ /* 0x000fc80000000f00 */
[----:B0-----:R-:W-:Y:S05]  /*4580*/  RET.REL.NODEC R4 `(_ZN2at6native29vectorized_elementwise_kernelILi8ENS0_13BUnaryFunctorIN3c104HalfES4_S4_ZZZNS0_17atan2_kernel_cudaERNS_18TensorIteratorBaseEENKUlvE_clEvENKUlvE1_clEvEUlS4_S4_E_EESt5arrayIPcLm2EEEEviT0_T1_) ;  /* 0xffffffb8049c7950 */ /* 0x001fea0003c3ffff */
.L_x_12032:
        /* <DEDUP_REMOVED lines=15> */
.L_x_19710:


//--------------------- .text._ZN2at6native18elementwise_kernelILi128ELi4EZNS0_15gpu_kernel_implINS0_13AUnaryFunctorIN3c104HalfES5_S5_ZZZNS0_17atan2_kernel_cudaERNS_18TensorIteratorBaseEENKUlvE_clEvENKUlvE1_clEvEUlS5_S5_E_EEEEvS7_RKT_EUliE_EEviT1_ --------------------------
	.section	.text._ZN2at6native18elementwise_kernelILi128ELi4EZNS0_15gpu_kernel_implINS0_13AUnaryFunctorIN3c104HalfES5_S5_ZZZNS0_17atan2_kernel_cudaERNS_18TensorIteratorBaseEENKUlvE_clEvENKUlvE1_clEvEUlS5_S5_E_EEEEvS7_RKT_EUliE_EEviT1_,"ax",@progbits
	.align	128
        .global         _ZN2at6native18elementwise_kernelILi128ELi4EZNS0_15gpu_kernel_implINS0_13AUnaryFunctorIN3c104HalfES5_S5_ZZZNS0_17atan2_kernel_cudaERNS_18TensorIteratorBaseEENKUlvE_clEvENKUlvE1_clEvEUlS5_S5_E_EEEEvS7_RKT_EUliE_EEviT1_
        .type           _ZN2at6native18elementwise_kernelILi128ELi4EZNS0_15gpu_kernel_implINS0_13AUnaryFunctorIN3c104HalfES5_S5_ZZZNS0_17atan2_kernel_cudaERNS_18TensorIteratorBaseEENKUlvE_clEvENKUlvE1_clEvEUlS5_S5_E_EEEEvS7_RKT_EUliE_EEviT1_,@function
        .size           _ZN2at6native18elementwise_kernelILi128ELi4EZNS0_15gpu_kernel_implINS0_13AUnaryFunctorIN3c104HalfES5_S5_ZZZNS0_17atan2_kernel_cudaERNS_18TensorIteratorBaseEENKUlvE_clEvENKUlvE1_clEvEUlS5_S5_E_EEEEvS7_RKT_EUliE_EEviT1_,(.L_x_19711 - _ZN2at6native18elementwise_kernelILi128ELi4EZNS0_15gpu_kernel_implINS0_13AUnaryFunctorIN3c104HalfES5_S5_ZZZNS0_17atan2_kernel_cudaERNS_18TensorIteratorBaseEENKUlvE_clEvENKUlvE1_clEvEUlS5_S5_E_EEEEvS7_RKT_EUliE_EEviT1_)
        .other          _ZN2at6native18elementwise_kernelILi128ELi4EZNS0_15gpu_kernel_implINS0_13AUnaryFunctorIN3c104HalfES5_S5_ZZZNS0_17atan2_kernel_cudaERNS_18TensorIteratorBaseEENKUlvE_clEvENKUlvE1_clEvEUlS5_S5_E_EEEEvS7_RKT_EUliE_EEviT1_,@"STO_CUDA_ENTRY STV_DEFAULT"
_ZN2at6native18elementwise_kernelILi128ELi4EZNS0_15gpu_kernel_implINS0_13AUnaryFunctorIN3c104HalfES5_S5_ZZZNS0_17atan2_kernel_cudaERNS_18TensorIteratorBaseEENKUlvE_clEvENKUlvE1_clEvEUlS5_S5_E_EEEEvS7_RKT_EUliE_EEviT1_:
.text._ZN2at6native18elementwise_kernelILi128ELi4EZNS0_15gpu_kernel_implINS0_13AUnaryFunctorIN3c104HalfES5_S5_ZZZNS0_17atan2_kernel_cudaERNS_18TensorIteratorBaseEENKUlvE_clEvENKUlvE1_clEvEUlS5_S5_E_EEEEvS7_RKT_EUliE_EEviT1_:
        /* <DEDUP_REMOVED lines=313> */
.L_x_12035:
        /* <DEDUP_REMOVED lines=23> */
.L_x_12039:
[----:B------:R-:W2:Y:S02]  /*1500*/  LDG.E.U8 R2, desc[UR36][R2.64] ;  /* 0x0000002402027981 */ /* 0x000ea4000c1e1100 */
[----:B--2---:R-:W-:-:S04]  /*1510*/  I2FP.F32.U32 R0, R2 ;  /* 0x0000000200007245 */ /* 0x004fc80000201000 */
[----:B------:R-:W-:-:S04]  /*1520*/  F2FP.F16.F32.PACK_AB R0, RZ, R0 ;  /* 0x00000000ff00723e */ /* 0x000fc800000000ff */
[----:B------:R-:W-:Y:S01]  /*1530*/  PRMT R10, R0, 0x7610, R10 ;  /* 0x00007610000a7816 */ /* 0x000fe2000000000a */
[----:B------:R-:W-:Y:S06]  /*1540*/  BRA `(.L_x_12041) ;  /* 0x0000000c00bc7947 */ /* 0x000fec0003800000 */
.L_x_12038:
        /* <DEDUP_REMOVED lines=11> */
.L_x_12043:
[----:B------:R-:W2:Y:S02]  /*1600*/  LDG.E R2, desc[UR36][R2.64] ;  /* 0x0000002402027981 */ /* 0x000ea4000c1e1900 */
[----:B--2---:R-:W-:-:S04]  /*1610*/  I2FP.F32.S32 R0, R2 ;  /* 0x0000000200007245 */ /* 0x004fc80000201400 */
[----:B------:R-:W-:-:S04]  /*1620*/  F2FP.F16.F32.PACK_AB R0, RZ, R0 ;  /* 0x00000000ff00723e */ /* 0x000fc800000000ff */
[----:B------:R-:W-:Y:S01]  /*1630*/  PRMT R10, R0, 0x7610, R10 ;  /* 0x00007610000a7816 */ /* 0x000fe2000000000a */
[----:B------:R-:W-:Y:S06]  /*1640*/  BRA `(.L_x_12041) ;  /* 0x0000000c007c7947 */ /* 0x000fec0003800000 */
.L_x_12042:
[----:B------:R-:W2:Y:S02]  /*1650*/  LDG.E.U16 R2, desc[UR36][R2.64] ;  /* 0x0000002402027981 */ /* 0x000ea4000c1e1500 */
[----:B--2---:R-:W0:Y:S02]  /*1660*/  I2F.S16 R0, R2 ;  /* 0x0000000200007306 */ /* 0x004e240000101400 */
[----:B0-----:R-:W-:-:S04]  /*1670*/  F2FP.F16.F32.PACK_AB R0, RZ, R0 ;  /* 0x00000000ff00723e */ /* 0x001fc800000000ff */
[----:B------:R-:W-:Y:S01]  /*1680*/  PRMT R10, R0, 0x7610, R10 ;  /* 0x00007610000a7816 */ /* 0x000fe2000000000a */
[----:B------:R-:W-:Y:S06]  /*1690*/  BRA `(.L_x_12041) ;  /* 0x0000000c00687947 */ /* 0x000fec0003800000 */
.L_x_12037:
        /* <DEDUP_REMOVED lines=9> */
.L_x_12045:
[----:B------:R0:W5:Y:S01]  /*1730*/  LDG.E.U16 R10, desc[UR36][R2.64] ;  /* 0x00000024020a7981 */ /* 0x000162000c1e1500 */
[----:B------:R-:W-:Y:S05]  /*1740*/  BRA `(.L_x_12041) ;  /* 0x0000000c003c7947 */ /* 0x000fea0003800000 */
.L_x_12044:
        /* <DEDUP_REMOVED lines=9> */
.L_x_12047:
[----:B------:R1:W5:Y:S01]  /*17e0*/  LDG.E.U16 R10, desc[UR36][R2.64] ;  /* 0x00000024020a7981 */ /* 0x000362000c1e1500 */
[----:B------:R-:W-:Y:S05]  /*17f0*/  BRA `(.L_x_12041) ;  /* 0x0000000c00107947 */ /* 0x000fea0003800000 */
.L_x_12046:
        /* <DEDUP_REMOVED lines=9> */
.L_x_12036:
        /* <DEDUP_REMOVED lines=14> */
.L_x_12050:
        /* <DEDUP_REMOVED lines=9> */
.L_x_12049:
        /* <DEDUP_REMOVED lines=28> */
.L_x_12052:
        /* <DEDUP_REMOVED lines=15> */
.L_x_12051:
[----:B------:R-:W2:Y:S02]  /*1cb0*/  LDG.E.U16 R0, desc[UR36][R2.64] ;  /* 0x0000002402007981 */ /* 0x000ea4000c1e1500 */
[----:B--2---:R-:W-:-:S05]  /*1cc0*/  IMAD.U32 R0, R0, 0x10000, RZ ;  /* 0x0001000000007824 */ /* 0x004fca00078e00ff */
[----:B------:R-:W-:-:S04]  /*1cd0*/  F2FP.F16.F32.PACK_AB R0, RZ, R0 ;  /* 0x00000000ff00723e */ /* 0x000fc800000000ff */
[----:B------:R-:W-:Y:S01]  /*1ce0*/  PRMT R10, R0, 0x7610, R10 ;  /* 0x00007610000a7816 */ /* 0x000fe2000000000a */
[----:B------:R-:W-:Y:S06]  /*1cf0*/  BRA `(.L_x_12041) ;  /* 0x0000000400d07947 */ /* 0x000fec0003800000 */
.L_x_12048:
        /* <DEDUP_REMOVED lines=13> */
.L_x_12055:
        /* <DEDUP_REMOVED lines=21> */
.L_x_12059:
[----:B------:R-:W-:Y:S05]  /*1f20*/  BSYNC B1 ;  /* 0x0000000000017941 */ /* 0x000fea0003800000 */
.L_x_12058:
[----:B------:R-:W-:Y:S01]  /*1f30*/  LEA R3, R0, 0x3b800000, 0x17 ;  /* 0x3b80000000037811 */ /* 0x000fe200078eb8ff */
[----:B------:R-:W-:-:S05]  /*1f40*/  IMAD.SHL.U32 R0, R2, 0x100000, RZ ;  /* 0x0010000002007824 */ /* 0x000fca00078e00ff */
[----:B------:R-:W-:-:S07]  /*1f50*/  LOP3.LUT R0, R3, R0, R4, 0xfe, !PT ;  /* 0x0000000003007212 */ /* 0x000fce00078efe04 */
.L_x_12057:
[----:B------:R-:W-:Y:S05]  /*1f60*/  BSYNC B0 ;  /* 0x0000000000007941 */ /* 0x000fea0003800000 */
.L_x_12056:
[----:B------:R-:W-:-:S04]  /*1f70*/  F2FP.F16.F32.PACK_AB R0, RZ, R0 ;  /* 0x00000000ff00723e */ /* 0x000fc800000000ff */
[----:B------:R-:W-:Y:S01]  /*1f80*/  PRMT R10, R0, 0x7610, R10 ;  /* 0x00007610000a7816 */ /* 0x000fe2000000000a */
[----:B------:R-:W-:Y:S06]  /*1f90*/  BRA `(.L_x_12041) ;  /* 0x0000000400287947 */ /* 0x000fec0003800000 */
.L_x_12054:
        /* <DEDUP_REMOVED lines=21> */
.L_x_12063:
[----:B------:R-:W-:Y:S05]  /*20f0*/  BSYNC B1 ;  /* 0x0000000000017941 */ /* 0x000fea0003800000 */
.L_x_12062:
[----:B------:R-:W-:Y:S01]  /*2100*/  LEA R3, R0, 0x37800000, 0x17 ;  /* 0x3780000000037811 */ /* 0x000fe200078eb8ff */
[----:B------:R-:W-:-:S05]  /*2110*/  IMAD.SHL.U32 R0, R2, 0x200000, RZ ;  /* 0x0020000002007824 */ /* 0x000fca00078e00ff */
[----:B------:R-:W-:-:S07]  /*2120*/  LOP3.LUT R0, R3, R0, R4, 0xfe, !PT ;  /* 0x0000000003007212 */ /* 0x000fce00078efe04 */
.L_x_12061:
[----:B------:R-:W-:Y:S05]  /*2130*/  BSYNC B0 ;  /* 0x0000000000007941 */ /* 0x000fea0003800000 */
.L_x_12060:
[----:B------:R-:W-:-:S04]  /*2140*/  F2FP.F16.F32.PACK_AB R0, RZ, R0 ;  /* 0x00000000ff00723e */ /* 0x000fc800000000ff */
[----:B------:R-:W-:Y:S01]  /*2150*/  PRMT R10, R0, 0x7610, R10 ;  /* 0x00007610000a7816 */ /* 0x000fe2000000000a */
[----:B------:R-:W-:Y:S06]  /*2160*/  BRA `(.L_x_12041) ;  /* 0x0000000000b47947 */ /* 0x000fec0003800000 */
.L_x_12053:
        /* <DEDUP_REMOVED lines=14> */
.L_x_12067:
[----:B------:R-:W-:Y:S05]  /*2250*/  BSYNC B0 ;  /* 0x0000000000007941 */ /* 0x000fea0003800000 */
.L_x_12066:
[----:B------:R-:W-:-:S04]  /*2260*/  F2FP.F16.F32.PACK_AB R0, RZ, R0 ;  /* 0x00000000ff00723e */ /* 0x000fc800000000ff */
[----:B------:R-:W-:Y:S01]  /*2270*/  PRMT R10, R0, 0x7610, R10 ;  /* 0x00007610000a7816 */ /* 0x000fe2000000000a */
[----:B------:R-:W-:Y:S06]  /*2280*/  BRA `(.L_x_12041) ;  /* 0x00000000006c7947 */ /* 0x000fec0003800000 */
.L_x_12040:
        /* <DEDUP_REMOVED lines=16> */
.L_x_12068:
[----:B------:R-:W-:Y:S01]  /*2390*/  PRMT R10, RZ, 0x7610, R10 ;  /* 0x00007610ff0a7816 */ /* 0x000fe2000000000a */
[----:B------:R-:W-:Y:S06]  /*23a0*/  BRA `(.L_x_12041) ;  /* 0x0000000000247947 */ /* 0x000fec0003800000 */
.L_x_12065:
[----:B------:R-:W2:Y:S02]  /*23b0*/  LDG.E.64 R2, desc[UR36][R2.64] ;  /* 0x0000002402027981 */ /* 0x000ea4000c1e1b00 */
[----:B--2---:R-:W0:Y:S02]  /*23c0*/  I2F.U64 R0, R2 ;  /* 0x0000000200007312 */ /* 0x004e240000301000 */
[----:B0-----:R-:W-:-:S04]  /*23d0*/  F2FP.F16.F32.PACK_AB R0, RZ, R0 ;  /* 0x00000000ff00723e */ /* 0x001fc800000000ff */
[----:B------:R-:W-:Y:S01]  /*23e0*/  PRMT R10, R0, 0x7610, R10 ;  /* 0x00007610000a7816 */ /* 0x000fe2000000000a */
[----:B------:R-:W-:Y:S06]  /*23f0*/  BRA `(.L_x_12041) ;  /* 0x0000000000107947 */ /* 0x000fec0003800000 */
.L_x_12064:
[----:B------:R-:W2:Y:S02]  /*2400*/  LDG.E R2, desc[UR36][R2.64] ;  /* 0x0000002402027981 */ /* 0x000ea4000c1e1900 */
[----:B--2---:R-:W-:-:S04]  /*2410*/  I2FP.F32.U32 R0, R2 ;  /* 0x0000000200007245 */ /* 0x004fc80000201000 */
[----:B------:R-:W-:-:S04]  /*2420*/  F2FP.F16.F32.PACK_AB R0, RZ, R0 ;  /* 0x00000000ff00723e */ /* 0x000fc800000000ff */
[----:B------:R-:W-:-:S07]  /*2430*/  PRMT R10, R0, 0x7610, R10 ;  /* 0x00007610000a7816 */ /* 0x000fce000000000a */
.L_x_12041:
[----:B------:R-:W2:Y:S01]  /*2440*/  LDC.U16 R11, c[0x0][0x422] ;  /* 0x00010880ff0b7b82 */ /* 0x000ea20000000400 */
[----:B-----5:R-:W-:Y:S01]  /*2450*/  HADD2.F32 R10, -RZ, R10.H0_H0 ;  /* 0x2000000aff0a7230 */ /* 0x020fe20000004100 */
[----:B------:R-:W-:Y:S04]  /*2460*/  BSSY B1, `(.L_x_12069) ;  /* 0x0000012000017945 */ /* 0x000fe80003800000 */
[----:B------:R-:W-:Y:S01]  /*2470*/  FADD.FTZ R0, |R10|, -RZ ;  /* 0x800000ff0a007221 */ /* 0x000fe20000010200 */
[----:B--2---:R-:W-:-:S05]  /*2480*/  HADD2.F32 R11, -RZ, R11.H0_H0 ;  /* 0x2000000bff0b7230 */ /* 0x004fca0000004100 */
        /* <DEDUP_REMOVED lines=13> */
[----:B------:R-:W-:Y:S05]  /*2560*/  CALL.REL.NOINC `($__internal_35_$__cuda_sm3x_div_rn_ftz_f32_slowpath) ;  /* 0x000000b400787944 */ /* 0x000fea0003c00000 */
[----:B------:R-:W-:-:S07]  /*2570*/  IMAD.MOV.U32 R2, RZ, RZ, R7 ;  /* 0x000000ffff027224 */ /* 0x000fce00078e0007 */
.L_x_12070:
[----:B------:R-:W-:Y:S05]  /*2580*/  BSYNC B1 ;  /* 0x0000000000017941 */ /* 0x000fea0003800000 */
.L_x_12069:
        /* <DEDUP_REMOVED lines=18> */
.L_x_12072:
[----:B------:R-:W-:Y:S01]  /*26b0*/  ISETP.GE.AND P0, PT, R10, RZ, PT ;  /* 0x000000ff0a00720c */ /* 0x000fe20003f06270 */
[----:B------:R-:W-:-:S12]  /*26c0*/  IMAD.MOV.U32 R3, RZ, RZ, 0x3fd774eb ;  /* 0x3fd774ebff037424 */ /* 0x000fd800078e00ff */
[----:B------:R-:W-:-:S04]  /*26d0*/  @P0 FFMA.FTZ R2, R3, 0.93318945169448852539, -R2 ;  /* 0x3f6ee58103020823 */ /* 0x000fc80000010802 */
[----:B------:R-:W-:-:S07]  /*26e0*/  @!P0 FFMA.FTZ R2, R3, 0.93318945169448852539, R2 ;  /* 0x3f6ee58103028823 */ /* 0x000fce0000010002 */
.L_x_12073:
[----:B------:R-:W-:Y:S05]  /*26f0*/  BSYNC B0 ;  /* 0x0000000000007941 */ /* 0x000fea0003800000 */
.L_x_12071:
        /* <DEDUP_REMOVED lines=27> */
.L_x_12077:
[----:B------:R-:W-:-:S06]  /*28b0*/  HADD2.F32 R3, -RZ, R11.H0_H0 ;  /* 0x2000000bff037230 */ /* 0x000fcc0000004100 */
[----:B------:R-:W0:Y:S02]  /*28c0*/  F2I.S64.TRUNC R2, R3 ;  /* 0x0000000300027311 */ /* 0x000e24000020d900 */
[----:B0-----:R0:W-:Y:S01]  /*28d0*/  STG.E.U8 desc[UR36][R16.64], R2 ;  /* 0x0000000210007986 */ /* 0x0011e2000c101124 */
[----:B------:R-:W-:Y:S05]  /*28e0*/  BRA `(.L_x_12079) ;  /* 0x0000000c00847947 */ /* 0x000fea0003800000 */
.L_x_12076:
        /* <DEDUP_REMOVED lines=10> */
.L_x_12081:
[----:B------:R-:W-:-:S06]  /*2990*/  HADD2.F32 R11, -RZ, R11.H0_H0 ;  /* 0x2000000bff0b7230 */ /* 0x000fcc0000004100 */
[----:B------:R-:W0:Y:S02]  /*29a0*/  F2I.FTZ.TRUNC.NTZ R11, R11 ;  /* 0x0000000b000b7305 */ /* 0x000e24000021f100 */
[----:B0-----:R0:W-:Y:S01]  /*29b0*/  STG.E desc[UR36][R16.64], R11 ;  /* 0x0000000b10007986 */ /* 0x0011e2000c101924 */
[----:B------:R-:W-:Y:S05]  /*29c0*/  BRA `(.L_x_12079) ;  /* 0x0000000c004c7947 */ /* 0x000fea0003800000 */
.L_x_12080:
[----:B------:R-:W-:-:S06]  /*29d0*/  HADD2.F32 R11, -RZ, R11.H0_H0 ;  /* 0x2000000bff0b7230 */ /* 0x000fcc0000004100 */
[----:B------:R-:W0:Y:S02]  /*29e0*/  F2I.FTZ.TRUNC.NTZ R11, R11 ;  /* 0x0000000b000b7305 */ /* 0x000e24000021f100 */
[----:B0-----:R0:W-:Y:S01]  /*29f0*/  STG.E.U16 desc[UR36][R16.64], R11 ;  /* 0x0000000b10007986 */ /* 0x0011e2000c101524 */
[----:B------:R-:W-:Y:S05]  /*2a00*/  BRA `(.L_x_12079) ;  /* 0x0000000c003c7947 */ /* 0x000fea0003800000 */
.L_x_12075:
        /* <DEDUP_REMOVED lines=9> */
.L_x_12083:
[----:B------:R0:W-:Y:S01]  /*2aa0*/  STG.E.U16 desc[UR36][R16.64], R11 ;  /* 0x0000000b10007986 */ /* 0x0001e2000c101524 */
[----:B------:R-:W-:Y:S05]  /*2ab0*/  BRA `(.L_x_12079) ;  /* 0x0000000c00107947 */ /* 0x000fea0003800000 */
.L_x_12082:
        /* <DEDUP_REMOVED lines=10> */
.L_x_12085:
[----:B------:R-:W-:-:S05]  /*2b60*/  HADD2.F32 R0, -RZ, R11.H0_H0 ;  /* 0x2000000bff007230 */ /* 0x000fca0000004100 */
[----:B------:R-:W-:-:S04]  /*2b70*/  F2FP.F16.F32.PACK_AB R0, RZ, R0 ;  /* 0x00000000ff00723e */ /* 0x000fc800000000ff */
[----:B------:R-:W-:-:S05]  /*2b80*/  PRMT R0, R0, 0x5410, RZ ;  /* 0x0000541000007816 */ /* 0x000fca00000000ff */
[----:B------:R0:W-:Y:S01]  /*2b90*/  STG.E desc[UR36][R16.64], R0 ;  /* 0x0000000010007986 */ /* 0x0001e2000c101924 */
[----:B------:R-:W-:Y:S05]  /*2ba0*/  BRA `(.L_x_12079) ;  /* 0x0000000800d47947 */ /* 0x000fea0003800000 */
.L_x_12084:
[----:B------:R-:W-:-:S05]  /*2bb0*/  HADD2.F32 R2, -RZ, R11.H0_H0 ;  /* 0x2000000bff027230 */ /* 0x000fca0000004100 */
[----:B------:R-:W-:-:S06]  /*2bc0*/  FMUL.FTZ R2, R2, 1 ;  /* 0x3f80000002027820 */ /* 0x000fcc0000410000 */
[----:B------:R-:W0:Y:S02]  /*2bd0*/  F2F.F64.F32 R2, R2 ;  /* 0x0000000200027310 */ /* 0x000e240000201800 */
[----:B0-----:R0:W-:Y:S01]  /*2be0*/  STG.E.64 desc[UR36][R16.64], R2 ;  /* 0x0000000210007986 */ /* 0x0011e2000c101b24 */
[----:B------:R-:W-:Y:S05]  /*2bf0*/  BRA `(.L_x_12079) ;  /* 0x0000000800c07947 */ /* 0x000fea0003800000 */
.L_x_12074:
        /* <DEDUP_REMOVED lines=13> */
.L_x_12088:
[----:B------:R-:W-:Y:S01]  /*2cd0*/  HADD2.F32 R11, -RZ, R11.H0_H0 ;  /* 0x2000000bff0b7230 */ /* 0x000fe20000004100 */
[----:B------:R-:W-:-:S04]  /*2ce0*/  CS2R R6, SRZ ;  /* 0x0000000000067805 */ /* 0x000fc8000001ff00 */
[----:B------:R-:W-:-:S06]  /*2cf0*/  FMUL.FTZ R4, R11, 1 ;  /* 0x3f8000000b047820 */ /* 0x000fcc0000410000 */
[----:B------:R-:W0:Y:S02]  /*2d00*/  F2F.F64.F32 R4, R4 ;  /* 0x0000000400047310 */ /* 0x000e240000201800 */
[----:B0-----:R0:W-:Y:S01]  /*2d10*/  STG.E.128 desc[UR36][R16.64], R4 ;  /* 0x0000000410007986 */ /* 0x0011e2000c101d24 */
[----:B------:R-:W-:Y:S05]  /*2d20*/  BRA `(.L_x_12079) ;  /* 0x0000000800747947 */ /* 0x000fea0003800000 */
.L_x_12087:
        /* <DEDUP_REMOVED lines=21> */
.L_x_12092:
[----:B------:R-:W-:Y:S05]  /*2e80*/  BSYNC B0 ;  /* 0x0000000000007941 */ /* 0x000fea0003800000 */
.L_x_12091:
[----:B------:R-:W-:-:S05]  /*2e90*/  LOP3.LUT R3, R0, R3, RZ, 0xfc, !PT ;  /* 0x0000000300037212 */ /* 0x000fca00078efcff */
[----:B------:R0:W-:Y:S01]  /*2ea0*/  STG.E.U8 desc[UR36][R16.64], R3 ;  /* 0x0000000310007986 */ /* 0x0001e2000c101124 */
[----:B------:R-:W-:Y:S05]  /*2eb0*/  BRA `(.L_x_12079) ;  /* 0x0000000800107947 */ /* 0x000fea0003800000 */
.L_x_12090:
        /* <DEDUP_REMOVED lines=13> */
.L_x_12094:
[----:B------:R-:W-:Y:S01]  /*2f90*/  IMAD.MOV.U32 R0, RZ, RZ, 0x7f ;  /* 0x0000007fff007424 */ /* 0x000fe200078e00ff */
[----:B------:R-:W-:-:S04]  /*2fa0*/  ISETP.GT.U32.AND P0, PT, R2, 0x7f800000, PT ;  /* 0x7f8000000200780c */ /* 0x000fc80003f04070 */
[----:B------:R-:W-:-:S09]  /*2fb0*/  SEL R0, R0, 0x7c, P0 ;  /* 0x0000007c00007807 */ /* 0x000fd20000000000 */
.L_x_12095:
[----:B------:R-:W-:Y:S05]  /*2fc0*/  BSYNC B0 ;  /* 0x0000000000007941 */ /* 0x000fea0003800000 */
.L_x_12093:
[----:B------:R-:W-:-:S04]  /*2fd0*/  LOP3.LUT R2, R11, 0x80000000, RZ, 0xc0, !PT ;  /* 0x800000000b027812 */ /* 0x000fc800078ec0ff */
[----:B------:R-:W-:-:S04]  /*2fe0*/  SHF.R.U32.HI R3, RZ, 0x18, R2 ;  /* 0x00000018ff037819 */ /* 0x000fc80000011602 */
[----:B------:R-:W-:-:S05]  /*2ff0*/  LOP3.LUT R3, R0, R3, RZ, 0xfc, !PT ;  /* 0x0000000300037212 */ /* 0x000fca00078efcff */
[----:B------:R0:W-:Y:S01]  /*3000*/  STG.E.U8 desc[UR36][R16.64], R3 ;  /* 0x0000000310007986 */ /* 0x0001e2000c101124 */
[----:B------:R-:W-:Y:S05]  /*3010*/  BRA `(.L_x_12079) ;  /* 0x0000000400b87947 */ /* 0x000fea0003800000 */
.L_x_12089:
[----:B------:R-:W-:-:S05]  /*3020*/  HADD2.F32 R0, -RZ, R11.H0_H0 ;  /* 0x2000000bff007230 */ /* 0x000fca0000004100 */
[----:B------:R-:W-:-:S05]  /*3030*/  F2FP.BF16.F32.PACK_AB R0, RZ, R0 ;  /* 0x00000000ff00723e */ /* 0x000fca00000010ff */
[----:B------:R0:W-:Y:S01]  /*3040*/  STG.E.U16 desc[UR36][R16.64], R0 ;  /* 0x0000000010007986 */ /* 0x0001e2000c101524 */
[----:B------:R-:W-:Y:S05]  /*3050*/  BRA `(.L_x_12079) ;  /* 0x0000000400a87947 */ /* 0x000fea0003800000 */
.L_x_12086:
        /* <DEDUP_REMOVED lines=12> */
.L_x_12098:
        /* <DEDUP_REMOVED lines=17> */
.L_x_12101:
[----:B------:R-:W-:-:S04]  /*3230*/  LOP3.LUT R2, R11, 0x80000000, RZ, 0xc0, !PT ;  /* 0x800000000b027812 */ /* 0x000fc800078ec0ff */
[----:B------:R-:W-:-:S04]  /*3240*/  SHF.R.U32.HI R3, RZ, 0x18, R2 ;  /* 0x00000018ff037819 */ /* 0x000fc80000011602 */
[----:B------:R-:W-:-:S04]  /*3250*/  LOP3.LUT R0, R0, R3, RZ, 0xfc, !PT ;  /* 0x0000000300007212 */ /* 0x000fc800078efcff */
[----:B------:R-:W-:-:S07]  /*3260*/  PRMT R8, R0, 0x7610, R8 ;  /* 0x0000761000087816 */ /* 0x000fce0000000008 */
.L_x_12100:
[----:B------:R-:W-:Y:S05]  /*3270*/  BSYNC B0 ;  /* 0x0000000000007941 */ /* 0x000fea0003800000 */
.L_x_12099:
[----:B------:R3:W-:Y:S01]  /*3280*/  STG.E.U8 desc[UR36][R16.64], R8 ;  /* 0x0000000810007986 */ /* 0x0007e2000c101124 */
[----:B------:R-:W-:Y:S05]  /*3290*/  BRA `(.L_x_12079) ;  /* 0x0000000400187947 */ /* 0x000fea0003800000 */
.L_x_12097:
        /* <DEDUP_REMOVED lines=17> */
.L_x_12104:
[----:B------:R-:W-:-:S04]  /*33b0*/  LOP3.LUT R2, R11, 0x80000000, RZ, 0xc0, !PT ;  /* 0x800000000b027812 */ /* 0x000fc800078ec0ff */
[----:B------:R-:W-:-:S04]  /*33c0*/  SHF.R.U32.HI R3, RZ, 0x18, R2 ;  /* 0x00000018ff037819 */ /* 0x000fc80000011602 */
[----:B------:R-:W-:-:S04]  /*33d0*/  LOP3.LUT R0, R0, R3, RZ, 0xfc, !PT ;  /* 0x0000000300007212 */ /* 0x000fc800078efcff */
[----:B------:R-:W-:-:S07]  /*33e0*/  PRMT R8, R0, 0x7610, R8 ;  /* 0x0000761000087816 */ /* 0x000fce0000000008 */
.L_x_12103:
[----:B------:R-:W-:Y:S05]  /*33f0*/  BSYNC B0 ;  /* 0x0000000000007941 */ /* 0x000fea0003800000 */
.L_x_12102:
[----:B------:R0:W-:Y:S01]  /*3400*/  STG.E.U8 desc[UR36][R16.64], R8 ;  /* 0x0000000810007986 */ /* 0x0001e2000c101124 */
[----:B------:R-:W-:Y:S05]  /*3410*/  BRA `(.L_x_12079) ;  /* 0x0000000000b87947 */ /* 0x000fea0003800000 */
.L_x_12096:
        /* <DEDUP_REMOVED lines=22> */
.L_x_12078:
        /* <DEDUP_REMOVED lines=16> */
.L_x_12107:
[----:B------:R-:W-:Y:S05]  /*3680*/  BRA `(.L_x_12079) ;  /* 0x00000000001c7947 */ /* 0x000fea0003800000 */
.L_x_12106:
[----:B------:R-:W-:-:S06]  /*3690*/  HADD2.F32 R2, -RZ, R11.H0_H0 ;  /* 0x2000000bff027230 */ /* 0x000fcc0000004100 */
[----:B------:R-:W0:Y:S02]  /*36a0*/  F2I.U64.TRUNC R2, R2 ;  /* 0x0000000200027311 */ /* 0x000e24000020d800 */
[----:B0-----:R2:W-:Y:S01]  /*36b0*/  STG.E.64 desc[UR36][R16.64], R2 ;  /* 0x0000000210007986 */ /* 0x0015e2000c101b24 */
[----:B------:R-:W-:Y:S05]  /*36c0*/  BRA `(.L_x_12079) ;  /* 0x00000000000c7947 */ /* 0x000fea0003800000 */
.L_x_12105:
[----:B------:R-:W-:-:S06]  /*36d0*/  HADD2.F32 R11, -RZ, R11.H0_H0 ;  /* 0x2000000bff0b7230 */ /* 0x000fcc0000004100 */
[----:B------:R-:W0:Y:S02]  /*36e0*/  F2I.FTZ.U32.TRUNC.NTZ R11, R11 ;  /* 0x0000000b000b7305 */ /* 0x000e24000021f000 */
[----:B0-----:R0:W-:Y:S02]  /*36f0*/  STG.E desc[UR36][R16.64], R11 ;  /* 0x0000000b10007986 */ /* 0x0011e4000c101924 */
.L_x_12079:
[----:B------:R-:W-:-:S04]  /*3700*/  IMAD R18, R23, 0x200, R18 ;  /* 0x0000020017127824 */ /* 0x000fc800078e0212 */
[----:B------:R-:W-:-:S07]  /*3710*/  VIADD R19, R18, 0x80 ;  /* 0x0000008012137836 */ /* 0x000fce0000000000 */
.L_x_12034:
[----:B------:R-:W-:Y:S05]  /*3720*/  BSYNC B6 ;  /* 0x0000000000067941 */ /* 0x000fea0003800000 */
.L_x_12033:
        /* <DEDUP_REMOVED lines=307> */
.L_x_12110:
        /* <DEDUP_REMOVED lines=23> */
.L_x_12114:
[----:B------:R-:W2:Y:S02]  /*4bd0*/  LDG.E.U8 R2, desc[UR36][R2.64] ;  /* 0x0000002402027981 */ /* 0x000ea4000c1e1100 */
[----:B--2---:R-:W-:-:S04]  /*4be0*/  I2FP.F32.U32 R0, R2 ;  /* 0x0000000200007245 */ /* 0x004fc80000201000 */
[----:B------:R-:W-:-:S04]  /*4bf0*/  F2FP.F16.F32.PACK_AB R0, RZ, R0 ;  /* 0x00000000ff00723e */ /* 0x000fc800000000ff */
[----:B------:R-:W-:Y:S01]  /*4c00*/  PRMT R10, R0, 0x7610, R10 ;  /* 0x00007610000a7816 */ /* 0x000fe2000000000a */
[----:B------:R-:W-:Y:S06]  /*4c10*/  BRA `(.L_x_12116) ;  /* 0x0000000c00bc7947 */ /* 0x000fec0003800000 */
.L_x_12113:
        /* <DEDUP_REMOVED lines=11> */
.L_x_12118:
[----:B------:R-:W2:Y:S02]  /*4cd0*/  LDG.E R2, desc[UR36][R2.64] ;  /* 0x0000002402027981 */ /* 0x000ea4000c1e1900 */
[----:B--2---:R-:W-:-:S04]  /*4ce0*/  I2FP.F32.S32 R0, R2 ;  /* 0x0000000200007245 */ /* 0x004fc80000201400 */
[----:B------:R-:W-:-:S04]  /*4cf0*/  F2FP.F16.F32.PACK_AB R0, RZ, R0 ;  /* 0x00000000ff00723e */ /* 0x000fc800000000ff */
[----:B------:R-:W-:Y:S01]  /*4d00*/  PRMT R10, R0, 0x7610, R10 ;  /* 0x00007610000a7816 */ /* 0x000fe2000000000a */
[----:B------:R-:W-:Y:S06]  /*4d10*/  BRA `(.L_x_12116) ;  /* 0x0000000c007c7947 */ /* 0x000fec0003800000 */
.L_x_12117:
[----:B------:R-:W2:Y:S02]  /*4d20*/  LDG.E.U16 R2, desc[UR36][R2.64] ;  /* 0x0000002402027981 */ /* 0x000ea4000c1e1500 */
[----:B--2---:R-:W0:Y:S02]  /*4d30*/  I2F.S16 R0, R2 ;  /* 0x0000000200007306 */ /* 0x004e240000101400 */
[----:B0-----:R-:W-:-:S04]  /*4d40*/  F2FP.F16.F32.PACK_AB R0, RZ, R0 ;  /* 0x00000000ff00723e */ /* 0x001fc800000000ff */
[----:B------:R-:W-:Y:S01]  /*4d50*/  PRMT R10, R0, 0x7610, R10 ;  /* 0x00007610000a7816 */ /* 0x000fe2000000000a */
[----:B------:R-:W-:Y:S06]  /*4d60*/  BRA `(.L_x_12116) ;  /* 0x0000000c00687947 */ /* 0x000fec0003800000 */
.L_x_12112:
        /* <DEDUP_REMOVED lines=9> */
.L_x_12120:
[----:B------:R1:W5:Y:S01]  /*4e00*/  LDG.E.U16 R10, desc[UR36][R2.64] ;  /* 0x00000024020a7981 */ /* 0x000362000c1e1500 */
[----:B------:R-:W-:Y:S05]  /*4e10*/  BRA `(.L_x_12116) ;  /* 0x0000000c003c7947 */ /* 0x000fea0003800000 */
.L_x_12119:
        /* <DEDUP_REMOVED lines=9> */
.L_x_12122:
[----:B------:R0:W5:Y:S01]  /*4eb0*/  LDG.E.U16 R10, desc[UR36][R2.64] ;  /* 0x00000024020a7981 */ /* 0x000162000c1e1500 */
[----:B------:R-:W-:Y:S05]  /*4ec0*/  BRA `(.L_x_12116) ;  /* 0x0000000c00107947 */ /* 0x000fea0003800000 */
.L_x_12121:
        /* <DEDUP_REMOVED lines=9> */
.L_x_12111:
        /* <DEDUP_REMOVED lines=14> */
.L_x_12125:
        /* <DEDUP_REMOVED lines=9> */
.L_x_12124:
        /* <DEDUP_REMOVED lines=28> */
.L_x_12127:
        /* <DEDUP_REMOVED lines=15> */
.L_x_12126:
[----:B------:R-:W2:Y:S02]  /*5380*/  LDG.E.U16 R0, desc[UR36][R2.64] ;  /* 0x0000002402007981 */ /* 0x000ea4000c1e1500 */
[----:B--2---:R-:W-:-:S05]  /*5390*/  IMAD.U32 R0, R0, 0x10000, RZ ;  /* 0x0001000000007824 */ /* 0x004fca00078e00ff */
[----:B------:R-:W-:-:S04]  /*53a0*/  F2FP.F16.F32.PACK_AB R0, RZ, R0 ;  /* 0x00000000ff00723e */ /* 0x000fc800000000ff */
[----:B------:R-:W-:Y:S01]  /*53b0*/  PRMT R10, R0, 0x7610, R10 ;  /* 0x00007610000a7816 */ /* 0x000fe2000000000a */
[----:B------:R-:W-:Y:S06]  /*53c0*/  BRA `(.L_x_12116) ;  /* 0x0000000400d07947 */ /* 0x000fec0003800000 */
.L_x_12123:
        /* <DEDUP_REMOVED lines=13> */
.L_x_12130:
        /* <DEDUP_REMOVED lines=21> */
.L_x_12134:
[----:B------:R-:W-:Y:S05]  /*55f0*/  BSYNC B1 ;  /* 0x0000000000017941 */ /* 0x000fea0003800000 */
.L_x_12133:
[----:B------:R-:W-:Y:S01]  /*5600*/  LEA R3, R0, 0x3b800000, 0x17 ;  /* 0x3b80000000037811 */ /* 0x000fe200078eb8ff */
[----:B------:R-:W-:-:S05]  /*5610*/  IMAD.SHL.U32 R0, R2, 0x100000, RZ ;  /* 0x0010000002007824 */ /* 0x000fca00078e00ff */
[----:B------:R-:W-:-:S07]  /*5620*/  LOP3.LUT R0, R3, R0, R4, 0xfe, !PT ;  /* 0x0000000003007212 */ /* 0x000fce00078efe04 */
.L_x_12132:
[----:B------:R-:W-:Y:S05]  /*5630*/  BSYNC B0 ;  /* 0x0000000000007941 */ /* 0x000fea0003800000 */
.L_x_12131:
[----:B------:R-:W-:-:S04]  /*5640*/  F2FP.F16.F32.PACK_AB R0, RZ, R0 ;  /* 0x00000000ff00723e */ /* 0x000fc800000000ff */
[----:B------:R-:W-:Y:S01]  /*5650*/  PRMT R10, R0, 0x7610, R10 ;  /* 0x00007610000a7816 */ /* 0x000fe2000000000a */
[----:B------:R-:W-:Y:S06]  /*5660*/  BRA `(.L_x_12116) ;  /* 0x0000000400287947 */ /* 0x000fec0003800000 */
.L_x_12129:
        /* <DEDUP_REMOVED lines=21> */
.L_x_12138:
[----:B------:R-:W-:Y:S05]  /*57c0*/  BSYNC B1 ;  /* 0x0000000000017941 */ /* 0x000fea0003800000 */
.L_x_12137:
[----:B------:R-:W-:Y:S01]  /*57d0*/  LEA R3, R0, 0x37800000, 0x17 ;  /* 0x3780000000037811 */ /* 0x000fe200078eb8ff */
[----:B------:R-:W-:-:S05]  /*57e0*/  IMAD.SHL.U32 R0, R2, 0x200000, RZ ;  /* 0x0020000002007824 */ /* 0x000fca00078e00ff */
[----:B------:R-:W-:-:S07]  /*57f0*/  LOP3.LUT R0, R3, R0, R4, 0xfe, !PT ;  /* 0x0000000003007212 */ /* 0x000fce00078efe04 */
.L_x_12136:
[----:B------:R-:W-:Y:S05]  /*5800*/  BSYNC B0 ;  /* 0x0000000000007941 */ /* 0x000fea0003800000 */
.L_x_12135:
[----:B------:R-:W-:-:S04]  /*5810*/  F2FP.F16.F32.PACK_AB R0, RZ, R0 ;  /* 0x00000000ff00723e */ /* 0x000fc800000000ff */
[----:B------:R-:W-:Y:S01]  /*5820*/  PRMT R10, R0, 0x7610, R10 ;  /* 0x00007610000a7816 */ /* 0x000fe2000000000a */
[----:B------:R-:W-:Y:S06]  /*5830*/  BRA `(.L_x_12116) ;  /* 0x0000000000b47947 */ /* 0x000fec0003800000 */
.L_x_12128:
        /* <DEDUP_REMOVED lines=14> */
.L_x_12142:
[----:B------:R-:W-:Y:S05]  /*5920*/  BSYNC B0 ;  /* 0x0000000000007941 */ /* 0x000fea0003800000 */
.L_x_12141:
[----:B------:R-:W-:-:S04]  /*5930*/  F2FP.F16.F32.PACK_AB R0, RZ, R0 ;  /* 0x00000000ff00723e */ /* 0x000fc800000000ff */
[----:B------:R-:W-:Y:S01]  /*5940*/  PRMT R10, R0, 0x7610, R10 ;  /* 0x00007610000a7816 */ /* 0x000fe2000000000a */
[----:B------:R-:W-:Y:S06]  /*5950*/  BRA `(.L_x_12116) ;  /* 0x00000000006c7947 */ /* 0x000fec0003800000 */
.L_x_12115:
        /* <DEDUP_REMOVED lines=16> */
.L_x_12143:
[----:B------:R-:W-:Y:S01]  /*5a60*/  PRMT R10, RZ, 0x7610, R10 ;  /* 0x00007610ff0a7816 */ /* 0x000fe2000000000a */
[----:B------:R-:W-:Y:S06]  /*5a70*/  BRA `(.L_x_12116) ;  /* 0x0000000000247947 */ /* 0x000fec0003800000 */
.L_x_12140:
[----:B------:R-:W2:Y:S02]  /*5a80*/  LDG.E.64 R2, desc[UR36][R2.64] ;  /* 0x0000002402027981 */ /* 0x000ea4000c1e1b00 */
[----:B--2---:R-:W0:Y:S02]  /*5a90*/  I2F.U64 R0, R2 ;  /* 0x0000000200007312 */ /* 0x004e240000301000 */
[----:B0-----:R-:W-:-:S04]  /*5aa0*/  F2FP.F16.F32.PACK_AB R0, RZ, R0 ;  /* 0x00000000ff00723e */ /* 0x001fc800000000ff */
[----:B------:R-:W-:Y:S01]  /*5ab0*/  PRMT R10, R0, 0x7610, R10 ;  /* 0x00007610000a7816 */ /* 0x000fe2000000000a */
[----:B------:R-:W-:Y:S06]  /*5ac0*/  BRA `(.L_x_12116) ;  /* 0x0000000000107947 */ /* 0x000fec0003800000 */
.L_x_12139:
[----:B------:R-:W2:Y:S02]  /*5ad0*/  LDG.E R2, desc[UR36][R2.64] ;  /* 0x0000002402027981 */ /* 0x000ea4000c1e1900 */
[----:B--2---:R-:W-:-:S04]  /*5ae0*/  I2FP.F32.U32 R0, R2 ;  /* 0x0000000200007245 */ /* 0x004fc80000201000 */
[----:B------:R-:W-:-:S04]  /*5af0*/  F2FP.F16.F32.PACK_AB R0, RZ, R0 ;  /* 0x00000000ff00723e */ /* 0x000fc800000000ff */
[----:B------:R-:W-:-:S07]  /*5b00*/  PRMT R10, R0, 0x7610, R10 ;  /* 0x00007610000a7816 */ /* 0x000fce000000000a */
.L_x_12116:
[----:B------:R-:W2:Y:S01]  /*5b10*/  LDC.U16 R11, c[0x0][0x422] ;  /* 0x00010880ff0b7b82 */ /* 0x000ea20000000400 */
[----:B-----5:R-:W-:Y:S01]  /*5b20*/  HADD2.F32 R10, -RZ, R10.H0_H0 ;  /* 0x2000000aff0a7230 */ /* 0x020fe20000004100 */
[----:B------:R-:W-:Y:S04]  /*5b30*/  BSSY B1, `(.L_x_12144) ;  /* 0x0000012000017945 */ /* 0x000fe80003800000 */
[----:B------:R-:W-:Y:S01]  /*5b40*/  FADD.FTZ R0, |R10|, -RZ ;  /* 0x800000ff0a007221 */ /* 0x000fe20000010200 */
[----:B--2---:R-:W-:-:S05]  /*5b50*/  HADD2.F32 R11, -RZ, R11.H0_H0 ;  /* 0x2000000bff0b7230 */ /* 0x004fca0000004100 */
        /* <DEDUP_REMOVED lines=15> */
.L_x_12145:
[----:B------:R-:W-:Y:S05]  /*5c50*/  BSYNC B1 ;  /* 0x0000000000017941 */ /* 0x000fea0003800000 */
.L_x_12144:
        /* <DEDUP_REMOVED lines=18> */
.L_x_12147:
[----:B------:R-:W-:Y:S01]  /*5d80*/  ISETP.GE.AND P0, PT, R10, RZ, PT ;  /* 0x000000ff0a00720c */ /* 0x000fe20003f06270 */
[----:B------:R-:W-:-:S12]  /*5d90*/  IMAD.MOV.U32 R3, RZ, RZ, 0x3fd774eb ;  /* 0x3fd774ebff037424 */ /* 0x000fd800078e00ff */
[----:B------:R-:W-:-:S04]  /*5da0*/  @P0 FFMA.FTZ R2, R3, 0.93318945169448852539, -R2 ;  /* 0x3f6ee58103020823 */ /* 0x000fc80000010802 */
[----:B------:R-:W-:-:S07]  /*5db0*/  @!P0 FFMA.FTZ R2, R3, 0.93318945169448852539, R2 ;  /* 0x3f6ee58103028823 */ /* 0x000fce0000010002 */
.L_x_12148:
[----:B------:R-:W-:Y:S05]  /*5dc0*/  BSYNC B0 ;  /* 0x0000000000007941 */ /* 0x000fea0003800000 */
.L_x_12146:
        /* <DEDUP_REMOVED lines=27> */
.L_x_12152:
[----:B------:R-:W-:-:S06]  /*5f80*/  HADD2.F32 R3, -RZ, R11.H0_H0 ;  /* 0x2000000bff037230 */ /* 0x000fcc0000004100 */
[----:B------:R-:W0:Y:S02]  /*5f90*/  F2I.S64.TRUNC R2, R3 ;  /* 0x0000000300027311 */ /* 0x000e24000020d900 */
[----:B0-----:R0:W-:Y:S01]  /*5fa0*/  STG.E.U8 desc[UR36][R16.64], R2 ;  /* 0x0000000210007986 */ /* 0x0011e2000c101124 */
[----:B------:R-:W-:Y:S05]  /*5fb0*/  BRA `(.L_x_12154) ;  /* 0x0000000c00847947 */ /* 0x000fea0003800000 */
.L_x_12151:
        /* <DEDUP_REMOVED lines=10> */
.L_x_12156:
[----:B------:R-:W-:-:S06]  /*6060*/  HADD2.F32 R11, -RZ, R11.H0_H0 ;  /* 0x2000000bff0b7230 */ /* 0x000fcc0000004100 */
[----:B------:R-:W0:Y:S02]  /*6070*/  F2I.FTZ.TRUNC.NTZ R11, R11 ;  /* 0x0000000b000b7305 */ /* 0x000e24000021f100 */
[----:B0-----:R3:W-:Y:S01]  /*6080*/  STG.E desc[UR36][R16.64], R11 ;  /* 0x0000000b10007986 */ /* 0x0017e2000c101924 */
[----:B------:R-:W-:Y:S05]  /*6090*/  BRA `(.L_x_12154) ;  /* 0x0000000c004c7947 */ /* 0x000fea0003800000 */
.L_x_12155:
[----:B------:R-:W-:-:S06]  /*60a0*/  HADD2.F32 R11, -RZ, R11.H0_H0 ;  /* 0x2000000bff0b7230 */ /* 0x000fcc0000004100 */
[----:B------:R-:W0:Y:S02]  /*60b0*/  F2I.FTZ.TRUNC.NTZ R11, R11 ;  /* 0x0000000b000b7305 */ /* 0x000e24000021f100 */
[----:B0-----:R2:W-:Y:S01]  /*60c0*/  STG.E.U16 desc[UR36][R16.64], R11 ;  /* 0x0000000b10007986 */ /* 0x0015e2000c101524 */
[----:B------:R-:W-:Y:S05]  /*60d0*/  BRA `(.L_x_12154) ;  /* 0x0000000c003c7947 */ /* 0x000fea0003800000 */
.L_x_12150:
        /* <DEDUP_REMOVED lines=9> */
.L_x_12158:
[----:B------:R0:W-:Y:S01]  /*6170*/  STG.E.U16 desc[UR36][R16.64], R11 ;  /* 0x0000000b10007986 */ /* 0x0001e2000c101524 */
[----:B------:R-:W-:Y:S05]  /*6180*/  BRA `(.L_x_12154) ;  /* 0x0000000c00107947 */ /* 0x000fea0003800000 */
.L_x_12157:
        /* <DEDUP_REMOVED lines=10> */
.L_x_12160:
[----:B------:R-:W-:-:S05]  /*6230*/  HADD2.F32 R0, -RZ, R11.H0_H0 ;  /* 0x2000000bff007230 */ /* 0x000fca0000004100 */
[----:B------:R-:W-:-:S04]  /*6240*/  F2FP.F16.F32.PACK_AB R0, RZ, R0 ;  /* 0x00000000ff00723e */ /* 0x000fc800000000ff */
[----:B------:R-:W-:-:S05]  /*6250*/  PRMT R0, R0, 0x5410, RZ ;  /* 0x0000541000007816 */ /* 0x000fca00000000ff */
[----:B------:R0:W-:Y:S01]  /*6260*/  STG.E desc[UR36][R16.64], R0 ;  /* 0x0000000010007986 */ /* 0x0001e2000c101924 */
[----:B------:R-:W-:Y:S05]  /*6270*/  BRA `(.L_x_12154) ;  /* 0x0000000800d47947 */ /* 0x000fea0003800000 */
.L_x_12159:
[----:B------:R-:W-:-:S05]  /*6280*/  HADD2.F32 R2, -RZ, R11.H0_H0 ;  /* 0x2000000bff027230 */ /* 0x000fca0000004100 */
[----:B------:R-:W-:-:S06]  /*6290*/  FMUL.FTZ R2, R2, 1 ;  /* 0x3f80000002027820 */ /* 0x000fcc0000410000 */
[----:B------:R-:W0:Y:S02]  /*62a0*/  F2F.F64.F32 R2, R2 ;  /* 0x0000000200027310 */ /* 0x000e240000201800 */
[----:B0-----:R0:W-:Y:S01]  /*62b0*/  STG.E.64 desc[UR36][R16.64], R2 ;  /* 0x0000000210007986 */ /* 0x0011e2000c101b24 */
[----:B------:R-:W-:Y:S05]  /*62c0*/  BRA `(.L_x_12154) ;  /* 0x0000000800c07947 */ /* 0x000fea0003800000 */
.L_x_12149:
        /* <DEDUP_REMOVED lines=13> */
.L_x_12163:
[----:B------:R-:W-:Y:S01]  /*63a0*/  HADD2.F32 R11, -RZ, R11.H0_H0 ;  /* 0x2000000bff0b7230 */ /* 0x000fe20000004100 */
[----:B------:R-:W-:-:S04]  /*63b0*/  CS2R R6, SRZ ;  /* 0x0000000000067805 */ /* 0x000fc8000001ff00 */
[----:B------:R-:W-:-:S06]  /*63c0*/  FMUL.FTZ R4, R11, 1 ;  /* 0x3f8000000b047820 */ /* 0x000fcc0000410000 */
[----:B------:R-:W0:Y:S02]  /*63d0*/  F2F.F64.F32 R4, R4 ;  /* 0x0000000400047310 */ /* 0x000e240000201800 */
[----:B0-----:R0:W-:Y:S01]  /*63e0*/  STG.E.128 desc[UR36][R16.64], R4 ;  /* 0x0000000410007986 */ /* 0x0011e2000c101d24 */
[----:B------:R-:W-:Y:S05]  /*63f0*/  BRA `(.L_x_12154) ;  /* 0x0000000800747947 */ /* 0x000fea0003800000 */
.L_x_12162:
        /* <DEDUP_REMOVED lines=21> */
.L_x_12167:
[----:B------:R-:W-:Y:S05]  /*6550*/  BSYNC B0 ;  /* 0x0000000000007941 */ /* 0x000fea0003800000 */
.L_x_12166:
[----:B------:R-:W-:-:S05]  /*6560*/  LOP3.LUT R3, R0, R3, RZ, 0xfc, !PT ;  /* 0x0000000300037212 */ /* 0x000fca00078efcff */
[----:B------:R0:W-:Y:S01]  /*6570*/  STG.E.U8 desc[UR36][R16.64], R3 ;  /* 0x0000000310007986 */ /* 0x0001e2000c101124 */
[----:B------:R-:W-:Y:S05]  /*6580*/  BRA `(.L_x_12154) ;  /* 0x0000000800107947 */ /* 0x000fea0003800000 */
.L_x_12165:
        /* <DEDUP_REMOVED lines=13> */
.L_x_12169:
[----:B------:R-:W-:Y:S01]  /*6660*/  IMAD.MOV.U32 R0, RZ, RZ, 0x7f ;  /* 0x0000007fff007424 */ /* 0x000fe200078e00ff */
[----:B------:R-:W-:-:S04]  /*6670*/  ISETP.GT.U32.AND P0, PT, R2, 0x7f800000, PT ;  /* 0x7f8000000200780c */ /* 0x000fc80003f04070 */
[----:B------:R-:W-:-:S09]  /*6680*/  SEL R0, R0, 0x7c, P0 ;  /* 0x0000007c00007807 */ /* 0x000fd20000000000 */
.L_x_12170:
[----:B------:R-:W-:Y:S05]  /*6690*/  BSYNC B0 ;  /* 0x0000000000007941 */ /* 0x000fea0003800000 */
.L_x_12168:
[----:B------:R-:W-:-:S04]  /*66a0*/  LOP3.LUT R2, R11, 0x80000000, RZ, 0xc0, !PT ;  /* 0x800000000b027812 */ /* 0x000fc800078ec0ff */
[----:B------:R-:W-:-:S04]  /*66b0*/  SHF.R.U32.HI R3, RZ, 0x18, R2 ;  /* 0x00000018ff037819 */ /* 0x000fc80000011602 */
[----:B------:R-:W-:-:S05]  /*66c0*/  LOP3.LUT R3, R0, R3, RZ, 0xfc, !PT ;  /* 0x0000000300037212 */ /* 0x000fca00078efcff */
[----:B------:R0:W-:Y:S01]  /*66d0*/  STG.E.U8 desc[UR36][R16.64], R3 ;  /* 0x0000000310007986 */ /* 0x0001e2000c101124 */
[----:B------:R-:W-:Y:S05]  /*66e0*/  BRA `(.L_x_12154) ;  /* 0x0000000400b87947 */ /* 0x000fea0003800000 */
.L_x_12164:
[----:B------:R-:W-:-:S05]  /*66f0*/  HADD2.F32 R0, -RZ, R11.H0_H0 ;  /* 0x2000000bff007230 */ /* 0x000fca0000004100 */
[----:B------:R-:W-:-:S05]  /*6700*/  F2FP.BF16.F32.PACK_AB R0, RZ, R0 ;  /* 0x00000000ff00723e */ /* 0x000fca00000010ff */
[----:B------:R0:W-:Y:S01]  /*6710*/  STG.E.U16 desc[UR36][R16.64], R0 ;  /* 0x0000000010007986 */ /* 0x0001e2000c101524 */
[----:B------:R-:W-:Y:S05]  /*6720*/  BRA `(.L_x_12154) ;  /* 0x0000000400a87947 */ /* 0x000fea0003800000 */
.L_x_12161:
        /* <DEDUP_REMOVED lines=12> */
.L_x_12173:
        /* <DEDUP_REMOVED lines=17> */
.L_x_12176:
[----:B------:R-:W-:-:S04]  /*6900*/  LOP3.LUT R2, R11, 0x80000000, RZ, 0xc0, !PT ;  /* 0x800000000b027812 */ /* 0x000fc800078ec0ff */
[----:B------:R-:W-:-:S04]  /*6910*/  SHF.R.U32.HI R3, RZ, 0x18, R2 ;  /* 0x00000018ff037819 */ /* 0x000fc80000011602 */
[----:B------:R-:W-:-:S04]  /*6920*/  LOP3.LUT R0, R0, R3, RZ, 0xfc, !PT ;  /* 0x0000000300007212 */ /* 0x000fc800078efcff */
[----:B------:R-:W-:-:S07]  /*6930*/  PRMT R8, R0, 0x7610, R8 ;  /* 0x0000761000087816 */ /* 0x000fce0000000008 */
.L_x_12175:
[----:B------:R-:W-:Y:S05]  /*6940*/  BSYNC B0 ;  /* 0x0000000000007941 */ /* 0x000fea0003800000 */
.L_x_12174:
[----:B------:R0:W-:Y:S01]  /*6950*/  STG.E.U8 desc[UR36][R16.64], R8 ;  /* 0x0000000810007986 */ /* 0x0001e2000c101124 */
[----:B------:R-:W-:Y:S05]  /*6960*/  BRA `(.L_x_12154) ;  /* 0x0000000400187947 */ /* 0x000fea0003800000 */
.L_x_12172:
        /* <DEDUP_REMOVED lines=17> */
.L_x_12179:
[----:B------:R-:W-:-:S04]  /*6a80*/  LOP3.LUT R2, R11, 0x80000000, RZ, 0xc0, !PT ;  /* 0x800000000b027812 */ /* 0x000fc800078ec0ff */
[----:B------:R-:W-:-:S04]  /*6a90*/  SHF.R.U32.HI R3, RZ, 0x18, R2 ;  /* 0x00000018ff037819 */ /* 0x000fc80000011602 */
[----:B------:R-:W-:-:S04]  /*6aa0*/  LOP3.LUT R0, R0, R3, RZ, 0xfc, !PT ;  /* 0x0000000300007212 */ /* 0x000fc800078efcff */
[----:B------:R-:W-:-:S07]  /*6ab0*/  PRMT R8, R0, 0x7610, R8 ;  /* 0x0000761000087816 */ /* 0x000fce0000000008 */
.L_x_12178:
[----:B------:R-:W-:Y:S05]  /*6ac0*/  BSYNC B0 ;  /* 0x0000000000007941 */ /* 0x000fea0003800000 */
.L_x_12177:
[----:B------:R0:W-:Y:S01]  /*6ad0*/  STG.E.U8 desc[UR36][R16.64], R8 ;  /* 0x0000000810007986 */ /* 0x0001e2000c101124 */
[----:B------:R-:W-:Y:S05]  /*6ae0*/  BRA `(.L_x_12154) ;  /* 0x0000000000b87947 */ /* 0x000fea0003800000 */
.L_x_12171:
        /* <DEDUP_REMOVED lines=22> */
.L_x_12153:
        /* <DEDUP_REMOVED lines=16> */
.L_x_12182:
[----:B------:R-:W-:Y:S05]  /*6d50*/  BRA `(.L_x_12154) ;  /* 0x00000000001c7947 */ /* 0x000fea0003800000 */
.L_x_12181:
[----:B------:R-:W-:-:S06]  /*6d60*/  HADD2.F32 R2, -RZ, R11.H0_H0 ;  /* 0x2000000bff027230 */ /* 0x000fcc0000004100 */
[----:B------:R-:W0:Y:S02]  /*6d70*/  F2I.U64.TRUNC R2, R2 ;  /* 0x0000000200027311 */ /* 0x000e24000020d800 */
[----:B0-----:R0:W-:Y:S01]  /*6d80*/  STG.E.64 desc[UR36][R16.64], R2 ;  /* 0x0000000210007986 */ /* 0x0011e2000c101b24 */
[----:B------:R-:W-:Y:S05]  /*6d90*/  BRA `(.L_x_12154) ;  /* 0x00000000000c7947 */ /* 0x000fea0003800000 */
.L_x_12180:
[----:B------:R-:W-:-:S06]  /*6da0*/  HADD2.F32 R11, -RZ, R11.H0_H0 ;  /* 0x2000000bff0b7230 */ /* 0x000fcc0000004100 */
[----:B------:R-:W0:Y:S02]  /*6db0*/  F2I.FTZ.U32.TRUNC.NTZ R11, R11 ;  /* 0x0000000b000b7305 */ /* 0x000e24000021f000 */
[----:B0-----:R0:W-:Y:S02]  /*6dc0*/  STG.E desc[UR36][R16.64], R11 ;  /* 0x0000000b10007986 */ /* 0x0011e4000c101924 */
.L_x_12154:
[----:B------:R-:W-:-:S07]  /*6dd0*/  VIADD R19, R19, 0x80 ;  /* 0x0000008013137836 */ /* 0x000fce0000000000 */
.L_x_12109:
[----:B------:R-:W-:Y:S05]  /*6de0*/  BSYNC B6 ;  /* 0x0000000000067941 */ /* 0x000fea0003800000 */
.L_x_12108:
        /* <DEDUP_REMOVED lines=307> */
.L_x_12185:
        /* <DEDUP_REMOVED lines=23> */
.L_x_12189:
[----:B------:R-:W2:Y:S02]  /*8290*/  LDG.E.U8 R2, desc[UR36][R2.64] ;  /* 0x0000002402027981 */ /* 0x000ea4000c1e1100 */
[----:B--2---:R-:W-:-:S04]  /*82a0*/  I2FP.F32.U32 R0, R2 ;  /* 0x0000000200007245 */ /* 0x004fc80000201000 */
[----:B------:R-:W-:-:S04]  /*82b0*/  F2FP.F16.F32.PACK_AB R0, RZ, R0 ;  /* 0x00000000ff00723e */ /* 0x000fc800000000ff */
[----:B------:R-:W-:Y:S01]  /*82c0*/  PRMT R10, R0, 0x7610, R10 ;  /* 0x00007610000a7816 */ /* 0x000fe2000000000a */
[----:B------:R-:W-:Y:S06]  /*82d0*/  BRA `(.L_x_12191) ;  /* 0x0000000c00bc7947 */ /* 0x000fec0003800000 */
.L_x_12188:
        /* <DEDUP_REMOVED lines=11> */
.L_x_12193:
[----:B------:R-:W2:Y:S02]  /*8390*/  LDG.E R2, desc[UR36][R2.64] ;  /* 0x0000002402027981 */ /* 0x000ea4000c1e1900 */
[----:B--2---:R-:W-:-:S04]  /*83a0*/  I2FP.F32.S32 R0, R2 ;  /* 0x0000000200007245 */ /* 0x004fc80000201400 */
[----:B------:R-:W-:-:S04]  /*83b0*/  F2FP.F16.F32.PACK_AB R0, RZ, R0 ;  /* 0x00000000ff00723e */ /* 0x000fc800000000ff */
[----:B------:R-:W-:Y:S01]  /*83c0*/  PRMT R10, R0, 0x7610, R10 ;  /* 0x00007610000a7816 */ /* 0x000fe2000000000a */
[----:B------:R-:W-:Y:S06]  /*83d0*/  BRA `(.L_x_12191) ;  /* 0x0000000c007c7947 */ /* 0x000fec0003800000 */
.L_x_12192:
[----:B------:R-:W2:Y:S02]  /*83e0*/  LDG.E.U16 R2, desc[UR36][R2.64] ;  /* 0x0000002402027981 */ /* 0x000ea4000c1e1500 */
[----:B--2---:R-:W0:Y:S02]  /*83f0*/  I2F.S16 R0, R2 ;  /* 0x0000000200007306 */ /* 0x004e240000101400 */
[----:B0-----:R-:W-:-:S04]  /*8400*/  F2FP.F16.F32.PACK_AB R0, RZ, R0 ;  /* 0x00000000ff00723e */ /* 0x001fc800000000ff */
[----:B------:R-:W-:Y:S01]  /*8410*/  PRMT R10, R0, 0x7610, R10 ;  /* 0x00007610000a7816 */ /* 0x000fe2000000000a */
[----:B------:R-:W-:Y:S06]  /*8420*/  BRA `(.L_x_12191) ;  /* 0x0000000c00687947 */ /* 0x000fec0003800000 */
.L_x_12187:
        /* <DEDUP_REMOVED lines=9> */
.L_x_12195:
[----:B------:R0:W5:Y:S01]  /*84c0*/  LDG.E.U16 R10, desc[UR36][R2.64] ;  /* 0x00000024020a7981 */ /* 0x000162000c1e1500 */
[----:B------:R-:W-:Y:S05]  /*84d0*/  BRA `(.L_x_12191) ;  /* 0x0000000c003c7947 */ /* 0x000fea0003800000 */
.L_x_12194:
        /* <DEDUP_REMOVED lines=9> */
.L_x_12197:
[----:B------:R1:W5:Y:S01]  /*8570*/  LDG.E.U16 R10, desc[UR36][R2.64] ;  /* 0x00000024020a7981 */ /* 0x000362000c1e1500 */
[----:B------:R-:W-:Y:S05]  /*8580*/  BRA `(.L_x_12191) ;  /* 0x0000000c00107947 */ /* 0x000fea0003800000 */
.L_x_12196:
        /* <DEDUP_REMOVED lines=9> */
.L_x_12186:
        /* <DEDUP_REMOVED lines=14> */
.L_x_12200:
        /* <DEDUP_REMOVED lines=9> */
.L_x_12199:
        /* <DEDUP_REMOVED lines=28> */
.L_x_12202:
        /* <DEDUP_REMOVED lines=15> */
.L_x_12201:
[----:B------:R-:W2:Y:S02]  /*8a40*/  LDG.E.U16 R0, desc[UR36][R2.64] ;  /* 0x0000002402007981 */ /* 0x000ea4000c1e1500 */
[----:B--2---:R-:W-:-:S05]  /*8a50*/  IMAD.U32 R0, R0, 0x10000, RZ ;  /* 0x0001000000007824 */ /* 0x004fca00078e00ff */
[----:B------:R-:W-:-:S04]  /*8a60*/  F2FP.F16.F32.PACK_AB R0, RZ, R0 ;  /* 0x00000000ff00723e */ /* 0x000fc800000000ff */
[----:B------:R-:W-:Y:S01]  /*8a70*/  PRMT R10, R0, 0x7610, R10 ;  /* 0x00007610000a7816 */ /* 0x000fe2000000000a */
[----:B------:R-:W-:Y:S06]  /*8a80*/  BRA `(.L_x_12191) ;  /* 0x0000000400d07947 */ /* 0x000fec0003800000 */
.L_x_12198:
        /* <DEDUP_REMOVED lines=13> */
.L_x_12205:
        /* <DEDUP_REMOVED lines=21> */
.L_x_12209:
[----:B------:R-:W-:Y:S05]  /*8cb0*/  BSYNC B1 ;  /* 0x0000000000017941 */ /* 0x000fea0003800000 */
.L_x_12208:
[----:B------:R-:W-:Y:S01]  /*8cc0*/  LEA R3, R0, 0x3b800000, 0x17 ;  /* 0x3b80000000037811 */ /* 0x000fe200078eb8ff */
[----:B------:R-:W-:-:S05]  /*8cd0*/  IMAD.SHL.U32 R0, R2, 0x100000, RZ ;  /* 0x0010000002007824 */ /* 0x000fca00078e00ff */
[----:B------:R-:W-:-:S07]  /*8ce0*/  LOP3.LUT R0, R3, R0, R4, 0xfe, !PT ;  /* 0x0000000003007212 */ /* 0x000fce00078efe04 */
.L_x_12207:
[----:B------:R-:W-:Y:S05]  /*8cf0*/  BSYNC B0 ;  /* 0x0000000000007941 */ /* 0x000fea0003800000 */
.L_x_12206:
[----:B------:R-:W-:-:S04]  /*8d00*/  F2FP.F16.F32.PACK_AB R0, RZ, R0 ;  /* 0x00000000ff00723e */ /* 0x000fc800000000ff */
[----:B------:R-:W-:Y:S01]  /*8d10*/  PRMT R10, R0, 0x7610, R10 ;  /* 0x00007610000a7816 */ /* 0x000fe2000000000a */
[----:B------:R-:W-:Y:S06]  /*8d20*/  BRA `(.L_x_12191) ;  /* 0x0000000400287947 */ /* 0x000fec0003800000 */
.L_x_12204:
        /* <DEDUP_REMOVED lines=21> */
.L_x_12213:
[----:B------:R-:W-:Y:S05]  /*8e80*/  BSYNC B1 ;  /* 0x0000000000017941 */ /* 0x000fea0003800000 */
.L_x_12212:
[----:B------:R-:W-:Y:S01]  /*8e90*/  LEA R3, R0, 0x37800000, 0x17 ;  /* 0x3780000000037811 */ /* 0x000fe200078eb8ff */
[----:B------:R-:W-:-:S05]  /*8ea0*/  IMAD.SHL.U32 R0, R2, 0x200000, RZ ;  /* 0x0020000002007824 */ /* 0x000fca00078e00ff */
[----:B------:R-:W-:-:S07]  /*8eb0*/  LOP3.LUT R0, R3, R0, R4, 0xfe, !PT ;  /* 0x0000000003007212 */ /* 0x000fce00078efe04 */
.L_x_12211:
[----:B------:R-:W-:Y:S05]  /*8ec0*/  BSYNC B0 ;  /* 0x0000000000007941 */ /* 0x000fea0003800000 */
.L_x_12210:
[----:B------:R-:W-:-:S04]  /*8ed0*/  F2FP.F16.F32.PACK_AB R0, RZ, R0 ;  /* 0x00000000ff00723e */ /* 0x000fc800000000ff */
[----:B------:R-:W-:Y:S01]  /*8ee0*/  PRMT R10, R0, 0x7610, R10 ;  /* 0x00007610000a7816 */ /* 0x000fe2000000000a */
[----:B------:R-:W-:Y:S06]  /*8ef0*/  BRA `(.L_x_12191) ;  /* 0x0000000000b47947 */ /* 0x000fec0003800000 */
.L_x_12203:
        /* <DEDUP_REMOVED lines=14> */
.L_x_12217:
[----:B------:R-:W-:Y:S05]  /*8fe0*/  BSYNC B0 ;  /* 0x0000000000007941 */ /* 0x000fea0003800000 */
.L_x_12216:
[----:B------:R-:W-:-:S04]  /*8ff0*/  F2FP.F16.F32.PACK_AB R0, RZ, R0 ;  /* 0x00000000ff00723e */ /* 0x000fc800000000ff */
[----:B------:R-:W-:Y:S01]  /*9000*/  PRMT R10, R0, 0x7610, R10 ;  /* 0x00007610000a7816 */ /* 0x000fe2000000000a */
[----:B------:R-:W-:Y:S06]  /*9010*/  BRA `(.L_x_12191) ;  /* 0x00000000006c7947 */ /* 0x000fec0003800000 */
.L_x_12190:
        /* <DEDUP_REMOVED lines=16> */
.L_x_12218:
[----:B------:R-:W-:Y:S01]  /*9120*/  PRMT R10, RZ, 0x7610, R10 ;  /* 0x00007610ff0a7816 */ /* 0x000fe2000000000a */
[----:B------:R-:W-:Y:S06]  /*9130*/  BRA `(.L_x_12191) ;  /* 0x0000000000247947 */ /* 0x000fec0003800000 */
.L_x_12215:
[----:B------:R-:W2:Y:S02]  /*9140*/  LDG.E.64 R2, desc[UR36][R2.64] ;  /* 0x0000002402027981 */ /* 0x000ea4000c1e1b00 */
[----:B--2---:R-:W0:Y:S02]  /*9150*/  I2F.U64 R0, R2 ;  /* 0x0000000200007312 */ /* 0x004e240000301000 */
[----:B0-----:R-:W-:-:S04]  /*9160*/  F2FP.F16.F32.PACK_AB R0, RZ, R0 ;  /* 0x00000000ff00723e */ /* 0x001fc800000000ff */
[----:B------:R-:W-:Y:S01]  /*9170*/  PRMT R10, R0, 0x7610, R10 ;  /* 0x00007610000a7816 */ /* 0x000fe2000000000a */
[----:B------:R-:W-:Y:S06]  /*9180*/  BRA `(.L_x_12191) ;  /* 0x0000000000107947 */ /* 0x000fec0003800000 */
.L_x_12214:
[----:B------:R-:W2:Y:S02]  /*9190*/  LDG.E R2, desc[UR36][R2.64] ;  /* 0x0000002402027981 */ /* 0x000ea4000c1e1900 */
[----:B--2---:R-:W-:-:S04]  /*91a0*/  I2FP.F32.U32 R0, R2 ;  /* 0x0000000200007245 */ /* 0x004fc80000201000 */
[----:B------:R-:W-:-:S04]  /*91b0*/  F2FP.F16.F32.PACK_AB R0, RZ, R0 ;  /* 0x00000000ff00723e */ /* 0x000fc800000000ff */
[----:B------:R-:W-:-:S07]  /*91c0*/  PRMT R10, R0, 0x7610, R10 ;  /* 0x00007610000a7816 */ /* 0x000fce000000000a */
.L_x_12191:
        /* <DEDUP_REMOVED lines=20> */
.L_x_12220:
[----:B------:R-:W-:Y:S05]  /*9310*/  BSYNC B1 ;  /* 0x0000000000017941 */ /* 0x000fea0003800000 */
.L_x_12219:
        /* <DEDUP_REMOVED lines=18> */
.L_x_12222:
[----:B------:R-:W-:Y:S01]  /*9440*/  ISETP.GE.AND P0, PT, R10, RZ, PT ;  /* 0x000000ff0a00720c */ /* 0x000fe20003f06270 */
[----:B------:R-:W-:-:S12]  /*9450*/  IMAD.MOV.U32 R3, RZ, RZ, 0x3fd774eb ;  /* 0x3fd774ebff037424 */ /* 0x000fd800078e00ff */
[----:B------:R-:W-:-:S04]  /*9460*/  @P0 FFMA.FTZ R2, R3, 0.93318945169448852539, -R2 ;  /* 0x3f6ee58103020823 */ /* 0x000fc80000010802 */
[----:B------:R-:W-:-:S07]  /*9470*/  @!P0 FFMA.FTZ R2, R3, 0.93318945169448852539, R2 ;  /* 0x3f6ee58103028823 */ /* 0x000fce0000010002 */
.L_x_12223:
[----:B------:R-:W-:Y:S05]  /*9480*/  BSYNC B0 ;  /* 0x0000000000007941 */ /* 0x000fea0003800000 */
.L_x_12221:
        /* <DEDUP_REMOVED lines=27> */
.L_x_12227:
[----:B------:R-:W-:-:S06]  /*9640*/  HADD2.F32 R3, -RZ, R11.H0_H0 ;  /* 0x2000000bff037230 */ /* 0x000fcc0000004100 */
[----:B------:R-:W0:Y:S02]  /*9650*/  F2I.S64.TRUNC R2, R3 ;  /* 0x0000000300027311 */ /* 0x000e24000020d900 */
[----:B0-----:R0:W-:Y:S01]  /*9660*/  STG.E.U8 desc[UR36][R16.64], R2 ;  /* 0x0000000210007986 */ /* 0x0011e2000c101124 */
[----:B------:R-:W-:Y:S05]  /*9670*/  BRA `(.L_x_12229) ;  /* 0x0000000c00847947 */ /* 0x000fea0003800000 */
.L_x_12226:
        /* <DEDUP_REMOVED lines=10> */
.L_x_12231:
[----:B------:R-:W-:-:S06]  /*9720*/  HADD2.F32 R11, -RZ, R11.H0_H0 ;  /* 0x2000000bff0b7230 */ /* 0x000fcc0000004100 */
[----:B------:R-:W0:Y:S02]  /*9730*/  F2I.FTZ.TRUNC.NTZ R11, R11 ;  /* 0x0000000b000b7305 */ /* 0x000e24000021f100 */
[----:B0-----:R0:W-:Y:S01]  /*9740*/  STG.E desc[UR36][R16.64], R11 ;  /* 0x0000000b10007986 */ /* 0x0011e2000c101924 */
[----:B------:R-:W-:Y:S05]  /*9750*/  BRA `(.L_x_12229) ;  /* 0x0000000c004c7947 */ /* 0x000fea0003800000 */
.L_x_12230:
[----:B------:R-:W-:-:S06]  /*9760*/  HADD2.F32 R11, -RZ, R11.H0_H0 ;  /* 0x2000000bff0b7230 */ /* 0x000fcc0000004100 */
[----:B------:R-:W0:Y:S02]  /*9770*/  F2I.FTZ.TRUNC.NTZ R11, R11 ;  /* 0x0000000b000b7305 */ /* 0x000e24000021f100 */
[----:B0-----:R0:W-:Y:S01]  /*9780*/  STG.E.U16 desc[UR36][R16.64], R11 ;  /* 0x0000000b10007986 */ /* 0x0011e2000c101524 */
[----:B------:R-:W-:Y:S05]  /*9790*/  BRA `(.L_x_12229) ;  /* 0x0000000c003c7947 */ /* 0x000fea0003800000 */
.L_x_12225:
        /* <DEDUP_REMOVED lines=9> */
.L_x_12233:
[----:B------:R0:W-:Y:S01]  /*9830*/  STG.E.U16 desc[UR36][R16.64], R11 ;  /* 0x0000000b10007986 */ /* 0x0001e2000c101524 */
[----:B------:R-:W-:Y:S05]  /*9840*/  BRA `(.L_x_12229) ;  /* 0x0000000c00107947 */ /* 0x000fea0003800000 */
.L_x_12232:
        /* <DEDUP_REMOVED lines=10> */
.L_x_12235:
[----:B------:R-:W-:-:S05]  /*98f0*/  HADD2.F32 R0, -RZ, R11.H0_H0 ;  /* 0x2000000bff007230 */ /* 0x000fca0000004100 */
[----:B------:R-:W-:-:S04]  /*9900*/  F2FP.F16.F32.PACK_AB R0, RZ, R0 ;  /* 0x00000000ff00723e */ /* 0x000fc800000000ff */
[----:B------:R-:W-:-:S05]  /*9910*/  PRMT R0, R0, 0x5410, RZ ;  /* 0x0000541000007816 */ /* 0x000fca00000000ff */
[----:B------:R0:W-:Y:S01]  /*9920*/  STG.E desc[UR36][R16.64], R0 ;  /* 0x0000000010007986 */ /* 0x0001e2000c101924 */
[----:B------:R-:W-:Y:S05]  /*9930*/  BRA `(.L_x_12229) ;  /* 0x0000000800d47947 */ /* 0x000fea0003800000 */
.L_x_12234:
[----:B------:R-:W-:-:S05]  /*9940*/  HADD2.F32 R2, -RZ, R11.H0_H0 ;  /* 0x2000000bff027230 */ /* 0x000fca0000004100 */
[----:B------:R-:W-:-:S06]  /*9950*/  FMUL.FTZ R2, R2, 1 ;  /* 0x3f80000002027820 */ /* 0x000fcc0000410000 */
[----:B------:R-:W0:Y:S02]  /*9960*/  F2F.F64.F32 R2, R2 ;  /* 0x0000000200027310 */ /* 0x000e240000201800 */
[----:B0-----:R0:W-:Y:S01]  /*9970*/  STG.E.64 desc[UR36][R16.64], R2 ;  /* 0x0000000210007986 */ /* 0x0011e2000c101b24 */
[----:B------:R-:W-:Y:S05]  /*9980*/  BRA `(.L_x_12229) ;  /* 0x0000000800c07947 */ /* 0x000fea0003800000 */
.L_x_12224:
        /* <DEDUP_REMOVED lines=13> */
.L_x_12238:
[----:B------:R-:W-:Y:S01]  /*9a60*/  HADD2.F32 R11, -RZ, R11.H0_H0 ;  /* 0x2000000bff0b7230 */ /* 0x000fe20000004100 */
[----:B------:R-:W-:-:S04]  /*9a70*/  CS2R R6, SRZ ;  /* 0x0000000000067805 */ /* 0x000fc8000001ff00 */
[----:B------:R-:W-:-:S06]  /*9a80*/  FMUL.FTZ R4, R11, 1 ;  /* 0x3f8000000b047820 */ /* 0x000fcc0000410000 */
[----:B------:R-:W0:Y:S02]  /*9a90*/  F2F.F64.F32 R4, R4 ;  /* 0x0000000400047310 */ /* 0x000e240000201800 */
[----:B0-----:R0:W-:Y:S01]  /*9aa0*/  STG.E.128 desc[UR36][R16.64], R4 ;  /* 0x0000000410007986 */ /* 0x0011e2000c101d24 */
[----:B------:R-:W-:Y:S05]  /*9ab0*/  BRA `(.L_x_12229) ;  /* 0x0000000800747947 */ /* 0x000fea0003800000 */
.L_x_12237:
        /* <DEDUP_REMOVED lines=21> */
.L_x_12242:
[----:B------:R-:W-:Y:S05]  /*9c10*/  BSYNC B0 ;  /* 0x0000000000007941 */ /* 0x000fea0003800000 */
.L_x_12241:
[----:B------:R-:W-:-:S05]  /*9c20*/  LOP3.LUT R3, R0, R3, RZ, 0xfc, !PT ;  /* 0x0000000300037212 */ /* 0x000fca00078efcff */
[----:B------:R0:W-:Y:S01]  /*9c30*/  STG.E.U8 desc[UR36][R16.64], R3 ;  /* 0x0000000310007986 */ /* 0x0001e2000c101124 */
[----:B------:R-:W-:Y:S05]  /*9c40*/  BRA `(.L_x_12229) ;  /* 0x0000000800107947 */ /* 0x000fea0003800000 */
.L_x_12240:
        /* <DEDUP_REMOVED lines=13> */
.L_x_12244:
[----:B------:R-:W-:Y:S01]  /*9d20*/  IMAD.MOV.U32 R0, RZ, RZ, 0x7f ;  /* 0x0000007fff007424 */ /* 0x000fe200078e00ff */
[----:B------:R-:W-:-:S04]  /*9d30*/  ISETP.GT.U32.AND P0, PT, R2, 0x7f800000, PT ;  /* 0x7f8000000200780c */ /* 0x000fc80003f04070 */
[----:B------:R-:W-:-:S09]  /*9d40*/  SEL R0, R0, 0x7c, P0 ;  /* 0x0000007c00007807 */ /* 0x000fd20000000000 */
.L_x_12245:
[----:B------:R-:W-:Y:S05]  /*9d50*/  BSYNC B0 ;  /* 0x0000000000007941 */ /* 0x000fea0003800000 */
.L_x_12243:
[----:B------:R-:W-:-:S04]  /*9d60*/  LOP3.LUT R2, R11, 0x80000000, RZ, 0xc0, !PT ;  /* 0x800000000b027812 */ /* 0x000fc800078ec0ff */
[----:B------:R-:W-:-:S04]  /*9d70*/  SHF.R.U32.HI R3, RZ, 0x18, R2 ;  /* 0x00000018ff037819 */ /* 0x000fc80000011602 */
[----:B------:R-:W-:-:S05]  /*9d80*/  LOP3.LUT R3, R0, R3, RZ, 0xfc, !PT ;  /* 0x0000000300037212 */ /* 0x000fca00078efcff */
[----:B------:R0:W-:Y:S01]  /*9d90*/  STG.E.U8 desc[UR36][R16.64], R3 ;  /* 0x0000000310007986 */ /* 0x0001e2000c101124 */
[----:B------:R-:W-:Y:S05]  /*9da0*/  BRA `(.L_x_12229) ;  /* 0x0000000400b87947 */ /* 0x000fea0003800000 */
.L_x_12239:
[----:B------:R-:W-:-:S05]  /*9db0*/  HADD2.F32 R0, -RZ, R11.H0_H0 ;  /* 0x2000000bff007230 */ /* 0x000fca0000004100 */
[----:B------:R-:W-:-:S05]  /*9dc0*/  F2FP.BF16.F32.PACK_AB R0, RZ, R0 ;  /* 0x00000000ff00723e */ /* 0x000fca00000010ff */
[----:B------:R0:W-:Y:S01]  /*9dd0*/  STG.E.U16 desc[UR36][R16.64], R0 ;  /* 0x0000000010007986 */ /* 0x0001e2000c101524 */
[----:B------:R-:W-:Y:S05]  /*9de0*/  BRA `(.L_x_12229) ;  /* 0x0000000400a87947 */ /* 0x000fea0003800000 */
.L_x_12236:
        /* <DEDUP_REMOVED lines=12> */
.L_x_12248:
        /* <DEDUP_REMOVED lines=17> */
.L_x_12251:
[----:B------:R-:W-:-:S04]  /*9fc0*/  LOP3.LUT R2, R11, 0x80000000, RZ, 0xc0, !PT ;  /* 0x800000000b027812 */ /* 0x000fc800078ec0ff */
[----:B------:R-:W-:-:S04]  /*9fd0*/  SHF.R.U32.HI R3, RZ, 0x18, R2 ;  /* 0x00000018ff037819 */ /* 0x000fc80000011602 */
[----:B------:R-:W-:-:S04]  /*9fe0*/  LOP3.LUT R0, R0, R3, RZ, 0xfc, !PT ;  /* 0x0000000300007212 */ /* 0x000fc800078efcff */
[----:B------:R-:W-:-:S07]  /*9ff0*/  PRMT R8, R0, 0x7610, R8 ;  /* 0x0000761000087816 */ /* 0x000fce0000000008 */
.L_x_12250:
[----:B------:R-:W-:Y:S05]  /*a000*/  BSYNC B0 ;  /* 0x0000000000007941 */ /* 0x000fea0003800000 */
.L_x_12249:
[----:B------:R0:W-:Y:S01]  /*a010*/  STG.E.U8 desc[UR36][R16.64], R8 ;  /* 0x0000000810007986 */ /* 0x0001e2000c101124 */
[----:B------:R-:W-:Y:S05]  /*a020*/  BRA `(.L_x_12229) ;  /* 0x0000000400187947 */ /* 0x000fea0003800000 */
.L_x_12247:
        /* <DEDUP_REMOVED lines=17> */
.L_x_12254:
[----:B------:R-:W-:-:S04]  /*a140*/  LOP3.LUT R2, R11, 0x80000000, RZ, 0xc0, !PT ;  /* 0x800000000b027812 */ /* 0x000fc800078ec0ff */
[----:B------:R-:W-:-:S04]  /*a150*/  SHF.R.U32.HI R3, RZ, 0x18, R2 ;  /* 0x00000018ff037819 */ /* 0x000fc80000011602 */
[----:B------:R-:W-:-:S04]  /*a160*/  LOP3.LUT R0, R0, R3, RZ, 0xfc, !PT ;  /* 0x0000000300007212 */ /* 0x000fc800078efcff */
[----:B------:R-:W-:-:S07]  /*a170*/  PRMT R8, R0, 0x7610, R8 ;  /* 0x0000761000087816 */ /* 0x000fce0000000008 */
.L_x_12253:
[----:B------:R-:W-:Y:S05]  /*a180*/  BSYNC B0 ;  /* 0x0000000000007941 */ /* 0x000fea0003800000 */
.L_x_12252:
[----:B------:R3:W-:Y:S01]  /*a190*/  STG.E.U8 desc[UR36][R16.64], R8 ;  /* 0x0000000810007986 */ /* 0x0007e2000c101124 */
[----:B------:R-:W-:Y:S05]  /*a1a0*/  BRA `(.L_x_12229) ;  /* 0x0000000000b87947 */ /* 0x000fea0003800000 */
.L_x_12246:
        /* <DEDUP_REMOVED lines=22> */
.L_x_12228:
        /* <DEDUP_REMOVED lines=16> */
.L_x_12257:
[----:B------:R-:W-:Y:S05]  /*a410*/  BRA `(.L_x_12229) ;  /* 0x00000000001c7947 */ /* 0x000fea0003800000 */
.L_x_12256:
[----:B------:R-:W-:-:S06]  /*a420*/  HADD2.F32 R2, -RZ, R11.H0_H0 ;  /* 0x2000000bff027230 */ /* 0x000fcc0000004100 */
[----:B------:R-:W0:Y:S02]  /*a430*/  F2I.U64.TRUNC R2, R2 ;  /* 0x0000000200027311 */ /* 0x000e24000020d800 */
[----:B0-----:R1:W-:Y:S01]  /*a440*/  STG.E.64 desc[UR36][R16.64], R2 ;  /* 0x0000000210007986 */ /* 0x0013e2000c101b24 */
[----:B------:R-:W-:Y:S05]  /*a450*/  BRA `(.L_x_12229) ;  /* 0x00000000000c7947 */ /* 0x000fea0003800000 */
.L_x_12255:
[----:B------:R-:W-:-:S06]  /*a460*/  HADD2.F32 R11, -RZ, R11.H0_H0 ;  /* 0x2000000bff0b7230 */ /* 0x000fcc0000004100 */
[----:B------:R-:W0:Y:S02]  /*a470*/  F2I.FTZ.U32.TRUNC.NTZ R11, R11 ;  /* 0x0000000b000b7305 */ /* 0x000e24000021f000 */
[----:B0-----:R0:W-:Y:S02]  /*a480*/  STG.E desc[UR36][R16.64], R11 ;  /* 0x0000000b10007986 */ /* 0x0011e4000c101924 */
.L_x_12229:
[----:B------:R-:W-:-:S07]  /*a490*/  VIADD R19, R19, 0x80 ;  /* 0x0000008013137836 */ /* 0x000fce0000000000 */
.L_x_12184:
[----:B------:R-:W-:Y:S05]  /*a4a0*/  BSYNC B6 ;  /* 0x0000000000067941 */ /* 0x000fea0003800000 */
.L_x_12183:
        /* <DEDUP_REMOVED lines=306> */
.L_x_12258:
        /* <DEDUP_REMOVED lines=23> */
.L_x_12262:
[----:B------:R-:W2:Y:S02]  /*b940*/  LDG.E.U8 R2, desc[UR36][R2.64] ;  /* 0x0000002402027981 */ /* 0x000ea4000c1e1100 */
[----:B--2---:R-:W-:-:S04]  /*b950*/  I2FP.F32.U32 R0, R2 ;  /* 0x0000000200007245 */ /* 0x004fc80000201000 */
[----:B------:R-:W-:-:S04]  /*b960*/  F2FP.F16.F32.PACK_AB R0, RZ, R0 ;  /* 0x00000000ff00723e */ /* 0x000fc800000000ff */
[----:B------:R-:W-:Y:S01]  /*b970*/  PRMT R10, R0, 0x7610, R10 ;  /* 0x00007610000a7816 */ /* 0x000fe2000000000a */
[----:B------:R-:W-:Y:S06]  /*b980*/  BRA `(.L_x_12264) ;  /* 0x0000000c00bc7947 */ /* 0x000fec0003800000 */
.L_x_12261:
        /* <DEDUP_REMOVED lines=11> */
.L_x_12266:
[----:B------:R-:W2:Y:S02]  /*ba40*/  LDG.E R2, desc[UR36][R2.64] ;  /* 0x0000002402027981 */ /* 0x000ea4000c1e1900 */
[----:B--2---:R-:W-:-:S04]  /*ba50*/  I2FP.F32.S32 R0, R2 ;  /* 0x0000000200007245 */ /* 0x004fc80000201400 */
[----:B------:R-:W-:-:S04]  /*ba60*/  F2FP.F16.F32.PACK_AB R0, RZ, R0 ;  /* 0x00000000ff00723e */ /* 0x000fc800000000ff */
[----:B------:R-:W-:Y:S01]  /*ba70*/  PRMT R10, R0, 0x7610, R10 ;  /* 0x00007610000a7816 */ /* 0x000fe2000000000a */
[----:B------:R-:W-:Y:S06]  /*ba80*/  BRA `(.L_x_12264) ;  /* 0x0000000c007c7947 */ /* 0x000fec0003800000 */
.L_x_12265:
[----:B------:R-:W2:Y:S02]  /*ba90*/  LDG.E.U16 R2, desc[UR36][R2.64] ;  /* 0x0000002402027981 */ /* 0x000ea4000c1e1500 */
[----:B--2---:R-:W0:Y:S02]  /*baa0*/  I2F.S16 R0, R2 ;  /* 0x0000000200007306 */ /* 0x004e240000101400 */
[----:B0-----:R-:W-:-:S04]  /*bab0*/  F2FP.F16.F32.PACK_AB R0, RZ, R0 ;  /* 0x00000000ff00723e */ /* 0x001fc800000000ff */
[----:B------:R-:W-:Y:S01]  /*bac0*/  PRMT R10, R0, 0x7610, R10 ;  /* 0x00007610000a7816 */ /* 0x000fe2000000000a */
[----:B------:R-:W-:Y:S06]  /*bad0*/  BRA `(.L_x_12264) ;  /* 0x0000000c00687947 */ /* 0x000fec0003800000 */
.L_x_12260:
        /* <DEDUP_REMOVED lines=9> */
.L_x_12268:
[----:B------:R0:W5:Y:S01]  /*bb70*/  LDG.E.U16 R10, desc[UR36][R2.64] ;  /* 0x00000024020a7981 */ /* 0x000162000c1e1500 */
[----:B------:R-:W-:Y:S05]  /*bb80*/  BRA `(.L_x_12264) ;  /* 0x0000000c003c7947 */ /* 0x000fea0003800000 */
.L_x_12267:
        /* <DEDUP_REMOVED lines=9> */
.L_x_12270:
[----:B------:R1:W5:Y:S01]  /*bc20*/  LDG.E.U16 R10, desc[UR36][R2.64] ;  /* 0x00000024020a7981 */ /* 0x000362000c1e1500 */
[----:B------:R-:W-:Y:S05]  /*bc30*/  BRA `(.L_x_12264) ;  /* 0x0000000c00107947 */ /* 0x000fea0003800000 */
.L_x_12269:
        /* <DEDUP_REMOVED lines=9> */
.L_x_12259:
        /* <DEDUP_REMOVED lines=14> */
.L_x_12273:
        /* <DEDUP_REMOVED lines=9> */
.L_x_12272:
        /* <DEDUP_REMOVED lines=28> */
.L_x_12275:
        /* <DEDUP_REMOVED lines=15> */
.L_x_12274:
[----:B------:R-:W2:Y:S02]  /*c0f0*/  LDG.E.U16 R0, desc[UR36][R2.64] ;  /* 0x0000002402007981 */ /* 0x000ea4000c1e1500 */
[----:B--2---:R-:W-:-:S05]  /*c100*/  IMAD.U32 R0, R0, 0x10000, RZ ;  /* 0x0001000000007824 */ /* 0x004fca00078e00ff */
[----:B------:R-:W-:-:S04]  /*c110*/  F2FP.F16.F32.PACK_AB R0, RZ, R0 ;  /* 0x00000000ff00723e */ /* 0x000fc800000000ff */
[----:B------:R-:W-:Y:S01]  /*c120*/  PRMT R10, R0, 0x7610, R10 ;  /* 0x00007610000a7816 */ /* 0x000fe2000000000a */
[----:B------:R-:W-:Y:S06]  /*c130*/  BRA `(.L_x_12264) ;  /* 0x0000000400d07947 */ /* 0x000fec0003800000 */
.L_x_12271:
        /* <DEDUP_REMOVED lines=13> */
.L_x_12278:
        /* <DEDUP_REMOVED lines=21> */
.L_x_12282:
[----:B------:R-:W-:Y:S05]  /*c360*/  BSYNC B1 ;  /* 0x0000000000017941 */ /* 0x000fea0003800000 */
.L_x_12281:
[----:B------:R-:W-:Y:S01]  /*c370*/  LEA R3, R0, 0x3b800000, 0x17 ;  /* 0x3b80000000037811 */ /* 0x000fe200078eb8ff */
[----:B------:R-:W-:-:S05]  /*c380*/  IMAD.SHL.U32 R0, R2, 0x100000, RZ ;  /* 0x0010000002007824 */ /* 0x000fca00078e00ff */
[----:B------:R-:W-:-:S07]  /*c390*/  LOP3.LUT R0, R3, R0, R4, 0xfe, !PT ;  /* 0x0000000003007212 */ /* 0x000fce00078efe04 */
.L_x_12280:
[----:B------:R-:W-:Y:S05]  /*c3a0*/  BSYNC B0 ;  /* 0x0000000000007941 */ /* 0x000fea0003800000 */
.L_x_12279:
[----:B------:R-:W-:-:S04]  /*c3b0*/  F2FP.F16.F32.PACK_AB R0, RZ, R0 ;  /* 0x00000000ff00723e */ /* 0x000fc800000000ff */
[----:B------:R-:W-:Y:S01]  /*c3c0*/  PRMT R10, R0, 0x7610, R10 ;  /* 0x00007610000a7816 */ /* 0x000fe2000000000a */
[----:B------:R-:W-:Y:S06]  /*c3d0*/  BRA `(.L_x_12264) ;  /* 0x0000000400287947 */ /* 0x000fec0003800000 */
.L_x_12277:
        /* <DEDUP_REMOVED lines=21> */
.L_x_12286:
[----:B------:R-:W-:Y:S05]  /*c530*/  BSYNC B1 ;  /* 0x0000000000017941 */ /* 0x000fea0003800000 */
.L_x_12285:
[----:B------:R-:W-:Y:S01]  /*c540*/  LEA R3, R0, 0x37800000, 0x17 ;  /* 0x3780000000037811 */ /* 0x000fe200078eb8ff */
[----:B------:R-:W-:-:S05]  /*c550*/  IMAD.SHL.U32 R0, R2, 0x200000, RZ ;  /* 0x0020000002007824 */ /* 0x000fca00078e00ff */
[----:B------:R-:W-:-:S07]  /*c560*/  LOP3.LUT R0, R3, R0, R4, 0xfe, !PT ;  /* 0x0000000003007212 */ /* 0x000fce00078efe04 */
.L_x_12284:
[----:B------:R-:W-:Y:S05]  /*c570*/  BSYNC B0 ;  /* 0x0000000000007941 */ /* 0x000fea0003800000 */
.L_x_12283:
[----:B------:R-:W-:-:S04]  /*c580*/  F2FP.F16.F32.PACK_AB R0, RZ, R0 ;  /* 0x00000000ff00723e */ /* 0x000fc800000000ff */
[----:B------:R-:W-:Y:S01]  /*c590*/  PRMT R10, R0, 0x7610, R10 ;  /* 0x00007610000a7816 */ /* 0x000fe2000000000a */
[----:B------:R-:W-:Y:S06]  /*c5a0*/  BRA `(.L_x_12264) ;  /* 0x0000000000b47947 */ /* 0x000fec0003800000 */
.L_x_12276:
        /* <DEDUP_REMOVED lines=14> */
.L_x_12290:
[----:B------:R-:W-:Y:S05]  /*c690*/  BSYNC B0 ;  /* 0x0000000000007941 */ /* 0x000fea0003800000 */
.L_x_12289:
[----:B------:R-:W-:-:S04]  /*c6a0*/  F2FP.F16.F32.PACK_AB R0, RZ, R0 ;  /* 0x00000000ff00723e */ /* 0x000fc800000000ff */
[----:B------:R-:W-:Y:S01]  /*c6b0*/  PRMT R10, R0, 0x7610, R10 ;  /* 0x00007610000a7816 */ /* 0x000fe2000000000a */
[----:B------:R-:W-:Y:S06]  /*c6c0*/  BRA `(.L_x_12264) ;  /* 0x00000000006c7947 */ /* 0x000fec0003800000 */
.L_x_12263:
        /* <DEDUP_REMOVED lines=16> */
.L_x_12291:
[----:B------:R-:W-:Y:S01]  /*c7d0*/  PRMT R10, RZ, 0x7610, R10 ;  /* 0x00007610ff0a7816 */ /* 0x000fe2000000000a */
[----:B------:R-:W-:Y:S06]  /*c7e0*/  BRA `(.L_x_12264) ;  /* 0x0000000000247947 */ /* 0x000fec0003800000 */
.L_x_12288:
[----:B------:R-:W2:Y:S02]  /*c7f0*/  LDG.E.64 R2, desc[UR36][R2.64] ;  /* 0x0000002402027981 */ /* 0x000ea4000c1e1b00 */
[----:B--2---:R-:W0:Y:S02]  /*c800*/  I2F.U64 R0, R2 ;  /* 0x0000000200007312 */ /* 0x004e240000301000 */
[----:B0-----:R-:W-:-:S04]  /*c810*/  F2FP.F16.F32.PACK_AB R0, RZ, R0 ;  /* 0x00000000ff00723e */ /* 0x001fc800000000ff */
[----:B------:R-:W-:Y:S01]  /*c820*/  PRMT R10, R0, 0x7610, R10 ;  /* 0x00007610000a7816 */ /* 0x000fe2000000000a */
[----:B------:R-:W-:Y:S06]  /*c830*/  BRA `(.L_x_12264) ;  /* 0x0000000000107947 */ /* 0x000fec0003800000 */
.L_x_12287:
[----:B------:R-:W2:Y:S02]  /*c840*/  LDG.E R2, desc[UR36][R2.64] ;  /* 0x0000002402027981 */ /* 0x000ea4000c1e1900 */
[----:B--2---:R-:W-:-:S04]  /*c850*/  I2FP.F32.U32 R0, R2 ;  /* 0x0000000200007245 */ /* 0x004fc80000201000 */
[----:B------:R-:W-:-:S04]  /*c860*/  F2FP.F16.F32.PACK_AB R0, RZ, R0 ;  /* 0x00000000ff00723e */ /* 0x000fc800000000ff */
[----:B------:R-:W-:-:S07]  /*c870*/  PRMT R10, R0, 0x7610, R10 ;  /* 0x00007610000a7816 */ /* 0x000fce000000000a */
.L_x_12264:
        /* <DEDUP_REMOVED lines=20> */
.L_x_12293:
[----:B------:R-:W-:Y:S05]  /*c9c0*/  BSYNC B1 ;  /* 0x0000000000017941 */ /* 0x000fea0003800000 */
.L_x_12292:
        /* <DEDUP_REMOVED lines=18> */
.L_x_12295:
[----:B------:R-:W-:Y:S01]  /*caf0*/  ISETP.GE.AND P0, PT, R10, RZ, PT ;  /* 0x000000ff0a00720c */ /* 0x000fe20003f06270 */
[----:B------:R-:W-:-:S12]  /*cb00*/  IMAD.MOV.U32 R3, RZ, RZ, 0x3fd774eb ;  /* 0x3fd774ebff037424 */ /* 0x000fd800078e00ff */
[----:B------:R-:W-:-:S04]  /*cb10*/  @P0 FFMA.FTZ R2, R3, 0.93318945169448852539, -R2 ;  /* 0x3f6ee58103020823 */ /* 0x000fc80000010802 */
[----:B------:R-:W-:-:S07]  /*cb20*/  @!P0 FFMA.FTZ R2, R3, 0.93318945169448852539, R2 ;  /* 0x3f6ee58103028823 */ /* 0x000fce0000010002 */
.L_x_12296:
[----:B------:R-:W-:Y:S05]  /*cb30*/  BSYNC B0 ;  /* 0x0000000000007941 */ /* 0x000fea0003800000 */
.L_x_12294:
        /* <DEDUP_REMOVED lines=27> */
.L_x_12300:
[----:B------:R-:W-:-:S06]  /*ccf0*/  HADD2.F32 R3, -RZ, R11.H0_H0 ;  /* 0x2000000bff037230 */ /* 0x000fcc0000004100 */
[----:B------:R-:W0:Y:S02]  /*cd00*/  F2I.S64.TRUNC R2, R3 ;  /* 0x0000000300027311 */ /* 0x000e24000020d900 */
[----:B0-----:R-:W-:Y:S01]  /*cd10*/  STG.E.U8 desc[UR36][R16.64], R2 ;  /* 0x0000000210007986 */ /* 0x001fe2000c101124 */
[----:B------:R-:W-:Y:S05]  /*cd20*/  EXIT ;  /* 0x000000000000794d */ /* 0x000fea0003800000 */
.L_x_12299:
        /* <DEDUP_REMOVED lines=10> */
.L_x_12303:
[----:B------:R-:W-:-:S06]  /*cdd0*/  HADD2.F32 R11, -RZ, R11.H0_H0 ;  /* 0x2000000bff0b7230 */ /* 0x000fcc0000004100 */
[----:B------:R-:W0:Y:S02]  /*cde0*/  F2I.FTZ.TRUNC.NTZ R11, R11 ;  /* 0x0000000b000b7305 */ /* 0x000e24000021f100 */
[----:B0-----:R-:W-:Y:S01]  /*cdf0*/  STG.E desc[UR36][R16.64], R11 ;  /* 0x0000000b10007986 */ /* 0x001fe2000c101924 */
[----:B------:R-:W-:Y:S05]  /*ce00*/  EXIT ;  /* 0x000000000000794d */ /* 0x000fea0003800000 */
.L_x_12302:
[----:B------:R-:W-:-:S06]  /*ce10*/  HADD2.F32 R11, -RZ, R11.H0_H0 ;  /* 0x2000000bff0b7230 */ /* 0x000fcc0000004100 */
[----:B------:R-:W0:Y:S02]  /*ce20*/  F2I.FTZ.TRUNC.NTZ R11, R11 ;  /* 0x0000000b000b7305 */ /* 0x000e24000021f100 */
[----:B0-----:R-:W-:Y:S01]  /*ce30*/  STG.E.U16 desc[UR36][R16.64], R11 ;  /* 0x0000000b10007986 */ /* 0x001fe2000c101524 */
[----:B------:R-:W-:Y:S05]  /*ce40*/  EXIT ;  /* 0x000000000000794d */ /* 0x000fea0003800000 */
.L_x_12298:
        /* <DEDUP_REMOVED lines=9> */
.L_x_12305:
[----:B------:R-:W-:Y:S01]  /*cee0*/  STG.E.U16 desc[UR36][R16.64], R11 ;  /* 0x0000000b10007986 */ /* 0x000fe2000c101524 */
[----:B------:R-:W-:Y:S05]  /*cef0*/  EXIT ;  /* 0x000000000000794d */ /* 0x000fea0003800000 */
.L_x_12304:
        /* <DEDUP_REMOVED lines=10> */
.L_x_12307:
[----:B------:R-:W-:-:S05]  /*cfa0*/  HADD2.F32 R0, -RZ, R11.H0_H0 ;  /* 0x2000000bff007230 */ /* 0x000fca0000004100 */
[----:B------:R-:W-:-:S04]  /*cfb0*/  F2FP.F16.F32.PACK_AB R0, RZ, R0 ;  /* 0x00000000ff00723e */ /* 0x000fc800000000ff */
[----:B------:R-:W-:-:S05]  /*cfc0*/  PRMT R0, R0, 0x5410, RZ ;  /* 0x0000541000007816 */ /* 0x000fca00000000ff */
[----:B------:R-:W-:Y:S01]  /*cfd0*/  STG.E desc[UR36][R16.64], R0 ;  /* 0x0000000010007986 */ /* 0x000fe2000c101924 */
[----:B------:R-:W-:Y:S05]  /*cfe0*/  EXIT ;  /* 0x000000000000794d */ /* 0x000fea0003800000 */
.L_x_12306:
[----:B------:R-:W-:-:S05]  /*cff0*/  HADD2.F32 R2, -RZ, R11.H0_H0 ;  /* 0x2000000bff027230 */ /* 0x000fca0000004100 */
[----:B------:R-:W-:-:S06]  /*d000*/  FMUL.FTZ R2, R2, 1 ;  /* 0x3f80000002027820 */ /* 0x000fcc0000410000 */
[----:B------:R-:W0:Y:S02]  /*d010*/  F2F.F64.F32 R2, R2 ;  /* 0x0000000200027310 */ /* 0x000e240000201800 */
[----:B0-----:R-:W-:Y:S01]  /*d020*/  STG.E.64 desc[UR36][R16.64], R2 ;  /* 0x0000000210007986 */ /* 0x001fe2000c101b24 */
[----:B------:R-:W-:Y:S05]  /*d030*/  EXIT ;  /* 0x000000000000794d */ /* 0x000fea0003800000 */
.L_x_12297:
        /* <DEDUP_REMOVED lines=13> */
.L_x_12310:
[----:B------:R-:W-:Y:S01]  /*d110*/  HADD2.F32 R11, -RZ, R11.H0_H0 ;  /* 0x2000000bff0b7230 */ /* 0x000fe20000004100 */
[----:B------:R-:W-:-:S04]  /*d120*/  CS2R R6, SRZ ;  /* 0x0000000000067805 */ /* 0x000fc8000001ff00 */
[----:B------:R-:W-:-:S06]  /*d130*/  FMUL.FTZ R4, R11, 1 ;  /* 0x3f8000000b047820 */ /* 0x000fcc0000410000 */
[----:B------:R-:W0:Y:S02]  /*d140*/  F2F.F64.F32 R4, R4 ;  /* 0x0000000400047310 */ /* 0x000e240000201800 */
[----:B0-----:R-:W-:Y:S01]  /*d150*/  STG.E.128 desc[UR36][R16.64], R4 ;  /* 0x0000000410007986 */ /* 0x001fe2000c101d24 */
[----:B------:R-:W-:Y:S05]  /*d160*/  EXIT ;  /* 0x000000000000794d */ /* 0x000fea0003800000 */
.L_x_12309:
        /* <DEDUP_REMOVED lines=21> */
.L_x_12314:
[----:B------:R-:W-:Y:S05]  /*d2c0*/  BSYNC B0 ;  /* 0x0000000000007941 */ /* 0x000fea0003800000 */
.L_x_12313:
[----:B------:R-:W-:-:S05]  /*d2d0*/  LOP3.LUT R3, R0, R3, RZ, 0xfc, !PT ;  /* 0x0000000300037212 */ /* 0x000fca00078efcff */
[----:B------:R-:W-:Y:S01]  /*d2e0*/  STG.E.U8 desc[UR36][R16.64], R3 ;  /* 0x0000000310007986 */ /* 0x000fe2000c101124 */
[----:B------:R-:W-:Y:S05]  /*d2f0*/  EXIT ;  /* 0x000000000000794d */ /* 0x000fea0003800000 */
.L_x_12312:
        /* <DEDUP_REMOVED lines=13> */
.L_x_12316:
[----:B------:R-:W-:Y:S01]  /*d3d0*/  IMAD.MOV.U32 R0, RZ, RZ, 0x7f ;  /* 0x0000007fff007424 */ /* 0x000fe200078e00ff */
[----:B------:R-:W-:-:S04]  /*d3e0*/  ISETP.GT.U32.AND P0, PT, R2, 0x7f800000, PT ;  /* 0x7f8000000200780c */ /* 0x000fc80003f04070 */
[----:B------:R-:W-:-:S09]  /*d3f0*/  SEL R0, R0, 0x7c, P0 ;  /* 0x0000007c00007807 */ /* 0x000fd20000000000 */
.L_x_12317:
[----:B------:R-:W-:Y:S05]  /*d400*/  BSYNC B0 ;  /* 0x0000000000007941 */ /* 0x000fea0003800000 */
.L_x_12315:
[----:B------:R-:W-:-:S04]  /*d410*/  LOP3.LUT R2, R11, 0x80000000, RZ, 0xc0, !PT ;  /* 0x800000000b027812 */ /* 0x000fc800078ec0ff */
[----:B------:R-:W-:-:S04]  /*d420*/  SHF.R.U32.HI R3, RZ, 0x18, R2 ;  /* 0x00000018ff037819 */ /* 0x000fc80000011602 */
[----:B------:R-:W-:-:S05]  /*d430*/  LOP3.LUT R3, R0, R3, RZ, 0xfc, !PT ;  /* 0x0000000300037212 */ /* 0x000fca00078efcff */
[----:B------:R-:W-:Y:S01]  /*d440*/  STG.E.U8 desc[UR36][R16.64], R3 ;  /* 0x0000000310007986 */ /* 0x000fe2000c101124 */
[----:B------:R-:W-:Y:S05]  /*d450*/  EXIT ;  /* 0x000000000000794d */ /* 0x000fea0003800000 */
.L_x_12311:
[----:B------:R-:W-:-:S05]  /*d460*/  HADD2.F32 R0, -RZ, R11.H0_H0 ;  /* 0x2000000bff007230 */ /* 0x000fca0000004100 */
[----:B------:R-:W-:-:S05]  /*d470*/  F2FP.BF16.F32.PACK_AB R0, RZ, R0 ;  /* 0x00000000ff00723e */ /* 0x000fca00000010ff */
[----:B------:R-:W-:Y:S01]  /*d480*/  STG.E.U16 desc[UR36][R16.64], R0 ;  /* 0x0000000010007986 */ /* 0x000fe2000c101524 */
[----:B------:R-:W-:Y:S05]  /*d490*/  EXIT ;  /* 0x000000000000794d */ /* 0x000fea0003800000 */
.L_x_12308:
        /* <DEDUP_REMOVED lines=12> */
.L_x_12320:
        /* <DEDUP_REMOVED lines=17> */
.L_x_12323:
[----:B------:R-:W-:-:S04]  /*d670*/  LOP3.LUT R2, R11, 0x80000000, RZ, 0xc0, !PT ;  /* 0x800000000b027812 */ /* 0x000fc800078ec0ff */
[----:B------:R-:W-:-:S04]  /*d680*/  SHF.R.U32.HI R3, RZ, 0x18, R2 ;  /* 0x00000018ff037819 */ /* 0x000fc80000011602 */
[----:B------:R-:W-:-:S04]  /*d690*/  LOP3.LUT R0, R0, R3, RZ, 0xfc, !PT ;  /* 0x0000000300007212 */ /* 0x000fc800078efcff */
[----:B------:R-:W-:-:S07]  /*d6a0*/  PRMT R8, R0, 0x7610, R8 ;  /* 0x0000761000087816 */ /* 0x000fce0000000008 */
.L_x_12322:
[----:B------:R-:W-:Y:S05]  /*d6b0*/  BSYNC B0 ;  /* 0x0000000000007941 */ /* 0x000fea0003800000 */
.L_x_12321:
[----:B------:R-:W-:Y:S01]  /*d6c0*/  STG.E.U8 desc[UR36][R16.64], R8 ;  /* 0x0000000810007986 */ /* 0x000fe2000c101124 */
[----:B------:R-:W-:Y:S05]  /*d6d0*/  EXIT ;  /* 0x000000000000794d */ /* 0x000fea0003800000 */
.L_x_12319:
        /* <DEDUP_REMOVED lines=17> */
.L_x_12326:
[----:B------:R-:W-:-:S04]  /*d7f0*/  LOP3.LUT R2, R11, 0x80000000, RZ, 0xc0, !PT ;  /* 0x800000000b027812 */ /* 0x000fc800078ec0ff */
[----:B------:R-:W-:-:S04]  /*d800*/  SHF.R.U32.HI R3, RZ, 0x18, R2 ;  /* 0x00000018ff037819 */ /* 0x000fc80000011602 */
[----:B------:R-:W-:-:S04]  /*d810*/  LOP3.LUT R0, R0, R3, RZ, 0xfc, !PT ;  /* 0x0000000300007212 */ /* 0x000fc800078efcff */
[----:B------:R-:W-:-:S07]  /*d820*/  PRMT R8, R0, 0x7610, R8 ;  /* 0x0000761000087816 */ /* 0x000fce0000000008 */
.L_x_12325:
[----:B------:R-:W-:Y:S05]  /*d830*/  BSYNC B0 ;  /* 0x0000000000007941 */ /* 0x000fea0003800000 */
.L_x_12324:
[----:B------:R-:W-:Y:S01]  /*d840*/  STG.E.U8 desc[UR36][R16.64], R8 ;  /* 0x0000000810007986 */ /* 0x000fe2000c101124 */
[----:B------:R-:W-:Y:S05]  /*d850*/  EXIT ;  /* 0x000000000000794d */ /* 0x000fea0003800000 */
.L_x_12318:
        /* <DEDUP_REMOVED lines=22> */
.L_x_12301:
        /* <DEDUP_REMOVED lines=16> */
.L_x_12329:
[----:B------:R-:W-:Y:S05]  /*dac0*/  EXIT ;  /* 0x000000000000794d */ /* 0x000fea0003800000 */
.L_x_12328:
[----:B------:R-:W-:-:S06]  /*dad0*/  HADD2.F32 R2, -RZ, R11.H0_H0 ;  /* 0x2000000bff027230 */ /* 0x000fcc0000004100 */
[----:B------:R-:W0:Y:S02]  /*dae0*/  F2I.U64.TRUNC R2, R2 ;  /* 0x0000000200027311 */ /* 0x000e24000020d800 */
[----:B0-----:R-:W-:Y:S01]  /*daf0*/  STG.E.64 desc[UR36][R16.64], R2 ;  /* 0x0000000210007986 */ /* 0x001fe2000c101b24 */
[----:B------:R-:W-:Y:S05]  /*db00*/  EXIT ;  /* 0x000000000000794d */ /* 0x000fea0003800000 */
.L_x_12327:
[----:B------:R-:W-:-:S06]  /*db10*/  HADD2.F32 R11, -RZ, R11.H0_H0 ;  /* 0x2000000bff0b7230 */ /* 0x000fcc0000004100 */
[----:B------:R-:W0:Y:S02]  /*db20*/  F2I.FTZ.U32.TRUNC.NTZ R11, R11 ;  /* 0x0000000b000b7305 */ /* 0x000e24000021f000 */
[----:B0-----:R-:W-:Y:S01]  /*db30*/  STG.E desc[UR36][R16.64], R11 ;  /* 0x0000000b10007986 */ /* 0x001fe2000c101924 */
[----:B------:R-:W-:Y:S05]  /*db40*/  EXIT ;  /* 0x000000000000794d */ /* 0x000fea0003800000 */
        .weak           $__internal_35_$__cuda_sm3x_div_rn_ftz_f32_slowpath
        .type           $__internal_35_$__cuda_sm3x_div_rn_ftz_f32_slowpath,@function
        .size           $__internal_35_$__cuda_sm3x_div_rn_ftz_f32_slowpath,(.L_x_19711 - $__internal_35_$__cuda_sm3x_div_rn_ftz_f32_slowpath)
$__internal_35_$__cuda_sm3x_div_rn_ftz_f32_slowpath:
        /* <DEDUP_REMOVED lines=32> */
.L_x_12332:
[----:B------:R-:W-:Y:S05]  /*dd50*/  BSYNC B2 ;  /* 0x0000000000027941 */ /* 0x000fea0003800000 */
.L_x_12331:
        /* <DEDUP_REMOVED lines=27> */
.L_x_12338:
[----:B------:R-:W-:-:S07]  /*df10*/  IMAD R7, R4, 0x800000, R7 ;  /* 0x0080000004077824 */ /* 0x000fce00078e0207 */
.L_x_12339:
[----:B------:R-:W-:Y:S05]  /*df20*/  BSYNC B2 ;  /* 0x0000000000027941 */ /* 0x000fea0003800000 */
.L_x_12337:
[----:B------:R-:W-:Y:S05]  /*df30*/  BRA `(.L_x_12340) ;  /* 0x0000000000207947 */ /* 0x000fea0003800000 */
.L_x_12336:
[----:B------:R-:W-:-:S04]  /*df40*/  LOP3.LUT R0, R13, 0x80000000, R0, 0x48, !PT ;  /* 0x800000000d007812 */ /* 0x000fc800078e4800 */
[----:B------:R-:W-:Y:S01]  /*df50*/  LOP3.LUT R7, R0, 0x7f800000, RZ, 0xfc, !PT ;  /* 0x7f80000000077812 */ /* 0x000fe200078efcff */
[----:B------:R-:W-:Y:S06]  /*df60*/  BRA `(.L_x_12340) ;  /* 0x0000000000147947 */ /* 0x000fec0003800000 */
.L_x_12335:
[----:B------:R-:W-:Y:S01]  /*df70*/  LOP3.LUT R7, R13, 0x80000000, R0, 0x48, !PT ;  /* 0x800000000d077812 */ /* 0x000fe200078e4800 */
[----:B------:R-:W-:Y:S06]  /*df80*/  BRA `(.L_x_12340) ;  /* 0x00000000000c7947 */ /* 0x000fec0003800000 */
.L_x_12334:
[----:B------:R-:W0:Y:S01]  /*df90*/  MUFU.RSQ R7, -QNAN ;  /* 0xffc0000000077908 */ /* 0x000e220000001400 */
[----:B------:R-:W-:Y:S05]  /*dfa0*/  BRA `(.L_x_12340) ;  /* 0x0000000000047947 */ /* 0x000fea0003800000 */
.L_x_12333:
[----:B------:R-:W-:-:S07]  /*dfb0*/  FADD.FTZ R7, R0, R13 ;  /* 0x0000000d00077221 */ /* 0x000fce0000010000 */
.L_x_12340:
[----:B------:R-:W-:Y:S05]  /*dfc0*/  BSYNC B0 ;  /* 0x0000000000007941 */ /* 0x000fea0003800000 */
.L_x_12330:
[----:B------:R-:W-:-:S04]  /*dfd0*/  IMAD.MOV.U32 R3, RZ, RZ, 0x0 ;  /* 0x00000000ff037424 */ /* 0x000fc800078e00ff */
[----:B0-----:R-:W-:Y:S05]  /*dfe0*/  RET.REL.NODEC R2 `(_ZN2at6native18elementwise_kernelILi128ELi4EZNS0_15gpu_kernel_implINS0_13AUnaryFunctorIN3c104HalfES5_S5_ZZZNS0_17atan2_kernel_cudaERNS_18TensorIteratorBaseEENKUlvE_clEvENKUlvE1_clEvEUlS5_S5_E_EEEEvS7_RKT_EUliE_EEviT1_) ;  /* 0xffffff2002047950 */ /* 0x001fea0003c3ffff */
.L_x_12341:
        /* <DEDUP_REMOVED lines=9> */
.L_x_19711:


//--------------------- .text._ZN2at6native27unrolled_elementwise_kernelINS0_13AUnaryFunctorIN3c104HalfES4_S4_ZZZNS0_17atan2_kernel_cudaERNS_18TensorIteratorBaseEENKUlvE_clEvENKUlvE1_clEvEUlS4_S4_E_EESt5arrayIPcLm2EELi4E23TrivialOffsetCalculatorILi1EjESF_NS0_6memory12LoadWithCastILi1EEENSG_13StoreWithCastILi1EEEEEviT_T0_T2_T3_T4_T5_ --------------------------
	.section	.text._ZN2at6native27unrolled_elementwise_kernelINS0_13AUnaryFunctorIN3c104HalfES4_S4_ZZZNS0_17atan2_kernel_cudaERNS_18TensorIteratorBaseEENKUlvE_clEvENKUlvE1_clEvEUlS4_S4_E_EESt5arrayIPcLm2EELi4E23TrivialOffsetCalculatorILi1EjESF_NS0_6memory12LoadWithCastILi1EEENSG_13StoreWithCastILi1EEEEEviT_T0_T2_T3_T4_T5_,"ax",@progbits
	.align	128
        .global         _ZN2at6native27unrolled_elementwise_kernelINS0_13AUnaryFunctorIN3c104HalfES4_S4_ZZZNS0_17atan2_kernel_cudaERNS_18TensorIteratorBaseEENKUlvE_clEvENKUlvE1_clEvEUlS4_S4_E_EESt5arrayIPcLm2EELi4E23TrivialOffsetCalculatorILi1EjESF_NS0_6memory12LoadWithCastILi1EEENSG_13StoreWithCastILi1EEEEEviT_T0_T2_T3_T4_T5_
        .type           _ZN2at6native27unrolled_elementwise_kernelINS0_13AUnaryFunctorIN3c104HalfES4_S4_ZZZNS0_17atan2_kernel_cudaERNS_18TensorIteratorBaseEENKUlvE_clEvENKUlvE1_clEvEUlS4_S4_E_EESt5arrayIPcLm2EELi4E23TrivialOffsetCalculatorILi1EjESF_NS0_6memory12LoadWithCastILi1EEENSG_13StoreWithCastILi1EEEEEviT_T0_T2_T3_T4_T5_,@function
        .size           _ZN2at6native27unrolled_elementwise_kernelINS0_13AUnaryFunctorIN3c104HalfES4_S4_ZZZNS0_17atan2_kernel_cudaERNS_18TensorIteratorBaseEENKUlvE_clEvENKUlvE1_clEvEUlS4_S4_E_EESt5arrayIPcLm2EELi4E23TrivialOffsetCalculatorILi1EjESF_NS0_6memory12LoadWithCastILi1EEENSG_13StoreWithCastILi1EEEEEviT_T0_T2_T3_T4_T5_,(.L_x_19712 - _ZN2at6native27unrolled_elementwise_kernelINS0_13AUnaryFunctorIN3c104HalfES4_S4_ZZZNS0_17atan2_kernel_cudaERNS_18TensorIteratorBaseEENKUlvE_clEvENKUlvE1_clEvEUlS4_S4_E_EESt5arrayIPcLm2EELi4E23TrivialOffsetCalculatorILi1EjESF_NS0_6memory12LoadWithCastILi1EEENSG_13StoreWithCastILi1EEEEEviT_T0_T2_T3_T4_T5_)
        .other          _ZN2at6native27unrolled_elementwise_kernelINS0_13AUnaryFunctorIN3c104HalfES4_S4_ZZZNS0_17atan2_kernel_cudaERNS_18TensorIteratorBaseEENKUlvE_clEvENKUlvE1_clEvEUlS4_S4_E_EESt5arrayIPcLm2EELi4E23TrivialOffsetCalculatorILi1EjESF_NS0_6memory12LoadWithCastILi1EEENSG_13StoreWithCastILi1EEEEEviT_T0_T2_T3_T4_T5_,@"STO_CUDA_ENTRY STV_DEFAULT"
_ZN2at6native27unrolled_elementwise_kernelINS0_13AUnaryFunctorIN3c104HalfES4_S4_ZZZNS0_17atan2_kernel_cudaERNS_18TensorIteratorBaseEENKUlvE_clEvENKUlvE1_clEvEUlS4_S4_E_EESt5arrayIPcLm2EELi4E23TrivialOffsetCalculatorILi1EjESF_NS0_6memory12LoadWithCastILi1EEENSG_13StoreWithCastILi1EEEEEviT_T0_T2_T3_T4_T5_:
.text._ZN2at6native27unrolled_elementwise_kernelINS0_13AUnaryFunctorIN3c104HalfES4_S4_ZZZNS0_17atan2_kernel_cudaERNS_18TensorIteratorBaseEENKUlvE_clEvENKUlvE1_clEvEUlS4_S4_E_EESt5arrayIPcLm2EELi4E23TrivialOffsetCalculatorILi1EjESF_NS0_6memory12LoadWithCastILi1EEENSG_13StoreWithCastILi1EEEEEviT_T0_T2_T3_T4_T5_:
        /* <DEDUP_REMOVED lines=34> */
.L_x_12347:
[----:B------:R-:W2:Y:S02]  /*0220*/  LDG.E.U8 R2, desc[UR36][R2.64] ;  /* 0x0000002402027981 */ /* 0x000ea4000c1e1100 */
[----:B--2---:R-:W-:-:S04]  /*0230*/  I2FP.F32.U32 R0, R2 ;  /* 0x0000000200007245 */ /* 0x004fc80000201000 */
[----:B------:R-:W-:-:S04]  /*0240*/  F2FP.F16.F32.PACK_AB R0, RZ, R0 ;  /* 0x00000000ff00723e */ /* 0x000fc800000000ff */
[----:B------:R-:W-:Y:S01]  /*0250*/  PRMT R23, R0, 0x7610, R23 ;  /* 0x0000761000177816 */ /* 0x000fe20000000017 */
[----:B------:R-:W-:Y:S06]  /*0260*/  BRA `(.L_x_12349) ;  /* 0x0000000c00bc7947 */ /* 0x000fec0003800000 */
.L_x_12346:
        /* <DEDUP_REMOVED lines=11> */
.L_x_12351:
[----:B------:R-:W2:Y:S02]  /*0320*/  LDG.E R2, desc[UR36][R2.64] ;  /* 0x0000002402027981 */ /* 0x000ea4000c1e1900 */
[----:B--2---:R-:W-:-:S04]  /*0330*/  I2FP.F32.S32 R0, R2 ;  /* 0x0000000200007245 */ /* 0x004fc80000201400 */
[----:B------:R-:W-:-:S04]  /*0340*/  F2FP.F16.F32.PACK_AB R0, RZ, R0 ;  /* 0x00000000ff00723e */ /* 0x000fc800000000ff */
[----:B------:R-:W-:Y:S01]  /*0350*/  PRMT R23, R0, 0x7610, R23 ;  /* 0x0000761000177816 */ /* 0x000fe20000000017 */
[----:B------:R-:W-:Y:S06]  /*0360*/  BRA `(.L_x_12349) ;  /* 0x0000000c007c7947 */ /* 0x000fec0003800000 */
.L_x_12350:
[----:B------:R-:W2:Y:S02]  /*0370*/  LDG.E.U16 R2, desc[UR36][R2.64] ;  /* 0x0000002402027981 */ /* 0x000ea4000c1e1500 */
[----:B--2---:R-:W0:Y:S02]  /*0380*/  I2F.S16 R0, R2 ;  /* 0x0000000200007306 */ /* 0x004e240000101400 */
[----:B0-----:R-:W-:-:S04]  /*0390*/  F2FP.F16.F32.PACK_AB R0, RZ, R0 ;  /* 0x00000000ff00723e */ /* 0x001fc800000000ff */
[----:B------:R-:W-:Y:S01]  /*03a0*/  PRMT R23, R0, 0x7610, R23 ;  /* 0x0000761000177816 */ /* 0x000fe20000000017 */
[----:B------:R-:W-:Y:S06]  /*03b0*/  BRA `(.L_x_12349) ;  /* 0x0000000c00687947 */ /* 0x000fec0003800000 */
.L_x_12345:
        /* <DEDUP_REMOVED lines=9> */
.L_x_12353:
[----:B------:R1:W5:Y:S01]  /*0450*/  LDG.E.U16 R23, desc[UR36][R2.64] ;  /* 0x0000002402177981 */ /* 0x000362000c1e1500 */
[----:B------:R-:W-:Y:S05]  /*0460*/  BRA `(.L_x_12349) ;  /* 0x0000000c003c7947 */ /* 0x000fea0003800000 */
.L_x_12352:
        /* <DEDUP_REMOVED lines=9> */
.L_x_12355:
[----:B------:R0:W5:Y:S01]  /*0500*/  LDG.E.U16 R23, desc[UR36][R2.64] ;  /* 0x0000002402177981 */ /* 0x000162000c1e1500 */
[----:B------:R-:W-:Y:S05]  /*0510*/  BRA `(.L_x_12349) ;  /* 0x0000000c00107947 */ /* 0x000fea0003800000 */
.L_x_12354:
        /* <DEDUP_REMOVED lines=9> */
.L_x_12344:
        /* <DEDUP_REMOVED lines=14> */
.L_x_12358:
        /* <DEDUP_REMOVED lines=9> */
.L_x_12357:
        /* <DEDUP_REMOVED lines=28> */
.L_x_12360:
        /* <DEDUP_REMOVED lines=15> */
.L_x_12359:
[----:B------:R-:W2:Y:S02]  /*09d0*/  LDG.E.U16 R0, desc[UR36][R2.64] ;  /* 0x0000002402007981 */ /* 0x000ea4000c1e1500 */
[----:B--2---:R-:W-:-:S05]  /*09e0*/  IMAD.U32 R0, R0, 0x10000, RZ ;  /* 0x0001000000007824 */ /* 0x004fca00078e00ff */
[----:B------:R-:W-:-:S04]  /*09f0*/  F2FP.F16.F32.PACK_AB R0, RZ, R0 ;  /* 0x00000000ff00723e */ /* 0x000fc800000000ff */
[----:B------:R-:W-:Y:S01]  /*0a00*/  PRMT R23, R0, 0x7610, R23 ;  /* 0x0000761000177816 */ /* 0x000fe20000000017 */
[----:B------:R-:W-:Y:S06]  /*0a10*/  BRA `(.L_x_12349) ;  /* 0x0000000400d07947 */ /* 0x000fec0003800000 */
.L_x_12356:
        /* <DEDUP_REMOVED lines=13> */
.L_x_12363:
        /* <DEDUP_REMOVED lines=21> */
.L_x_12367:
[----:B------:R-:W-:Y:S05]  /*0c40*/  BSYNC B1 ;  /* 0x0000000000017941 */ /* 0x000fea0003800000 */
.L_x_12366:
[----:B------:R-:W-:Y:S01]  /*0c50*/  LEA R3, R0, 0x3b800000, 0x17 ;  /* 0x3b80000000037811 */ /* 0x000fe200078eb8ff */
[----:B------:R-:W-:-:S05]  /*0c60*/  IMAD.SHL.U32 R0, R2, 0x100000, RZ ;  /* 0x0010000002007824 */ /* 0x000fca00078e00ff */
[----:B------:R-:W-:-:S07]  /*0c70*/  LOP3.LUT R0, R3, R0, R4, 0xfe, !PT ;  /* 0x0000000003007212 */ /* 0x000fce00078efe04 */
.L_x_12365:
[----:B------:R-:W-:Y:S05]  /*0c80*/  BSYNC B0 ;  /* 0x0000000000007941 */ /* 0x000fea0003800000 */
.L_x_12364:
[----:B------:R-:W-:-:S04]  /*0c90*/  F2FP.F16.F32.PACK_AB R0, RZ, R0 ;  /* 0x00000000ff00723e */ /* 0x000fc800000000ff */
[----:B------:R-:W-:Y:S01]  /*0ca0*/  PRMT R23, R0, 0x7610, R23 ;  /* 0x0000761000177816 */ /* 0x000fe20000000017 */
[----:B------:R-:W-:Y:S06]  /*0cb0*/  BRA `(.L_x_12349) ;  /* 0x0000000400287947 */ /* 0x000fec0003800000 */
.L_x_12362:
        /* <DEDUP_REMOVED lines=21> */
.L_x_12371:
[----:B------:R-:W-:Y:S05]  /*0e10*/  BSYNC B1 ;  /* 0x0000000000017941 */ /* 0x000fea0003800000 */
.L_x_12370:
[----:B------:R-:W-:Y:S01]  /*0e20*/  LEA R3, R0, 0x37800000, 0x17 ;  /* 0x3780000000037811 */ /* 0x000fe200078eb8ff */
[----:B------:R-:W-:-:S05]  /*0e30*/  IMAD.SHL.U32 R0, R2, 0x200000, RZ ;  /* 0x0020000002007824 */ /* 0x000fca00078e00ff */
[----:B------:R-:W-:-:S07]  /*0e40*/  LOP3.LUT R0, R3, R0, R4, 0xfe, !PT ;  /* 0x0000000003007212 */ /* 0x000fce00078efe04 */
.L_x_12369:
[----:B------:R-:W-:Y:S05]  /*0e50*/  BSYNC B0 ;  /* 0x0000000000007941 */ /* 0x000fea0003800000 */
.L_x_12368:
[----:B------:R-:W-:-:S04]  /*0e60*/  F2FP.F16.F32.PACK_AB R0, RZ, R0 ;  /* 0x00000000ff00723e */ /* 0x000fc800000000ff */
[----:B------:R-:W-:Y:S01]  /*0e70*/  PRMT R23, R0, 0x7610, R23 ;  /* 0x0000761000177816 */ /* 0x000fe20000000017 */
[----:B------:R-:W-:Y:S06]  /*0e80*/  BRA `(.L_x_12349) ;  /* 0x0000000000b47947 */ /* 0x000fec0003800000 */
.L_x_12361:
        /* <DEDUP_REMOVED lines=14> */
.L_x_12375:
[----:B------:R-:W-:Y:S05]  /*0f70*/  BSYNC B0 ;  /* 0x0000000000007941 */ /* 0x000fea0003800000 */
.L_x_12374:
[----:B------:R-:W-:-:S04]  /*0f80*/  F2FP.F16.F32.PACK_AB R0, RZ, R0 ;  /* 0x00000000ff00723e */ /* 0x000fc800000000ff */
[----:B------:R-:W-:Y:S01]  /*0f90*/  PRMT R23, R0, 0x7610, R23 ;  /* 0x0000761000177816 */ /* 0x000fe20000000017 */
[----:B------:R-:W-:Y:S06]  /*0fa0*/  BRA `(.L_x_12349) ;  /* 0x00000000006c7947 */ /* 0x000fec0003800000 */
.L_x_12348:
        /* <DEDUP_REMOVED lines=16> */
.L_x_12376:
[----:B------:R-:W-:Y:S01]  /*10b0*/  PRMT R23, RZ, 0x7610, R23 ;  /* 0x00007610ff177816 */ /* 0x000fe20000000017 */
[----:B------:R-:W-:Y:S06]  /*10c0*/  BRA `(.L_x_12349) ;  /* 0x0000000000247947 */ /* 0x000fec0003800000 */
.L_x_12373:
[----:B------:R-:W2:Y:S02]  /*10d0*/  LDG.E.64 R2, desc[UR36][R2.64] ;  /* 0x0000002402027981 */ /* 0x000ea4000c1e1b00 */
[----:B--2---:R-:W0:Y:S02]  /*10e0*/  I2F.U64 R0, R2 ;  /* 0x0000000200007312 */ /* 0x004e240000301000 */
[----:B0-----:R-:W-:-:S04]  /*10f0*/  F2FP.F16.F32.PACK_AB R0, RZ, R0 ;  /* 0x00000000ff00723e */ /* 0x001fc800000000ff */
[----:B------:R-:W-:Y:S01]  /*1100*/  PRMT R23, R0, 0x7610, R23 ;  /* 0x0000761000177816 */ /* 0x000fe20000000017 */
[----:B------:R-:W-:Y:S06]  /*1110*/  BRA `(.L_x_12349) ;  /* 0x0000000000107947 */ /* 0x000fec0003800000 */
.L_x_12372:
[----:B------:R-:W2:Y:S02]  /*1120*/  LDG.E R2, desc[UR36][R2.64] ;  /* 0x0000002402027981 */ /* 0x000ea4000c1e1900 */
[----:B--2---:R-:W-:-:S04]  /*1130*/  I2FP.F32.U32 R0, R2 ;  /* 0x0000000200007245 */ /* 0x004fc80000201000 */
[----:B------:R-:W-:-:S04]  /*1140*/  F2FP.F16.F32.PACK_AB R0, RZ, R0 ;  /* 0x00000000ff00723e */ /* 0x000fc800000000ff */
[----:B------:R-:W-:-:S07]  /*1150*/  PRMT R23, R0, 0x7610, R23 ;  /* 0x0000761000177816 */ /* 0x000fce0000000017 */
.L_x_12349:
[----:B------:R-:W2:Y:S02]  /*1160*/  S2R R24, SR_TID.X ;  /* 0x0000000000187919 */ /* 0x000ea40000002100 */
[----:B--2---:R-:W-:-:S07]  /*1170*/  VIADD R24, R24, 0x80 ;  /* 0x0000008018187836 */ /* 0x004fce0000000000 */
.L_x_12343:
[----:B------:R-:W-:Y:S05]  /*1180*/  BSYNC B6 ;  /* 0x0000000000067941 */ /* 0x000fea0003800000 */
.L_x_12342:
        /* <DEDUP_REMOVED lines=26> */
.L_x_12382:
[----:B------:R-:W2:Y:S02]  /*1330*/  LDG.E.U8 R2, desc[UR36][R2.64] ;  /* 0x0000002402027981 */ /* 0x000ea4000c1e1100 */
[----:B--2---:R-:W-:-:S04]  /*1340*/  I2FP.F32.U32 R0, R2 ;  /* 0x0000000200007245 */ /* 0x004fc80000201000 */
[----:B------:R-:W-:-:S04]  /*1350*/  F2FP.F16.F32.PACK_AB R0, RZ, R0 ;  /* 0x00000000ff00723e */ /* 0x000fc800000000ff */
[----:B------:R-:W-:Y:S01]  /*1360*/  PRMT R22, R0, 0x7610, R22 ;  /* 0x0000761000167816 */ /* 0x000fe20000000016 */
[----:B------:R-:W-:Y:S06]  /*1370*/  BRA `(.L_x_12384) ;  /* 0x0000000c00bc7947 */ /* 0x000fec0003800000 */
.L_x_12381:
        /* <DEDUP_REMOVED lines=11> */
.L_x_12386:
[----:B------:R-:W2:Y:S02]  /*1430*/  LDG.E R2, desc[UR36][R2.64] ;  /* 0x0000002402027981 */ /* 0x000ea4000c1e1900 */
[----:B--2---:R-:W-:-:S04]  /*1440*/  I2FP.F32.S32 R0, R2 ;  /* 0x0000000200007245 */ /* 0x004fc80000201400 */
[----:B------:R-:W-:-:S04]  /*1450*/  F2FP.F16.F32.PACK_AB R0, RZ, R0 ;  /* 0x00000000ff00723e */ /* 0x000fc800000000ff */
[----:B------:R-:W-:Y:S01]  /*1460*/  PRMT R22, R0, 0x7610, R22 ;  /* 0x0000761000167816 */ /* 0x000fe20000000016 */
[----:B------:R-:W-:Y:S06]  /*1470*/  BRA `(.L_x_12384) ;  /* 0x0000000c007c7947 */ /* 0x000fec0003800000 */
.L_x_12385:
[----:B------:R-:W2:Y:S02]  /*1480*/  LDG.E.U16 R2, desc[UR36][R2.64] ;  /* 0x0000002402027981 */ /* 0x000ea4000c1e1500 */
[----:B--2---:R-:W0:Y:S02]  /*1490*/  I2F.S16 R0, R2 ;  /* 0x0000000200007306 */ /* 0x004e240000101400 */
[----:B0-----:R-:W-:-:S04]  /*14a0*/  F2FP.F16.F32.PACK_AB R0, RZ, R0 ;  /* 0x00000000ff00723e */ /* 0x001fc800000000ff */
[----:B------:R-:W-:Y:S01]  /*14b0*/  PRMT R22, R0, 0x7610, R22 ;  /* 0x0000761000167816 */ /* 0x000fe20000000016 */
[----:B------:R-:W-:Y:S06]  /*14c0*/  BRA `(.L_x_12384) ;  /* 0x0000000c00687947 */ /* 0x000fec0003800000 */
.L_x_12380:
        /* <DEDUP_REMOVED lines=9> */
.L_x_12388:
[----:B------:R0:W5:Y:S01]  /*1560*/  LDG.E.U16 R22, desc[UR36][R2.64] ;  /* 0x0000002402167981 */ /* 0x000162000c1e1500 */
[----:B------:R-:W-:Y:S05]  /*1570*/  BRA `(.L_x_12384) ;  /* 0x0000000c003c7947 */ /* 0x000fea0003800000 */
.L_x_12387:
        /* <DEDUP_REMOVED lines=9> */
.L_x_12390:
[----:B------:R1:W5:Y:S01]  /*1610*/  LDG.E.U16 R22, desc[UR36][R2.64] ;  /* 0x0000002402167981 */ /* 0x000362000c1e1500 */
[----:B------:R-:W-:Y:S05]  /*1620*/  BRA `(.L_x_12384) ;  /* 0x0000000c00107947 */ /* 0x000fea0003800000 */
.L_x_12389:
        /* <DEDUP_REMOVED lines=9> */
.L_x_12379:
        /* <DEDUP_REMOVED lines=14> */
.L_x_12393:
        /* <DEDUP_REMOVED lines=9> */
.L_x_12392:
        /* <DEDUP_REMOVED lines=28> */
.L_x_12395:
        /* <DEDUP_REMOVED lines=15> */
.L_x_12394:
[----:B------:R-:W2:Y:S02]  /*1ae0*/  LDG.E.U16 R0, desc[UR36][R2.64] ;  /* 0x0000002402007981 */ /* 0x000ea4000c1e1500 */
[----:B--2---:R-:W-:-:S05]  /*1af0*/  IMAD.U32 R0, R0, 0x10000, RZ ;  /* 0x0001000000007824 */ /* 0x004fca00078e00ff */
[----:B------:R-:W-:-:S04]  /*1b00*/  F2FP.F16.F32.PACK_AB R0, RZ, R0 ;  /* 0x00000000ff00723e */ /* 0x000fc800000000ff */
[----:B------:R-:W-:Y:S01]  /*1b10*/  PRMT R22, R0, 0x7610, R22 ;  /* 0x0000761000167816 */ /* 0x000fe20000000016 */
[----:B------:R-:W-:Y:S06]  /*1b20*/  BRA `(.L_x_12384) ;  /* 0x0000000400d07947 */ /* 0x000fec0003800000 */
.L_x_12391:
        /* <DEDUP_REMOVED lines=13> */
.L_x_12398:
        /* <DEDUP_REMOVED lines=21> */
.L_x_12402:
[----:B------:R-:W-:Y:S05]  /*1d50*/  BSYNC B1 ;  /* 0x0000000000017941 */ /* 0x000fea0003800000 */
.L_x_12401:
[----:B------:R-:W-:Y:S01]  /*1d60*/  LEA R3, R0, 0x3b800000, 0x17 ;  /* 0x3b80000000037811 */ /* 0x000fe200078eb8ff */
[----:B------:R-:W-:-:S05]  /*1d70*/  IMAD.SHL.U32 R0, R2, 0x100000, RZ ;  /* 0x0010000002007824 */ /* 0x000fca00078e00ff */
[----:B------:R-:W-:-:S07]  /*1d80*/  LOP3.LUT R0, R3, R0, R4, 0xfe, !PT ;  /* 0x0000000003007212 */ /* 0x000fce00078efe04 */
.L_x_12400:
[----:B------:R-:W-:Y:S05]  /*1d90*/  BSYNC B0 ;  /* 0x0000000000007941 */ /* 0x000fea0003800000 */
.L_x_12399:
[----:B------:R-:W-:-:S04]  /*1da0*/  F2FP.F16.F32.PACK_AB R0, RZ, R0 ;  /* 0x00000000ff00723e */ /* 0x000fc800000000ff */
[----:B------:R-:W-:Y:S01]  /*1db0*/  PRMT R22, R0, 0x7610, R22 ;  /* 0x0000761000167816 */ /* 0x000fe20000000016 */
[----:B------:R-:W-:Y:S06]  /*1dc0*/  BRA `(.L_x_12384) ;  /* 0x0000000400287947 */ /* 0x000fec0003800000 */
.L_x_12397:
        /* <DEDUP_REMOVED lines=21> */
.L_x_12406:
[----:B------:R-:W-:Y:S05]  /*1f20*/  BSYNC B1 ;  /* 0x0000000000017941 */ /* 0x000fea0003800000 */
.L_x_12405:
[----:B------:R-:W-:Y:S01]  /*1f30*/  LEA R3, R0, 0x37800000, 0x17 ;  /* 0x3780000000037811 */ /* 0x000fe200078eb8ff */
[----:B------:R-:W-:-:S05]  /*1f40*/  IMAD.SHL.U32 R0, R2, 0x200000, RZ ;  /* 0x0020000002007824 */ /* 0x000fca00078e00ff */
[----:B------:R-:W-:-:S07]  /*1f50*/  LOP3.LUT R0, R3, R0, R4, 0xfe, !PT ;  /* 0x0000000003007212 */ /* 0x000fce00078efe04 */
.L_x_12404:
[----:B------:R-:W-:Y:S05]  /*1f60*/  BSYNC B0 ;  /* 0x0000000000007941 */ /* 0x000fea0003800000 */
.L_x_12403:
[----:B------:R-:W-:-:S04]  /*1f70*/  F2FP.F16.F32.PACK_AB R0, RZ, R0 ;  /* 0x00000000ff00723e */ /* 0x000fc800000000ff */
[----:B------:R-:W-:Y:S01]  /*1f80*/  PRMT R22, R0, 0x7610, R22 ;  /* 0x0000761000167816 */ /* 0x000fe20000000016 */
[----:B------:R-:W-:Y:S06]  /*1f90*/  BRA `(.L_x_12384) ;  /* 0x0000000000b47947 */ /* 0x000fec0003800000 */
.L_x_12396:
        /* <DEDUP_REMOVED lines=14> */
.L_x_12410:
[----:B------:R-:W-:Y:S05]  /*2080*/  BSYNC B0 ;  /* 0x0000000000007941 */ /* 0x000fea0003800000 */
.L_x_12409:
[----:B------:R-:W-:-:S04]  /*2090*/  F2FP.F16.F32.PACK_AB R0, RZ, R0 ;  /* 0x00000000ff00723e */ /* 0x000fc800000000ff */
[----:B------:R-:W-:Y:S01]  /*20a0*/  PRMT R22, R0, 0x7610, R22 ;  /* 0x0000761000167816 */ /* 0x000fe20000000016 */
[----:B------:R-:W-:Y:S06]  /*20b0*/  BRA `(.L_x_12384) ;  /* 0x00000000006c7947 */ /* 0x000fec0003800000 */
.L_x_12383:
        /* <DEDUP_REMOVED lines=16> */
.L_x_12411:
[----:B------:R-:W-:Y:S01]  /*21c0*/  PRMT R22, RZ, 0x7610, R22 ;  /* 0x00007610ff167816 */ /* 0x000fe20000000016 */
[----:B------:R-:W-:Y:S06]  /*21d0*/  BRA `(.L_x_12384) ;  /* 0x0000000000247947 */ /* 0x000fec0003800000 */
.L_x_12408:
[----:B------:R-:W2:Y:S02]  /*21e0*/  LDG.E.64 R2, desc[UR36][R2.64] ;  /* 0x0000002402027981 */ /* 0x000ea4000c1e1b00 */
[----:B--2---:R-:W0:Y:S02]  /*21f0*/  I2F.U64 R0, R2 ;  /* 0x0000000200007312 */ /* 0x004e240000301000 */
[----:B0-----:R-:W-:-:S04]  /*2200*/  F2FP.F16.F32.PACK_AB R0, RZ, R0 ;  /* 0x00000000ff00723e */ /* 0x001fc800000000ff */
[----:B------:R-:W-:Y:S01]  /*2210*/  PRMT R22, R0, 0x7610, R22 ;  /* 0x0000761000167816 */ /* 0x000fe20000000016 */
[----:B------:R-:W-:Y:S06]  /*2220*/  BRA `(.L_x_12384) ;  /* 0x0000000000107947 */ /* 0x000fec0003800000 */
.L_x_12407:
[----:B------:R-:W2:Y:S02]  /*2230*/  LDG.E R2, desc[UR36][R2.64] ;  /* 0x0000002402027981 */ /* 0x000ea4000c1e1900 */
[----:B--2---:R-:W-:-:S04]  /*2240*/  I2FP.F32.U32 R0, R2 ;  /* 0x0000000200007245 */ /* 0x004fc80000201000 */
[----:B------:R-:W-:-:S04]  /*2250*/  F2FP.F16.F32.PACK_AB R0, RZ, R0 ;  /* 0x00000000ff00723e */ /* 0x000fc800000000ff */
[----:B------:R-:W-:-:S07]  /*2260*/  PRMT R22, R0, 0x7610, R22 ;  /* 0x0000761000167816 */ /* 0x000fce0000000016 */
.L_x_12384:
[----:B------:R-:W-:-:S07]  /*2270*/  VIADD R24, R24, 0x80 ;  /* 0x0000008018187836 */ /* 0x000fce0000000000 */
.L_x_12378:
[----:B------:R-:W-:Y:S05]  /*2280*/  BSYNC B6 ;  /* 0x0000000000067941 */ /* 0x000fea0003800000 */
.L_x_12377:
        /* <DEDUP_REMOVED lines=28> */
.L_x_12417:
[----:B------:R-:W2:Y:S02]  /*2450*/  LDG.E.U8 R2, desc[UR36][R2.64] ;  /* 0x0000002402027981 */ /* 0x000ea4000c1e1100 */
[----:B--2---:R-:W-:-:S04]  /*2460*/  I2FP.F32.U32 R0, R2 ;  /* 0x0000000200007245 */ /* 0x004fc80000201000 */
[----:B------:R-:W-:-:S04]  /*2470*/  F2FP.F16.F32.PACK_AB R0, RZ, R0 ;  /* 0x00000000ff00723e */ /* 0x000fc800000000ff */
[----:B------:R-:W-:Y:S01]  /*2480*/  PRMT R25, R0, 0x7610, R25 ;  /* 0x0000761000197816 */ /* 0x000fe20000000019 */
[----:B------:R-:W-:Y:S06]  /*2490*/  BRA `(.L_x_12419) ;  /* 0x0000000c00bc7947 */ /* 0x000fec0003800000 */
.L_x_12416:
        /* <DEDUP_REMOVED lines=11> */
.L_x_12421:
[----:B------:R-:W2:Y:S02]  /*2550*/  LDG.E R2, desc[UR36][R2.64] ;  /* 0x0000002402027981 */ /* 0x000ea4000c1e1900 */
[----:B--2---:R-:W-:-:S04]  /*2560*/  I2FP.F32.S32 R0, R2 ;  /* 0x0000000200007245 */ /* 0x004fc80000201400 */
[----:B------:R-:W-:-:S04]  /*2570*/  F2FP.F16.F32.PACK_AB R0, RZ, R0 ;  /* 0x00000000ff00723e */ /* 0x000fc800000000ff */
[----:B------:R-:W-:Y:S01]  /*2580*/  PRMT R25, R0, 0x7610, R25 ;  /* 0x0000761000197816 */ /* 0x000fe20000000019 */
[----:B------:R-:W-:Y:S06]  /*2590*/  BRA `(.L_x_12419) ;  /* 0x0000000c007c7947 */ /* 0x000fec0003800000 */
.L_x_12420:
[----:B------:R-:W2:Y:S02]  /*25a0*/  LDG.E.U16 R2, desc[UR36][R2.64] ;  /* 0x0000002402027981 */ /* 0x000ea4000c1e1500 */
[----:B--2---:R-:W0:Y:S02]  /*25b0*/  I2F.S16 R0, R2 ;  /* 0x0000000200007306 */ /* 0x004e240000101400 */
[----:B0-----:R-:W-:-:S04]  /*25c0*/  F2FP.F16.F32.PACK_AB R0, RZ, R0 ;  /* 0x00000000ff00723e */ /* 0x001fc800000000ff */
[----:B------:R-:W-:Y:S01]  /*25d0*/  PRMT R25, R0, 0x7610, R25 ;  /* 0x0000761000197816 */ /* 0x000fe20000000019 */
[----:B------:R-:W-:Y:S06]  /*25e0*/  BRA `(.L_x_12419) ;  /* 0x0000000c00687947 */ /* 0x000fec0003800000 */
.L_x_12415:
        /* <DEDUP_REMOVED lines=9> */
.L_x_12423:
[----:B------:R0:W5:Y:S01]  /*2680*/  LDG.E.U16 R25, desc[UR36][R2.64] ;  /* 0x0000002402197981 */ /* 0x000162000c1e1500 */
[----:B------:R-:W-:Y:S05]  /*2690*/  BRA `(.L_x_12419) ;  /* 0x0000000c003c7947 */ /* 0x000fea0003800000 */
.L_x_12422:
        /* <DEDUP_REMOVED lines=9> */
.L_x_12425:
[----:B------:R1:W5:Y:S01]  /*2730*/  LDG.E.U16 R25, desc[UR36][R2.64] ;  /* 0x0000002402197981 */ /* 0x000362000c1e1500 */
[----:B------:R-:W-:Y:S05]  /*2740*/  BRA `(.L_x_12419) ;  /* 0x0000000c00107947 */ /* 0x000fea0003800000 */
.L_x_12424:
        /* <DEDUP_REMOVED lines=9> */
.L_x_12414:
        /* <DEDUP_REMOVED lines=14> */
.L_x_12428:
        /* <DEDUP_REMOVED lines=9> */
.L_x_12427:
        /* <DEDUP_REMOVED lines=28> */
.L_x_12430:
        /* <DEDUP_REMOVED lines=15> */
.L_x_12429:
[----:B------:R-:W2:Y:S02]  /*2c00*/  LDG.E.U16 R0, desc[UR36][R2.64] ;  /* 0x0000002402007981 */ /* 0x000ea4000c1e1500 */
[----:B--2---:R-:W-:-:S05]  /*2c10*/  IMAD.U32 R0, R0, 0x10000, RZ ;  /* 0x0001000000007824 */ /* 0x004fca00078e00ff */
[----:B------:R-:W-:-:S04]  /*2c20*/  F2FP.F16.F32.PACK_AB R0, RZ, R0 ;  /* 0x00000000ff00723e */ /* 0x000fc800000000ff */
[----:B------:R-:W-:Y:S01]  /*2c30*/  PRMT R25, R0, 0x7610, R25 ;  /* 0x0000761000197816 */ /* 0x000fe20000000019 */
[----:B------:R-:W-:Y:S06]  /*2c40*/  BRA `(.L_x_12419) ;  /* 0x0000000400d07947 */ /* 0x000fec0003800000 */
.L_x_12426:
        /* <DEDUP_REMOVED lines=13> */
.L_x_12433:
        /* <DEDUP_REMOVED lines=21> */
.L_x_12437:
[----:B------:R-:W-:Y:S05]  /*2e70*/  BSYNC B1 ;  /* 0x0000000000017941 */ /* 0x000fea0003800000 */
.L_x_12436:
[----:B------:R-:W-:Y:S01]  /*2e80*/  LEA R3, R0, 0x3b800000, 0x17 ;  /* 0x3b80000000037811 */ /* 0x000fe200078eb8ff */
[----:B------:R-:W-:-:S05]  /*2e90*/  IMAD.SHL.U32 R0, R2, 0x100000, RZ ;  /* 0x0010000002007824 */ /* 0x000fca00078e00ff */
[----:B------:R-:W-:-:S07]  /*2ea0*/  LOP3.LUT R0, R3, R0, R4, 0xfe, !PT ;  /* 0x0000000003007212 */ /* 0x000fce00078efe04 */
.L_x_12435:
[----:B------:R-:W-:Y:S05]  /*2eb0*/  BSYNC B0 ;  /* 0x0000000000007941 */ /* 0x000fea0003800000 */
.L_x_12434:
[----:B------:R-:W-:-:S04]  /*2ec0*/  F2FP.F16.F32.PACK_AB R0, RZ, R0 ;  /* 0x00000000ff00723e */ /* 0x000fc800000000ff */
[----:B------:R-:W-:Y:S01]  /*2ed0*/  PRMT R25, R0, 0x7610, R25 ;  /* 0x0000761000197816 */ /* 0x000fe20000000019 */
[----:B------:R-:W-:Y:S06]  /*2ee0*/  BRA `(.L_x_12419) ;  /* 0x0000000400287947 */ /* 0x000fec0003800000 */
.L_x_12432:
        /* <DEDUP_REMOVED lines=21> */
.L_x_12441:
[----:B------:R-:W-:Y:S05]  /*3040*/  BSYNC B1 ;  /* 0x0000000000017941 */ /* 0x000fea0003800000 */
.L_x_12440:
[----:B------:R-:W-:Y:S01]  /*3050*/  LEA R3, R0, 0x37800000, 0x17 ;  /* 0x3780000000037811 */ /* 0x000fe200078eb8ff */
[----:B------:R-:W-:-:S05]  /*3060*/  IMAD.SHL.U32 R0, R2, 0x200000, RZ ;  /* 0x0020000002007824 */ /* 0x000fca00078e00ff */
[----:B------:R-:W-:-:S07]  /*3070*/  LOP3.LUT R0, R3, R0, R4, 0xfe, !PT ;  /* 0x0000000003007212 */ /* 0x000fce00078efe04 */
.L_x_12439:
[----:B------:R-:W-:Y:S05]  /*3080*/  BSYNC B0 ;  /* 0x0000000000007941 */ /* 0x000fea0003800000 */
.L_x_12438:
[----:B------:R-:W-:-:S04]  /*3090*/  F2FP.F16.F32.PACK_AB R0, RZ, R0 ;  /* 0x00000000ff00723e */ /* 0x000fc800000000ff */
[----:B------:R-:W-:Y:S01]  /*30a0*/  PRMT R25, R0, 0x7610, R25 ;  /* 0x0000761000197816 */ /* 0x000fe20000000019 */
[----:B------:R-:W-:Y:S06]  /*30b0*/  BRA `(.L_x_12419) ;  /* 0x0000000000b47947 */ /* 0x000fec0003800000 */
.L_x_12431:
        /* <DEDUP_REMOVED lines=14> */
.L_x_12445:
[----:B------:R-:W-:Y:S05]  /*31a0*/  BSYNC B0 ;  /* 0x0000000000007941 */ /* 0x000fea0003800000 */
.L_x_12444:
[----:B------:R-:W-:-:S04]  /*31b0*/  F2FP.F16.F32.PACK_AB R0, RZ, R0 ;  /* 0x00000000ff00723e */ /* 0x000fc800000000ff */
[----:B------:R-:W-:Y:S01]  /*31c0*/  PRMT R25, R0, 0x7610, R25 ;  /* 0x0000761000197816 */ /* 0x000fe20000000019 */
[----:B------:R-:W-:Y:S06]  /*31d0*/  BRA `(.L_x_12419) ;  /* 0x00000000006c7947 */ /* 0x000fec0003800000 */
.L_x_12418:
        /* <DEDUP_REMOVED lines=16> */
.L_x_12446:
[----:B------:R-:W-:Y:S01]  /*32e0*/  PRMT R25, RZ, 0x7610, R25 ;  /* 0x00007610ff197816 */ /* 0x000fe20000000019 */
[----:B------:R-:W-:Y:S06]  /*32f0*/  BRA `(.L_x_12419) ;  /* 0x0000000000247947 */ /* 0x000fec0003800000 */
.L_x_12443:
[----:B------:R-:W2:Y:S02]  /*3300*/  LDG.E.64 R2, desc[UR36][R2.64] ;  /* 0x0000002402027981 */ /* 0x000ea4000c1e1b00 */
[----:B--2---:R-:W0:Y:S02]  /*3310*/  I2F.U64 R0, R2 ;  /* 0x0000000200007312 */ /* 0x004e240000301000 */
[----:B0-----:R-:W-:-:S04]  /*3320*/  F2FP.F16.F32.PACK_AB R0, RZ, R0 ;  /* 0x00000000ff00723e */ /* 0x001fc800000000ff */
[----:B------:R-:W-:Y:S01]  /*3330*/  PRMT R25, R0, 0x7610, R25 ;  /* 0x0000761000197816 */ /* 0x000fe20000000019 */
[----:B------:R-:W-:Y:S06]  /*3340*/  BRA `(.L_x_12419) ;  /* 0x0000000000107947 */ /* 0x000fec0003800000 */
.L_x_12442:
[----:B------:R-:W2:Y:S02]  /*3350*/  LDG.E R2, desc[UR36][R2.64] ;  /* 0x0000002402027981 */ /* 0x000ea4000c1e1900 */
[----:B--2---:R-:W-:-:S04]  /*3360*/  I2FP.F32.U32 R0, R2 ;  /* 0x0000000200007245 */ /* 0x004fc80000201000 */
[----:B------:R-:W-:-:S04]  /*3370*/  F2FP.F16.F32.PACK_AB R0, RZ, R0 ;  /* 0x00000000ff00723e */ /* 0x000fc800000000ff */
[----:B------:R-:W-:-:S07]  /*3380*/  PRMT R25, R0, 0x7610, R25 ;  /* 0x0000761000197816 */ /* 0x000fce0000000019 */
.L_x_12419:
[----:B------:R-:W-:-:S07]  /*3390*/  VIADD R24, R24, 0x80 ;  /* 0x0000008018187836 */ /* 0x000fce0000000000 */
.L_x_12413:
[----:B------:R-:W-:Y:S05]  /*33a0*/  BSYNC B6 ;  /* 0x0000000000067941 */ /* 0x000fea0003800000 */
.L_x_12412:
        /* <DEDUP_REMOVED lines=25> */
.L_x_12452:
[----:B------:R-:W2:Y:S02]  /*3540*/  LDG.E.U8 R2, desc[UR36][R2.64] ;  /* 0x0000002402027981 */ /* 0x000ea4000c1e1100 */
[----:B--2---:R-:W-:-:S04]  /*3550*/  I2FP.F32.U32 R0, R2 ;  /* 0x0000000200007245 */ /* 0x004fc80000201000 */
[----:B------:R-:W-:-:S04]  /*3560*/  F2FP.F16.F32.PACK_AB R0, RZ, R0 ;  /* 0x00000000ff00723e */ /* 0x000fc800000000ff */
[----:B------:R-:W-:Y:S01]  /*3570*/  PRMT R18, R0, 0x7610, R18 ;  /* 0x0000761000127816 */ /* 0x000fe20000000012 */
[----:B------:R-:W-:Y:S06]  /*3580*/  BRA `(.L_x_12448) ;  /* 0x0000000c00bc7947 */ /* 0x000fec0003800000 */
.L_x_12451:
        /* <DEDUP_REMOVED lines=11> */
.L_x_12455:
[----:B------:R-:W2:Y:S02]  /*3640*/  LDG.E R2, desc[UR36][R2.64] ;  /* 0x0000002402027981 */ /* 0x000ea4000c1e1900 */
[----:B--2---:R-:W-:-:S04]  /*3650*/  I2FP.F32.S32 R0, R2 ;  /* 0x0000000200007245 */ /* 0x004fc80000201400 */
[----:B------:R-:W-:-:S04]  /*3660*/  F2FP.F16.F32.PACK_AB R0, RZ, R0 ;  /* 0x00000000ff00723e */ /* 0x000fc800000000ff */
[----:B------:R-:W-:Y:S01]  /*3670*/  PRMT R18, R0, 0x7610, R18 ;  /* 0x0000761000127816 */ /* 0x000fe20000000012 */
[----:B------:R-:W-:Y:S06]  /*3680*/  BRA `(.L_x_12448) ;  /* 0x0000000c007c7947 */ /* 0x000fec0003800000 */
.L_x_12454:
[----:B------:R-:W2:Y:S02]  /*3690*/  LDG.E.U16 R2, desc[UR36][R2.64] ;  /* 0x0000002402027981 */ /* 0x000ea4000c1e1500 */
[----:B--2---:R-:W0:Y:S02]  /*36a0*/  I2F.S16 R0, R2 ;  /* 0x0000000200007306 */ /* 0x004e240000101400 */
[----:B0-----:R-:W-:-:S04]  /*36b0*/  F2FP.F16.F32.PACK_AB R0, RZ, R0 ;  /* 0x00000000ff00723e */ /* 0x001fc800000000ff */
[----:B------:R-:W-:Y:S01]  /*36c0*/  PRMT R18, R0, 0x7610, R18 ;  /* 0x0000761000127816 */ /* 0x000fe20000000012 */
[----:B------:R-:W-:Y:S06]  /*36d0*/  BRA `(.L_x_12448) ;  /* 0x0000000c00687947 */ /* 0x000fec0003800000 */
.L_x_12450:
        /* <DEDUP_REMOVED lines=9> */
.L_x_12457:
[----:B------:R2:W5:Y:S01]  /*3770*/  LDG.E.U16 R18, desc[UR36][R2.64] ;  /* 0x0000002402127981 */ /* 0x000562000c1e1500 */
[----:B------:R-:W-:Y:S05]  /*3780*/  BRA `(.L_x_12448) ;  /* 0x0000000c003c7947 */ /* 0x000fea0003800000 */
.L_x_12456:
        /* <DEDUP_REMOVED lines=9> */
.L_x_12459:
[----:B------:R3:W5:Y:S01]  /*3820*/  LDG.E.U16 R18, desc[UR36][R2.64] ;  /* 0x0000002402127981 */ /* 0x000762000c1e1500 */
[----:B------:R-:W-:Y:S05]  /*3830*/  BRA `(.L_x_12448) ;  /* 0x0000000c00107947 */ /* 0x000fea0003800000 */
.L_x_12458:
        /* <DEDUP_REMOVED lines=9> */
.L_x_12449:
        /* <DEDUP_REMOVED lines=14> */
.L_x_12462:
        /* <DEDUP_REMOVED lines=9> */
.L_x_12461:
        /* <DEDUP_REMOVED lines=28> */
.L_x_12464:
        /* <DEDUP_REMOVED lines=15> */
.L_x_12463:
[----:B------:R-:W2:Y:S02]  /*3cf0*/  LDG.E.U16 R0, desc[UR36][R2.64] ;  /* 0x0000002402007981 */ /* 0x000ea4000c1e1500 */
[----:B--2---:R-:W-:-:S05]  /*3d00*/  IMAD.U32 R0, R0, 0x10000, RZ ;  /* 0x0001000000007824 */ /* 0x004fca00078e00ff */
[----:B------:R-:W-:-:S04]  /*3d10*/  F2FP.F16.F32.PACK_AB R0, RZ, R0 ;  /* 0x00000000ff00723e */ /* 0x000fc800000000ff */
[----:B------:R-:W-:Y:S01]  /*3d20*/  PRMT R18, R0, 0x7610, R18 ;  /* 0x0000761000127816 */ /* 0x000fe20000000012 */
[----:B------:R-:W-:Y:S06]  /*3d30*/  BRA `(.L_x_12448) ;  /* 0x0000000400d07947 */ /* 0x000fec0003800000 */
.L_x_12460:
        /* <DEDUP_REMOVED lines=13> */
.L_x_12467:
        /* <DEDUP_REMOVED lines=21> */
.L_x_12471:
[----:B------:R-:W-:Y:S05]  /*3f60*/  BSYNC B1 ;  /* 0x0000000000017941 */ /* 0x000fea0003800000 */
.L_x_12470:
[----:B------:R-:W-:Y:S01]  /*3f70*/  LEA R3, R0, 0x3b800000, 0x17 ;  /* 0x3b80000000037811 */ /* 0x000fe200078eb8ff */
[----:B------:R-:W-:-:S05]  /*3f80*/  IMAD.SHL.U32 R0, R2, 0x100000, RZ ;  /* 0x0010000002007824 */ /* 0x000fca00078e00ff */
[----:B------:R-:W-:-:S07]  /*3f90*/  LOP3.LUT R0, R3, R0, R4, 0xfe, !PT ;  /* 0x0000000003007212 */ /* 0x000fce00078efe04 */
.L_x_12469:
[----:B------:R-:W-:Y:S05]  /*3fa0*/  BSYNC B0 ;  /* 0x0000000000007941 */ /* 0x000fea0003800000 */
.L_x_12468:
[----:B------:R-:W-:-:S04]  /*3fb0*/  F2FP.F16.F32.PACK_AB R0, RZ, R0 ;  /* 0x00000000ff00723e */ /* 0x000fc800000000ff */
[----:B------:R-:W-:Y:S01]  /*3fc0*/  PRMT R18, R0, 0x7610, R18 ;  /* 0x0000761000127816 */ /* 0x000fe20000000012 */
[----:B------:R-:W-:Y:S06]  /*3fd0*/  BRA `(.L_x_12448) ;  /* 0x0000000400287947 */ /* 0x000fec0003800000 */
.L_x_12466:
        /* <DEDUP_REMOVED lines=21> */
.L_x_12475:
[----:B------:R-:W-:Y:S05]  /*4130*/  BSYNC B1 ;  /* 0x0000000000017941 */ /* 0x000fea0003800000 */
.L_x_12474:
[----:B------:R-:W-:Y:S01]  /*4140*/  LEA R3, R0, 0x37800000, 0x17 ;  /* 0x3780000000037811 */ /* 0x000fe200078eb8ff */
[----:B------:R-:W-:-:S05]  /*4150*/  IMAD.SHL.U32 R0, R2, 0x200000, RZ ;  /* 0x0020000002007824 */ /* 0x000fca00078e00ff */
[----:B------:R-:W-:-:S07]  /*4160*/  LOP3.LUT R0, R3, R0, R4, 0xfe, !PT ;  /* 0x0000000003007212 */ /* 0x000fce00078efe04 */
.L_x_12473:
[----:B------:R-:W-:Y:S05]  /*4170*/  BSYNC B0 ;  /* 0x0000000000007941 */ /* 0x000fea0003800000 */
.L_x_12472:
[----:B------:R-:W-:-:S04]  /*4180*/  F2FP.F16.F32.PACK_AB R0, RZ, R0 ;  /* 0x00000000ff00723e */ /* 0x000fc800000000ff */
[----:B------:R-:W-:Y:S01]  /*4190*/  PRMT R18, R0, 0x7610, R18 ;  /* 0x0000761000127816 */ /* 0x000fe20000000012 */
[----:B------:R-:W-:Y:S06]  /*41a0*/  BRA `(.L_x_12448) ;  /* 0x0000000000b47947 */ /* 0x000fec0003800000 */
.L_x_12465:
        /* <DEDUP_REMOVED lines=14> */
.L_x_12479:
[----:B------:R-:W-:Y:S05]  /*4290*/  BSYNC B0 ;  /* 0x0000000000007941 */ /* 0x000fea0003800000 */
.L_x_12478:
[----:B------:R-:W-:-:S04]  /*42a0*/  F2FP.F16.F32.PACK_AB R0, RZ, R0 ;  /* 0x00000000ff00723e */ /* 0x000fc800000000ff */
[----:B------:R-:W-:Y:S01]  /*42b0*/  PRMT R18, R0, 0x7610, R18 ;  /* 0x0000761000127816 */ /* 0x000fe20000000012 */
[----:B------:R-:W-:Y:S06]  /*42c0*/  BRA `(.L_x_12448) ;  /* 0x00000000006c7947 */ /* 0x000fec0003800000 */
.L_x_12453:
        /* <DEDUP_REMOVED lines=16> */
.L_x_12480:
[----:B------:R-:W-:Y:S01]  /*43d0*/  PRMT R18, RZ, 0x7610, R18 ;  /* 0x00007610ff127816 */ /* 0x000fe20000000012 */
[----:B------:R-:W-:Y:S06]  /*43e0*/  BRA `(.L_x_12448) ;  /* 0x0000000000247947 */ /* 0x000fec0003800000 */
.L_x_12477:
[----:B------:R-:W2:Y:S02]  /*43f0*/  LDG.E.64 R2, desc[UR36][R2.64] ;  /* 0x0000002402027981 */ /* 0x000ea4000c1e1b00 */
[----:B--2---:R-:W0:Y:S02]  /*4400*/  I2F.U64 R0, R2 ;  /* 0x0000000200007312 */ /* 0x004e240000301000 */
[----:B0-----:R-:W-:-:S04]  /*4410*/  F2FP.F16.F32.PACK_AB R0, RZ, R0 ;  /* 0x00000000ff00723e */ /* 0x001fc800000000ff */
[----:B------:R-:W-:Y:S01]  /*4420*/  PRMT R18, R0, 0x7610, R18 ;  /* 0x0000761000127816 */ /* 0x000fe20000000012 */
[----:B------:R-:W-:Y:S06]  /*4430*/  BRA `(.L_x_12448) ;  /* 0x0000000000107947 */ /* 0x000fec0003800000 */
.L_x_12476:
[----:B------:R-:W2:Y:S02]  /*4440*/  LDG.E R2, desc[UR36][R2.64] ;  /* 0x0000002402027981 */ /* 0x000ea4000c1e1900 */
[----:B--2---:R-:W-:-:S04]  /*4450*/  I2FP.F32.U32 R0, R2 ;  /* 0x0000000200007245 */ /* 0x004fc80000201000 */
[----:B------:R-:W-:-:S04]  /*4460*/  F2FP.F16.F32.PACK_AB R0, RZ, R0 ;  /* 0x00000000ff00723e */ /* 0x000fc800000000ff */
[----:B------:R-:W-:-:S07]  /*4470*/  PRMT R18, R0, 0x7610, R18 ;  /* 0x0000761000127816 */ /* 0x000fce0000000012 */
.L_x_12448:
[----:B------:R-:W-:Y:S05]  /*4480*/  BSYNC B6 ;  /* 0x0000000000067941 */ /* 0x000fea0003800000 */
.L_x_12447:
[----:B------:R-:W4:Y:S01]  /*4490*/  S2R R19, SR_TID.X ;  /* 0x0000000000137919 */ /* 0x000f220000002100 */
[----:B------:R-:W-:Y:S01]  /*44a0*/  BSSY B1, `(.L_x_12481) ;  /* 0x000003b000017945 */ /* 0x000fe20003800000 */
[----:B----4-:R-:W-:-:S13]  /*44b0*/  ISETP.GE.AND P1, PT, R19, R16, PT ;  /* 0x000000101300720c */ /* 0x010fda0003f26270 */
[----:B------:R-:W-:Y:S05]  /*44c0*/  @P1 BRA `(.L_x_12482) ;  /* 0x0000000000e01947 */ /* 0x000fea0003800000 */
[----:B------:R-:W4:Y:S01]  /*44d0*/  LDC.U16 R4, c[0x0][0x216] ;  /* 0x00008580ff047b82 */ /* 0x000f220000000400 */
[----:B-----5:R-:W-:Y:S01]  /*44e0*/  HADD2.F32 R23, -RZ, R23.H0_H0 ;  /* 0x20000017ff177230 */ /* 0x020fe20000004100 */
[----:B------:R-:W-:Y:S04]  /*44f0*/  BSSY B2, `(.L_x_12483) ;  /* 0x0000013000027945 */ /* 0x000fe80003800000 */
[----:B------:R-:W-:Y:S01]  /*4500*/  FADD.FTZ R0, |R23|, -RZ ;  /* 0x800000ff17007221 */ /* 0x000fe20000010200 */
[----:B----4-:R-:W-:-:S05]  /*4510*/  HADD2.F32 R4, -RZ, R4.H0_H0 ;  /* 0x20000004ff047230 */ /* 0x010fca0000004100 */
[C---:B0123--:R-:W-:Y:S01]  /*4520*/  FADD.FTZ R3, |R4|.reuse, -RZ ;  /* 0x800000ff04037221 */ /* 0x04ffe20000010200 */
        /* <DEDUP_REMOVED lines=13> */
[----:B------:R-:W-:Y:S05]  /*4600*/  CALL.REL.NOINC `($__internal_36_$__cuda_sm3x_div_rn_ftz_f32_slowpath) ;  /* 0x0000004c00ac7944 */ /* 0x000fea0003c00000 */
[----:B------:R-:W-:-:S07]  /*4610*/  IMAD.MOV.U32 R2, RZ, RZ, R11 ;  /* 0x000000ffff027224 */ /* 0x000fce00078e000b */
.L_x_12484:
[----:B------:R-:W-:Y:S05]  /*4620*/  BSYNC B2 ;  /* 0x0000000000027941 */ /* 0x000fea0003800000 */
.L_x_12483:
        /* <DEDUP_REMOVED lines=18> */
.L_x_12486:
[----:B------:R-:W-:Y:S01]  /*4750*/  ISETP.GE.AND P0, PT, R23, RZ, PT ;  /* 0x000000ff1700720c */ /* 0x000fe20003f06270 */
[----:B------:R-:W-:-:S12]  /*4760*/  IMAD.MOV.U32 R3, RZ, RZ, 0x3fd774eb ;  /* 0x3fd774ebff037424 */ /* 0x000fd800078e00ff */
[----:B------:R-:W-:-:S04]  /*4770*/  @P0 FFMA.FTZ R2, R3, 0.93318945169448852539, -R2 ;  /* 0x3f6ee58103020823 */ /* 0x000fc80000010802 */
[----:B------:R-:W-:-:S07]  /*4780*/  @!P0 FFMA.FTZ R2, R3, 0.93318945169448852539, R2 ;  /* 0x3f6ee58103028823 */ /* 0x000fce0000010002 */
.L_x_12487:
[----:B------:R-:W-:Y:S05]  /*4790*/  BSYNC B0 ;  /* 0x0000000000007941 */ /* 0x000fea0003800000 */
.L_x_12485:
        /* <DEDUP_REMOVED lines=11> */
.L_x_12482:
[----:B------:R-:W-:Y:S05]  /*4850*/  BSYNC B1 ;  /* 0x0000000000017941 */ /* 0x000fea0003800000 */
.L_x_12481:
        /* <DEDUP_REMOVED lines=22> */
[----:B------:R-:W-:Y:S05]  /*49c0*/  CALL.REL.NOINC `($__internal_36_$__cuda_sm3x_div_rn_ftz_f32_slowpath) ;  /* 0x0000004800bc7944 */ /* 0x000fea0003c00000 */
[----:B------:R-:W-:-:S07]  /*49d0*/  IMAD.MOV.U32 R2, RZ, RZ, R11 ;  /* 0x000000ffff027224 */ /* 0x000fce00078e000b */
.L_x_12491:
[----:B------:R-:W-:Y:S05]  /*49e0*/  BSYNC B2 ;  /* 0x0000000000027941 */ /* 0x000fea0003800000 */
.L_x_12490:
        /* <DEDUP_REMOVED lines=18> */
.L_x_12493:
[----:B------:R-:W-:Y:S01]  /*4b10*/  ISETP.GE.AND P0, PT, R22, RZ, PT ;  /* 0x000000ff1600720c */ /* 0x000fe20003f06270 */
[----:B------:R-:W-:-:S12]  /*4b20*/  IMAD.MOV.U32 R3, RZ, RZ, 0x3fd774eb ;  /* 0x3fd774ebff037424 */ /* 0x000fd800078e00ff */
[----:B------:R-:W-:-:S04]  /*4b30*/  @P0 FFMA.FTZ R2, R3, 0.93318945169448852539, -R2 ;  /* 0x3f6ee58103020823 */ /* 0x000fc80000010802 */
[----:B------:R-:W-:-:S07]  /*4b40*/  @!P0 FFMA.FTZ R2, R3, 0.93318945169448852539, R2 ;  /* 0x3f6ee58103028823 */ /* 0x000fce0000010002 */
.L_x_12494:
[----:B------:R-:W-:Y:S05]  /*4b50*/  BSYNC B0 ;  /* 0x0000000000007941 */ /* 0x000fea0003800000 */
.L_x_12492:
        /* <DEDUP_REMOVED lines=11> */
.L_x_12489:
[----:B------:R-:W-:Y:S05]  /*4c10*/  BSYNC B1 ;  /* 0x0000000000017941 */ /* 0x000fea0003800000 */
.L_x_12488:
        /* <DEDUP_REMOVED lines=25> */
.L_x_12498:
[----:B------:R-:W-:Y:S05]  /*4db0*/  BSYNC B2 ;  /* 0x0000000000027941 */ /* 0x000fea0003800000 */
.L_x_12497:
        /* <DEDUP_REMOVED lines=18> */
.L_x_12500:
[----:B------:R-:W-:Y:S01]  /*4ee0*/  ISETP.GE.AND P0, PT, R25, RZ, PT ;  /* 0x000000ff1900720c */ /* 0x000fe20003f06270 */
[----:B------:R-:W-:-:S12]  /*4ef0*/  IMAD.MOV.U32 R3, RZ, RZ, 0x3fd774eb ;  /* 0x3fd774ebff037424 */ /* 0x000fd800078e00ff */
[----:B------:R-:W-:-:S04]  /*4f00*/  @P0 FFMA.FTZ R2, R3, 0.93318945169448852539, -R2 ;  /* 0x3f6ee58103020823 */ /* 0x000fc80000010802 */
[----:B------:R-:W-:-:S07]  /*4f10*/  @!P0 FFMA.FTZ R2, R3, 0.93318945169448852539, R2 ;  /* 0x3f6ee58103028823 */ /* 0x000fce0000010002 */
.L_x_12501:
[----:B------:R-:W-:Y:S05]  /*4f20*/  BSYNC B0 ;  /* 0x0000000000007941 */ /* 0x000fea0003800000 */
.L_x_12499:
        /* <DEDUP_REMOVED lines=11> */
.L_x_12496:
[----:B------:R-:W-:Y:S05]  /*4fe0*/  BSYNC B1 ;  /* 0x0000000000017941 */ /* 0x000fea0003800000 */
.L_x_12495:
        /* <DEDUP_REMOVED lines=24> */
.L_x_12505:
[----:B------:R-:W-:Y:S05]  /*5170*/  BSYNC B2 ;  /* 0x0000000000027941 */ /* 0x000fea0003800000 */
.L_x_12504:
        /* <DEDUP_REMOVED lines=18> */
.L_x_12507:
[----:B------:R-:W-:Y:S01]  /*52a0*/  ISETP.GE.AND P0, PT, R18, RZ, PT ;  /* 0x000000ff1200720c */ /* 0x000fe20003f06270 */
[----:B------:R-:W-:-:S12]  /*52b0*/  IMAD.MOV.U32 R3, RZ, RZ, 0x3fd774eb ;  /* 0x3fd774ebff037424 */ /* 0x000fd800078e00ff */
[----:B------:R-:W-:-:S04]  /*52c0*/  @P0 FFMA.FTZ R2, R3, 0.93318945169448852539, -R2 ;  /* 0x3f6ee58103020823 */ /* 0x000fc80000010802 */
[----:B------:R-:W-:-:S07]  /*52d0*/  @!P0 FFMA.FTZ R2, R3, 0.93318945169448852539, R2 ;  /* 0x3f6ee58103028823 */ /* 0x000fce0000010002 */
.L_x_12508:
[----:B------:R-:W-:Y:S05]  /*52e0*/  BSYNC B0 ;  /* 0x0000000000007941 */ /* 0x000fea0003800000 */
.L_x_12506:
        /* <DEDUP_REMOVED lines=11> */
.L_x_12503:
[----:B------:R-:W-:Y:S05]  /*53a0*/  BSYNC B1 ;  /* 0x0000000000017941 */ /* 0x000fea0003800000 */
.L_x_12502:
        /* <DEDUP_REMOVED lines=27> */
.L_x_12514:
[----:B------:R-:W-:Y:S02]  /*5560*/  HADD2.F32 R5, -RZ, R4.H0_H0 ;  /* 0x20000004ff057230 */ /* 0x000fe40000004100 */
[----:B------:R-:W-:-:S04]  /*5570*/  VIADD R19, R22, 0x80 ;  /* 0x0000008016137836 */ /* 0x000fc80000000000 */
[----:B------:R-:W0:Y:S02]  /*5580*/  F2I.S64.TRUNC R4, R5 ;  /* 0x0000000500047311 */ /* 0x000e24000020d900 */
[----:B0-----:R0:W-:Y:S01]  /*5590*/  STG.E.U8 desc[UR36][R2.64], R4 ;  /* 0x0000000402007986 */ /* 0x0011e2000c101124 */
[----:B------:R-:W-:Y:S05]  /*55a0*/  BRA `(.L_x_12510) ;  /* 0x0000000c00d47947 */ /* 0x000fea0003800000 */
.L_x_12513:
        /* <DEDUP_REMOVED lines=11> */
.L_x_12517:
[----:B------:R-:W-:Y:S02]  /*5660*/  HADD2.F32 R4, -RZ, R4.H0_H0 ;  /* 0x20000004ff047230 */ /* 0x000fe40000004100 */
[----:B------:R-:W-:Y:S02]  /*5670*/  VIADD R19, R22, 0x80 ;  /* 0x0000008016137836 */ /* 0x000fe40000000000 */
[----:B------:R-:W0:Y:S02]  /*5680*/  F2I.FTZ.TRUNC.NTZ R5, R4 ;  /* 0x0000000400057305 */ /* 0x000e24000021f100 */
[----:B0-----:R3:W-:Y:S01]  /*5690*/  STG.E desc[UR36][R2.64], R5 ;  /* 0x0000000502007986 */ /* 0x0017e2000c101924 */
[----:B------:R-:W-:Y:S05]  /*56a0*/  BRA `(.L_x_12510) ;  /* 0x0000000c00947947 */ /* 0x000fea0003800000 */
.L_x_12516:
[----:B------:R-:W-:Y:S02]  /*56b0*/  HADD2.F32 R4, -RZ, R4.H0_H0 ;  /* 0x20000004ff047230 */ /* 0x000fe40000004100 */
[----:B------:R-:W-:Y:S02]  /*56c0*/  VIADD R19, R22, 0x80 ;  /* 0x0000008016137836 */ /* 0x000fe40000000000 */
[----:B------:R-:W0:Y:S02]  /*56d0*/  F2I.FTZ.TRUNC.NTZ R5, R4 ;  /* 0x0000000400057305 */ /* 0x000e24000021f100 */
[----:B0-----:R1:W-:Y:S01]  /*56e0*/  STG.E.U16 desc[UR36][R2.64], R5 ;  /* 0x0000000502007986 */ /* 0x0013e2000c101524 */
[----:B------:R-:W-:Y:S05]  /*56f0*/  BRA `(.L_x_12510) ;  /* 0x0000000c00807947 */ /* 0x000fea0003800000 */
.L_x_12512:
        /* <DEDUP_REMOVED lines=10> */
.L_x_12519:
[----:B------:R0:W-:Y:S01]  /*57a0*/  STG.E.U16 desc[UR36][R2.64], R4 ;  /* 0x0000000402007986 */ /* 0x0001e2000c101524 */
[----:B------:R-:W-:Y:S01]  /*57b0*/  VIADD R19, R22, 0x80 ;  /* 0x0000008016137836 */ /* 0x000fe20000000000 */
[----:B------:R-:W-:Y:S06]  /*57c0*/  BRA `(.L_x_12510) ;  /* 0x0000000c004c7947 */ /* 0x000fec0003800000 */
.L_x_12518:
        /* <DEDUP_REMOVED lines=11> */
.L_x_12521:
[----:B------:R-:W-:Y:S02]  /*5880*/  HADD2.F32 R0, -RZ, R4.H0_H0 ;  /* 0x20000004ff007230 */ /* 0x000fe40000004100 */
[----:B------:R-:W-:-:S03]  /*5890*/  VIADD R19, R22, 0x80 ;  /* 0x0000008016137836 */ /* 0x000fc60000000000 */
[----:B------:R-:W-:-:S04]  /*58a0*/  F2FP.F16.F32.PACK_AB R0, RZ, R0 ;  /* 0x00000000ff00723e */ /* 0x000fc800000000ff */
[----:B------:R-:W-:-:S05]  /*58b0*/  PRMT R0, R0, 0x5410, RZ ;  /* 0x0000541000007816 */ /* 0x000fca00000000ff */
[----:B------:R0:W-:Y:S01]  /*58c0*/  STG.E desc[UR36][R2.64], R0 ;  /* 0x0000000002007986 */ /* 0x0001e2000c101924 */
[----:B------:R-:W-:Y:S05]  /*58d0*/  BRA `(.L_x_12510) ;  /* 0x0000000c00087947 */ /* 0x000fea0003800000 */
.L_x_12520:
[----:B------:R-:W-:Y:S02]  /*58e0*/  HADD2.F32 R4, -RZ, R4.H0_H0 ;  /* 0x20000004ff047230 */ /* 0x000fe40000004100 */
[----:B------:R-:W-:-:S03]  /*58f0*/  VIADD R19, R22, 0x80 ;  /* 0x0000008016137836 */ /* 0x000fc60000000000 */
[----:B------:R-:W-:-:S06]  /*5900*/  FMUL.FTZ R4, R4, 1 ;  /* 0x3f80000004047820 */ /* 0x000fcc0000410000 */
[----:B------:R-:W0:Y:S02]  /*5910*/  F2F.F64.F32 R4, R4 ;  /* 0x0000000400047310 */ /* 0x000e240000201800 */
[----:B0-----:R0:W-:Y:S01]  /*5920*/  STG.E.64 desc[UR36][R2.64], R4 ;  /* 0x0000000402007986 */ /* 0x0011e2000c101b24 */
[----:B------:R-:W-:Y:S05]  /*5930*/  BRA `(.L_x_12510) ;  /* 0x0000000800f07947 */ /* 0x000fea0003800000 */
.L_x_12511:
        /* <DEDUP_REMOVED lines=14> */
.L_x_12524:
[----:B------:R-:W-:Y:S01]  /*5a20*/  HADD2.F32 R4, -RZ, R4.H0_H0 ;  /* 0x20000004ff047230 */ /* 0x000fe20000004100 */
[----:B------:R-:W-:Y:S01]  /*5a30*/  CS2R R6, SRZ ;  /* 0x0000000000067805 */ /* 0x000fe2000001ff00 */
[----:B------:R-:W-:-:S03]  /*5a40*/  VIADD R19, R22, 0x80 ;  /* 0x0000008016137836 */ /* 0x000fc60000000000 */
[----:B------:R-:W-:-:S06]  /*5a50*/  FMUL.FTZ R4, R4, 1 ;  /* 0x3f80000004047820 */ /* 0x000fcc0000410000 */
[----:B------:R-:W0:Y:S02]  /*5a60*/  F2F.F64.F32 R4, R4 ;  /* 0x0000000400047310 */ /* 0x000e240000201800 */
[----:B0-----:R0:W-:Y:S01]  /*5a70*/  STG.E.128 desc[UR36][R2.64], R4 ;  /* 0x0000000402007986 */ /* 0x0011e2000c101d24 */
[----:B------:R-:W-:Y:S05]  /*5a80*/  BRA `(.L_x_12510) ;  /* 0x00000008009c7947 */ /* 0x000fea0003800000 */
.L_x_12523:
        /* <DEDUP_REMOVED lines=21> */
.L_x_12528:
[----:B------:R-:W-:Y:S05]  /*5be0*/  BSYNC B0 ;  /* 0x0000000000007941 */ /* 0x000fea0003800000 */
.L_x_12527:
[----:B------:R-:W-:Y:S01]  /*5bf0*/  LOP3.LUT R5, R0, R5, RZ, 0xfc, !PT ;  /* 0x0000000500057212 */ /* 0x000fe200078efcff */
[----:B------:R-:W-:-:S04]  /*5c00*/  VIADD R19, R22, 0x80 ;  /* 0x0000008016137836 */ /* 0x000fc80000000000 */
[----:B------:R0:W-:Y:S01]  /*5c10*/  STG.E.U8 desc[UR36][R2.64], R5 ;  /* 0x0000000502007986 */ /* 0x0001e2000c101124 */
[----:B------:R-:W-:Y:S05]  /*5c20*/  BRA `(.L_x_12510) ;  /* 0x0000000800347947 */ /* 0x000fea0003800000 */
.L_x_12526:
        /* <DEDUP_REMOVED lines=13> */
.L_x_12530:
[----:B------:R-:W-:Y:S01]  /*5d00*/  IMAD.MOV.U32 R0, RZ, RZ, 0x7f ;  /* 0x0000007fff007424 */ /* 0x000fe200078e00ff */
[----:B------:R-:W-:-:S04]  /*5d10*/  ISETP.GT.U32.AND P0, PT, R4, 0x7f800000, PT ;  /* 0x7f8000000400780c */ /* 0x000fc80003f04070 */
[----:B------:R-:W-:-:S09]  /*5d20*/  SEL R0, R0, 0x7c, P0 ;  /* 0x0000007c00007807 */ /* 0x000fd20000000000 */
.L_x_12531:
[----:B------:R-:W-:Y:S05]  /*5d30*/  BSYNC B0 ;  /* 0x0000000000007941 */ /* 0x000fea0003800000 */
.L_x_12529:
[----:B------:R-:W-:Y:S01]  /*5d40*/  LOP3.LUT R4, R5, 0x80000000, RZ, 0xc0, !PT ;  /* 0x8000000005047812 */ /* 0x000fe200078ec0ff */
[----:B------:R-:W-:-:S03]  /*5d50*/  VIADD R19, R22, 0x80 ;  /* 0x0000008016137836 */ /* 0x000fc60000000000 */
[----:B------:R-:W-:-:S04]  /*5d60*/  SHF.R.U32.HI R5, RZ, 0x18, R4 ;  /* 0x00000018ff057819 */ /* 0x000fc80000011604 */
[----:B------:R-:W-:-:S05]  /*5d70*/  LOP3.LUT R5, R0, R5, RZ, 0xfc, !PT ;  /* 0x0000000500057212 */ /* 0x000fca00078efcff */
[----:B------:R0:W-:Y:S01]  /*5d80*/  STG.E.U8 desc[UR36][R2.64], R5 ;  /* 0x0000000502007986 */ /* 0x0001e2000c101124 */
[----:B------:R-:W-:Y:S05]  /*5d90*/  BRA `(.L_x_12510) ;  /* 0x0000000400d87947 */ /* 0x000fea0003800000 */
.L_x_12525:
[----:B------:R-:W-:Y:S02]  /*5da0*/  HADD2.F32 R0, -RZ, R4.H0_H0 ;  /* 0x20000004ff007230 */ /* 0x000fe40000004100 */
[----:B------:R-:W-:-:S03]  /*5db0*/  VIADD R19, R22, 0x80 ;  /* 0x0000008016137836 */ /* 0x000fc60000000000 */
[----:B------:R-:W-:-:S05]  /*5dc0*/  F2FP.BF16.F32.PACK_AB R0, RZ, R0 ;  /* 0x00000000ff00723e */ /* 0x000fca00000010ff */
[----:B------:R0:W-:Y:S01]  /*5dd0*/  STG.E.U16 desc[UR36][R2.64], R0 ;  /* 0x0000000002007986 */ /* 0x0001e2000c101524 */
[----:B------:R-:W-:Y:S05]  /*5de0*/  BRA `(.L_x_12510) ;  /* 0x0000000400c47947 */ /* 0x000fea0003800000 */
.L_x_12522:
        /* <DEDUP_REMOVED lines=13> */
.L_x_12534:
        /* <DEDUP_REMOVED lines=17> */
.L_x_12537:
[----:B------:R-:W-:-:S04]  /*5fd0*/  LOP3.LUT R0, R7, 0x80000000, RZ, 0xc0, !PT ;  /* 0x8000000007007812 */ /* 0x000fc800078ec0ff */
[----:B------:R-:W-:-:S04]  /*5fe0*/  SHF.R.U32.HI R5, RZ, 0x18, R0 ;  /* 0x00000018ff057819 */ /* 0x000fc80000011600 */
[----:B------:R-:W-:-:S04]  /*5ff0*/  LOP3.LUT R4, R4, R5, RZ, 0xfc, !PT ;  /* 0x0000000504047212 */ /* 0x000fc800078efcff */
[----:B------:R-:W-:-:S07]  /*6000*/  PRMT R0, R4, 0x7610, R0 ;  /* 0x0000761004007816 */ /* 0x000fce0000000000 */
.L_x_12536:
[----:B------:R-:W-:Y:S05]  /*6010*/  BSYNC B0 ;  /* 0x0000000000007941 */ /* 0x000fea0003800000 */
.L_x_12535:
[----:B------:R0:W-:Y:S01]  /*6020*/  STG.E.U8 desc[UR36][R2.64], R0 ;  /* 0x0000000002007986 */ /* 0x0001e2000c101124 */
[----:B------:R-:W-:Y:S01]  /*6030*/  VIADD R19, R22, 0x80 ;  /* 0x0000008016137836 */ /* 0x000fe20000000000 */
[----:B------:R-:W-:Y:S06]  /*6040*/  BRA `(.L_x_12510) ;  /* 0x00000004002c7947 */ /* 0x000fec0003800000 */
.L_x_12533:
        /* <DEDUP_REMOVED lines=17> */
.L_x_12540:
[----:B------:R-:W-:-:S04]  /*6160*/  LOP3.LUT R0, R7, 0x80000000, RZ, 0xc0, !PT ;  /* 0x8000000007007812 */ /* 0x000fc800078ec0ff */
[----:B------:R-:W-:-:S04]  /*6170*/  SHF.R.U32.HI R5, RZ, 0x18, R0 ;  /* 0x00000018ff057819 */ /* 0x000fc80000011600 */
[----:B------:R-:W-:-:S04]  /*6180*/  LOP3.LUT R4, R4, R5, RZ, 0xfc, !PT ;  /* 0x0000000504047212 */ /* 0x000fc800078efcff */
[----:B------:R-:W-:-:S07]  /*6190*/  PRMT R0, R4, 0x7610, R0 ;  /* 0x0000761004007816 */ /* 0x000fce0000000000 */
.L_x_12539:
[----:B------:R-:W-:Y:S05]  /*61a0*/  BSYNC B0 ;  /* 0x0000000000007941 */ /* 0x000fea0003800000 */
.L_x_12538:
[----:B------:R0:W-:Y:S01]  /*61b0*/  STG.E.U8 desc[UR36][R2.64], R0 ;  /* 0x0000000002007986 */ /* 0x0001e2000c101124 */
[----:B------:R-:W-:Y:S01]  /*61c0*/  VIADD R19, R22, 0x80 ;  /* 0x0000008016137836 */ /* 0x000fe20000000000 */
[----:B------:R-:W-:Y:S06]  /*61d0*/  BRA `(.L_x_12510) ;  /* 0x0000000000c87947 */ /* 0x000fec0003800000 */
.L_x_12532:
        /* <DEDUP_REMOVED lines=23> */
.L_x_12515:
        /* <DEDUP_REMOVED lines=16> */
.L_x_12543:
[----:B------:R-:W-:Y:S01]  /*6450*/  VIADD R19, R22, 0x80 ;  /* 0x0000008016137836 */ /* 0x000fe20000000000 */
[----:B------:R-:W-:Y:S06]  /*6460*/  BRA `(.L_x_12510) ;  /* 0x0000000000247947 */ /* 0x000fec0003800000 */
.L_x_12542:
[----:B------:R-:W-:Y:S02]  /*6470*/  HADD2.F32 R4, -RZ, R4.H0_H0 ;  /* 0x20000004ff047230 */ /* 0x000fe40000004100 */
[----:B------:R-:W-:-:S04]  /*6480*/  VIADD R19, R22, 0x80 ;  /* 0x0000008016137836 */ /* 0x000fc80000000000 */
[----:B------:R-:W0:Y:S02]  /*6490*/  F2I.U64.TRUNC R4, R4 ;  /* 0x0000000400047311 */ /* 0x000e24000020d800 */
[----:B0-----:R0:W-:Y:S01]  /*64a0*/  STG.E.64 desc[UR36][R2.64], R4 ;  /* 0x0000000402007986 */ /* 0x0011e2000c101b24 */
[----:B------:R-:W-:Y:S05]  /*64b0*/  BRA `(.L_x_12510) ;  /* 0x0000000000107947 */ /* 0x000fea0003800000 */
.L_x_12541:
[----:B------:R-:W-:Y:S02]  /*64c0*/  HADD2.F32 R4, -RZ, R4.H0_H0 ;  /* 0x20000004ff047230 */ /* 0x000fe40000004100 */
[----:B------:R-:W-:Y:S02]  /*64d0*/  VIADD R19, R22, 0x80 ;  /* 0x0000008016137836 */ /* 0x000fe40000000000 */
[----:B------:R-:W0:Y:S02]  /*64e0*/  F2I.FTZ.U32.TRUNC.NTZ R5, R4 ;  /* 0x0000000400057305 */ /* 0x000e24000021f000 */
[----:B0-----:R0:W-:Y:S03]  /*64f0*/  STG.E desc[UR36][R2.64], R5 ;  /* 0x0000000502007986 */ /* 0x0011e6000c101924 */
.L_x_12510:
[----:B------:R-:W-:Y:S05]  /*6500*/  BSYNC B6 ;  /* 0x0000000000067941 */ /* 0x000fea0003800000 */
.L_x_12509:
        /* <DEDUP_REMOVED lines=25> */
.L_x_12549:
[----:B------:R-:W-:-:S06]  /*66a0*/  HADD2.F32 R5, -RZ, R26.H0_H0 ;  /* 0x2000001aff057230 */ /* 0x000fcc0000004100 */
[----:B------:R-:W0:Y:S02]  /*66b0*/  F2I.S64.TRUNC R4, R5 ;  /* 0x0000000500047311 */ /* 0x000e24000020d900 */
[----:B0-----:R4:W-:Y:S01]  /*66c0*/  STG.E.U8 desc[UR36][R2.64], R4 ;  /* 0x0000000402007986 */ /* 0x0019e2000c101124 */
[----:B------:R-:W-:Y:S05]  /*66d0*/  BRA `(.L_x_12551) ;  /* 0x0000000c00847947 */ /* 0x000fea0003800000 */
.L_x_12548:
        /* <DEDUP_REMOVED lines=10> */
.L_x_12553:
[----:B------:R-:W-:-:S04]  /*6780*/  HADD2.F32 R26, -RZ, R26.H0_H0 ;  /* 0x2000001aff1a7230 */ /* 0x000fc80000004100 */
[----:B------:R-:W0:Y:S02]  /*6790*/  F2I.FTZ.TRUNC.NTZ R5, R26 ;  /* 0x0000001a00057305 */ /* 0x000e24000021f100 */
[----:B0-----:R2:W-:Y:S01]  /*67a0*/  STG.E desc[UR36][R2.64], R5 ;  /* 0x0000000502007986 */ /* 0x0015e2000c101924 */
[----:B------:R-:W-:Y:S05]  /*67b0*/  BRA `(.L_x_12551) ;  /* 0x0000000c004c7947 */ /* 0x000fea0003800000 */
.L_x_12552:
[----:B------:R-:W-:-:S04]  /*67c0*/  HADD2.F32 R26, -RZ, R26.H0_H0 ;  /* 0x2000001aff1a7230 */ /* 0x000fc80000004100 */
[----:B------:R-:W0:Y:S02]  /*67d0*/  F2I.FTZ.TRUNC.NTZ R5, R26 ;  /* 0x0000001a00057305 */ /* 0x000e24000021f100 */
[----:B0-----:R0:W-:Y:S01]  /*67e0*/  STG.E.U16 desc[UR36][R2.64], R5 ;  /* 0x0000000502007986 */ /* 0x0011e2000c101524 */
[----:B------:R-:W-:Y:S05]  /*67f0*/  BRA `(.L_x_12551) ;  /* 0x0000000c003c7947 */ /* 0x000fea0003800000 */
.L_x_12547:
        /* <DEDUP_REMOVED lines=9> */
.L_x_12555:
[----:B------:R0:W-:Y:S01]  /*6890*/  STG.E.U16 desc[UR36][R2.64], R26 ;  /* 0x0000001a02007986 */ /* 0x0001e2000c101524 */
[----:B------:R-:W-:Y:S05]  /*68a0*/  BRA `(.L_x_12551) ;  /* 0x0000000c00107947 */ /* 0x000fea0003800000 */
.L_x_12554:
        /* <DEDUP_REMOVED lines=10> */
.L_x_12557:
[----:B------:R-:W-:-:S05]  /*6950*/  HADD2.F32 R0, -RZ, R26.H0_H0 ;  /* 0x2000001aff007230 */ /* 0x000fca0000004100 */
[----:B------:R-:W-:-:S04]  /*6960*/  F2FP.F16.F32.PACK_AB R0, RZ, R0 ;  /* 0x00000000ff00723e */ /* 0x000fc800000000ff */
[----:B------:R-:W-:-:S05]  /*6970*/  PRMT R0, R0, 0x5410, RZ ;  /* 0x0000541000007816 */ /* 0x000fca00000000ff */
[----:B------:R0:W-:Y:S01]  /*6980*/  STG.E desc[UR36][R2.64], R0 ;  /* 0x0000000002007986 */ /* 0x0001e2000c101924 */
[----:B------:R-:W-:Y:S05]  /*6990*/  BRA `(.L_x_12551) ;  /* 0x0000000800d47947 */ /* 0x000fea0003800000 */
.L_x_12556:
[----:B------:R-:W-:-:S05]  /*69a0*/  HADD2.F32 R4, -RZ, R26.H0_H0 ;  /* 0x2000001aff047230 */ /* 0x000fca0000004100 */
[----:B------:R-:W-:-:S06]  /*69b0*/  FMUL.FTZ R4, R4, 1 ;  /* 0x3f80000004047820 */ /* 0x000fcc0000410000 */
[----:B------:R-:W0:Y:S02]  /*69c0*/  F2F.F64.F32 R4, R4 ;  /* 0x0000000400047310 */ /* 0x000e240000201800 */
[----:B0-----:R0:W-:Y:S01]  /*69d0*/  STG.E.64 desc[UR36][R2.64], R4 ;  /* 0x0000000402007986 */ /* 0x0011e2000c101b24 */
[----:B------:R-:W-:Y:S05]  /*69e0*/  BRA `(.L_x_12551) ;  /* 0x0000000800c07947 */ /* 0x000fea0003800000 */
.L_x_12546:
        /* <DEDUP_REMOVED lines=13> */
.L_x_12560:
[----:B------:R-:W-:Y:S01]  /*6ac0*/  HADD2.F32 R26, -RZ, R26.H0_H0 ;  /* 0x2000001aff1a7230 */ /* 0x000fe20000004100 */
[----:B------:R-:W-:-:S04]  /*6ad0*/  CS2R R6, SRZ ;  /* 0x0000000000067805 */ /* 0x000fc8000001ff00 */
[----:B------:R-:W-:-:S06]  /*6ae0*/  FMUL.FTZ R4, R26, 1 ;  /* 0x3f8000001a047820 */ /* 0x000fcc0000410000 */
[----:B------:R-:W0:Y:S02]  /*6af0*/  F2F.F64.F32 R4, R4 ;  /* 0x0000000400047310 */ /* 0x000e240000201800 */
[----:B0-----:R0:W-:Y:S01]  /*6b00*/  STG.E.128 desc[UR36][R2.64], R4 ;  /* 0x0000000402007986 */ /* 0x0011e2000c101d24 */
[----:B------:R-:W-:Y:S05]  /*6b10*/  BRA `(.L_x_12551) ;  /* 0x0000000800747947 */ /* 0x000fea0003800000 */
.L_x_12559:
        /* <DEDUP_REMOVED lines=21> */
.L_x_12564:
[----:B------:R-:W-:Y:S05]  /*6c70*/  BSYNC B0 ;  /* 0x0000000000007941 */ /* 0x000fea0003800000 */
.L_x_12563:
[----:B------:R-:W-:-:S05]  /*6c80*/  LOP3.LUT R5, R0, R5, RZ, 0xfc, !PT ;  /* 0x0000000500057212 */ /* 0x000fca00078efcff */
[----:B------:R0:W-:Y:S01]  /*6c90*/  STG.E.U8 desc[UR36][R2.64], R5 ;  /* 0x0000000502007986 */ /* 0x0001e2000c101124 */
[----:B------:R-:W-:Y:S05]  /*6ca0*/  BRA `(.L_x_12551) ;  /* 0x0000000800107947 */ /* 0x000fea0003800000 */
.L_x_12562:
        /* <DEDUP_REMOVED lines=13> */
.L_x_12566:
[----:B------:R-:W-:Y:S01]  /*6d80*/  IMAD.MOV.U32 R0, RZ, RZ, 0x7f ;  /* 0x0000007fff007424 */ /* 0x000fe200078e00ff */
[----:B------:R-:W-:-:S04]  /*6d90*/  ISETP.GT.U32.AND P0, PT, R4, 0x7f800000, PT ;  /* 0x7f8000000400780c */ /* 0x000fc80003f04070 */
[----:B------:R-:W-:-:S09]  /*6da0*/  SEL R0, R0, 0x7c, P0 ;  /* 0x0000007c00007807 */ /* 0x000fd20000000000 */
.L_x_12567:
[----:B------:R-:W-:Y:S05]  /*6db0*/  BSYNC B0 ;  /* 0x0000000000007941 */ /* 0x000fea0003800000 */
.L_x_12565:
[----:B------:R-:W-:-:S04]  /*6dc0*/  LOP3.LUT R4, R5, 0x80000000, RZ, 0xc0, !PT ;  /* 0x8000000005047812 */ /* 0x000fc800078ec0ff */
[----:B------:R-:W-:-:S04]  /*6dd0*/  SHF.R.U32.HI R5, RZ, 0x18, R4 ;  /* 0x00000018ff057819 */ /* 0x000fc80000011604 */
[----:B------:R-:W-:-:S05]  /*6de0*/  LOP3.LUT R5, R0, R5, RZ, 0xfc, !PT ;  /* 0x0000000500057212 */ /* 0x000fca00078efcff */
[----:B------:R0:W-:Y:S01]  /*6df0*/  STG.E.U8 desc[UR36][R2.64], R5 ;  /* 0x0000000502007986 */ /* 0x0001e2000c101124 */
[----:B------:R-:W-:Y:S05]  /*6e00*/  BRA `(.L_x_12551) ;  /* 0x0000000400b87947 */ /* 0x000fea0003800000 */
.L_x_12561:
[----:B------:R-:W-:-:S05]  /*6e10*/  HADD2.F32 R0, -RZ, R26.H0_H0 ;  /* 0x2000001aff007230 */ /* 0x000fca0000004100 */
[----:B------:R-:W-:-:S05]  /*6e20*/  F2FP.BF16.F32.PACK_AB R0, RZ, R0 ;  /* 0x00000000ff00723e */ /* 0x000fca00000010ff */
[----:B------:R0:W-:Y:S01]  /*6e30*/  STG.E.U16 desc[UR36][R2.64], R0 ;  /* 0x0000000002007986 */ /* 0x0001e2000c101524 */
[----:B------:R-:W-:Y:S05]  /*6e40*/  BRA `(.L_x_12551) ;  /* 0x0000000400a87947 */ /* 0x000fea0003800000 */
.L_x_12558:
        /* <DEDUP_REMOVED lines=12> */
.L_x_12570:
        /* <DEDUP_REMOVED lines=17> */
.L_x_12573:
[----:B------:R-:W-:-:S04]  /*7020*/  LOP3.LUT R0, R7, 0x80000000, RZ, 0xc0, !PT ;  /* 0x8000000007007812 */ /* 0x000fc800078ec0ff */
[----:B------:R-:W-:-:S04]  /*7030*/  SHF.R.U32.HI R5, RZ, 0x18, R0 ;  /* 0x00000018ff057819 */ /* 0x000fc80000011600 */
[----:B------:R-:W-:-:S04]  /*7040*/  LOP3.LUT R4, R4, R5, RZ, 0xfc, !PT ;  /* 0x0000000504047212 */ /* 0x000fc800078efcff */
[----:B------:R-:W-:-:S07]  /*7050*/  PRMT R0, R4, 0x7610, R0 ;  /* 0x0000761004007816 */ /* 0x000fce0000000000 */
.L_x_12572:
[----:B------:R-:W-:Y:S05]  /*7060*/  BSYNC B0 ;  /* 0x0000000000007941 */ /* 0x000fea0003800000 */
.L_x_12571:
[----:B------:R0:W-:Y:S01]  /*7070*/  STG.E.U8 desc[UR36][R2.64], R0 ;  /* 0x0000000002007986 */ /* 0x0001e2000c101124 */
[----:B------:R-:W-:Y:S05]  /*7080*/  BRA `(.L_x_12551) ;  /* 0x0000000400187947 */ /* 0x000fea0003800000 */
.L_x_12569:
        /* <DEDUP_REMOVED lines=17> */
.L_x_12576:
[----:B------:R-:W-:-:S04]  /*71a0*/  LOP3.LUT R0, R7, 0x80000000, RZ, 0xc0, !PT ;  /* 0x8000000007007812 */ /* 0x000fc800078ec0ff */
[----:B------:R-:W-:-:S04]  /*71b0*/  SHF.R.U32.HI R5, RZ, 0x18, R0 ;  /* 0x00000018ff057819 */ /* 0x000fc80000011600 */
[----:B------:R-:W-:-:S04]  /*71c0*/  LOP3.LUT R4, R4, R5, RZ, 0xfc, !PT ;  /* 0x0000000504047212 */ /* 0x000fc800078efcff */
[----:B------:R-:W-:-:S07]  /*71d0*/  PRMT R0, R4, 0x7610, R0 ;  /* 0x0000761004007816 */ /* 0x000fce0000000000 */
.L_x_12575:
[----:B------:R-:W-:Y:S05]  /*71e0*/  BSYNC B0 ;  /* 0x0000000000007941 */ /* 0x000fea0003800000 */
.L_x_12574:
[----:B------:R0:W-:Y:S01]  /*71f0*/  STG.E.U8 desc[UR36][R2.64], R0 ;  /* 0x0000000002007986 */ /* 0x0001e2000c101124 */
[----:B------:R-:W-:Y:S05]  /*7200*/  BRA `(.L_x_12551) ;  /* 0x0000000000b87947 */ /* 0x000fea0003800000 */
.L_x_12568:
        /* <DEDUP_REMOVED lines=22> */
.L_x_12550:
        /* <DEDUP_REMOVED lines=16> */
.L_x_12579:
[----:B------:R-:W-:Y:S05]  /*7470*/  BRA `(.L_x_12551) ;  /* 0x00000000001c7947 */ /* 0x000fea0003800000 */
.L_x_12578:
[----:B------:R-:W-:-:S06]  /*7480*/  HADD2.F32 R4, -RZ, R26.H0_H0 ;  /* 0x2000001aff047230 */ /* 0x000fcc0000004100 */
[----:B------:R-:W0:Y:S02]  /*7490*/  F2I.U64.TRUNC R4, R4 ;  /* 0x0000000400047311 */ /* 0x000e24000020d800 */
[----:B0-----:R0:W-:Y:S01]  /*74a0*/  STG.E.64 desc[UR36][R2.64], R4 ;  /* 0x0000000402007986 */ /* 0x0011e2000c101b24 */
[----:B------:R-:W-:Y:S05]  /*74b0*/  BRA `(.L_x_12551) ;  /* 0x00000000000c7947 */ /* 0x000fea0003800000 */
.L_x_12577:
[----:B------:R-:W-:-:S04]  /*74c0*/  HADD2.F32 R26, -RZ, R26.H0_H0 ;  /* 0x2000001aff1a7230 */ /* 0x000fc80000004100 */
[----:B------:R-:W0:Y:S02]  /*74d0*/  F2I.FTZ.U32.TRUNC.NTZ R5, R26 ;  /* 0x0000001a00057305 */ /* 0x000e24000021f000 */
[----:B0-----:R0:W-:Y:S02]  /*74e0*/  STG.E desc[UR36][R2.64], R5 ;  /* 0x0000000502007986 */ /* 0x0011e4000c101924 */
.L_x_12551:
        /* <DEDUP_REMOVED lines=25> */
.L_x_12583:
[----:B------:R-:W-:-:S06]  /*7680*/  HADD2.F32 R5, -RZ, R24.H0_H0 ;  /* 0x20000018ff057230 */ /* 0x000fcc0000004100 */
[----:B------:R-:W0:Y:S02]  /*7690*/  F2I.S64.TRUNC R4, R5 ;  /* 0x0000000500047311 */ /* 0x000e24000020d900 */
[----:B0-----:R0:W-:Y:S01]  /*76a0*/  STG.E.U8 desc[UR36][R2.64], R4 ;  /* 0x0000000402007986 */ /* 0x0011e2000c101124 */
[----:B------:R-:W-:Y:S05]  /*76b0*/  BRA `(.L_x_12585) ;  /* 0x0000000c00847947 */ /* 0x000fea0003800000 */
.L_x_12582:
        /* <DEDUP_REMOVED lines=10> */
.L_x_12587:
[----:B------:R-:W-:-:S04]  /*7760*/  HADD2.F32 R24, -RZ, R24.H0_H0 ;  /* 0x20000018ff187230 */ /* 0x000fc80000004100 */
[----:B------:R-:W0:Y:S02]  /*7770*/  F2I.FTZ.TRUNC.NTZ R5, R24 ;  /* 0x0000001800057305 */ /* 0x000e24000021f100 */
[----:B0-----:R0:W-:Y:S01]  /*7780*/  STG.E desc[UR36][R2.64], R5 ;  /* 0x0000000502007986 */ /* 0x0011e2000c101924 */
[----:B------:R-:W-:Y:S05]  /*7790*/  BRA `(.L_x_12585) ;  /* 0x0000000c004c7947 */ /* 0x000fea0003800000 */
.L_x_12586:
[----:B------:R-:W-:-:S04]  /*77a0*/  HADD2.F32 R24, -RZ, R24.H0_H0 ;  /* 0x20000018ff187230 */ /* 0x000fc80000004100 */
[----:B------:R-:W0:Y:S02]  /*77b0*/  F2I.FTZ.TRUNC.NTZ R5, R24 ;  /* 0x0000001800057305 */ /* 0x000e24000021f100 */
[----:B0-----:R0:W-:Y:S01]  /*77c0*/  STG.E.U16 desc[UR36][R2.64], R5 ;  /* 0x0000000502007986 */ /* 0x0011e2000c101524 */
[----:B------:R-:W-:Y:S05]  /*77d0*/  BRA `(.L_x_12585) ;  /* 0x0000000c003c7947 */ /* 0x000fea0003800000 */
.L_x_12581:
        /* <DEDUP_REMOVED lines=9> */
.L_x_12589:
[----:B------:R0:W-:Y:S01]  /*7870*/  STG.E.U16 desc[UR36][R2.64], R24 ;  /* 0x0000001802007986 */ /* 0x0001e2000c101524 */
[----:B------:R-:W-:Y:S05]  /*7880*/  BRA `(.L_x_12585) ;  /* 0x0000000c00107947 */ /* 0x000fea0003800000 */
.L_x_12588:
        /* <DEDUP_REMOVED lines=10> */
.L_x_12591:
[----:B------:R-:W-:-:S05]  /*7930*/  HADD2.F32 R0, -RZ, R24.H0_H0 ;  /* 0x20000018ff007230 */ /* 0x000fca0000004100 */
[----:B------:R-:W-:-:S04]  /*7940*/  F2FP.F16.F32.PACK_AB R0, RZ, R0 ;  /* 0x00000000ff00723e */ /* 0x000fc800000000ff */
[----:B------:R-:W-:-:S05]  /*7950*/  PRMT R0, R0, 0x5410, RZ ;  /* 0x0000541000007816 */ /* 0x000fca00000000ff */
[----:B------:R0:W-:Y:S01]  /*7960*/  STG.E desc[UR36][R2.64], R0 ;  /* 0x0000000002007986 */ /* 0x0001e2000c101924 */
[----:B------:R-:W-:Y:S05]  /*7970*/  BRA `(.L_x_12585) ;  /* 0x0000000800d47947 */ /* 0x000fea0003800000 */
.L_x_12590:
[----:B------:R-:W-:-:S05]  /*7980*/  HADD2.F32 R4, -RZ, R24.H0_H0 ;  /* 0x20000018ff047230 */ /* 0x000fca0000004100 */
[----:B------:R-:W-:-:S06]  /*7990*/  FMUL.FTZ R4, R4, 1 ;  /* 0x3f80000004047820 */ /* 0x000fcc0000410000 */
[----:B------:R-:W0:Y:S02]  /*79a0*/  F2F.F64.F32 R4, R4 ;  /* 0x0000000400047310 */ /* 0x000e240000201800 */
[----:B0-----:R0:W-:Y:S01]  /*79b0*/  STG.E.64 desc[UR36][R2.64], R4 ;  /* 0x0000000402007986 */ /* 0x0011e2000c101b24 */
[----:B------:R-:W-:Y:S05]  /*79c0*/  BRA `(.L_x_12585) ;  /* 0x0000000800c07947 */ /* 0x000fea0003800000 */
.L_x_12580:
        /* <DEDUP_REMOVED lines=13> */
.L_x_12594:
[----:B------:R-:W-:Y:S01]  /*7aa0*/  HADD2.F32 R24, -RZ, R24.H0_H0 ;  /* 0x20000018ff187230 */ /* 0x000fe20000004100 */
[----:B------:R-:W-:-:S04]  /*7ab0*/  CS2R R6, SRZ ;  /* 0x0000000000067805 */ /* 0x000fc8000001ff00 */
[----:B------:R-:W-:-:S06]  /*7ac0*/  FMUL.FTZ R4, R24, 1 ;  /* 0x3f80000018047820 */ /* 0x000fcc0000410000 */
[----:B------:R-:W0:Y:S02]  /*7ad0*/  F2F.F64.F32 R4, R4 ;  /* 0x0000000400047310 */ /* 0x000e240000201800 */
[----:B0-----:R4:W-:Y:S01]  /*7ae0*/  STG.E.128 desc[UR36][R2.64], R4 ;  /* 0x0000000402007986 */ /* 0x0019e2000c101d24 */
[----:B------:R-:W-:Y:S05]  /*7af0*/  BRA `(.L_x_12585) ;  /* 0x0000000800747947 */ /* 0x000fea0003800000 */
.L_x_12593:
        /* <DEDUP_REMOVED lines=21> */
.L_x_12598:
[----:B------:R-:W-:Y:S05]  /*7c50*/  BSYNC B0 ;  /* 0x0000000000007941 */ /* 0x000fea0003800000 */
.L_x_12597:
[----:B------:R-:W-:-:S05]  /*7c60*/  LOP3.LUT R5, R0, R5, RZ, 0xfc, !PT ;  /* 0x0000000500057212 */ /* 0x000fca00078efcff */
[----:B------:R1:W-:Y:S01]  /*7c70*/  STG.E.U8 desc[UR36][R2.64], R5 ;  /* 0x0000000502007986 */ /* 0x0003e2000c101124 */
[----:B------:R-:W-:Y:S05]  /*7c80*/  BRA `(.L_x_12585) ;  /* 0x0000000800107947 */ /* 0x000fea0003800000 */
.L_x_12596:
        /* <DEDUP_REMOVED lines=13> */
.L_x_12600:
[----:B------:R-:W-:Y:S01]  /*7d60*/  IMAD.MOV.U32 R0, RZ, RZ, 0x7f ;  /* 0x0000007fff007424 */ /* 0x000fe200078e00ff */
[----:B------:R-:W-:-:S04]  /*7d70*/  ISETP.GT.U32.AND P0, PT, R4, 0x7f800000, PT ;  /* 0x7f8000000400780c */ /* 0x000fc80003f04070 */
[----:B------:R-:W-:-:S09]  /*7d80*/  SEL R0, R0, 0x7c, P0 ;  /* 0x0000007c00007807 */ /* 0x000fd20000000000 */
.L_x_12601:
[----:B------:R-:W-:Y:S05]  /*7d90*/  BSYNC B0 ;  /* 0x0000000000007941 */ /* 0x000fea0003800000 */
.L_x_12599:
[----:B------:R-:W-:-:S04]  /*7da0*/  LOP3.LUT R4, R5, 0x80000000, RZ, 0xc0, !PT ;  /* 0x8000000005047812 */ /* 0x000fc800078ec0ff */
[----:B------:R-:W-:-:S04]  /*7db0*/  SHF.R.U32.HI R5, RZ, 0x18, R4 ;  /* 0x00000018ff057819 */ /* 0x000fc80000011604 */
[----:B------:R-:W-:-:S05]  /*7dc0*/  LOP3.LUT R5, R0, R5, RZ, 0xfc, !PT ;  /* 0x0000000500057212 */ /* 0x000fca00078efcff */
[----:B------:R2:W-:Y:S01]  /*7dd0*/  STG.E.U8 desc[UR36][R2.64], R5 ;  /* 0x0000000502007986 */ /* 0x0005e2000c101124 */
[----:B------:R-:W-:Y:S05]  /*7de0*/  BRA `(.L_x_12585) ;  /* 0x0000000400b87947 */ /* 0x000fea0003800000 */
.L_x_12595:
[----:B------:R-:W-:-:S05]  /*7df0*/  HADD2.F32 R0, -RZ, R24.H0_H0 ;  /* 0x20000018ff007230 */ /* 0x000fca0000004100 */
[----:B------:R-:W-:-:S05]  /*7e00*/  F2FP.BF16.F32.PACK_AB R0, RZ, R0 ;  /* 0x00000000ff00723e */ /* 0x000fca00000010ff */
[----:B------:R0:W-:Y:S01]  /*7e10*/  STG.E.U16 desc[UR36][R2.64], R0 ;  /* 0x0000000002007986 */ /* 0x0001e2000c101524 */
[----:B------:R-:W-:Y:S05]  /*7e20*/  BRA `(.L_x_12585) ;  /* 0x0000000400a87947 */ /* 0x000fea0003800000 */
.L_x_12592:
        /* <DEDUP_REMOVED lines=12> */
.L_x_12604:
        /* <DEDUP_REMOVED lines=17> */
.L_x_12607:
[----:B------:R-:W-:-:S04]  /*8000*/  LOP3.LUT R0, R7, 0x80000000, RZ, 0xc0, !PT ;  /* 0x8000000007007812 */ /* 0x000fc800078ec0ff */
[----:B------:R-:W-:-:S04]  /*8010*/  SHF.R.U32.HI R5, RZ, 0x18, R0 ;  /* 0x00000018ff057819 */ /* 0x000fc80000011600 */
[----:B------:R-:W-:-:S04]  /*8020*/  LOP3.LUT R4, R4, R5, RZ, 0xfc, !PT ;  /* 0x0000000504047212 */ /* 0x000fc800078efcff */
[----:B------:R-:W-:-:S07]  /*8030*/  PRMT R0, R4, 0x7610, R0 ;  /* 0x0000761004007816 */ /* 0x000fce0000000000 */
.L_x_12606:
[----:B------:R-:W-:Y:S05]  /*8040*/  BSYNC B0 ;  /* 0x0000000000007941 */ /* 0x000fea0003800000 */
.L_x_12605:
[----:B------:R0:W-:Y:S01]  /*8050*/  STG.E.U8 desc[UR36][R2.64], R0 ;  /* 0x0000000002007986 */ /* 0x0001e2000c101124 */
[----:B------:R-:W-:Y:S05]  /*8060*/  BRA `(.L_x_12585) ;  /* 0x0000000400187947 */ /* 0x000fea0003800000 */
.L_x_12603:
        /* <DEDUP_REMOVED lines=17> */
.L_x_12610:
[----:B------:R-:W-:-:S04]  /*8180*/  LOP3.LUT R0, R7, 0x80000000, RZ, 0xc0, !PT ;  /* 0x8000000007007812 */ /* 0x000fc800078ec0ff */
[----:B------:R-:W-:-:S04]  /*8190*/  SHF.R.U32.HI R5, RZ, 0x18, R0 ;  /* 0x00000018ff057819 */ /* 0x000fc80000011600 */
[----:B------:R-:W-:-:S04]  /*81a0*/  LOP3.LUT R4, R4, R5, RZ, 0xfc, !PT ;  /* 0x0000000504047212 */ /* 0x000fc800078efcff */
[----:B------:R-:W-:-:S07]  /*81b0*/  PRMT R0, R4, 0x7610, R0 ;  /* 0x0000761004007816 */ /* 0x000fce0000000000 */
.L_x_12609:
[----:B------:R-:W-:Y:S05]  /*81c0*/  BSYNC B0 ;  /* 0x0000000000007941 */ /* 0x000fea0003800000 */
.L_x_12608:
[----:B------:R0:W-:Y:S01]  /*81d0*/  STG.E.U8 desc[UR36][R2.64], R0 ;  /* 0x0000000002007986 */ /* 0x0001e2000c101124 */
[----:B------:R-:W-:Y:S05]  /*81e0*/  BRA `(.L_x_12585) ;  /* 0x0000000000b87947 */ /* 0x000fea0003800000 */
.L_x_12602:
        /* <DEDUP_REMOVED lines=22> */
.L_x_12584:
        /* <DEDUP_REMOVED lines=16> */
.L_x_12613:
[----:B------:R-:W-:Y:S05]  /*8450*/  BRA `(.L_x_12585) ;  /* 0x00000000001c7947 */ /* 0x000fea0003800000 */
.L_x_12612:
[----:B------:R-:W-:-:S06]  /*8460*/  HADD2.F32 R4, -RZ, R24.H0_H0 ;  /* 0x20000018ff047230 */ /* 0x000fcc0000004100 */
[----:B------:R-:W0:Y:S02]  /*8470*/  F2I.U64.TRUNC R4, R4 ;  /* 0x0000000400047311 */ /* 0x000e24000020d800 */
[----:B0-----:R0:W-:Y:S01]  /*8480*/  STG.E.64 desc[UR36][R2.64], R4 ;  /* 0x0000000402007986 */ /* 0x0011e2000c101b24 */
[----:B------:R-:W-:Y:S05]  /*8490*/  BRA `(.L_x_12585) ;  /* 0x00000000000c7947 */ /* 0x000fea0003800000 */
.L_x_12611:
[----:B------:R-:W-:-:S04]  /*84a0*/  HADD2.F32 R24, -RZ, R24.H0_H0 ;  /* 0x20000018ff187230 */ /* 0x000fc80000004100 */
[----:B------:R-:W0:Y:S02]  /*84b0*/  F2I.FTZ.U32.TRUNC.NTZ R5, R24 ;  /* 0x0000001800057305 */ /* 0x000e24000021f000 */
[----:B0-----:R0:W-:Y:S02]  /*84c0*/  STG.E desc[UR36][R2.64], R5 ;  /* 0x0000000502007986 */ /* 0x0011e4000c101924 */
.L_x_12585:
[----:B------:R-:W-:-:S07]  /*84d0*/  VIADD R19, R19, 0x80 ;  /* 0x0000008013137836 */ /* 0x000fce0000000000 */
.L_x_12545:
[----:B------:R-:W-:Y:S05]  /*84e0*/  BSYNC B6 ;  /* 0x0000000000067941 */ /* 0x000fea0003800000 */
.L_x_12544:
        /* <DEDUP_REMOVED lines=23> */
.L_x_12617:
[----:B------:R-:W-:-:S06]  /*8660*/  HADD2.F32 R5, -RZ, R23.H0_H0 ;  /* 0x20000017ff057230 */ /* 0x000fcc0000004100 */
[----:B------:R-:W0:Y:S02]  /*8670*/  F2I.S64.TRUNC R4, R5 ;  /* 0x0000000500047311 */ /* 0x000e24000020d900 */
[----:B0-----:R-:W-:Y:S01]  /*8680*/  STG.E.U8 desc[UR36][R2.64], R4 ;  /* 0x0000000402007986 */ /* 0x001fe2000c101124 */
[----:B------:R-:W-:Y:S05]  /*8690*/  EXIT ;  /* 0x000000000000794d */ /* 0x000fea0003800000 */
.L_x_12616:
        /* <DEDUP_REMOVED lines=10> */
.L_x_12620:
[----:B------:R-:W-:-:S06]  /*8740*/  HADD2.F32 R23, -RZ, R23.H0_H0 ;  /* 0x20000017ff177230 */ /* 0x000fcc0000004100 */
[----:B------:R-:W0:Y:S02]  /*8750*/  F2I.FTZ.TRUNC.NTZ R23, R23 ;  /* 0x0000001700177305 */ /* 0x000e24000021f100 */
[----:B0-----:R-:W-:Y:S01]  /*8760*/  STG.E desc[UR36][R2.64], R23 ;  /* 0x0000001702007986 */ /* 0x001fe2000c101924 */
[----:B------:R-:W-:Y:S05]  /*8770*/  EXIT ;  /* 0x000000000000794d */ /* 0x000fea0003800000 */
.L_x_12619:
[----:B------:R-:W-:-:S06]  /*8780*/  HADD2.F32 R23, -RZ, R23.H0_H0 ;  /* 0x20000017ff177230 */ /* 0x000fcc0000004100 */
[----:B------:R-:W0:Y:S02]  /*8790*/  F2I.FTZ.TRUNC.NTZ R23, R23 ;  /* 0x0000001700177305 */ /* 0x000e24000021f100 */
[----:B0-----:R-:W-:Y:S01]  /*87a0*/  STG.E.U16 desc[UR36][R2.64], R23 ;  /* 0x0000001702007986 */ /* 0x001fe2000c101524 */
[----:B------:R-:W-:Y:S05]  /*87b0*/  EXIT ;  /* 0x000000000000794d */ /* 0x000fea0003800000 */
.L_x_12615:
        /* <DEDUP_REMOVED lines=9> */
.L_x_12622:
[----:B------:R-:W-:Y:S01]  /*8850*/  STG.E.U16 desc[UR36][R2.64], R23 ;  /* 0x0000001702007986 */ /* 0x000fe2000c101524 */
[----:B------:R-:W-:Y:S05]  /*8860*/  EXIT ;  /* 0x000000000000794d */ /* 0x000fea0003800000 */
.L_x_12621:
        /* <DEDUP_REMOVED lines=10> */
.L_x_12624:
[----:B------:R-:W-:-:S05]  /*8910*/  HADD2.F32 R0, -RZ, R23.H0_H0 ;  /* 0x20000017ff007230 */ /* 0x000fca0000004100 */
[----:B------:R-:W-:-:S04]  /*8920*/  F2FP.F16.F32.PACK_AB R0, RZ, R0 ;  /* 0x00000000ff00723e */ /* 0x000fc800000000ff */
[----:B------:R-:W-:-:S05]  /*8930*/  PRMT R0, R0, 0x5410, RZ ;  /* 0x0000541000007816 */ /* 0x000fca00000000ff */
[----:B------:R-:W-:Y:S01]  /*8940*/  STG.E desc[UR36][R2.64], R0 ;  /* 0x0000000002007986 */ /* 0x000fe2000c101924 */
[----:B------:R-:W-:Y:S05]  /*8950*/  EXIT ;  /* 0x000000000000794d */ /* 0x000fea0003800000 */
.L_x_12623:
[----:B------:R-:W-:-:S05]  /*8960*/  HADD2.F32 R4, -RZ, R23.H0_H0 ;  /* 0x20000017ff047230 */ /* 0x000fca0000004100 */
[----:B------:R-:W-:-:S06]  /*8970*/  FMUL.FTZ R4, R4, 1 ;  /* 0x3f80000004047820 */ /* 0x000fcc0000410000 */
[----:B------:R-:W0:Y:S02]  /*8980*/  F2F.F64.F32 R4, R4 ;  /* 0x0000000400047310 */ /* 0x000e240000201800 */
[----:B0-----:R-:W-:Y:S01]  /*8990*/  STG.E.64 desc[UR36][R2.64], R4 ;  /* 0x0000000402007986 */ /* 0x001fe2000c101b24 */
[----:B------:R-:W-:Y:S05]  /*89a0*/  EXIT ;  /* 0x000000000000794d */ /* 0x000fea0003800000 */
.L_x_12614:
        /* <DEDUP_REMOVED lines=13> */
.L_x_12627:
[----:B------:R-:W-:Y:S01]  /*8a80*/  HADD2.F32 R23, -RZ, R23.H0_H0 ;  /* 0x20000017ff177230 */ /* 0x000fe20000004100 */
[----:B------:R-:W-:-:S04]  /*8a90*/  CS2R R6, SRZ ;  /* 0x0000000000067805 */ /* 0x000fc8000001ff00 */
[----:B------:R-:W-:-:S06]  /*8aa0*/  FMUL.FTZ R4, R23, 1 ;  /* 0x3f80000017047820 */ /* 0x000fcc0000410000 */
[----:B------:R-:W0:Y:S02]  /*8ab0*/  F2F.F64.F32 R4, R4 ;  /* 0x0000000400047310 */ /* 0x000e240000201800 */
[----:B0-----:R-:W-:Y:S01]  /*8ac0*/  STG.E.128 desc[UR36][R2.64], R4 ;  /* 0x0000000402007986 */ /* 0x001fe2000c101d24 */
[----:B------:R-:W-:Y:S05]  /*8ad0*/  EXIT ;  /* 0x000000000000794d */ /* 0x000fea0003800000 */
.L_x_12626:
        /* <DEDUP_REMOVED lines=21> */
.L_x_12631:
[----:B------:R-:W-:Y:S05]  /*8c30*/  BSYNC B0 ;  /* 0x0000000000007941 */ /* 0x000fea0003800000 */
.L_x_12630:
[----:B------:R-:W-:-:S05]  /*8c40*/  LOP3.LUT R5, R0, R5, RZ, 0xfc, !PT ;  /* 0x0000000500057212 */ /* 0x000fca00078efcff */
[----:B------:R-:W-:Y:S01]  /*8c50*/  STG.E.U8 desc[UR36][R2.64], R5 ;  /* 0x0000000502007986 */ /* 0x000fe2000c101124 */
[----:B------:R-:W-:Y:S05]  /*8c60*/  EXIT ;  /* 0x000000000000794d */ /* 0x000fea0003800000 */
.L_x_12629:
        /* <DEDUP_REMOVED lines=13> */
.L_x_12633:
[----:B------:R-:W-:Y:S01]  /*8d40*/  IMAD.MOV.U32 R0, RZ, RZ, 0x7f ;  /* 0x0000007fff007424 */ /* 0x000fe200078e00ff */
[----:B------:R-:W-:-:S04]  /*8d50*/  ISETP.GT.U32.AND P0, PT, R4, 0x7f800000, PT ;  /* 0x7f8000000400780c */ /* 0x000fc80003f04070 */
[----:B------:R-:W-:-:S09]  /*8d60*/  SEL R0, R0, 0x7c, P0 ;  /* 0x0000007c00007807 */ /* 0x000fd20000000000 */
.L_x_12634:
[----:B------:R-:W-:Y:S05]  /*8d70*/  BSYNC B0 ;  /* 0x0000000000007941 */ /* 0x000fea0003800000 */
.L_x_12632:
[----:B------:R-:W-:-:S04]  /*8d80*/  LOP3.LUT R4, R23, 0x80000000, RZ, 0xc0, !PT ;  /* 0x8000000017047812 */ /* 0x000fc800078ec0ff */
[----:B------:R-:W-:-:S04]  /*8d90*/  SHF.R.U32.HI R5, RZ, 0x18, R4 ;  /* 0x00000018ff057819 */ /* 0x000fc80000011604 */
[----:B------:R-:W-:-:S05]  /*8da0*/  LOP3.LUT R5, R0, R5, RZ, 0xfc, !PT ;  /* 0x0000000500057212 */ /* 0x000fca00078efcff */
[----:B------:R-:W-:Y:S01]  /*8db0*/  STG.E.U8 desc[UR36][R2.64], R5 ;  /* 0x0000000502007986 */ /* 0x000fe2000c101124 */
[----:B------:R-:W-:Y:S05]  /*8dc0*/  EXIT ;  /* 0x000000000000794d */ /* 0x000fea0003800000 */
.L_x_12628:
[----:B------:R-:W-:-:S05]  /*8dd0*/  HADD2.F32 R0, -RZ, R23.H0_H0 ;  /* 0x20000017ff007230 */ /* 0x000fca0000004100 */
[----:B------:R-:W-:-:S05]  /*8de0*/  F2FP.BF16.F32.PACK_AB R0, RZ, R0 ;  /* 0x00000000ff00723e */ /* 0x000fca00000010ff */
[----:B------:R-:W-:Y:S01]  /*8df0*/  STG.E.U16 desc[UR36][R2.64], R0 ;  /* 0x0000000002007986 */ /* 0x000fe2000c101524 */
[----:B------:R-:W-:Y:S05]  /*8e00*/  EXIT ;  /* 0x000000000000794d */ /* 0x000fea0003800000 */
.L_x_12625:
        /* <DEDUP_REMOVED lines=12> */
.L_x_12637:
        /* <DEDUP_REMOVED lines=17> */
.L_x_12640:
[----:B------:R-:W-:-:S04]  /*8fe0*/  LOP3.LUT R0, R23, 0x80000000, RZ, 0xc0, !PT ;  /* 0x8000000017007812 */ /* 0x000fc800078ec0ff */
[----:B------:R-:W-:-:S04]  /*8ff0*/  SHF.R.U32.HI R5, RZ, 0x18, R0 ;  /* 0x00000018ff057819 */ /* 0x000fc80000011600 */
[----:B------:R-:W-:-:S04]  /*9000*/  LOP3.LUT R4, R4, R5, RZ, 0xfc, !PT ;  /* 0x0000000504047212 */ /* 0x000fc800078efcff */
[----:B------:R-:W-:-:S07]  /*9010*/  PRMT R0, R4, 0x7610, R0 ;  /* 0x0000761004007816 */ /* 0x000fce0000000000 */
.L_x_12639:
[----:B------:R-:W-:Y:S05]  /*9020*/  BSYNC B0 ;  /* 0x0000000000007941 */ /* 0x000fea0003800000 */
.L_x_12638:
[----:B------:R-:W-:Y:S01]  /*9030*/  STG.E.U8 desc[UR36][R2.64], R0 ;  /* 0x0000000002007986 */ /* 0x000fe2000c101124 */
[----:B------:R-:W-:Y:S05]  /*9040*/  EXIT ;  /* 0x000000000000794d */ /* 0x000fea0003800000 */
.L_x_12636:
        /* <DEDUP_REMOVED lines=17> */
.L_x_12643:
[----:B------:R-:W-:-:S04]  /*9160*/  LOP3.LUT R0, R23, 0x80000000, RZ, 0xc0, !PT ;  /* 0x8000000017007812 */ /* 0x000fc800078ec0ff */
[----:B------:R-:W-:-:S04]  /*9170*/  SHF.R.U32.HI R5, RZ, 0x18, R0 ;  /* 0x00000018ff057819 */ /* 0x000fc80000011600 */
[----:B------:R-:W-:-:S04]  /*9180*/  LOP3.LUT R4, R4, R5, RZ, 0xfc, !PT ;  /* 0x0000000504047212 */ /* 0x000fc800078efcff */
[----:B------:R-:W-:-:S07]  /*9190*/  PRMT R0, R4, 0x7610, R0 ;  /* 0x0000761004007816 */ /* 0x000fce0000000000 */
.L_x_12642:
[----:B------:R-:W-:Y:S05]  /*91a0*/  BSYNC B0 ;  /* 0x0000000000007941 */ /* 0x000fea0003800000 */
.L_x_12641:
[----:B------:R-:W-:Y:S01]  /*91b0*/  STG.E.U8 desc[UR36][R2.64], R0 ;  /* 0x0000000002007986 */ /* 0x000fe2000c101124 */
[----:B------:R-:W-:Y:S05]  /*91c0*/  EXIT ;  /* 0x000000000000794d */ /* 0x000fea0003800000 */
.L_x_12635:
        /* <DEDUP_REMOVED lines=22> */
.L_x_12618:
        /* <DEDUP_REMOVED lines=16> */
.L_x_12646:
[----:B------:R-:W-:Y:S05]  /*9430*/  EXIT ;  /* 0x000000000000794d */ /* 0x000fea0003800000 */
.L_x_12645:
[----:B------:R-:W-:-:S06]  /*9440*/  HADD2.F32 R4, -RZ, R23.H0_H0 ;  /* 0x20000017ff047230 */ /* 0x000fcc0000004100 */
[----:B------:R-:W0:Y:S02]  /*9450*/  F2I.U64.TRUNC R4, R4 ;  /* 0x0000000400047311 */ /* 0x000e24000020d800 */
[----:B0-----:R-:W-:Y:S01]  /*9460*/  STG.E.64 desc[UR36][R2.64], R4 ;  /* 0x0000000402007986 */ /* 0x001fe2000c101b24 */
[----:B------:R-:W-:Y:S05]  /*9470*/  EXIT ;  /* 0x000000000000794d */ /* 0x000fea0003800000 */
.L_x_12644:
[----:B------:R-:W-:-:S06]  /*9480*/  HADD2.F32 R23, -RZ, R23.H0_H0 ;  /* 0x20000017ff177230 */ /* 0x000fcc0000004100 */
[----:B------:R-:W0:Y:S02]  /*9490*/  F2I.FTZ.U32.TRUNC.NTZ R23, R23 ;  /* 0x0000001700177305 */ /* 0x000e24000021f000 */
[----:B0-----:R-:W-:Y:S01]  /*94a0*/  STG.E desc[UR36][R2.64], R23 ;  /* 0x0000001702007986 */ /* 0x001fe2000c101924 */
[----:B------:R-:W-:Y:S05]  /*94b0*/  EXIT ;  /* 0x000000000000794d */ /* 0x000fea0003800000 */
        .weak           $__internal_36_$__cuda_sm3x_div_rn_ftz_f32_slowpath
        .type           $__internal_36_$__cuda_sm3x_div_rn_ftz_f32_slowpath,@function
        .size           $__internal_36_$__cuda_sm3x_div_rn_ftz_f32_slowpath,(.L_x_19712 - $__internal_36_$__cuda_sm3x_div_rn_ftz_f32_slowpath)
$__internal_36_$__cuda_sm3x_div_rn_ftz_f32_slowpath:
        /* <DEDUP_REMOVED lines=33> */
.L_x_12649:
[----:B------:R-:W-:Y:S05]  /*96d0*/  BSYNC B3 ;  /* 0x0000000000037941 */ /* 0x000fea0003800000 */
.L_x_12648:
        /* <DEDUP_REMOVED lines=27> */
.L_x_12655:
[----:B------:R-:W-:-:S07]  /*9890*/  IMAD R11, R3, 0x800000, R11 ;  /* 0x00800000030b7824 */ /* 0x000fce00078e020b */
.L_x_12656:
[----:B------:R-:W-:Y:S05]  /*98a0*/  BSYNC B3 ;  /* 0x0000000000037941 */ /* 0x000fea0003800000 */
.L_x_12654:
[----:B------:R-:W-:Y:S05]  /*98b0*/  BRA `(.L_x_12657) ;  /* 0x0000000000207947 */ /* 0x000fea0003800000 */
.L_x_12653:
[----:B------:R-:W-:-:S04]  /*98c0*/  LOP3.LUT R0, R9, 0x80000000, R0, 0x48, !PT ;  /* 0x8000000009007812 */ /* 0x000fc800078e4800 */
[----:B------:R-:W-:Y:S01]  /*98d0*/  LOP3.LUT R11, R0, 0x7f800000, RZ, 0xfc, !PT ;  /* 0x7f800000000b7812 */ /* 0x000fe200078efcff */
[----:B------:R-:W-:Y:S06]  /*98e0*/  BRA `(.L_x_12657) ;  /* 0x0000000000147947 */ /* 0x000fec0003800000 */
.L_x_12652:
[----:B------:R-:W-:Y:S01]  /*98f0*/  LOP3.LUT R11, R9, 0x80000000, R0, 0x48, !PT ;  /* 0x80000000090b7812 */ /* 0x000fe200078e4800 */
[----:B------:R-:W-:Y:S06]  /*9900*/  BRA `(.L_x_12657) ;  /* 0x00000000000c7947 */ /* 0x000fec0003800000 */
.L_x_12651:
[----:B------:R-:W0:Y:S01]  /*9910*/  MUFU.RSQ R11, -QNAN ;  /* 0xffc00000000b7908 */ /* 0x000e220000001400 */
[----:B------:R-:W-:Y:S05]  /*9920*/  BRA `(.L_x_12657) ;  /* 0x0000000000047947 */ /* 0x000fea0003800000 */
.L_x_12650:
[----:B------:R-:W-:-:S07]  /*9930*/  FADD.FTZ R11, R0, R9 ;  /* 0x00000009000b7221 */ /* 0x000fce0000010000 */
.L_x_12657:
[----:B------:R-:W-:Y:S05]  /*9940*/  BSYNC B0 ;  /* 0x0000000000007941 */ /* 0x000fea0003800000 */
.L_x_12647:
[----:B------:R-:W-:-:S04]  /*9950*/  IMAD.MOV.U32 R3, RZ, RZ, 0x0 ;  /* 0x00000000ff037424 */ /* 0x000fc800078e00ff */
[----:B0-----:R-:W-:Y:S05]  /*9960*/  RET.REL.NODEC R2 `(_ZN2at6native27unrolled_elementwise_kernelINS0_13AUnaryFunctorIN3c104HalfES4_S4_ZZZNS0_17atan2_kernel_cudaERNS_18TensorIteratorBaseEENKUlvE_clEvENKUlvE1_clEvEUlS4_S4_E_EESt5arrayIPcLm2EELi4E23TrivialOffsetCalculatorILi1EjESF_NS0_6memory12LoadWithCastILi1EEENSG_13StoreWithCastILi1EEEEEviT_T0_T2_T3_T4_T5_) ;  /* 0xffffff6402a47950 */ /* 0x001fea0003c3ffff */
.L_x_12658:
        /* <DEDUP_REMOVED lines=9> */
.L_x_19712:


//--------------------- .text._ZN2at6native18elementwise_kernelILi128ELi4EZNS0_22gpu_kernel_impl_nocastINS0_13AUnaryFunctorIN3c104HalfES5_S5_ZZZNS0_17atan2_kernel_cudaERNS_18TensorIteratorBaseEENKUlvE_clEvENKUlvE1_clEvEUlS5_S5_E_EEEEvS7_RKT_EUliE_EEviT1_ --------------------------
	.section	.text._ZN2at6native18elementwise_kernelILi128ELi4EZNS0_22gpu_kernel_impl_nocastINS0_13AUnaryFunctorIN3c104HalfES5_S5_ZZZNS0_17atan2_kernel_cudaERNS_18TensorIteratorBaseEENKUlvE_clEvENKUlvE1_clEvEUlS5_S5_E_EEEEvS7_RKT_EUliE_EEviT1_,"ax",@progbits
	.align	128
        .global         _ZN2at6native18elementwise_kernelILi128ELi4EZNS0_22gpu_kernel_impl_nocastINS0_13AUnaryFunctorIN3c104HalfES5_S5_ZZZNS0_17atan2_kernel_cudaERNS_18TensorIteratorBaseEENKUlvE_clEvENKUlvE1_clEvEUlS5_S5_E_EEEEvS7_RKT_EUliE_EEviT1_
        .type           _ZN2at6native18elementwise_kernelILi128ELi4EZNS0_22gpu_kernel_impl_nocastINS0_13AUnaryFunctorIN3c104HalfES5_S5_ZZZNS0_17atan2_kernel_cudaERNS_18TensorIteratorBaseEENKUlvE_clEvENKUlvE1_clEvEUlS5_S5_E_EEEEvS7_RKT_EUliE_EEviT1_,@function
        .size           _ZN2at6native18elementwise_kernelILi128ELi4EZNS0_22gpu_kernel_impl_nocastINS0_13AUnaryFunctorIN3c104HalfES5_S5_ZZZNS0_17atan2_kernel_cudaERNS_18TensorIteratorBaseEENKUlvE_clEvENKUlvE1_clEvEUlS5_S5_E_EEEEvS7_RKT_EUliE_EEviT1_,(.L_x_19713 - _ZN2at6native18elementwise_kernelILi128ELi4EZNS0_22gpu_kernel_impl_nocastINS0_13AUnaryFunctorIN3c104HalfES5_S5_ZZZNS0_17atan2_kernel_cudaERNS_18TensorIteratorBaseEENKUlvE_clEvENKUlvE1_clEvEUlS5_S5_E_EEEEvS7_RKT_EUliE_EEviT1_)
        .other          _ZN2at6native18elementwise_kernelILi128ELi4EZNS0_22gpu_kernel_impl_nocastINS0_13AUnaryFunctorIN3c104HalfES5_S5_ZZZNS0_17atan2_kernel_cudaERNS_18TensorIteratorBaseEENKUlvE_clEvENKUlvE1_clEvEUlS5_S5_E_EEEEvS7_RKT_EUliE_EEviT1_,@"STO_CUDA_ENTRY STV_DEFAULT"
_ZN2at6native18elementwise_kernelILi128ELi4EZNS0_22gpu_kernel_impl_nocastINS0_13AUnaryFunctorIN3c104HalfES5_S5_ZZZNS0_17atan2_kernel_cudaERNS_18TensorIteratorBaseEENKUlvE_clEvENKUlvE1_clEvEUlS5_S5_E_EEEEvS7_RKT_EUliE_EEviT1_:
.text._ZN2at6native18elementwise_kernelILi128ELi4EZNS0_22gpu_kernel_impl_nocastINS0_13AUnaryFunctorIN3c104HalfES5_S5_ZZZNS0_17atan2_kernel_cudaERNS_18TensorIteratorBaseEENKUlvE_clEvENKUlvE1_clEvEUlS5_S5_E_EEEEvS7_RKT_EUliE_EEviT1_:
        /* <DEDUP_REMOVED lines=311> */
.L_x_12661:
        /* <DEDUP_REMOVED lines=19> */
[----:B------:R-:W-:Y:S02]  /*14a0*/  FFMA R4, R0, R11, RZ ;  /* 0x0000000b00047223 */ /* 0x000fe400000000ff */
[----:B------:R-:W-:Y:S02]  /*14b0*/  IMAD.X R3, RZ, RZ, UR7, P1 ;  /* 0x00000007ff037e24 */ /* 0x000fe400088e06ff */
[----:B------:R-:W-:-:S04]  /*14c0*/  FFMA R6, -R17, R4, R0 ;  /* 0x0000000411067223 */ /* 0x000fc80000000100 */
[----:B------:R-:W-:Y:S01]  /*14d0*/  FFMA R4, R11, R6, R4 ;  /* 0x000000060b047223 */ /* 0x000fe20000000004 */
[----:B-1----:R-:W-:Y:S06]  /*14e0*/  @!P0 BRA `(.L_x_12663) ;  /* 0x00000000000c8947 */ /* 0x002fec0003800000 */
[----:B------:R-:W-:-:S07]  /*14f0*/  MOV R4, 0x1510 ;  /* 0x0000151000047802 */ /* 0x000fce0000000f00 */
[----:B------:R-:W-:Y:S05]  /*1500*/  CALL.REL.NOINC `($__internal_37_$__cuda_sm3x_div_rn_ftz_f32_slowpath) ;  /* 0x0000004800047944 */ /* 0x000fea0003c00000 */
[----:B------:R-:W-:-:S07]  /*1510*/  MOV R4, R11 ;  /* 0x0000000b00047202 */ /* 0x000fce0000000f00 */
.L_x_12663:
[----:B------:R-:W-:Y:S05]  /*1520*/  BSYNC B2 ;  /* 0x0000000000027941 */ /* 0x000fea0003800000 */
.L_x_12662:
        /* <DEDUP_REMOVED lines=18> */
.L_x_12665:
[----:B------:R-:W-:Y:S02]  /*1650*/  ISETP.GE.AND P0, PT, R14, RZ, PT ;  /* 0x000000ff0e00720c */ /* 0x000fe40003f06270 */
[----:B------:R-:W-:-:S11]  /*1660*/  MOV R7, 0x3fd774eb ;  /* 0x3fd774eb00077802 */ /* 0x000fd60000000f00 */
[----:B------:R-:W-:-:S04]  /*1670*/  @P0 FFMA.FTZ R4, R7, 0.93318945169448852539, -R4 ;  /* 0x3f6ee58107040823 */ /* 0x000fc80000010804 */
[----:B------:R-:W-:-:S07]  /*1680*/  @!P0 FFMA.FTZ R4, R7, 0.93318945169448852539, R4 ;  /* 0x3f6ee58107048823 */ /* 0x000fce0000010004 */
.L_x_12666:
[----:B------:R-:W-:Y:S05]  /*1690*/  BSYNC B0 ;  /* 0x0000000000007941 */ /* 0x000fea0003800000 */
.L_x_12664:
        /* <DEDUP_REMOVED lines=15> */
.L_x_12660:
[----:B------:R-:W-:Y:S05]  /*1790*/  BSYNC B1 ;  /* 0x0000000000017941 */ /* 0x000fea0003800000 */
.L_x_12659:
[----:B------:R-:W-:Y:S01]  /*17a0*/  ULDC UR6, c[0x0][0x210] ;  /* 0x0000840000067ab9 */ /* 0x000fe20000000800 */
[----:B------:R-:W-:Y:S01]  /*17b0*/  BSSY B1, `(.L_x_12667) ;  /* 0x0000171000017945 */ /* 0x000fe20003800000 */
[----:B------:R-:W-:-:S13]  /*17c0*/  ISETP.GE.AND P0, PT, R5, UR6, PT ;  /* 0x0000000605007c0c */ /* 0x000fda000bf06270 */
[----:B------:R-:W-:Y:S05]  /*17d0*/  @P0 BRA `(.L_x_12668) ;  /* 0x0000001400b80947 */ /* 0x000fea0003800000 */
[----:B0-----:R-:W0:Y:S01]  /*17e0*/  LDC R2, c[0x0][0x218] ;  /* 0x00008600ff027b82 */ /* 0x001e220000000800 */
[----:B------:R-:W-:Y:S01]  /*17f0*/  MOV R0, RZ ;  /* 0x000000ff00007202 */ /* 0x000fe20000000f00 */
[----:B------:R-:W-:Y:S01]  /*1800*/  IMAD.MOV.U32 R3, RZ, RZ, RZ ;  /* 0x000000ffff037224 */ /* 0x000fe200078e00ff */
        /* <DEDUP_REMOVED lines=299> */
.L_x_12669:
        /* <DEDUP_REMOVED lines=25> */
[----:B------:R-:W-:Y:S05]  /*2c50*/  CALL.REL.NOINC `($__internal_37_$__cuda_sm3x_div_rn_ftz_f32_slowpath) ;  /* 0x0000003000307944 */ /* 0x000fea0003c00000 */
[----:B------:R-:W-:-:S07]  /*2c60*/  MOV R4, R11 ;  /* 0x0000000b00047202 */ /* 0x000fce0000000f00 */
.L_x_12671:
[----:B------:R-:W-:Y:S05]  /*2c70*/  BSYNC B2 ;  /* 0x0000000000027941 */ /* 0x000fea0003800000 */
.L_x_12670:
        /* <DEDUP_REMOVED lines=18> */
.L_x_12673:
[----:B------:R-:W-:Y:S02]  /*2da0*/  ISETP.GE.AND P0, PT, R15, RZ, PT ;  /* 0x000000ff0f00720c */ /* 0x000fe40003f06270 */
[----:B------:R-:W-:-:S11]  /*2db0*/  MOV R7, 0x3fd774eb ;  /* 0x3fd774eb00077802 */ /* 0x000fd60000000f00 */
[----:B------:R-:W-:-:S04]  /*2dc0*/  @P0 FFMA.FTZ R4, R7, 0.93318945169448852539, -R4 ;  /* 0x3f6ee58107040823 */ /* 0x000fc80000010804 */
[----:B------:R-:W-:-:S07]  /*2dd0*/  @!P0 FFMA.FTZ R4, R7, 0.93318945169448852539, R4 ;  /* 0x3f6ee58107048823 */ /* 0x000fce0000010004 */
.L_x_12674:
[----:B------:R-:W-:Y:S05]  /*2de0*/  BSYNC B0 ;  /* 0x0000000000007941 */ /* 0x000fea0003800000 */
.L_x_12672:
        /* <DEDUP_REMOVED lines=13> */
.L_x_12668:
[----:B------:R-:W-:Y:S05]  /*2ec0*/  BSYNC B1 ;  /* 0x0000000000017941 */ /* 0x000fea0003800000 */
.L_x_12667:
[----:B------:R-:W-:Y:S01]  /*2ed0*/  ULDC UR6, c[0x0][0x210] ;  /* 0x0000840000067ab9 */ /* 0x000fe20000000800 */
[----:B------:R-:W-:Y:S01]  /*2ee0*/  BSSY B1, `(.L_x_12675) ;  /* 0x0000171000017945 */ /* 0x000fe20003800000 */
[----:B------:R-:W-:-:S13]  /*2ef0*/  ISETP.GE.AND P0, PT, R5, UR6, PT ;  /* 0x0000000605007c0c */ /* 0x000fda000bf06270 */
[----:B------:R-:W-:Y:S05]  /*2f00*/  @P0 BRA `(.L_x_12676) ;  /* 0x0000001400b80947 */ /* 0x000fea0003800000 */
[----:B01----:R-:W0:Y:S01]  /*2f10*/  LDC R2, c[0x0][0x218] ;  /* 0x00008600ff027b82 */ /* 0x003e220000000800 */
        /* <DEDUP_REMOVED lines=301> */
.L_x_12677:
        /* <DEDUP_REMOVED lines=27> */
.L_x_12679:
[----:B------:R-:W-:Y:S05]  /*43a0*/  BSYNC B2 ;  /* 0x0000000000027941 */ /* 0x000fea0003800000 */
.L_x_12678:
        /* <DEDUP_REMOVED lines=18> */
.L_x_12681:
[----:B------:R-:W-:Y:S02]  /*44d0*/  ISETP.GE.AND P0, PT, R15, RZ, PT ;  /* 0x000000ff0f00720c */ /* 0x000fe40003f06270 */
[----:B------:R-:W-:-:S11]  /*44e0*/  MOV R7, 0x3fd774eb ;  /* 0x3fd774eb00077802 */ /* 0x000fd60000000f00 */
[----:B------:R-:W-:-:S04]  /*44f0*/  @P0 FFMA.FTZ R4, R7, 0.93318945169448852539, -R4 ;  /* 0x3f6ee58107040823 */ /* 0x000fc80000010804 */
[----:B------:R-:W-:-:S07]  /*4500*/  @!P0 FFMA.FTZ R4, R7, 0.93318945169448852539, R4 ;  /* 0x3f6ee58107048823 */ /* 0x000fce0000010004 */
.L_x_12682:
[----:B------:R-:W-:Y:S05]  /*4510*/  BSYNC B0 ;  /* 0x0000000000007941 */ /* 0x000fea0003800000 */
.L_x_12680:
        /* <DEDUP_REMOVED lines=13> */
.L_x_12676:
[----:B------:R-:W-:Y:S05]  /*45f0*/  BSYNC B1 ;  /* 0x0000000000017941 */ /* 0x000fea0003800000 */
.L_x_12675:
        /* <DEDUP_REMOVED lines=305> */
.L_x_12683:
        /* <DEDUP_REMOVED lines=26> */
[----:B------:R-:W-:Y:S05]  /*5ab0*/  CALL.REL.NOINC `($__internal_37_$__cuda_sm3x_div_rn_ftz_f32_slowpath) ;  /* 0x0000000000987944 */ /* 0x000fea0003c00000 */
[----:B------:R-:W-:-:S07]  /*5ac0*/  MOV R4, R11 ;  /* 0x0000000b00047202 */ /* 0x000fce0000000f00 */
.L_x_12685:
[----:B------:R-:W-:Y:S05]  /*5ad0*/  BSYNC B1 ;  /* 0x0000000000017941 */ /* 0x000fea0003800000 */
.L_x_12684:
        /* <DEDUP_REMOVED lines=18> */
.L_x_12687:
[----:B------:R-:W-:Y:S02]  /*5c00*/  ISETP.GE.AND P0, PT, R12, RZ, PT ;  /* 0x000000ff0c00720c */ /* 0x000fe40003f06270 */
[----:B------:R-:W-:-:S11]  /*5c10*/  MOV R7, 0x3fd774eb ;  /* 0x3fd774eb00077802 */ /* 0x000fd60000000f00 */
[----:B------:R-:W-:-:S04]  /*5c20*/  @P0 FFMA.FTZ R4, R7, 0.93318945169448852539, -R4 ;  /* 0x3f6ee58107040823 */ /* 0x000fc80000010804 */
[----:B------:R-:W-:-:S07]  /*5c30*/  @!P0 FFMA.FTZ R4, R7, 0.93318945169448852539, R4 ;  /* 0x3f6ee58107048823 */ /* 0x000fce0000010004 */
.L_x_12688:
[----:B------:R-:W-:Y:S05]  /*5c40*/  BSYNC B0 ;  /* 0x0000000000007941 */ /* 0x000fea0003800000 */
.L_x_12686:
        /* <DEDUP_REMOVED lines=13> */
        .weak           $__internal_37_$__cuda_sm3x_div_rn_ftz_f32_slowpath
        .type           $__internal_37_$__cuda_sm3x_div_rn_ftz_f32_slowpath,@function
        .size           $__internal_37_$__cuda_sm3x_div_rn_ftz_f32_slowpath,(.L_x_19713 - $__internal_37_$__cuda_sm3x_div_rn_ftz_f32_slowpath)
$__internal_37_$__cuda_sm3x_div_rn_ftz_f32_slowpath:
        /* <DEDUP_REMOVED lines=32> */
.L_x_12691:
[----:B------:R-:W-:Y:S05]  /*5f20*/  BSYNC B3 ;  /* 0x0000000000037941 */ /* 0x000fea0003800000 */
.L_x_12690:
        /* <DEDUP_REMOVED lines=27> */
.L_x_12697:
[----:B------:R-:W-:-:S07]  /*60e0*/  LEA R11, R6, R11, 0x17 ;  /* 0x0000000b060b7211 */ /* 0x000fce00078eb8ff */
.L_x_12698:
[----:B------:R-:W-:Y:S05]  /*60f0*/  BSYNC B3 ;  /* 0x0000000000037941 */ /* 0x000fea0003800000 */
.L_x_12696:
[----:B------:R-:W-:Y:S05]  /*6100*/  BRA `(.L_x_12699) ;  /* 0x0000000000207947 */ /* 0x000fea0003800000 */
.L_x_12695:
[----:B------:R-:W-:-:S04]  /*6110*/  LOP3.LUT R0, R17, 0x80000000, R0, 0x48, !PT ;  /* 0x8000000011007812 */ /* 0x000fc800078e4800 */
[----:B------:R-:W-:Y:S01]  /*6120*/  LOP3.LUT R11, R0, 0x7f800000, RZ, 0xfc, !PT ;  /* 0x7f800000000b7812 */ /* 0x000fe200078efcff */
[----:B------:R-:W-:Y:S06]  /*6130*/  BRA `(.L_x_12699) ;  /* 0x0000000000147947 */ /* 0x000fec0003800000 */
.L_x_12694:
[----:B------:R-:W-:Y:S01]  /*6140*/  LOP3.LUT R11, R17, 0x80000000, R0, 0x48, !PT ;  /* 0x80000000110b7812 */ /* 0x000fe200078e4800 */
[----:B------:R-:W-:Y:S06]  /*6150*/  BRA `(.L_x_12699) ;  /* 0x00000000000c7947 */ /* 0x000fec0003800000 */
.L_x_12693:
[----:B------:R-:W0:Y:S01]  /*6160*/  MUFU.RSQ R11, -QNAN ;  /* 0xffc00000000b7908 */ /* 0x000e220000001400 */
[----:B------:R-:W-:Y:S05]  /*6170*/  BRA `(.L_x_12699) ;  /* 0x0000000000047947 */ /* 0x000fea0003800000 */
.L_x_12692:
[----:B------:R-:W-:-:S07]  /*6180*/  FADD.FTZ R11, R0, R17 ;  /* 0x00000011000b7221 */ /* 0x000fce0000010000 */
.L_x_12699:
[----:B------:R-:W-:Y:S05]  /*6190*/  BSYNC B0 ;  /* 0x0000000000007941 */ /* 0x000fea0003800000 */
.L_x_12689:
[----:B------:R-:W-:Y:S01]  /*61a0*/  HFMA2.MMA R7, -RZ, RZ, 0, 0 ;  /* 0x00000000ff077435 */ /* 0x000fe200000001ff */
[----:B------:R-:W-:-:S05]  /*61b0*/  MOV R6, R4 ;  /* 0x0000000400067202 */ /* 0x000fca0000000f00 */
[----:B0-----:R-:W-:Y:S05]  /*61c0*/  RET.REL.NODEC R6 `(_ZN2at6native18elementwise_kernelILi128ELi4EZNS0_22gpu_kernel_impl_nocastINS0_13AUnaryFunctorIN3c104HalfES5_S5_ZZZNS0_17atan2_kernel_cudaERNS_18TensorIteratorBaseEENKUlvE_clEvENKUlvE1_clEvEUlS5_S5_E_EEEEvS7_RKT_EUliE_EEviT1_) ;  /* 0xffffff9c068c7950 */ /* 0x001fea0003c3ffff */
.L_x_12700:
        /* <DEDUP_REMOVED lines=11> */
.L_x_19713:


//--------------------- .text._ZN2at6native27unrolled_elementwise_kernelINS0_13AUnaryFunctorIN3c104HalfES4_S4_ZZZNS0_17atan2_kernel_cudaERNS_18TensorIteratorBaseEENKUlvE_clEvENKUlvE1_clEvEUlS4_S4_E_EESt5arrayIPcLm2EELi4E23TrivialOffsetCalculatorILi1EjESF_NS0_6memory15LoadWithoutCastENSG_16StoreWithoutCastEEEviT_T0_T2_T3_T4_T5_ --------------------------
	.section	.text._ZN2at6native27unrolled_elementwise_kernelINS0_13AUnaryFunctorIN3c104HalfES4_S4_ZZZNS0_17atan2_kernel_cudaERNS_18TensorIteratorBaseEENKUlvE_clEvENKUlvE1_clEvEUlS4_S4_E_EESt5arrayIPcLm2EELi4E23TrivialOffsetCalculatorILi1EjESF_NS0_6memory15LoadWithoutCastENSG_16StoreWithoutCastEEEviT_T0_T2_T3_T4_T5_,"ax",@progbits
	.align	128
        .global         _ZN2at6native27unrolled_elementwise_kernelINS0_13AUnaryFunctorIN3c104HalfES4_S4_ZZZNS0_17atan2_kernel_cudaERNS_18TensorIteratorBaseEENKUlvE_clEvENKUlvE1_clEvEUlS4_S4_E_EESt5arrayIPcLm2EELi4E23TrivialOffsetCalculatorILi1EjESF_NS0_6memory15LoadWithoutCastENSG_16StoreWithoutCastEEEviT_T0_T2_T3_T4_T5_
        .type           _ZN2at6native27unrolled_elementwise_kernelINS0_13AUnaryFunctorIN3c104HalfES4_S4_ZZZNS0_17atan2_kernel_cudaERNS_18TensorIteratorBaseEENKUlvE_clEvENKUlvE1_clEvEUlS4_S4_E_EESt5arrayIPcLm2EELi4E23TrivialOffsetCalculatorILi1EjESF_NS0_6memory15LoadWithoutCastENSG_16StoreWithoutCastEEEviT_T0_T2_T3_T4_T5_,@function
        .size           _ZN2at6native27unrolled_elementwise_kernelINS0_13AUnaryFunctorIN3c104HalfES4_S4_ZZZNS0_17atan2_kernel_cudaERNS_18TensorIteratorBaseEENKUlvE_clEvENKUlvE1_clEvEUlS4_S4_E_EESt5arrayIPcLm2EELi4E23TrivialOffsetCalculatorILi1EjESF_NS0_6memory15LoadWithoutCastENSG_16StoreWithoutCastEEEviT_T0_T2_T3_T4_T5_,(.L_x_19714 - _ZN2at6native27unrolled_elementwise_kernelINS0_13AUnaryFunctorIN3c104HalfES4_S4_ZZZNS0_17atan2_kernel_cudaERNS_18TensorIteratorBaseEENKUlvE_clEvENKUlvE1_clEvEUlS4_S4_E_EESt5arrayIPcLm2EELi4E23TrivialOffsetCalculatorILi1EjESF_NS0_6memory15LoadWithoutCastENSG_16StoreWithoutCastEEEviT_T0_T2_T3_T4_T5_)
        .other          _ZN2at6native27unrolled_elementwise_kernelINS0_13AUnaryFunctorIN3c104HalfES4_S4_ZZZNS0_17atan2_kernel_cudaERNS_18TensorIteratorBaseEENKUlvE_clEvENKUlvE1_clEvEUlS4_S4_E_EESt5arrayIPcLm2EELi4E23TrivialOffsetCalculatorILi1EjESF_NS0_6memory15LoadWithoutCastENSG_16StoreWithoutCastEEEviT_T0_T2_T3_T4_T5_,@"STO_CUDA_ENTRY STV_DEFAULT"
_ZN2at6native27unrolled_elementwise_kernelINS0_13AUnaryFunctorIN3c104HalfES4_S4_ZZZNS0_17atan2_kernel_cudaERNS_18TensorIteratorBaseEENKUlvE_clEvENKUlvE1_clEvEUlS4_S4_E_EESt5arrayIPcLm2EELi4E23TrivialOffsetCalculatorILi1EjESF_NS0_6memory15LoadWithoutCastENSG_16StoreWithoutCastEEEviT_T0_T2_T3_T4_T5_:
.text._ZN2at6native27unrolled_elementwise_kernelINS0_13AUnaryFunctorIN3c104HalfES4_S4_ZZZNS0_17atan2_kernel_cudaERNS_18TensorIteratorBaseEENKUlvE_clEvENKUlvE1_clEvEUlS4_S4_E_EESt5arrayIPcLm2EELi4E23TrivialOffsetCalculatorILi1EjESF_NS0_6memory15LoadWithoutCastENSG_16StoreWithoutCastEEEviT_T0_T2_T3_T4_T5_:
        /* <DEDUP_REMOVED lines=54> */
[----:B------:R-:W-:Y:S05]  /*0360*/  CALL.REL.NOINC `($__internal_38_$__cuda_sm3x_div_rn_ftz_f32_slowpath) ;  /* 0x0000000c00f47944 */ /* 0x000fea0003c00000 */
[----:B------:R-:W-:-:S07]  /*0370*/  MOV R2, R17 ;  /* 0x0000001100027202 */ /* 0x000fce0000000f00 */
.L_x_12704:
[----:B------:R-:W-:Y:S05]  /*0380*/  BSYNC B2 ;  /* 0x0000000000027941 */ /* 0x000fea0003800000 */
.L_x_12703:
        /* <DEDUP_REMOVED lines=18> */
.L_x_12706:
[----:B------:R-:W-:Y:S01]  /*04b0*/  ISETP.GE.AND P0, PT, R7, RZ, PT ;  /* 0x000000ff0700720c */ /* 0x000fe20003f06270 */
[----:B------:R-:W-:-:S12]  /*04c0*/  IMAD.MOV.U32 R3, RZ, RZ, 0x3fd774eb ;  /* 0x3fd774ebff037424 */ /* 0x000fd800078e00ff */
[----:B------:R-:W-:-:S04]  /*04d0*/  @P0 FFMA.FTZ R2, R3, 0.93318945169448852539, -R2 ;  /* 0x3f6ee58103020823 */ /* 0x000fc80000010802 */
[----:B------:R-:W-:-:S07]  /*04e0*/  @!P0 FFMA.FTZ R2, R3, 0.93318945169448852539, R2 ;  /* 0x3f6ee58103028823 */ /* 0x000fce0000010002 */
.L_x_12707:
[----:B------:R-:W-:Y:S05]  /*04f0*/  BSYNC B0 ;  /* 0x0000000000007941 */ /* 0x000fea0003800000 */
.L_x_12705:
        /* <DEDUP_REMOVED lines=11> */
.L_x_12702:
[----:B------:R-:W-:Y:S05]  /*05b0*/  BSYNC B1 ;  /* 0x0000000000017941 */ /* 0x000fea0003800000 */
.L_x_12701:
        /* <DEDUP_REMOVED lines=23> */
[----:B------:R-:W-:Y:S05]  /*0730*/  CALL.REL.NOINC `($__internal_38_$__cuda_sm3x_div_rn_ftz_f32_slowpath) ;  /* 0x0000000c00007944 */ /* 0x000fea0003c00000 */
[----:B------:R-:W-:-:S07]  /*0740*/  MOV R2, R17 ;  /* 0x0000001100027202 */ /* 0x000fce0000000f00 */
.L_x_12711:
[----:B------:R-:W-:Y:S05]  /*0750*/  BSYNC B2 ;  /* 0x0000000000027941 */ /* 0x000fea0003800000 */
.L_x_12710:
        /* <DEDUP_REMOVED lines=18> */
.L_x_12713:
[----:B------:R-:W-:Y:S01]  /*0880*/  ISETP.GE.AND P0, PT, R10, RZ, PT ;  /* 0x000000ff0a00720c */ /* 0x000fe20003f06270 */
[----:B------:R-:W-:-:S12]  /*0890*/  IMAD.MOV.U32 R3, RZ, RZ, 0x3fd774eb ;  /* 0x3fd774ebff037424 */ /* 0x000fd800078e00ff */
[----:B------:R-:W-:-:S04]  /*08a0*/  @P0 FFMA.FTZ R2, R3, 0.93318945169448852539, -R2 ;  /* 0x3f6ee58103020823 */ /* 0x000fc80000010802 */
[----:B------:R-:W-:-:S07]  /*08b0*/  @!P0 FFMA.FTZ R2, R3, 0.93318945169448852539, R2 ;  /* 0x3f6ee58103028823 */ /* 0x000fce0000010002 */
.L_x_12714:
[----:B------:R-:W-:Y:S05]  /*08c0*/  BSYNC B0 ;  /* 0x0000000000007941 */ /* 0x000fea0003800000 */
.L_x_12712:
        /* <DEDUP_REMOVED lines=11> */
.L_x_12709:
[----:B------:R-:W-:Y:S05]  /*0980*/  BSYNC B1 ;  /* 0x0000000000017941 */ /* 0x000fea0003800000 */
.L_x_12708:
        /* <DEDUP_REMOVED lines=23> */
[----:B------:R-:W-:Y:S05]  /*0b00*/  CALL.REL.NOINC `($__internal_38_$__cuda_sm3x_div_rn_ftz_f32_slowpath) ;  /* 0x00000008000c7944 */ /* 0x000fea0003c00000 */
[----:B------:R-:W-:-:S07]  /*0b10*/  IMAD.MOV.U32 R2, RZ, RZ, R17 ;  /* 0x000000ffff027224 */ /* 0x000fce00078e0011 */
.L_x_12718:
[----:B------:R-:W-:Y:S05]  /*0b20*/  BSYNC B2 ;  /* 0x0000000000027941 */ /* 0x000fea0003800000 */
.L_x_12717:
        /* <DEDUP_REMOVED lines=18> */
.L_x_12720:
[----:B------:R-:W-:Y:S01]  /*0c50*/  ISETP.GE.AND P0, PT, R11, RZ, PT ;  /* 0x000000ff0b00720c */ /* 0x000fe20003f06270 */
[----:B------:R-:W-:-:S12]  /*0c60*/  IMAD.MOV.U32 R3, RZ, RZ, 0x3fd774eb ;  /* 0x3fd774ebff037424 */ /* 0x000fd800078e00ff */
[----:B------:R-:W-:-:S04]  /*0c70*/  @P0 FFMA.FTZ R2, R3, 0.93318945169448852539, -R2 ;  /* 0x3f6ee58103020823 */ /* 0x000fc80000010802 */
[----:B------:R-:W-:-:S07]  /*0c80*/  @!P0 FFMA.FTZ R2, R3, 0.93318945169448852539, R2 ;  /* 0x3f6ee58103028823 */ /* 0x000fce0000010002 */
.L_x_12721:
[----:B------:R-:W-:Y:S05]  /*0c90*/  BSYNC B0 ;  /* 0x0000000000007941 */ /* 0x000fea0003800000 */
.L_x_12719:
        /* <DEDUP_REMOVED lines=11> */
.L_x_12716:
[----:B------:R-:W-:Y:S05]  /*0d50*/  BSYNC B1 ;  /* 0x0000000000017941 */ /* 0x000fea0003800000 */
.L_x_12715:
        /* <DEDUP_REMOVED lines=23> */
[----:B------:R-:W-:-:S07]  /*0ed0*/  IMAD.MOV.U32 R2, RZ, RZ, R17 ;  /* 0x000000ffff027224 */ /* 0x000fce00078e0011 */
.L_x_12725:
[----:B------:R-:W-:Y:S05]  /*0ee0*/  BSYNC B2 ;  /* 0x0000000000027941 */ /* 0x000fea0003800000 */
.L_x_12724:
        /* <DEDUP_REMOVED lines=18> */
.L_x_12727:
[----:B------:R-:W-:Y:S01]  /*1010*/  ISETP.GE.AND P0, PT, R6, RZ, PT ;  /* 0x000000ff0600720c */ /* 0x000fe20003f06270 */
[----:B------:R-:W-:-:S12]  /*1020*/  IMAD.MOV.U32 R3, RZ, RZ, 0x3fd774eb ;  /* 0x3fd774ebff037424 */ /* 0x000fd800078e00ff */
[----:B------:R-:W-:-:S04]  /*1030*/  @P0 FFMA.FTZ R2, R3, 0.93318945169448852539, -R2 ;  /* 0x3f6ee58103020823 */ /* 0x000fc80000010802 */
[----:B------:R-:W-:-:S07]  /*1040*/  @!P0 FFMA.FTZ R2, R3, 0.93318945169448852539, R2 ;  /* 0x3f6ee58103028823 */ /* 0x000fce0000010002 */
.L_x_12728:
[----:B------:R-:W-:Y:S05]  /*1050*/  BSYNC B0 ;  /* 0x0000000000007941 */ /* 0x000fea0003800000 */
.L_x_12726:
        /* <DEDUP_REMOVED lines=11> */
.L_x_12723:
[----:B------:R-:W-:Y:S05]  /*1110*/  BSYNC B1 ;  /* 0x0000000000017941 */ /* 0x000fea0003800000 */
.L_x_12722:
        /* <DEDUP_REMOVED lines=18> */
.L_x_12731:
[----:B------:R-:W-:Y:S05]  /*1240*/  BSYNC B1 ;  /* 0x0000000000017941 */ /* 0x000fea0003800000 */
.L_x_12730:
[----:B------:R-:W-:-:S13]  /*1250*/  ISETP.GE.AND P0, PT, R7, R4, PT ;  /* 0x000000040700720c */ /* 0x000fda0003f06270 */
[----:B0-----:R-:W0:Y:S01]  /*1260*/  @!P0 LDC.64 R2, c[0x0][0x218] ;  /* 0x00008600ff028b82 */ /* 0x001e220000000a00 */
[----:B------:R-:W-:Y:S01]  /*1270*/  @!P0 IMAD R9, R5, 0x200, R7 ;  /* 0x0000020005098824 */ /* 0x000fe200078e0207 */
[----:B------:R-:W-:-:S03]  /*1280*/  @!P0 IADD3 R7, R7, 0x80, RZ ;  /* 0x0000008007078810 */ /* 0x000fc60007ffe0ff */
[----:B0-----:R-:W-:-:S05]  /*1290*/  @!P0 IMAD.WIDE.U32 R2, R9, 0x2, R2 ;  /* 0x0000000209028825 */ /* 0x001fca00078e0002 */
[----:B------:R0:W-:Y:S02]  /*12a0*/  @!P0 STG.E.U16 desc[UR4][R2.64], R11 ;  /* 0x0000000b02008986 */ /* 0x0001e4000c101504 */
.L_x_12732:
[----:B------:R-:W-:Y:S05]  /*12b0*/  BSYNC B0 ;  /* 0x0000000000007941 */ /* 0x000fea0003800000 */
.L_x_12729:
        /* <DEDUP_REMOVED lines=8> */
        .weak           $__internal_38_$__cuda_sm3x_div_rn_ftz_f32_slowpath
        .type           $__internal_38_$__cuda_sm3x_div_rn_ftz_f32_slowpath,@function
        .size           $__internal_38_$__cuda_sm3x_div_rn_ftz_f32_slowpath,(.L_x_19714 - $__internal_38_$__cuda_sm3x_div_rn_ftz_f32_slowpath)
$__internal_38_$__cuda_sm3x_div_rn_ftz_f32_slowpath:
        /* <DEDUP_REMOVED lines=32> */
.L_x_12735:
[----:B------:R-:W-:Y:S05]  /*1540*/  BSYNC B3 ;  /* 0x0000000000037941 */ /* 0x000fea0003800000 */
.L_x_12734:
        /* <DEDUP_REMOVED lines=27> */
.L_x_12741:
[----:B------:R-:W-:-:S07]  /*1700*/  LEA R17, R3, R17, 0x17 ;  /* 0x0000001103117211 */ /* 0x000fce00078eb8ff */
.L_x_12742:
[----:B------:R-:W-:Y:S05]  /*1710*/  BSYNC B3 ;  /* 0x0000000000037941 */ /* 0x000fea0003800000 */
.L_x_12740:
[----:B------:R-:W-:Y:S05]  /*1720*/  BRA `(.L_x_12743) ;  /* 0x0000000000207947 */ /* 0x000fea0003800000 */
.L_x_12739:
[----:B------:R-:W-:-:S04]  /*1730*/  LOP3.LUT R0, R15, 0x80000000, R0, 0x48, !PT ;  /* 0x800000000f007812 */ /* 0x000fc800078e4800 */
[----:B------:R-:W-:Y:S01]  /*1740*/  LOP3.LUT R17, R0, 0x7f800000, RZ, 0xfc, !PT ;  /* 0x7f80000000117812 */ /* 0x000fe200078efcff */
[----:B------:R-:W-:Y:S06]  /*1750*/  BRA `(.L_x_12743) ;  /* 0x0000000000147947 */ /* 0x000fec0003800000 */
.L_x_12738:
[----:B------:R-:W-:Y:S01]  /*1760*/  LOP3.LUT R17, R15, 0x80000000, R0, 0x48, !PT ;  /* 0x800000000f117812 */ /* 0x000fe200078e4800 */
[----:B------:R-:W-:Y:S06]  /*1770*/  BRA `(.L_x_12743) ;  /* 0x00000000000c7947 */ /* 0x000fec0003800000 */
.L_x_12737:
[----:B------:R-:W0:Y:S01]  /*1780*/  MUFU.RSQ R17, -QNAN ;  /* 0xffc0000000117908 */ /* 0x000e220000001400 */
[----:B------:R-:W-:Y:S05]  /*1790*/  BRA `(.L_x_12743) ;  /* 0x0000000000047947 */ /* 0x000fea0003800000 */
.L_x_12736:
[----:B------:R-:W-:-:S07]  /*17a0*/  FADD.FTZ R17, R0, R15 ;  /* 0x0000000f00117221 */ /* 0x000fce0000010000 */
.L_x_12743:
[----:B------:R-:W-:Y:S05]  /*17b0*/  BSYNC B0 ;  /* 0x0000000000007941 */ /* 0x000fea0003800000 */
.L_x_12733:
[----:B------:R-:W-:-:S04]  /*17c0*/  MOV R3, 0x0 ;  /* 0x0000000000037802 */ /* 0x000fc80000000f00 */
[----:B0-----:R-:W-:Y:S05]  /*17d0*/  RET.REL.NODEC R2 `(_ZN2at6native27unrolled_elementwise_kernelINS0_13AUnaryFunctorIN3c104HalfES4_S4_ZZZNS0_17atan2_kernel_cudaERNS_18TensorIteratorBaseEENKUlvE_clEvENKUlvE1_clEvEUlS4_S4_E_EESt5arrayIPcLm2EELi4E23TrivialOffsetCalculatorILi1EjESF_NS0_6memory15LoadWithoutCastENSG_16StoreWithoutCastEEEviT_T0_T2_T3_T4_T5_) ;  /* 0xffffffe802087950 */ /* 0x001fea0003c3ffff */
.L_x_12744:
        /* <DEDUP_REMOVED lines=10> */
.L_x_19714:


//--------------------- .text._ZN2at6native29vectorized_elementwise_kernelILi2ENS0_13AUnaryFunctorIN3c104HalfES4_S4_ZZZNS0_17atan2_kernel_cudaERNS_18TensorIteratorBaseEENKUlvE_clEvENKUlvE1_clEvEUlS4_S4_E_EESt5arrayIPcLm2EEEEviT0_T1_ --------------------------
	.section	.text._ZN2at6native29vectorized_elementwise_kernelILi2ENS0_13AUnaryFunctorIN3c104HalfES4_S4_ZZZNS0_17atan2_kernel_cudaERNS_18TensorIteratorBaseEENKUlvE_clEvENKUlvE1_clEvEUlS4_S4_E_EESt5arrayIPcLm2EEEEviT0_T1_,"ax",@progbits
	.align	128
        .global         _ZN2at6native29vectorized_elementwise_kernelILi2ENS0_13AUnaryFunctorIN3c104HalfES4_S4_ZZZNS0_17atan2_kernel_cudaERNS_18TensorIteratorBaseEENKUlvE_clEvENKUlvE1_clEvEUlS4_S4_E_EESt5arrayIPcLm2EEEEviT0_T1_
        .type           _ZN2at6native29vectorized_elementwise_kernelILi2ENS0_13AUnaryFunctorIN3c104HalfES4_S4_ZZZNS0_17atan2_kernel_cudaERNS_18TensorIteratorBaseEENKUlvE_clEvENKUlvE1_clEvEUlS4_S4_E_EESt5arrayIPcLm2EEEEviT0_T1_,@function
        .size           _ZN2at6native29vectorized_elementwise_kernelILi2ENS0_13AUnaryFunctorIN3c104HalfES4_S4_ZZZNS0_17atan2_kernel_cudaERNS_18TensorIteratorBaseEENKUlvE_clEvENKUlvE1_clEvEUlS4_S4_E_EESt5arrayIPcLm2EEEEviT0_T1_,(.L_x_19715 - _ZN2at6native29vectorized_elementwise_kernelILi2ENS0_13AUnaryFunctorIN3c104HalfES4_S4_ZZZNS0_17atan2_kernel_cudaERNS_18TensorIteratorBaseEENKUlvE_clEvENKUlvE1_clEvEUlS4_S4_E_EESt5arrayIPcLm2EEEEviT0_T1_)
        .other          _ZN2at6native29vectorized_elementwise_kernelILi2ENS0_13AUnaryFunctorIN3c104HalfES4_S4_ZZZNS0_17atan2_kernel_cudaERNS_18TensorIteratorBaseEENKUlvE_clEvENKUlvE1_clEvEUlS4_S4_E_EESt5arrayIPcLm2EEEEviT0_T1_,@"STO_CUDA_ENTRY STV_DEFAULT"
_ZN2at6native29vectorized_elementwise_kernelILi2ENS0_13AUnaryFunctorIN3c104HalfES4_S4_ZZZNS0_17atan2_kernel_cudaERNS_18TensorIteratorBaseEENKUlvE_clEvENKUlvE1_clEvEUlS4_S4_E_EESt5arrayIPcLm2EEEEviT0_T1_:
.text._ZN2at6native29vectorized_elementwise_kernelILi2ENS0_13AUnaryFunctorIN3c104HalfES4_S4_ZZZNS0_17atan2_kernel_cudaERNS_18TensorIteratorBaseEENKUlvE_clEvENKUlvE1_clEvEUlS4_S4_E_EESt5arrayIPcLm2EEEEviT0_T1_:
        /* <DEDUP_REMOVED lines=34> */
[----:B-----5:R-:W-:Y:S05]  /*0220*/  CALL.REL.NOINC `($__internal_39_$__cuda_sm3x_div_rn_ftz_f32_slowpath) ;  /* 0x0000004000107944 */ /* 0x020fea0003c00000 */
[----:B------:R-:W-:-:S07]  /*0230*/  MOV R2, R0 ;  /* 0x0000000000027202 */ /* 0x000fce0000000f00 */
.L_x_12747:
[----:B------:R-:W-:Y:S05]  /*0240*/  BSYNC B2 ;  /* 0x0000000000027941 */ /* 0x000fea0003800000 */
.L_x_12746:
        /* <DEDUP_REMOVED lines=18> */
.L_x_12749:
[----:B------:R-:W-:Y:S02]  /*0370*/  ISETP.GE.AND P0, PT, R5, RZ, PT ;  /* 0x000000ff0500720c */ /* 0x000fe40003f06270 */
[----:B------:R-:W-:-:S11]  /*0380*/  MOV R7, 0x3fd774eb ;  /* 0x3fd774eb00077802 */ /* 0x000fd60000000f00 */
[----:B------:R-:W-:-:S04]  /*0390*/  @P0 FFMA.FTZ R2, R7, 0.93318945169448852539, -R2 ;  /* 0x3f6ee58107020823 */ /* 0x000fc80000010802 */
[----:B------:R-:W-:-:S07]  /*03a0*/  @!P0 FFMA.FTZ R2, R7, 0.93318945169448852539, R2 ;  /* 0x3f6ee58107028823 */ /* 0x000fce0000010002 */
.L_x_12750:
[----:B------:R-:W-:Y:S05]  /*03b0*/  BSYNC B0 ;  /* 0x0000000000007941 */ /* 0x000fea0003800000 */
.L_x_12748:
        /* <DEDUP_REMOVED lines=29> */
[----:B-----5:R-:W-:Y:S05]  /*0590*/  CALL.REL.NOINC `($__internal_39_$__cuda_sm3x_div_rn_ftz_f32_slowpath) ;  /* 0x0000003c00347944 */ /* 0x020fea0003c00000 */
[----:B------:R-:W-:-:S07]  /*05a0*/  IMAD.MOV.U32 R7, RZ, RZ, R0 ;  /* 0x000000ffff077224 */ /* 0x000fce00078e0000 */
.L_x_12752:
[----:B------:R-:W-:Y:S05]  /*05b0*/  BSYNC B2 ;  /* 0x0000000000027941 */ /* 0x000fea0003800000 */
.L_x_12751:
        /* <DEDUP_REMOVED lines=18> */
.L_x_12754:
[----:B------:R-:W-:Y:S02]  /*06e0*/  ISETP.GE.AND P0, PT, R9, RZ, PT ;  /* 0x000000ff0900720c */ /* 0x000fe40003f06270 */
[----:B------:R-:W-:-:S11]  /*06f0*/  MOV R7, 0x3fd774eb ;  /* 0x3fd774eb00077802 */ /* 0x000fd60000000f00 */
[----:B------:R-:W-:-:S04]  /*0700*/  @P0 FFMA.FTZ R0, R7, 0.93318945169448852539, -R0 ;  /* 0x3f6ee58107000823 */ /* 0x000fc80000010800 */
[----:B------:R-:W-:-:S07]  /*0710*/  @!P0 FFMA.FTZ R0, R7, 0.93318945169448852539, R0 ;  /* 0x3f6ee58107008823 */ /* 0x000fce0000010000 */
.L_x_12755:
[----:B------:R-:W-:Y:S05]  /*0720*/  BSYNC B0 ;  /* 0x0000000000007941 */ /* 0x000fea0003800000 */
.L_x_12753:
[----:B------:R-:W0:Y:S01]  /*0730*/  LDC.U16 R7, c[0x0][0x216] ;  /* 0x00008580ff077b82 */ /* 0x000e220000000400 */
[----:B-----5:R-:W-:Y:S01]  /*0740*/  HADD2.F32 R10, -RZ, R11.H0_H0 ;  /* 0x2000000bff0a7230 */ /* 0x020fe20000004100 */
[C---:B------:R-:W-:Y:S01]  /*0750*/  FSETP.NEU.FTZ.AND P0, PT, |R9|.reuse, |R6|, PT ;  /* 0x400000060900720b */ /* 0x040fe20003f1d200 */
[----:B------:R-:W-:Y:S01]  /*0760*/  BSSY B2, `(.L_x_12756) ;  /* 0x000001c000027945 */ /* 0x000fe20003800000 */
[----:B------:R-:W-:Y:S01]  /*0770*/  MOV R13, R0 ;  /* 0x00000000000d7202 */ /* 0x000fe20000000f00 */
[----:B------:R-:W-:Y:S01]  /*0780*/  HFMA2.MMA R0, -RZ, RZ, 2.04296875, -15.78125 ;  /* 0x4016cbe4ff007435 */ /* 0x000fe200000001ff */
[----:B------:R-:W-:Y:S01]  /*0790*/  FADD.FTZ R2, |R10|, -RZ ;  /* 0x800000ff0a027221 */ /* 0x000fe20000010200 */
[----:B------:R-:W-:Y:S02]  /*07a0*/  FSETP.NEU.FTZ.AND P1, PT, R8, RZ, PT ;  /* 0x000000ff0800720b */ /* 0x000fe40003f3d000 */
[----:B------:R-:W-:Y:S01]  /*07b0*/  ISETP.GE.AND P3, PT, R9, RZ, PT ;  /* 0x000000ff0900720c */ /* 0x000fe20003f66270 */
[----:B------:R-:W-:-:S05]  /*07c0*/  FADD.FTZ R9, |R6|, |R9| ;  /* 0x4000000906097221 */ /* 0x000fca0000010200 */
[----:B------:R-:W-:Y:S02]  /*07d0*/  @!P0 FSEL R13, R0, 0.78539818525314331055, !P3 ;  /* 0x3f490fdb000d8808 */ /* 0x000fe40005800000 */
[----:B------:R-:W-:-:S03]  /*07e0*/  FSETP.GTU.FTZ.AND P0, PT, |R9|, +INF , PT ;  /* 0x7f8000000900780b */ /* 0x000fc60003f1c200 */
[----:B------:R-:W-:Y:S01]  /*07f0*/  @!P1 FSEL R13, RZ, 3.1415927410125732422, P3 ;  /* 0x40490fdbff0d9808 */ /* 0x000fe20001800000 */
[----:B0-----:R-:W-:-:S03]  /*0800*/  HADD2.F32 R7, -RZ, R7.H0_H0 ;  /* 0x20000007ff077230 */ /* 0x001fc60000004100 */
[----:B------:R-:W-:Y:S02]  /*0810*/  LOP3.LUT R6, R13, 0x80000000, R6, 0xb8, !PT ;  /* 0x800000000d067812 */ /* 0x000fe400078eb806 */
[C---:B------:R-:W-:Y:S01]  /*0820*/  FADD.FTZ R19, |R7|.reuse, -RZ ;  /* 0x800000ff07137221 */ /* 0x040fe20000010200 */
        /* <DEDUP_REMOVED lines=13> */
[----:B------:R-:W-:Y:S05]  /*0900*/  CALL.REL.NOINC `($__internal_39_$__cuda_sm3x_div_rn_ftz_f32_slowpath) ;  /* 0x0000003800587944 */ /* 0x000fea0003c00000 */
[----:B------:R-:W-:-:S07]  /*0910*/  MOV R2, R0 ;  /* 0x0000000000027202 */ /* 0x000fce0000000f00 */
.L_x_12757:
[----:B------:R-:W-:Y:S05]  /*0920*/  BSYNC B2 ;  /* 0x0000000000027941 */ /* 0x000fea0003800000 */
.L_x_12756:
        /* <DEDUP_REMOVED lines=18> */
.L_x_12759:
[----:B------:R-:W-:Y:S02]  /*0a50*/  ISETP.GE.AND P0, PT, R10, RZ, PT ;  /* 0x000000ff0a00720c */ /* 0x000fe40003f06270 */
[----:B------:R-:W-:-:S11]  /*0a60*/  MOV R9, 0x3fd774eb ;  /* 0x3fd774eb00097802 */ /* 0x000fd60000000f00 */
[----:B------:R-:W-:-:S04]  /*0a70*/  @P0 FFMA.FTZ R2, R9, 0.93318945169448852539, -R2 ;  /* 0x3f6ee58109020823 */ /* 0x000fc80000010802 */
[----:B------:R-:W-:-:S07]  /*0a80*/  @!P0 FFMA.FTZ R2, R9, 0.93318945169448852539, R2 ;  /* 0x3f6ee58109028823 */ /* 0x000fce0000010002 */
.L_x_12760:
[----:B------:R-:W-:Y:S05]  /*0a90*/  BSYNC B0 ;  /* 0x0000000000007941 */ /* 0x000fea0003800000 */
.L_x_12758:
        /* <DEDUP_REMOVED lines=29> */
[----:B------:R-:W-:Y:S05]  /*0c70*/  CALL.REL.NOINC `($__internal_39_$__cuda_sm3x_div_rn_ftz_f32_slowpath) ;  /* 0x00000034007c7944 */ /* 0x000fea0003c00000 */
[----:B------:R-:W-:-:S07]  /*0c80*/  MOV R2, R0 ;  /* 0x0000000000027202 */ /* 0x000fce0000000f00 */
.L_x_12762:
[----:B------:R-:W-:Y:S05]  /*0c90*/  BSYNC B2 ;  /* 0x0000000000027941 */ /* 0x000fea0003800000 */
.L_x_12761:
        /* <DEDUP_REMOVED lines=18> */
.L_x_12764:
[----:B------:R-:W-:Y:S02]  /*0dc0*/  ISETP.GE.AND P0, PT, R11, RZ, PT ;  /* 0x000000ff0b00720c */ /* 0x000fe40003f06270 */
[----:B------:R-:W-:-:S11]  /*0dd0*/  MOV R9, 0x3fd774eb ;  /* 0x3fd774eb00097802 */ /* 0x000fd60000000f00 */
[----:B------:R-:W-:-:S04]  /*0de0*/  @P0 FFMA.FTZ R2, R9, 0.93318945169448852539, -R2 ;  /* 0x3f6ee58109020823 */ /* 0x000fc80000010802 */
[----:B------:R-:W-:-:S07]  /*0df0*/  @!P0 FFMA.FTZ R2, R9, 0.93318945169448852539, R2 ;  /* 0x3f6ee58109028823 */ /* 0x000fce0000010002 */
.L_x_12765:
[----:B------:R-:W-:Y:S05]  /*0e00*/  BSYNC B0 ;  /* 0x0000000000007941 */ /* 0x000fea0003800000 */
.L_x_12763:
[----:B------:R-:W0:Y:S01]  /*0e10*/  LDC.U16 R9, c[0x0][0x216] ;  /* 0x00008580ff097b82 */ /* 0x000e220000000400 */
[----:B------:R-:W-:Y:S01]  /*0e20*/  HADD2.F32 R10, -RZ, R17.H0_H0 ;  /* 0x20000011ff0a7230 */ /* 0x000fe20000004100 */
[C---:B------:R-:W-:Y:S01]  /*0e30*/  FSETP.NEU.FTZ.AND P0, PT, |R11|.reuse, |R8|, PT ;  /* 0x400000080b00720b */ /* 0x040fe20003f1d200 */
        /* <DEDUP_REMOVED lines=27> */
.L_x_12767:
[----:B------:R-:W-:Y:S05]  /*0ff0*/  BSYNC B2 ;  /* 0x0000000000027941 */ /* 0x000fea0003800000 */
.L_x_12766:
        /* <DEDUP_REMOVED lines=18> */
.L_x_12769:
[----:B------:R-:W-:Y:S02]  /*1120*/  ISETP.GE.AND P0, PT, R10, RZ, PT ;  /* 0x000000ff0a00720c */ /* 0x000fe40003f06270 */
[----:B------:R-:W-:-:S11]  /*1130*/  MOV R11, 0x3fd774eb ;  /* 0x3fd774eb000b7802 */ /* 0x000fd60000000f00 */
[----:B------:R-:W-:-:S04]  /*1140*/  @P0 FFMA.FTZ R2, R11, 0.93318945169448852539, -R2 ;  /* 0x3f6ee5810b020823 */ /* 0x000fc80000010802 */
[----:B------:R-:W-:-:S07]  /*1150*/  @!P0 FFMA.FTZ R2, R11, 0.93318945169448852539, R2 ;  /* 0x3f6ee5810b028823 */ /* 0x000fce0000010002 */
.L_x_12770:
[----:B------:R-:W-:Y:S05]  /*1160*/  BSYNC B0 ;  /* 0x0000000000007941 */ /* 0x000fea0003800000 */
.L_x_12768:
[----:B------:R-:W0:Y:S01]  /*1170*/  LDC.U16 R18, c[0x0][0x216] ;  /* 0x00008580ff127b82 */ /* 0x000e220000000400 */
[----:B------:R-:W-:Y:S01]  /*1180*/  HADD2.F32 R17, -RZ, R17.H1_H1 ;  /* 0x30000011ff117230 */ /* 0x000fe20000004100 */
[----:B------:R-:W-:Y:S01]  /*1190*/  FSETP.NEU.FTZ.AND P0, PT, |R10|, |R9|, PT ;  /* 0x400000090a00720b */ /* 0x000fe20003f1d200 */
[----:B------:R-:W-:Y:S01]  /*11a0*/  BSSY B2, `(.L_x_12771) ;  /* 0x000001c000027945 */ /* 0x000fe20003800000 */
[----:B------:R-:W-:Y:S01]  /*11b0*/  FSETP.NEU.FTZ.AND P1, PT, R12, RZ, PT ;  /* 0x000000ff0c00720b */ /* 0x000fe20003f3d000 */
[----:B------:R-:W-:Y:S01]  /*11c0*/  HFMA2.MMA R12, -RZ, RZ, 2.04296875, -15.78125 ;  /* 0x4016cbe4ff0c7435 */ /* 0x000fe200000001ff */
        /* <DEDUP_REMOVED lines=23> */
[----:B------:R-:W-:Y:S05]  /*1340*/  CALL.REL.NOINC `($__internal_39_$__cuda_sm3x_div_rn_ftz_f32_slowpath) ;  /* 0x0000002c00c87944 */ /* 0x000fea0003c00000 */
[----:B------:R-:W-:-:S07]  /*1350*/  MOV R2, R0 ;  /* 0x0000000000027202 */ /* 0x000fce0000000f00 */
.L_x_12772:
[----:B------:R-:W-:Y:S05]  /*1360*/  BSYNC B2 ;  /* 0x0000000000027941 */ /* 0x000fea0003800000 */
.L_x_12771:
        /* <DEDUP_REMOVED lines=18> */
.L_x_12774:
[----:B------:R-:W-:Y:S02]  /*1490*/  ISETP.GE.AND P0, PT, R17, RZ, PT ;  /* 0x000000ff1100720c */ /* 0x000fe40003f06270 */
[----:B------:R-:W-:-:S11]  /*14a0*/  MOV R11, 0x3fd774eb ;  /* 0x3fd774eb000b7802 */ /* 0x000fd60000000f00 */
[----:B------:R-:W-:-:S04]  /*14b0*/  @P0 FFMA.FTZ R2, R11, 0.93318945169448852539, -R2 ;  /* 0x3f6ee5810b020823 */ /* 0x000fc80000010802 */
[----:B------:R-:W-:-:S07]  /*14c0*/  @!P0 FFMA.FTZ R2, R11, 0.93318945169448852539, R2 ;  /* 0x3f6ee5810b028823 */ /* 0x000fce0000010002 */
.L_x_12775:
[----:B------:R-:W-:Y:S05]  /*14d0*/  BSYNC B0 ;  /* 0x0000000000007941 */ /* 0x000fea0003800000 */
.L_x_12773:
[----:B------:R-:W0:Y:S01]  /*14e0*/  LDC.U16 R11, c[0x0][0x216] ;  /* 0x00008580ff0b7b82 */ /* 0x000e220000000400 */
[----:B------:R-:W-:Y:S01]  /*14f0*/  HADD2.F32 R10, -RZ, R16.H0_H0 ;  /* 0x20000010ff0a7230 */ /* 0x000fe20000004100 */
        /* <DEDUP_REMOVED lines=28> */
.L_x_12777:
[----:B------:R-:W-:Y:S05]  /*16c0*/  BSYNC B2 ;  /* 0x0000000000027941 */ /* 0x000fea0003800000 */
.L_x_12776:
        /* <DEDUP_REMOVED lines=18> */
.L_x_12779:
[----:B------:R-:W-:Y:S02]  /*17f0*/  ISETP.GE.AND P0, PT, R10, RZ, PT ;  /* 0x000000ff0a00720c */ /* 0x000fe40003f06270 */
[----:B------:R-:W-:-:S11]  /*1800*/  MOV R13, 0x3fd774eb ;  /* 0x3fd774eb000d7802 */ /* 0x000fd60000000f00 */
[----:B------:R-:W-:-:S04]  /*1810*/  @P0 FFMA.FTZ R2, R13, 0.93318945169448852539, -R2 ;  /* 0x3f6ee5810d020823 */ /* 0x000fc80000010802 */
[----:B------:R-:W-:-:S07]  /*1820*/  @!P0 FFMA.FTZ R2, R13, 0.93318945169448852539, R2 ;  /* 0x3f6ee5810d028823 */ /* 0x000fce0000010002 */
.L_x_12780:
[----:B------:R-:W-:Y:S05]  /*1830*/  BSYNC B0 ;  /* 0x0000000000007941 */ /* 0x000fea0003800000 */
.L_x_12778:
        /* <DEDUP_REMOVED lines=31> */
.L_x_12782:
[----:B------:R-:W-:Y:S05]  /*1a30*/  BSYNC B2 ;  /* 0x0000000000027941 */ /* 0x000fea0003800000 */
.L_x_12781:
        /* <DEDUP_REMOVED lines=18> */
.L_x_12784:
[----:B------:R-:W-:Y:S02]  /*1b60*/  ISETP.GE.AND P0, PT, R16, RZ, PT ;  /* 0x000000ff1000720c */ /* 0x000fe40003f06270 */
[----:B------:R-:W-:-:S11]  /*1b70*/  MOV R11, 0x3fd774eb ;  /* 0x3fd774eb000b7802 */ /* 0x000fd60000000f00 */
[----:B------:R-:W-:-:S04]  /*1b80*/  @P0 FFMA.FTZ R2, R11, 0.93318945169448852539, -R2 ;  /* 0x3f6ee5810b020823 */ /* 0x000fc80000010802 */
[----:B------:R-:W-:-:S07]  /*1b90*/  @!P0 FFMA.FTZ R2, R11, 0.93318945169448852539, R2 ;  /* 0x3f6ee5810b028823 */ /* 0x000fce0000010002 */
.L_x_12785:
[----:B------:R-:W-:Y:S05]  /*1ba0*/  BSYNC B0 ;  /* 0x0000000000007941 */ /* 0x000fea0003800000 */
.L_x_12783:
        /* <DEDUP_REMOVED lines=22> */
.L_x_12745:
[----:B------:R-:W0:Y:S01]  /*1d10*/  S2R R2, SR_TID.X ;  /* 0x0000000000027919 */ /* 0x000e220000002100 */
[----:B------:R-:W-:Y:S02]  /*1d20*/  PRMT R29, RZ, 0x7610, R29 ;  /* 0x00007610ff1d7816 */ /* 0x000fe4000000001d */
[----:B0-----:R-:W-:-:S13]  /*1d30*/  ISETP.GE.AND P0, PT, R2, R19, PT ;  /* 0x000000130200720c */ /* 0x001fda0003f06270 */
[----:B------:R-:W-:Y:S02]  /*1d40*/  @!P0 IADD3 R0, R3, R2, RZ ;  /* 0x0000000203008210 */ /* 0x000fe40007ffe0ff */
        /* <DEDUP_REMOVED lines=73> */
[----:B------:R-:W-:-:S07]  /*21e0*/  IMAD.MOV.U32 R2, RZ, RZ, R0 ;  /* 0x000000ffff027224 */ /* 0x000fce00078e0000 */
.L_x_12789:
[----:B------:R-:W-:Y:S05]  /*21f0*/  BSYNC B3 ;  /* 0x0000000000037941 */ /* 0x000fea0003800000 */
.L_x_12788:
        /* <DEDUP_REMOVED lines=18> */
.L_x_12791:
[----:B------:R-:W-:Y:S02]  /*2320*/  ISETP.GE.AND P0, PT, R11, RZ, PT ;  /* 0x000000ff0b00720c */ /* 0x000fe40003f06270 */
[----:B------:R-:W-:-:S11]  /*2330*/  MOV R13, 0x3fd774eb ;  /* 0x3fd774eb000d7802 */ /* 0x000fd60000000f00 */
[----:B------:R-:W-:-:S04]  /*2340*/  @P0 FFMA.FTZ R2, R13, 0.93318945169448852539, -R2 ;  /* 0x3f6ee5810d020823 */ /* 0x000fc80000010802 */
[----:B------:R-:W-:-:S07]  /*2350*/  @!P0 FFMA.FTZ R2, R13, 0.93318945169448852539, R2 ;  /* 0x3f6ee5810d028823 */ /* 0x000fce0000010002 */
.L_x_12792:
[----:B------:R-:W-:Y:S05]  /*2360*/  BSYNC B0 ;  /* 0x0000000000007941 */ /* 0x000fea0003800000 */
.L_x_12790:
        /* <DEDUP_REMOVED lines=11> */
.L_x_12787:
[----:B------:R-:W-:Y:S05]  /*2420*/  BSYNC B2 ;  /* 0x0000000000027941 */ /* 0x000fea0003800000 */
.L_x_12786:
        /* <DEDUP_REMOVED lines=25> */
.L_x_12796:
[----:B------:R-:W-:Y:S05]  /*25c0*/  BSYNC B3 ;  /* 0x0000000000037941 */ /* 0x000fea0003800000 */
.L_x_12795:
        /* <DEDUP_REMOVED lines=18> */
.L_x_12798:
[----:B------:R-:W-:Y:S02]  /*26f0*/  ISETP.GE.AND P0, PT, R29, RZ, PT ;  /* 0x000000ff1d00720c */ /* 0x000fe40003f06270 */
[----:B------:R-:W-:-:S11]  /*2700*/  MOV R13, 0x3fd774eb ;  /* 0x3fd774eb000d7802 */ /* 0x000fd60000000f00 */
[----:B------:R-:W-:-:S04]  /*2710*/  @P0 FFMA.FTZ R2, R13, 0.93318945169448852539, -R2 ;  /* 0x3f6ee5810d020823 */ /* 0x000fc80000010802 */
[----:B------:R-:W-:-:S07]  /*2720*/  @!P0 FFMA.FTZ R2, R13, 0.93318945169448852539, R2 ;  /* 0x3f6ee5810d028823 */ /* 0x000fce0000010002 */
.L_x_12799:
[----:B------:R-:W-:Y:S05]  /*2730*/  BSYNC B0 ;  /* 0x0000000000007941 */ /* 0x000fea0003800000 */
.L_x_12797:
        /* <DEDUP_REMOVED lines=11> */
.L_x_12794:
[----:B------:R-:W-:Y:S05]  /*27f0*/  BSYNC B2 ;  /* 0x0000000000027941 */ /* 0x000fea0003800000 */
.L_x_12793:
        /* <DEDUP_REMOVED lines=24> */
.L_x_12803:
[----:B------:R-:W-:Y:S05]  /*2980*/  BSYNC B3 ;  /* 0x0000000000037941 */ /* 0x000fea0003800000 */
.L_x_12802:
        /* <DEDUP_REMOVED lines=18> */
.L_x_12805:
[----:B------:R-:W-:Y:S02]  /*2ab0*/  ISETP.GE.AND P0, PT, R9, RZ, PT ;  /* 0x000000ff0900720c */ /* 0x000fe40003f06270 */
[----:B------:R-:W-:-:S11]  /*2ac0*/  MOV R13, 0x3fd774eb ;  /* 0x3fd774eb000d7802 */ /* 0x000fd60000000f00 */
[----:B------:R-:W-:-:S04]  /*2ad0*/  @P0 FFMA.FTZ R2, R13, 0.93318945169448852539, -R2 ;  /* 0x3f6ee5810d020823 */ /* 0x000fc80000010802 */
[----:B------:R-:W-:-:S07]  /*2ae0*/  @!P0 FFMA.FTZ R2, R13, 0.93318945169448852539, R2 ;  /* 0x3f6ee5810d028823 */ /* 0x000fce0000010002 */
.L_x_12806:
[----:B------:R-:W-:Y:S05]  /*2af0*/  BSYNC B0 ;  /* 0x0000000000007941 */ /* 0x000fea0003800000 */
.L_x_12804:
        /* <DEDUP_REMOVED lines=11> */
.L_x_12801:
[----:B------:R-:W-:Y:S05]  /*2bb0*/  BSYNC B2 ;  /* 0x0000000000027941 */ /* 0x000fea0003800000 */
.L_x_12800:
        /* <DEDUP_REMOVED lines=24> */
.L_x_12810:
[----:B------:R-:W-:Y:S05]  /*2d40*/  BSYNC B3 ;  /* 0x0000000000037941 */ /* 0x000fea0003800000 */
.L_x_12809:
        /* <DEDUP_REMOVED lines=18> */
.L_x_12812:
[----:B------:R-:W-:Y:S02]  /*2e70*/  ISETP.GE.AND P0, PT, R27, RZ, PT ;  /* 0x000000ff1b00720c */ /* 0x000fe40003f06270 */
[----:B------:R-:W-:-:S11]  /*2e80*/  MOV R13, 0x3fd774eb ;  /* 0x3fd774eb000d7802 */ /* 0x000fd60000000f00 */
[----:B------:R-:W-:-:S04]  /*2e90*/  @P0 FFMA.FTZ R2, R13, 0.93318945169448852539, -R2 ;  /* 0x3f6ee5810d020823 */ /* 0x000fc80000010802 */
[----:B------:R-:W-:-:S07]  /*2ea0*/  @!P0 FFMA.FTZ R2, R13, 0.93318945169448852539, R2 ;  /* 0x3f6ee5810d028823 */ /* 0x000fce0000010002 */
.L_x_12813:
[----:B------:R-:W-:Y:S05]  /*2eb0*/  BSYNC B0 ;  /* 0x0000000000007941 */ /* 0x000fea0003800000 */
.L_x_12811:
        /* <DEDUP_REMOVED lines=11> */
.L_x_12808:
[----:B------:R-:W-:Y:S05]  /*2f70*/  BSYNC B2 ;  /* 0x0000000000027941 */ /* 0x000fea0003800000 */
.L_x_12807:
        /* <DEDUP_REMOVED lines=24> */
.L_x_12817:
[----:B------:R-:W-:Y:S05]  /*3100*/  BSYNC B3 ;  /* 0x0000000000037941 */ /* 0x000fea0003800000 */
.L_x_12816:
        /* <DEDUP_REMOVED lines=18> */
.L_x_12819:
[----:B------:R-:W-:Y:S02]  /*3230*/  ISETP.GE.AND P0, PT, R7, RZ, PT ;  /* 0x000000ff0700720c */ /* 0x000fe40003f06270 */
[----:B------:R-:W-:-:S11]  /*3240*/  MOV R13, 0x3fd774eb ;  /* 0x3fd774eb000d7802 */ /* 0x000fd60000000f00 */
[----:B------:R-:W-:-:S04]  /*3250*/  @P0 FFMA.FTZ R2, R13, 0.93318945169448852539, -R2 ;  /* 0x3f6ee5810d020823 */ /* 0x000fc80000010802 */
[----:B------:R-:W-:-:S07]  /*3260*/  @!P0 FFMA.FTZ R2, R13, 0.93318945169448852539, R2 ;  /* 0x3f6ee5810d028823 */ /* 0x000fce0000010002 */
.L_x_12820:
[----:B------:R-:W-:Y:S05]  /*3270*/  BSYNC B0 ;  /* 0x0000000000007941 */ /* 0x000fea0003800000 */
.L_x_12818:
        /* <DEDUP_REMOVED lines=11> */
.L_x_12815:
[----:B------:R-:W-:Y:S05]  /*3330*/  BSYNC B2 ;  /* 0x0000000000027941 */ /* 0x000fea0003800000 */
.L_x_12814:
        /* <DEDUP_REMOVED lines=24> */
.L_x_12824:
[----:B------:R-:W-:Y:S05]  /*34c0*/  BSYNC B3 ;  /* 0x0000000000037941 */ /* 0x000fea0003800000 */
.L_x_12823:
        /* <DEDUP_REMOVED lines=18> */
.L_x_12826:
[----:B------:R-:W-:Y:S02]  /*35f0*/  ISETP.GE.AND P0, PT, R25, RZ, PT ;  /* 0x000000ff1900720c */ /* 0x000fe40003f06270 */
[----:B------:R-:W-:-:S11]  /*3600*/  MOV R13, 0x3fd774eb ;  /* 0x3fd774eb000d7802 */ /* 0x000fd60000000f00 */
[----:B------:R-:W-:-:S04]  /*3610*/  @P0 FFMA.FTZ R2, R13, 0.93318945169448852539, -R2 ;  /* 0x3f6ee5810d020823 */ /* 0x000fc80000010802 */
[----:B------:R-:W-:-:S07]  /*3620*/  @!P0 FFMA.FTZ R2, R13, 0.93318945169448852539, R2 ;  /* 0x3f6ee5810d028823 */ /* 0x000fce0000010002 */
.L_x_12827:
[----:B------:R-:W-:Y:S05]  /*3630*/  BSYNC B0 ;  /* 0x0000000000007941 */ /* 0x000fea0003800000 */
.L_x_12825:
        /* <DEDUP_REMOVED lines=11> */
.L_x_12822:
[----:B------:R-:W-:Y:S05]  /*36f0*/  BSYNC B2 ;  /* 0x0000000000027941 */ /* 0x000fea0003800000 */
.L_x_12821:
        /* <DEDUP_REMOVED lines=24> */
.L_x_12831:
[----:B------:R-:W-:Y:S05]  /*3880*/  BSYNC B3 ;  /* 0x0000000000037941 */ /* 0x000fea0003800000 */
.L_x_12830:
        /* <DEDUP_REMOVED lines=18> */
.L_x_12833:
[----:B------:R-:W-:Y:S02]  /*39b0*/  ISETP.GE.AND P0, PT, R5, RZ, PT ;  /* 0x000000ff0500720c */ /* 0x000fe40003f06270 */
[----:B------:R-:W-:-:S11]  /*39c0*/  MOV R13, 0x3fd774eb ;  /* 0x3fd774eb000d7802 */ /* 0x000fd60000000f00 */
[----:B------:R-:W-:-:S04]  /*39d0*/  @P0 FFMA.FTZ R2, R13, 0.93318945169448852539, -R2 ;  /* 0x3f6ee5810d020823 */ /* 0x000fc80000010802 */
[----:B------:R-:W-:-:S07]  /*39e0*/  @!P0 FFMA.FTZ R2, R13, 0.93318945169448852539, R2 ;  /* 0x3f6ee5810d028823 */ /* 0x000fce0000010002 */
.L_x_12834:
[----:B------:R-:W-:Y:S05]  /*39f0*/  BSYNC B0 ;  /* 0x0000000000007941 */ /* 0x000fea0003800000 */
.L_x_12832:
        /* <DEDUP_REMOVED lines=11> */
.L_x_12829:
[----:B------:R-:W-:Y:S05]  /*3ab0*/  BSYNC B2 ;  /* 0x0000000000027941 */ /* 0x000fea0003800000 */
.L_x_12828:
        /* <DEDUP_REMOVED lines=24> */
.L_x_12838:
[----:B------:R-:W-:Y:S05]  /*3c40*/  BSYNC B3 ;  /* 0x0000000000037941 */ /* 0x000fea0003800000 */
.L_x_12837:
        /* <DEDUP_REMOVED lines=18> */
.L_x_12840:
[----:B------:R-:W-:Y:S02]  /*3d70*/  ISETP.GE.AND P0, PT, R17, RZ, PT ;  /* 0x000000ff1100720c */ /* 0x000fe40003f06270 */
[----:B------:R-:W-:-:S11]  /*3d80*/  MOV R13, 0x3fd774eb ;  /* 0x3fd774eb000d7802 */ /* 0x000fd60000000f00 */
[----:B------:R-:W-:-:S04]  /*3d90*/  @P0 FFMA.FTZ R2, R13, 0.93318945169448852539, -R2 ;  /* 0x3f6ee5810d020823 */ /* 0x000fc80000010802 */
[----:B------:R-:W-:-:S07]  /*3da0*/  @!P0 FFMA.FTZ R2, R13, 0.93318945169448852539, R2 ;  /* 0x3f6ee5810d028823 */ /* 0x000fce0000010002 */
.L_x_12841:
[----:B------:R-:W-:Y:S05]  /*3db0*/  BSYNC B0 ;  /* 0x0000000000007941 */ /* 0x000fea0003800000 */
.L_x_12839:
        /* <DEDUP_REMOVED lines=11> */
.L_x_12836:
[----:B------:R-:W-:Y:S05]  /*3e70*/  BSYNC B2 ;  /* 0x0000000000027941 */ /* 0x000fea0003800000 */
.L_x_12835:
        /* <DEDUP_REMOVED lines=18> */
.L_x_12844:
[----:B------:R-:W-:-:S13]  /*3fa0*/  ISETP.GE.AND P0, PT, R16, R19, PT ;  /* 0x000000131000720c */ /* 0x000fda0003f06270 */
[----:B------:R-:W-:Y:S05]  /*3fb0*/  @P0 BRA `(.L_x_12846) ;  /* 0x0000000000300947 */ /* 0x000fea0003800000 */
[----:B01----:R-:W0:Y:S01]  /*3fc0*/  LDC.64 R10, c[0x0][0x218] ;  /* 0x00008600ff0a7b82 */ /* 0x003e220000000a00 */
[----:B------:R-:W-:Y:S02]  /*3fd0*/  IADD3 R13, R3, R16, RZ ;  /* 0x00000010030d7210 */ /* 0x000fe40007ffe0ff */
[----:B------:R-:W-:-:S03]  /*3fe0*/  IADD3 R16, R16, 0x80, RZ ;  /* 0x0000008010107810 */ /* 0x000fc60007ffe0ff */
[----:B0-----:R-:W-:-:S05]  /*3ff0*/  IMAD.WIDE.U32 R10, R13, 0x2, R10 ;  /* 0x000000020d0a7825 */ /* 0x001fca00078e000a */
[----:B------:R1:W-:Y:S02]  /*4000*/  STG.E.U16 desc[UR4][R10.64], R9 ;  /* 0x000000090a007986 */ /* 0x0003e4000c101504 */
.L_x_12845:
[----:B------:R-:W-:-:S13]  /*4010*/  ISETP.GE.AND P0, PT, R16, R19, PT ;  /* 0x000000131000720c */ /* 0x000fda0003f06270 */
[----:B------:R-:W-:Y:S05]  /*4020*/  @P0 BRA `(.L_x_12847) ;  /* 0x0000000000300947 */ /* 0x000fea0003800000 */
[----:B01----:R-:W0:Y:S01]  /*4030*/  LDC.64 R10, c[0x0][0x218] ;  /* 0x00008600ff0a7b82 */ /* 0x003e220000000a00 */
[----:B------:R-:W-:Y:S02]  /*4040*/  IADD3 R9, R3, R16, RZ ;  /* 0x0000001003097210 */ /* 0x000fe40007ffe0ff */
[----:B------:R-:W-:-:S03]  /*4050*/  IADD3 R16, R16, 0x80, RZ ;  /* 0x0000008010107810 */ /* 0x000fc60007ffe0ff */
[----:B0-----:R-:W-:-:S05]  /*4060*/  IMAD.WIDE.U32 R10, R9, 0x2, R10 ;  /* 0x00000002090a7825 */ /* 0x001fca00078e000a */
[----:B------:R2:W-:Y:S02]  /*4070*/  STG.E.U16 desc[UR4][R10.64], R8 ;  /* 0x000000080a007986 */ /* 0x0005e4000c101504 */
.L_x_12846:
[----:B------:R-:W-:-:S13]  /*4080*/  ISETP.GE.AND P0, PT, R16, R19, PT ;  /* 0x000000131000720c */ /* 0x000fda0003f06270 */
[----:B------:R-:W-:Y:S05]  /*4090*/  @P0 BRA `(.L_x_12848) ;  /* 0x0000000000340947 */ /* 0x000fea0003800000 */
[----:B--2---:R-:W2:Y:S01]  /*40a0*/  LDC.64 R8, c[0x0][0x218] ;  /* 0x00008600ff087b82 */ /* 0x004ea20000000a00 */
[----:B01----:R-:W-:Y:S01]  /*40b0*/  IADD3 R11, R3, R16, RZ ;  /* 0x00000010030b7210 */ /* 0x003fe20007ffe0ff */
[----:B------:R-:W-:-:S04]  /*40c0*/  VIADD R16, R16, 0x80 ;  /* 0x0000008010107836 */ /* 0x000fc80000000000 */
[----:B--2---:R-:W-:-:S05]  /*40d0*/  IMAD.WIDE.U32 R8, R11, 0x2, R8 ;  /* 0x000000020b087825 */ /* 0x004fca00078e0008 */
[----:B------:R2:W-:Y:S02]  /*40e0*/  STG.E.U16 desc[UR4][R8.64], R7 ;  /* 0x0000000708007986 */ /* 0x0005e4000c101504 */
.L_x_12847:
        /* <DEDUP_REMOVED lines=8> */
.L_x_12848:
[----:B------:R-:W-:Y:S05]  /*4170*/  BSYNC B1 ;  /* 0x0000000000017941 */ /* 0x000fea0003800000 */
.L_x_12843:
[----:B------:R-:W-:-:S13]  /*4180*/  ISETP.GE.AND P0, PT, R16, R19, PT ;  /* 0x000000131000720c */ /* 0x000fda0003f06270 */
[----:B---3--:R-:W3:Y:S01]  /*4190*/  @!P0 LDC.64 R6, c[0x0][0x218] ;  /* 0x00008600ff068b82 */ /* 0x008ee20000000a00 */
[----:B------:R-:W-:Y:S02]  /*41a0*/  @!P0 IADD3 R9, R3, R16, RZ ;  /* 0x0000001003098210 */ /* 0x000fe40007ffe0ff */
[----:B------:R-:W-:-:S03]  /*41b0*/  @!P0 IADD3 R16, R16, 0x80, RZ ;  /* 0x0000008010108810 */ /* 0x000fc60007ffe0ff */
[----:B---3--:R-:W-:-:S05]  /*41c0*/  @!P0 IMAD.WIDE.U32 R6, R9, 0x2, R6 ;  /* 0x0000000209068825 */ /* 0x008fca00078e0006 */
[----:B------:R3:W-:Y:S02]  /*41d0*/  @!P0 STG.E.U16 desc[UR4][R6.64], R5 ;  /* 0x0000000506008986 */ /* 0x0007e4000c101504 */
.L_x_12849:
[----:B------:R-:W-:Y:S05]  /*41e0*/  BSYNC B0 ;  /* 0x0000000000007941 */ /* 0x000fea0003800000 */
.L_x_12842:
        /* <DEDUP_REMOVED lines=8> */
        .weak           $__internal_39_$__cuda_sm3x_div_rn_ftz_f32_slowpath
        .type           $__internal_39_$__cuda_sm3x_div_rn_ftz_f32_slowpath,@function
        .size           $__internal_39_$__cuda_sm3x_div_rn_ftz_f32_slowpath,(.L_x_19715 - $__internal_39_$__cuda_sm3x_div_rn_ftz_f32_slowpath)
$__internal_39_$__cuda_sm3x_div_rn_ftz_f32_slowpath:
        /* <DEDUP_REMOVED lines=32> */
.L_x_12852:
[----:B------:R-:W-:Y:S05]  /*4470*/  BSYNC B1 ;  /* 0x0000000000017941 */ /* 0x000fea0003800000 */
.L_x_12851:
        /* <DEDUP_REMOVED lines=27> */
.L_x_12858:
[----:B------:R-:W-:-:S07]  /*4630*/  LEA R0, R13, R0, 0x17 ;  /* 0x000000000d007211 */ /* 0x000fce00078eb8ff */
.L_x_12859:
[----:B------:R-:W-:Y:S05]  /*4640*/  BSYNC B1 ;  /* 0x0000000000017941 */ /* 0x000fea0003800000 */
.L_x_12857:
[----:B------:R-:W-:Y:S05]  /*4650*/  BRA `(.L_x_12860) ;  /* 0x0000000000207947 */ /* 0x000fea0003800000 */
.L_x_12856:
[----:B------:R-:W-:-:S04]  /*4660*/  LOP3.LUT R0, R12, 0x80000000, R0, 0x48, !PT ;  /* 0x800000000c007812 */ /* 0x000fc800078e4800 */
[----:B------:R-:W-:Y:S01]  /*4670*/  LOP3.LUT R0, R0, 0x7f800000, RZ, 0xfc, !PT ;  /* 0x7f80000000007812 */ /* 0x000fe200078efcff */
[----:B------:R-:W-:Y:S06]  /*4680*/  BRA `(.L_x_12860) ;  /* 0x0000000000147947 */ /* 0x000fec0003800000 */
.L_x_12855:
[----:B------:R-:W-:Y:S01]  /*4690*/  LOP3.LUT R0, R12, 0x80000000, R0, 0x48, !PT ;  /* 0x800000000c007812 */ /* 0x000fe200078e4800 */
[----:B------:R-:W-:Y:S06]  /*46a0*/  BRA `(.L_x_12860) ;  /* 0x00000000000c7947 */ /* 0x000fec0003800000 */
.L_x_12854:
[----:B------:R-:W0:Y:S01]  /*46b0*/  MUFU.RSQ R0, -QNAN ;  /* 0xffc0000000007908 */ /* 0x000e220000001400 */
[----:B------:R-:W-:Y:S05]  /*46c0*/  BRA `(.L_x_12860) ;  /* 0x0000000000047947 */ /* 0x000fea0003800000 */
.L_x_12853:
[----:B------:R-:W-:-:S07]  /*46d0*/  FADD.FTZ R0, R0, R12 ;  /* 0x0000000c00007221 */ /* 0x000fce0000010000 */
.L_x_12860:
[----:B------:R-:W-:Y:S05]  /*46e0*/  BSYNC B0 ;  /* 0x0000000000007941 */ /* 0x000fea0003800000 */
.L_x_12850:
[----:B------:R-:W-:Y:S01]  /*46f0*/  HFMA2.MMA R15, -RZ, RZ, 0, 0 ;  /* 0x00000000ff0f7435 */ /* 0x000fe200000001ff */
[----:B------:R-:W-:-:S05]  /*4700*/  MOV R14, R2 ;  /* 0x00000002000e7202 */ /* 0x000fca0000000f00 */
[----:B0-----:R-:W-:Y:S05]  /*4710*/  RET.REL.NODEC R14 `(_ZN2at6native29vectorized_elementwise_kernelILi2ENS0_13AUnaryFunctorIN3c104HalfES4_S4_ZZZNS0_17atan2_kernel_cudaERNS_18TensorIteratorBaseEENKUlvE_clEvENKUlvE1_clEvEUlS4_S4_E_EESt5arrayIPcLm2EEEEviT0_T1_) ;  /* 0xffffffb80e387950 */ /* 0x001fea0003c3ffff */
.L_x_12861:
        /* <DEDUP_REMOVED lines=14> */
.L_x_19715:


//--------------------- .text._ZN2at6native29vectorized_elementwise_kernelILi4ENS0_13AUnaryFunctorIN3c104HalfES4_S4_ZZZNS0_17atan2_kernel_cudaERNS_18TensorIteratorBaseEENKUlvE_clEvENKUlvE1_clEvEUlS4_S4_E_EESt5arrayIPcLm2EEEEviT0_T1_ --------------------------
	.section	.text._ZN2at6native29vectorized_elementwise_kernelILi4ENS0_13AUnaryFunctorIN3c104HalfES4_S4_ZZZNS0_17atan2_kernel_cudaERNS_18TensorIteratorBaseEENKUlvE_clEvENKUlvE1_clEvEUlS4_S4_E_EESt5arrayIPcLm2EEEEviT0_T1_,"ax",@progbits
	.align	128
        .global         _ZN2at6native29vectorized_elementwise_kernelILi4ENS0_13AUnaryFunctorIN3c104HalfES4_S4_ZZZNS0_17atan2_kernel_cudaERNS_18TensorIteratorBaseEENKUlvE_clEvENKUlvE1_clEvEUlS4_S4_E_EESt5arrayIPcLm2EEEEviT0_T1_
        .type           _ZN2at6native29vectorized_elementwise_kernelILi4ENS0_13AUnaryFunctorIN3c104HalfES4_S4_ZZZNS0_17atan2_kernel_cudaERNS_18TensorIteratorBaseEENKUlvE_clEvENKUlvE1_clEvEUlS4_S4_E_EESt5arrayIPcLm2EEEEviT0_T1_,@function
        .size           _ZN2at6native29vectorized_elementwise_kernelILi4ENS0_13AUnaryFunctorIN3c104HalfES4_S4_ZZZNS0_17atan2_kernel_cudaERNS_18TensorIteratorBaseEENKUlvE_clEvENKUlvE1_clEvEUlS4_S4_E_EESt5arrayIPcLm2EEEEviT0_T1_,(.L_x_19716 - _ZN2at6native29vectorized_elementwise_kernelILi4ENS0_13AUnaryFunctorIN3c104HalfES4_S4_ZZZNS0_17atan2_kernel_cudaERNS_18TensorIteratorBaseEENKUlvE_clEvENKUlvE1_clEvEUlS4_S4_E_EESt5arrayIPcLm2EEEEviT0_T1_)
        .other          _ZN2at6native29vectorized_elementwise_kernelILi4ENS0_13AUnaryFunctorIN3c104HalfES4_S4_ZZZNS0_17atan2_kernel_cudaERNS_18TensorIteratorBaseEENKUlvE_clEvENKUlvE1_clEvEUlS4_S4_E_EESt5arrayIPcLm2EEEEviT0_T1_,@"STO_CUDA_ENTRY STV_DEFAULT"
_ZN2at6native29vectorized_elementwise_kernelILi4ENS0_13AUnaryFunctorIN3c104HalfES4_S4_ZZZNS0_17atan2_kernel_cudaERNS_18TensorIteratorBaseEENKUlvE_clEvENKUlvE1_clEvEUlS4_S4_E_EESt5arrayIPcLm2EEEEviT0_T1_:
.text._ZN2at6native29vectorized_elementwise_kernelILi4ENS0_13AUnaryFunctorIN3c104HalfES4_S4_ZZZNS0_17atan2_kernel_cudaERNS_18TensorIteratorBaseEENKUlvE_clEvENKUlvE1_clEvEUlS4_S4_E_EESt5arrayIPcLm2EEEEviT0_T1_:
        /* <DEDUP_REMOVED lines=33> */
[----:B-----5:R-:W-:Y:S05]  /*0210*/  CALL.REL.NOINC `($__internal_40_$__cuda_sm3x_div_rn_ftz_f32_slowpath) ;  /* 0x0000003c00ec7944 */ /* 0x020fea0003c00000 */
.L_x_12864:
[----:B------:R-:W-:Y:S05]  /*0220*/  BSYNC B2 ;  /* 0x0000000000027941 */ /* 0x000fea0003800000 */
.L_x_12863:
        /* <DEDUP_REMOVED lines=18> */
.L_x_12866:
[----:B------:R-:W-:Y:S02]  /*0350*/  ISETP.GE.AND P0, PT, R9, RZ, PT ;  /* 0x000000ff0900720c */ /* 0x000fe40003f06270 */
[----:B------:R-:W-:-:S11]  /*0360*/  MOV R5, 0x3fd774eb ;  /* 0x3fd774eb00057802 */ /* 0x000fd60000000f00 */
[----:B------:R-:W-:-:S04]  /*0370*/  @P0 FFMA.FTZ R0, R5, 0.93318945169448852539, -R0 ;  /* 0x3f6ee58105000823 */ /* 0x000fc80000010800 */
[----:B------:R-:W-:-:S07]  /*0380*/  @!P0 FFMA.FTZ R0, R5, 0.93318945169448852539, R0 ;  /* 0x3f6ee58105008823 */ /* 0x000fce0000010000 */
.L_x_12867:
[----:B------:R-:W-:Y:S05]  /*0390*/  BSYNC B0 ;  /* 0x0000000000007941 */ /* 0x000fea0003800000 */
.L_x_12865:
        /* <DEDUP_REMOVED lines=29> */
[----:B-----5:R-:W-:Y:S05]  /*0570*/  CALL.REL.NOINC `($__internal_40_$__cuda_sm3x_div_rn_ftz_f32_slowpath) ;  /* 0x0000003c00147944 */ /* 0x020fea0003c00000 */
.L_x_12869:
[----:B------:R-:W-:Y:S05]  /*0580*/  BSYNC B2 ;  /* 0x0000000000027941 */ /* 0x000fea0003800000 */
.L_x_12868:
        /* <DEDUP_REMOVED lines=18> */
.L_x_12871:
[----:B------:R-:W-:Y:S01]  /*06b0*/  ISETP.GE.AND P0, PT, R21, RZ, PT ;  /* 0x000000ff1500720c */ /* 0x000fe20003f06270 */
[----:B------:R-:W-:-:S12]  /*06c0*/  IMAD.MOV.U32 R5, RZ, RZ, 0x3fd774eb ;  /* 0x3fd774ebff057424 */ /* 0x000fd800078e00ff */
[----:B------:R-:W-:-:S04]  /*06d0*/  @P0 FFMA.FTZ R0, R5, 0.93318945169448852539, -R0 ;  /* 0x3f6ee58105000823 */ /* 0x000fc80000010800 */
[----:B------:R-:W-:-:S07]  /*06e0*/  @!P0 FFMA.FTZ R0, R5, 0.93318945169448852539, R0 ;  /* 0x3f6ee58105008823 */ /* 0x000fce0000010000 */
.L_x_12872:
[----:B------:R-:W-:Y:S05]  /*06f0*/  BSYNC B0 ;  /* 0x0000000000007941 */ /* 0x000fea0003800000 */
.L_x_12870:
        /* <DEDUP_REMOVED lines=30> */
.L_x_12874:
[----:B------:R-:W-:Y:S05]  /*08e0*/  BSYNC B2 ;  /* 0x0000000000027941 */ /* 0x000fea0003800000 */
.L_x_12873:
        /* <DEDUP_REMOVED lines=18> */
.L_x_12876:
[----:B------:R-:W-:Y:S02]  /*0a10*/  ISETP.GE.AND P0, PT, R18, RZ, PT ;  /* 0x000000ff1200720c */ /* 0x000fe40003f06270 */
[----:B------:R-:W-:-:S11]  /*0a20*/  MOV R5, 0x3fd774eb ;  /* 0x3fd774eb00057802 */ /* 0x000fd60000000f00 */
[----:B------:R-:W-:-:S04]  /*0a30*/  @P0 FFMA.FTZ R0, R5, 0.93318945169448852539, -R0 ;  /* 0x3f6ee58105000823 */ /* 0x000fc80000010800 */
[----:B------:R-:W-:-:S07]  /*0a40*/  @!P0 FFMA.FTZ R0, R5, 0.93318945169448852539, R0 ;  /* 0x3f6ee58105008823 */ /* 0x000fce0000010000 */
.L_x_12877:
[----:B------:R-:W-:Y:S05]  /*0a50*/  BSYNC B0 ;  /* 0x0000000000007941 */ /* 0x000fea0003800000 */
.L_x_12875:
        /* <DEDUP_REMOVED lines=30> */
.L_x_12879:
[----:B------:R-:W-:Y:S05]  /*0c40*/  BSYNC B2 ;  /* 0x0000000000027941 */ /* 0x000fea0003800000 */
.L_x_12878:
        /* <DEDUP_REMOVED lines=18> */
.L_x_12881:
[----:B------:R-:W-:Y:S01]  /*0d70*/  ISETP.GE.AND P0, PT, R21, RZ, PT ;  /* 0x000000ff1500720c */ /* 0x000fe20003f06270 */
[----:B------:R-:W-:-:S12]  /*0d80*/  HFMA2.MMA R5, -RZ, RZ, 1.9599609375, 20144 ;  /* 0x3fd774ebff057435 */ /* 0x000fd800000001ff */
[----:B------:R-:W-:-:S04]  /*0d90*/  @P0 FFMA.FTZ R0, R5, 0.93318945169448852539, -R0 ;  /* 0x3f6ee58105000823 */ /* 0x000fc80000010800 */
[----:B------:R-:W-:-:S07]  /*0da0*/  @!P0 FFMA.FTZ R0, R5, 0.93318945169448852539, R0 ;  /* 0x3f6ee58105008823 */ /* 0x000fce0000010000 */
.L_x_12882:
[----:B------:R-:W-:Y:S05]  /*0db0*/  BSYNC B0 ;  /* 0x0000000000007941 */ /* 0x000fea0003800000 */
.L_x_12880:
[----:B------:R-:W0:Y:S01]  /*0dc0*/  LDC.U16 R18, c[0x0][0x216] ;  /* 0x00008580ff127b82 */ /* 0x000e220000000400 */
[----:B-----5:R-:W-:Y:S01]  /*0dd0*/  HADD2.F32 R19, -RZ, R14.H0_H0 ;  /* 0x2000000eff137230 */ /* 0x020fe20000004100 */
        /* <DEDUP_REMOVED lines=27> */
[----:B------:R-:W-:Y:S05]  /*0f90*/  CALL.REL.NOINC `($__internal_40_$__cuda_sm3x_div_rn_ftz_f32_slowpath) ;  /* 0x00000030008c7944 */ /* 0x000fea0003c00000 */
.L_x_12884:
[----:B------:R-:W-:Y:S05]  /*0fa0*/  BSYNC B2 ;  /* 0x0000000000027941 */ /* 0x000fea0003800000 */
.L_x_12883:
        /* <DEDUP_REMOVED lines=18> */
.L_x_12886:
[----:B------:R-:W-:Y:S02]  /*10d0*/  ISETP.GE.AND P0, PT, R19, RZ, PT ;  /* 0x000000ff1300720c */ /* 0x000fe40003f06270 */
[----:B------:R-:W-:-:S11]  /*10e0*/  MOV R5, 0x3fd774eb ;  /* 0x3fd774eb00057802 */ /* 0x000fd60000000f00 */
[----:B------:R-:W-:-:S04]  /*10f0*/  @P0 FFMA.FTZ R0, R5, 0.93318945169448852539, -R0 ;  /* 0x3f6ee58105000823 */ /* 0x000fc80000010800 */
[----:B------:R-:W-:-:S07]  /*1100*/  @!P0 FFMA.FTZ R0, R5, 0.93318945169448852539, R0 ;  /* 0x3f6ee58105008823 */ /* 0x000fce0000010000 */
.L_x_12887:
[----:B------:R-:W-:Y:S05]  /*1110*/  BSYNC B0 ;  /* 0x0000000000007941 */ /* 0x000fea0003800000 */
.L_x_12885:
        /* <DEDUP_REMOVED lines=30> */
.L_x_12889:
[----:B------:R-:W-:Y:S05]  /*1300*/  BSYNC B2 ;  /* 0x0000000000027941 */ /* 0x000fea0003800000 */
.L_x_12888:
        /* <DEDUP_REMOVED lines=18> */
.L_x_12891:
[----:B------:R-:W-:Y:S01]  /*1430*/  ISETP.GE.AND P0, PT, R20, RZ, PT ;  /* 0x000000ff1400720c */ /* 0x000fe20003f06270 */
[----:B------:R-:W-:-:S12]  /*1440*/  HFMA2.MMA R5, -RZ, RZ, 1.9599609375, 20144 ;  /* 0x3fd774ebff057435 */ /* 0x000fd800000001ff */
[----:B------:R-:W-:-:S04]  /*1450*/  @P0 FFMA.FTZ R0, R5, 0.93318945169448852539, -R0 ;  /* 0x3f6ee58105000823 */ /* 0x000fc80000010800 */
[----:B------:R-:W-:-:S07]  /*1460*/  @!P0 FFMA.FTZ R0, R5, 0.93318945169448852539, R0 ;  /* 0x3f6ee58105008823 */ /* 0x000fce0000010000 */
.L_x_12892:
[----:B------:R-:W-:Y:S05]  /*1470*/  BSYNC B0 ;  /* 0x0000000000007941 */ /* 0x000fea0003800000 */
.L_x_12890:
        /* <DEDUP_REMOVED lines=30> */
.L_x_12894:
[----:B------:R-:W-:Y:S05]  /*1660*/  BSYNC B2 ;  /* 0x0000000000027941 */ /* 0x000fea0003800000 */
.L_x_12893:
        /* <DEDUP_REMOVED lines=18> */
.L_x_12896:
[----:B------:R-:W-:Y:S02]  /*1790*/  ISETP.GE.AND P0, PT, R18, RZ, PT ;  /* 0x000000ff1200720c */ /* 0x000fe40003f06270 */
[----:B------:R-:W-:-:S11]  /*17a0*/  MOV R5, 0x3fd774eb ;  /* 0x3fd774eb00057802 */ /* 0x000fd60000000f00 */
[----:B------:R-:W-:-:S04]  /*17b0*/  @P0 FFMA.FTZ R0, R5, 0.93318945169448852539, -R0 ;  /* 0x3f6ee58105000823 */ /* 0x000fc80000010800 */
[----:B------:R-:W-:-:S07]  /*17c0*/  @!P0 FFMA.FTZ R0, R5, 0.93318945169448852539, R0 ;  /* 0x3f6ee58105008823 */ /* 0x000fce0000010000 */
.L_x_12897:
[----:B------:R-:W-:Y:S05]  /*17d0*/  BSYNC B0 ;  /* 0x0000000000007941 */ /* 0x000fea0003800000 */
.L_x_12895:
        /* <DEDUP_REMOVED lines=30> */
.L_x_12899:
[----:B------:R-:W-:Y:S05]  /*19c0*/  BSYNC B2 ;  /* 0x0000000000027941 */ /* 0x000fea0003800000 */
.L_x_12898:
        /* <DEDUP_REMOVED lines=18> */
.L_x_12901:
[----:B------:R-:W-:Y:S01]  /*1af0*/  ISETP.GE.AND P0, PT, R22, RZ, PT ;  /* 0x000000ff1600720c */ /* 0x000fe20003f06270 */
[----:B------:R-:W-:-:S12]  /*1b00*/  HFMA2.MMA R5, -RZ, RZ, 1.9599609375, 20144 ;  /* 0x3fd774ebff057435 */ /* 0x000fd800000001ff */
[----:B------:R-:W-:-:S04]  /*1b10*/  @P0 FFMA.FTZ R0, R5, 0.93318945169448852539, -R0 ;  /* 0x3f6ee58105000823 */ /* 0x000fc80000010800 */
[----:B------:R-:W-:-:S07]  /*1b20*/  @!P0 FFMA.FTZ R0, R5, 0.93318945169448852539, R0 ;  /* 0x3f6ee58105008823 */ /* 0x000fce0000010000 */
.L_x_12902:
[----:B------:R-:W-:Y:S05]  /*1b30*/  BSYNC B0 ;  /* 0x0000000000007941 */ /* 0x000fea0003800000 */
.L_x_12900:
[----:B------:R-:W0:Y:S01]  /*1b40*/  LDC.64 R4, c[0x0][0x218] ;  /* 0x00008600ff047b82 */ /* 0x000e220000000a00 */
[C---:B------:R-:W-:Y:S02]  /*1b50*/  FSETP.NEU.FTZ.AND P0, PT, |R22|.reuse, |R21|, PT ;  /* 0x400000151600720b */ /* 0x040fe40003f1d200 */
        /* <DEDUP_REMOVED lines=18> */
.L_x_12862:
        /* <DEDUP_REMOVED lines=78> */
.L_x_12906:
[----:B------:R-:W-:Y:S05]  /*2160*/  BSYNC B3 ;  /* 0x0000000000037941 */ /* 0x000fea0003800000 */
.L_x_12905:
        /* <DEDUP_REMOVED lines=18> */
.L_x_12908:
[----:B------:R-:W-:Y:S02]  /*2290*/  ISETP.GE.AND P0, PT, R15, RZ, PT ;  /* 0x000000ff0f00720c */ /* 0x000fe40003f06270 */
[----:B------:R-:W-:-:S11]  /*22a0*/  MOV R5, 0x3fd774eb ;  /* 0x3fd774eb00057802 */ /* 0x000fd60000000f00 */
[----:B------:R-:W-:-:S04]  /*22b0*/  @P0 FFMA.FTZ R0, R5, 0.93318945169448852539, -R0 ;  /* 0x3f6ee58105000823 */ /* 0x000fc80000010800 */
[----:B------:R-:W-:-:S07]  /*22c0*/  @!P0 FFMA.FTZ R0, R5, 0.93318945169448852539, R0 ;  /* 0x3f6ee58105008823 */ /* 0x000fce0000010000 */
.L_x_12909:
[----:B------:R-:W-:Y:S05]  /*22d0*/  BSYNC B0 ;  /* 0x0000000000007941 */ /* 0x000fea0003800000 */
.L_x_12907:
        /* <DEDUP_REMOVED lines=11> */
.L_x_12904:
[----:B------:R-:W-:Y:S05]  /*2390*/  BSYNC B2 ;  /* 0x0000000000027941 */ /* 0x000fea0003800000 */
.L_x_12903:
        /* <DEDUP_REMOVED lines=25> */
.L_x_12913:
[----:B------:R-:W-:Y:S05]  /*2530*/  BSYNC B3 ;  /* 0x0000000000037941 */ /* 0x000fea0003800000 */
.L_x_12912:
        /* <DEDUP_REMOVED lines=18> */
.L_x_12915:
[----:B------:R-:W-:Y:S02]  /*2660*/  ISETP.GE.AND P0, PT, R27, RZ, PT ;  /* 0x000000ff1b00720c */ /* 0x000fe40003f06270 */
[----:B------:R-:W-:-:S11]  /*2670*/  MOV R5, 0x3fd774eb ;  /* 0x3fd774eb00057802 */ /* 0x000fd60000000f00 */
[----:B------:R-:W-:-:S04]  /*2680*/  @P0 FFMA.FTZ R0, R5, 0.93318945169448852539, -R0 ;  /* 0x3f6ee58105000823 */ /* 0x000fc80000010800 */
[----:B------:R-:W-:-:S07]  /*2690*/  @!P0 FFMA.FTZ R0, R5, 0.93318945169448852539, R0 ;  /* 0x3f6ee58105008823 */ /* 0x000fce0000010000 */
.L_x_12916:
[----:B------:R-:W-:Y:S05]  /*26a0*/  BSYNC B0 ;  /* 0x0000000000007941 */ /* 0x000fea0003800000 */
.L_x_12914:
        /* <DEDUP_REMOVED lines=11> */
.L_x_12911:
[----:B------:R-:W-:Y:S05]  /*2760*/  BSYNC B2 ;  /* 0x0000000000027941 */ /* 0x000fea0003800000 */
.L_x_12910:
        /* <DEDUP_REMOVED lines=24> */
.L_x_12920:
[----:B------:R-:W-:Y:S05]  /*28f0*/  BSYNC B3 ;  /* 0x0000000000037941 */ /* 0x000fea0003800000 */
.L_x_12919:
        /* <DEDUP_REMOVED lines=18> */
.L_x_12922:
[----:B------:R-:W-:Y:S02]  /*2a20*/  ISETP.GE.AND P0, PT, R11, RZ, PT ;  /* 0x000000ff0b00720c */ /* 0x000fe40003f06270 */
[----:B------:R-:W-:-:S11]  /*2a30*/  MOV R5, 0x3fd774eb ;  /* 0x3fd774eb00057802 */ /* 0x000fd60000000f00 */
[----:B------:R-:W-:-:S04]  /*2a40*/  @P0 FFMA.FTZ R0, R5, 0.93318945169448852539, -R0 ;  /* 0x3f6ee58105000823 */ /* 0x000fc80000010800 */
[----:B------:R-:W-:-:S07]  /*2a50*/  @!P0 FFMA.FTZ R0, R5, 0.93318945169448852539, R0 ;  /* 0x3f6ee58105008823 */ /* 0x000fce0000010000 */
.L_x_12923:
[----:B------:R-:W-:Y:S05]  /*2a60*/  BSYNC B0 ;  /* 0x0000000000007941 */ /* 0x000fea0003800000 */
.L_x_12921:
        /* <DEDUP_REMOVED lines=11> */
.L_x_12918:
[----:B------:R-:W-:Y:S05]  /*2b20*/  BSYNC B2 ;  /* 0x0000000000027941 */ /* 0x000fea0003800000 */
.L_x_12917:
        /* <DEDUP_REMOVED lines=24> */
.L_x_12927:
[----:B------:R-:W-:Y:S05]  /*2cb0*/  BSYNC B3 ;  /* 0x0000000000037941 */ /* 0x000fea0003800000 */
.L_x_12926:
        /* <DEDUP_REMOVED lines=18> */
.L_x_12929:
[----:B------:R-:W-:Y:S01]  /*2de0*/  ISETP.GE.AND P0, PT, R25, RZ, PT ;  /* 0x000000ff1900720c */ /* 0x000fe20003f06270 */
[----:B------:R-:W-:-:S12]  /*2df0*/  IMAD.MOV.U32 R5, RZ, RZ, 0x3fd774eb ;  /* 0x3fd774ebff057424 */ /* 0x000fd800078e00ff */
[----:B------:R-:W-:-:S04]  /*2e00*/  @P0 FFMA.FTZ R0, R5, 0.93318945169448852539, -R0 ;  /* 0x3f6ee58105000823 */ /* 0x000fc80000010800 */
[----:B------:R-:W-:-:S07]  /*2e10*/  @!P0 FFMA.FTZ R0, R5, 0.93318945169448852539, R0 ;  /* 0x3f6ee58105008823 */ /* 0x000fce0000010000 */
.L_x_12930:
[----:B------:R-:W-:Y:S05]  /*2e20*/  BSYNC B0 ;  /* 0x0000000000007941 */ /* 0x000fea0003800000 */
.L_x_12928:
        /* <DEDUP_REMOVED lines=11> */
.L_x_12925:
[----:B------:R-:W-:Y:S05]  /*2ee0*/  BSYNC B2 ;  /* 0x0000000000027941 */ /* 0x000fea0003800000 */
.L_x_12924:
        /* <DEDUP_REMOVED lines=24> */
.L_x_12934:
[----:B------:R-:W-:Y:S05]  /*3070*/  BSYNC B3 ;  /* 0x0000000000037941 */ /* 0x000fea0003800000 */
.L_x_12933:
        /* <DEDUP_REMOVED lines=18> */
.L_x_12936:
[----:B------:R-:W-:Y:S02]  /*31a0*/  ISETP.GE.AND P0, PT, R9, RZ, PT ;  /* 0x000000ff0900720c */ /* 0x000fe40003f06270 */
[----:B------:R-:W-:-:S11]  /*31b0*/  MOV R5, 0x3fd774eb ;  /* 0x3fd774eb00057802 */ /* 0x000fd60000000f00 */
[----:B------:R-:W-:-:S04]  /*31c0*/  @P0 FFMA.FTZ R0, R5, 0.93318945169448852539, -R0 ;  /* 0x3f6ee58105000823 */ /* 0x000fc80000010800 */
[----:B------:R-:W-:-:S07]  /*31d0*/  @!P0 FFMA.FTZ R0, R5, 0.93318945169448852539, R0 ;  /* 0x3f6ee58105008823 */ /* 0x000fce0000010000 */
.L_x_12937:
[----:B------:R-:W-:Y:S05]  /*31e0*/  BSYNC B0 ;  /* 0x0000000000007941 */ /* 0x000fea0003800000 */
.L_x_12935:
        /* <DEDUP_REMOVED lines=11> */
.L_x_12932:
[----:B------:R-:W-:Y:S05]  /*32a0*/  BSYNC B2 ;  /* 0x0000000000027941 */ /* 0x000fea0003800000 */
.L_x_12931:
        /* <DEDUP_REMOVED lines=24> */
.L_x_12941:
[----:B------:R-:W-:Y:S05]  /*3430*/  BSYNC B3 ;  /* 0x0000000000037941 */ /* 0x000fea0003800000 */
.L_x_12940:
        /* <DEDUP_REMOVED lines=18> */
.L_x_12943:
[----:B------:R-:W-:Y:S02]  /*3560*/  ISETP.GE.AND P0, PT, R21, RZ, PT ;  /* 0x000000ff1500720c */ /* 0x000fe40003f06270 */
[----:B------:R-:W-:-:S11]  /*3570*/  MOV R5, 0x3fd774eb ;  /* 0x3fd774eb00057802 */ /* 0x000fd60000000f00 */
[----:B------:R-:W-:-:S04]  /*3580*/  @P0 FFMA.FTZ R0, R5, 0.93318945169448852539, -R0 ;  /* 0x3f6ee58105000823 */ /* 0x000fc80000010800 */
[----:B------:R-:W-:-:S07]  /*3590*/  @!P0 FFMA.FTZ R0, R5, 0.93318945169448852539, R0 ;  /* 0x3f6ee58105008823 */ /* 0x000fce0000010000 */
.L_x_12944:
[----:B------:R-:W-:Y:S05]  /*35a0*/  BSYNC B0 ;  /* 0x0000000000007941 */ /* 0x000fea0003800000 */
.L_x_12942:
        /* <DEDUP_REMOVED lines=11> */
.L_x_12939:
[----:B------:R-:W-:Y:S05]  /*3660*/  BSYNC B2 ;  /* 0x0000000000027941 */ /* 0x000fea0003800000 */
.L_x_12938:
        /* <DEDUP_REMOVED lines=24> */
.L_x_12948:
[----:B------:R-:W-:Y:S05]  /*37f0*/  BSYNC B3 ;  /* 0x0000000000037941 */ /* 0x000fea0003800000 */
.L_x_12947:
        /* <DEDUP_REMOVED lines=18> */
.L_x_12950:
[----:B------:R-:W-:Y:S02]  /*3920*/  ISETP.GE.AND P0, PT, R17, RZ, PT ;  /* 0x000000ff1100720c */ /* 0x000fe40003f06270 */
[----:B------:R-:W-:-:S11]  /*3930*/  MOV R5, 0x3fd774eb ;  /* 0x3fd774eb00057802 */ /* 0x000fd60000000f00 */
[----:B------:R-:W-:-:S04]  /*3940*/  @P0 FFMA.FTZ R0, R5, 0.93318945169448852539, -R0 ;  /* 0x3f6ee58105000823 */ /* 0x000fc80000010800 */
[----:B------:R-:W-:-:S07]  /*3950*/  @!P0 FFMA.FTZ R0, R5, 0.93318945169448852539, R0 ;  /* 0x3f6ee58105008823 */ /* 0x000fce0000010000 */
.L_x_12951:
[----:B------:R-:W-:Y:S05]  /*3960*/  BSYNC B0 ;  /* 0x0000000000007941 */ /* 0x000fea0003800000 */
.L_x_12949:
        /* <DEDUP_REMOVED lines=11> */
.L_x_12946:
[----:B------:R-:W-:Y:S05]  /*3a20*/  BSYNC B2 ;  /* 0x0000000000027941 */ /* 0x000fea0003800000 */
.L_x_12945:
        /* <DEDUP_REMOVED lines=24> */
.L_x_12955:
[----:B------:R-:W-:Y:S05]  /*3bb0*/  BSYNC B3 ;  /* 0x0000000000037941 */ /* 0x000fea0003800000 */
.L_x_12954:
        /* <DEDUP_REMOVED lines=18> */
.L_x_12957:
[----:B------:R-:W-:Y:S02]  /*3ce0*/  ISETP.GE.AND P0, PT, R18, RZ, PT ;  /* 0x000000ff1200720c */ /* 0x000fe40003f06270 */
[----:B------:R-:W-:-:S11]  /*3cf0*/  MOV R5, 0x3fd774eb ;  /* 0x3fd774eb00057802 */ /* 0x000fd60000000f00 */
[----:B------:R-:W-:-:S04]  /*3d00*/  @P0 FFMA.FTZ R0, R5, 0.93318945169448852539, -R0 ;  /* 0x3f6ee58105000823 */ /* 0x000fc80000010800 */
[----:B------:R-:W-:-:S07]  /*3d10*/  @!P0 FFMA.FTZ R0, R5, 0.93318945169448852539, R0 ;  /* 0x3f6ee58105008823 */ /* 0x000fce0000010000 */
.L_x_12958:
[----:B------:R-:W-:Y:S05]  /*3d20*/  BSYNC B0 ;  /* 0x0000000000007941 */ /* 0x000fea0003800000 */
.L_x_12956:
        /* <DEDUP_REMOVED lines=11> */
.L_x_12953:
[----:B------:R-:W-:Y:S05]  /*3de0*/  BSYNC B2 ;  /* 0x0000000000027941 */ /* 0x000fea0003800000 */
.L_x_12952:
        /* <DEDUP_REMOVED lines=17> */
.L_x_12961:
[----:B------:R-:W-:-:S13]  /*3f00*/  ISETP.GE.AND P0, PT, R20, R19, PT ;  /* 0x000000131400720c */ /* 0x000fda0003f06270 */
[----:B------:R-:W-:Y:S05]  /*3f10*/  @P0 BRA `(.L_x_12963) ;  /* 0x0000000000300947 */ /* 0x000fea0003800000 */
[----:B0-2---:R-:W0:Y:S01]  /*3f20*/  LDC.64 R4, c[0x0][0x218] ;  /* 0x00008600ff047b82 */ /* 0x005e220000000a00 */
[----:B------:R-:W-:Y:S01]  /*3f30*/  IMAD.IADD R7, R3, 0x1, R20 ;  /* 0x0000000103077824 */ /* 0x000fe200078e0214 */
[----:B------:R-:W-:-:S03]  /*3f40*/  IADD3 R20, R20, 0x80, RZ ;  /* 0x0000008014147810 */ /* 0x000fc60007ffe0ff */
[----:B0-----:R-:W-:-:S05]  /*3f50*/  IMAD.WIDE.U32 R4, R7, 0x2, R4 ;  /* 0x0000000207047825 */ /* 0x001fca00078e0004 */
[----:B------:R1:W-:Y:S02]  /*3f60*/  STG.E.U16 desc[UR4][R4.64], R11 ;  /* 0x0000000b04007986 */ /* 0x0003e4000c101504 */
.L_x_12962:
[----:B------:R-:W-:-:S13]  /*3f70*/  ISETP.GE.AND P0, PT, R20, R19, PT ;  /* 0x000000131400720c */ /* 0x000fda0003f06270 */
[----:B------:R-:W-:Y:S05]  /*3f80*/  @P0 BRA `(.L_x_12964) ;  /* 0x0000000000300947 */ /* 0x000fea0003800000 */
[----:B01----:R-:W0:Y:S01]  /*3f90*/  LDC.64 R4, c[0x0][0x218] ;  /* 0x00008600ff047b82 */ /* 0x003e220000000a00 */
[----:B------:R-:W-:Y:S02]  /*3fa0*/  IADD3 R7, R3, R20, RZ ;  /* 0x0000001403077210 */ /* 0x000fe40007ffe0ff */
[----:B------:R-:W-:-:S03]  /*3fb0*/  IADD3 R20, R20, 0x80, RZ ;  /* 0x0000008014147810 */ /* 0x000fc60007ffe0ff */
[----:B0-----:R-:W-:-:S05]  /*3fc0*/  IMAD.WIDE.U32 R4, R7, 0x2, R4 ;  /* 0x0000000207047825 */ /* 0x001fca00078e0004 */
[----:B------:R1:W-:Y:S02]  /*3fd0*/  STG.E.U16 desc[UR4][R4.64], R10 ;  /* 0x0000000a04007986 */ /* 0x0003e4000c101504 */
.L_x_12963:
[----:B------:R-:W-:-:S13]  /*3fe0*/  ISETP.GE.AND P0, PT, R20, R19, PT ;  /* 0x000000131400720c */ /* 0x000fda0003f06270 */
[----:B------:R-:W-:Y:S05]  /*3ff0*/  @P0 BRA `(.L_x_12965) ;  /* 0x0000000000340947 */ /* 0x000fea0003800000 */
[----:B012---:R-:W0:Y:S01]  /*4000*/  LDC.64 R4, c[0x0][0x218] ;  /* 0x00008600ff047b82 */ /* 0x007e220000000a00 */
[----:B------:R-:W-:Y:S02]  /*4010*/  IADD3 R7, R3, R20, RZ ;  /* 0x0000001403077210 */ /* 0x000fe40007ffe0ff */
[----:B------:R-:W-:-:S03]  /*4020*/  IADD3 R20, R20, 0x80, RZ ;  /* 0x0000008014147810 */ /* 0x000fc60007ffe0ff */
[----:B0-----:R-:W-:-:S05]  /*4030*/  IMAD.WIDE.U32 R4, R7, 0x2, R4 ;  /* 0x0000000207047825 */ /* 0x001fca00078e0004 */
[----:B------:R2:W-:Y:S02]  /*4040*/  STG.E.U16 desc[UR4][R4.64], R9 ;  /* 0x0000000904007986 */ /* 0x0005e4000c101504 */
.L_x_12964:
        /* <DEDUP_REMOVED lines=8> */
.L_x_12965:
[----:B------:R-:W-:Y:S05]  /*40d0*/  BSYNC B1 ;  /* 0x0000000000017941 */ /* 0x000fea0003800000 */
.L_x_12960:
[----:B------:R-:W-:-:S13]  /*40e0*/  ISETP.GE.AND P0, PT, R20, R19, PT ;  /* 0x000000131400720c */ /* 0x000fda0003f06270 */
[----:B0123--:R-:W0:Y:S01]  /*40f0*/  @!P0 LDC.64 R4, c[0x0][0x218] ;  /* 0x00008600ff048b82 */ /* 0x00fe220000000a00 */
[----:B------:R-:W-:Y:S02]  /*4100*/  @!P0 IADD3 R7, R3, R20, RZ ;  /* 0x0000001403078210 */ /* 0x000fe40007ffe0ff */
[----:B------:R-:W-:-:S03]  /*4110*/  @!P0 IADD3 R20, R20, 0x80, RZ ;  /* 0x0000008014148810 */ /* 0x000fc60007ffe0ff */
[----:B0-----:R-:W-:-:S05]  /*4120*/  @!P0 IMAD.WIDE.U32 R4, R7, 0x2, R4 ;  /* 0x0000000207048825 */ /* 0x001fca00078e0004 */
[----:B------:R3:W-:Y:S02]  /*4130*/  @!P0 STG.E.U16 desc[UR4][R4.64], R2 ;  /* 0x0000000204008986 */ /* 0x0007e4000c101504 */
.L_x_12966:
[----:B------:R-:W-:Y:S05]  /*4140*/  BSYNC B0 ;  /* 0x0000000000007941 */ /* 0x000fea0003800000 */
.L_x_12959:
        /* <DEDUP_REMOVED lines=8> */
        .weak           $__internal_40_$__cuda_sm3x_div_rn_ftz_f32_slowpath
        .type           $__internal_40_$__cuda_sm3x_div_rn_ftz_f32_slowpath,@function
        .size           $__internal_40_$__cuda_sm3x_div_rn_ftz_f32_slowpath,(.L_x_19716 - $__internal_40_$__cuda_sm3x_div_rn_ftz_f32_slowpath)
$__internal_40_$__cuda_sm3x_div_rn_ftz_f32_slowpath:
        /* <DEDUP_REMOVED lines=32> */
.L_x_12969:
[----:B------:R-:W-:Y:S05]  /*43d0*/  BSYNC B1 ;  /* 0x0000000000017941 */ /* 0x000fea0003800000 */
.L_x_12968:
        /* <DEDUP_REMOVED lines=27> */
.L_x_12975:
[----:B------:R-:W-:-:S07]  /*4590*/  LEA R0, R5, R0, 0x17 ;  /* 0x0000000005007211 */ /* 0x000fce00078eb8ff */
.L_x_12976:
[----:B------:R-:W-:Y:S05]  /*45a0*/  BSYNC B1 ;  /* 0x0000000000017941 */ /* 0x000fea0003800000 */
.L_x_12974:
[----:B------:R-:W-:Y:S05]  /*45b0*/  BRA `(.L_x_12977) ;  /* 0x0000000000207947 */ /* 0x000fea0003800000 */
.L_x_12973:
[----:B------:R-:W-:-:S04]  /*45c0*/  LOP3.LUT R23, R12, 0x80000000, R23, 0x48, !PT ;  /* 0x800000000c177812 */ /* 0x000fc800078e4817 */
[----:B------:R-:W-:Y:S01]  /*45d0*/  LOP3.LUT R0, R23, 0x7f800000, RZ, 0xfc, !PT ;  /* 0x7f80000017007812 */ /* 0x000fe200078efcff */
[----:B------:R-:W-:Y:S06]  /*45e0*/  BRA `(.L_x_12977) ;  /* 0x0000000000147947 */ /* 0x000fec0003800000 */
.L_x_12972:
[----:B------:R-:W-:Y:S01]  /*45f0*/  LOP3.LUT R0, R12, 0x80000000, R23, 0x48, !PT ;  /* 0x800000000c007812 */ /* 0x000fe200078e4817 */
[----:B------:R-:W-:Y:S06]  /*4600*/  BRA `(.L_x_12977) ;  /* 0x00000000000c7947 */ /* 0x000fec0003800000 */
.L_x_12971:
[----:B------:R-:W0:Y:S01]  /*4610*/  MUFU.RSQ R0, -QNAN ;  /* 0xffc0000000007908 */ /* 0x000e220000001400 */
[----:B------:R-:W-:Y:S05]  /*4620*/  BRA `(.L_x_12977) ;  /* 0x0000000000047947 */ /* 0x000fea0003800000 */
.L_x_12970:
[----:B------:R-:W-:-:S07]  /*4630*/  FADD.FTZ R0, R23, R12 ;  /* 0x0000000c17007221 */ /* 0x000fce0000010000 */
.L_x_12977:
[----:B------:R-:W-:Y:S05]  /*4640*/  BSYNC B0 ;  /* 0x0000000000007941 */ /* 0x000fea0003800000 */
.L_x_12967:
[----:B------:R-:W-:-:S04]  /*4650*/  MOV R5, 0x0 ;  /* 0x0000000000057802 */ /* 0x000fc80000000f00 */
[----:B0-----:R-:W-:Y:S05]  /*4660*/  RET.REL.NODEC R4 `(_ZN2at6native29vectorized_elementwise_kernelILi4ENS0_13AUnaryFunctorIN3c104HalfES4_S4_ZZZNS0_17atan2_kernel_cudaERNS_18TensorIteratorBaseEENKUlvE_clEvENKUlvE1_clEvEUlS4_S4_E_EESt5arrayIPcLm2EEEEviT0_T1_) ;  /* 0xffffffb804647950 */ /* 0x001fea0003c3ffff */
.L_x_12978:
        /* <DEDUP_REMOVED lines=9> */
.L_x_19716:


//--------------------- .text._ZN2at6native29vectorized_elementwise_kernelILi8ENS0_13AUnaryFunctorIN3c104HalfES4_S4_ZZZNS0_17atan2_kernel_cudaERNS_18TensorIteratorBaseEENKUlvE_clEvENKUlvE1_clEvEUlS4_S4_E_EESt5arrayIPcLm2EEEEviT0_T1_ --------------------------
	.section	.text._ZN2at6native29vectorized_elementwise_kernelILi8ENS0_13AUnaryFunctorIN3c104HalfES4_S4_ZZZNS0_17atan2_kernel_cudaERNS_18TensorIteratorBaseEENKUlvE_clEvENKUlvE1_clEvEUlS4_S4_E_EESt5arrayIPcLm2EEEEviT0_T1_,"ax",@progbits
	.align	128
        .global         _ZN2at6native29vectorized_elementwise_kernelILi8ENS0_13AUnaryFunctorIN3c104HalfES4_S4_ZZZNS0_17atan2_kernel_cudaERNS_18TensorIteratorBaseEENKUlvE_clEvENKUlvE1_clEvEUlS4_S4_E_EESt5arrayIPcLm2EEEEviT0_T1_
        .type           _ZN2at6native29vectorized_elementwise_kernelILi8ENS0_13AUnaryFunctorIN3c104HalfES4_S4_ZZZNS0_17atan2_kernel_cudaERNS_18TensorIteratorBaseEENKUlvE_clEvENKUlvE1_clEvEUlS4_S4_E_EESt5arrayIPcLm2EEEEviT0_T1_,@function
        .size           _ZN2at6native29vectorized_elementwise_kernelILi8ENS0_13AUnaryFunctorIN3c104HalfES4_S4_ZZZNS0_17atan2_kernel_cudaERNS_18TensorIteratorBaseEENKUlvE_clEvENKUlvE1_clEvEUlS4_S4_E_EESt5arrayIPcLm2EEEEviT0_T1_,(.L_x_19717 - _ZN2at6native29vectorized_elementwise_kernelILi8ENS0_13AUnaryFunctorIN3c104HalfES4_S4_ZZZNS0_17atan2_kernel_cudaERNS_18TensorIteratorBaseEENKUlvE_clEvENKUlvE1_clEvEUlS4_S4_E_EESt5arrayIPcLm2EEEEviT0_T1_)
        .other          _ZN2at6native29vectorized_elementwise_kernelILi8ENS0_13AUnaryFunctorIN3c104HalfES4_S4_ZZZNS0_17atan2_kernel_cudaERNS_18TensorIteratorBaseEENKUlvE_clEvENKUlvE1_clEvEUlS4_S4_E_EESt5arrayIPcLm2EEEEviT0_T1_,@"STO_CUDA_ENTRY STV_DEFAULT"
_ZN2at6native29vectorized_elementwise_kernelILi8ENS0_13AUnaryFunctorIN3c104HalfES4_S4_ZZZNS0_17atan2_kernel_cudaERNS_18TensorIteratorBaseEENKUlvE_clEvENKUlvE1_clEvEUlS4_S4_E_EESt5arrayIPcLm2EEEEviT0_T1_:
.text._ZN2at6native29vectorized_elementwise_kernelILi8ENS0_13AUnaryFunctorIN3c104HalfES4_S4_ZZZNS0_17atan2_kernel_cudaERNS_18TensorIteratorBaseEENKUlvE_clEvENKUlvE1_clEvEUlS4_S4_E_EESt5arrayIPcLm2EEEEviT0_T1_:
        /* <DEDUP_REMOVED lines=32> */
[----:B------:R-:W-:Y:S05]  /*0200*/  CALL.REL.NOINC `($__internal_41_$__cuda_sm3x_div_rn_ftz_f32_slowpath) ;  /* 0x0000003c00b87944 */ /* 0x000fea0003c00000 */
.L_x_12981:
[----:B------:R-:W-:Y:S05]  /*0210*/  BSYNC B2 ;  /* 0x0000000000027941 */ /* 0x000fea0003800000 */
.L_x_12980:
        /* <DEDUP_REMOVED lines=18> */
.L_x_12983:
[----:B------:R-:W-:Y:S02]  /*0340*/  ISETP.GE.AND P0, PT, R17, RZ, PT ;  /* 0x000000ff1100720c */ /* 0x000fe40003f06270 */
[----:B------:R-:W-:-:S11]  /*0350*/  MOV R5, 0x3fd774eb ;  /* 0x3fd774eb00057802 */ /* 0x000fd60000000f00 */
[----:B------:R-:W-:-:S04]  /*0360*/  @P0 FFMA.FTZ R0, R5, 0.93318945169448852539, -R0 ;  /* 0x3f6ee58105000823 */ /* 0x000fc80000010800 */
[----:B------:R-:W-:-:S07]  /*0370*/  @!P0 FFMA.FTZ R0, R5, 0.93318945169448852539, R0 ;  /* 0x3f6ee58105008823 */ /* 0x000fce0000010000 */
.L_x_12984:
[----:B------:R-:W-:Y:S05]  /*0380*/  BSYNC B0 ;  /* 0x0000000000007941 */ /* 0x000fea0003800000 */
.L_x_12982:
        /* <DEDUP_REMOVED lines=11> */
[C---:B------:R-:W-:Y:S01]  /*0440*/  FADD.FTZ R8, |R15|.reuse, -RZ ;  /* 0x800000ff0f087221 */ /* 0x040fe20000010200 */
        /* <DEDUP_REMOVED lines=16> */
[----:B------:R-:W-:Y:S05]  /*0550*/  CALL.REL.NOINC `($__internal_41_$__cuda_sm3x_div_rn_ftz_f32_slowpath) ;  /* 0x0000003800e47944 */ /* 0x000fea0003c00000 */
.L_x_12986:
[----:B------:R-:W-:Y:S05]  /*0560*/  BSYNC B2 ;  /* 0x0000000000027941 */ /* 0x000fea0003800000 */
.L_x_12985:
        /* <DEDUP_REMOVED lines=18> */
.L_x_12988:
[----:B------:R-:W-:Y:S02]  /*0690*/  ISETP.GE.AND P0, PT, R16, RZ, PT ;  /* 0x000000ff1000720c */ /* 0x000fe40003f06270 */
[----:B------:R-:W-:-:S11]  /*06a0*/  MOV R5, 0x3fd774eb ;  /* 0x3fd774eb00057802 */ /* 0x000fd60000000f00 */
[----:B------:R-:W-:-:S04]  /*06b0*/  @P0 FFMA.FTZ R0, R5, 0.93318945169448852539, -R0 ;  /* 0x3f6ee58105000823 */ /* 0x000fc80000010800 */
[----:B------:R-:W-:-:S07]  /*06c0*/  @!P0 FFMA.FTZ R0, R5, 0.93318945169448852539, R0 ;  /* 0x3f6ee58105008823 */ /* 0x000fce0000010000 */
.L_x_12989:
[----:B------:R-:W-:Y:S05]  /*06d0*/  BSYNC B0 ;  /* 0x0000000000007941 */ /* 0x000fea0003800000 */
.L_x_12987:
        /* <DEDUP_REMOVED lines=30> */
.L_x_12991:
[----:B------:R-:W-:Y:S05]  /*08c0*/  BSYNC B2 ;  /* 0x0000000000027941 */ /* 0x000fea0003800000 */
.L_x_12990:
        /* <DEDUP_REMOVED lines=18> */
.L_x_12993:
[----:B------:R-:W-:Y:S02]  /*09f0*/  ISETP.GE.AND P0, PT, R18, RZ, PT ;  /* 0x000000ff1200720c */ /* 0x000fe40003f06270 */
[----:B------:R-:W-:-:S11]  /*0a00*/  MOV R5, 0x3fd774eb ;  /* 0x3fd774eb00057802 */ /* 0x000fd60000000f00 */
[----:B------:R-:W-:-:S04]  /*0a10*/  @P0 FFMA.FTZ R0, R5, 0.93318945169448852539, -R0 ;  /* 0x3f6ee58105000823 */ /* 0x000fc80000010800 */
[----:B------:R-:W-:-:S07]  /*0a20*/  @!P0 FFMA.FTZ R0, R5, 0.93318945169448852539, R0 ;  /* 0x3f6ee58105008823 */ /* 0x000fce0000010000 */
.L_x_12994:
[----:B------:R-:W-:Y:S05]  /*0a30*/  BSYNC B0 ;  /* 0x0000000000007941 */ /* 0x000fea0003800000 */
.L_x_12992:
        /* <DEDUP_REMOVED lines=28> */
[----:B------:R-:W-:Y:S05]  /*0c00*/  CALL.REL.NOINC `($__internal_41_$__cuda_sm3x_div_rn_ftz_f32_slowpath) ;  /* 0x0000003400387944 */ /* 0x000fea0003c00000 */
.L_x_12996:
[----:B------:R-:W-:Y:S05]  /*0c10*/  BSYNC B2 ;  /* 0x0000000000027941 */ /* 0x000fea0003800000 */
.L_x_12995:
        /* <DEDUP_REMOVED lines=18> */
.L_x_12998:
[----:B------:R-:W-:Y:S02]  /*0d40*/  ISETP.GE.AND P0, PT, R19, RZ, PT ;  /* 0x000000ff1300720c */ /* 0x000fe40003f06270 */
[----:B------:R-:W-:-:S11]  /*0d50*/  MOV R5, 0x3fd774eb ;  /* 0x3fd774eb00057802 */ /* 0x000fd60000000f00 */
[----:B------:R-:W-:-:S04]  /*0d60*/  @P0 FFMA.FTZ R0, R5, 0.93318945169448852539, -R0 ;  /* 0x3f6ee58105000823 */ /* 0x000fc80000010800 */
[----:B------:R-:W-:-:S07]  /*0d70*/  @!P0 FFMA.FTZ R0, R5, 0.93318945169448852539, R0 ;  /* 0x3f6ee58105008823 */ /* 0x000fce0000010000 */
.L_x_12999:
[----:B------:R-:W-:Y:S05]  /*0d80*/  BSYNC B0 ;  /* 0x0000000000007941 */ /* 0x000fea0003800000 */
.L_x_12997:
[----:B------:R-:W0:Y:S01]  /*0d90*/  LDC.U16 R17, c[0x0][0x216] ;  /* 0x00008580ff117b82 */ /* 0x000e220000000400 */
[----:B------:R-:W-:Y:S01]  /*0da0*/  HADD2.F32 R26, -RZ, R10.H0_H0 ;  /* 0x2000000aff1a7230 */ /* 0x000fe20000004100 */
[C---:B------:R-:W-:Y:S01]  /*0db0*/  FSETP.NEU.FTZ.AND P0, PT, |R19|.reuse, |R16|, PT ;  /* 0x400000101300720b */ /* 0x040fe20003f1d200 */
[----:B------:R-:W-:Y:S01]  /*0dc0*/  IMAD.MOV.U32 R6, RZ, RZ, 0x4016cbe4 ;  /* 0x4016cbe4ff067424 */ /* 0x000fe200078e00ff */
        /* <DEDUP_REMOVED lines=26> */
.L_x_13001:
[----:B------:R-:W-:Y:S05]  /*0f70*/  BSYNC B2 ;  /* 0x0000000000027941 */ /* 0x000fea0003800000 */
.L_x_13000:
        /* <DEDUP_REMOVED lines=18> */
.L_x_13003:
[----:B------:R-:W-:Y:S02]  /*10a0*/  ISETP.GE.AND P0, PT, R26, RZ, PT ;  /* 0x000000ff1a00720c */ /* 0x000fe40003f06270 */
[----:B------:R-:W-:-:S11]  /*10b0*/  MOV R5, 0x3fd774eb ;  /* 0x3fd774eb00057802 */ /* 0x000fd60000000f00 */
[----:B------:R-:W-:-:S04]  /*10c0*/  @P0 FFMA.FTZ R0, R5, 0.93318945169448852539, -R0 ;  /* 0x3f6ee58105000823 */ /* 0x000fc80000010800 */
[----:B------:R-:W-:-:S07]  /*10d0*/  @!P0 FFMA.FTZ R0, R5, 0.93318945169448852539, R0 ;  /* 0x3f6ee58105008823 */ /* 0x000fce0000010000 */
.L_x_13004:
[----:B------:R-:W-:Y:S05]  /*10e0*/  BSYNC B0 ;  /* 0x0000000000007941 */ /* 0x000fea0003800000 */
.L_x_13002:
        /* <DEDUP_REMOVED lines=16> */
[----:B------:R-:W0:Y:S01]  /*11f0*/  MUFU.RCP R5, R22 ;  /* 0x0000001600057308 */ /* 0x000e220000001000 */
[----:B------:R-:W-:-:S03]  /*1200*/  LOP3.LUT R17, R0, 0x80000000, R17, 0xb8, !PT ;  /* 0x8000000000117812 */ /* 0x000fc600078eb811 */
[----:B------:R-:W-:-:S04]  /*1210*/  FSETP.GTU.FTZ.AND P0, PT, |R10|, +INF , PT ;  /* 0x7f8000000a00780b */ /* 0x000fc80003f1c200 */
[----:B------:R-:W1:Y:S01]  /*1220*/  FCHK P1, R23, R22 ;  /* 0x0000001617007302 */ /* 0x000e620000020000 */
        /* <DEDUP_REMOVED lines=9> */
.L_x_13006:
[----:B------:R-:W-:Y:S05]  /*12c0*/  BSYNC B2 ;  /* 0x0000000000027941 */ /* 0x000fea0003800000 */
.L_x_13005:
        /* <DEDUP_REMOVED lines=18> */
.L_x_13008:
[----:B------:R-:W-:Y:S02]  /*13f0*/  ISETP.GE.AND P0, PT, R20, RZ, PT ;  /* 0x000000ff1400720c */ /* 0x000fe40003f06270 */
[----:B------:R-:W-:-:S11]  /*1400*/  MOV R5, 0x3fd774eb ;  /* 0x3fd774eb00057802 */ /* 0x000fd60000000f00 */
[----:B------:R-:W-:-:S04]  /*1410*/  @P0 FFMA.FTZ R0, R5, 0.93318945169448852539, -R0 ;  /* 0x3f6ee58105000823 */ /* 0x000fc80000010800 */
[----:B------:R-:W-:-:S07]  /*1420*/  @!P0 FFMA.FTZ R0, R5, 0.93318945169448852539, R0 ;  /* 0x3f6ee58105008823 */ /* 0x000fce0000010000 */
.L_x_13009:
[----:B------:R-:W-:Y:S05]  /*1430*/  BSYNC B0 ;  /* 0x0000000000007941 */ /* 0x000fea0003800000 */
.L_x_13007:
        /* <DEDUP_REMOVED lines=30> */
.L_x_13011:
[----:B------:R-:W-:Y:S05]  /*1620*/  BSYNC B2 ;  /* 0x0000000000027941 */ /* 0x000fea0003800000 */
.L_x_13010:
        /* <DEDUP_REMOVED lines=18> */
.L_x_13013:
[----:B------:R-:W-:Y:S02]  /*1750*/  ISETP.GE.AND P0, PT, R17, RZ, PT ;  /* 0x000000ff1100720c */ /* 0x000fe40003f06270 */
[----:B------:R-:W-:-:S11]  /*1760*/  MOV R5, 0x3fd774eb ;  /* 0x3fd774eb00057802 */ /* 0x000fd60000000f00 */
[----:B------:R-:W-:-:S04]  /*1770*/  @P0 FFMA.FTZ R0, R5, 0.93318945169448852539, -R0 ;  /* 0x3f6ee58105000823 */ /* 0x000fc80000010800 */
[----:B------:R-:W-:-:S07]  /*1780*/  @!P0 FFMA.FTZ R0, R5, 0.93318945169448852539, R0 ;  /* 0x3f6ee58105008823 */ /* 0x000fce0000010000 */
.L_x_13014:
[----:B------:R-:W-:Y:S05]  /*1790*/  BSYNC B0 ;  /* 0x0000000000007941 */ /* 0x000fea0003800000 */
.L_x_13012:
        /* <DEDUP_REMOVED lines=29> */
.L_x_13016:
[----:B------:R-:W-:Y:S05]  /*1970*/  BSYNC B2 ;  /* 0x0000000000027941 */ /* 0x000fea0003800000 */
.L_x_13015:
        /* <DEDUP_REMOVED lines=18> */
.L_x_13018:
[----:B------:R-:W-:Y:S01]  /*1aa0*/  ISETP.GE.AND P0, PT, R11, RZ, PT ;  /* 0x000000ff0b00720c */ /* 0x000fe20003f06270 */
[----:B------:R-:W-:-:S12]  /*1ab0*/  HFMA2.MMA R5, -RZ, RZ, 1.9599609375, 20144 ;  /* 0x3fd774ebff057435 */ /* 0x000fd800000001ff */
[----:B------:R-:W-:-:S04]  /*1ac0*/  @P0 FFMA.FTZ R0, R5, 0.93318945169448852539, -R0 ;  /* 0x3f6ee58105000823 */ /* 0x000fc80000010800 */
[----:B------:R-:W-:-:S07]  /*1ad0*/  @!P0 FFMA.FTZ R0, R5, 0.93318945169448852539, R0 ;  /* 0x3f6ee58105008823 */ /* 0x000fce0000010000 */
.L_x_13019:
[----:B------:R-:W-:Y:S05]  /*1ae0*/  BSYNC B0 ;  /* 0x0000000000007941 */ /* 0x000fea0003800000 */
.L_x_13017:
        /* <DEDUP_REMOVED lines=19> */
.L_x_12979:
        /* <DEDUP_REMOVED lines=77> */
.L_x_13023:
[----:B------:R-:W-:Y:S05]  /*20f0*/  BSYNC B3 ;  /* 0x0000000000037941 */ /* 0x000fea0003800000 */
.L_x_13022:
        /* <DEDUP_REMOVED lines=18> */
.L_x_13025:
[----:B------:R-:W-:Y:S02]  /*2220*/  ISETP.GE.AND P0, PT, R27, RZ, PT ;  /* 0x000000ff1b00720c */ /* 0x000fe40003f06270 */
[----:B------:R-:W-:-:S11]  /*2230*/  MOV R5, 0x3fd774eb ;  /* 0x3fd774eb00057802 */ /* 0x000fd60000000f00 */
[----:B------:R-:W-:-:S04]  /*2240*/  @P0 FFMA.FTZ R0, R5, 0.93318945169448852539, -R0 ;  /* 0x3f6ee58105000823 */ /* 0x000fc80000010800 */
[----:B------:R-:W-:-:S07]  /*2250*/  @!P0 FFMA.FTZ R0, R5, 0.93318945169448852539, R0 ;  /* 0x3f6ee58105008823 */ /* 0x000fce0000010000 */
.L_x_13026:
[----:B------:R-:W-:Y:S05]  /*2260*/  BSYNC B0 ;  /* 0x0000000000007941 */ /* 0x000fea0003800000 */
.L_x_13024:
        /* <DEDUP_REMOVED lines=11> */
.L_x_13021:
[----:B------:R-:W-:Y:S05]  /*2320*/  BSYNC B2 ;  /* 0x0000000000027941 */ /* 0x000fea0003800000 */
.L_x_13020:
        /* <DEDUP_REMOVED lines=24> */
.L_x_13030:
[----:B------:R-:W-:Y:S05]  /*24b0*/  BSYNC B3 ;  /* 0x0000000000037941 */ /* 0x000fea0003800000 */
.L_x_13029:
        /* <DEDUP_REMOVED lines=18> */
.L_x_13032:
[----:B------:R-:W-:Y:S02]  /*25e0*/  ISETP.GE.AND P0, PT, R15, RZ, PT ;  /* 0x000000ff0f00720c */ /* 0x000fe40003f06270 */
[----:B------:R-:W-:-:S11]  /*25f0*/  MOV R5, 0x3fd774eb ;  /* 0x3fd774eb00057802 */ /* 0x000fd60000000f00 */
[----:B------:R-:W-:-:S04]  /*2600*/  @P0 FFMA.FTZ R0, R5, 0.93318945169448852539, -R0 ;  /* 0x3f6ee58105000823 */ /* 0x000fc80000010800 */
[----:B------:R-:W-:-:S07]  /*2610*/  @!P0 FFMA.FTZ R0, R5, 0.93318945169448852539, R0 ;  /* 0x3f6ee58105008823 */ /* 0x000fce0000010000 */
.L_x_13033:
[----:B------:R-:W-:Y:S05]  /*2620*/  BSYNC B0 ;  /* 0x0000000000007941 */ /* 0x000fea0003800000 */
.L_x_13031:
        /* <DEDUP_REMOVED lines=11> */
.L_x_13028:
[----:B------:R-:W-:Y:S05]  /*26e0*/  BSYNC B2 ;  /* 0x0000000000027941 */ /* 0x000fea0003800000 */
.L_x_13027:
        /* <DEDUP_REMOVED lines=23> */
.L_x_13037:
[----:B------:R-:W-:Y:S05]  /*2860*/  BSYNC B3 ;  /* 0x0000000000037941 */ /* 0x000fea0003800000 */
.L_x_13036:
        /* <DEDUP_REMOVED lines=18> */
.L_x_13039:
[----:B------:R-:W-:Y:S02]  /*2990*/  ISETP.GE.AND P0, PT, R11, RZ, PT ;  /* 0x000000ff0b00720c */ /* 0x000fe40003f06270 */
[----:B------:R-:W-:-:S11]  /*29a0*/  MOV R5, 0x3fd774eb ;  /* 0x3fd774eb00057802 */ /* 0x000fd60000000f00 */
[----:B------:R-:W-:-:S04]  /*29b0*/  @P0 FFMA.FTZ R0, R5, 0.93318945169448852539, -R0 ;  /* 0x3f6ee58105000823 */ /* 0x000fc80000010800 */
[----:B------:R-:W-:-:S07]  /*29c0*/  @!P0 FFMA.FTZ R0, R5, 0.93318945169448852539, R0 ;  /* 0x3f6ee58105008823 */ /* 0x000fce0000010000 */
.L_x_13040:
[----:B------:R-:W-:Y:S05]  /*29d0*/  BSYNC B0 ;  /* 0x0000000000007941 */ /* 0x000fea0003800000 */
.L_x_13038:
        /* <DEDUP_REMOVED lines=11> */
.L_x_13035:
[----:B------:R-:W-:Y:S05]  /*2a90*/  BSYNC B2 ;  /* 0x0000000000027941 */ /* 0x000fea0003800000 */
.L_x_13034:
        /* <DEDUP_REMOVED lines=23> */
.L_x_13044:
[----:B------:R-:W-:Y:S05]  /*2c10*/  BSYNC B3 ;  /* 0x0000000000037941 */ /* 0x000fea0003800000 */
.L_x_13043:
        /* <DEDUP_REMOVED lines=18> */
.L_x_13046:
[----:B------:R-:W-:Y:S02]  /*2d40*/  ISETP.GE.AND P0, PT, R25, RZ, PT ;  /* 0x000000ff1900720c */ /* 0x000fe40003f06270 */
[----:B------:R-:W-:-:S11]  /*2d50*/  MOV R5, 0x3fd774eb ;  /* 0x3fd774eb00057802 */ /* 0x000fd60000000f00 */
[----:B------:R-:W-:-:S04]  /*2d60*/  @P0 FFMA.FTZ R0, R5, 0.93318945169448852539, -R0 ;  /* 0x3f6ee58105000823 */ /* 0x000fc80000010800 */
[----:B------:R-:W-:-:S07]  /*2d70*/  @!P0 FFMA.FTZ R0, R5, 0.93318945169448852539, R0 ;  /* 0x3f6ee58105008823 */ /* 0x000fce0000010000 */
.L_x_13047:
[----:B------:R-:W-:Y:S05]  /*2d80*/  BSYNC B0 ;  /* 0x0000000000007941 */ /* 0x000fea0003800000 */
.L_x_13045:
        /* <DEDUP_REMOVED lines=11> */
.L_x_13042:
[----:B------:R-:W-:Y:S05]  /*2e40*/  BSYNC B2 ;  /* 0x0000000000027941 */ /* 0x000fea0003800000 */
.L_x_13041:
        /* <DEDUP_REMOVED lines=23> */
.L_x_13051:
[----:B------:R-:W-:Y:S05]  /*2fc0*/  BSYNC B3 ;  /* 0x0000000000037941 */ /* 0x000fea0003800000 */
.L_x_13050:
        /* <DEDUP_REMOVED lines=18> */
.L_x_13053:
[----:B------:R-:W-:Y:S02]  /*30f0*/  ISETP.GE.AND P0, PT, R9, RZ, PT ;  /* 0x000000ff0900720c */ /* 0x000fe40003f06270 */
[----:B------:R-:W-:-:S11]  /*3100*/  MOV R5, 0x3fd774eb ;  /* 0x3fd774eb00057802 */ /* 0x000fd60000000f00 */
[----:B------:R-:W-:-:S04]  /*3110*/  @P0 FFMA.FTZ R0, R5, 0.93318945169448852539, -R0 ;  /* 0x3f6ee58105000823 */ /* 0x000fc80000010800 */
[----:B------:R-:W-:-:S07]  /*3120*/  @!P0 FFMA.FTZ R0, R5, 0.93318945169448852539, R0 ;  /* 0x3f6ee58105008823 */ /* 0x000fce0000010000 */
.L_x_13054:
[----:B------:R-:W-:Y:S05]  /*3130*/  BSYNC B0 ;  /* 0x0000000000007941 */ /* 0x000fea0003800000 */
.L_x_13052:
        /* <DEDUP_REMOVED lines=11> */
.L_x_13049:
[----:B------:R-:W-:Y:S05]  /*31f0*/  BSYNC B2 ;  /* 0x0000000000027941 */ /* 0x000fea0003800000 */
.L_x_13048:
        /* <DEDUP_REMOVED lines=23> */
.L_x_13058:
[----:B------:R-:W-:Y:S05]  /*3370*/  BSYNC B3 ;  /* 0x0000000000037941 */ /* 0x000fea0003800000 */
.L_x_13057:
        /* <DEDUP_REMOVED lines=18> */
.L_x_13060:
[----:B------:R-:W-:Y:S02]  /*34a0*/  ISETP.GE.AND P0, PT, R21, RZ, PT ;  /* 0x000000ff1500720c */ /* 0x000fe40003f06270 */
[----:B------:R-:W-:-:S11]  /*34b0*/  MOV R5, 0x3fd774eb ;  /* 0x3fd774eb00057802 */ /* 0x000fd60000000f00 */
[----:B------:R-:W-:-:S04]  /*34c0*/  @P0 FFMA.FTZ R0, R5, 0.93318945169448852539, -R0 ;  /* 0x3f6ee58105000823 */ /* 0x000fc80000010800 */
[----:B------:R-:W-:-:S07]  /*34d0*/  @!P0 FFMA.FTZ R0, R5, 0.93318945169448852539, R0 ;  /* 0x3f6ee58105008823 */ /* 0x000fce0000010000 */
.L_x_13061:
[----:B------:R-:W-:Y:S05]  /*34e0*/  BSYNC B0 ;  /* 0x0000000000007941 */ /* 0x000fea0003800000 */
.L_x_13059:
        /* <DEDUP_REMOVED lines=11> */
.L_x_13056:
[----:B------:R-:W-:Y:S05]  /*35a0*/  BSYNC B2 ;  /* 0x0000000000027941 */ /* 0x000fea0003800000 */
.L_x_13055:
        /* <DEDUP_REMOVED lines=23> */
.L_x_13065:
[----:B------:R-:W-:Y:S05]  /*3720*/  BSYNC B3 ;  /* 0x0000000000037941 */ /* 0x000fea0003800000 */
.L_x_13064:
        /* <DEDUP_REMOVED lines=18> */
.L_x_13067:
[----:B------:R-:W-:Y:S02]  /*3850*/  ISETP.GE.AND P0, PT, R17, RZ, PT ;  /* 0x000000ff1100720c */ /* 0x000fe40003f06270 */
[----:B------:R-:W-:-:S11]  /*3860*/  MOV R5, 0x3fd774eb ;  /* 0x3fd774eb00057802 */ /* 0x000fd60000000f00 */
[----:B------:R-:W-:-:S04]  /*3870*/  @P0 FFMA.FTZ R0, R5, 0.93318945169448852539, -R0 ;  /* 0x3f6ee58105000823 */ /* 0x000fc80000010800 */
[----:B------:R-:W-:-:S07]  /*3880*/  @!P0 FFMA.FTZ R0, R5, 0.93318945169448852539, R0 ;  /* 0x3f6ee58105008823 */ /* 0x000fce0000010000 */
.L_x_13068:
[----:B------:R-:W-:Y:S05]  /*3890*/  BSYNC B0 ;  /* 0x0000000000007941 */ /* 0x000fea0003800000 */
.L_x_13066:
        /* <DEDUP_REMOVED lines=11> */
.L_x_13063:
[----:B------:R-:W-:Y:S05]  /*3950*/  BSYNC B2 ;  /* 0x0000000000027941 */ /* 0x000fea0003800000 */
.L_x_13062:
        /* <DEDUP_REMOVED lines=23> */
.L_x_13072:
[----:B------:R-:W-:Y:S05]  /*3ad0*/  BSYNC B3 ;  /* 0x0000000000037941 */ /* 0x000fea0003800000 */
.L_x_13071:
        /* <DEDUP_REMOVED lines=18> */
.L_x_13074:
[----:B------:R-:W-:Y:S02]  /*3c00*/  ISETP.GE.AND P0, PT, R18, RZ, PT ;  /* 0x000000ff1200720c */ /* 0x000fe40003f06270 */
[----:B------:R-:W-:-:S11]  /*3c10*/  MOV R5, 0x3fd774eb ;  /* 0x3fd774eb00057802 */ /* 0x000fd60000000f00 */
[----:B------:R-:W-:-:S04]  /*3c20*/  @P0 FFMA.FTZ R0, R5, 0.93318945169448852539, -R0 ;  /* 0x3f6ee58105000823 */ /* 0x000fc80000010800 */
[----:B------:R-:W-:-:S07]  /*3c30*/  @!P0 FFMA.FTZ R0, R5, 0.93318945169448852539, R0 ;  /* 0x3f6ee58105008823 */ /* 0x000fce0000010000 */
.L_x_13075:
[----:B------:R-:W-:Y:S05]  /*3c40*/  BSYNC B0 ;  /* 0x0000000000007941 */ /* 0x000fea0003800000 */
.L_x_13073:
        /* <DEDUP_REMOVED lines=11> */
.L_x_13070:
[----:B------:R-:W-:Y:S05]  /*3d00*/  BSYNC B2 ;  /* 0x0000000000027941 */ /* 0x000fea0003800000 */
.L_x_13069:
        /* <DEDUP_REMOVED lines=17> */
.L_x_13078:
[----:B------:R-:W-:-:S13]  /*3e20*/  ISETP.GE.AND P0, PT, R20, R19, PT ;  /* 0x000000131400720c */ /* 0x000fda0003f06270 */
[----:B------:R-:W-:Y:S05]  /*3e30*/  @P0 BRA `(.L_x_13080) ;  /* 0x0000000000300947 */ /* 0x000fea0003800000 */
[----:B0-2---:R-:W0:Y:S01]  /*3e40*/  LDC.64 R4, c[0x0][0x218] ;  /* 0x00008600ff047b82 */ /* 0x005e220000000a00 */
[----:B------:R-:W-:Y:S02]  /*3e50*/  IADD3 R7, R3, R20, RZ ;  /* 0x0000001403077210 */ /* 0x000fe40007ffe0ff */
[----:B------:R-:W-:-:S03]  /*3e60*/  IADD3 R20, R20, 0x80, RZ ;  /* 0x0000008014147810 */ /* 0x000fc60007ffe0ff */
[----:B0-----:R-:W-:-:S05]  /*3e70*/  IMAD.WIDE.U32 R4, R7, 0x2, R4 ;  /* 0x0000000207047825 */ /* 0x001fca00078e0004 */
[----:B------:R1:W-:Y:S02]  /*3e80*/  STG.E.U16 desc[UR4][R4.64], R11 ;  /* 0x0000000b04007986 */ /* 0x0003e4000c101504 */
.L_x_13079:
[----:B------:R-:W-:-:S13]  /*3e90*/  ISETP.GE.AND P0, PT, R20, R19, PT ;  /* 0x000000131400720c */ /* 0x000fda0003f06270 */
[----:B------:R-:W-:Y:S05]  /*3ea0*/  @P0 BRA `(.L_x_13081) ;  /* 0x0000000000300947 */ /* 0x000fea0003800000 */
[----:B01----:R-:W0:Y:S01]  /*3eb0*/  LDC.64 R4, c[0x0][0x218] ;  /* 0x00008600ff047b82 */ /* 0x003e220000000a00 */
[----:B------:R-:W-:Y:S01]  /*3ec0*/  IADD3 R7, R3, R20, RZ ;  /* 0x0000001403077210 */ /* 0x000fe20007ffe0ff */
[----:B------:R-:W-:-:S04]  /*3ed0*/  VIADD R20, R20, 0x80 ;  /* 0x0000008014147836 */ /* 0x000fc80000000000 */
[----:B0-----:R-:W-:-:S05]  /*3ee0*/  IMAD.WIDE.U32 R4, R7, 0x2, R4 ;  /* 0x0000000207047825 */ /* 0x001fca00078e0004 */
[----:B------:R1:W-:Y:S02]  /*3ef0*/  STG.E.U16 desc[UR4][R4.64], R10 ;  /* 0x0000000a04007986 */ /* 0x0003e4000c101504 */
.L_x_13080:
[----:B------:R-:W-:-:S13]  /*3f00*/  ISETP.GE.AND P0, PT, R20, R19, PT ;  /* 0x000000131400720c */ /* 0x000fda0003f06270 */
[----:B------:R-:W-:Y:S05]  /*3f10*/  @P0 BRA `(.L_x_13082) ;  /* 0x0000000000340947 */ /* 0x000fea0003800000 */
[----:B012---:R-:W0:Y:S01]  /*3f20*/  LDC.64 R4, c[0x0][0x218] ;  /* 0x00008600ff047b82 */ /* 0x007e220000000a00 */
[----:B------:R-:W-:Y:S02]  /*3f30*/  IADD3 R7, R3, R20, RZ ;  /* 0x0000001403077210 */ /* 0x000fe40007ffe0ff */
[----:B------:R-:W-:-:S03]  /*3f40*/  IADD3 R20, R20, 0x80, RZ ;  /* 0x0000008014147810 */ /* 0x000fc60007ffe0ff */
[----:B0-----:R-:W-:-:S05]  /*3f50*/  IMAD.WIDE.U32 R4, R7, 0x2, R4 ;  /* 0x0000000207047825 */ /* 0x001fca00078e0004 */
[----:B------:R2:W-:Y:S02]  /*3f60*/  STG.E.U16 desc[UR4][R4.64], R9 ;  /* 0x0000000904007986 */ /* 0x0005e4000c101504 */
.L_x_13081:
        /* <DEDUP_REMOVED lines=8> */
.L_x_13082:
[----:B------:R-:W-:Y:S05]  /*3ff0*/  BSYNC B1 ;  /* 0x0000000000017941 */ /* 0x000fea0003800000 */
.L_x_13077:
[----:B------:R-:W-:-:S13]  /*4000*/  ISETP.GE.AND P0, PT, R20, R19, PT ;  /* 0x000000131400720c */ /* 0x000fda0003f06270 */
[----:B0123--:R-:W0:Y:S01]  /*4010*/  @!P0 LDC.64 R4, c[0x0][0x218] ;  /* 0x00008600ff048b82 */ /* 0x00fe220000000a00 */
[----:B------:R-:W-:Y:S02]  /*4020*/  @!P0 IADD3 R7, R3, R20, RZ ;  /* 0x0000001403078210 */ /* 0x000fe40007ffe0ff */
[----:B------:R-:W-:-:S03]  /*4030*/  @!P0 IADD3 R20, R20, 0x80, RZ ;  /* 0x0000008014148810 */ /* 0x000fc60007ffe0ff */
[----:B0-----:R-:W-:-:S05]  /*4040*/  @!P0 IMAD.WIDE.U32 R4, R7, 0x2, R4 ;  /* 0x0000000207048825 */ /* 0x001fca00078e0004 */
[----:B------:R3:W-:Y:S02]  /*4050*/  @!P0 STG.E.U16 desc[UR4][R4.64], R2 ;  /* 0x0000000204008986 */ /* 0x0007e4000c101504 */
.L_x_13083:
[----:B------:R-:W-:Y:S05]  /*4060*/  BSYNC B0 ;  /* 0x0000000000007941 */ /* 0x000fea0003800000 */
.L_x_13076:
        /* <DEDUP_REMOVED lines=8> */
        .weak           $__internal_41_$__cuda_sm3x_div_rn_ftz_f32_slowpath
        .type           $__internal_41_$__cuda_sm3x_div_rn_ftz_f32_slowpath,@function
        .size           $__internal_41_$__cuda_sm3x_div_rn_ftz_f32_slowpath,(.L_x_19717 - $__internal_41_$__cuda_sm3x_div_rn_ftz_f32_slowpath)
$__internal_41_$__cuda_sm3x_div_rn_ftz_f32_slowpath:
        /* <DEDUP_REMOVED lines=32> */
.L_x_13086:
[----:B------:R-:W-:Y:S05]  /*42f0*/  BSYNC B1 ;  /* 0x0000000000017941 */ /* 0x000fea0003800000 */
.L_x_13085:
        /* <DEDUP_REMOVED lines=27> */
.L_x_13092:
[----:B------:R-:W-:-:S07]  /*44b0*/  LEA R0, R5, R0, 0x17 ;  /* 0x0000000005007211 */ /* 0x000fce00078eb8ff */
.L_x_13093:
[----:B------:R-:W-:Y:S05]  /*44c0*/  BSYNC B1 ;  /* 0x0000000000017941 */ /* 0x000fea0003800000 */
.L_x_13091:
[----:B------:R-:W-:Y:S05]  /*44d0*/  BRA `(.L_x_13094) ;  /* 0x0000000000207947 */ /* 0x000fea0003800000 */
.L_x_13090:
[----:B------:R-:W-:-:S04]  /*44e0*/  LOP3.LUT R23, R22, 0x80000000, R23, 0x48, !PT ;  /* 0x8000000016177812 */ /* 0x000fc800078e4817 */
[----:B------:R-:W-:Y:S01]  /*44f0*/  LOP3.LUT R0, R23, 0x7f800000, RZ, 0xfc, !PT ;  /* 0x7f80000017007812 */ /* 0x000fe200078efcff */
[----:B------:R-:W-:Y:S06]  /*4500*/  BRA `(.L_x_13094) ;  /* 0x0000000000147947 */ /* 0x000fec0003800000 */
.L_x_13089:
[----:B------:R-:W-:Y:S01]  /*4510*/  LOP3.LUT R0, R22, 0x80000000, R23, 0x48, !PT ;  /* 0x8000000016007812 */ /* 0x000fe200078e4817 */
[----:B------:R-:W-:Y:S06]  /*4520*/  BRA `(.L_x_13094) ;  /* 0x00000000000c7947 */ /* 0x000fec0003800000 */
.L_x_13088:
[----:B------:R-:W0:Y:S01]  /*4530*/  MUFU.RSQ R0, -QNAN ;  /* 0xffc0000000007908 */ /* 0x000e220000001400 */
[----:B------:R-:W-:Y:S05]  /*4540*/  BRA `(.L_x_13094) ;  /* 0x0000000000047947 */ /* 0x000fea0003800000 */
.L_x_13087:
[----:B------:R-:W-:-:S07]  /*4550*/  FADD.FTZ R0, R23, R22 ;  /* 0x0000001617007221 */ /* 0x000fce0000010000 */
.L_x_13094:
[----:B------:R-:W-:Y:S05]  /*4560*/  BSYNC B0 ;  /* 0x0000000000007941 */ /* 0x000fea0003800000 */
.L_x_13084:
[----:B------:R-:W-:-:S04]  /*4570*/  MOV R5, 0x0 ;  /* 0x0000000000057802 */ /* 0x000fc80000000f00 */
[----:B0-----:R-:W-:Y:S05]  /*4580*/  RET.REL.NODEC R4 `(_ZN2at6native29vectorized_elementwise_kernelILi8ENS0_13AUnaryFunctorIN3c104HalfES4_S4_ZZZNS0_17atan2_kernel_cudaERNS_18TensorIteratorBaseEENKUlvE_clEvENKUlvE1_clEvEUlS4_S4_E_EESt5arrayIPcLm2EEEEviT0_T1_) ;  /* 0xffffffb8049c7950 */ /* 0x001fea0003c3ffff */
.L_x_13095:
        /* <DEDUP_REMOVED lines=15> */
.L_x_19717:


//--------------------- .text._ZN2at6native18elementwise_kernelILi128ELi4EZNS0_15gpu_kernel_implINS0_13BinaryFunctorIfffZZZNS0_17atan2_kernel_cudaERNS_18TensorIteratorBaseEENKUlvE_clEvENKUlvE0_clEvEUlffE_EEEEvS5_RKT_EUliE_EEviT1_ --------------------------
	.section	.text._ZN2at6native18elementwise_kernelILi128ELi4EZNS0_15gpu_kernel_implINS0_13BinaryFunctorIfffZZZNS0_17atan2_kernel_cudaERNS_18TensorIteratorBaseEENKUlvE_clEvENKUlvE0_clEvEUlffE_EEEEvS5_RKT_EUliE_EEviT1_,"ax",@progbits
	.align	128
        .global         _ZN2at6native18elementwise_kernelILi128ELi4EZNS0_15gpu_kernel_implINS0_13BinaryFunctorIfffZZZNS0_17atan2_kernel_cudaERNS_18TensorIteratorBaseEENKUlvE_clEvENKUlvE0_clEvEUlffE_EEEEvS5_RKT_EUliE_EEviT1_
        .type           _ZN2at6native18elementwise_kernelILi128ELi4EZNS0_15gpu_kernel_implINS0_13BinaryFunctorIfffZZZNS0_17atan2_kernel_cudaERNS_18TensorIteratorBaseEENKUlvE_clEvENKUlvE0_clEvEUlffE_EEEEvS5_RKT_EUliE_EEviT1_,@function
        .size           _ZN2at6native18elementwise_kernelILi128ELi4EZNS0_15gpu_kernel_implINS0_13BinaryFunctorIfffZZZNS0_17atan2_kernel_cudaERNS_18TensorIteratorBaseEENKUlvE_clEvENKUlvE0_clEvEUlffE_EEEEvS5_RKT_EUliE_EEviT1_,(.L_x_19718 - _ZN2at6native18elementwise_kernelILi128ELi4EZNS0_15gpu_kernel_implINS0_13BinaryFunctorIfffZZZNS0_17atan2_kernel_cudaERNS_18TensorIteratorBaseEENKUlvE_clEvENKUlvE0_clEvEUlffE_EEEEvS5_RKT_EUliE_EEviT1_)
        .other          _ZN2at6native18elementwise_kernelILi128ELi4EZNS0_15gpu_kernel_implINS0_13BinaryFunctorIfffZZZNS0_17atan2_kernel_cudaERNS_18TensorIteratorBaseEENKUlvE_clEvENKUlvE0_clEvEUlffE_EEEEvS5_RKT_EUliE_EEviT1_,@"STO_CUDA_ENTRY STV_DEFAULT"
_ZN2at6native18elementwise_kernelILi128ELi4EZNS0_15gpu_kernel_implINS0_13BinaryFunctorIfffZZZNS0_17atan2_kernel_cudaERNS_18TensorIteratorBaseEENKUlvE_clEvENKUlvE0_clEvEUlffE_EEEEvS5_RKT_EUliE_EEviT1_:
.text._ZN2at6native18elementwise_kernelILi128ELi4EZNS0_15gpu_kernel_implINS0_13BinaryFunctorIfffZZZNS0_17atan2_kernel_cudaERNS_18TensorIteratorBaseEENKUlvE_clEvENKUlvE0_clEvEUlffE_EEEEvS5_RKT_EUliE_EEviT1_:
        /* <DEDUP_REMOVED lines=364> */
.L_x_13098:
        /* <DEDUP_REMOVED lines=22> */
.L_x_13103:
[----:B------:R-:W2:Y:S02]  /*1820*/  LDG.E.U8 R2, desc[UR36][R2.64] ;  /* 0x0000002402027981 */ /* 0x000ea4000c1e1100 */
[----:B--2---:R-:W-:Y:S01]  /*1830*/  I2FP.F32.U32 R19, R2 ;  /* 0x0000000200137245 */ /* 0x004fe20000201000 */
[----:B------:R-:W-:Y:S06]  /*1840*/  BRA `(.L_x_13105) ;  /* 0x0000000c002c7947 */ /* 0x000fec0003800000 */
.L_x_13102:
        /* <DEDUP_REMOVED lines=9> */
.L_x_13107:
[----:B------:R-:W2:Y:S02]  /*18e0*/  LDG.E R2, desc[UR36][R2.64] ;  /* 0x0000002402027981 */ /* 0x000ea4000c1e1900 */
[----:B--2---:R-:W-:Y:S01]  /*18f0*/  I2FP.F32.S32 R19, R2 ;  /* 0x0000000200137245 */ /* 0x004fe20000201400 */
[----:B------:R-:W-:Y:S06]  /*1900*/  BRA `(.L_x_13105) ;  /* 0x0000000800fc7947 */ /* 0x000fec0003800000 */
.L_x_13106:
[----:B------:R-:W2:Y:S02]  /*1910*/  LDG.E.U16 R2, desc[UR36][R2.64] ;  /* 0x0000002402027981 */ /* 0x000ea4000c1e1500 */
[----:B--2---:R0:W1:Y:S01]  /*1920*/  I2F.S16 R19, R2 ;  /* 0x0000000200137306 */ /* 0x0040620000101400 */
[----:B------:R-:W-:Y:S05]  /*1930*/  BRA `(.L_x_13105) ;  /* 0x0000000800f07947 */ /* 0x000fea0003800000 */
.L_x_13101:
        /* <DEDUP_REMOVED lines=8> */
.L_x_13109:
[----:B------:R-:W2:Y:S02]  /*19c0*/  LDG.E.U16 R2, desc[UR36][R2.64] ;  /* 0x0000002402027981 */ /* 0x000ea4000c1e1500 */
[----:B--2---:R-:W-:Y:S01]  /*19d0*/  HADD2.F32 R19, -RZ, R2.H0_H0 ;  /* 0x20000002ff137230 */ /* 0x004fe20000004100 */
[----:B------:R-:W-:Y:S06]  /*19e0*/  BRA `(.L_x_13105) ;  /* 0x0000000800c47947 */ /* 0x000fec0003800000 */
.L_x_13108:
        /* <DEDUP_REMOVED lines=8> */
.L_x_13111:
[----:B------:R-:W2:Y:S02]  /*1a70*/  LDG.E.U16 R2, desc[UR36][R2.64] ;  /* 0x0000002402027981 */ /* 0x000ea4000c1e1500 */
[----:B--2---:R-:W-:Y:S01]  /*1a80*/  HADD2.F32 R19, -RZ, R2.H0_H0 ;  /* 0x20000002ff137230 */ /* 0x004fe20000004100 */
[----:B------:R-:W-:Y:S06]  /*1a90*/  BRA `(.L_x_13105) ;  /* 0x0000000800987947 */ /* 0x000fec0003800000 */
.L_x_13110:
[----:B------:R-:W2:Y:S01]  /*1aa0*/  LDG.E.64 R2, desc[UR36][R2.64] ;  /* 0x0000002402027981 */ /* 0x000ea2000c1e1b00 */
[----:B------:R-:W-:Y:S01]  /*1ab0*/  UMOV UR4, 0xf0000000 ;  /* 0xf000000000047882 */ /* 0x000fe20000000000 */
[----:B------:R-:W-:Y:S01]  /*1ac0*/  UMOV UR5, 0x380fffff ;  /* 0x380fffff00057882 */ /* 0x000fe20000000000 */
[----:B--2---:R-:W0:Y:S01]  /*1ad0*/  F2F.F32.F64 R19, R2 ;  /* 0x0000000200137310 */ /* 0x004e220000301000 */
[----:B------:R-:W-:-:S14]  /*1ae0*/  DSETP.GEU.AND P0, PT, |R2|, UR4, PT ;  /* 0x0000000402007e2a */ /* 0x000fdc000bf0e200 */
[----:B0-----:R-:W-:Y:S01]  /*1af0*/  @!P0 FMUL R19, R19, 1.175494350822287508e-38 ;  /* 0x0080000013138820 */ /* 0x001fe20000400000 */
[----:B------:R-:W-:Y:S06]  /*1b00*/  BRA `(.L_x_13105) ;  /* 0x00000008007c7947 */ /* 0x000fec0003800000 */
.L_x_13100:
        /* <DEDUP_REMOVED lines=12> */
.L_x_13114:
[----:B------:R-:W2:Y:S01]  /*1bd0*/  LDG.E.64 R2, desc[UR36][R2.64] ;  /* 0x0000002402027981 */ /* 0x000ea2000c1e1b00 */
[----:B------:R-:W-:Y:S01]  /*1be0*/  UMOV UR4, 0xf0000000 ;  /* 0xf000000000047882 */ /* 0x000fe20000000000 */
[----:B------:R-:W-:Y:S01]  /*1bf0*/  UMOV UR5, 0x380fffff ;  /* 0x380fffff00057882 */ /* 0x000fe20000000000 */
[----:B--2---:R-:W0:Y:S01]  /*1c00*/  F2F.F32.F64 R19, R2 ;  /* 0x0000000200137310 */ /* 0x004e220000301000 */
[----:B------:R-:W-:-:S14]  /*1c10*/  DSETP.GEU.AND P0, PT, |R2|, UR4, PT ;  /* 0x0000000402007e2a */ /* 0x000fdc000bf0e200 */
[----:B0-----:R-:W-:Y:S01]  /*1c20*/  @!P0 FMUL R19, R19, 1.175494350822287508e-38 ;  /* 0x0080000013138820 */ /* 0x001fe20000400000 */
[----:B------:R-:W-:Y:S06]  /*1c30*/  BRA `(.L_x_13105) ;  /* 0x0000000800307947 */ /* 0x000fec0003800000 */
.L_x_13113:
        /* <DEDUP_REMOVED lines=26> */
.L_x_13116:
        /* <DEDUP_REMOVED lines=13> */
.L_x_13115:
[----:B------:R-:W2:Y:S02]  /*1eb0*/  LDG.E.U16 R2, desc[UR36][R2.64] ;  /* 0x0000002402027981 */ /* 0x000ea4000c1e1500 */
[----:B--2---:R-:W-:Y:S01]  /*1ec0*/  IMAD.U32 R19, R2, 0x10000, RZ ;  /* 0x0001000002137824 */ /* 0x004fe200078e00ff */
[----:B------:R-:W-:Y:S06]  /*1ed0*/  BRA `(.L_x_13105) ;  /* 0x0000000400887947 */ /* 0x000fec0003800000 */
.L_x_13112:
        /* <DEDUP_REMOVED lines=11> */
.L_x_13119:
        /* <DEDUP_REMOVED lines=20> */
.L_x_13121:
[----:B------:R-:W-:Y:S05]  /*20d0*/  BSYNC B0 ;  /* 0x0000000000007941 */ /* 0x000fea0003800000 */
.L_x_13120:
[----:B------:R-:W-:Y:S01]  /*20e0*/  IMAD.SHL.U32 R2, R2, 0x100000, RZ ;  /* 0x0010000002027824 */ /* 0x000fe200078e00ff */
[----:B------:R-:W-:-:S04]  /*20f0*/  LEA R0, R0, 0x3b800000, 0x17 ;  /* 0x3b80000000007811 */ /* 0x000fc800078eb8ff */
[----:B------:R-:W-:Y:S01]  /*2100*/  LOP3.LUT R19, R0, R2, R19, 0xfe, !PT ;  /* 0x0000000200137212 */ /* 0x000fe200078efe13 */
[----:B------:R-:W-:Y:S06]  /*2110*/  BRA `(.L_x_13105) ;  /* 0x0000000000f87947 */ /* 0x000fec0003800000 */
.L_x_13118:
        /* <DEDUP_REMOVED lines=20> */
.L_x_13123:
[----:B------:R-:W-:Y:S05]  /*2260*/  BSYNC B0 ;  /* 0x0000000000007941 */ /* 0x000fea0003800000 */
.L_x_13122:
[----:B------:R-:W-:Y:S01]  /*2270*/  IMAD.SHL.U32 R2, R2, 0x200000, RZ ;  /* 0x0020000002027824 */ /* 0x000fe200078e00ff */
[----:B------:R-:W-:-:S04]  /*2280*/  LEA R0, R0, 0x37800000, 0x17 ;  /* 0x3780000000007811 */ /* 0x000fc800078eb8ff */
[----:B------:R-:W-:Y:S01]  /*2290*/  LOP3.LUT R19, R0, R2, R19, 0xfe, !PT ;  /* 0x0000000200137212 */ /* 0x000fe200078efe13 */
[----:B------:R-:W-:Y:S06]  /*22a0*/  BRA `(.L_x_13105) ;  /* 0x0000000000947947 */ /* 0x000fec0003800000 */
.L_x_13117:
        /* <DEDUP_REMOVED lines=14> */
.L_x_13104:
        /* <DEDUP_REMOVED lines=16> */
.L_x_13126:
[----:B------:R-:W-:Y:S01]  /*2490*/  IMAD.MOV.U32 R19, RZ, RZ, RZ ;  /* 0x000000ffff137224 */ /* 0x000fe200078e00ff */
[----:B------:R-:W-:Y:S06]  /*24a0*/  BRA `(.L_x_13105) ;  /* 0x0000000000147947 */ /* 0x000fec0003800000 */
.L_x_13125:
[----:B------:R-:W2:Y:S02]  /*24b0*/  LDG.E.64 R2, desc[UR36][R2.64] ;  /* 0x0000002402027981 */ /* 0x000ea4000c1e1b00 */
[----:B--2---:R0:W1:Y:S01]  /*24c0*/  I2F.U64 R19, R2 ;  /* 0x0000000200137312 */ /* 0x0040620000301000 */
[----:B------:R-:W-:Y:S05]  /*24d0*/  BRA `(.L_x_13105) ;  /* 0x0000000000087947 */ /* 0x000fea0003800000 */
.L_x_13124:
[----:B------:R-:W2:Y:S02]  /*24e0*/  LDG.E R2, desc[UR36][R2.64] ;  /* 0x0000002402027981 */ /* 0x000ea4000c1e1900 */
[----:B--2---:R-:W-:-:S07]  /*24f0*/  I2FP.F32.U32 R19, R2 ;  /* 0x0000000200137245 */ /* 0x004fce0000201000 */
.L_x_13105:
[----:B------:R-:W-:Y:S05]  /*2500*/  BSYNC B7 ;  /* 0x0000000000077941 */ /* 0x000fea0003800000 */
.L_x_13099:
        /* <DEDUP_REMOVED lines=19> */
.L_x_13131:
[----:B------:R-:W2:Y:S02]  /*2640*/  LDG.E.U8 R2, desc[UR36][R2.64] ;  /* 0x0000002402027981 */ /* 0x000ea4000c1e1100 */
[----:B--2---:R-:W-:Y:S01]  /*2650*/  I2FP.F32.U32 R10, R2 ;  /* 0x00000002000a7245 */ /* 0x004fe20000201000 */
[----:B------:R-:W-:Y:S06]  /*2660*/  BRA `(.L_x_13133) ;  /* 0x0000000c002c7947 */ /* 0x000fec0003800000 */
.L_x_13130:
        /* <DEDUP_REMOVED lines=9> */
.L_x_13135:
[----:B------:R-:W2:Y:S02]  /*2700*/  LDG.E R2, desc[UR36][R2.64] ;  /* 0x0000002402027981 */ /* 0x000ea4000c1e1900 */
[----:B--2---:R-:W-:Y:S01]  /*2710*/  I2FP.F32.S32 R10, R2 ;  /* 0x00000002000a7245 */ /* 0x004fe20000201400 */
[----:B------:R-:W-:Y:S06]  /*2720*/  BRA `(.L_x_13133) ;  /* 0x0000000800fc7947 */ /* 0x000fec0003800000 */
.L_x_13134:
[----:B------:R-:W2:Y:S02]  /*2730*/  LDG.E.U16 R2, desc[UR36][R2.64] ;  /* 0x0000002402027981 */ /* 0x000ea4000c1e1500 */
[----:B--2---:R4:W0:Y:S01]  /*2740*/  I2F.S16 R10, R2 ;  /* 0x00000002000a7306 */ /* 0x0048220000101400 */
[----:B------:R-:W-:Y:S05]  /*2750*/  BRA `(.L_x_13133) ;  /* 0x0000000800f07947 */ /* 0x000fea0003800000 */
.L_x_13129:
        /* <DEDUP_REMOVED lines=8> */
.L_x_13137:
[----:B------:R-:W2:Y:S02]  /*27e0*/  LDG.E.U16 R2, desc[UR36][R2.64] ;  /* 0x0000002402027981 */ /* 0x000ea4000c1e1500 */
[----:B--2---:R-:W-:Y:S01]  /*27f0*/  HADD2.F32 R10, -RZ, R2.H0_H0 ;  /* 0x20000002ff0a7230 */ /* 0x004fe20000004100 */
[----:B------:R-:W-:Y:S06]  /*2800*/  BRA `(.L_x_13133) ;  /* 0x0000000800c47947 */ /* 0x000fec0003800000 */
.L_x_13136:
        /* <DEDUP_REMOVED lines=8> */
.L_x_13139:
[----:B------:R-:W2:Y:S02]  /*2890*/  LDG.E.U16 R2, desc[UR36][R2.64] ;  /* 0x0000002402027981 */ /* 0x000ea4000c1e1500 */
[----:B--2---:R-:W-:Y:S01]  /*28a0*/  HADD2.F32 R10, -RZ, R2.H0_H0 ;  /* 0x20000002ff0a7230 */ /* 0x004fe20000004100 */
[----:B------:R-:W-:Y:S06]  /*28b0*/  BRA `(.L_x_13133) ;  /* 0x0000000800987947 */ /* 0x000fec0003800000 */
.L_x_13138:
[----:B------:R-:W2:Y:S01]  /*28c0*/  LDG.E.64 R2, desc[UR36][R2.64] ;  /* 0x0000002402027981 */ /* 0x000ea2000c1e1b00 */
[----:B------:R-:W-:Y:S01]  /*28d0*/  UMOV UR4, 0xf0000000 ;  /* 0xf000000000047882 */ /* 0x000fe20000000000 */
[----:B------:R-:W-:Y:S01]  /*28e0*/  UMOV UR5, 0x380fffff ;  /* 0x380fffff00057882 */ /* 0x000fe20000000000 */
[----:B--2---:R-:W0:Y:S01]  /*28f0*/  F2F.F32.F64 R10, R2 ;  /* 0x00000002000a7310 */ /* 0x004e220000301000 */
[----:B------:R-:W-:-:S14]  /*2900*/  DSETP.GEU.AND P0, PT, |R2|, UR4, PT ;  /* 0x0000000402007e2a */ /* 0x000fdc000bf0e200 */
[----:B0-----:R-:W-:Y:S01]  /*2910*/  @!P0 FMUL R10, R10, 1.175494350822287508e-38 ;  /* 0x008000000a0a8820 */ /* 0x001fe20000400000 */
[----:B------:R-:W-:Y:S06]  /*2920*/  BRA `(.L_x_13133) ;  /* 0x00000008007c7947 */ /* 0x000fec0003800000 */
.L_x_13128:
        /* <DEDUP_REMOVED lines=12> */
.L_x_13142:
[----:B------:R-:W2:Y:S01]  /*29f0*/  LDG.E.64 R2, desc[UR36][R2.64] ;  /* 0x0000002402027981 */ /* 0x000ea2000c1e1b00 */
[----:B------:R-:W-:Y:S01]  /*2a00*/  UMOV UR4, 0xf0000000 ;  /* 0xf000000000047882 */ /* 0x000fe20000000000 */
[----:B------:R-:W-:Y:S01]  /*2a10*/  UMOV UR5, 0x380fffff ;  /* 0x380fffff00057882 */ /* 0x000fe20000000000 */
[----:B--2---:R-:W0:Y:S01]  /*2a20*/  F2F.F32.F64 R10, R2 ;  /* 0x00000002000a7310 */ /* 0x004e220000301000 */
[----:B------:R-:W-:-:S14]  /*2a30*/  DSETP.GEU.AND P0, PT, |R2|, UR4, PT ;  /* 0x0000000402007e2a */ /* 0x000fdc000bf0e200 */
[----:B0-----:R-:W-:Y:S01]  /*2a40*/  @!P0 FMUL R10, R10, 1.175494350822287508e-38 ;  /* 0x008000000a0a8820 */ /* 0x001fe20000400000 */
[----:B------:R-:W-:Y:S06]  /*2a50*/  BRA `(.L_x_13133) ;  /* 0x0000000800307947 */ /* 0x000fec0003800000 */
.L_x_13141:
        /* <DEDUP_REMOVED lines=26> */
.L_x_13144:
        /* <DEDUP_REMOVED lines=13> */
.L_x_13143:
[----:B------:R-:W2:Y:S02]  /*2cd0*/  LDG.E.U16 R2, desc[UR36][R2.64] ;  /* 0x0000002402027981 */ /* 0x000ea4000c1e1500 */
[----:B--2---:R-:W-:Y:S01]  /*2ce0*/  IMAD.U32 R10, R2, 0x10000, RZ ;  /* 0x00010000020a7824 */ /* 0x004fe200078e00ff */
[----:B------:R-:W-:Y:S06]  /*2cf0*/  BRA `(.L_x_13133) ;  /* 0x0000000400887947 */ /* 0x000fec0003800000 */
.L_x_13140:
        /* <DEDUP_REMOVED lines=11> */
.L_x_13147:
        /* <DEDUP_REMOVED lines=20> */
.L_x_13149:
[----:B------:R-:W-:Y:S05]  /*2ef0*/  BSYNC B0 ;  /* 0x0000000000007941 */ /* 0x000fea0003800000 */
.L_x_13148:
[----:B------:R-:W-:Y:S01]  /*2f00*/  IMAD.SHL.U32 R2, R2, 0x100000, RZ ;  /* 0x0010000002027824 */ /* 0x000fe200078e00ff */
[----:B------:R-:W-:-:S04]  /*2f10*/  LEA R3, R0, 0x3b800000, 0x17 ;  /* 0x3b80000000037811 */ /* 0x000fc800078eb8ff */
[----:B------:R-:W-:Y:S01]  /*2f20*/  LOP3.LUT R10, R3, R2, R10, 0xfe, !PT ;  /* 0x00000002030a7212 */ /* 0x000fe200078efe0a */
[----:B------:R-:W-:Y:S06]  /*2f30*/  BRA `(.L_x_13133) ;  /* 0x0000000000f87947 */ /* 0x000fec0003800000 */
.L_x_13146:
        /* <DEDUP_REMOVED lines=20> */
.L_x_13151:
[----:B------:R-:W-:Y:S05]  /*3080*/  BSYNC B0 ;  /* 0x0000000000007941 */ /* 0x000fea0003800000 */
.L_x_13150:
[----:B------:R-:W-:Y:S01]  /*3090*/  IMAD.SHL.U32 R2, R2, 0x200000, RZ ;  /* 0x0020000002027824 */ /* 0x000fe200078e00ff */
[----:B------:R-:W-:-:S04]  /*30a0*/  LEA R3, R0, 0x37800000, 0x17 ;  /* 0x3780000000037811 */ /* 0x000fc800078eb8ff */
[----:B------:R-:W-:Y:S01]  /*30b0*/  LOP3.LUT R10, R3, R2, R10, 0xfe, !PT ;  /* 0x00000002030a7212 */ /* 0x000fe200078efe0a */
[----:B------:R-:W-:Y:S06]  /*30c0*/  BRA `(.L_x_13133) ;  /* 0x0000000000947947 */ /* 0x000fec0003800000 */
.L_x_13145:
        /* <DEDUP_REMOVED lines=14> */
.L_x_13132:
        /* <DEDUP_REMOVED lines=16> */
.L_x_13154:
[----:B------:R-:W-:Y:S01]  /*32b0*/  IMAD.MOV.U32 R10, RZ, RZ, RZ ;  /* 0x000000ffff0a7224 */ /* 0x000fe200078e00ff */
[----:B------:R-:W-:Y:S06]  /*32c0*/  BRA `(.L_x_13133) ;  /* 0x0000000000147947 */ /* 0x000fec0003800000 */
.L_x_13153:
[----:B------:R-:W2:Y:S02]  /*32d0*/  LDG.E.64 R10, desc[UR36][R2.64] ;  /* 0x00000024020a7981 */ /* 0x000ea4000c1e1b00 */
[----:B--2---:R0:W1:Y:S01]  /*32e0*/  I2F.U64 R10, R10 ;  /* 0x0000000a000a7312 */ /* 0x0040620000301000 */
[----:B------:R-:W-:Y:S05]  /*32f0*/  BRA `(.L_x_13133) ;  /* 0x0000000000087947 */ /* 0x000fea0003800000 */
.L_x_13152:
[----:B------:R-:W2:Y:S02]  /*3300*/  LDG.E R2, desc[UR36][R2.64] ;  /* 0x0000002402027981 */ /* 0x000ea4000c1e1900 */
[----:B--2---:R-:W-:-:S07]  /*3310*/  I2FP.F32.U32 R10, R2 ;  /* 0x00000002000a7245 */ /* 0x004fce0000201000 */
.L_x_13133:
[----:B------:R-:W-:Y:S05]  /*3320*/  BSYNC B7 ;  /* 0x0000000000077941 */ /* 0x000fea0003800000 */
.L_x_13127:
[C---:B-----5:R-:W-:Y:S01]  /*3330*/  FADD.FTZ R0, |R19|.reuse, -RZ ;  /* 0x800000ff13007221 */ /* 0x060fe20000010200 */
[----:B0123--:R-:W-:Y:S01]  /*3340*/  FADD.FTZ R3, |R10|, -RZ ;  /* 0x800000ff0a037221 */ /* 0x00ffe20000010200 */
[----:B------:R-:W-:Y:S01]  /*3350*/  FSETP.GT.FTZ.AND P5, PT, |R19|, |R10|, PT ;  /* 0x4000000a1300720b */ /* 0x000fe20003fb4200 */
[----:B------:R-:W-:Y:S03]  /*3360*/  BSSY B1, `(.L_x_13155) ;  /* 0x000000f000017945 */ /* 0x000fe60003800000 */
[----:B------:R-:W-:Y:S02]  /*3370*/  FSEL R11, R0, R3, P5 ;  /* 0x00000003000b7208 */ /* 0x000fe40002800000 */
[----:B------:R-:W-:Y:S02]  /*3380*/  FSEL R0, R3, R0, P5 ;  /* 0x0000000003007208 */ /* 0x000fe40002800000 */
[----:B----4-:R-:W0:Y:S08]  /*3390*/  MUFU.RCP R2, R11 ;  /* 0x0000000b00027308 */ /* 0x010e300000001000 */
        /* <DEDUP_REMOVED lines=9> */
[----:B------:R-:W-:Y:S05]  /*3430*/  CALL.REL.NOINC `($__internal_42_$__cuda_sm3x_div_rn_ftz_f32_slowpath) ;  /* 0x000000dc00587944 */ /* 0x000fea0003c00000 */
[----:B------:R-:W-:-:S07]  /*3440*/  IMAD.MOV.U32 R2, RZ, RZ, R7 ;  /* 0x000000ffff027224 */ /* 0x000fce00078e0007 */
.L_x_13156:
[----:B------:R-:W-:Y:S05]  /*3450*/  BSYNC B1 ;  /* 0x0000000000017941 */ /* 0x000fea0003800000 */
.L_x_13155:
        /* <DEDUP_REMOVED lines=18> */
.L_x_13158:
[----:B------:R-:W-:Y:S01]  /*3580*/  ISETP.GE.AND P0, PT, R10, RZ, PT ;  /* 0x000000ff0a00720c */ /* 0x000fe20003f06270 */
[----:B------:R-:W-:-:S12]  /*3590*/  IMAD.MOV.U32 R3, RZ, RZ, 0x3fd774eb ;  /* 0x3fd774ebff037424 */ /* 0x000fd800078e00ff */
[----:B------:R-:W-:-:S04]  /*35a0*/  @P0 FFMA.FTZ R2, R3, 0.93318945169448852539, -R2 ;  /* 0x3f6ee58103020823 */ /* 0x000fc80000010802 */
[----:B------:R-:W-:-:S07]  /*35b0*/  @!P0 FFMA.FTZ R2, R3, 0.93318945169448852539, R2 ;  /* 0x3f6ee58103028823 */ /* 0x000fce0000010002 */
.L_x_13159:
[----:B------:R-:W-:Y:S05]  /*35c0*/  BSYNC B0 ;  /* 0x0000000000007941 */ /* 0x000fea0003800000 */
.L_x_13157:
[----:B------:R-:W0:Y:S01]  /*35d0*/  LDC.U8 R4, c[0x0][0x491] ;  /* 0x00012440ff047b82 */ /* 0x000e220000000000 */
        /* <DEDUP_REMOVED lines=24> */
.L_x_13163:
[----:B------:R-:W0:Y:S02]  /*3760*/  F2I.S64.TRUNC R2, R2 ;  /* 0x0000000200027311 */ /* 0x000e24000020d900 */
[----:B0-----:R-:W-:-:S05]  /*3770*/  IMAD.MOV.U32 R5, RZ, RZ, R2 ;  /* 0x000000ffff057224 */ /* 0x001fca00078e0002 */
[----:B------:R1:W-:Y:S01]  /*3780*/  STG.E.U8 desc[UR36][R16.64], R5 ;  /* 0x0000000510007986 */ /* 0x0003e2000c101124 */
[----:B------:R-:W-:Y:S05]  /*3790*/  BRA `(.L_x_13165) ;  /* 0x0000000c00407947 */ /* 0x000fea0003800000 */
.L_x_13162:
        /* <DEDUP_REMOVED lines=9> */
.L_x_13167:
[----:B------:R-:W0:Y:S02]  /*3830*/  F2I.FTZ.TRUNC.NTZ R3, R2 ;  /* 0x0000000200037305 */ /* 0x000e24000021f100 */
[----:B0-----:R3:W-:Y:S01]  /*3840*/  STG.E desc[UR36][R16.64], R3 ;  /* 0x0000000310007986 */ /* 0x0017e2000c101924 */
[----:B------:R-:W-:Y:S05]  /*3850*/  BRA `(.L_x_13165) ;  /* 0x0000000c00107947 */ /* 0x000fea0003800000 */
.L_x_13166:
[----:B------:R-:W0:Y:S02]  /*3860*/  F2I.FTZ.TRUNC.NTZ R3, R2 ;  /* 0x0000000200037305 */ /* 0x000e24000021f100 */
[----:B0-----:R2:W-:Y:S01]  /*3870*/  STG.E.U16 desc[UR36][R16.64], R3 ;  /* 0x0000000310007986 */ /* 0x0015e2000c101524 */
[----:B------:R-:W-:Y:S05]  /*3880*/  BRA `(.L_x_13165) ;  /* 0x0000000c00047947 */ /* 0x000fea0003800000 */
.L_x_13161:
        /* <DEDUP_REMOVED lines=8> */
.L_x_13169:
[----:B------:R-:W-:-:S05]  /*3910*/  F2FP.F16.F32.PACK_AB R2, RZ, R2 ;  /* 0x00000002ff02723e */ /* 0x000fca00000000ff */
[----:B------:R0:W-:Y:S01]  /*3920*/  STG.E.U16 desc[UR36][R16.64], R2 ;  /* 0x0000000210007986 */ /* 0x0001e2000c101524 */
[----:B------:R-:W-:Y:S05]  /*3930*/  BRA `(.L_x_13165) ;  /* 0x0000000800d87947 */ /* 0x000fea0003800000 */
.L_x_13168:
        /* <DEDUP_REMOVED lines=9> */
.L_x_13171:
[----:B------:R-:W-:-:S04]  /*39d0*/  F2FP.F16.F32.PACK_AB R3, RZ, R2 ;  /* 0x00000002ff03723e */ /* 0x000fc800000000ff */
[----:B------:R-:W-:-:S05]  /*39e0*/  PRMT R3, R3, 0x5410, RZ ;  /* 0x0000541003037816 */ /* 0x000fca00000000ff */
[----:B------:R0:W-:Y:S01]  /*39f0*/  STG.E desc[UR36][R16.64], R3 ;  /* 0x0000000310007986 */ /* 0x0001e2000c101924 */
[----:B------:R-:W-:Y:S05]  /*3a00*/  BRA `(.L_x_13165) ;  /* 0x0000000800a47947 */ /* 0x000fea0003800000 */
.L_x_13170:
[----:B------:R-:W-:-:S06]  /*3a10*/  FMUL.FTZ R2, R2, 1 ;  /* 0x3f80000002027820 */ /* 0x000fcc0000410000 */
[----:B------:R-:W0:Y:S02]  /*3a20*/  F2F.F64.F32 R2, R2 ;  /* 0x0000000200027310 */ /* 0x000e240000201800 */
[----:B0-----:R0:W-:Y:S01]  /*3a30*/  STG.E.64 desc[UR36][R16.64], R2 ;  /* 0x0000000210007986 */ /* 0x0011e2000c101b24 */
[----:B------:R-:W-:Y:S05]  /*3a40*/  BRA `(.L_x_13165) ;  /* 0x0000000800947947 */ /* 0x000fea0003800000 */
.L_x_13160:
        /* <DEDUP_REMOVED lines=12> */
.L_x_13174:
[----:B------:R-:W-:Y:S01]  /*3b10*/  FMUL.FTZ R4, R2, 1 ;  /* 0x3f80000002047820 */ /* 0x000fe20000410000 */
[----:B------:R-:W-:-:S05]  /*3b20*/  CS2R R6, SRZ ;  /* 0x0000000000067805 */ /* 0x000fca000001ff00 */
[----:B------:R-:W0:Y:S02]  /*3b30*/  F2F.F64.F32 R4, R4 ;  /* 0x0000000400047310 */ /* 0x000e240000201800 */
[----:B0-----:R0:W-:Y:S01]  /*3b40*/  STG.E.128 desc[UR36][R16.64], R4 ;  /* 0x0000000410007986 */ /* 0x0011e2000c101d24 */
[----:B------:R-:W-:Y:S05]  /*3b50*/  BRA `(.L_x_13165) ;  /* 0x0000000800507947 */ /* 0x000fea0003800000 */
.L_x_13173:
        /* <DEDUP_REMOVED lines=20> */
.L_x_13178:
[----:B------:R-:W-:Y:S05]  /*3ca0*/  BSYNC B0 ;  /* 0x0000000000007941 */ /* 0x000fea0003800000 */
.L_x_13177:
[----:B------:R-:W-:-:S05]  /*3cb0*/  LOP3.LUT R5, R0, R5, RZ, 0xfc, !PT ;  /* 0x0000000500057212 */ /* 0x000fca00078efcff */
[----:B------:R0:W-:Y:S01]  /*3cc0*/  STG.E.U8 desc[UR36][R16.64], R5 ;  /* 0x0000000510007986 */ /* 0x0001e2000c101124 */
[----:B------:R-:W-:Y:S05]  /*3cd0*/  BRA `(.L_x_13165) ;  /* 0x0000000400f07947 */ /* 0x000fea0003800000 */
.L_x_13176:
        /* <DEDUP_REMOVED lines=12> */
.L_x_13180:
[----:B------:R-:W-:Y:S01]  /*3da0*/  IMAD.MOV.U32 R0, RZ, RZ, 0x7f ;  /* 0x0000007fff007424 */ /* 0x000fe200078e00ff */
[----:B------:R-:W-:-:S04]  /*3db0*/  ISETP.GT.U32.AND P0, PT, R4, 0x7f800000, PT ;  /* 0x7f8000000400780c */ /* 0x000fc80003f04070 */
[----:B------:R-:W-:-:S09]  /*3dc0*/  SEL R0, R0, 0x7c, P0 ;  /* 0x0000007c00007807 */ /* 0x000fd20000000000 */
.L_x_13181:
[----:B------:R-:W-:Y:S05]  /*3dd0*/  BSYNC B0 ;  /* 0x0000000000007941 */ /* 0x000fea0003800000 */
.L_x_13179:
[----:B------:R-:W-:-:S04]  /*3de0*/  LOP3.LUT R2, R2, 0x80000000, RZ, 0xc0, !PT ;  /* 0x8000000002027812 */ /* 0x000fc800078ec0ff */
[----:B------:R-:W-:-:S04]  /*3df0*/  SHF.R.U32.HI R3, RZ, 0x18, R2 ;  /* 0x00000018ff037819 */ /* 0x000fc80000011602 */
[----:B------:R-:W-:-:S05]  /*3e00*/  LOP3.LUT R3, R0, R3, RZ, 0xfc, !PT ;  /* 0x0000000300037212 */ /* 0x000fca00078efcff */
[----:B------:R0:W-:Y:S01]  /*3e10*/  STG.E.U8 desc[UR36][R16.64], R3 ;  /* 0x0000000310007986 */ /* 0x0001e2000c101124 */
[----:B------:R-:W-:Y:S05]  /*3e20*/  BRA `(.L_x_13165) ;  /* 0x00000004009c7947 */ /* 0x000fea0003800000 */
.L_x_13175:
[----:B------:R-:W-:-:S05]  /*3e30*/  F2FP.BF16.F32.PACK_AB R2, RZ, R2 ;  /* 0x00000002ff02723e */ /* 0x000fca00000010ff */
[----:B------:R0:W-:Y:S01]  /*3e40*/  STG.E.U16 desc[UR36][R16.64], R2 ;  /* 0x0000000210007986 */ /* 0x0001e2000c101524 */
[----:B------:R-:W-:Y:S05]  /*3e50*/  BRA `(.L_x_13165) ;  /* 0x0000000400907947 */ /* 0x000fea0003800000 */
.L_x_13172:
        /* <DEDUP_REMOVED lines=11> */
.L_x_13184:
        /* <DEDUP_REMOVED lines=16> */
.L_x_13187:
[----:B------:R-:W-:-:S04]  /*4010*/  LOP3.LUT R2, R2, 0x80000000, RZ, 0xc0, !PT ;  /* 0x8000000002027812 */ /* 0x000fc800078ec0ff */
[----:B------:R-:W-:-:S04]  /*4020*/  SHF.R.U32.HI R3, RZ, 0x18, R2 ;  /* 0x00000018ff037819 */ /* 0x000fc80000011602 */
[----:B------:R-:W-:-:S04]  /*4030*/  LOP3.LUT R0, R0, R3, RZ, 0xfc, !PT ;  /* 0x0000000300007212 */ /* 0x000fc800078efcff */
[----:B------:R-:W-:-:S07]  /*4040*/  PRMT R8, R0, 0x7610, R8 ;  /* 0x0000761000087816 */ /* 0x000fce0000000008 */
.L_x_13186:
[----:B------:R-:W-:Y:S05]  /*4050*/  BSYNC B0 ;  /* 0x0000000000007941 */ /* 0x000fea0003800000 */
.L_x_13185:
[----:B------:R0:W-:Y:S01]  /*4060*/  STG.E.U8 desc[UR36][R16.64], R8 ;  /* 0x0000000810007986 */ /* 0x0001e2000c101124 */
[----:B------:R-:W-:Y:S05]  /*4070*/  BRA `(.L_x_13165) ;  /* 0x0000000400087947 */ /* 0x000fea0003800000 */
.L_x_13183:
        /* <DEDUP_REMOVED lines=16> */
.L_x_13190:
[----:B------:R-:W-:-:S04]  /*4180*/  LOP3.LUT R2, R2, 0x80000000, RZ, 0xc0, !PT ;  /* 0x8000000002027812 */ /* 0x000fc800078ec0ff */
[----:B------:R-:W-:-:S04]  /*4190*/  SHF.R.U32.HI R3, RZ, 0x18, R2 ;  /* 0x00000018ff037819 */ /* 0x000fc80000011602 */
[----:B------:R-:W-:-:S04]  /*41a0*/  LOP3.LUT R0, R0, R3, RZ, 0xfc, !PT ;  /* 0x0000000300007212 */ /* 0x000fc800078efcff */
[----:B------:R-:W-:-:S07]  /*41b0*/  PRMT R8, R0, 0x7610, R8 ;  /* 0x0000761000087816 */ /* 0x000fce0000000008 */
.L_x_13189:
[----:B------:R-:W-:Y:S05]  /*41c0*/  BSYNC B0 ;  /* 0x0000000000007941 */ /* 0x000fea0003800000 */
.L_x_13188:
[----:B------:R0:W-:Y:S01]  /*41d0*/  STG.E.U8 desc[UR36][R16.64], R8 ;  /* 0x0000000810007986 */ /* 0x0001e2000c101124 */
[----:B------:R-:W-:Y:S05]  /*41e0*/  BRA `(.L_x_13165) ;  /* 0x0000000000ac7947 */ /* 0x000fea0003800000 */
.L_x_13182:
        /* <DEDUP_REMOVED lines=21> */
.L_x_13164:
        /* <DEDUP_REMOVED lines=16> */
.L_x_13193:
[----:B------:R-:W-:Y:S05]  /*4440*/  BRA `(.L_x_13165) ;  /* 0x0000000000147947 */ /* 0x000fea0003800000 */
.L_x_13192:
[----:B------:R-:W0:Y:S02]  /*4450*/  F2I.U64.TRUNC R2, R2 ;  /* 0x0000000200027311 */ /* 0x000e24000020d800 */
[----:B0-----:R0:W-:Y:S01]  /*4460*/  STG.E.64 desc[UR36][R16.64], R2 ;  /* 0x0000000210007986 */ /* 0x0011e2000c101b24 */
[----:B------:R-:W-:Y:S05]  /*4470*/  BRA `(.L_x_13165) ;  /* 0x0000000000087947 */ /* 0x000fea0003800000 */
.L_x_13191:
[----:B------:R-:W0:Y:S02]  /*4480*/  F2I.FTZ.U32.TRUNC.NTZ R3, R2 ;  /* 0x0000000200037305 */ /* 0x000e24000021f000 */
[----:B0-----:R0:W-:Y:S02]  /*4490*/  STG.E desc[UR36][R16.64], R3 ;  /* 0x0000000310007986 */ /* 0x0011e4000c101924 */
.L_x_13165:
[----:B------:R-:W-:-:S04]  /*44a0*/  IMAD R18, R18, 0x200, R23 ;  /* 0x0000020012127824 */ /* 0x000fc800078e0217 */
[----:B------:R-:W-:-:S07]  /*44b0*/  VIADD R19, R18, 0x80 ;  /* 0x0000008012137836 */ /* 0x000fce0000000000 */
.L_x_13097:
[----:B------:R-:W-:Y:S05]  /*44c0*/  BSYNC B6 ;  /* 0x0000000000067941 */ /* 0x000fea0003800000 */
.L_x_13096:
        /* <DEDUP_REMOVED lines=358> */
.L_x_13196:
        /* <DEDUP_REMOVED lines=22> */
.L_x_13201:
[----:B------:R-:W2:Y:S02]  /*5c90*/  LDG.E.U8 R2, desc[UR36][R2.64] ;  /* 0x0000002402027981 */ /* 0x000ea4000c1e1100 */
[----:B--2---:R-:W-:Y:S01]  /*5ca0*/  I2FP.F32.U32 R18, R2 ;  /* 0x0000000200127245 */ /* 0x004fe20000201000 */
[----:B------:R-:W-:Y:S06]  /*5cb0*/  BRA `(.L_x_13203) ;  /* 0x0000000c002c7947 */ /* 0x000fec0003800000 */
.L_x_13200:
        /* <DEDUP_REMOVED lines=9> */
.L_x_13205:
[----:B------:R-:W2:Y:S02]  /*5d50*/  LDG.E R2, desc[UR36][R2.64] ;  /* 0x0000002402027981 */ /* 0x000ea4000c1e1900 */
[----:B--2---:R-:W-:Y:S01]  /*5d60*/  I2FP.F32.S32 R18, R2 ;  /* 0x0000000200127245 */ /* 0x004fe20000201400 */
[----:B------:R-:W-:Y:S06]  /*5d70*/  BRA `(.L_x_13203) ;  /* 0x0000000800fc7947 */ /* 0x000fec0003800000 */
.L_x_13204:
[----:B------:R-:W2:Y:S02]  /*5d80*/  LDG.E.U16 R2, desc[UR36][R2.64] ;  /* 0x0000002402027981 */ /* 0x000ea4000c1e1500 */
[----:B--2---:R4:W0:Y:S01]  /*5d90*/  I2F.S16 R18, R2 ;  /* 0x0000000200127306 */ /* 0x0048220000101400 */
[----:B------:R-:W-:Y:S05]  /*5da0*/  BRA `(.L_x_13203) ;  /* 0x0000000800f07947 */ /* 0x000fea0003800000 */
.L_x_13199:
        /* <DEDUP_REMOVED lines=8> */
.L_x_13207:
[----:B------:R-:W2:Y:S02]  /*5e30*/  LDG.E.U16 R2, desc[UR36][R2.64] ;  /* 0x0000002402027981 */ /* 0x000ea4000c1e1500 */
[----:B--2---:R-:W-:Y:S01]  /*5e40*/  HADD2.F32 R18, -RZ, R2.H0_H0 ;  /* 0x20000002ff127230 */ /* 0x004fe20000004100 */
[----:B------:R-:W-:Y:S06]  /*5e50*/  BRA `(.L_x_13203) ;  /* 0x0000000800c47947 */ /* 0x000fec0003800000 */
.L_x_13206:
        /* <DEDUP_REMOVED lines=8> */
.L_x_13209:
[----:B------:R-:W2:Y:S02]  /*5ee0*/  LDG.E.U16 R2, desc[UR36][R2.64] ;  /* 0x0000002402027981 */ /* 0x000ea4000c1e1500 */
[----:B--2---:R-:W-:Y:S01]  /*5ef0*/  HADD2.F32 R18, -RZ, R2.H0_H0 ;  /* 0x20000002ff127230 */ /* 0x004fe20000004100 */
[----:B------:R-:W-:Y:S06]  /*5f00*/  BRA `(.L_x_13203) ;  /* 0x0000000800987947 */ /* 0x000fec0003800000 */
.L_x_13208:
[----:B------:R-:W2:Y:S01]  /*5f10*/  LDG.E.64 R2, desc[UR36][R2.64] ;  /* 0x0000002402027981 */ /* 0x000ea2000c1e1b00 */
[----:B------:R-:W-:Y:S01]  /*5f20*/  UMOV UR4, 0xf0000000 ;  /* 0xf000000000047882 */ /* 0x000fe20000000000 */
[----:B------:R-:W-:Y:S01]  /*5f30*/  UMOV UR5, 0x380fffff ;  /* 0x380fffff00057882 */ /* 0x000fe20000000000 */
[----:B--2---:R-:W0:Y:S01]  /*5f40*/  F2F.F32.F64 R18, R2 ;  /* 0x0000000200127310 */ /* 0x004e220000301000 */
[----:B------:R-:W-:-:S14]  /*5f50*/  DSETP.GEU.AND P0, PT, |R2|, UR4, PT ;  /* 0x0000000402007e2a */ /* 0x000fdc000bf0e200 */
[----:B0-----:R-:W-:Y:S01]  /*5f60*/  @!P0 FMUL R18, R18, 1.175494350822287508e-38 ;  /* 0x0080000012128820 */ /* 0x001fe20000400000 */
[----:B------:R-:W-:Y:S06]  /*5f70*/  BRA `(.L_x_13203) ;  /* 0x00000008007c7947 */ /* 0x000fec0003800000 */
.L_x_13198:
        /* <DEDUP_REMOVED lines=12> */
.L_x_13212:
[----:B------:R-:W2:Y:S01]  /*6040*/  LDG.E.64 R2, desc[UR36][R2.64] ;  /* 0x0000002402027981 */ /* 0x000ea2000c1e1b00 */
[----:B------:R-:W-:Y:S01]  /*6050*/  UMOV UR4, 0xf0000000 ;  /* 0xf000000000047882 */ /* 0x000fe20000000000 */
[----:B------:R-:W-:Y:S01]  /*6060*/  UMOV UR5, 0x380fffff ;  /* 0x380fffff00057882 */ /* 0x000fe20000000000 */
[----:B--2---:R-:W0:Y:S01]  /*6070*/  F2F.F32.F64 R18, R2 ;  /* 0x0000000200127310 */ /* 0x004e220000301000 */
[----:B------:R-:W-:-:S14]  /*6080*/  DSETP.GEU.AND P0, PT, |R2|, UR4, PT ;  /* 0x0000000402007e2a */ /* 0x000fdc000bf0e200 */
[----:B0-----:R-:W-:Y:S01]  /*6090*/  @!P0 FMUL R18, R18, 1.175494350822287508e-38 ;  /* 0x0080000012128820 */ /* 0x001fe20000400000 */
[----:B------:R-:W-:Y:S06]  /*60a0*/  BRA `(.L_x_13203) ;  /* 0x0000000800307947 */ /* 0x000fec0003800000 */
.L_x_13211:
        /* <DEDUP_REMOVED lines=26> */
.L_x_13214:
        /* <DEDUP_REMOVED lines=13> */
.L_x_13213:
[----:B------:R-:W2:Y:S02]  /*6320*/  LDG.E.U16 R2, desc[UR36][R2.64] ;  /* 0x0000002402027981 */ /* 0x000ea4000c1e1500 */
[----:B--2---:R-:W-:Y:S01]  /*6330*/  IMAD.U32 R18, R2, 0x10000, RZ ;  /* 0x0001000002127824 */ /* 0x004fe200078e00ff */
[----:B------:R-:W-:Y:S06]  /*6340*/  BRA `(.L_x_13203) ;  /* 0x0000000400887947 */ /* 0x000fec0003800000 */
.L_x_13210:
        /* <DEDUP_REMOVED lines=11> */
.L_x_13217:
        /* <DEDUP_REMOVED lines=20> */
.L_x_13219:
[----:B------:R-:W-:Y:S05]  /*6540*/  BSYNC B0 ;  /* 0x0000000000007941 */ /* 0x000fea0003800000 */
.L_x_13218:
[----:B------:R-:W-:Y:S01]  /*6550*/  IMAD.SHL.U32 R2, R2, 0x100000, RZ ;  /* 0x0010000002027824 */ /* 0x000fe200078e00ff */
[----:B------:R-:W-:-:S04]  /*6560*/  LEA R3, R0, 0x3b800000, 0x17 ;  /* 0x3b80000000037811 */ /* 0x000fc800078eb8ff */
[----:B------:R-:W-:Y:S01]  /*6570*/  LOP3.LUT R18, R3, R2, R18, 0xfe, !PT ;  /* 0x0000000203127212 */ /* 0x000fe200078efe12 */
[----:B------:R-:W-:Y:S06]  /*6580*/  BRA `(.L_x_13203) ;  /* 0x0000000000f87947 */ /* 0x000fec0003800000 */
.L_x_13216:
        /* <DEDUP_REMOVED lines=20> */
.L_x_13221:
[----:B------:R-:W-:Y:S05]  /*66d0*/  BSYNC B0 ;  /* 0x0000000000007941 */ /* 0x000fea0003800000 */
.L_x_13220:
[----:B------:R-:W-:Y:S01]  /*66e0*/  IMAD.SHL.U32 R2, R2, 0x200000, RZ ;  /* 0x0020000002027824 */ /* 0x000fe200078e00ff */
[----:B------:R-:W-:-:S04]  /*66f0*/  LEA R3, R0, 0x37800000, 0x17 ;  /* 0x3780000000037811 */ /* 0x000fc800078eb8ff */
[----:B------:R-:W-:Y:S01]  /*6700*/  LOP3.LUT R18, R3, R2, R18, 0xfe, !PT ;  /* 0x0000000203127212 */ /* 0x000fe200078efe12 */
[----:B------:R-:W-:Y:S06]  /*6710*/  BRA `(.L_x_13203) ;  /* 0x0000000000947947 */ /* 0x000fec0003800000 */
.L_x_13215:
        /* <DEDUP_REMOVED lines=14> */
.L_x_13202:
        /* <DEDUP_REMOVED lines=16> */
.L_x_13224:
[----:B------:R-:W-:Y:S01]  /*6900*/  IMAD.MOV.U32 R18, RZ, RZ, RZ ;  /* 0x000000ffff127224 */ /* 0x000fe200078e00ff */
[----:B------:R-:W-:Y:S06]  /*6910*/  BRA `(.L_x_13203) ;  /* 0x0000000000147947 */ /* 0x000fec0003800000 */
.L_x_13223:
[----:B------:R-:W2:Y:S02]  /*6920*/  LDG.E.64 R2, desc[UR36][R2.64] ;  /* 0x0000002402027981 */ /* 0x000ea4000c1e1b00 */
[----:B--2---:R0:W1:Y:S01]  /*6930*/  I2F.U64 R18, R2 ;  /* 0x0000000200127312 */ /* 0x0040620000301000 */
[----:B------:R-:W-:Y:S05]  /*6940*/  BRA `(.L_x_13203) ;  /* 0x0000000000087947 */ /* 0x000fea0003800000 */
.L_x_13222:
[----:B------:R-:W2:Y:S02]  /*6950*/  LDG.E R2, desc[UR36][R2.64] ;  /* 0x0000002402027981 */ /* 0x000ea4000c1e1900 */
[----:B--2---:R-:W-:-:S07]  /*6960*/  I2FP.F32.U32 R18, R2 ;  /* 0x0000000200127245 */ /* 0x004fce0000201000 */
.L_x_13203:
[----:B------:R-:W-:Y:S05]  /*6970*/  BSYNC B7 ;  /* 0x0000000000077941 */ /* 0x000fea0003800000 */
.L_x_13197:
[----:B------:R-:W1:Y:S01]  /*6980*/  LDC.U8 R4, c[0x0][0x493] ;  /* 0x000124c0ff047b82 */ /* 0x000e620000000000 */
[----:B------:R-:W-:Y:S01]  /*6990*/  ULDC.64 UR4, c[0x0][0x488] ;  /* 0x0001220000047ab9 */ /* 0x000fe20000000a00 */
[----:B------:R-:W-:Y:S01]  /*69a0*/  BSSY B7, `(.L_x_13225) ;  /* 0x00000df000077945 */ /* 0x000fe20003800000 */
[----:B0-2-4-:R-:W-:-:S05]  /*69b0*/  IADD3 R2, P0, R22, UR4, RZ ;  /* 0x0000000416027c10 */ /* 0x015fca000ff1e0ff */
        /* <DEDUP_REMOVED lines=15> */
.L_x_13229:
[----:B------:R-:W2:Y:S02]  /*6ab0*/  LDG.E.U8 R2, desc[UR36][R2.64] ;  /* 0x0000002402027981 */ /* 0x000ea4000c1e1100 */
[----:B--2---:R-:W-:Y:S01]  /*6ac0*/  I2FP.F32.U32 R11, R2 ;  /* 0x00000002000b7245 */ /* 0x004fe20000201000 */
[----:B------:R-:W-:Y:S06]  /*6ad0*/  BRA `(.L_x_13231) ;  /* 0x0000000c002c7947 */ /* 0x000fec0003800000 */
.L_x_13228:
        /* <DEDUP_REMOVED lines=9> */
.L_x_13233:
[----:B------:R-:W2:Y:S02]  /*6b70*/  LDG.E R2, desc[UR36][R2.64] ;  /* 0x0000002402027981 */ /* 0x000ea4000c1e1900 */
[----:B--2---:R-:W-:Y:S01]  /*6b80*/  I2FP.F32.S32 R11, R2 ;  /* 0x00000002000b7245 */ /* 0x004fe20000201400 */
[----:B------:R-:W-:Y:S06]  /*6b90*/  BRA `(.L_x_13231) ;  /* 0x0000000800fc7947 */ /* 0x000fec0003800000 */
.L_x_13232:
[----:B------:R-:W2:Y:S02]  /*6ba0*/  LDG.E.U16 R2, desc[UR36][R2.64] ;  /* 0x0000002402027981 */ /* 0x000ea4000c1e1500 */
[----:B--2---:R0:W1:Y:S01]  /*6bb0*/  I2F.S16 R11, R2 ;  /* 0x00000002000b7306 */ /* 0x0040620000101400 */
[----:B------:R-:W-:Y:S05]  /*6bc0*/  BRA `(.L_x_13231) ;  /* 0x0000000800f07947 */ /* 0x000fea0003800000 */
.L_x_13227:
        /* <DEDUP_REMOVED lines=8> */
.L_x_13235:
[----:B------:R-:W2:Y:S02]  /*6c50*/  LDG.E.U16 R2, desc[UR36][R2.64] ;  /* 0x0000002402027981 */ /* 0x000ea4000c1e1500 */
[----:B--2---:R-:W-:Y:S01]  /*6c60*/  HADD2.F32 R11, -RZ, R2.H0_H0 ;  /* 0x20000002ff0b7230 */ /* 0x004fe20000004100 */
[----:B------:R-:W-:Y:S06]  /*6c70*/  BRA `(.L_x_13231) ;  /* 0x0000000800c47947 */ /* 0x000fec0003800000 */
.L_x_13234:
        /* <DEDUP_REMOVED lines=8> */
.L_x_13237:
[----:B------:R-:W2:Y:S02]  /*6d00*/  LDG.E.U16 R2, desc[UR36][R2.64] ;  /* 0x0000002402027981 */ /* 0x000ea4000c1e1500 */
[----:B--2---:R-:W-:Y:S01]  /*6d10*/  HADD2.F32 R11, -RZ, R2.H0_H0 ;  /* 0x20000002ff0b7230 */ /* 0x004fe20000004100 */
[----:B------:R-:W-:Y:S06]  /*6d20*/  BRA `(.L_x_13231) ;  /* 0x0000000800987947 */ /* 0x000fec0003800000 */
.L_x_13236:
[----:B------:R-:W2:Y:S01]  /*6d30*/  LDG.E.64 R2, desc[UR36][R2.64] ;  /* 0x0000002402027981 */ /* 0x000ea2000c1e1b00 */
[----:B------:R-:W-:Y:S01]  /*6d40*/  UMOV UR4, 0xf0000000 ;  /* 0xf000000000047882 */ /* 0x000fe20000000000 */
[----:B------:R-:W-:Y:S01]  /*6d50*/  UMOV UR5, 0x380fffff ;  /* 0x380fffff00057882 */ /* 0x000fe20000000000 */
[----:B--2---:R-:W0:Y:S01]  /*6d60*/  F2F.F32.F64 R11, R2 ;  /* 0x00000002000b7310 */ /* 0x004e220000301000 */
[----:B------:R-:W-:-:S14]  /*6d70*/  DSETP.GEU.AND P0, PT, |R2|, UR4, PT ;  /* 0x0000000402007e2a */ /* 0x000fdc000bf0e200 */
[----:B0-----:R-:W-:Y:S01]  /*6d80*/  @!P0 FMUL R11, R11, 1.175494350822287508e-38 ;  /* 0x008000000b0b8820 */ /* 0x001fe20000400000 */
[----:B------:R-:W-:Y:S06]  /*6d90*/  BRA `(.L_x_13231) ;  /* 0x00000008007c7947 */ /* 0x000fec0003800000 */
.L_x_13226:
        /* <DEDUP_REMOVED lines=12> */
.L_x_13240:
[----:B------:R-:W2:Y:S01]  /*6e60*/  LDG.E.64 R2, desc[UR36][R2.64] ;  /* 0x0000002402027981 */ /* 0x000ea2000c1e1b00 */
[----:B------:R-:W-:Y:S01]  /*6e70*/  UMOV UR4, 0xf0000000 ;  /* 0xf000000000047882 */ /* 0x000fe20000000000 */
[----:B------:R-:W-:Y:S01]  /*6e80*/  UMOV UR5, 0x380fffff ;  /* 0x380fffff00057882 */ /* 0x000fe20000000000 */
[----:B--2---:R-:W0:Y:S01]  /*6e90*/  F2F.F32.F64 R11, R2 ;  /* 0x00000002000b7310 */ /* 0x004e220000301000 */
[----:B------:R-:W-:-:S14]  /*6ea0*/  DSETP.GEU.AND P0, PT, |R2|, UR4, PT ;  /* 0x0000000402007e2a */ /* 0x000fdc000bf0e200 */
[----:B0-----:R-:W-:Y:S01]  /*6eb0*/  @!P0 FMUL R11, R11, 1.175494350822287508e-38 ;  /* 0x008000000b0b8820 */ /* 0x001fe20000400000 */
[----:B------:R-:W-:Y:S06]  /*6ec0*/  BRA `(.L_x_13231) ;  /* 0x0000000800307947 */ /* 0x000fec0003800000 */
.L_x_13239:
        /* <DEDUP_REMOVED lines=26> */
.L_x_13242:
        /* <DEDUP_REMOVED lines=13> */
.L_x_13241:
[----:B------:R-:W2:Y:S02]  /*7140*/  LDG.E.U16 R2, desc[UR36][R2.64] ;  /* 0x0000002402027981 */ /* 0x000ea4000c1e1500 */
[----:B--2---:R-:W-:Y:S01]  /*7150*/  IMAD.U32 R11, R2, 0x10000, RZ ;  /* 0x00010000020b7824 */ /* 0x004fe200078e00ff */
[----:B------:R-:W-:Y:S06]  /*7160*/  BRA `(.L_x_13231) ;  /* 0x0000000400887947 */ /* 0x000fec0003800000 */
.L_x_13238:
        /* <DEDUP_REMOVED lines=11> */
.L_x_13245:
        /* <DEDUP_REMOVED lines=20> */
.L_x_13247:
[----:B------:R-:W-:Y:S05]  /*7360*/  BSYNC B0 ;  /* 0x0000000000007941 */ /* 0x000fea0003800000 */
.L_x_13246:
[----:B------:R-:W-:Y:S01]  /*7370*/  IMAD.SHL.U32 R2, R2, 0x100000, RZ ;  /* 0x0010000002027824 */ /* 0x000fe200078e00ff */
[----:B------:R-:W-:-:S04]  /*7380*/  LEA R0, R0, 0x3b800000, 0x17 ;  /* 0x3b80000000007811 */ /* 0x000fc800078eb8ff */
[----:B------:R-:W-:Y:S01]  /*7390*/  LOP3.LUT R11, R0, R2, R11, 0xfe, !PT ;  /* 0x00000002000b7212 */ /* 0x000fe200078efe0b */
[----:B------:R-:W-:Y:S06]  /*73a0*/  BRA `(.L_x_13231) ;  /* 0x0000000000f87947 */ /* 0x000fec0003800000 */
.L_x_13244:
        /* <DEDUP_REMOVED lines=20> */
.L_x_13249:
[----:B------:R-:W-:Y:S05]  /*74f0*/  BSYNC B0 ;  /* 0x0000000000007941 */ /* 0x000fea0003800000 */
.L_x_13248:
[----:B------:R-:W-:Y:S01]  /*7500*/  IMAD.SHL.U32 R2, R2, 0x200000, RZ ;  /* 0x0020000002027824 */ /* 0x000fe200078e00ff */
[----:B------:R-:W-:-:S04]  /*7510*/  LEA R0, R0, 0x37800000, 0x17 ;  /* 0x3780000000007811 */ /* 0x000fc800078eb8ff */
[----:B------:R-:W-:Y:S01]  /*7520*/  LOP3.LUT R11, R0, R2, R11, 0xfe, !PT ;  /* 0x00000002000b7212 */ /* 0x000fe200078efe0b */
[----:B------:R-:W-:Y:S06]  /*7530*/  BRA `(.L_x_13231) ;  /* 0x0000000000947947 */ /* 0x000fec0003800000 */
.L_x_13243:
        /* <DEDUP_REMOVED lines=14> */
.L_x_13230:
        /* <DEDUP_REMOVED lines=16> */
.L_x_13252:
[----:B------:R-:W-:Y:S01]  /*7720*/  IMAD.MOV.U32 R11, RZ, RZ, RZ ;  /* 0x000000ffff0b7224 */ /* 0x000fe200078e00ff */
[----:B------:R-:W-:Y:S06]  /*7730*/  BRA `(.L_x_13231) ;  /* 0x0000000000147947 */ /* 0x000fec0003800000 */
.L_x_13251:
[----:B------:R-:W2:Y:S02]  /*7740*/  LDG.E.64 R2, desc[UR36][R2.64] ;  /* 0x0000002402027981 */ /* 0x000ea4000c1e1b00 */
[----:B--2---:R0:W1:Y:S01]  /*7750*/  I2F.U64 R11, R2 ;  /* 0x00000002000b7312 */ /* 0x0040620000301000 */
[----:B------:R-:W-:Y:S05]  /*7760*/  BRA `(.L_x_13231) ;  /* 0x0000000000087947 */ /* 0x000fea0003800000 */
.L_x_13250:
[----:B------:R-:W2:Y:S02]  /*7770*/  LDG.E R2, desc[UR36][R2.64] ;  /* 0x0000002402027981 */ /* 0x000ea4000c1e1900 */
[----:B--2---:R-:W-:-:S07]  /*7780*/  I2FP.F32.U32 R11, R2 ;  /* 0x00000002000b7245 */ /* 0x004fce0000201000 */
.L_x_13231:
[----:B------:R-:W-:Y:S05]  /*7790*/  BSYNC B7 ;  /* 0x0000000000077941 */ /* 0x000fea0003800000 */
.L_x_13225:
[C---:B---3-5:R-:W-:Y:S01]  /*77a0*/  FADD.FTZ R0, |R18|.reuse, -RZ ;  /* 0x800000ff12007221 */ /* 0x068fe20000010200 */
[----:B012-4-:R-:W-:Y:S01]  /*77b0*/  FADD.FTZ R3, |R11|, -RZ ;  /* 0x800000ff0b037221 */ /* 0x017fe20000010200 */
[----:B------:R-:W-:Y:S01]  /*77c0*/  FSETP.GT.FTZ.AND P5, PT, |R18|, |R11|, PT ;  /* 0x4000000b1200720b */ /* 0x000fe20003fb4200 */
[----:B------:R-:W-:Y:S03]  /*77d0*/  BSSY B1, `(.L_x_13253) ;  /* 0x000000e000017945 */ /* 0x000fe60003800000 */
        /* <DEDUP_REMOVED lines=11> */
[----:B------:R-:W-:Y:S05]  /*7890*/  CALL.REL.NOINC `($__internal_42_$__cuda_sm3x_div_rn_ftz_f32_slowpath) ;  /* 0x0000009800407944 */ /* 0x000fea0003c00000 */
[----:B------:R-:W-:-:S07]  /*78a0*/  IMAD.MOV.U32 R2, RZ, RZ, R7 ;  /* 0x000000ffff027224 */ /* 0x000fce00078e0007 */
.L_x_13254:
[----:B------:R-:W-:Y:S05]  /*78b0*/  BSYNC B1 ;  /* 0x0000000000017941 */ /* 0x000fea0003800000 */
.L_x_13253:
        /* <DEDUP_REMOVED lines=18> */
.L_x_13256:
[----:B------:R-:W-:Y:S01]  /*79e0*/  ISETP.GE.AND P0, PT, R11, RZ, PT ;  /* 0x000000ff0b00720c */ /* 0x000fe20003f06270 */
[----:B------:R-:W-:-:S12]  /*79f0*/  IMAD.MOV.U32 R3, RZ, RZ, 0x3fd774eb ;  /* 0x3fd774ebff037424 */ /* 0x000fd800078e00ff */
[----:B------:R-:W-:-:S04]  /*7a00*/  @P0 FFMA.FTZ R2, R3, 0.93318945169448852539, -R2 ;  /* 0x3f6ee58103020823 */ /* 0x000fc80000010802 */
[----:B------:R-:W-:-:S07]  /*7a10*/  @!P0 FFMA.FTZ R2, R3, 0.93318945169448852539, R2 ;  /* 0x3f6ee58103028823 */ /* 0x000fce0000010002 */
.L_x_13257:
[----:B------:R-:W-:Y:S05]  /*7a20*/  BSYNC B0 ;  /* 0x0000000000007941 */ /* 0x000fea0003800000 */
.L_x_13255:
        /* <DEDUP_REMOVED lines=25> */
.L_x_13261:
[----:B------:R-:W0:Y:S02]  /*7bc0*/  F2I.S64.TRUNC R2, R2 ;  /* 0x0000000200027311 */ /* 0x000e24000020d900 */
[----:B0-----:R-:W-:-:S05]  /*7bd0*/  IMAD.MOV.U32 R5, RZ, RZ, R2 ;  /* 0x000000ffff057224 */ /* 0x001fca00078e0002 */
[----:B------:R0:W-:Y:S01]  /*7be0*/  STG.E.U8 desc[UR36][R16.64], R5 ;  /* 0x0000000510007986 */ /* 0x0001e2000c101124 */
[----:B------:R-:W-:Y:S05]  /*7bf0*/  BRA `(.L_x_13263) ;  /* 0x0000000c00407947 */ /* 0x000fea0003800000 */
.L_x_13260:
        /* <DEDUP_REMOVED lines=9> */
.L_x_13265:
[----:B------:R-:W0:Y:S02]  /*7c90*/  F2I.FTZ.TRUNC.NTZ R3, R2 ;  /* 0x0000000200037305 */ /* 0x000e24000021f100 */
[----:B0-----:R3:W-:Y:S01]  /*7ca0*/  STG.E desc[UR36][R16.64], R3 ;  /* 0x0000000310007986 */ /* 0x0017e2000c101924 */
[----:B------:R-:W-:Y:S05]  /*7cb0*/  BRA `(.L_x_13263) ;  /* 0x0000000c00107947 */ /* 0x000fea0003800000 */
.L_x_13264:
[----:B------:R-:W0:Y:S02]  /*7cc0*/  F2I.FTZ.TRUNC.NTZ R3, R2 ;  /* 0x0000000200037305 */ /* 0x000e24000021f100 */
[----:B0-----:R2:W-:Y:S01]  /*7cd0*/  STG.E.U16 desc[UR36][R16.64], R3 ;  /* 0x0000000310007986 */ /* 0x0015e2000c101524 */
[----:B------:R-:W-:Y:S05]  /*7ce0*/  BRA `(.L_x_13263) ;  /* 0x0000000c00047947 */ /* 0x000fea0003800000 */
.L_x_13259:
        /* <DEDUP_REMOVED lines=8> */
.L_x_13267:
[----:B------:R-:W-:-:S05]  /*7d70*/  F2FP.F16.F32.PACK_AB R2, RZ, R2 ;  /* 0x00000002ff02723e */ /* 0x000fca00000000ff */
[----:B------:R0:W-:Y:S01]  /*7d80*/  STG.E.U16 desc[UR36][R16.64], R2 ;  /* 0x0000000210007986 */ /* 0x0001e2000c101524 */
[----:B------:R-:W-:Y:S05]  /*7d90*/  BRA `(.L_x_13263) ;  /* 0x0000000800d87947 */ /* 0x000fea0003800000 */
.L_x_13266:
        /* <DEDUP_REMOVED lines=9> */
.L_x_13269:
[----:B------:R-:W-:-:S04]  /*7e30*/  F2FP.F16.F32.PACK_AB R3, RZ, R2 ;  /* 0x00000002ff03723e */ /* 0x000fc800000000ff */
[----:B------:R-:W-:-:S05]  /*7e40*/  PRMT R3, R3, 0x5410, RZ ;  /* 0x0000541003037816 */ /* 0x000fca00000000ff */
[----:B------:R0:W-:Y:S01]  /*7e50*/  STG.E desc[UR36][R16.64], R3 ;  /* 0x0000000310007986 */ /* 0x0001e2000c101924 */
[----:B------:R-:W-:Y:S05]  /*7e60*/  BRA `(.L_x_13263) ;  /* 0x0000000800a47947 */ /* 0x000fea0003800000 */
.L_x_13268:
[----:B------:R-:W-:-:S06]  /*7e70*/  FMUL.FTZ R2, R2, 1 ;  /* 0x3f80000002027820 */ /* 0x000fcc0000410000 */
[----:B------:R-:W0:Y:S02]  /*7e80*/  F2F.F64.F32 R2, R2 ;  /* 0x0000000200027310 */ /* 0x000e240000201800 */
[----:B0-----:R0:W-:Y:S01]  /*7e90*/  STG.E.64 desc[UR36][R16.64], R2 ;  /* 0x0000000210007986 */ /* 0x0011e2000c101b24 */
[----:B------:R-:W-:Y:S05]  /*7ea0*/  BRA `(.L_x_13263) ;  /* 0x0000000800947947 */ /* 0x000fea0003800000 */
.L_x_13258:
        /* <DEDUP_REMOVED lines=12> */
.L_x_13272:
[----:B------:R-:W-:Y:S01]  /*7f70*/  FMUL.FTZ R4, R2, 1 ;  /* 0x3f80000002047820 */ /* 0x000fe20000410000 */
[----:B------:R-:W-:-:S05]  /*7f80*/  CS2R R6, SRZ ;  /* 0x0000000000067805 */ /* 0x000fca000001ff00 */
[----:B------:R-:W0:Y:S02]  /*7f90*/  F2F.F64.F32 R4, R4 ;  /* 0x0000000400047310 */ /* 0x000e240000201800 */
[----:B0-----:R0:W-:Y:S01]  /*7fa0*/  STG.E.128 desc[UR36][R16.64], R4 ;  /* 0x0000000410007986 */ /* 0x0011e2000c101d24 */
[----:B------:R-:W-:Y:S05]  /*7fb0*/  BRA `(.L_x_13263) ;  /* 0x0000000800507947 */ /* 0x000fea0003800000 */
.L_x_13271:
        /* <DEDUP_REMOVED lines=20> */
.L_x_13276:
[----:B------:R-:W-:Y:S05]  /*8100*/  BSYNC B0 ;  /* 0x0000000000007941 */ /* 0x000fea0003800000 */
.L_x_13275:
[----:B------:R-:W-:-:S05]  /*8110*/  LOP3.LUT R5, R0, R5, RZ, 0xfc, !PT ;  /* 0x0000000500057212 */ /* 0x000fca00078efcff */
[----:B------:R0:W-:Y:S01]  /*8120*/  STG.E.U8 desc[UR36][R16.64], R5 ;  /* 0x0000000510007986 */ /* 0x0001e2000c101124 */
[----:B------:R-:W-:Y:S05]  /*8130*/  BRA `(.L_x_13263) ;  /* 0x0000000400f07947 */ /* 0x000fea0003800000 */
.L_x_13274:
        /* <DEDUP_REMOVED lines=12> */
.L_x_13278:
[----:B------:R-:W-:Y:S01]  /*8200*/  IMAD.MOV.U32 R0, RZ, RZ, 0x7f ;  /* 0x0000007fff007424 */ /* 0x000fe200078e00ff */
[----:B------:R-:W-:-:S04]  /*8210*/  ISETP.GT.U32.AND P0, PT, R4, 0x7f800000, PT ;  /* 0x7f8000000400780c */ /* 0x000fc80003f04070 */
[----:B------:R-:W-:-:S09]  /*8220*/  SEL R0, R0, 0x7c, P0 ;  /* 0x0000007c00007807 */ /* 0x000fd20000000000 */
.L_x_13279:
[----:B------:R-:W-:Y:S05]  /*8230*/  BSYNC B0 ;  /* 0x0000000000007941 */ /* 0x000fea0003800000 */
.L_x_13277:
[----:B------:R-:W-:-:S04]  /*8240*/  LOP3.LUT R2, R2, 0x80000000, RZ, 0xc0, !PT ;  /* 0x8000000002027812 */ /* 0x000fc800078ec0ff */
[----:B------:R-:W-:-:S04]  /*8250*/  SHF.R.U32.HI R3, RZ, 0x18, R2 ;  /* 0x00000018ff037819 */ /* 0x000fc80000011602 */
[----:B------:R-:W-:-:S05]  /*8260*/  LOP3.LUT R3, R0, R3, RZ, 0xfc, !PT ;  /* 0x0000000300037212 */ /* 0x000fca00078efcff */
[----:B------:R0:W-:Y:S01]  /*8270*/  STG.E.U8 desc[UR36][R16.64], R3 ;  /* 0x0000000310007986 */ /* 0x0001e2000c101124 */
[----:B------:R-:W-:Y:S05]  /*8280*/  BRA `(.L_x_13263) ;  /* 0x00000004009c7947 */ /* 0x000fea0003800000 */
.L_x_13273:
[----:B------:R-:W-:-:S05]  /*8290*/  F2FP.BF16.F32.PACK_AB R2, RZ, R2 ;  /* 0x00000002ff02723e */ /* 0x000fca00000010ff */
[----:B------:R0:W-:Y:S01]  /*82a0*/  STG.E.U16 desc[UR36][R16.64], R2 ;  /* 0x0000000210007986 */ /* 0x0001e2000c101524 */
[----:B------:R-:W-:Y:S05]  /*82b0*/  BRA `(.L_x_13263) ;  /* 0x0000000400907947 */ /* 0x000fea0003800000 */
.L_x_13270:
        /* <DEDUP_REMOVED lines=11> */
.L_x_13282:
        /* <DEDUP_REMOVED lines=16> */
.L_x_13285:
[----:B------:R-:W-:-:S04]  /*8470*/  LOP3.LUT R2, R2, 0x80000000, RZ, 0xc0, !PT ;  /* 0x8000000002027812 */ /* 0x000fc800078ec0ff */
[----:B------:R-:W-:-:S04]  /*8480*/  SHF.R.U32.HI R3, RZ, 0x18, R2 ;  /* 0x00000018ff037819 */ /* 0x000fc80000011602 */
[----:B------:R-:W-:-:S04]  /*8490*/  LOP3.LUT R0, R0, R3, RZ, 0xfc, !PT ;  /* 0x0000000300007212 */ /* 0x000fc800078efcff */
[----:B------:R-:W-:-:S07]  /*84a0*/  PRMT R8, R0, 0x7610, R8 ;  /* 0x0000761000087816 */ /* 0x000fce0000000008 */
.L_x_13284:
[----:B------:R-:W-:Y:S05]  /*84b0*/  BSYNC B0 ;  /* 0x0000000000007941 */ /* 0x000fea0003800000 */
.L_x_13283:
[----:B------:R0:W-:Y:S01]  /*84c0*/  STG.E.U8 desc[UR36][R16.64], R8 ;  /* 0x0000000810007986 */ /* 0x0001e2000c101124 */
[----:B------:R-:W-:Y:S05]  /*84d0*/  BRA `(.L_x_13263) ;  /* 0x0000000400087947 */ /* 0x000fea0003800000 */
.L_x_13281:
        /* <DEDUP_REMOVED lines=16> */
.L_x_13288:
[----:B------:R-:W-:-:S04]  /*85e0*/  LOP3.LUT R2, R2, 0x80000000, RZ, 0xc0, !PT ;  /* 0x8000000002027812 */ /* 0x000fc800078ec0ff */
[----:B------:R-:W-:-:S04]  /*85f0*/  SHF.R.U32.HI R3, RZ, 0x18, R2 ;  /* 0x00000018ff037819 */ /* 0x000fc80000011602 */
[----:B------:R-:W-:-:S04]  /*8600*/  LOP3.LUT R0, R0, R3, RZ, 0xfc, !PT ;  /* 0x0000000300007212 */ /* 0x000fc800078efcff */
[----:B------:R-:W-:-:S07]  /*8610*/  PRMT R8, R0, 0x7610, R8 ;  /* 0x0000761000087816 */ /* 0x000fce0000000008 */
.L_x_13287:
[----:B------:R-:W-:Y:S05]  /*8620*/  BSYNC B0 ;  /* 0x0000000000007941 */ /* 0x000fea0003800000 */
.L_x_13286:
[----:B------:R0:W-:Y:S01]  /*8630*/  STG.E.U8 desc[UR36][R16.64], R8 ;  /* 0x0000000810007986 */ /* 0x0001e2000c101124 */
[----:B------:R-:W-:Y:S05]  /*8640*/  BRA `(.L_x_13263) ;  /* 0x0000000000ac7947 */ /* 0x000fea0003800000 */
.L_x_13280:
        /* <DEDUP_REMOVED lines=21> */
.L_x_13262:
        /* <DEDUP_REMOVED lines=16> */
.L_x_13291:
[----:B------:R-:W-:Y:S05]  /*88a0*/  BRA `(.L_x_13263) ;  /* 0x0000000000147947 */ /* 0x000fea0003800000 */
.L_x_13290:
[----:B------:R-:W0:Y:S02]  /*88b0*/  F2I.U64.TRUNC R2, R2 ;  /* 0x0000000200027311 */ /* 0x000e24000020d800 */
[----:B0-----:R0:W-:Y:S01]  /*88c0*/  STG.E.64 desc[UR36][R16.64], R2 ;  /* 0x0000000210007986 */ /* 0x0011e2000c101b24 */
[----:B------:R-:W-:Y:S05]  /*88d0*/  BRA `(.L_x_13263) ;  /* 0x0000000000087947 */ /* 0x000fea0003800000 */
.L_x_13289:
[----:B------:R-:W0:Y:S02]  /*88e0*/  F2I.FTZ.U32.TRUNC.NTZ R3, R2 ;  /* 0x0000000200037305 */ /* 0x000e24000021f000 */
[----:B0-----:R0:W-:Y:S02]  /*88f0*/  STG.E desc[UR36][R16.64], R3 ;  /* 0x0000000310007986 */ /* 0x0011e4000c101924 */
.L_x_13263:
[----:B------:R-:W-:-:S07]  /*8900*/  VIADD R19, R19, 0x80 ;  /* 0x0000008013137836 */ /* 0x000fce0000000000 */
.L_x_13195:
[----:B------:R-:W-:Y:S05]  /*8910*/  BSYNC B6 ;  /* 0x0000000000067941 */ /* 0x000fea0003800000 */
.L_x_13194:
        /* <DEDUP_REMOVED lines=358> */
.L_x_13294:
        /* <DEDUP_REMOVED lines=22> */
.L_x_13299:
[----:B------:R-:W2:Y:S02]  /*a0e0*/  LDG.E.U8 R2, desc[UR36][R2.64] ;  /* 0x0000002402027981 */ /* 0x000ea4000c1e1100 */
[----:B--2---:R-:W-:Y:S01]  /*a0f0*/  I2FP.F32.U32 R18, R2 ;  /* 0x0000000200127245 */ /* 0x004fe20000201000 */
[----:B------:R-:W-:Y:S06]  /*a100*/  BRA `(.L_x_13301) ;  /* 0x0000000c002c7947 */ /* 0x000fec0003800000 */
.L_x_13298:
        /* <DEDUP_REMOVED lines=9> */
.L_x_13303:
[----:B------:R-:W2:Y:S02]  /*a1a0*/  LDG.E R2, desc[UR36][R2.64] ;  /* 0x0000002402027981 */ /* 0x000ea4000c1e1900 */
[----:B--2---:R-:W-:Y:S01]  /*a1b0*/  I2FP.F32.S32 R18, R2 ;  /* 0x0000000200127245 */ /* 0x004fe20000201400 */
[----:B------:R-:W-:Y:S06]  /*a1c0*/  BRA `(.L_x_13301) ;  /* 0x0000000800fc7947 */ /* 0x000fec0003800000 */
.L_x_13302:
[----:B------:R-:W2:Y:S02]  /*a1d0*/  LDG.E.U16 R2, desc[UR36][R2.64] ;  /* 0x0000002402027981 */ /* 0x000ea4000c1e1500 */
[----:B--2---:R2:W3:Y:S01]  /*a1e0*/  I2F.S16 R18, R2 ;  /* 0x0000000200127306 */ /* 0x0044e20000101400 */
[----:B------:R-:W-:Y:S05]  /*a1f0*/  BRA `(.L_x_13301) ;  /* 0x0000000800f07947 */ /* 0x000fea0003800000 */
.L_x_13297:
        /* <DEDUP_REMOVED lines=8> */
.L_x_13305:
[----:B------:R-:W2:Y:S02]  /*a280*/  LDG.E.U16 R2, desc[UR36][R2.64] ;  /* 0x0000002402027981 */ /* 0x000ea4000c1e1500 */
[----:B--2---:R-:W-:Y:S01]  /*a290*/  HADD2.F32 R18, -RZ, R2.H0_H0 ;  /* 0x20000002ff127230 */ /* 0x004fe20000004100 */
[----:B------:R-:W-:Y:S06]  /*a2a0*/  BRA `(.L_x_13301) ;  /* 0x0000000800c47947 */ /* 0x000fec0003800000 */
.L_x_13304:
        /* <DEDUP_REMOVED lines=8> */
.L_x_13307:
[----:B------:R-:W2:Y:S02]  /*a330*/  LDG.E.U16 R2, desc[UR36][R2.64] ;  /* 0x0000002402027981 */ /* 0x000ea4000c1e1500 */
[----:B--2---:R-:W-:Y:S01]  /*a340*/  HADD2.F32 R18, -RZ, R2.H0_H0 ;  /* 0x20000002ff127230 */ /* 0x004fe20000004100 */
[----:B------:R-:W-:Y:S06]  /*a350*/  BRA `(.L_x_13301) ;  /* 0x0000000800987947 */ /* 0x000fec0003800000 */
.L_x_13306:
[----:B------:R-:W2:Y:S01]  /*a360*/  LDG.E.64 R2, desc[UR36][R2.64] ;  /* 0x0000002402027981 */ /* 0x000ea2000c1e1b00 */
[----:B------:R-:W-:Y:S01]  /*a370*/  UMOV UR4, 0xf0000000 ;  /* 0xf000000000047882 */ /* 0x000fe20000000000 */
[----:B------:R-:W-:Y:S01]  /*a380*/  UMOV UR5, 0x380fffff ;  /* 0x380fffff00057882 */ /* 0x000fe20000000000 */
[----:B--2---:R-:W0:Y:S01]  /*a390*/  F2F.F32.F64 R18, R2 ;  /* 0x0000000200127310 */ /* 0x004e220000301000 */
[----:B------:R-:W-:-:S14]  /*a3a0*/  DSETP.GEU.AND P0, PT, |R2|, UR4, PT ;  /* 0x0000000402007e2a */ /* 0x000fdc000bf0e200 */
[----:B0-----:R-:W-:Y:S01]  /*a3b0*/  @!P0 FMUL R18, R18, 1.175494350822287508e-38 ;  /* 0x0080000012128820 */ /* 0x001fe20000400000 */
[----:B------:R-:W-:Y:S06]  /*a3c0*/  BRA `(.L_x_13301) ;  /* 0x00000008007c7947 */ /* 0x000fec0003800000 */
.L_x_13296:
        /* <DEDUP_REMOVED lines=12> */
.L_x_13310:
[----:B------:R-:W2:Y:S01]  /*a490*/  LDG.E.64 R2, desc[UR36][R2.64] ;  /* 0x0000002402027981 */ /* 0x000ea2000c1e1b00 */
[----:B------:R-:W-:Y:S01]  /*a4a0*/  UMOV UR4, 0xf0000000 ;  /* 0xf000000000047882 */ /* 0x000fe20000000000 */
[----:B------:R-:W-:Y:S01]  /*a4b0*/  UMOV UR5, 0x380fffff ;  /* 0x380fffff00057882 */ /* 0x000fe20000000000 */
[----:B--2---:R-:W0:Y:S01]  /*a4c0*/  F2F.F32.F64 R18, R2 ;  /* 0x0000000200127310 */ /* 0x004e220000301000 */
[----:B------:R-:W-:-:S14]  /*a4d0*/  DSETP.GEU.AND P0, PT, |R2|, UR4, PT ;  /* 0x0000000402007e2a */ /* 0x000fdc000bf0e200 */
[----:B0-----:R-:W-:Y:S01]  /*a4e0*/  @!P0 FMUL R18, R18, 1.175494350822287508e-38 ;  /* 0x0080000012128820 */ /* 0x001fe20000400000 */
[----:B------:R-:W-:Y:S06]  /*a4f0*/  BRA `(.L_x_13301) ;  /* 0x0000000800307947 */ /* 0x000fec0003800000 */
.L_x_13309:
        /* <DEDUP_REMOVED lines=26> */
.L_x_13312:
        /* <DEDUP_REMOVED lines=13> */
.L_x_13311:
[----:B------:R-:W2:Y:S02]  /*a770*/  LDG.E.U16 R2, desc[UR36][R2.64] ;  /* 0x0000002402027981 */ /* 0x000ea4000c1e1500 */
[----:B--2---:R-:W-:Y:S01]  /*a780*/  IMAD.U32 R18, R2, 0x10000, RZ ;  /* 0x0001000002127824 */ /* 0x004fe200078e00ff */
[----:B------:R-:W-:Y:S06]  /*a790*/  BRA `(.L_x_13301) ;  /* 0x0000000400887947 */ /* 0x000fec0003800000 */
.L_x_13308:
        /* <DEDUP_REMOVED lines=11> */
.L_x_13315:
        /* <DEDUP_REMOVED lines=20> */
.L_x_13317:
[----:B------:R-:W-:Y:S05]  /*a990*/  BSYNC B0 ;  /* 0x0000000000007941 */ /* 0x000fea0003800000 */
.L_x_13316:
[----:B------:R-:W-:Y:S01]  /*a9a0*/  IMAD.SHL.U32 R2, R2, 0x100000, RZ ;  /* 0x0010000002027824 */ /* 0x000fe200078e00ff */
[----:B------:R-:W-:-:S04]  /*a9b0*/  LEA R3, R0, 0x3b800000, 0x17 ;  /* 0x3b80000000037811 */ /* 0x000fc800078eb8ff */
[----:B------:R-:W-:Y:S01]  /*a9c0*/  LOP3.LUT R18, R3, R2, R18, 0xfe, !PT ;  /* 0x0000000203127212 */ /* 0x000fe200078efe12 */
[----:B------:R-:W-:Y:S06]  /*a9d0*/  BRA `(.L_x_13301) ;  /* 0x0000000000f87947 */ /* 0x000fec0003800000 */
.L_x_13314:
        /* <DEDUP_REMOVED lines=20> */
.L_x_13319:
[----:B------:R-:W-:Y:S05]  /*ab20*/  BSYNC B0 ;  /* 0x0000000000007941 */ /* 0x000fea0003800000 */
.L_x_13318:
[----:B------:R-:W-:Y:S01]  /*ab30*/  IMAD.SHL.U32 R2, R2, 0x200000, RZ ;  /* 0x0020000002027824 */ /* 0x000fe200078e00ff */
[----:B------:R-:W-:-:S04]  /*ab40*/  LEA R3, R0, 0x37800000, 0x17 ;  /* 0x3780000000037811 */ /* 0x000fc800078eb8ff */
[----:B------:R-:W-:Y:S01]  /*ab50*/  LOP3.LUT R18, R3, R2, R18, 0xfe, !PT ;  /* 0x0000000203127212 */ /* 0x000fe200078efe12 */
[----:B------:R-:W-:Y:S06]  /*ab60*/  BRA `(.L_x_13301) ;  /* 0x0000000000947947 */ /* 0x000fec0003800000 */
.L_x_13313:
        /* <DEDUP_REMOVED lines=14> */
.L_x_13300:
        /* <DEDUP_REMOVED lines=16> */
.L_x_13322:
[----:B------:R-:W-:Y:S01]  /*ad50*/  IMAD.MOV.U32 R18, RZ, RZ, RZ ;  /* 0x000000ffff127224 */ /* 0x000fe200078e00ff */
[----:B------:R-:W-:Y:S06]  /*ad60*/  BRA `(.L_x_13301) ;  /* 0x0000000000147947 */ /* 0x000fec0003800000 */
.L_x_13321:
[----:B------:R-:W2:Y:S02]  /*ad70*/  LDG.E.64 R2, desc[UR36][R2.64] ;  /* 0x0000002402027981 */ /* 0x000ea4000c1e1b00 */
[----:B--2---:R0:W1:Y:S01]  /*ad80*/  I2F.U64 R18, R2 ;  /* 0x0000000200127312 */ /* 0x0040620000301000 */
[----:B------:R-:W-:Y:S05]  /*ad90*/  BRA `(.L_x_13301) ;  /* 0x0000000000087947 */ /* 0x000fea0003800000 */
.L_x_13320:
[----:B------:R-:W2:Y:S02]  /*ada0*/  LDG.E R2, desc[UR36][R2.64] ;  /* 0x0000002402027981 */ /* 0x000ea4000c1e1900 */
[----:B--2---:R-:W-:-:S07]  /*adb0*/  I2FP.F32.U32 R18, R2 ;  /* 0x0000000200127245 */ /* 0x004fce0000201000 */
.L_x_13301:
[----:B------:R-:W-:Y:S05]  /*adc0*/  BSYNC B7 ;  /* 0x0000000000077941 */ /* 0x000fea0003800000 */
.L_x_13295:
[----:B------:R-:W3:Y:S01]  /*add0*/  LDC.U8 R4, c[0x0][0x493] ;  /* 0x000124c0ff047b82 */ /* 0x000ee20000000000 */
[----:B------:R-:W-:Y:S01]  /*ade0*/  ULDC.64 UR4, c[0x0][0x488] ;  /* 0x0001220000047ab9 */ /* 0x000fe20000000a00 */
[----:B------:R-:W-:Y:S01]  /*adf0*/  BSSY B7, `(.L_x_13323) ;  /* 0x00000df000077945 */ /* 0x000fe20003800000 */
[----:B012-4-:R-:W-:-:S05]  /*ae00*/  IADD3 R2, P0, R22, UR4, RZ ;  /* 0x0000000416027c10 */ /* 0x017fca000ff1e0ff */
[----:B------:R-:W-:Y:S01]  /*ae10*/  IMAD.X R3, RZ, RZ, UR5, P0 ;  /* 0x00000005ff037e24 */ /* 0x000fe200080e06ff */
[----:B---3--:R-:W-:-:S04]  /*ae20*/  PRMT R0, R4, 0x9910, RZ ;  /* 0x0000991004007816 */ /* 0x008fc800000000ff */
        /* <DEDUP_REMOVED lines=13> */
.L_x_13327:
[----:B------:R-:W2:Y:S02]  /*af00*/  LDG.E.U8 R2, desc[UR36][R2.64] ;  /* 0x0000002402027981 */ /* 0x000ea4000c1e1100 */
[----:B--2---:R-:W-:Y:S01]  /*af10*/  I2FP.F32.U32 R11, R2 ;  /* 0x00000002000b7245 */ /* 0x004fe20000201000 */
[----:B------:R-:W-:Y:S06]  /*af20*/  BRA `(.L_x_13329) ;  /* 0x0000000c002c7947 */ /* 0x000fec0003800000 */
.L_x_13326:
        /* <DEDUP_REMOVED lines=9> */
.L_x_13331:
[----:B------:R-:W2:Y:S02]  /*afc0*/  LDG.E R2, desc[UR36][R2.64] ;  /* 0x0000002402027981 */ /* 0x000ea4000c1e1900 */
[----:B--2---:R-:W-:Y:S01]  /*afd0*/  I2FP.F32.S32 R11, R2 ;  /* 0x00000002000b7245 */ /* 0x004fe20000201400 */
[----:B------:R-:W-:Y:S06]  /*afe0*/  BRA `(.L_x_13329) ;  /* 0x0000000800fc7947 */ /* 0x000fec0003800000 */
.L_x_13330:
[----:B------:R-:W2:Y:S02]  /*aff0*/  LDG.E.U16 R2, desc[UR36][R2.64] ;  /* 0x0000002402027981 */ /* 0x000ea4000c1e1500 */
[----:B--2---:R0:W1:Y:S01]  /*b000*/  I2F.S16 R11, R2 ;  /* 0x00000002000b7306 */ /* 0x0040620000101400 */
[----:B------:R-:W-:Y:S05]  /*b010*/  BRA `(.L_x_13329) ;  /* 0x0000000800f07947 */ /* 0x000fea0003800000 */
.L_x_13325:
        /* <DEDUP_REMOVED lines=8> */
.L_x_13333:
[----:B------:R-:W2:Y:S02]  /*b0a0*/  LDG.E.U16 R2, desc[UR36][R2.64] ;  /* 0x0000002402027981 */ /* 0x000ea4000c1e1500 */
[----:B--2---:R-:W-:Y:S01]  /*b0b0*/  HADD2.F32 R11, -RZ, R2.H0_H0 ;  /* 0x20000002ff0b7230 */ /* 0x004fe20000004100 */
[----:B------:R-:W-:Y:S06]  /*b0c0*/  BRA `(.L_x_13329) ;  /* 0x0000000800c47947 */ /* 0x000fec0003800000 */
.L_x_13332:
        /* <DEDUP_REMOVED lines=8> */
.L_x_13335:
[----:B------:R-:W2:Y:S02]  /*b150*/  LDG.E.U16 R2, desc[UR36][R2.64] ;  /* 0x0000002402027981 */ /* 0x000ea4000c1e1500 */
[----:B--2---:R-:W-:Y:S01]  /*b160*/  HADD2.F32 R11, -RZ, R2.H0_H0 ;  /* 0x20000002ff0b7230 */ /* 0x004fe20000004100 */
[----:B------:R-:W-:Y:S06]  /*b170*/  BRA `(.L_x_13329) ;  /* 0x0000000800987947 */ /* 0x000fec0003800000 */
.L_x_13334:
[----:B------:R-:W2:Y:S01]  /*b180*/  LDG.E.64 R2, desc[UR36][R2.64] ;  /* 0x0000002402027981 */ /* 0x000ea2000c1e1b00 */
[----:B------:R-:W-:Y:S01]  /*b190*/  UMOV UR4, 0xf0000000 ;  /* 0xf000000000047882 */ /* 0x000fe20000000000 */
[----:B------:R-:W-:Y:S01]  /*b1a0*/  UMOV UR5, 0x380fffff ;  /* 0x380fffff00057882 */ /* 0x000fe20000000000 */
[----:B--2---:R-:W0:Y:S01]  /*b1b0*/  F2F.F32.F64 R11, R2 ;  /* 0x00000002000b7310 */ /* 0x004e220000301000 */
[----:B------:R-:W-:-:S14]  /*b1c0*/  DSETP.GEU.AND P0, PT, |R2|, UR4, PT ;  /* 0x0000000402007e2a */ /* 0x000fdc000bf0e200 */
[----:B0-----:R-:W-:Y:S01]  /*b1d0*/  @!P0 FMUL R11, R11, 1.175494350822287508e-38 ;  /* 0x008000000b0b8820 */ /* 0x001fe20000400000 */
[----:B------:R-:W-:Y:S06]  /*b1e0*/  BRA `(.L_x_13329) ;  /* 0x00000008007c7947 */ /* 0x000fec0003800000 */
.L_x_13324:
        /* <DEDUP_REMOVED lines=12> */
.L_x_13338:
[----:B------:R-:W2:Y:S01]  /*b2b0*/  LDG.E.64 R2, desc[UR36][R2.64] ;  /* 0x0000002402027981 */ /* 0x000ea2000c1e1b00 */
[----:B------:R-:W-:Y:S01]  /*b2c0*/  UMOV UR4, 0xf0000000 ;  /* 0xf000000000047882 */ /* 0x000fe20000000000 */
[----:B------:R-:W-:Y:S01]  /*b2d0*/  UMOV UR5, 0x380fffff ;  /* 0x380fffff00057882 */ /* 0x000fe20000000000 */
[----:B--2---:R-:W0:Y:S01]  /*b2e0*/  F2F.F32.F64 R11, R2 ;  /* 0x00000002000b7310 */ /* 0x004e220000301000 */
[----:B------:R-:W-:-:S14]  /*b2f0*/  DSETP.GEU.AND P0, PT, |R2|, UR4, PT ;  /* 0x0000000402007e2a */ /* 0x000fdc000bf0e200 */
[----:B0-----:R-:W-:Y:S01]  /*b300*/  @!P0 FMUL R11, R11, 1.175494350822287508e-38 ;  /* 0x008000000b0b8820 */ /* 0x001fe20000400000 */
[----:B------:R-:W-:Y:S06]  /*b310*/  BRA `(.L_x_13329) ;  /* 0x0000000800307947 */ /* 0x000fec0003800000 */
.L_x_13337:
        /* <DEDUP_REMOVED lines=26> */
.L_x_13340:
        /* <DEDUP_REMOVED lines=13> */
.L_x_13339:
[----:B------:R-:W2:Y:S02]  /*b590*/  LDG.E.U16 R2, desc[UR36][R2.64] ;  /* 0x0000002402027981 */ /* 0x000ea4000c1e1500 */
[----:B--2---:R-:W-:Y:S01]  /*b5a0*/  IMAD.U32 R11, R2, 0x10000, RZ ;  /* 0x00010000020b7824 */ /* 0x004fe200078e00ff */
[----:B------:R-:W-:Y:S06]  /*b5b0*/  BRA `(.L_x_13329) ;  /* 0x0000000400887947 */ /* 0x000fec0003800000 */
.L_x_13336:
        /* <DEDUP_REMOVED lines=11> */
.L_x_13343:
        /* <DEDUP_REMOVED lines=20> */
.L_x_13345:
[----:B------:R-:W-:Y:S05]  /*b7b0*/  BSYNC B0 ;  /* 0x0000000000007941 */ /* 0x000fea0003800000 */
.L_x_13344:
[----:B------:R-:W-:Y:S01]  /*b7c0*/  IMAD.SHL.U32 R2, R2, 0x100000, RZ ;  /* 0x0010000002027824 */ /* 0x000fe200078e00ff */
[----:B------:R-:W-:-:S04]  /*b7d0*/  LEA R0, R0, 0x3b800000, 0x17 ;  /* 0x3b80000000007811 */ /* 0x000fc800078eb8ff */
[----:B------:R-:W-:Y:S01]  /*b7e0*/  LOP3.LUT R11, R0, R2, R11, 0xfe, !PT ;  /* 0x00000002000b7212 */ /* 0x000fe200078efe0b */
[----:B------:R-:W-:Y:S06]  /*b7f0*/  BRA `(.L_x_13329) ;  /* 0x0000000000f87947 */ /* 0x000fec0003800000 */
.L_x_13342:
        /* <DEDUP_REMOVED lines=20> */
.L_x_13347:
[----:B------:R-:W-:Y:S05]  /*b940*/  BSYNC B0 ;  /* 0x0000000000007941 */ /* 0x000fea0003800000 */
.L_x_13346:
[----:B------:R-:W-:Y:S01]  /*b950*/  IMAD.SHL.U32 R2, R2, 0x200000, RZ ;  /* 0x0020000002027824 */ /* 0x000fe200078e00ff */
[----:B------:R-:W-:-:S04]  /*b960*/  LEA R0, R0, 0x37800000, 0x17 ;  /* 0x3780000000007811 */ /* 0x000fc800078eb8ff */
[----:B------:R-:W-:Y:S01]  /*b970*/  LOP3.LUT R11, R0, R2, R11, 0xfe, !PT ;  /* 0x00000002000b7212 */ /* 0x000fe200078efe0b */
[----:B------:R-:W-:Y:S06]  /*b980*/  BRA `(.L_x_13329) ;  /* 0x0000000000947947 */ /* 0x000fec0003800000 */
.L_x_13341:
        /* <DEDUP_REMOVED lines=14> */
.L_x_13328:
        /* <DEDUP_REMOVED lines=16> */
.L_x_13350:
[----:B------:R-:W-:Y:S01]  /*bb70*/  IMAD.MOV.U32 R11, RZ, RZ, RZ ;  /* 0x000000ffff0b7224 */ /* 0x000fe200078e00ff */
[----:B------:R-:W-:Y:S06]  /*bb80*/  BRA `(.L_x_13329) ;  /* 0x0000000000147947 */ /* 0x000fec0003800000 */
.L_x_13349:
[----:B------:R-:W2:Y:S02]  /*bb90*/  LDG.E.64 R2, desc[UR36][R2.64] ;  /* 0x0000002402027981 */ /* 0x000ea4000c1e1b00 */
[----:B--2---:R0:W1:Y:S01]  /*bba0*/  I2F.U64 R11, R2 ;  /* 0x00000002000b7312 */ /* 0x0040620000301000 */
[----:B------:R-:W-:Y:S05]  /*bbb0*/  BRA `(.L_x_13329) ;  /* 0x0000000000087947 */ /* 0x000fea0003800000 */
.L_x_13348:
[----:B------:R-:W2:Y:S02]  /*bbc0*/  LDG.E R2, desc[UR36][R2.64] ;  /* 0x0000002402027981 */ /* 0x000ea4000c1e1900 */
[----:B--2---:R-:W-:-:S07]  /*bbd0*/  I2FP.F32.U32 R11, R2 ;  /* 0x00000002000b7245 */ /* 0x004fce0000201000 */
.L_x_13329:
[----:B------:R-:W-:Y:S05]  /*bbe0*/  BSYNC B7 ;  /* 0x0000000000077941 */ /* 0x000fea0003800000 */
.L_x_13323:
        /* <DEDUP_REMOVED lines=17> */
.L_x_13352:
[----:B------:R-:W-:Y:S05]  /*bd00*/  BSYNC B1 ;  /* 0x0000000000017941 */ /* 0x000fea0003800000 */
.L_x_13351:
        /* <DEDUP_REMOVED lines=18> */
.L_x_13354:
[----:B------:R-:W-:Y:S01]  /*be30*/  ISETP.GE.AND P0, PT, R11, RZ, PT ;  /* 0x000000ff0b00720c */ /* 0x000fe20003f06270 */
[----:B------:R-:W-:-:S12]  /*be40*/  IMAD.MOV.U32 R3, RZ, RZ, 0x3fd774eb ;  /* 0x3fd774ebff037424 */ /* 0x000fd800078e00ff */
[----:B------:R-:W-:-:S04]  /*be50*/  @P0 FFMA.FTZ R2, R3, 0.93318945169448852539, -R2 ;  /* 0x3f6ee58103020823 */ /* 0x000fc80000010802 */
[----:B------:R-:W-:-:S07]  /*be60*/  @!P0 FFMA.FTZ R2, R3, 0.93318945169448852539, R2 ;  /* 0x3f6ee58103028823 */ /* 0x000fce0000010002 */
.L_x_13355:
[----:B------:R-:W-:Y:S05]  /*be70*/  BSYNC B0 ;  /* 0x0000000000007941 */ /* 0x000fea0003800000 */
.L_x_13353:
        /* <DEDUP_REMOVED lines=25> */
.L_x_13359:
[----:B------:R-:W0:Y:S02]  /*c010*/  F2I.S64.TRUNC R2, R2 ;  /* 0x0000000200027311 */ /* 0x000e24000020d900 */
[----:B0-----:R-:W-:-:S05]  /*c020*/  IMAD.MOV.U32 R5, RZ, RZ, R2 ;  /* 0x000000ffff057224 */ /* 0x001fca00078e0002 */
[----:B------:R0:W-:Y:S01]  /*c030*/  STG.E.U8 desc[UR36][R16.64], R5 ;  /* 0x0000000510007986 */ /* 0x0001e2000c101124 */
[----:B------:R-:W-:Y:S05]  /*c040*/  BRA `(.L_x_13361) ;  /* 0x0000000c00407947 */ /* 0x000fea0003800000 */
.L_x_13358:
        /* <DEDUP_REMOVED lines=9> */
.L_x_13363:
[----:B------:R-:W0:Y:S02]  /*c0e0*/  F2I.FTZ.TRUNC.NTZ R3, R2 ;  /* 0x0000000200037305 */ /* 0x000e24000021f100 */
[----:B0-----:R0:W-:Y:S01]  /*c0f0*/  STG.E desc[UR36][R16.64], R3 ;  /* 0x0000000310007986 */ /* 0x0011e2000c101924 */
[----:B------:R-:W-:Y:S05]  /*c100*/  BRA `(.L_x_13361) ;  /* 0x0000000c00107947 */ /* 0x000fea0003800000 */
.L_x_13362:
[----:B------:R-:W0:Y:S02]  /*c110*/  F2I.FTZ.TRUNC.NTZ R3, R2 ;  /* 0x0000000200037305 */ /* 0x000e24000021f100 */
[----:B0-----:R0:W-:Y:S01]  /*c120*/  STG.E.U16 desc[UR36][R16.64], R3 ;  /* 0x0000000310007986 */ /* 0x0011e2000c101524 */
[----:B------:R-:W-:Y:S05]  /*c130*/  BRA `(.L_x_13361) ;  /* 0x0000000c00047947 */ /* 0x000fea0003800000 */
.L_x_13357:
        /* <DEDUP_REMOVED lines=8> */
.L_x_13365:
[----:B------:R-:W-:-:S05]  /*c1c0*/  F2FP.F16.F32.PACK_AB R2, RZ, R2 ;  /* 0x00000002ff02723e */ /* 0x000fca00000000ff */
[----:B------:R0:W-:Y:S01]  /*c1d0*/  STG.E.U16 desc[UR36][R16.64], R2 ;  /* 0x0000000210007986 */ /* 0x0001e2000c101524 */
[----:B------:R-:W-:Y:S05]  /*c1e0*/  BRA `(.L_x_13361) ;  /* 0x0000000800d87947 */ /* 0x000fea0003800000 */
.L_x_13364:
        /* <DEDUP_REMOVED lines=9> */
.L_x_13367:
[----:B------:R-:W-:-:S04]  /*c280*/  F2FP.F16.F32.PACK_AB R3, RZ, R2 ;  /* 0x00000002ff03723e */ /* 0x000fc800000000ff */
[----:B------:R-:W-:-:S05]  /*c290*/  PRMT R3, R3, 0x5410, RZ ;  /* 0x0000541003037816 */ /* 0x000fca00000000ff */
[----:B------:R0:W-:Y:S01]  /*c2a0*/  STG.E desc[UR36][R16.64], R3 ;  /* 0x0000000310007986 */ /* 0x0001e2000c101924 */
[----:B------:R-:W-:Y:S05]  /*c2b0*/  BRA `(.L_x_13361) ;  /* 0x0000000800a47947 */ /* 0x000fea0003800000 */
.L_x_13366:
[----:B------:R-:W-:-:S06]  /*c2c0*/  FMUL.FTZ R2, R2, 1 ;  /* 0x3f80000002027820 */ /* 0x000fcc0000410000 */
[----:B------:R-:W0:Y:S02]  /*c2d0*/  F2F.F64.F32 R2, R2 ;  /* 0x0000000200027310 */ /* 0x000e240000201800 */
[----:B0-----:R0:W-:Y:S01]  /*c2e0*/  STG.E.64 desc[UR36][R16.64], R2 ;  /* 0x0000000210007986 */ /* 0x0011e2000c101b24 */
[----:B------:R-:W-:Y:S05]  /*c2f0*/  BRA `(.L_x_13361) ;  /* 0x0000000800947947 */ /* 0x000fea0003800000 */
.L_x_13356:
        /* <DEDUP_REMOVED lines=12> */
.L_x_13370:
[----:B------:R-:W-:Y:S01]  /*c3c0*/  FMUL.FTZ R4, R2, 1 ;  /* 0x3f80000002047820 */ /* 0x000fe20000410000 */
[----:B------:R-:W-:-:S05]  /*c3d0*/  CS2R R6, SRZ ;  /* 0x0000000000067805 */ /* 0x000fca000001ff00 */
[----:B------:R-:W0:Y:S02]  /*c3e0*/  F2F.F64.F32 R4, R4 ;  /* 0x0000000400047310 */ /* 0x000e240000201800 */
[----:B0-----:R0:W-:Y:S01]  /*c3f0*/  STG.E.128 desc[UR36][R16.64], R4 ;  /* 0x0000000410007986 */ /* 0x0011e2000c101d24 */
[----:B------:R-:W-:Y:S05]  /*c400*/  BRA `(.L_x_13361) ;  /* 0x0000000800507947 */ /* 0x000fea0003800000 */
.L_x_13369:
        /* <DEDUP_REMOVED lines=20> */
.L_x_13374:
[----:B------:R-:W-:Y:S05]  /*c550*/  BSYNC B0 ;  /* 0x0000000000007941 */ /* 0x000fea0003800000 */
.L_x_13373:
[----:B------:R-:W-:-:S05]  /*c560*/  LOP3.LUT R5, R0, R5, RZ, 0xfc, !PT ;  /* 0x0000000500057212 */ /* 0x000fca00078efcff */
[----:B------:R0:W-:Y:S01]  /*c570*/  STG.E.U8 desc[UR36][R16.64], R5 ;  /* 0x0000000510007986 */ /* 0x0001e2000c101124 */
[----:B------:R-:W-:Y:S05]  /*c580*/  BRA `(.L_x_13361) ;  /* 0x0000000400f07947 */ /* 0x000fea0003800000 */
.L_x_13372:
        /* <DEDUP_REMOVED lines=12> */
.L_x_13376:
[----:B------:R-:W-:Y:S01]  /*c650*/  IMAD.MOV.U32 R0, RZ, RZ, 0x7f ;  /* 0x0000007fff007424 */ /* 0x000fe200078e00ff */
[----:B------:R-:W-:-:S04]  /*c660*/  ISETP.GT.U32.AND P0, PT, R4, 0x7f800000, PT ;  /* 0x7f8000000400780c */ /* 0x000fc80003f04070 */
[----:B------:R-:W-:-:S09]  /*c670*/  SEL R0, R0, 0x7c, P0 ;  /* 0x0000007c00007807 */ /* 0x000fd20000000000 */
.L_x_13377:
[----:B------:R-:W-:Y:S05]  /*c680*/  BSYNC B0 ;  /* 0x0000000000007941 */ /* 0x000fea0003800000 */
.L_x_13375:
[----:B------:R-:W-:-:S04]  /*c690*/  LOP3.LUT R2, R2, 0x80000000, RZ, 0xc0, !PT ;  /* 0x8000000002027812 */ /* 0x000fc800078ec0ff */
[----:B------:R-:W-:-:S04]  /*c6a0*/  SHF.R.U32.HI R3, RZ, 0x18, R2 ;  /* 0x00000018ff037819 */ /* 0x000fc80000011602 */
[----:B------:R-:W-:-:S05]  /*c6b0*/  LOP3.LUT R3, R0, R3, RZ, 0xfc, !PT ;  /* 0x0000000300037212 */ /* 0x000fca00078efcff */
[----:B------:R0:W-:Y:S01]  /*c6c0*/  STG.E.U8 desc[UR36][R16.64], R3 ;  /* 0x0000000310007986 */ /* 0x0001e2000c101124 */
[----:B------:R-:W-:Y:S05]  /*c6d0*/  BRA `(.L_x_13361) ;  /* 0x00000004009c7947 */ /* 0x000fea0003800000 */
.L_x_13371:
[----:B------:R-:W-:-:S05]  /*c6e0*/  F2FP.BF16.F32.PACK_AB R2, RZ, R2 ;  /* 0x00000002ff02723e */ /* 0x000fca00000010ff */
[----:B------:R0:W-:Y:S01]  /*c6f0*/  STG.E.U16 desc[UR36][R16.64], R2 ;  /* 0x0000000210007986 */ /* 0x0001e2000c101524 */
[----:B------:R-:W-:Y:S05]  /*c700*/  BRA `(.L_x_13361) ;  /* 0x0000000400907947 */ /* 0x000fea0003800000 */
.L_x_13368:
        /* <DEDUP_REMOVED lines=11> */
.L_x_13380:
        /* <DEDUP_REMOVED lines=16> */
.L_x_13383:
[----:B------:R-:W-:-:S04]  /*c8c0*/  LOP3.LUT R2, R2, 0x80000000, RZ, 0xc0, !PT ;  /* 0x8000000002027812 */ /* 0x000fc800078ec0ff */
[----:B------:R-:W-:-:S04]  /*c8d0*/  SHF.R.U32.HI R3, RZ, 0x18, R2 ;  /* 0x00000018ff037819 */ /* 0x000fc80000011602 */
[----:B------:R-:W-:-:S04]  /*c8e0*/  LOP3.LUT R0, R0, R3, RZ, 0xfc, !PT ;  /* 0x0000000300007212 */ /* 0x000fc800078efcff */
[----:B------:R-:W-:-:S07]  /*c8f0*/  PRMT R8, R0, 0x7610, R8 ;  /* 0x0000761000087816 */ /* 0x000fce0000000008 */
.L_x_13382:
[----:B------:R-:W-:Y:S05]  /*c900*/  BSYNC B0 ;  /* 0x0000000000007941 */ /* 0x000fea0003800000 */
.L_x_13381:
[----:B------:R3:W-:Y:S01]  /*c910*/  STG.E.U8 desc[UR36][R16.64], R8 ;  /* 0x0000000810007986 */ /* 0x0007e2000c101124 */
[----:B------:R-:W-:Y:S05]  /*c920*/  BRA `(.L_x_13361) ;  /* 0x0000000400087947 */ /* 0x000fea0003800000 */
.L_x_13379:
        /* <DEDUP_REMOVED lines=16> */
.L_x_13386:
[----:B------:R-:W-:-:S04]  /*ca30*/  LOP3.LUT R2, R2, 0x80000000, RZ, 0xc0, !PT ;  /* 0x8000000002027812 */ /* 0x000fc800078ec0ff */
[----:B------:R-:W-:-:S04]  /*ca40*/  SHF.R.U32.HI R3, RZ, 0x18, R2 ;  /* 0x00000018ff037819 */ /* 0x000fc80000011602 */
[----:B------:R-:W-:-:S04]  /*ca50*/  LOP3.LUT R0, R0, R3, RZ, 0xfc, !PT ;  /* 0x0000000300007212 */ /* 0x000fc800078efcff */
[----:B------:R-:W-:-:S07]  /*ca60*/  PRMT R8, R0, 0x7610, R8 ;  /* 0x0000761000087816 */ /* 0x000fce0000000008 */
.L_x_13385:
[----:B------:R-:W-:Y:S05]  /*ca70*/  BSYNC B0 ;  /* 0x0000000000007941 */ /* 0x000fea0003800000 */
.L_x_13384:
[----:B------:R0:W-:Y:S01]  /*ca80*/  STG.E.U8 desc[UR36][R16.64], R8 ;  /* 0x0000000810007986 */ /* 0x0001e2000c101124 */
[----:B------:R-:W-:Y:S05]  /*ca90*/  BRA `(.L_x_13361) ;  /* 0x0000000000ac7947 */ /* 0x000fea0003800000 */
.L_x_13378:
        /* <DEDUP_REMOVED lines=21> */
.L_x_13360:
        /* <DEDUP_REMOVED lines=16> */
.L_x_13389:
[----:B------:R-:W-:Y:S05]  /*ccf0*/  BRA `(.L_x_13361) ;  /* 0x0000000000147947 */ /* 0x000fea0003800000 */
.L_x_13388:
[----:B------:R-:W0:Y:S02]  /*cd00*/  F2I.U64.TRUNC R2, R2 ;  /* 0x0000000200027311 */ /* 0x000e24000020d800 */
[----:B0-----:R1:W-:Y:S01]  /*cd10*/  STG.E.64 desc[UR36][R16.64], R2 ;  /* 0x0000000210007986 */ /* 0x0013e2000c101b24 */
[----:B------:R-:W-:Y:S05]  /*cd20*/  BRA `(.L_x_13361) ;  /* 0x0000000000087947 */ /* 0x000fea0003800000 */
.L_x_13387:
[----:B------:R-:W0:Y:S02]  /*cd30*/  F2I.FTZ.U32.TRUNC.NTZ R3, R2 ;  /* 0x0000000200037305 */ /* 0x000e24000021f000 */
[----:B0-----:R0:W-:Y:S02]  /*cd40*/  STG.E desc[UR36][R16.64], R3 ;  /* 0x0000000310007986 */ /* 0x0011e4000c101924 */
.L_x_13361:
[----:B------:R-:W-:-:S07]  /*cd50*/  VIADD R19, R19, 0x80 ;  /* 0x0000008013137836 */ /* 0x000fce0000000000 */
.L_x_13293:
[----:B------:R-:W-:Y:S05]  /*cd60*/  BSYNC B6 ;  /* 0x0000000000067941 */ /* 0x000fea0003800000 */
.L_x_13292:
        /* <DEDUP_REMOVED lines=357> */
.L_x_13390:
        /* <DEDUP_REMOVED lines=22> */
.L_x_13395:
[----:B------:R-:W2:Y:S02]  /*e520*/  LDG.E.U8 R2, desc[UR36][R2.64] ;  /* 0x0000002402027981 */ /* 0x000ea4000c1e1100 */
[----:B--2---:R-:W-:Y:S01]  /*e530*/  I2FP.F32.U32 R18, R2 ;  /* 0x0000000200127245 */ /* 0x004fe20000201000 */
[----:B------:R-:W-:Y:S06]  /*e540*/  BRA `(.L_x_13397) ;  /* 0x0000000c002c7947 */ /* 0x000fec0003800000 */
.L_x_13394:
        /* <DEDUP_REMOVED lines=9> */
.L_x_13399:
[----:B------:R-:W2:Y:S02]  /*e5e0*/  LDG.E R2, desc[UR36][R2.64] ;  /* 0x0000002402027981 */ /* 0x000ea4000c1e1900 */
[----:B--2---:R-:W-:Y:S01]  /*e5f0*/  I2FP.F32.S32 R18, R2 ;  /* 0x0000000200127245 */ /* 0x004fe20000201400 */
[----:B------:R-:W-:Y:S06]  /*e600*/  BRA `(.L_x_13397) ;  /* 0x0000000800fc7947 */ /* 0x000fec0003800000 */
.L_x_13398:
[----:B------:R-:W2:Y:S02]  /*e610*/  LDG.E.U16 R2, desc[UR36][R2.64] ;  /* 0x0000002402027981 */ /* 0x000ea4000c1e1500 */
[----:B--2---:R0:W1:Y:S01]  /*e620*/  I2F.S16 R18, R2 ;  /* 0x0000000200127306 */ /* 0x0040620000101400 */
[----:B------:R-:W-:Y:S05]  /*e630*/  BRA `(.L_x_13397) ;  /* 0x0000000800f07947 */ /* 0x000fea0003800000 */
.L_x_13393:
        /* <DEDUP_REMOVED lines=8> */
.L_x_13401:
[----:B------:R-:W2:Y:S02]  /*e6c0*/  LDG.E.U16 R2, desc[UR36][R2.64] ;  /* 0x0000002402027981 */ /* 0x000ea4000c1e1500 */
[----:B--2---:R-:W-:Y:S01]  /*e6d0*/  HADD2.F32 R18, -RZ, R2.H0_H0 ;  /* 0x20000002ff127230 */ /* 0x004fe20000004100 */
[----:B------:R-:W-:Y:S06]  /*e6e0*/  BRA `(.L_x_13397) ;  /* 0x0000000800c47947 */ /* 0x000fec0003800000 */
.L_x_13400:
        /* <DEDUP_REMOVED lines=8> */
.L_x_13403:
[----:B------:R-:W2:Y:S02]  /*e770*/  LDG.E.U16 R2, desc[UR36][R2.64] ;  /* 0x0000002402027981 */ /* 0x000ea4000c1e1500 */
[----:B--2---:R-:W-:Y:S01]  /*e780*/  HADD2.F32 R18, -RZ, R2.H0_H0 ;  /* 0x20000002ff127230 */ /* 0x004fe20000004100 */
[----:B------:R-:W-:Y:S06]  /*e790*/  BRA `(.L_x_13397) ;  /* 0x0000000800987947 */ /* 0x000fec0003800000 */
.L_x_13402:
[----:B------:R-:W2:Y:S01]  /*e7a0*/  LDG.E.64 R2, desc[UR36][R2.64] ;  /* 0x0000002402027981 */ /* 0x000ea2000c1e1b00 */
[----:B------:R-:W-:Y:S01]  /*e7b0*/  UMOV UR4, 0xf0000000 ;  /* 0xf000000000047882 */ /* 0x000fe20000000000 */
[----:B------:R-:W-:Y:S01]  /*e7c0*/  UMOV UR5, 0x380fffff ;  /* 0x380fffff00057882 */ /* 0x000fe20000000000 */
[----:B--2---:R-:W0:Y:S01]  /*e7d0*/  F2F.F32.F64 R18, R2 ;  /* 0x0000000200127310 */ /* 0x004e220000301000 */
[----:B------:R-:W-:-:S14]  /*e7e0*/  DSETP.GEU.AND P0, PT, |R2|, UR4, PT ;  /* 0x0000000402007e2a */ /* 0x000fdc000bf0e200 */
[----:B0-----:R-:W-:Y:S01]  /*e7f0*/  @!P0 FMUL R18, R18, 1.175494350822287508e-38 ;  /* 0x0080000012128820 */ /* 0x001fe20000400000 */
[----:B------:R-:W-:Y:S06]  /*e800*/  BRA `(.L_x_13397) ;  /* 0x00000008007c7947 */ /* 0x000fec0003800000 */
.L_x_13392:
        /* <DEDUP_REMOVED lines=12> */
.L_x_13406:
[----:B------:R-:W2:Y:S01]  /*e8d0*/  LDG.E.64 R2, desc[UR36][R2.64] ;  /* 0x0000002402027981 */ /* 0x000ea2000c1e1b00 */
[----:B------:R-:W-:Y:S01]  /*e8e0*/  UMOV UR4, 0xf0000000 ;  /* 0xf000000000047882 */ /* 0x000fe20000000000 */
[----:B------:R-:W-:Y:S01]  /*e8f0*/  UMOV UR5, 0x380fffff ;  /* 0x380fffff00057882 */ /* 0x000fe20000000000 */
[----:B--2---:R-:W0:Y:S01]  /*e900*/  F2F.F32.F64 R18, R2 ;  /* 0x0000000200127310 */ /* 0x004e220000301000 */
[----:B------:R-:W-:-:S14]  /*e910*/  DSETP.GEU.AND P0, PT, |R2|, UR4, PT ;  /* 0x0000000402007e2a */ /* 0x000fdc000bf0e200 */
[----:B0-----:R-:W-:Y:S01]  /*e920*/  @!P0 FMUL R18, R18, 1.175494350822287508e-38 ;  /* 0x0080000012128820 */ /* 0x001fe20000400000 */
[----:B------:R-:W-:Y:S06]  /*e930*/  BRA `(.L_x_13397) ;  /* 0x0000000800307947 */ /* 0x000fec0003800000 */
.L_x_13405:
        /* <DEDUP_REMOVED lines=26> */
.L_x_13408:
        /* <DEDUP_REMOVED lines=13> */
.L_x_13407:
[----:B------:R-:W2:Y:S02]  /*ebb0*/  LDG.E.U16 R2, desc[UR36][R2.64] ;  /* 0x0000002402027981 */ /* 0x000ea4000c1e1500 */
[----:B--2---:R-:W-:Y:S01]  /*ebc0*/  IMAD.U32 R18, R2, 0x10000, RZ ;  /* 0x0001000002127824 */ /* 0x004fe200078e00ff */
[----:B------:R-:W-:Y:S06]  /*ebd0*/  BRA `(.L_x_13397) ;  /* 0x0000000400887947 */ /* 0x000fec0003800000 */
.L_x_13404:
        /* <DEDUP_REMOVED lines=11> */
.L_x_13411:
        /* <DEDUP_REMOVED lines=20> */
.L_x_13413:
[----:B------:R-:W-:Y:S05]  /*edd0*/  BSYNC B0 ;  /* 0x0000000000007941 */ /* 0x000fea0003800000 */
.L_x_13412:
[----:B------:R-:W-:Y:S01]  /*ede0*/  IMAD.SHL.U32 R2, R2, 0x100000, RZ ;  /* 0x0010000002027824 */ /* 0x000fe200078e00ff */
[----:B------:R-:W-:-:S04]  /*edf0*/  LEA R3, R0, 0x3b800000, 0x17 ;  /* 0x3b80000000037811 */ /* 0x000fc800078eb8ff */
[----:B------:R-:W-:Y:S01]  /*ee00*/  LOP3.LUT R18, R3, R2, R18, 0xfe, !PT ;  /* 0x0000000203127212 */ /* 0x000fe200078efe12 */
[----:B------:R-:W-:Y:S06]  /*ee10*/  BRA `(.L_x_13397) ;  /* 0x0000000000f87947 */ /* 0x000fec0003800000 */
.L_x_13410:
        /* <DEDUP_REMOVED lines=20> */
.L_x_13415:
[----:B------:R-:W-:Y:S05]  /*ef60*/  BSYNC B0 ;  /* 0x0000000000007941 */ /* 0x000fea0003800000 */
.L_x_13414:
[----:B------:R-:W-:Y:S01]  /*ef70*/  IMAD.SHL.U32 R2, R2, 0x200000, RZ ;  /* 0x0020000002027824 */ /* 0x000fe200078e00ff */
[----:B------:R-:W-:-:S04]  /*ef80*/  LEA R3, R0, 0x37800000, 0x17 ;  /* 0x3780000000037811 */ /* 0x000fc800078eb8ff */
[----:B------:R-:W-:Y:S01]  /*ef90*/  LOP3.LUT R18, R3, R2, R18, 0xfe, !PT ;  /* 0x0000000203127212 */ /* 0x000fe200078efe12 */
[----:B------:R-:W-:Y:S06]  /*efa0*/  BRA `(.L_x_13397) ;  /* 0x0000000000947947 */ /* 0x000fec0003800000 */
.L_x_13409:
        /* <DEDUP_REMOVED lines=14> */
.L_x_13396:
        /* <DEDUP_REMOVED lines=16> */
.L_x_13418:
[----:B------:R-:W-:Y:S01]  /*f190*/  IMAD.MOV.U32 R18, RZ, RZ, RZ ;  /* 0x000000ffff127224 */ /* 0x000fe200078e00ff */
[----:B------:R-:W-:Y:S06]  /*f1a0*/  BRA `(.L_x_13397) ;  /* 0x0000000000147947 */ /* 0x000fec0003800000 */
.L_x_13417:
[----:B------:R-:W2:Y:S02]  /*f1b0*/  LDG.E.64 R18, desc[UR36][R2.64] ;  /* 0x0000002402127981 */ /* 0x000ea4000c1e1b00 */
[----:B--2---:R0:W1:Y:S01]  /*f1c0*/  I2F.U64 R18, R18 ;  /* 0x0000001200127312 */ /* 0x0040620000301000 */
[----:B------:R-:W-:Y:S05]  /*f1d0*/  BRA `(.L_x_13397) ;  /* 0x0000000000087947 */ /* 0x000fea0003800000 */
.L_x_13416:
[----:B------:R-:W2:Y:S02]  /*f1e0*/  LDG.E R2, desc[UR36][R2.64] ;  /* 0x0000002402027981 */ /* 0x000ea4000c1e1900 */
[----:B--2---:R-:W-:-:S07]  /*f1f0*/  I2FP.F32.U32 R18, R2 ;  /* 0x0000000200127245 */ /* 0x004fce0000201000 */
.L_x_13397:
[----:B------:R-:W-:Y:S05]  /*f200*/  BSYNC B6 ;  /* 0x0000000000067941 */ /* 0x000fea0003800000 */
.L_x_13391:
[----:B------:R-:W4:Y:S01]  /*f210*/  LDC.U8 R4, c[0x0][0x493] ;  /* 0x000124c0ff047b82 */ /* 0x000f220000000000 */
[----:B------:R-:W-:Y:S01]  /*f220*/  ULDC.64 UR4, c[0x0][0x488] ;  /* 0x0001220000047ab9 */ /* 0x000fe20000000a00 */
[----:B------:R-:W-:Y:S01]  /*f230*/  BSSY B6, `(.L_x_13419) ;  /* 0x00000df000067945 */ /* 0x000fe20003800000 */
[----:B0-23--:R-:W-:-:S05]  /*f240*/  IADD3 R2, P0, R22, UR4, RZ ;  /* 0x0000000416027c10 */ /* 0x00dfca000ff1e0ff */
        /* <DEDUP_REMOVED lines=15> */
.L_x_13423:
[----:B------:R-:W2:Y:S02]  /*f340*/  LDG.E.U8 R2, desc[UR36][R2.64] ;  /* 0x0000002402027981 */ /* 0x000ea4000c1e1100 */
[----:B--2---:R-:W-:Y:S01]  /*f350*/  I2FP.F32.U32 R11, R2 ;  /* 0x00000002000b7245 */ /* 0x004fe20000201000 */
[----:B------:R-:W-:Y:S06]  /*f360*/  BRA `(.L_x_13425) ;  /* 0x0000000c002c7947 */ /* 0x000fec0003800000 */
.L_x_13422:
        /* <DEDUP_REMOVED lines=9> */
.L_x_13427:
[----:B------:R-:W2:Y:S02]  /*f400*/  LDG.E R2, desc[UR36][R2.64] ;  /* 0x0000002402027981 */ /* 0x000ea4000c1e1900 */
[----:B--2---:R-:W-:Y:S01]  /*f410*/  I2FP.F32.S32 R11, R2 ;  /* 0x00000002000b7245 */ /* 0x004fe20000201400 */
[----:B------:R-:W-:Y:S06]  /*f420*/  BRA `(.L_x_13425) ;  /* 0x0000000800fc7947 */ /* 0x000fec0003800000 */
.L_x_13426:
[----:B------:R-:W2:Y:S02]  /*f430*/  LDG.E.U16 R2, desc[UR36][R2.64] ;  /* 0x0000002402027981 */ /* 0x000ea4000c1e1500 */
[----:B--2---:R0:W2:Y:S01]  /*f440*/  I2F.S16 R11, R2 ;  /* 0x00000002000b7306 */ /* 0x0040a20000101400 */
[----:B------:R-:W-:Y:S05]  /*f450*/  BRA `(.L_x_13425) ;  /* 0x0000000800f07947 */ /* 0x000fea0003800000 */
.L_x_13421:
        /* <DEDUP_REMOVED lines=8> */
.L_x_13429:
[----:B------:R-:W2:Y:S02]  /*f4e0*/  LDG.E.U16 R2, desc[UR36][R2.64] ;  /* 0x0000002402027981 */ /* 0x000ea4000c1e1500 */
[----:B--2---:R-:W-:Y:S01]  /*f4f0*/  HADD2.F32 R11, -RZ, R2.H0_H0 ;  /* 0x20000002ff0b7230 */ /* 0x004fe20000004100 */
[----:B------:R-:W-:Y:S06]  /*f500*/  BRA `(.L_x_13425) ;  /* 0x0000000800c47947 */ /* 0x000fec0003800000 */
.L_x_13428:
        /* <DEDUP_REMOVED lines=8> */
.L_x_13431:
[----:B------:R-:W2:Y:S02]  /*f590*/  LDG.E.U16 R2, desc[UR36][R2.64] ;  /* 0x0000002402027981 */ /* 0x000ea4000c1e1500 */
[----:B--2---:R-:W-:Y:S01]  /*f5a0*/  HADD2.F32 R11, -RZ, R2.H0_H0 ;  /* 0x20000002ff0b7230 */ /* 0x004fe20000004100 */
[----:B------:R-:W-:Y:S06]  /*f5b0*/  BRA `(.L_x_13425) ;  /* 0x0000000800987947 */ /* 0x000fec0003800000 */
.L_x_13430:
[----:B------:R-:W2:Y:S01]  /*f5c0*/  LDG.E.64 R2, desc[UR36][R2.64] ;  /* 0x0000002402027981 */ /* 0x000ea2000c1e1b00 */
[----:B------:R-:W-:Y:S01]  /*f5d0*/  UMOV UR4, 0xf0000000 ;  /* 0xf000000000047882 */ /* 0x000fe20000000000 */
[----:B------:R-:W-:Y:S01]  /*f5e0*/  UMOV UR5, 0x380fffff ;  /* 0x380fffff00057882 */ /* 0x000fe20000000000 */
[----:B--2---:R-:W0:Y:S01]  /*f5f0*/  F2F.F32.F64 R11, R2 ;  /* 0x00000002000b7310 */ /* 0x004e220000301000 */
[----:B------:R-:W-:-:S14]  /*f600*/  DSETP.GEU.AND P0, PT, |R2|, UR4, PT ;  /* 0x0000000402007e2a */ /* 0x000fdc000bf0e200 */
[----:B0-----:R-:W-:Y:S01]  /*f610*/  @!P0 FMUL R11, R11, 1.175494350822287508e-38 ;  /* 0x008000000b0b8820 */ /* 0x001fe20000400000 */
[----:B------:R-:W-:Y:S06]  /*f620*/  BRA `(.L_x_13425) ;  /* 0x00000008007c7947 */ /* 0x000fec0003800000 */
.L_x_13420:
        /* <DEDUP_REMOVED lines=12> */
.L_x_13434:
[----:B------:R-:W2:Y:S01]  /*f6f0*/  LDG.E.64 R2, desc[UR36][R2.64] ;  /* 0x0000002402027981 */ /* 0x000ea2000c1e1b00 */
[----:B------:R-:W-:Y:S01]  /*f700*/  UMOV UR4, 0xf0000000 ;  /* 0xf000000000047882 */ /* 0x000fe20000000000 */
[----:B------:R-:W-:Y:S01]  /*f710*/  UMOV UR5, 0x380fffff ;  /* 0x380fffff00057882 */ /* 0x000fe20000000000 */
[----:B--2---:R-:W0:Y:S01]  /*f720*/  F2F.F32.F64 R11, R2 ;  /* 0x00000002000b7310 */ /* 0x004e220000301000 */
[----:B------:R-:W-:-:S14]  /*f730*/  DSETP.GEU.AND P0, PT, |R2|, UR4, PT ;  /* 0x0000000402007e2a */ /* 0x000fdc000bf0e200 */
[----:B0-----:R-:W-:Y:S01]  /*f740*/  @!P0 FMUL R11, R11, 1.175494350822287508e-38 ;  /* 0x008000000b0b8820 */ /* 0x001fe20000400000 */
[----:B------:R-:W-:Y:S06]  /*f750*/  BRA `(.L_x_13425) ;  /* 0x0000000800307947 */ /* 0x000fec0003800000 */
.L_x_13433:
        /* <DEDUP_REMOVED lines=26> */
.L_x_13436:
        /* <DEDUP_REMOVED lines=13> */
.L_x_13435:
[----:B------:R-:W2:Y:S02]  /*f9d0*/  LDG.E.U16 R2, desc[UR36][R2.64] ;  /* 0x0000002402027981 */ /* 0x000ea4000c1e1500 */
[----:B--2---:R-:W-:Y:S01]  /*f9e0*/  IMAD.U32 R11, R2, 0x10000, RZ ;  /* 0x00010000020b7824 */ /* 0x004fe200078e00ff */
[----:B------:R-:W-:Y:S06]  /*f9f0*/  BRA `(.L_x_13425) ;  /* 0x0000000400887947 */ /* 0x000fec0003800000 */
.L_x_13432:
        /* <DEDUP_REMOVED lines=11> */
.L_x_13439:
        /* <DEDUP_REMOVED lines=20> */
.L_x_13441:
[----:B------:R-:W-:Y:S05]  /*fbf0*/  BSYNC B0 ;  /* 0x0000000000007941 */ /* 0x000fea0003800000 */
.L_x_13440:
[----:B------:R-:W-:Y:S01]  /*fc00*/  IMAD.SHL.U32 R2, R2, 0x100000, RZ ;  /* 0x0010000002027824 */ /* 0x000fe200078e00ff */
[----:B------:R-:W-:-:S04]  /*fc10*/  LEA R0, R0, 0x3b800000, 0x17 ;  /* 0x3b80000000007811 */ /* 0x000fc800078eb8ff */
[----:B------:R-:W-:Y:S01]  /*fc20*/  LOP3.LUT R11, R0, R2, R11, 0xfe, !PT ;  /* 0x00000002000b7212 */ /* 0x000fe200078efe0b */
[----:B------:R-:W-:Y:S06]  /*fc30*/  BRA `(.L_x_13425) ;  /* 0x0000000000f87947 */ /* 0x000fec0003800000 */
.L_x_13438:
        /* <DEDUP_REMOVED lines=20> */
.L_x_13443:
[----:B------:R-:W-:Y:S05]  /*fd80*/  BSYNC B0 ;  /* 0x0000000000007941 */ /* 0x000fea0003800000 */
.L_x_13442:
[----:B------:R-:W-:Y:S01]  /*fd90*/  IMAD.SHL.U32 R2, R2, 0x200000, RZ ;  /* 0x0020000002027824 */ /* 0x000fe200078e00ff */
[----:B------:R-:W-:-:S04]  /*fda0*/  LEA R0, R0, 0x37800000, 0x17 ;  /* 0x3780000000007811 */ /* 0x000fc800078eb8ff */
[----:B------:R-:W-:Y:S01]  /*fdb0*/  LOP3.LUT R11, R0, R2, R11, 0xfe, !PT ;  /* 0x00000002000b7212 */ /* 0x000fe200078efe0b */
[----:B------:R-:W-:Y:S06]  /*fdc0*/  BRA `(.L_x_13425) ;  /* 0x0000000000947947 */ /* 0x000fec0003800000 */
.L_x_13437:
        /* <DEDUP_REMOVED lines=14> */
.L_x_13424:
        /* <DEDUP_REMOVED lines=15> */
[----:B01---5:R-:W-:Y:S05]  /*ffa0*/  CALL.ABS.NOINC R2 ;  /* 0x0000000002007343 */ /* 0x023fea0003c00000 */
.L_x_13446:
[----:B------:R-:W-:Y:S01]  /*ffb0*/  IMAD.MOV.U32 R11, RZ, RZ, RZ ;  /* 0x000000ffff0b7224 */ /* 0x000fe200078e00ff */
[----:B------:R-:W-:Y:S06]  /*ffc0*/  BRA `(.L_x_13425) ;  /* 0x0000000000147947 */ /* 0x000fec0003800000 */
.L_x_13445:
[----:B------:R-:W2:Y:S02]  /*ffd0*/  LDG.E.64 R2, desc[UR36][R2.64] ;  /* 0x0000002402027981 */ /* 0x000ea4000c1e1b00 */
[----:B--2---:R0:W2:Y:S01]  /*ffe0*/  I2F.U64 R11, R2 ;  /* 0x00000002000b7312 */ /* 0x0040a20000301000 */
[----:B------:R-:W-:Y:S05]  /*fff0*/  BRA `(.L_x_13425) ;  /* 0x0000000000087947 */ /* 0x000fea0003800000 */
.L_x_13444:
[----:B------:R-:W2:Y:S02]  /*10000*/  LDG.E R2, desc[UR36][R2.64] ;  /* 0x0000002402027981 */ /* 0x000ea4000c1e1900 */
[----:B--2---:R-:W-:-:S07]  /*10010*/  I2FP.F32.U32 R11, R2 ;  /* 0x00000002000b7245 */ /* 0x004fce0000201000 */
.L_x_13425:
[----:B------:R-:W-:Y:S05]  /*10020*/  BSYNC B6 ;  /* 0x0000000000067941 */ /* 0x000fea0003800000 */
.L_x_13419:
[C---:B-1---5:R-:W-:Y:S01]  /*10030*/  FADD.FTZ R0, |R18|.reuse, -RZ ;  /* 0x800000ff12007221 */ /* 0x062fe20000010200 */
        /* <DEDUP_REMOVED lines=16> */
.L_x_13448:
[----:B------:R-:W-:Y:S05]  /*10140*/  BSYNC B1 ;  /* 0x0000000000017941 */ /* 0x000fea0003800000 */
.L_x_13447:
        /* <DEDUP_REMOVED lines=18> */
.L_x_13450:
[----:B------:R-:W-:Y:S01]  /*10270*/  ISETP.GE.AND P0, PT, R11, RZ, PT ;  /* 0x000000ff0b00720c */ /* 0x000fe20003f06270 */
[----:B------:R-:W-:-:S12]  /*10280*/  IMAD.MOV.U32 R3, RZ, RZ, 0x3fd774eb ;  /* 0x3fd774ebff037424 */ /* 0x000fd800078e00ff */
[----:B------:R-:W-:-:S04]  /*10290*/  @P0 FFMA.FTZ R2, R3, 0.93318945169448852539, -R2 ;  /* 0x3f6ee58103020823 */ /* 0x000fc80000010802 */
[----:B------:R-:W-:-:S07]  /*102a0*/  @!P0 FFMA.FTZ R2, R3, 0.93318945169448852539, R2 ;  /* 0x3f6ee58103028823 */ /* 0x000fce0000010002 */
.L_x_13451:
[----:B------:R-:W-:Y:S05]  /*102b0*/  BSYNC B0 ;  /* 0x0000000000007941 */ /* 0x000fea0003800000 */
.L_x_13449:
        /* <DEDUP_REMOVED lines=25> */
.L_x_13455:
[----:B------:R-:W0:Y:S02]  /*10450*/  F2I.S64.TRUNC R2, R2 ;  /* 0x0000000200027311 */ /* 0x000e24000020d900 */
[----:B0-----:R-:W-:-:S05]  /*10460*/  IMAD.MOV.U32 R5, RZ, RZ, R2 ;  /* 0x000000ffff057224 */ /* 0x001fca00078e0002 */
[----:B------:R-:W-:Y:S01]  /*10470*/  STG.E.U8 desc[UR36][R16.64], R5 ;  /* 0x0000000510007986 */ /* 0x000fe2000c101124 */
[----:B------:R-:W-:Y:S05]  /*10480*/  EXIT ;  /* 0x000000000000794d */ /* 0x000fea0003800000 */
.L_x_13454:
        /* <DEDUP_REMOVED lines=9> */
.L_x_13458:
[----:B------:R-:W0:Y:S02]  /*10520*/  F2I.FTZ.TRUNC.NTZ R3, R2 ;  /* 0x0000000200037305 */ /* 0x000e24000021f100 */
[----:B0-----:R-:W-:Y:S01]  /*10530*/  STG.E desc[UR36][R16.64], R3 ;  /* 0x0000000310007986 */ /* 0x001fe2000c101924 */
[----:B------:R-:W-:Y:S05]  /*10540*/  EXIT ;  /* 0x000000000000794d */ /* 0x000fea0003800000 */
.L_x_13457:
[----:B------:R-:W0:Y:S02]  /*10550*/  F2I.FTZ.TRUNC.NTZ R3, R2 ;  /* 0x0000000200037305 */ /* 0x000e24000021f100 */
[----:B0-----:R-:W-:Y:S01]  /*10560*/  STG.E.U16 desc[UR36][R16.64], R3 ;  /* 0x0000000310007986 */ /* 0x001fe2000c101524 */
[----:B------:R-:W-:Y:S05]  /*10570*/  EXIT ;  /* 0x000000000000794d */ /* 0x000fea0003800000 */
.L_x_13453:
        /* <DEDUP_REMOVED lines=8> */
.L_x_13460:
[----:B------:R-:W-:-:S05]  /*10600*/  F2FP.F16.F32.PACK_AB R2, RZ, R2 ;  /* 0x00000002ff02723e */ /* 0x000fca00000000ff */
[----:B------:R-:W-:Y:S01]  /*10610*/  STG.E.U16 desc[UR36][R16.64], R2 ;  /* 0x0000000210007986 */ /* 0x000fe2000c101524 */
[----:B------:R-:W-:Y:S05]  /*10620*/  EXIT ;  /* 0x000000000000794d */ /* 0x000fea0003800000 */
.L_x_13459:
        /* <DEDUP_REMOVED lines=9> */
.L_x_13462:
[----:B------:R-:W-:-:S04]  /*106c0*/  F2FP.F16.F32.PACK_AB R3, RZ, R2 ;  /* 0x00000002ff03723e */ /* 0x000fc800000000ff */
[----:B------:R-:W-:-:S05]  /*106d0*/  PRMT R3, R3, 0x5410, RZ ;  /* 0x0000541003037816 */ /* 0x000fca00000000ff */
[----:B------:R-:W-:Y:S01]  /*106e0*/  STG.E desc[UR36][R16.64], R3 ;  /* 0x0000000310007986 */ /* 0x000fe2000c101924 */
[----:B------:R-:W-:Y:S05]  /*106f0*/  EXIT ;  /* 0x000000000000794d */ /* 0x000fea0003800000 */
.L_x_13461:
[----:B------:R-:W-:-:S06]  /*10700*/  FMUL.FTZ R2, R2, 1 ;  /* 0x3f80000002027820 */ /* 0x000fcc0000410000 */
[----:B------:R-:W0:Y:S02]  /*10710*/  F2F.F64.F32 R2, R2 ;  /* 0x0000000200027310 */ /* 0x000e240000201800 */
[----:B0-----:R-:W-:Y:S01]  /*10720*/  STG.E.64 desc[UR36][R16.64], R2 ;  /* 0x0000000210007986 */ /* 0x001fe2000c101b24 */
[----:B------:R-:W-:Y:S05]  /*10730*/  EXIT ;  /* 0x000000000000794d */ /* 0x000fea0003800000 */
.L_x_13452:
        /* <DEDUP_REMOVED lines=12> */
.L_x_13465:
[----:B------:R-:W-:Y:S01]  /*10800*/  FMUL.FTZ R4, R2, 1 ;  /* 0x3f80000002047820 */ /* 0x000fe20000410000 */
[----:B------:R-:W-:-:S05]  /*10810*/  CS2R R6, SRZ ;  /* 0x0000000000067805 */ /* 0x000fca000001ff00 */
[----:B------:R-:W0:Y:S02]  /*10820*/  F2F.F64.F32 R4, R4 ;  /* 0x0000000400047310 */ /* 0x000e240000201800 */
[----:B0-----:R-:W-:Y:S01]  /*10830*/  STG.E.128 desc[UR36][R16.64], R4 ;  /* 0x0000000410007986 */ /* 0x001fe2000c101d24 */
[----:B------:R-:W-:Y:S05]  /*10840*/  EXIT ;  /* 0x000000000000794d */ /* 0x000fea0003800000 */
.L_x_13464:
        /* <DEDUP_REMOVED lines=20> */
.L_x_13469:
[----:B------:R-:W-:Y:S05]  /*10990*/  BSYNC B0 ;  /* 0x0000000000007941 */ /* 0x000fea0003800000 */
.L_x_13468:
[----:B------:R-:W-:-:S05]  /*109a0*/  LOP3.LUT R5, R0, R5, RZ, 0xfc, !PT ;  /* 0x0000000500057212 */ /* 0x000fca00078efcff */
[----:B------:R-:W-:Y:S01]  /*109b0*/  STG.E.U8 desc[UR36][R16.64], R5 ;  /* 0x0000000510007986 */ /* 0x000fe2000c101124 */
[----:B------:R-:W-:Y:S05]  /*109c0*/  EXIT ;  /* 0x000000000000794d */ /* 0x000fea0003800000 */
.L_x_13467:
        /* <DEDUP_REMOVED lines=12> */
.L_x_13471:
[----:B------:R-:W-:Y:S01]  /*10a90*/  IMAD.MOV.U32 R0, RZ, RZ, 0x7f ;  /* 0x0000007fff007424 */ /* 0x000fe200078e00ff */
[----:B------:R-:W-:-:S04]  /*10aa0*/  ISETP.GT.U32.AND P0, PT, R4, 0x7f800000, PT ;  /* 0x7f8000000400780c */ /* 0x000fc80003f04070 */
[----:B------:R-:W-:-:S09]  /*10ab0*/  SEL R0, R0, 0x7c, P0 ;  /* 0x0000007c00007807 */ /* 0x000fd20000000000 */
.L_x_13472:
[----:B------:R-:W-:Y:S05]  /*10ac0*/  BSYNC B0 ;  /* 0x0000000000007941 */ /* 0x000fea0003800000 */
.L_x_13470:
[----:B------:R-:W-:-:S04]  /*10ad0*/  LOP3.LUT R2, R2, 0x80000000, RZ, 0xc0, !PT ;  /* 0x8000000002027812 */ /* 0x000fc800078ec0ff */
[----:B------:R-:W-:-:S04]  /*10ae0*/  SHF.R.U32.HI R3, RZ, 0x18, R2 ;  /* 0x00000018ff037819 */ /* 0x000fc80000011602 */
[----:B------:R-:W-:-:S05]  /*10af0*/  LOP3.LUT R3, R0, R3, RZ, 0xfc, !PT ;  /* 0x0000000300037212 */ /* 0x000fca00078efcff */
[----:B------:R-:W-:Y:S01]  /*10b00*/  STG.E.U8 desc[UR36][R16.64], R3 ;  /* 0x0000000310007986 */ /* 0x000fe2000c101124 */
[----:B------:R-:W-:Y:S05]  /*10b10*/  EXIT ;  /* 0x000000000000794d */ /* 0x000fea0003800000 */
.L_x_13466:
[----:B------:R-:W-:-:S05]  /*10b20*/  F2FP.BF16.F32.PACK_AB R2, RZ, R2 ;  /* 0x00000002ff02723e */ /* 0x000fca00000010ff */
[----:B------:R-:W-:Y:S01]  /*10b30*/  STG.E.U16 desc[UR36][R16.64], R2 ;  /* 0x0000000210007986 */ /* 0x000fe2000c101524 */
[----:B------:R-:W-:Y:S05]  /*10b40*/  EXIT ;  /* 0x000000000000794d */ /* 0x000fea0003800000 */
.L_x_13463:
        /* <DEDUP_REMOVED lines=11> */
.L_x_13475:
        /* <DEDUP_REMOVED lines=16> */
.L_x_13478:
[----:B------:R-:W-:-:S04]  /*10d00*/  LOP3.LUT R2, R2, 0x80000000, RZ, 0xc0, !PT ;  /* 0x8000000002027812 */ /* 0x000fc800078ec0ff */
[----:B------:R-:W-:-:S04]  /*10d10*/  SHF.R.U32.HI R3, RZ, 0x18, R2 ;  /* 0x00000018ff037819 */ /* 0x000fc80000011602 */
[----:B------:R-:W-:-:S04]  /*10d20*/  LOP3.LUT R0, R0, R3, RZ, 0xfc, !PT ;  /* 0x0000000300007212 */ /* 0x000fc800078efcff */
[----:B------:R-:W-:-:S07]  /*10d30*/  PRMT R8, R0, 0x7610, R8 ;  /* 0x0000761000087816 */ /* 0x000fce0000000008 */
.L_x_13477:
[----:B------:R-:W-:Y:S05]  /*10d40*/  BSYNC B0 ;  /* 0x0000000000007941 */ /* 0x000fea0003800000 */
.L_x_13476:
[----:B------:R-:W-:Y:S01]  /*10d50*/  STG.E.U8 desc[UR36][R16.64], R8 ;  /* 0x0000000810007986 */ /* 0x000fe2000c101124 */
[----:B------:R-:W-:Y:S05]  /*10d60*/  EXIT ;  /* 0x000000000000794d */ /* 0x000fea0003800000 */
.L_x_13474:
        /* <DEDUP_REMOVED lines=16> */
.L_x_13481:
[----:B------:R-:W-:-:S04]  /*10e70*/  LOP3.LUT R2, R2, 0x80000000, RZ, 0xc0, !PT ;  /* 0x8000000002027812 */ /* 0x000fc800078ec0ff */
[----:B------:R-:W-:-:S04]  /*10e80*/  SHF.R.U32.HI R3, RZ, 0x18, R2 ;  /* 0x00000018ff037819 */ /* 0x000fc80000011602 */
[----:B------:R-:W-:-:S04]  /*10e90*/  LOP3.LUT R0, R0, R3, RZ, 0xfc, !PT ;  /* 0x0000000300007212 */ /* 0x000fc800078efcff */
[----:B------:R-:W-:-:S07]  /*10ea0*/  PRMT R8, R0, 0x7610, R8 ;  /* 0x0000761000087816 */ /* 0x000fce0000000008 */
.L_x_13480:
[----:B------:R-:W-:Y:S05]  /*10eb0*/  BSYNC B0 ;  /* 0x0000000000007941 */ /* 0x000fea0003800000 */
.L_x_13479:
[----:B------:R-:W-:Y:S01]  /*10ec0*/  STG.E.U8 desc[UR36][R16.64], R8 ;  /* 0x0000000810007986 */ /* 0x000fe2000c101124 */
[----:B------:R-:W-:Y:S05]  /*10ed0*/  EXIT ;  /* 0x000000000000794d */ /* 0x000fea0003800000 */
.L_x_13473:
        /* <DEDUP_REMOVED lines=21> */
.L_x_13456:
        /* <DEDUP_REMOVED lines=16> */
.L_x_13484:
[----:B------:R-:W-:Y:S05]  /*11130*/  EXIT ;  /* 0x000000000000794d */ /* 0x000fea0003800000 */
.L_x_13483:
[----:B------:R-:W0:Y:S02]  /*11140*/  F2I.U64.TRUNC R2, R2 ;  /* 0x0000000200027311 */ /* 0x000e24000020d800 */
[----:B0-----:R-:W-:Y:S01]  /*11150*/  STG.E.64 desc[UR36][R16.64], R2 ;  /* 0x0000000210007986 */ /* 0x001fe2000c101b24 */
[----:B------:R-:W-:Y:S05]  /*11160*/  EXIT ;  /* 0x000000000000794d */ /* 0x000fea0003800000 */
.L_x_13482:
[----:B------:R-:W0:Y:S02]  /*11170*/  F2I.FTZ.U32.TRUNC.NTZ R3, R2 ;  /* 0x0000000200037305 */ /* 0x000e24000021f000 */
[----:B0-----:R-:W-:Y:S01]  /*11180*/  STG.E desc[UR36][R16.64], R3 ;  /* 0x0000000310007986 */ /* 0x001fe2000c101924 */
[----:B------:R-:W-:Y:S05]  /*11190*/  EXIT ;  /* 0x000000000000794d */ /* 0x000fea0003800000 */
        .weak           $__internal_42_$__cuda_sm3x_div_rn_ftz_f32_slowpath
        .type           $__internal_42_$__cuda_sm3x_div_rn_ftz_f32_slowpath,@function
        .size           $__internal_42_$__cuda_sm3x_div_rn_ftz_f32_slowpath,(.L_x_19718 - $__internal_42_$__cuda_sm3x_div_rn_ftz_f32_slowpath)
$__internal_42_$__cuda_sm3x_div_rn_ftz_f32_slowpath:
        /* <DEDUP_REMOVED lines=32> */
.L_x_13487:
[----:B------:R-:W-:Y:S05]  /*113a0*/  BSYNC B2 ;  /* 0x0000000000027941 */ /* 0x000fea0003800000 */
.L_x_13486:
        /* <DEDUP_REMOVED lines=27> */
.L_x_13493:
[----:B------:R-:W-:-:S07]  /*11560*/  IMAD R7, R4, 0x800000, R7 ;  /* 0x0080000004077824 */ /* 0x000fce00078e0207 */
.L_x_13494:
[----:B------:R-:W-:Y:S05]  /*11570*/  BSYNC B2 ;  /* 0x0000000000027941 */ /* 0x000fea0003800000 */
.L_x_13492:
[----:B------:R-:W-:Y:S05]  /*11580*/  BRA `(.L_x_13495) ;  /* 0x0000000000207947 */ /* 0x000fea0003800000 */
.L_x_13491:
[----:B------:R-:W-:-:S04]  /*11590*/  LOP3.LUT R0, R13, 0x80000000, R0, 0x48, !PT ;  /* 0x800000000d007812 */ /* 0x000fc800078e4800 */
[----:B------:R-:W-:Y:S01]  /*115a0*/  LOP3.LUT R7, R0, 0x7f800000, RZ, 0xfc, !PT ;  /* 0x7f80000000077812 */ /* 0x000fe200078efcff */
[----:B------:R-:W-:Y:S06]  /*115b0*/  BRA `(.L_x_13495) ;  /* 0x0000000000147947 */ /* 0x000fec0003800000 */
.L_x_13490:
[----:B------:R-:W-:Y:S01]  /*115c0*/  LOP3.LUT R7, R13, 0x80000000, R0, 0x48, !PT ;  /* 0x800000000d077812 */ /* 0x000fe200078e4800 */
[----:B------:R-:W-:Y:S06]  /*115d0*/  BRA `(.L_x_13495) ;  /* 0x00000000000c7947 */ /* 0x000fec0003800000 */
.L_x_13489:
[----:B------:R-:W0:Y:S01]  /*115e0*/  MUFU.RSQ R7, -QNAN ;  /* 0xffc0000000077908 */ /* 0x000e220000001400 */
[----:B------:R-:W-:Y:S05]  /*115f0*/  BRA `(.L_x_13495) ;  /* 0x0000000000047947 */ /* 0x000fea0003800000 */
.L_x_13488:
[----:B------:R-:W-:-:S07]  /*11600*/  FADD.FTZ R7, R0, R13 ;  /* 0x0000000d00077221 */ /* 0x000fce0000010000 */
.L_x_13495:
[----:B------:R-:W-:Y:S05]  /*11610*/  BSYNC B0 ;  /* 0x0000000000007941 */ /* 0x000fea0003800000 */
.L_x_13485:
[----:B------:R-:W-:-:S04]  /*11620*/  IMAD.MOV.U32 R3, RZ, RZ, 0x0 ;  /* 0x00000000ff037424 */ /* 0x000fc800078e00ff */
[----:B0-----:R-:W-:Y:S05]  /*11630*/  RET.REL.NODEC R2 `(_ZN2at6native18elementwise_kernelILi128ELi4EZNS0_15gpu_kernel_implINS0_13BinaryFunctorIfffZZZNS0_17atan2_kernel_cudaERNS_18TensorIteratorBaseEENKUlvE_clEvENKUlvE0_clEvEUlffE_EEEEvS5_RKT_EUliE_EEviT1_) ;  /* 0xfffffee802707950 */ /* 0x001fea0003c3ffff */
.L_x_13496:
        /* <DEDUP_REMOVED lines=12> */
.L_x_19718:


//--------------------- .text._ZN2at6native27unrolled_elementwise_kernelINS0_13BinaryFunctorIfffZZZNS0_17atan2_kernel_cudaERNS_18TensorIteratorBaseEENKUlvE_clEvENKUlvE0_clEvEUlffE_EESt5arrayIPcLm3EELi4E23TrivialOffsetCalculatorILi2EjESC_ILi1EjENS0_6memory12LoadWithCastILi2EEENSF_13StoreWithCastILi1EEEEEviT_T0_T2_T3_T4_T5_ --------------------------
	.section	.text._ZN2at6native27unrolled_elementwise_kernelINS0_13BinaryFunctorIfffZZZNS0_17atan2_kernel_cudaERNS_18TensorIteratorBaseEENKUlvE_clEvENKUlvE0_clEvEUlffE_EESt5arrayIPcLm3EELi4E23TrivialOffsetCalculatorILi2EjESC_ILi1EjENS0_6memory12LoadWithCastILi2EEENSF_13StoreWithCastILi1EEEEEviT_T0_T2_T3_T4_T5_,"ax",@progbits
	.align	128
        .global         _ZN2at6native27unrolled_elementwise_kernelINS0_13BinaryFunctorIfffZZZNS0_17atan2_kernel_cudaERNS_18TensorIteratorBaseEENKUlvE_clEvENKUlvE0_clEvEUlffE_EESt5arrayIPcLm3EELi4E23TrivialOffsetCalculatorILi2EjESC_ILi1EjENS0_6memory12LoadWithCastILi2EEENSF_13StoreWithCastILi1EEEEEviT_T0_T2_T3_T4_T5_
        .type           _ZN2at6native27unrolled_elementwise_kernelINS0_13BinaryFunctorIfffZZZNS0_17atan2_kernel_cudaERNS_18TensorIteratorBaseEENKUlvE_clEvENKUlvE0_clEvEUlffE_EESt5arrayIPcLm3EELi4E23TrivialOffsetCalculatorILi2EjESC_ILi1EjENS0_6memory12LoadWithCastILi2EEENSF_13StoreWithCastILi1EEEEEviT_T0_T2_T3_T4_T5_,@function
        .size           _ZN2at6native27unrolled_elementwise_kernelINS0_13BinaryFunctorIfffZZZNS0_17atan2_kernel_cudaERNS_18TensorIteratorBaseEENKUlvE_clEvENKUlvE0_clEvEUlffE_EESt5arrayIPcLm3EELi4E23TrivialOffsetCalculatorILi2EjESC_ILi1EjENS0_6memory12LoadWithCastILi2EEENSF_13StoreWithCastILi1EEEEEviT_T0_T2_T3_T4_T5_,(.L_x_19719 - _ZN2at6native27unrolled_elementwise_kernelINS0_13BinaryFunctorIfffZZZNS0_17atan2_kernel_cudaERNS_18TensorIteratorBaseEENKUlvE_clEvENKUlvE0_clEvEUlffE_EESt5arrayIPcLm3EELi4E23TrivialOffsetCalculatorILi2EjESC_ILi1EjENS0_6memory12LoadWithCastILi2EEENSF_13StoreWithCastILi1EEEEEviT_T0_T2_T3_T4_T5_)
        .other          _ZN2at6native27unrolled_elementwise_kernelINS0_13BinaryFunctorIfffZZZNS0_17atan2_kernel_cudaERNS_18TensorIteratorBaseEENKUlvE_clEvENKUlvE0_clEvEUlffE_EESt5arrayIPcLm3EELi4E23TrivialOffsetCalculatorILi2EjESC_ILi1EjENS0_6memory12LoadWithCastILi2EEENSF_13StoreWithCastILi1EEEEEviT_T0_T2_T3_T4_T5_,@"STO_CUDA_ENTRY STV_DEFAULT"
_ZN2at6native27unrolled_elementwise_kernelINS0_13BinaryFunctorIfffZZZNS0_17atan2_kernel_cudaERNS_18TensorIteratorBaseEENKUlvE_clEvENKUlvE0_clEvEUlffE_EESt5arrayIPcLm3EELi4E23TrivialOffsetCalculatorILi2EjESC_ILi1EjENS0_6memory12LoadWithCastILi2EEENSF_13StoreWithCastILi1EEEEEviT_T0_T2_T3_T4_T5_:
.text._ZN2at6native27unrolled_elementwise_kernelINS0_13BinaryFunctorIfffZZZNS0_17atan2_kernel_cudaERNS_18TensorIteratorBaseEENKUlvE_clEvENKUlvE0_clEvEUlffE_EESt5arrayIPcLm3EELi4E23TrivialOffsetCalculatorILi2EjESC_ILi1EjENS0_6memory12LoadWithCastILi2EEENSF_13StoreWithCastILi1EEEEEviT_T0_T2_T3_T4_T5_:
        /* <DEDUP_REMOVED lines=9> */
[----:B------:R-:W-:-:S07]  /*0090*/  IMAD.MOV.U32 R24, RZ, RZ, RZ ;  /* 0x000000ffff187224 */ /* 0x000fce00078e00ff */
        /* <DEDUP_REMOVED lines=25> */
.L_x_13503:
[----:B------:R-:W2:Y:S02]  /*0230*/  LDG.E.U8 R4, desc[UR36][R4.64] ;  /* 0x0000002404047981 */ /* 0x000ea4000c1e1100 */
[----:B--2---:R-:W-:Y:S01]  /*0240*/  I2FP.F32.U32 R27, R4 ;  /* 0x00000004001b7245 */ /* 0x004fe20000201000 */
[----:B------:R-:W-:Y:S06]  /*0250*/  BRA `(.L_x_13505) ;  /* 0x0000000c00307947 */ /* 0x000fec0003800000 */
.L_x_13502:
        /* <DEDUP_REMOVED lines=9> */
.L_x_13507:
[----:B------:R-:W2:Y:S02]  /*02f0*/  LDG.E R4, desc[UR36][R4.64] ;  /* 0x0000002404047981 */ /* 0x000ea4000c1e1900 */
[----:B--2---:R-:W-:Y:S01]  /*0300*/  I2FP.F32.S32 R27, R4 ;  /* 0x00000004001b7245 */ /* 0x004fe20000201400 */
[----:B------:R-:W-:Y:S06]  /*0310*/  BRA `(.L_x_13505) ;  /* 0x0000000c00007947 */ /* 0x000fec0003800000 */
.L_x_13506:
[----:B------:R-:W2:Y:S02]  /*0320*/  LDG.E.U16 R4, desc[UR36][R4.64] ;  /* 0x0000002404047981 */ /* 0x000ea4000c1e1500 */
[----:B--2---:R2:W3:Y:S01]  /*0330*/  I2F.S16 R27, R4 ;  /* 0x00000004001b7306 */ /* 0x0044e20000101400 */
[----:B------:R-:W-:Y:S05]  /*0340*/  BRA `(.L_x_13505) ;  /* 0x0000000800f47947 */ /* 0x000fea0003800000 */
.L_x_13501:
        /* <DEDUP_REMOVED lines=8> */
.L_x_13509:
[----:B------:R-:W2:Y:S02]  /*03d0*/  LDG.E.U16 R4, desc[UR36][R4.64] ;  /* 0x0000002404047981 */ /* 0x000ea4000c1e1500 */
[----:B--2---:R-:W-:Y:S01]  /*03e0*/  HADD2.F32 R27, -RZ, R4.H0_H0 ;  /* 0x20000004ff1b7230 */ /* 0x004fe20000004100 */
[----:B------:R-:W-:Y:S06]  /*03f0*/  BRA `(.L_x_13505) ;  /* 0x0000000800c87947 */ /* 0x000fec0003800000 */
.L_x_13508:
        /* <DEDUP_REMOVED lines=8> */
.L_x_13511:
[----:B------:R-:W2:Y:S02]  /*0480*/  LDG.E.U16 R4, desc[UR36][R4.64] ;  /* 0x0000002404047981 */ /* 0x000ea4000c1e1500 */
[----:B--2---:R-:W-:Y:S01]  /*0490*/  HADD2.F32 R27, -RZ, R4.H0_H0 ;  /* 0x20000004ff1b7230 */ /* 0x004fe20000004100 */
[----:B------:R-:W-:Y:S06]  /*04a0*/  BRA `(.L_x_13505) ;  /* 0x00000008009c7947 */ /* 0x000fec0003800000 */
.L_x_13510:
[----:B------:R-:W2:Y:S01]  /*04b0*/  LDG.E.64 R4, desc[UR36][R4.64] ;  /* 0x0000002404047981 */ /* 0x000ea2000c1e1b00 */
[----:B------:R-:W-:Y:S01]  /*04c0*/  UMOV UR4, 0xf0000000 ;  /* 0xf000000000047882 */ /* 0x000fe20000000000 */
[----:B------:R-:W-:Y:S01]  /*04d0*/  UMOV UR5, 0x380fffff ;  /* 0x380fffff00057882 */ /* 0x000fe20000000000 */
[----:B--2---:R-:W0:Y:S01]  /*04e0*/  F2F.F32.F64 R27, R4 ;  /* 0x00000004001b7310 */ /* 0x004e220000301000 */
[----:B------:R-:W-:-:S14]  /*04f0*/  DSETP.GEU.AND P0, PT, |R4|, UR4, PT ;  /* 0x0000000404007e2a */ /* 0x000fdc000bf0e200 */
[----:B0-----:R-:W-:Y:S01]  /*0500*/  @!P0 FMUL R27, R27, 1.175494350822287508e-38 ;  /* 0x008000001b1b8820 */ /* 0x001fe20000400000 */
[----:B------:R-:W-:Y:S06]  /*0510*/  BRA `(.L_x_13505) ;  /* 0x0000000800807947 */ /* 0x000fec0003800000 */
.L_x_13500:
        /* <DEDUP_REMOVED lines=12> */
.L_x_13514:
[----:B------:R-:W2:Y:S01]  /*05e0*/  LDG.E.64 R4, desc[UR36][R4.64] ;  /* 0x0000002404047981 */ /* 0x000ea2000c1e1b00 */
[----:B------:R-:W-:Y:S01]  /*05f0*/  UMOV UR4, 0xf0000000 ;  /* 0xf000000000047882 */ /* 0x000fe20000000000 */
[----:B------:R-:W-:Y:S01]  /*0600*/  UMOV UR5, 0x380fffff ;  /* 0x380fffff00057882 */ /* 0x000fe20000000000 */
[----:B--2---:R-:W0:Y:S01]  /*0610*/  F2F.F32.F64 R27, R4 ;  /* 0x00000004001b7310 */ /* 0x004e220000301000 */
[----:B------:R-:W-:-:S14]  /*0620*/  DSETP.GEU.AND P0, PT, |R4|, UR4, PT ;  /* 0x0000000404007e2a */ /* 0x000fdc000bf0e200 */
[----:B0-----:R-:W-:Y:S01]  /*0630*/  @!P0 FMUL R27, R27, 1.175494350822287508e-38 ;  /* 0x008000001b1b8820 */ /* 0x001fe20000400000 */
[----:B------:R-:W-:Y:S06]  /*0640*/  BRA `(.L_x_13505) ;  /* 0x0000000800347947 */ /* 0x000fec0003800000 */
.L_x_13513:
        /* <DEDUP_REMOVED lines=26> */
.L_x_13516:
        /* <DEDUP_REMOVED lines=14> */
.L_x_13515:
[----:B------:R-:W2:Y:S02]  /*08d0*/  LDG.E.U16 R4, desc[UR36][R4.64] ;  /* 0x0000002404047981 */ /* 0x000ea4000c1e1500 */
[----:B--2---:R-:W-:Y:S01]  /*08e0*/  IMAD.U32 R27, R4, 0x10000, RZ ;  /* 0x00010000041b7824 */ /* 0x004fe200078e00ff */
[----:B------:R-:W-:Y:S06]  /*08f0*/  BRA `(.L_x_13505) ;  /* 0x0000000400887947 */ /* 0x000fec0003800000 */
.L_x_13512:
        /* <DEDUP_REMOVED lines=11> */
.L_x_13519:
        /* <DEDUP_REMOVED lines=20> */
.L_x_13521:
[----:B------:R-:W-:Y:S05]  /*0af0*/  BSYNC B0 ;  /* 0x0000000000007941 */ /* 0x000fea0003800000 */
.L_x_13520:
[----:B------:R-:W-:Y:S01]  /*0b00*/  IMAD.SHL.U32 R3, R3, 0x100000, RZ ;  /* 0x0010000003037824 */ /* 0x000fe200078e00ff */
[----:B------:R-:W-:-:S04]  /*0b10*/  LEA R0, R0, 0x3b800000, 0x17 ;  /* 0x3b80000000007811 */ /* 0x000fc800078eb8ff */
[----:B------:R-:W-:Y:S01]  /*0b20*/  LOP3.LUT R27, R0, R3, R27, 0xfe, !PT ;  /* 0x00000003001b7212 */ /* 0x000fe200078efe1b */
[----:B------:R-:W-:Y:S06]  /*0b30*/  BRA `(.L_x_13505) ;  /* 0x0000000000f87947 */ /* 0x000fec0003800000 */
.L_x_13518:
        /* <DEDUP_REMOVED lines=20> */
.L_x_13523:
[----:B------:R-:W-:Y:S05]  /*0c80*/  BSYNC B0 ;  /* 0x0000000000007941 */ /* 0x000fea0003800000 */
.L_x_13522:
[----:B------:R-:W-:Y:S01]  /*0c90*/  IMAD.SHL.U32 R3, R3, 0x200000, RZ ;  /* 0x0020000003037824 */ /* 0x000fe200078e00ff */
[----:B------:R-:W-:-:S04]  /*0ca0*/  LEA R0, R0, 0x37800000, 0x17 ;  /* 0x3780000000007811 */ /* 0x000fc800078eb8ff */
[----:B------:R-:W-:Y:S01]  /*0cb0*/  LOP3.LUT R27, R0, R3, R27, 0xfe, !PT ;  /* 0x00000003001b7212 */ /* 0x000fe200078efe1b */
[----:B------:R-:W-:Y:S06]  /*0cc0*/  BRA `(.L_x_13505) ;  /* 0x0000000000947947 */ /* 0x000fec0003800000 */
.L_x_13517:
        /* <DEDUP_REMOVED lines=14> */
.L_x_13504:
        /* <DEDUP_REMOVED lines=16> */
.L_x_13526:
[----:B------:R-:W-:Y:S01]  /*0eb0*/  IMAD.MOV.U32 R27, RZ, RZ, RZ ;  /* 0x000000ffff1b7224 */ /* 0x000fe200078e00ff */
[----:B------:R-:W-:Y:S06]  /*0ec0*/  BRA `(.L_x_13505) ;  /* 0x0000000000147947 */ /* 0x000fec0003800000 */
.L_x_13525:
[----:B------:R-:W2:Y:S02]  /*0ed0*/  LDG.E.64 R4, desc[UR36][R4.64] ;  /* 0x0000002404047981 */ /* 0x000ea4000c1e1b00 */
[----:B--2---:R0:W1:Y:S01]  /*0ee0*/  I2F.U64 R27, R4 ;  /* 0x00000004001b7312 */ /* 0x0040620000301000 */
[----:B------:R-:W-:Y:S05]  /*0ef0*/  BRA `(.L_x_13505) ;  /* 0x0000000000087947 */ /* 0x000fea0003800000 */
.L_x_13524:
[----:B------:R-:W2:Y:S02]  /*0f00*/  LDG.E R4, desc[UR36][R4.64] ;  /* 0x0000002404047981 */ /* 0x000ea4000c1e1900 */
[----:B--2---:R-:W-:-:S07]  /*0f10*/  I2FP.F32.U32 R27, R4 ;  /* 0x00000004001b7245 */ /* 0x004fce0000201000 */
.L_x_13505:
[----:B------:R-:W-:Y:S05]  /*0f20*/  BSYNC B7 ;  /* 0x0000000000077941 */ /* 0x000fea0003800000 */
.L_x_13499:
        /* <DEDUP_REMOVED lines=20> */
.L_x_13531:
[----:B------:R-:W2:Y:S02]  /*1070*/  LDG.E.U8 R4, desc[UR36][R4.64] ;  /* 0x0000002404047981 */ /* 0x000ea4000c1e1100 */
[----:B--2---:R-:W-:Y:S01]  /*1080*/  I2FP.F32.U32 R24, R4 ;  /* 0x0000000400187245 */ /* 0x004fe20000201000 */
[----:B------:R-:W-:Y:S06]  /*1090*/  BRA `(.L_x_13533) ;  /* 0x0000000c002c7947 */ /* 0x000fec0003800000 */
.L_x_13530:
        /* <DEDUP_REMOVED lines=9> */
.L_x_13535:
[----:B------:R-:W2:Y:S02]  /*1130*/  LDG.E R4, desc[UR36][R4.64] ;  /* 0x0000002404047981 */ /* 0x000ea4000c1e1900 */
[----:B--2---:R-:W-:Y:S01]  /*1140*/  I2FP.F32.S32 R24, R4 ;  /* 0x0000000400187245 */ /* 0x004fe20000201400 */
[----:B------:R-:W-:Y:S06]  /*1150*/  BRA `(.L_x_13533) ;  /* 0x0000000800fc7947 */ /* 0x000fec0003800000 */
.L_x_13534:
[----:B------:R-:W2:Y:S02]  /*1160*/  LDG.E.U16 R4, desc[UR36][R4.64] ;  /* 0x0000002404047981 */ /* 0x000ea4000c1e1500 */
[----:B--2---:R0:W2:Y:S01]  /*1170*/  I2F.S16 R24, R4 ;  /* 0x0000000400187306 */ /* 0x0040a20000101400 */
[----:B------:R-:W-:Y:S05]  /*1180*/  BRA `(.L_x_13533) ;  /* 0x0000000800f07947 */ /* 0x000fea0003800000 */
.L_x_13529:
        /* <DEDUP_REMOVED lines=8> */
.L_x_13537:
[----:B------:R-:W2:Y:S02]  /*1210*/  LDG.E.U16 R4, desc[UR36][R4.64] ;  /* 0x0000002404047981 */ /* 0x000ea4000c1e1500 */
[----:B--2---:R-:W-:Y:S01]  /*1220*/  HADD2.F32 R24, -RZ, R4.H0_H0 ;  /* 0x20000004ff187230 */ /* 0x004fe20000004100 */
[----:B------:R-:W-:Y:S06]  /*1230*/  BRA `(.L_x_13533) ;  /* 0x0000000800c47947 */ /* 0x000fec0003800000 */
.L_x_13536:
        /* <DEDUP_REMOVED lines=8> */
.L_x_13539:
[----:B------:R-:W2:Y:S02]  /*12c0*/  LDG.E.U16 R4, desc[UR36][R4.64] ;  /* 0x0000002404047981 */ /* 0x000ea4000c1e1500 */
[----:B--2---:R-:W-:Y:S01]  /*12d0*/  HADD2.F32 R24, -RZ, R4.H0_H0 ;  /* 0x20000004ff187230 */ /* 0x004fe20000004100 */
[----:B------:R-:W-:Y:S06]  /*12e0*/  BRA `(.L_x_13533) ;  /* 0x0000000800987947 */ /* 0x000fec0003800000 */
.L_x_13538:
[----:B------:R-:W2:Y:S01]  /*12f0*/  LDG.E.64 R4, desc[UR36][R4.64] ;  /* 0x0000002404047981 */ /* 0x000ea2000c1e1b00 */
[----:B------:R-:W-:Y:S01]  /*1300*/  UMOV UR4, 0xf0000000 ;  /* 0xf000000000047882 */ /* 0x000fe20000000000 */
[----:B------:R-:W-:Y:S01]  /*1310*/  UMOV UR5, 0x380fffff ;  /* 0x380fffff00057882 */ /* 0x000fe20000000000 */
[----:B--2---:R-:W0:Y:S01]  /*1320*/  F2F.F32.F64 R24, R4 ;  /* 0x0000000400187310 */ /* 0x004e220000301000 */
[----:B------:R-:W-:-:S14]  /*1330*/  DSETP.GEU.AND P0, PT, |R4|, UR4, PT ;  /* 0x0000000404007e2a */ /* 0x000fdc000bf0e200 */
[----:B0-----:R-:W-:Y:S01]  /*1340*/  @!P0 FMUL R24, R24, 1.175494350822287508e-38 ;  /* 0x0080000018188820 */ /* 0x001fe20000400000 */
[----:B------:R-:W-:Y:S06]  /*1350*/  BRA `(.L_x_13533) ;  /* 0x00000008007c7947 */ /* 0x000fec0003800000 */
.L_x_13528:
        /* <DEDUP_REMOVED lines=12> */
.L_x_13542:
[----:B------:R-:W2:Y:S01]  /*1420*/  LDG.E.64 R4, desc[UR36][R4.64] ;  /* 0x0000002404047981 */ /* 0x000ea2000c1e1b00 */
[----:B------:R-:W-:Y:S01]  /*1430*/  UMOV UR4, 0xf0000000 ;  /* 0xf000000000047882 */ /* 0x000fe20000000000 */
[----:B------:R-:W-:Y:S01]  /*1440*/  UMOV UR5, 0x380fffff ;  /* 0x380fffff00057882 */ /* 0x000fe20000000000 */
[----:B--2---:R-:W0:Y:S01]  /*1450*/  F2F.F32.F64 R24, R4 ;  /* 0x0000000400187310 */ /* 0x004e220000301000 */
[----:B------:R-:W-:-:S14]  /*1460*/  DSETP.GEU.AND P0, PT, |R4|, UR4, PT ;  /* 0x0000000404007e2a */ /* 0x000fdc000bf0e200 */
[----:B0-----:R-:W-:Y:S01]  /*1470*/  @!P0 FMUL R24, R24, 1.175494350822287508e-38 ;  /* 0x0080000018188820 */ /* 0x001fe20000400000 */
[----:B------:R-:W-:Y:S06]  /*1480*/  BRA `(.L_x_13533) ;  /* 0x0000000800307947 */ /* 0x000fec0003800000 */
.L_x_13541:
        /* <DEDUP_REMOVED lines=26> */
.L_x_13544:
        /* <DEDUP_REMOVED lines=13> */
.L_x_13543:
[----:B------:R-:W2:Y:S02]  /*1700*/  LDG.E.U16 R4, desc[UR36][R4.64] ;  /* 0x0000002404047981 */ /* 0x000ea4000c1e1500 */
[----:B--2---:R-:W-:Y:S01]  /*1710*/  IMAD.U32 R24, R4, 0x10000, RZ ;  /* 0x0001000004187824 */ /* 0x004fe200078e00ff */
[----:B------:R-:W-:Y:S06]  /*1720*/  BRA `(.L_x_13533) ;  /* 0x0000000400887947 */ /* 0x000fec0003800000 */
.L_x_13540:
        /* <DEDUP_REMOVED lines=11> */
.L_x_13547:
        /* <DEDUP_REMOVED lines=20> */
.L_x_13549:
[----:B------:R-:W-:Y:S05]  /*1920*/  BSYNC B0 ;  /* 0x0000000000007941 */ /* 0x000fea0003800000 */
.L_x_13548:
[----:B------:R-:W-:Y:S01]  /*1930*/  IMAD.SHL.U32 R3, R3, 0x100000, RZ ;  /* 0x0010000003037824 */ /* 0x000fe200078e00ff */
[----:B------:R-:W-:-:S04]  /*1940*/  LEA R5, R0, 0x3b800000, 0x17 ;  /* 0x3b80000000057811 */ /* 0x000fc800078eb8ff */
[----:B------:R-:W-:Y:S01]  /*1950*/  LOP3.LUT R24, R5, R3, R24, 0xfe, !PT ;  /* 0x0000000305187212 */ /* 0x000fe200078efe18 */
[----:B------:R-:W-:Y:S06]  /*1960*/  BRA `(.L_x_13533) ;  /* 0x0000000000f87947 */ /* 0x000fec0003800000 */
.L_x_13546:
        /* <DEDUP_REMOVED lines=20> */
.L_x_13551:
[----:B------:R-:W-:Y:S05]  /*1ab0*/  BSYNC B0 ;  /* 0x0000000000007941 */ /* 0x000fea0003800000 */
.L_x_13550:
[----:B------:R-:W-:Y:S01]  /*1ac0*/  IMAD.SHL.U32 R3, R3, 0x200000, RZ ;  /* 0x0020000003037824 */ /* 0x000fe200078e00ff */
[----:B------:R-:W-:-:S04]  /*1ad0*/  LEA R5, R0, 0x37800000, 0x17 ;  /* 0x3780000000057811 */ /* 0x000fc800078eb8ff */
[----:B------:R-:W-:Y:S01]  /*1ae0*/  LOP3.LUT R24, R5, R3, R24, 0xfe, !PT ;  /* 0x0000000305187212 */ /* 0x000fe200078efe18 */
[----:B------:R-:W-:Y:S06]  /*1af0*/  BRA `(.L_x_13533) ;  /* 0x0000000000947947 */ /* 0x000fec0003800000 */
.L_x_13545:
        /* <DEDUP_REMOVED lines=14> */
.L_x_13532:
        /* <DEDUP_REMOVED lines=16> */
.L_x_13554:
[----:B------:R-:W-:Y:S01]  /*1ce0*/  IMAD.MOV.U32 R24, RZ, RZ, RZ ;  /* 0x000000ffff187224 */ /* 0x000fe200078e00ff */
[----:B------:R-:W-:Y:S06]  /*1cf0*/  BRA `(.L_x_13533) ;  /* 0x0000000000147947 */ /* 0x000fec0003800000 */
.L_x_13553:
[----:B------:R-:W2:Y:S02]  /*1d00*/  LDG.E.64 R24, desc[UR36][R4.64] ;  /* 0x0000002404187981 */ /* 0x000ea4000c1e1b00 */
[----:B--2---:R0:W2:Y:S01]  /*1d10*/  I2F.U64 R24, R24 ;  /* 0x0000001800187312 */ /* 0x0040a20000301000 */
[----:B------:R-:W-:Y:S05]  /*1d20*/  BRA `(.L_x_13533) ;  /* 0x0000000000087947 */ /* 0x000fea0003800000 */
.L_x_13552:
[----:B------:R-:W2:Y:S02]  /*1d30*/  LDG.E R4, desc[UR36][R4.64] ;  /* 0x0000002404047981 */ /* 0x000ea4000c1e1900 */
[----:B--2---:R-:W-:-:S07]  /*1d40*/  I2FP.F32.U32 R24, R4 ;  /* 0x0000000400187245 */ /* 0x004fce0000201000 */
.L_x_13533:
[----:B------:R-:W-:Y:S05]  /*1d50*/  BSYNC B7 ;  /* 0x0000000000077941 */ /* 0x000fea0003800000 */
.L_x_13527:
[----:B------:R-:W0:Y:S02]  /*1d60*/  S2R R26, SR_TID.X ;  /* 0x00000000001a7919 */ /* 0x000e240000002100 */
[----:B0-----:R-:W-:-:S07]  /*1d70*/  VIADD R26, R26, 0x80 ;  /* 0x000000801a1a7836 */ /* 0x001fce0000000000 */
.L_x_13498:
[----:B------:R-:W-:Y:S05]  /*1d80*/  BSYNC B6 ;  /* 0x0000000000067941 */ /* 0x000fea0003800000 */
.L_x_13497:
        /* <DEDUP_REMOVED lines=25> */
.L_x_13561:
[----:B------:R-:W4:Y:S02]  /*1f20*/  LDG.E.U8 R4, desc[UR36][R4.64] ;  /* 0x0000002404047981 */ /* 0x000f24000c1e1100 */
[----:B----4-:R-:W-:Y:S01]  /*1f30*/  I2FP.F32.U32 R18, R4 ;  /* 0x0000000400127245 */ /* 0x010fe20000201000 */
[----:B------:R-:W-:Y:S06]  /*1f40*/  BRA `(.L_x_13563) ;  /* 0x0000000c002c7947 */ /* 0x000fec0003800000 */
.L_x_13560:
        /* <DEDUP_REMOVED lines=9> */
.L_x_13565:
[----:B------:R-:W4:Y:S02]  /*1fe0*/  LDG.E R4, desc[UR36][R4.64] ;  /* 0x0000002404047981 */ /* 0x000f24000c1e1900 */
[----:B----4-:R-:W-:Y:S01]  /*1ff0*/  I2FP.F32.S32 R18, R4 ;  /* 0x0000000400127245 */ /* 0x010fe20000201400 */
[----:B------:R-:W-:Y:S06]  /*2000*/  BRA `(.L_x_13563) ;  /* 0x0000000800fc7947 */ /* 0x000fec0003800000 */
.L_x_13564:
[----:B------:R-:W4:Y:S02]  /*2010*/  LDG.E.U16 R4, desc[UR36][R4.64] ;  /* 0x0000002404047981 */ /* 0x000f24000c1e1500 */
[----:B----4-:R0:W4:Y:S01]  /*2020*/  I2F.S16 R18, R4 ;  /* 0x0000000400127306 */ /* 0x0101220000101400 */
[----:B------:R-:W-:Y:S05]  /*2030*/  BRA `(.L_x_13563) ;  /* 0x0000000800f07947 */ /* 0x000fea0003800000 */
.L_x_13559:
        /* <DEDUP_REMOVED lines=8> */
.L_x_13567:
[----:B------:R-:W4:Y:S02]  /*20c0*/  LDG.E.U16 R4, desc[UR36][R4.64] ;  /* 0x0000002404047981 */ /* 0x000f24000c1e1500 */
[----:B----4-:R-:W-:Y:S01]  /*20d0*/  HADD2.F32 R18, -RZ, R4.H0_H0 ;  /* 0x20000004ff127230 */ /* 0x010fe20000004100 */
[----:B------:R-:W-:Y:S06]  /*20e0*/  BRA `(.L_x_13563) ;  /* 0x0000000800c47947 */ /* 0x000fec0003800000 */
.L_x_13566:
        /* <DEDUP_REMOVED lines=8> */
.L_x_13569:
[----:B------:R-:W4:Y:S02]  /*2170*/  LDG.E.U16 R4, desc[UR36][R4.64] ;  /* 0x0000002404047981 */ /* 0x000f24000c1e1500 */
[----:B----4-:R-:W-:Y:S01]  /*2180*/  HADD2.F32 R18, -RZ, R4.H0_H0 ;  /* 0x20000004ff127230 */ /* 0x010fe20000004100 */
[----:B------:R-:W-:Y:S06]  /*2190*/  BRA `(.L_x_13563) ;  /* 0x0000000800987947 */ /* 0x000fec0003800000 */
.L_x_13568:
[----:B------:R-:W4:Y:S01]  /*21a0*/  LDG.E.64 R4, desc[UR36][R4.64] ;  /* 0x0000002404047981 */ /* 0x000f22000c1e1b00 */
[----:B------:R-:W-:Y:S01]  /*21b0*/  UMOV UR4, 0xf0000000 ;  /* 0xf000000000047882 */ /* 0x000fe20000000000 */
[----:B------:R-:W-:Y:S01]  /*21c0*/  UMOV UR5, 0x380fffff ;  /* 0x380fffff00057882 */ /* 0x000fe20000000000 */
[----:B----4-:R-:W0:Y:S01]  /*21d0*/  F2F.F32.F64 R18, R4 ;  /* 0x0000000400127310 */ /* 0x010e220000301000 */
[----:B------:R-:W-:-:S14]  /*21e0*/  DSETP.GEU.AND P0, PT, |R4|, UR4, PT ;  /* 0x0000000404007e2a */ /* 0x000fdc000bf0e200 */
[----:B0-----:R-:W-:Y:S01]  /*21f0*/  @!P0 FMUL R18, R18, 1.175494350822287508e-38 ;  /* 0x0080000012128820 */ /* 0x001fe20000400000 */
[----:B------:R-:W-:Y:S06]  /*2200*/  BRA `(.L_x_13563) ;  /* 0x00000008007c7947 */ /* 0x000fec0003800000 */
.L_x_13558:
        /* <DEDUP_REMOVED lines=12> */
.L_x_13572:
[----:B------:R-:W4:Y:S01]  /*22d0*/  LDG.E.64 R4, desc[UR36][R4.64] ;  /* 0x0000002404047981 */ /* 0x000f22000c1e1b00 */
[----:B------:R-:W-:Y:S01]  /*22e0*/  UMOV UR4, 0xf0000000 ;  /* 0xf000000000047882 */ /* 0x000fe20000000000 */
[----:B------:R-:W-:Y:S01]  /*22f0*/  UMOV UR5, 0x380fffff ;  /* 0x380fffff00057882 */ /* 0x000fe20000000000 */
[----:B----4-:R-:W0:Y:S01]  /*2300*/  F2F.F32.F64 R18, R4 ;  /* 0x0000000400127310 */ /* 0x010e220000301000 */
[----:B------:R-:W-:-:S14]  /*2310*/  DSETP.GEU.AND P0, PT, |R4|, UR4, PT ;  /* 0x0000000404007e2a */ /* 0x000fdc000bf0e200 */
[----:B0-----:R-:W-:Y:S01]  /*2320*/  @!P0 FMUL R18, R18, 1.175494350822287508e-38 ;  /* 0x0080000012128820 */ /* 0x001fe20000400000 */
[----:B------:R-:W-:Y:S06]  /*2330*/  BRA `(.L_x_13563) ;  /* 0x0000000800307947 */ /* 0x000fec0003800000 */
.L_x_13571:
        /* <DEDUP_REMOVED lines=26> */
.L_x_13574:
        /* <DEDUP_REMOVED lines=13> */
.L_x_13573:
[----:B------:R-:W4:Y:S02]  /*25b0*/  LDG.E.U16 R4, desc[UR36][R4.64] ;  /* 0x0000002404047981 */ /* 0x000f24000c1e1500 */
[----:B----4-:R-:W-:Y:S01]  /*25c0*/  IMAD.U32 R18, R4, 0x10000, RZ ;  /* 0x0001000004127824 */ /* 0x010fe200078e00ff */
[----:B------:R-:W-:Y:S06]  /*25d0*/  BRA `(.L_x_13563) ;  /* 0x0000000400887947 */ /* 0x000fec0003800000 */
.L_x_13570:
        /* <DEDUP_REMOVED lines=11> */
.L_x_13577:
        /* <DEDUP_REMOVED lines=20> */
.L_x_13579:
[----:B------:R-:W-:Y:S05]  /*27d0*/  BSYNC B0 ;  /* 0x0000000000007941 */ /* 0x000fea0003800000 */
.L_x_13578:
[----:B------:R-:W-:Y:S01]  /*27e0*/  IMAD.SHL.U32 R3, R3, 0x100000, RZ ;  /* 0x0010000003037824 */ /* 0x000fe200078e00ff */
[----:B------:R-:W-:-:S04]  /*27f0*/  LEA R5, R0, 0x3b800000, 0x17 ;  /* 0x3b80000000057811 */ /* 0x000fc800078eb8ff */
[----:B------:R-:W-:Y:S01]  /*2800*/  LOP3.LUT R18, R5, R3, R18, 0xfe, !PT ;  /* 0x0000000305127212 */ /* 0x000fe200078efe12 */
[----:B------:R-:W-:Y:S06]  /*2810*/  BRA `(.L_x_13563) ;  /* 0x0000000000f87947 */ /* 0x000fec0003800000 */
.L_x_13576:
        /* <DEDUP_REMOVED lines=20> */
.L_x_13581:
[----:B------:R-:W-:Y:S05]  /*2960*/  BSYNC B0 ;  /* 0x0000000000007941 */ /* 0x000fea0003800000 */
.L_x_13580:
[----:B------:R-:W-:Y:S01]  /*2970*/  IMAD.SHL.U32 R3, R3, 0x200000, RZ ;  /* 0x0020000003037824 */ /* 0x000fe200078e00ff */
[----:B------:R-:W-:-:S04]  /*2980*/  LEA R5, R0, 0x37800000, 0x17 ;  /* 0x3780000000057811 */ /* 0x000fc800078eb8ff */
[----:B------:R-:W-:Y:S01]  /*2990*/  LOP3.LUT R18, R5, R3, R18, 0xfe, !PT ;  /* 0x0000000305127212 */ /* 0x000fe200078efe12 */
[----:B------:R-:W-:Y:S06]  /*29a0*/  BRA `(.L_x_13563) ;  /* 0x0000000000947947 */ /* 0x000fec0003800000 */
.L_x_13575:
        /* <DEDUP_REMOVED lines=14> */
.L_x_13562:
        /* <DEDUP_REMOVED lines=16> */
.L_x_13584:
[----:B------:R-:W-:Y:S01]  /*2b90*/  IMAD.MOV.U32 R18, RZ, RZ, RZ ;  /* 0x000000ffff127224 */ /* 0x000fe200078e00ff */
[----:B------:R-:W-:Y:S06]  /*2ba0*/  BRA `(.L_x_13563) ;  /* 0x0000000000147947 */ /* 0x000fec0003800000 */
.L_x_13583:
[----:B------:R-:W4:Y:S02]  /*2bb0*/  LDG.E.64 R4, desc[UR36][R4.64] ;  /* 0x0000002404047981 */ /* 0x000f24000c1e1b00 */
[----:B----4-:R0:W4:Y:S01]  /*2bc0*/  I2F.U64 R18, R4 ;  /* 0x0000000400127312 */ /* 0x0101220000301000 */
[----:B------:R-:W-:Y:S05]  /*2bd0*/  BRA `(.L_x_13563) ;  /* 0x0000000000087947 */ /* 0x000fea0003800000 */
.L_x_13582:
[----:B------:R-:W4:Y:S02]  /*2be0*/  LDG.E R4, desc[UR36][R4.64] ;  /* 0x0000002404047981 */ /* 0x000f24000c1e1900 */
[----:B----4-:R-:W-:-:S07]  /*2bf0*/  I2FP.F32.U32 R18, R4 ;  /* 0x0000000400127245 */ /* 0x010fce0000201000 */
.L_x_13563:
[----:B------:R-:W-:Y:S05]  /*2c00*/  BSYNC B7 ;  /* 0x0000000000077941 */ /* 0x000fea0003800000 */
.L_x_13557:
        /* <DEDUP_REMOVED lines=20> */
.L_x_13589:
[----:B------:R-:W2:Y:S02]  /*2d50*/  LDG.E.U8 R4, desc[UR36][R4.64] ;  /* 0x0000002404047981 */ /* 0x000ea4000c1e1100 */
[----:B--2---:R-:W-:Y:S01]  /*2d60*/  I2FP.F32.U32 R25, R4 ;  /* 0x0000000400197245 */ /* 0x004fe20000201000 */
[----:B------:R-:W-:Y:S06]  /*2d70*/  BRA `(.L_x_13591) ;  /* 0x0000000c002c7947 */ /* 0x000fec0003800000 */
.L_x_13588:
        /* <DEDUP_REMOVED lines=9> */
.L_x_13593:
[----:B------:R-:W2:Y:S02]  /*2e10*/  LDG.E R4, desc[UR36][R4.64] ;  /* 0x0000002404047981 */ /* 0x000ea4000c1e1900 */
[----:B--2---:R-:W-:Y:S01]  /*2e20*/  I2FP.F32.S32 R25, R4 ;  /* 0x0000000400197245 */ /* 0x004fe20000201400 */
[----:B------:R-:W-:Y:S06]  /*2e30*/  BRA `(.L_x_13591) ;  /* 0x0000000800fc7947 */ /* 0x000fec0003800000 */
.L_x_13592:
[----:B------:R-:W2:Y:S02]  /*2e40*/  LDG.E.U16 R4, desc[UR36][R4.64] ;  /* 0x0000002404047981 */ /* 0x000ea4000c1e1500 */
[----:B--2---:R0:W2:Y:S01]  /*2e50*/  I2F.S16 R25, R4 ;  /* 0x0000000400197306 */ /* 0x0040a20000101400 */
[----:B------:R-:W-:Y:S05]  /*2e60*/  BRA `(.L_x_13591) ;  /* 0x0000000800f07947 */ /* 0x000fea0003800000 */
.L_x_13587:
        /* <DEDUP_REMOVED lines=8> */
.L_x_13595:
[----:B------:R-:W2:Y:S02]  /*2ef0*/  LDG.E.U16 R4, desc[UR36][R4.64] ;  /* 0x0000002404047981 */ /* 0x000ea4000c1e1500 */
[----:B--2---:R-:W-:Y:S01]  /*2f00*/  HADD2.F32 R25, -RZ, R4.H0_H0 ;  /* 0x20000004ff197230 */ /* 0x004fe20000004100 */
[----:B------:R-:W-:Y:S06]  /*2f10*/  BRA `(.L_x_13591) ;  /* 0x0000000800c47947 */ /* 0x000fec0003800000 */
.L_x_13594:
        /* <DEDUP_REMOVED lines=8> */
.L_x_13597:
[----:B------:R-:W2:Y:S02]  /*2fa0*/  LDG.E.U16 R4, desc[UR36][R4.64] ;  /* 0x0000002404047981 */ /* 0x000ea4000c1e1500 */
[----:B--2---:R-:W-:Y:S01]  /*2fb0*/  HADD2.F32 R25, -RZ, R4.H0_H0 ;  /* 0x20000004ff197230 */ /* 0x004fe20000004100 */
[----:B------:R-:W-:Y:S06]  /*2fc0*/  BRA `(.L_x_13591) ;  /* 0x0000000800987947 */ /* 0x000fec0003800000 */
.L_x_13596:
[----:B------:R-:W2:Y:S01]  /*2fd0*/  LDG.E.64 R4, desc[UR36][R4.64] ;  /* 0x0000002404047981 */ /* 0x000ea2000c1e1b00 */
[----:B------:R-:W-:Y:S01]  /*2fe0*/  UMOV UR4, 0xf0000000 ;  /* 0xf000000000047882 */ /* 0x000fe20000000000 */
[----:B------:R-:W-:Y:S01]  /*2ff0*/  UMOV UR5, 0x380fffff ;  /* 0x380fffff00057882 */ /* 0x000fe20000000000 */
[----:B--2---:R-:W0:Y:S01]  /*3000*/  F2F.F32.F64 R25, R4 ;  /* 0x0000000400197310 */ /* 0x004e220000301000 */
[----:B------:R-:W-:-:S14]  /*3010*/  DSETP.GEU.AND P0, PT, |R4|, UR4, PT ;  /* 0x0000000404007e2a */ /* 0x000fdc000bf0e200 */
[----:B0-----:R-:W-:Y:S01]  /*3020*/  @!P0 FMUL R25, R25, 1.175494350822287508e-38 ;  /* 0x0080000019198820 */ /* 0x001fe20000400000 */
[----:B------:R-:W-:Y:S06]  /*3030*/  BRA `(.L_x_13591) ;  /* 0x00000008007c7947 */ /* 0x000fec0003800000 */
.L_x_13586:
        /* <DEDUP_REMOVED lines=12> */
.L_x_13600:
[----:B------:R-:W2:Y:S01]  /*3100*/  LDG.E.64 R4, desc[UR36][R4.64] ;  /* 0x0000002404047981 */ /* 0x000ea2000c1e1b00 */
[----:B------:R-:W-:Y:S01]  /*3110*/  UMOV UR4, 0xf0000000 ;  /* 0xf000000000047882 */ /* 0x000fe20000000000 */
[----:B------:R-:W-:Y:S01]  /*3120*/  UMOV UR5, 0x380fffff ;  /* 0x380fffff00057882 */ /* 0x000fe20000000000 */
[----:B--2---:R-:W0:Y:S01]  /*3130*/  F2F.F32.F64 R25, R4 ;  /* 0x0000000400197310 */ /* 0x004e220000301000 */
[----:B------:R-:W-:-:S14]  /*3140*/  DSETP.GEU.AND P0, PT, |R4|, UR4, PT ;  /* 0x0000000404007e2a */ /* 0x000fdc000bf0e200 */
[----:B0-----:R-:W-:Y:S01]  /*3150*/  @!P0 FMUL R25, R25, 1.175494350822287508e-38 ;  /* 0x0080000019198820 */ /* 0x001fe20000400000 */
[----:B------:R-:W-:Y:S06]  /*3160*/  BRA `(.L_x_13591) ;  /* 0x0000000800307947 */ /* 0x000fec0003800000 */
.L_x_13599:
        /* <DEDUP_REMOVED lines=26> */
.L_x_13602:
        /* <DEDUP_REMOVED lines=13> */
.L_x_13601:
[----:B------:R-:W2:Y:S02]  /*33e0*/  LDG.E.U16 R4, desc[UR36][R4.64] ;  /* 0x0000002404047981 */ /* 0x000ea4000c1e1500 */
[----:B--2---:R-:W-:Y:S01]  /*33f0*/  IMAD.U32 R25, R4, 0x10000, RZ ;  /* 0x0001000004197824 */ /* 0x004fe200078e00ff */
[----:B------:R-:W-:Y:S06]  /*3400*/  BRA `(.L_x_13591) ;  /* 0x0000000400887947 */ /* 0x000fec0003800000 */
.L_x_13598:
        /* <DEDUP_REMOVED lines=11> */
.L_x_13605:
        /* <DEDUP_REMOVED lines=20> */
.L_x_13607:
[----:B------:R-:W-:Y:S05]  /*3600*/  BSYNC B0 ;  /* 0x0000000000007941 */ /* 0x000fea0003800000 */
.L_x_13606:
[----:B------:R-:W-:Y:S01]  /*3610*/  IMAD.SHL.U32 R3, R3, 0x100000, RZ ;  /* 0x0010000003037824 */ /* 0x000fe200078e00ff */
[----:B------:R-:W-:-:S04]  /*3620*/  LEA R0, R0, 0x3b800000, 0x17 ;  /* 0x3b80000000007811 */ /* 0x000fc800078eb8ff */
[----:B------:R-:W-:Y:S01]  /*3630*/  LOP3.LUT R25, R0, R3, R25, 0xfe, !PT ;  /* 0x0000000300197212 */ /* 0x000fe200078efe19 */
[----:B------:R-:W-:Y:S06]  /*3640*/  BRA `(.L_x_13591) ;  /* 0x0000000000f87947 */ /* 0x000fec0003800000 */
.L_x_13604:
        /* <DEDUP_REMOVED lines=20> */
.L_x_13609:
[----:B------:R-:W-:Y:S05]  /*3790*/  BSYNC B0 ;  /* 0x0000000000007941 */ /* 0x000fea0003800000 */
.L_x_13608:
[----:B------:R-:W-:Y:S01]  /*37a0*/  IMAD.SHL.U32 R3, R3, 0x200000, RZ ;  /* 0x0020000003037824 */ /* 0x000fe200078e00ff */
[----:B------:R-:W-:-:S04]  /*37b0*/  LEA R0, R0, 0x37800000, 0x17 ;  /* 0x3780000000007811 */ /* 0x000fc800078eb8ff */
[----:B------:R-:W-:Y:S01]  /*37c0*/  LOP3.LUT R25, R0, R3, R25, 0xfe, !PT ;  /* 0x0000000300197212 */ /* 0x000fe200078efe19 */
[----:B------:R-:W-:Y:S06]  /*37d0*/  BRA `(.L_x_13591) ;  /* 0x0000000000947947 */ /* 0x000fec0003800000 */
.L_x_13603:
        /* <DEDUP_REMOVED lines=14> */
.L_x_13590:
        /* <DEDUP_REMOVED lines=16> */
.L_x_13612:
[----:B------:R-:W-:Y:S01]  /*39c0*/  IMAD.MOV.U32 R25, RZ, RZ, RZ ;  /* 0x000000ffff197224 */ /* 0x000fe200078e00ff */
[----:B------:R-:W-:Y:S06]  /*39d0*/  BRA `(.L_x_13591) ;  /* 0x0000000000147947 */ /* 0x000fec0003800000 */
.L_x_13611:
[----:B------:R-:W2:Y:S02]  /*39e0*/  LDG.E.64 R4, desc[UR36][R4.64] ;  /* 0x0000002404047981 */ /* 0x000ea4000c1e1b00 */
[----:B--2---:R0:W2:Y:S01]  /*39f0*/  I2F.U64 R25, R4 ;  /* 0x0000000400197312 */ /* 0x0040a20000301000 */
[----:B------:R-:W-:Y:S05]  /*3a00*/  BRA `(.L_x_13591) ;  /* 0x0000000000087947 */ /* 0x000fea0003800000 */
.L_x_13610:
[----:B------:R-:W2:Y:S02]  /*3a10*/  LDG.E R4, desc[UR36][R4.64] ;  /* 0x0000002404047981 */ /* 0x000ea4000c1e1900 */
[----:B--2---:R-:W-:-:S07]  /*3a20*/  I2FP.F32.U32 R25, R4 ;  /* 0x0000000400197245 */ /* 0x004fce0000201000 */
.L_x_13591:
[----:B------:R-:W-:Y:S05]  /*3a30*/  BSYNC B7 ;  /* 0x0000000000077941 */ /* 0x000fea0003800000 */
.L_x_13585:
[----:B------:R-:W-:-:S07]  /*3a40*/  VIADD R26, R26, 0x80 ;  /* 0x000000801a1a7836 */ /* 0x000fce0000000000 */
.L_x_13556:
[----:B------:R-:W-:Y:S05]  /*3a50*/  BSYNC B6 ;  /* 0x0000000000067941 */ /* 0x000fea0003800000 */
.L_x_13555:
        /* <DEDUP_REMOVED lines=26> */
.L_x_13619:
[----:B------:R-:W4:Y:S02]  /*3c00*/  LDG.E.U8 R4, desc[UR36][R4.64] ;  /* 0x0000002404047981 */ /* 0x000f24000c1e1100 */
[----:B----4-:R-:W-:Y:S01]  /*3c10*/  I2FP.F32.U32 R22, R4 ;  /* 0x0000000400167245 */ /* 0x010fe20000201000 */
[----:B------:R-:W-:Y:S06]  /*3c20*/  BRA `(.L_x_13621) ;  /* 0x0000000c002c7947 */ /* 0x000fec0003800000 */
.L_x_13618:
        /* <DEDUP_REMOVED lines=9> */
.L_x_13623:
[----:B------:R-:W4:Y:S02]  /*3cc0*/  LDG.E R4, desc[UR36][R4.64] ;  /* 0x0000002404047981 */ /* 0x000f24000c1e1900 */
[----:B----4-:R-:W-:Y:S01]  /*3cd0*/  I2FP.F32.S32 R22, R4 ;  /* 0x0000000400167245 */ /* 0x010fe20000201400 */
[----:B------:R-:W-:Y:S06]  /*3ce0*/  BRA `(.L_x_13621) ;  /* 0x0000000800fc7947 */ /* 0x000fec0003800000 */
.L_x_13622:
[----:B------:R-:W4:Y:S02]  /*3cf0*/  LDG.E.U16 R4, desc[UR36][R4.64] ;  /* 0x0000002404047981 */ /* 0x000f24000c1e1500 */
[----:B----4-:R0:W4:Y:S01]  /*3d00*/  I2F.S16 R22, R4 ;  /* 0x0000000400167306 */ /* 0x0101220000101400 */
[----:B------:R-:W-:Y:S05]  /*3d10*/  BRA `(.L_x_13621) ;  /* 0x0000000800f07947 */ /* 0x000fea0003800000 */
.L_x_13617:
        /* <DEDUP_REMOVED lines=8> */
.L_x_13625:
[----:B------:R-:W4:Y:S02]  /*3da0*/  LDG.E.U16 R4, desc[UR36][R4.64] ;  /* 0x0000002404047981 */ /* 0x000f24000c1e1500 */
[----:B----4-:R-:W-:Y:S01]  /*3db0*/  HADD2.F32 R22, -RZ, R4.H0_H0 ;  /* 0x20000004ff167230 */ /* 0x010fe20000004100 */
[----:B------:R-:W-:Y:S06]  /*3dc0*/  BRA `(.L_x_13621) ;  /* 0x0000000800c47947 */ /* 0x000fec0003800000 */
.L_x_13624:
        /* <DEDUP_REMOVED lines=8> */
.L_x_13627:
[----:B------:R-:W4:Y:S02]  /*3e50*/  LDG.E.U16 R4, desc[UR36][R4.64] ;  /* 0x0000002404047981 */ /* 0x000f24000c1e1500 */
[----:B----4-:R-:W-:Y:S01]  /*3e60*/  HADD2.F32 R22, -RZ, R4.H0_H0 ;  /* 0x20000004ff167230 */ /* 0x010fe20000004100 */
[----:B------:R-:W-:Y:S06]  /*3e70*/  BRA `(.L_x_13621) ;  /* 0x0000000800987947 */ /* 0x000fec0003800000 */
.L_x_13626:
[----:B------:R-:W4:Y:S01]  /*3e80*/  LDG.E.64 R4, desc[UR36][R4.64] ;  /* 0x0000002404047981 */ /* 0x000f22000c1e1b00 */
[----:B------:R-:W-:Y:S01]  /*3e90*/  UMOV UR4, 0xf0000000 ;  /* 0xf000000000047882 */ /* 0x000fe20000000000 */
[----:B------:R-:W-:Y:S01]  /*3ea0*/  UMOV UR5, 0x380fffff ;  /* 0x380fffff00057882 */ /* 0x000fe20000000000 */
[----:B----4-:R-:W0:Y:S01]  /*3eb0*/  F2F.F32.F64 R22, R4 ;  /* 0x0000000400167310 */ /* 0x010e220000301000 */
[----:B------:R-:W-:-:S14]  /*3ec0*/  DSETP.GEU.AND P0, PT, |R4|, UR4, PT ;  /* 0x0000000404007e2a */ /* 0x000fdc000bf0e200 */
[----:B0-----:R-:W-:Y:S01]  /*3ed0*/  @!P0 FMUL R22, R22, 1.175494350822287508e-38 ;  /* 0x0080000016168820 */ /* 0x001fe20000400000 */
[----:B------:R-:W-:Y:S06]  /*3ee0*/  BRA `(.L_x_13621) ;  /* 0x00000008007c7947 */ /* 0x000fec0003800000 */
.L_x_13616:
        /* <DEDUP_REMOVED lines=12> */
.L_x_13630:
[----:B------:R-:W4:Y:S01]  /*3fb0*/  LDG.E.64 R4, desc[UR36][R4.64] ;  /* 0x0000002404047981 */ /* 0x000f22000c1e1b00 */
[----:B------:R-:W-:Y:S01]  /*3fc0*/  UMOV UR4, 0xf0000000 ;  /* 0xf000000000047882 */ /* 0x000fe20000000000 */
[----:B------:R-:W-:Y:S01]  /*3fd0*/  UMOV UR5, 0x380fffff ;  /* 0x380fffff00057882 */ /* 0x000fe20000000000 */
[----:B----4-:R-:W0:Y:S01]  /*3fe0*/  F2F.F32.F64 R22, R4 ;  /* 0x0000000400167310 */ /* 0x010e220000301000 */
[----:B------:R-:W-:-:S14]  /*3ff0*/  DSETP.GEU.AND P0, PT, |R4|, UR4, PT ;  /* 0x0000000404007e2a */ /* 0x000fdc000bf0e200 */
[----:B0-----:R-:W-:Y:S01]  /*4000*/  @!P0 FMUL R22, R22, 1.175494350822287508e-38 ;  /* 0x0080000016168820 */ /* 0x001fe20000400000 */
[----:B------:R-:W-:Y:S06]  /*4010*/  BRA `(.L_x_13621) ;  /* 0x0000000800307947 */ /* 0x000fec0003800000 */
.L_x_13629:
        /* <DEDUP_REMOVED lines=26> */
.L_x_13632:
        /* <DEDUP_REMOVED lines=13> */
.L_x_13631:
[----:B------:R-:W4:Y:S02]  /*4290*/  LDG.E.U16 R4, desc[UR36][R4.64] ;  /* 0x0000002404047981 */ /* 0x000f24000c1e1500 */
[----:B----4-:R-:W-:Y:S01]  /*42a0*/  IMAD.U32 R22, R4, 0x10000, RZ ;  /* 0x0001000004167824 */ /* 0x010fe200078e00ff */
[----:B------:R-:W-:Y:S06]  /*42b0*/  BRA `(.L_x_13621) ;  /* 0x0000000400887947 */ /* 0x000fec0003800000 */
.L_x_13628:
        /* <DEDUP_REMOVED lines=11> */
.L_x_13635:
        /* <DEDUP_REMOVED lines=20> */
.L_x_13637:
[----:B------:R-:W-:Y:S05]  /*44b0*/  BSYNC B0 ;  /* 0x0000000000007941 */ /* 0x000fea0003800000 */
.L_x_13636:
[----:B------:R-:W-:Y:S01]  /*44c0*/  IMAD.SHL.U32 R3, R3, 0x100000, RZ ;  /* 0x0010000003037824 */ /* 0x000fe200078e00ff */
[----:B------:R-:W-:-:S04]  /*44d0*/  LEA R5, R0, 0x3b800000, 0x17 ;  /* 0x3b80000000057811 */ /* 0x000fc800078eb8ff */
[----:B------:R-:W-:Y:S01]  /*44e0*/  LOP3.LUT R22, R5, R3, R22, 0xfe, !PT ;  /* 0x0000000305167212 */ /* 0x000fe200078efe16 */
[----:B------:R-:W-:Y:S06]  /*44f0*/  BRA `(.L_x_13621) ;  /* 0x0000000000f87947 */ /* 0x000fec0003800000 */
.L_x_13634:
        /* <DEDUP_REMOVED lines=20> */
.L_x_13639:
[----:B------:R-:W-:Y:S05]  /*4640*/  BSYNC B0 ;  /* 0x0000000000007941 */ /* 0x000fea0003800000 */
.L_x_13638:
[----:B------:R-:W-:Y:S01]  /*4650*/  IMAD.SHL.U32 R3, R3, 0x200000, RZ ;  /* 0x0020000003037824 */ /* 0x000fe200078e00ff */
[----:B------:R-:W-:-:S04]  /*4660*/  LEA R5, R0, 0x37800000, 0x17 ;  /* 0x3780000000057811 */ /* 0x000fc800078eb8ff */
[----:B------:R-:W-:Y:S01]  /*4670*/  LOP3.LUT R22, R5, R3, R22, 0xfe, !PT ;  /* 0x0000000305167212 */ /* 0x000fe200078efe16 */
[----:B------:R-:W-:Y:S06]  /*4680*/  BRA `(.L_x_13621) ;  /* 0x0000000000947947 */ /* 0x000fec0003800000 */
.L_x_13633:
        /* <DEDUP_REMOVED lines=14> */
.L_x_13620:
        /* <DEDUP_REMOVED lines=16> */
.L_x_13642:
[----:B------:R-:W-:Y:S01]  /*4870*/  IMAD.MOV.U32 R22, RZ, RZ, RZ ;  /* 0x000000ffff167224 */ /* 0x000fe200078e00ff */
[----:B------:R-:W-:Y:S06]  /*4880*/  BRA `(.L_x_13621) ;  /* 0x0000000000147947 */ /* 0x000fec0003800000 */
.L_x_13641:
[----:B------:R-:W4:Y:S02]  /*4890*/  LDG.E.64 R22, desc[UR36][R4.64] ;  /* 0x0000002404167981 */ /* 0x000f24000c1e1b00 */
[----:B----4-:R0:W4:Y:S01]  /*48a0*/  I2F.U64 R22, R22 ;  /* 0x0000001600167312 */ /* 0x0101220000301000 */
[----:B------:R-:W-:Y:S05]  /*48b0*/  BRA `(.L_x_13621) ;  /* 0x0000000000087947 */ /* 0x000fea0003800000 */
.L_x_13640:
[----:B------:R-:W4:Y:S02]  /*48c0*/  LDG.E R4, desc[UR36][R4.64] ;  /* 0x0000002404047981 */ /* 0x000f24000c1e1900 */
[----:B----4-:R-:W-:-:S07]  /*48d0*/  I2FP.F32.U32 R22, R4 ;  /* 0x0000000400167245 */ /* 0x010fce0000201000 */
.L_x_13621:
[----:B------:R-:W-:Y:S05]  /*48e0*/  BSYNC B7 ;  /* 0x0000000000077941 */ /* 0x000fea0003800000 */
.L_x_13615:
        /* <DEDUP_REMOVED lines=21> */
.L_x_13647:
[----:B------:R-:W2:Y:S02]  /*4a40*/  LDG.E.U8 R4, desc[UR36][R4.64] ;  /* 0x0000002404047981 */ /* 0x000ea4000c1e1100 */
[----:B--2---:R-:W-:Y:S01]  /*4a50*/  I2FP.F32.U32 R23, R4 ;  /* 0x0000000400177245 */ /* 0x004fe20000201000 */
[----:B------:R-:W-:Y:S06]  /*4a60*/  BRA `(.L_x_13649) ;  /* 0x0000000c002c7947 */ /* 0x000fec0003800000 */
.L_x_13646:
        /* <DEDUP_REMOVED lines=9> */
.L_x_13651:
[----:B------:R-:W2:Y:S02]  /*4b00*/  LDG.E R4, desc[UR36][R4.64] ;  /* 0x0000002404047981 */ /* 0x000ea4000c1e1900 */
[----:B--2---:R-:W-:Y:S01]  /*4b10*/  I2FP.F32.S32 R23, R4 ;  /* 0x0000000400177245 */ /* 0x004fe20000201400 */
[----:B------:R-:W-:Y:S06]  /*4b20*/  BRA `(.L_x_13649) ;  /* 0x0000000800fc7947 */ /* 0x000fec0003800000 */
.L_x_13650:
[----:B------:R-:W2:Y:S02]  /*4b30*/  LDG.E.U16 R4, desc[UR36][R4.64] ;  /* 0x0000002404047981 */ /* 0x000ea4000c1e1500 */
[----:B--2---:R0:W1:Y:S01]  /*4b40*/  I2F.S16 R23, R4 ;  /* 0x0000000400177306 */ /* 0x0040620000101400 */
[----:B------:R-:W-:Y:S05]  /*4b50*/  BRA `(.L_x_13649) ;  /* 0x0000000800f07947 */ /* 0x000fea0003800000 */
.L_x_13645:
        /* <DEDUP_REMOVED lines=8> */
.L_x_13653:
[----:B------:R-:W2:Y:S02]  /*4be0*/  LDG.E.U16 R4, desc[UR36][R4.64] ;  /* 0x0000002404047981 */ /* 0x000ea4000c1e1500 */
[----:B--2---:R-:W-:Y:S01]  /*4bf0*/  HADD2.F32 R23, -RZ, R4.H0_H0 ;  /* 0x20000004ff177230 */ /* 0x004fe20000004100 */
[----:B------:R-:W-:Y:S06]  /*4c00*/  BRA `(.L_x_13649) ;  /* 0x0000000800c47947 */ /* 0x000fec0003800000 */
.L_x_13652:
        /* <DEDUP_REMOVED lines=8> */
.L_x_13655:
[----:B------:R-:W2:Y:S02]  /*4c90*/  LDG.E.U16 R4, desc[UR36][R4.64] ;  /* 0x0000002404047981 */ /* 0x000ea4000c1e1500 */
[----:B--2---:R-:W-:Y:S01]  /*4ca0*/  HADD2.F32 R23, -RZ, R4.H0_H0 ;  /* 0x20000004ff177230 */ /* 0x004fe20000004100 */
[----:B------:R-:W-:Y:S06]  /*4cb0*/  BRA `(.L_x_13649) ;  /* 0x0000000800987947 */ /* 0x000fec0003800000 */
.L_x_13654:
[----:B------:R-:W2:Y:S01]  /*4cc0*/  LDG.E.64 R4, desc[UR36][R4.64] ;  /* 0x0000002404047981 */ /* 0x000ea2000c1e1b00 */
[----:B------:R-:W-:Y:S01]  /*4cd0*/  UMOV UR4, 0xf0000000 ;  /* 0xf000000000047882 */ /* 0x000fe20000000000 */
[----:B------:R-:W-:Y:S01]  /*4ce0*/  UMOV UR5, 0x380fffff ;  /* 0x380fffff00057882 */ /* 0x000fe20000000000 */
[----:B--2---:R-:W0:Y:S01]  /*4cf0*/  F2F.F32.F64 R23, R4 ;  /* 0x0000000400177310 */ /* 0x004e220000301000 */
[----:B------:R-:W-:-:S14]  /*4d00*/  DSETP.GEU.AND P0, PT, |R4|, UR4, PT ;  /* 0x0000000404007e2a */ /* 0x000fdc000bf0e200 */
[----:B0-----:R-:W-:Y:S01]  /*4d10*/  @!P0 FMUL R23, R23, 1.175494350822287508e-38 ;  /* 0x0080000017178820 */ /* 0x001fe20000400000 */
[----:B------:R-:W-:Y:S06]  /*4d20*/  BRA `(.L_x_13649) ;  /* 0x00000008007c7947 */ /* 0x000fec0003800000 */
.L_x_13644:
        /* <DEDUP_REMOVED lines=12> */
.L_x_13658:
[----:B------:R-:W2:Y:S01]  /*4df0*/  LDG.E.64 R4, desc[UR36][R4.64] ;  /* 0x0000002404047981 */ /* 0x000ea2000c1e1b00 */
[----:B------:R-:W-:Y:S01]  /*4e00*/  UMOV UR4, 0xf0000000 ;  /* 0xf000000000047882 */ /* 0x000fe20000000000 */
[----:B------:R-:W-:Y:S01]  /*4e10*/  UMOV UR5, 0x380fffff ;  /* 0x380fffff00057882 */ /* 0x000fe20000000000 */
[----:B--2---:R-:W0:Y:S01]  /*4e20*/  F2F.F32.F64 R23, R4 ;  /* 0x0000000400177310 */ /* 0x004e220000301000 */
[----:B------:R-:W-:-:S14]  /*4e30*/  DSETP.GEU.AND P0, PT, |R4|, UR4, PT ;  /* 0x0000000404007e2a */ /* 0x000fdc000bf0e200 */
[----:B0-----:R-:W-:Y:S01]  /*4e40*/  @!P0 FMUL R23, R23, 1.175494350822287508e-38 ;  /* 0x0080000017178820 */ /* 0x001fe20000400000 */
[----:B------:R-:W-:Y:S06]  /*4e50*/  BRA `(.L_x_13649) ;  /* 0x0000000800307947 */ /* 0x000fec0003800000 */
.L_x_13657:
        /* <DEDUP_REMOVED lines=26> */
.L_x_13660:
        /* <DEDUP_REMOVED lines=13> */
.L_x_13659:
[----:B------:R-:W2:Y:S02]  /*50d0*/  LDG.E.U16 R4, desc[UR36][R4.64] ;  /* 0x0000002404047981 */ /* 0x000ea4000c1e1500 */
[----:B--2---:R-:W-:Y:S01]  /*50e0*/  IMAD.U32 R23, R4, 0x10000, RZ ;  /* 0x0001000004177824 */ /* 0x004fe200078e00ff */
[----:B------:R-:W-:Y:S06]  /*50f0*/  BRA `(.L_x_13649) ;  /* 0x0000000400887947 */ /* 0x000fec0003800000 */
.L_x_13656:
        /* <DEDUP_REMOVED lines=11> */
.L_x_13663:
        /* <DEDUP_REMOVED lines=20> */
.L_x_13665:
[----:B------:R-:W-:Y:S05]  /*52f0*/  BSYNC B0 ;  /* 0x0000000000007941 */ /* 0x000fea0003800000 */
.L_x_13664:
[----:B------:R-:W-:Y:S01]  /*5300*/  IMAD.SHL.U32 R3, R3, 0x100000, RZ ;  /* 0x0010000003037824 */ /* 0x000fe200078e00ff */
[----:B------:R-:W-:-:S04]  /*5310*/  LEA R0, R0, 0x3b800000, 0x17 ;  /* 0x3b80000000007811 */ /* 0x000fc800078eb8ff */
[----:B------:R-:W-:Y:S01]  /*5320*/  LOP3.LUT R23, R0, R3, R23, 0xfe, !PT ;  /* 0x0000000300177212 */ /* 0x000fe200078efe17 */
[----:B------:R-:W-:Y:S06]  /*5330*/  BRA `(.L_x_13649) ;  /* 0x0000000000f87947 */ /* 0x000fec0003800000 */
.L_x_13662:
        /* <DEDUP_REMOVED lines=20> */
.L_x_13667:
[----:B------:R-:W-:Y:S05]  /*5480*/  BSYNC B0 ;  /* 0x0000000000007941 */ /* 0x000fea0003800000 */
.L_x_13666:
[----:B------:R-:W-:Y:S01]  /*5490*/  IMAD.SHL.U32 R3, R3, 0x200000, RZ ;  /* 0x0020000003037824 */ /* 0x000fe200078e00ff */
[----:B------:R-:W-:-:S04]  /*54a0*/  LEA R0, R0, 0x37800000, 0x17 ;  /* 0x3780000000007811 */ /* 0x000fc800078eb8ff */
[----:B------:R-:W-:Y:S01]  /*54b0*/  LOP3.LUT R23, R0, R3, R23, 0xfe, !PT ;  /* 0x0000000300177212 */ /* 0x000fe200078efe17 */
[----:B------:R-:W-:Y:S06]  /*54c0*/  BRA `(.L_x_13649) ;  /* 0x0000000000947947 */ /* 0x000fec0003800000 */
.L_x_13661:
        /* <DEDUP_REMOVED lines=14> */
.L_x_13648:
        /* <DEDUP_REMOVED lines=16> */
.L_x_13670:
[----:B------:R-:W-:Y:S01]  /*56b0*/  IMAD.MOV.U32 R23, RZ, RZ, RZ ;  /* 0x000000ffff177224 */ /* 0x000fe200078e00ff */
[----:B------:R-:W-:Y:S06]  /*56c0*/  BRA `(.L_x_13649) ;  /* 0x0000000000147947 */ /* 0x000fec0003800000 */
.L_x_13669:
[----:B------:R-:W2:Y:S02]  /*56d0*/  LDG.E.64 R4, desc[UR36][R4.64] ;  /* 0x0000002404047981 */ /* 0x000ea4000c1e1b00 */
[----:B--2---:R0:W1:Y:S01]  /*56e0*/  I2F.U64 R23, R4 ;  /* 0x0000000400177312 */ /* 0x0040620000301000 */
[----:B------:R-:W-:Y:S05]  /*56f0*/  BRA `(.L_x_13649) ;  /* 0x0000000000087947 */ /* 0x000fea0003800000 */
.L_x_13668:
[----:B------:R-:W2:Y:S02]  /*5700*/  LDG.E R4, desc[UR36][R4.64] ;  /* 0x0000002404047981 */ /* 0x000ea4000c1e1900 */
[----:B--2---:R-:W-:-:S07]  /*5710*/  I2FP.F32.U32 R23, R4 ;  /* 0x0000000400177245 */ /* 0x004fce0000201000 */
.L_x_13649:
[----:B------:R-:W-:Y:S05]  /*5720*/  BSYNC B7 ;  /* 0x0000000000077941 */ /* 0x000fea0003800000 */
.L_x_13643:
[----:B------:R-:W-:-:S07]  /*5730*/  VIADD R26, R26, 0x80 ;  /* 0x000000801a1a7836 */ /* 0x000fce0000000000 */
.L_x_13614:
[----:B------:R-:W-:Y:S05]  /*5740*/  BSYNC B6 ;  /* 0x0000000000067941 */ /* 0x000fea0003800000 */
.L_x_13613:
[----:B------:R-:W-:Y:S01]  /*5750*/  ISETP.GE.AND P0, PT, R26, R17, PT ;  /* 0x000000111a00720c */ /* 0x000fe20003f06270 */
[----:B------:R-:W-:Y:S01]  /*5760*/  BSSY B6, `(.L_x_13671) ;  /* 0x00001c6000067945 */ /* 0x000fe20003800000 */
[----:B------:R-:W-:-:S11]  /*5770*/  IMAD.MOV.U32 R16, RZ, RZ, RZ ;  /* 0x000000ffff107224 */ /* 0x000fd600078e00ff */
        /* <DEDUP_REMOVED lines=22> */
.L_x_13677:
[----:B------:R-:W4:Y:S02]  /*58e0*/  LDG.E.U8 R4, desc[UR36][R4.64] ;  /* 0x0000002404047981 */ /* 0x000f24000c1e1100 */
[----:B----4-:R-:W-:Y:S01]  /*58f0*/  I2FP.F32.U32 R16, R4 ;  /* 0x0000000400107245 */ /* 0x010fe20000201000 */
[----:B------:R-:W-:Y:S06]  /*5900*/  BRA `(.L_x_13679) ;  /* 0x0000000c002c7947 */ /* 0x000fec0003800000 */
.L_x_13676:
        /* <DEDUP_REMOVED lines=9> */
.L_x_13681:
[----:B------:R-:W4:Y:S02]  /*59a0*/  LDG.E R4, desc[UR36][R4.64] ;  /* 0x0000002404047981 */ /* 0x000f24000c1e1900 */
[----:B----4-:R-:W-:Y:S01]  /*59b0*/  I2FP.F32.S32 R16, R4 ;  /* 0x0000000400107245 */ /* 0x010fe20000201400 */
[----:B------:R-:W-:Y:S06]  /*59c0*/  BRA `(.L_x_13679) ;  /* 0x0000000800fc7947 */ /* 0x000fec0003800000 */
.L_x_13680:
[----:B------:R-:W4:Y:S02]  /*59d0*/  LDG.E.U16 R4, desc[UR36][R4.64] ;  /* 0x0000002404047981 */ /* 0x000f24000c1e1500 */
[----:B----4-:R0:W4:Y:S01]  /*59e0*/  I2F.S16 R16, R4 ;  /* 0x0000000400107306 */ /* 0x0101220000101400 */
[----:B------:R-:W-:Y:S05]  /*59f0*/  BRA `(.L_x_13679) ;  /* 0x0000000800f07947 */ /* 0x000fea0003800000 */
.L_x_13675:
        /* <DEDUP_REMOVED lines=8> */
.L_x_13683:
[----:B------:R-:W4:Y:S02]  /*5a80*/  LDG.E.U16 R4, desc[UR36][R4.64] ;  /* 0x0000002404047981 */ /* 0x000f24000c1e1500 */
[----:B----4-:R-:W-:Y:S01]  /*5a90*/  HADD2.F32 R16, -RZ, R4.H0_H0 ;  /* 0x20000004ff107230 */ /* 0x010fe20000004100 */
[----:B------:R-:W-:Y:S06]  /*5aa0*/  BRA `(.L_x_13679) ;  /* 0x0000000800c47947 */ /* 0x000fec0003800000 */
.L_x_13682:
        /* <DEDUP_REMOVED lines=8> */
.L_x_13685:
[----:B------:R-:W4:Y:S02]  /*5b30*/  LDG.E.U16 R4, desc[UR36][R4.64] ;  /* 0x0000002404047981 */ /* 0x000f24000c1e1500 */
[----:B----4-:R-:W-:Y:S01]  /*5b40*/  HADD2.F32 R16, -RZ, R4.H0_H0 ;  /* 0x20000004ff107230 */ /* 0x010fe20000004100 */
[----:B------:R-:W-:Y:S06]  /*5b50*/  BRA `(.L_x_13679) ;  /* 0x0000000800987947 */ /* 0x000fec0003800000 */
.L_x_13684:
[----:B------:R-:W4:Y:S01]  /*5b60*/  LDG.E.64 R4, desc[UR36][R4.64] ;  /* 0x0000002404047981 */ /* 0x000f22000c1e1b00 */
[----:B------:R-:W-:Y:S01]  /*5b70*/  UMOV UR4, 0xf0000000 ;  /* 0xf000000000047882 */ /* 0x000fe20000000000 */
[----:B------:R-:W-:Y:S01]  /*5b80*/  UMOV UR5, 0x380fffff ;  /* 0x380fffff00057882 */ /* 0x000fe20000000000 */
[----:B----4-:R-:W0:Y:S01]  /*5b90*/  F2F.F32.F64 R16, R4 ;  /* 0x0000000400107310 */ /* 0x010e220000301000 */
[----:B------:R-:W-:-:S14]  /*5ba0*/  DSETP.GEU.AND P0, PT, |R4|, UR4, PT ;  /* 0x0000000404007e2a */ /* 0x000fdc000bf0e200 */
[----:B0-----:R-:W-:Y:S01]  /*5bb0*/  @!P0 FMUL R16, R16, 1.175494350822287508e-38 ;  /* 0x0080000010108820 */ /* 0x001fe20000400000 */
[----:B------:R-:W-:Y:S06]  /*5bc0*/  BRA `(.L_x_13679) ;  /* 0x00000008007c7947 */ /* 0x000fec0003800000 */
.L_x_13674:
        /* <DEDUP_REMOVED lines=12> */
.L_x_13688:
[----:B------:R-:W4:Y:S01]  /*5c90*/  LDG.E.64 R4, desc[UR36][R4.64] ;  /* 0x0000002404047981 */ /* 0x000f22000c1e1b00 */
[----:B------:R-:W-:Y:S01]  /*5ca0*/  UMOV UR4, 0xf0000000 ;  /* 0xf000000000047882 */ /* 0x000fe20000000000 */
[----:B------:R-:W-:Y:S01]  /*5cb0*/  UMOV UR5, 0x380fffff ;  /* 0x380fffff00057882 */ /* 0x000fe20000000000 */
[----:B----4-:R-:W0:Y:S01]  /*5cc0*/  F2F.F32.F64 R16, R4 ;  /* 0x0000000400107310 */ /* 0x010e220000301000 */
[----:B------:R-:W-:-:S14]  /*5cd0*/  DSETP.GEU.AND P0, PT, |R4|, UR4, PT ;  /* 0x0000000404007e2a */ /* 0x000fdc000bf0e200 */
[----:B0-----:R-:W-:Y:S01]  /*5ce0*/  @!P0 FMUL R16, R16, 1.175494350822287508e-38 ;  /* 0x0080000010108820 */ /* 0x001fe20000400000 */
[----:B------:R-:W-:Y:S06]  /*5cf0*/  BRA `(.L_x_13679) ;  /* 0x0000000800307947 */ /* 0x000fec0003800000 */
.L_x_13687:
        /* <DEDUP_REMOVED lines=26> */
.L_x_13690:
        /* <DEDUP_REMOVED lines=13> */
.L_x_13689:
[----:B------:R-:W4:Y:S02]  /*5f70*/  LDG.E.U16 R4, desc[UR36][R4.64] ;  /* 0x0000002404047981 */ /* 0x000f24000c1e1500 */
[----:B----4-:R-:W-:Y:S01]  /*5f80*/  IMAD.U32 R16, R4, 0x10000, RZ ;  /* 0x0001000004107824 */ /* 0x010fe200078e00ff */
[----:B------:R-:W-:Y:S06]  /*5f90*/  BRA `(.L_x_13679) ;  /* 0x0000000400887947 */ /* 0x000fec0003800000 */
.L_x_13686:
        /* <DEDUP_REMOVED lines=11> */
.L_x_13693:
        /* <DEDUP_REMOVED lines=20> */
.L_x_13695:
[----:B------:R-:W-:Y:S05]  /*6190*/  BSYNC B0 ;  /* 0x0000000000007941 */ /* 0x000fea0003800000 */
.L_x_13694:
[----:B------:R-:W-:Y:S01]  /*61a0*/  IMAD.SHL.U32 R3, R3, 0x100000, RZ ;  /* 0x0010000003037824 */ /* 0x000fe200078e00ff */
[----:B------:R-:W-:-:S04]  /*61b0*/  LEA R5, R0, 0x3b800000, 0x17 ;  /* 0x3b80000000057811 */ /* 0x000fc800078eb8ff */
[----:B------:R-:W-:Y:S01]  /*61c0*/  LOP3.LUT R16, R5, R3, R16, 0xfe, !PT ;  /* 0x0000000305107212 */ /* 0x000fe200078efe10 */
[----:B------:R-:W-:Y:S06]  /*61d0*/  BRA `(.L_x_13679) ;  /* 0x0000000000f87947 */ /* 0x000fec0003800000 */
.L_x_13692:
        /* <DEDUP_REMOVED lines=20> */
.L_x_13697:
[----:B------:R-:W-:Y:S05]  /*6320*/  BSYNC B0 ;  /* 0x0000000000007941 */ /* 0x000fea0003800000 */
.L_x_13696:
[----:B------:R-:W-:Y:S01]  /*6330*/  IMAD.SHL.U32 R3, R3, 0x200000, RZ ;  /* 0x0020000003037824 */ /* 0x000fe200078e00ff */
[----:B------:R-:W-:-:S04]  /*6340*/  LEA R5, R0, 0x37800000, 0x17 ;  /* 0x3780000000057811 */ /* 0x000fc800078eb8ff */
[----:B------:R-:W-:Y:S01]  /*6350*/  LOP3.LUT R16, R5, R3, R16, 0xfe, !PT ;  /* 0x0000000305107212 */ /* 0x000fe200078efe10 */
[----:B------:R-:W-:Y:S06]  /*6360*/  BRA `(.L_x_13679) ;  /* 0x0000000000947947 */ /* 0x000fec0003800000 */
.L_x_13691:
        /* <DEDUP_REMOVED lines=14> */
.L_x_13678:
        /* <DEDUP_REMOVED lines=16> */
.L_x_13700:
[----:B------:R-:W-:Y:S01]  /*6550*/  IMAD.MOV.U32 R16, RZ, RZ, RZ ;  /* 0x000000ffff107224 */ /* 0x000fe200078e00ff */
[----:B------:R-:W-:Y:S06]  /*6560*/  BRA `(.L_x_13679) ;  /* 0x0000000000147947 */ /* 0x000fec0003800000 */
.L_x_13699:
[----:B------:R-:W4:Y:S02]  /*6570*/  LDG.E.64 R4, desc[UR36][R4.64] ;  /* 0x0000002404047981 */ /* 0x000f24000c1e1b00 */
[----:B----4-:R0:W4:Y:S01]  /*6580*/  I2F.U64 R16, R4 ;  /* 0x0000000400107312 */ /* 0x0101220000301000 */
[----:B------:R-:W-:Y:S05]  /*6590*/  BRA `(.L_x_13679) ;  /* 0x0000000000087947 */ /* 0x000fea0003800000 */
.L_x_13698:
[----:B------:R-:W4:Y:S02]  /*65a0*/  LDG.E R4, desc[UR36][R4.64] ;  /* 0x0000002404047981 */ /* 0x000f24000c1e1900 */
[----:B----4-:R-:W-:-:S07]  /*65b0*/  I2FP.F32.U32 R16, R4 ;  /* 0x0000000400107245 */ /* 0x010fce0000201000 */
.L_x_13679:
[----:B------:R-:W-:Y:S05]  /*65c0*/  BSYNC B7 ;  /* 0x0000000000077941 */ /* 0x000fea0003800000 */
.L_x_13673:
        /* <DEDUP_REMOVED lines=20> */
.L_x_13704:
[----:B------:R-:W2:Y:S02]  /*6710*/  LDG.E.U8 R4, desc[UR36][R4.64] ;  /* 0x0000002404047981 */ /* 0x000ea4000c1e1100 */
[----:B--2---:R-:W-:Y:S01]  /*6720*/  I2FP.F32.U32 R19, R4 ;  /* 0x0000000400137245 */ /* 0x004fe20000201000 */
[----:B------:R-:W-:Y:S06]  /*6730*/  BRA `(.L_x_13672) ;  /* 0x0000000c00207947 */ /* 0x000fec0003800000 */
.L_x_13703:
        /* <DEDUP_REMOVED lines=9> */
.L_x_13707:
[----:B------:R-:W2:Y:S02]  /*67d0*/  LDG.E R4, desc[UR36][R4.64] ;  /* 0x0000002404047981 */ /* 0x000ea4000c1e1900 */
[----:B--2---:R-:W-:Y:S01]  /*67e0*/  I2FP.F32.S32 R19, R4 ;  /* 0x0000000400137245 */ /* 0x004fe20000201400 */
[----:B------:R-:W-:Y:S06]  /*67f0*/  BRA `(.L_x_13672) ;  /* 0x0000000800f07947 */ /* 0x000fec0003800000 */
.L_x_13706:
[----:B------:R-:W2:Y:S02]  /*6800*/  LDG.E.U16 R4, desc[UR36][R4.64] ;  /* 0x0000002404047981 */ /* 0x000ea4000c1e1500 */
[----:B--2---:R0:W1:Y:S01]  /*6810*/  I2F.S16 R19, R4 ;  /* 0x0000000400137306 */ /* 0x0040620000101400 */
[----:B------:R-:W-:Y:S05]  /*6820*/  BRA `(.L_x_13672) ;  /* 0x0000000800e47947 */ /* 0x000fea0003800000 */
.L_x_13702:
        /* <DEDUP_REMOVED lines=8> */
.L_x_13709:
[----:B------:R-:W2:Y:S02]  /*68b0*/  LDG.E.U16 R4, desc[UR36][R4.64] ;  /* 0x0000002404047981 */ /* 0x000ea4000c1e1500 */
[----:B--2---:R-:W-:Y:S01]  /*68c0*/  HADD2.F32 R19, -RZ, R4.H0_H0 ;  /* 0x20000004ff137230 */ /* 0x004fe20000004100 */
[----:B------:R-:W-:Y:S06]  /*68d0*/  BRA `(.L_x_13672) ;  /* 0x0000000800b87947 */ /* 0x000fec0003800000 */
.L_x_13708:
        /* <DEDUP_REMOVED lines=8> */
.L_x_13711:
[----:B------:R-:W2:Y:S02]  /*6960*/  LDG.E.U16 R4, desc[UR36][R4.64] ;  /* 0x0000002404047981 */ /* 0x000ea4000c1e1500 */
[----:B--2---:R-:W-:Y:S01]  /*6970*/  HADD2.F32 R19, -RZ, R4.H0_H0 ;  /* 0x20000004ff137230 */ /* 0x004fe20000004100 */
[----:B------:R-:W-:Y:S06]  /*6980*/  BRA `(.L_x_13672) ;  /* 0x00000008008c7947 */ /* 0x000fec0003800000 */
.L_x_13710:
[----:B------:R-:W2:Y:S01]  /*6990*/  LDG.E.64 R4, desc[UR36][R4.64] ;  /* 0x0000002404047981 */ /* 0x000ea2000c1e1b00 */
[----:B------:R-:W-:Y:S01]  /*69a0*/  UMOV UR4, 0xf0000000 ;  /* 0xf000000000047882 */ /* 0x000fe20000000000 */
[----:B------:R-:W-:Y:S01]  /*69b0*/  UMOV UR5, 0x380fffff ;  /* 0x380fffff00057882 */ /* 0x000fe20000000000 */
[----:B--2---:R-:W0:Y:S01]  /*69c0*/  F2F.F32.F64 R19, R4 ;  /* 0x0000000400137310 */ /* 0x004e220000301000 */
[----:B------:R-:W-:-:S14]  /*69d0*/  DSETP.GEU.AND P0, PT, |R4|, UR4, PT ;  /* 0x0000000404007e2a */ /* 0x000fdc000bf0e200 */
[----:B0-----:R-:W-:Y:S01]  /*69e0*/  @!P0 FMUL R19, R19, 1.175494350822287508e-38 ;  /* 0x0080000013138820 */ /* 0x001fe20000400000 */
[----:B------:R-:W-:Y:S06]  /*69f0*/  BRA `(.L_x_13672) ;  /* 0x0000000800707947 */ /* 0x000fec0003800000 */
.L_x_13701:
        /* <DEDUP_REMOVED lines=12> */
.L_x_13714:
[----:B------:R-:W2:Y:S01]  /*6ac0*/  LDG.E.64 R4, desc[UR36][R4.64] ;  /* 0x0000002404047981 */ /* 0x000ea2000c1e1b00 */
[----:B------:R-:W-:Y:S01]  /*6ad0*/  UMOV UR4, 0xf0000000 ;  /* 0xf000000000047882 */ /* 0x000fe20000000000 */
[----:B------:R-:W-:Y:S01]  /*6ae0*/  UMOV UR5, 0x380fffff ;  /* 0x380fffff00057882 */ /* 0x000fe20000000000 */
[----:B--2---:R-:W0:Y:S01]  /*6af0*/  F2F.F32.F64 R19, R4 ;  /* 0x0000000400137310 */ /* 0x004e220000301000 */
[----:B------:R-:W-:-:S14]  /*6b00*/  DSETP.GEU.AND P0, PT, |R4|, UR4, PT ;  /* 0x0000000404007e2a */ /* 0x000fdc000bf0e200 */
[----:B0-----:R-:W-:Y:S01]  /*6b10*/  @!P0 FMUL R19, R19, 1.175494350822287508e-38 ;  /* 0x0080000013138820 */ /* 0x001fe20000400000 */
[----:B------:R-:W-:Y:S06]  /*6b20*/  BRA `(.L_x_13672) ;  /* 0x0000000800247947 */ /* 0x000fec0003800000 */
.L_x_13713:
        /* <DEDUP_REMOVED lines=26> */
.L_x_13716:
        /* <DEDUP_REMOVED lines=13> */
.L_x_13715:
[----:B------:R-:W2:Y:S02]  /*6da0*/  LDG.E.U16 R4, desc[UR36][R4.64] ;  /* 0x0000002404047981 */ /* 0x000ea4000c1e1500 */
[----:B--2---:R-:W-:Y:S01]  /*6db0*/  IMAD.U32 R19, R4, 0x10000, RZ ;  /* 0x0001000004137824 */ /* 0x004fe200078e00ff */
[----:B------:R-:W-:Y:S06]  /*6dc0*/  BRA `(.L_x_13672) ;  /* 0x00000004007c7947 */ /* 0x000fec0003800000 */
.L_x_13712:
        /* <DEDUP_REMOVED lines=11> */
.L_x_13719:
        /* <DEDUP_REMOVED lines=19> */
.L_x_13721:
[----:B------:R-:W-:Y:S05]  /*6fb0*/  BSYNC B0 ;  /* 0x0000000000007941 */ /* 0x000fea0003800000 */
.L_x_13720:
[----:B------:R-:W-:Y:S01]  /*6fc0*/  IMAD.SHL.U32 R3, R3, 0x100000, RZ ;  /* 0x0010000003037824 */ /* 0x000fe200078e00ff */
[----:B------:R-:W-:-:S04]  /*6fd0*/  LEA R0, R0, 0x3b800000, 0x17 ;  /* 0x3b80000000007811 */ /* 0x000fc800078eb8ff */
[----:B------:R-:W-:Y:S01]  /*6fe0*/  LOP3.LUT R19, R0, R3, R19, 0xfe, !PT ;  /* 0x0000000300137212 */ /* 0x000fe200078efe13 */
[----:B------:R-:W-:Y:S06]  /*6ff0*/  BRA `(.L_x_13672) ;  /* 0x0000000000f07947 */ /* 0x000fec0003800000 */
.L_x_13718:
        /* <DEDUP_REMOVED lines=19> */
.L_x_13723:
[----:B------:R-:W-:Y:S05]  /*7130*/  BSYNC B0 ;  /* 0x0000000000007941 */ /* 0x000fea0003800000 */
.L_x_13722:
[----:B------:R-:W-:Y:S01]  /*7140*/  IMAD.SHL.U32 R3, R3, 0x200000, RZ ;  /* 0x0020000003037824 */ /* 0x000fe200078e00ff */
[----:B------:R-:W-:-:S04]  /*7150*/  LEA R0, R0, 0x37800000, 0x17 ;  /* 0x3780000000007811 */ /* 0x000fc800078eb8ff */
[----:B------:R-:W-:Y:S01]  /*7160*/  LOP3.LUT R19, R0, R3, R19, 0xfe, !PT ;  /* 0x0000000300137212 */ /* 0x000fe200078efe13 */
[----:B------:R-:W-:Y:S06]  /*7170*/  BRA `(.L_x_13672) ;  /* 0x0000000000907947 */ /* 0x000fec0003800000 */
.L_x_13717:
        /* <DEDUP_REMOVED lines=14> */
.L_x_13705:
        /* <DEDUP_REMOVED lines=16> */
.L_x_13726:
[----:B------:R-:W-:Y:S05]  /*7360*/  BRA `(.L_x_13672) ;  /* 0x0000000000147947 */ /* 0x000fea0003800000 */
.L_x_13725:
[----:B------:R-:W2:Y:S02]  /*7370*/  LDG.E.64 R4, desc[UR36][R4.64] ;  /* 0x0000002404047981 */ /* 0x000ea4000c1e1b00 */
[----:B--2---:R0:W1:Y:S01]  /*7380*/  I2F.U64 R19, R4 ;  /* 0x0000000400137312 */ /* 0x0040620000301000 */
[----:B------:R-:W-:Y:S05]  /*7390*/  BRA `(.L_x_13672) ;  /* 0x0000000000087947 */ /* 0x000fea0003800000 */
.L_x_13724:
[----:B------:R-:W2:Y:S02]  /*73a0*/  LDG.E R4, desc[UR36][R4.64] ;  /* 0x0000002404047981 */ /* 0x000ea4000c1e1900 */
[----:B--2---:R-:W-:-:S07]  /*73b0*/  I2FP.F32.U32 R19, R4 ;  /* 0x0000000400137245 */ /* 0x004fce0000201000 */
.L_x_13672:
[----:B------:R-:W-:Y:S05]  /*73c0*/  BSYNC B6 ;  /* 0x0000000000067941 */ /* 0x000fea0003800000 */
.L_x_13671:
[----:B------:R-:W0:Y:S01]  /*73d0*/  S2R R26, SR_TID.X ;  /* 0x00000000001a7919 */ /* 0x000e220000002100 */
[----:B------:R-:W-:Y:S01]  /*73e0*/  BSSY B1, `(.L_x_13727) ;  /* 0x0000036000017945 */ /* 0x000fe20003800000 */
[----:B0-----:R-:W-:-:S13]  /*73f0*/  ISETP.GE.AND P1, PT, R26, R17, PT ;  /* 0x000000111a00720c */ /* 0x001fda0003f26270 */
[----:B------:R-:W-:Y:S05]  /*7400*/  @P1 BRA `(.L_x_13728) ;  /* 0x0000000000cc1947 */ /* 0x000fea0003800000 */
[----:B--2--5:R-:W-:Y:S01]  /*7410*/  FADD.FTZ R0, |R24|, -RZ ;  /* 0x800000ff18007221 */ /* 0x024fe20000010200 */
[C---:B-1-34-:R-:W-:Y:S01]  /*7420*/  FADD.FTZ R5, |R27|.reuse, -RZ ;  /* 0x800000ff1b057221 */ /* 0x05afe20000010200 */
        /* <DEDUP_REMOVED lines=13> */
[----:B------:R-:W-:Y:S05]  /*7500*/  CALL.REL.NOINC `($__internal_43_$__cuda_sm3x_div_rn_ftz_f32_slowpath) ;  /* 0x0000004800487944 */ /* 0x000fea0003c00000 */
[----:B------:R-:W-:-:S07]  /*7510*/  IMAD.MOV.U32 R4, RZ, RZ, R5 ;  /* 0x000000ffff047224 */ /* 0x000fce00078e0005 */
.L_x_13730:
[----:B------:R-:W-:Y:S05]  /*7520*/  BSYNC B2 ;  /* 0x0000000000027941 */ /* 0x000fea0003800000 */
.L_x_13729:
        /* <DEDUP_REMOVED lines=18> */
.L_x_13732:
[----:B------:R-:W-:Y:S01]  /*7650*/  ISETP.GE.AND P0, PT, R24, RZ, PT ;  /* 0x000000ff1800720c */ /* 0x000fe20003f06270 */
[----:B------:R-:W-:-:S12]  /*7660*/  IMAD.MOV.U32 R5, RZ, RZ, 0x3fd774eb ;  /* 0x3fd774ebff057424 */ /* 0x000fd800078e00ff */
[----:B------:R-:W-:-:S04]  /*7670*/  @P0 FFMA.FTZ R4, R5, 0.93318945169448852539, -R4 ;  /* 0x3f6ee58105040823 */ /* 0x000fc80000010804 */
[----:B------:R-:W-:-:S07]  /*7680*/  @!P0 FFMA.FTZ R4, R5, 0.93318945169448852539, R4 ;  /* 0x3f6ee58105048823 */ /* 0x000fce0000010004 */
.L_x_13733:
[----:B------:R-:W-:Y:S05]  /*7690*/  BSYNC B0 ;  /* 0x0000000000007941 */ /* 0x000fea0003800000 */
.L_x_13731:
        /* <DEDUP_REMOVED lines=9> */
[----:B------:R-:W-:-:S07]  /*7730*/  FSEL R4, R24, R27, P0 ;  /* 0x0000001b18047208 */ /* 0x000fce0000000000 */
.L_x_13728:
[----:B------:R-:W-:Y:S05]  /*7740*/  BSYNC B1 ;  /* 0x0000000000017941 */ /* 0x000fea0003800000 */
.L_x_13727:
[----:B------:R-:W-:Y:S01]  /*7750*/  VIADD R28, R26, 0x80 ;  /* 0x000000801a1c7836 */ /* 0x000fe20000000000 */
[----:B------:R-:W-:Y:S04]  /*7760*/  BSSY B1, `(.L_x_13734) ;  /* 0x0000035000017945 */ /* 0x000fe80003800000 */
[----:B------:R-:W-:-:S13]  /*7770*/  ISETP.GE.AND P0, PT, R28, R17, PT ;  /* 0x000000111c00720c */ /* 0x000fda0003f06270 */
[----:B------:R-:W-:Y:S05]  /*7780*/  @P0 BRA `(.L_x_13735) ;  /* 0x0000000000c80947 */ /* 0x000fea0003800000 */
[----:B--2--5:R-:W-:Y:S01]  /*7790*/  FADD.FTZ R0, |R25|, -RZ ;  /* 0x800000ff19007221 */ /* 0x024fe20000010200 */
[C---:B----4-:R-:W-:Y:S01]  /*77a0*/  FADD.FTZ R5, |R18|.reuse, -RZ ;  /* 0x800000ff12057221 */ /* 0x050fe20000010200 */
[----:B------:R-:W-:Y:S01]  /*77b0*/  FSETP.GT.FTZ.AND P4, PT, |R18|, |R25|, PT ;  /* 0x400000191200720b */ /* 0x000fe20003f94200 */
[----:B------:R-:W-:Y:S03]  /*77c0*/  BSSY B2, `(.L_x_13736) ;  /* 0x000000d000027945 */ /* 0x000fe60003800000 */
        /* <DEDUP_REMOVED lines=11> */
[----:B-1-3--:R-:W-:Y:S05]  /*7880*/  CALL.REL.NOINC `($__internal_43_$__cuda_sm3x_div_rn_ftz_f32_slowpath) ;  /* 0x0000004400687944 */ /* 0x00afea0003c00000 */
.L_x_13737:
[----:B------:R-:W-:Y:S05]  /*7890*/  BSYNC B2 ;  /* 0x0000000000027941 */ /* 0x000fea0003800000 */
.L_x_13736:
        /* <DEDUP_REMOVED lines=18> */
.L_x_13739:
[----:B------:R-:W-:Y:S01]  /*79c0*/  ISETP.GE.AND P0, PT, R25, RZ, PT ;  /* 0x000000ff1900720c */ /* 0x000fe20003f06270 */
[----:B------:R-:W-:-:S12]  /*79d0*/  IMAD.MOV.U32 R5, RZ, RZ, 0x3fd774eb ;  /* 0x3fd774ebff057424 */ /* 0x000fd800078e00ff */
[----:B------:R-:W-:-:S04]  /*79e0*/  @P0 FFMA.FTZ R0, R5, 0.93318945169448852539, -R0 ;  /* 0x3f6ee58105000823 */ /* 0x000fc80000010800 */
[----:B------:R-:W-:-:S07]  /*79f0*/  @!P0 FFMA.FTZ R0, R5, 0.93318945169448852539, R0 ;  /* 0x3f6ee58105008823 */ /* 0x000fce0000010000 */
.L_x_13740:
[----:B------:R-:W-:Y:S05]  /*7a00*/  BSYNC B0 ;  /* 0x0000000000007941 */ /* 0x000fea0003800000 */
.L_x_13738:
[----:B------:R-:W-:Y:S02]  /*7a10*/  FSETP.NEU.FTZ.AND P0, PT, |R25|, |R18|, PT ;  /* 0x400000121900720b */ /* 0x000fe40003f1d200 */
[----:B------:R-:W-:Y:S01]  /*7a20*/  FSETP.NEU.FTZ.AND P2, PT, R3, RZ, PT ;  /* 0x000000ff0300720b */ /* 0x000fe20003f5d000 */
[----:B------:R-:W-:Y:S01]  /*7a30*/  IMAD.MOV.U32 R3, RZ, RZ, 0x4016cbe4 ;  /* 0x4016cbe4ff037424 */ /* 0x000fe200078e00ff */
[C---:B------:R-:W-:Y:S01]  /*7a40*/  ISETP.GE.AND P3, PT, R25.reuse, RZ, PT ;  /* 0x000000ff1900720c */ /* 0x040fe20003f66270 */
[----:B------:R-:W-:-:S08]  /*7a50*/  FADD.FTZ R25, |R25|, |R18| ;  /* 0x4000001219197221 */ /* 0x000fd00000010200 */
[----:B------:R-:W-:Y:S02]  /*7a60*/  @!P0 FSEL R0, R3, 0.78539818525314331055, !P3 ;  /* 0x3f490fdb03008808 */ /* 0x000fe40005800000 */
[----:B------:R-:W-:Y:S02]  /*7a70*/  @!P2 FSEL R0, RZ, 3.1415927410125732422, P3 ;  /* 0x40490fdbff00a808 */ /* 0x000fe40001800000 */
[----:B------:R-:W-:Y:S02]  /*7a80*/  FSETP.GTU.FTZ.AND P0, PT, |R25|, +INF , PT ;  /* 0x7f8000001900780b */ /* 0x000fe40003f1c200 */
[----:B------:R-:W-:-:S04]  /*7a90*/  LOP3.LUT R18, R0, 0x80000000, R18, 0xb8, !PT ;  /* 0x8000000000127812 */ /* 0x000fc800078eb812 */
[----:B------:R-:W-:-:S07]  /*7aa0*/  FSEL R18, R25, R18, P0 ;  /* 0x0000001219127208 */ /* 0x000fce0000000000 */
.L_x_13735:
[----:B------:R-:W-:Y:S05]  /*7ab0*/  BSYNC B1 ;  /* 0x0000000000017941 */ /* 0x000fea0003800000 */
.L_x_13734:
[----:B------:R-:W-:Y:S01]  /*7ac0*/  VIADD R0, R26, 0x100 ;  /* 0x000001001a007836 */ /* 0x000fe20000000000 */
[----:B------:R-:W-:Y:S04]  /*7ad0*/  BSSY B1, `(.L_x_13741) ;  /* 0x0000035000017945 */ /* 0x000fe80003800000 */
[----:B------:R-:W-:-:S13]  /*7ae0*/  ISETP.GE.AND P0, PT, R0, R17, PT ;  /* 0x000000110000720c */ /* 0x000fda0003f06270 */
[----:B------:R-:W-:Y:S05]  /*7af0*/  @P0 BRA `(.L_x_13742) ;  /* 0x0000000000c80947 */ /* 0x000fea0003800000 */
[----:B-1---5:R-:W-:Y:S01]  /*7b00*/  FADD.FTZ R0, |R23|, -RZ ;  /* 0x800000ff17007221 */ /* 0x022fe20000010200 */
[C---:B----4-:R-:W-:Y:S01]  /*7b10*/  FADD.FTZ R5, |R22|.reuse, -RZ ;  /* 0x800000ff16057221 */ /* 0x050fe20000010200 */
        /* <DEDUP_REMOVED lines=13> */
[----:B--23--:R-:W-:Y:S05]  /*7bf0*/  CALL.REL.NOINC `($__internal_43_$__cuda_sm3x_div_rn_ftz_f32_slowpath) ;  /* 0x00000040008c7944 */ /* 0x00cfea0003c00000 */
.L_x_13744:
[----:B------:R-:W-:Y:S05]  /*7c00*/  BSYNC B2 ;  /* 0x0000000000027941 */ /* 0x000fea0003800000 */
.L_x_13743:
        /* <DEDUP_REMOVED lines=18> */
.L_x_13746:
[----:B------:R-:W-:Y:S01]  /*7d30*/  ISETP.GE.AND P0, PT, R23, RZ, PT ;  /* 0x000000ff1700720c */ /* 0x000fe20003f06270 */
[----:B------:R-:W-:-:S12]  /*7d40*/  IMAD.MOV.U32 R5, RZ, RZ, 0x3fd774eb ;  /* 0x3fd774ebff057424 */ /* 0x000fd800078e00ff */
[----:B------:R-:W-:-:S04]  /*7d50*/  @P0 FFMA.FTZ R0, R5, 0.93318945169448852539, -R0 ;  /* 0x3f6ee58105000823 */ /* 0x000fc80000010800 */
[----:B------:R-:W-:-:S07]  /*7d60*/  @!P0 FFMA.FTZ R0, R5, 0.93318945169448852539, R0 ;  /* 0x3f6ee58105008823 */ /* 0x000fce0000010000 */
.L_x_13747:
[----:B------:R-:W-:Y:S05]  /*7d70*/  BSYNC B0 ;  /* 0x0000000000007941 */ /* 0x000fea0003800000 */
.L_x_13745:
        /* <DEDUP_REMOVED lines=10> */
.L_x_13742:
[----:B------:R-:W-:Y:S05]  /*7e20*/  BSYNC B1 ;  /* 0x0000000000017941 */ /* 0x000fea0003800000 */
.L_x_13741:
        /* <DEDUP_REMOVED lines=20> */
.L_x_13751:
[----:B------:R-:W-:Y:S05]  /*7f70*/  BSYNC B2 ;  /* 0x0000000000027941 */ /* 0x000fea0003800000 */
.L_x_13750:
        /* <DEDUP_REMOVED lines=18> */
.L_x_13753:
[----:B------:R-:W-:Y:S01]  /*80a0*/  ISETP.GE.AND P0, PT, R19, RZ, PT ;  /* 0x000000ff1300720c */ /* 0x000fe20003f06270 */
[----:B------:R-:W-:-:S12]  /*80b0*/  IMAD.MOV.U32 R5, RZ, RZ, 0x3fd774eb ;  /* 0x3fd774ebff057424 */ /* 0x000fd800078e00ff */
[----:B------:R-:W-:-:S04]  /*80c0*/  @P0 FFMA.FTZ R0, R5, 0.93318945169448852539, -R0 ;  /* 0x3f6ee58105000823 */ /* 0x000fc80000010800 */
[----:B------:R-:W-:-:S07]  /*80d0*/  @!P0 FFMA.FTZ R0, R5, 0.93318945169448852539, R0 ;  /* 0x3f6ee58105008823 */ /* 0x000fce0000010000 */
.L_x_13754:
[----:B------:R-:W-:Y:S05]  /*80e0*/  BSYNC B0 ;  /* 0x0000000000007941 */ /* 0x000fea0003800000 */
.L_x_13752:
        /* <DEDUP_REMOVED lines=9> */
[----:B--2---:R-:W-:-:S07]  /*8180*/  FSEL R24, R19, R0, P0 ;  /* 0x0000000013187208 */ /* 0x004fce0000000000 */
.L_x_13749:
[----:B------:R-:W-:Y:S05]  /*8190*/  BSYNC B1 ;  /* 0x0000000000017941 */ /* 0x000fea0003800000 */
.L_x_13748:
[----:B----45:R-:W0:Y:S01]  /*81a0*/  LDC.U8 R16, c[0x0][0x240] ;  /* 0x00009000ff107b82 */ /* 0x030e220000000000 */
[----:B------:R-:W-:Y:S04]  /*81b0*/  BSSY B6, `(.L_x_13755) ;  /* 0x0000102000067945 */ /* 0x000fe80003800000 */
[----:B------:R-:W-:Y:S05]  /*81c0*/  @P1 BRA `(.L_x_13756) ;  /* 0x0000001000001947 */ /* 0x000fea0003800000 */
[----:B------:R-:W4:Y:S01]  /*81d0*/  S2R R3, SR_TID.X ;  /* 0x0000000000037919 */ /* 0x000f220000002100 */
[----:B------:R-:W5:Y:S01]  /*81e0*/  LDC.64 R8, c[0x0][0x218] ;  /* 0x00008600ff087b82 */ /* 0x000f620000000a00 */
[----:B0-----:R-:W-:Y:S01]  /*81f0*/  PRMT R5, R16, 0x9910, RZ ;  /* 0x0000991010057816 */ /* 0x001fe200000000ff */
[----:B------:R-:W-:Y:S01]  /*8200*/  ULDC UR4, c[0x0][0x244] ;  /* 0x0000910000047ab9 */ /* 0x000fe20000000800 */
[----:B----4-:R-:W-:-:S04]  /*8210*/  IMAD R0, R2, 0x200, R3 ;  /* 0x0000020002007824 */ /* 0x010fc800078e0203 */
        /* <DEDUP_REMOVED lines=18> */
.L_x_13760:
[----:B------:R-:W0:Y:S01]  /*8340*/  F2I.S64.TRUNC R4, R4 ;  /* 0x0000000400047311 */ /* 0x000e22000020d900 */
[----:B------:R-:W-:Y:S02]  /*8350*/  IMAD.MOV.U32 R26, RZ, RZ, R28 ;  /* 0x000000ffff1a7224 */ /* 0x000fe400078e001c */
[----:B0-----:R-:W-:-:S05]  /*8360*/  IMAD.MOV.U32 R3, RZ, RZ, R4 ;  /* 0x000000ffff037224 */ /* 0x001fca00078e0004 */
[----:B------:R0:W-:Y:S01]  /*8370*/  STG.E.U8 desc[UR36][R8.64], R3 ;  /* 0x0000000308007986 */ /* 0x0001e2000c101124 */
[----:B------:R-:W-:Y:S05]  /*8380*/  BRA `(.L_x_13756) ;  /* 0x0000000c00907947 */ /* 0x000fea0003800000 */
.L_x_13759:
        /* <DEDUP_REMOVED lines=10> */
.L_x_13763:
[----:B------:R-:W0:Y:S01]  /*8430*/  F2I.FTZ.TRUNC.NTZ R3, R4 ;  /* 0x0000000400037305 */ /* 0x000e22000021f100 */
[----:B------:R-:W-:Y:S01]  /*8440*/  IMAD.MOV.U32 R26, RZ, RZ, R28 ;  /* 0x000000ffff1a7224 */ /* 0x000fe200078e001c */
[----:B0-----:R0:W-:Y:S01]  /*8450*/  STG.E desc[UR36][R8.64], R3 ;  /* 0x0000000308007986 */ /* 0x0011e2000c101924 */
[----:B------:R-:W-:Y:S05]  /*8460*/  BRA `(.L_x_13756) ;  /* 0x0000000c00587947 */ /* 0x000fea0003800000 */
.L_x_13762:
[----:B------:R-:W0:Y:S01]  /*8470*/  F2I.FTZ.TRUNC.NTZ R3, R4 ;  /* 0x0000000400037305 */ /* 0x000e22000021f100 */
[----:B------:R-:W-:Y:S01]  /*8480*/  IMAD.MOV.U32 R26, RZ, RZ, R28 ;  /* 0x000000ffff1a7224 */ /* 0x000fe200078e001c */
[----:B0-----:R0:W-:Y:S01]  /*8490*/  STG.E.U16 desc[UR36][R8.64], R3 ;  /* 0x0000000308007986 */ /* 0x0011e2000c101524 */
[----:B------:R-:W-:Y:S05]  /*84a0*/  BRA `(.L_x_13756) ;  /* 0x0000000c00487947 */ /* 0x000fea0003800000 */
.L_x_13758:
        /* <DEDUP_REMOVED lines=9> */
.L_x_13765:
[----:B------:R-:W-:Y:S01]  /*8540*/  F2FP.F16.F32.PACK_AB R4, RZ, R4 ;  /* 0x00000004ff04723e */ /* 0x000fe200000000ff */
[----:B------:R-:W-:-:S04]  /*8550*/  IMAD.MOV.U32 R26, RZ, RZ, R28 ;  /* 0x000000ffff1a7224 */ /* 0x000fc800078e001c */
[----:B------:R4:W-:Y:S01]  /*8560*/  STG.E.U16 desc[UR36][R8.64], R4 ;  /* 0x0000000408007986 */ /* 0x0009e2000c101524 */
[----:B------:R-:W-:Y:S05]  /*8570*/  BRA `(.L_x_13756) ;  /* 0x0000000c00147947 */ /* 0x000fea0003800000 */
.L_x_13764:
        /* <DEDUP_REMOVED lines=10> */
.L_x_13767:
[----:B------:R-:W-:Y:S01]  /*8620*/  F2FP.F16.F32.PACK_AB R3, RZ, R4 ;  /* 0x00000004ff03723e */ /* 0x000fe200000000ff */
[----:B------:R-:W-:-:S03]  /*8630*/  IMAD.MOV.U32 R26, RZ, RZ, R28 ;  /* 0x000000ffff1a7224 */ /* 0x000fc600078e001c */
[----:B------:R-:W-:-:S05]  /*8640*/  PRMT R3, R3, 0x5410, RZ ;  /* 0x0000541003037816 */ /* 0x000fca00000000ff */
[----:B------:R0:W-:Y:S01]  /*8650*/  STG.E desc[UR36][R8.64], R3 ;  /* 0x0000000308007986 */ /* 0x0001e2000c101924 */
[----:B------:R-:W-:Y:S05]  /*8660*/  BRA `(.L_x_13756) ;  /* 0x0000000800d87947 */ /* 0x000fea0003800000 */
.L_x_13766:
[----:B------:R-:W-:Y:S01]  /*8670*/  FMUL.FTZ R4, R4, 1 ;  /* 0x3f80000004047820 */ /* 0x000fe20000410000 */
[----:B------:R-:W-:-:S05]  /*8680*/  IMAD.MOV.U32 R26, RZ, RZ, R28 ;  /* 0x000000ffff1a7224 */ /* 0x000fca00078e001c */
[----:B------:R-:W0:Y:S02]  /*8690*/  F2F.F64.F32 R4, R4 ;  /* 0x0000000400047310 */ /* 0x000e240000201800 */
[----:B0-----:R0:W-:Y:S01]  /*86a0*/  STG.E.64 desc[UR36][R8.64], R4 ;  /* 0x0000000408007986 */ /* 0x0011e2000c101b24 */
[----:B------:R-:W-:Y:S05]  /*86b0*/  BRA `(.L_x_13756) ;  /* 0x0000000800c47947 */ /* 0x000fea0003800000 */
.L_x_13757:
        /* <DEDUP_REMOVED lines=13> */
.L_x_13770:
[----:B------:R-:W-:Y:S01]  /*8790*/  FMUL.FTZ R4, R4, 1 ;  /* 0x3f80000004047820 */ /* 0x000fe20000410000 */
[----:B------:R-:W-:Y:S01]  /*87a0*/  CS2R R6, SRZ ;  /* 0x0000000000067805 */ /* 0x000fe2000001ff00 */
[----:B------:R-:W-:-:S04]  /*87b0*/  IMAD.MOV.U32 R26, RZ, RZ, R28 ;  /* 0x000000ffff1a7224 */ /* 0x000fc800078e001c */
[----:B------:R-:W0:Y:S02]  /*87c0*/  F2F.F64.F32 R4, R4 ;  /* 0x0000000400047310 */ /* 0x000e240000201800 */
[----:B0-----:R0:W-:Y:S01]  /*87d0*/  STG.E.128 desc[UR36][R8.64], R4 ;  /* 0x0000000408007986 */ /* 0x0011e2000c101d24 */
[----:B------:R-:W-:Y:S05]  /*87e0*/  BRA `(.L_x_13756) ;  /* 0x0000000800787947 */ /* 0x000fea0003800000 */
.L_x_13769:
        /* <DEDUP_REMOVED lines=20> */
.L_x_13774:
[----:B------:R-:W-:Y:S05]  /*8930*/  BSYNC B0 ;  /* 0x0000000000007941 */ /* 0x000fea0003800000 */
.L_x_13773:
[----:B------:R-:W-:Y:S01]  /*8940*/  LOP3.LUT R5, R0, R5, RZ, 0xfc, !PT ;  /* 0x0000000500057212 */ /* 0x000fe200078efcff */
[----:B------:R-:W-:-:S04]  /*8950*/  IMAD.MOV.U32 R26, RZ, RZ, R28 ;  /* 0x000000ffff1a7224 */ /* 0x000fc800078e001c */
[----:B------:R0:W-:Y:S01]  /*8960*/  STG.E.U8 desc[UR36][R8.64], R5 ;  /* 0x0000000508007986 */ /* 0x0001e2000c101124 */
[----:B------:R-:W-:Y:S05]  /*8970*/  BRA `(.L_x_13756) ;  /* 0x0000000800147947 */ /* 0x000fea0003800000 */
.L_x_13772:
        /* <DEDUP_REMOVED lines=12> */
.L_x_13776:
[----:B------:R-:W-:Y:S01]  /*8a40*/  IMAD.MOV.U32 R0, RZ, RZ, 0x7f ;  /* 0x0000007fff007424 */ /* 0x000fe200078e00ff */
[----:B------:R-:W-:-:S04]  /*8a50*/  ISETP.GT.U32.AND P0, PT, R5, 0x7f800000, PT ;  /* 0x7f8000000500780c */ /* 0x000fc80003f04070 */
[----:B------:R-:W-:-:S09]  /*8a60*/  SEL R0, R0, 0x7c, P0 ;  /* 0x0000007c00007807 */ /* 0x000fd20000000000 */
.L_x_13777:
[----:B------:R-:W-:Y:S05]  /*8a70*/  BSYNC B0 ;  /* 0x0000000000007941 */ /* 0x000fea0003800000 */
.L_x_13775:
[----:B------:R-:W-:Y:S01]  /*8a80*/  LOP3.LUT R4, R4, 0x80000000, RZ, 0xc0, !PT ;  /* 0x8000000004047812 */ /* 0x000fe200078ec0ff */
[----:B------:R-:W-:-:S03]  /*8a90*/  IMAD.MOV.U32 R26, RZ, RZ, R28 ;  /* 0x000000ffff1a7224 */ /* 0x000fc600078e001c */
[----:B------:R-:W-:-:S04]  /*8aa0*/  SHF.R.U32.HI R3, RZ, 0x18, R4 ;  /* 0x00000018ff037819 */ /* 0x000fc80000011604 */
[----:B------:R-:W-:-:S05]  /*8ab0*/  LOP3.LUT R3, R0, R3, RZ, 0xfc, !PT ;  /* 0x0000000300037212 */ /* 0x000fca00078efcff */
[----:B------:R0:W-:Y:S01]  /*8ac0*/  STG.E.U8 desc[UR36][R8.64], R3 ;  /* 0x0000000308007986 */ /* 0x0001e2000c101124 */
[----:B------:R-:W-:Y:S05]  /*8ad0*/  BRA `(.L_x_13756) ;  /* 0x0000000400bc7947 */ /* 0x000fea0003800000 */
.L_x_13771:
[----:B------:R-:W-:Y:S01]  /*8ae0*/  F2FP.BF16.F32.PACK_AB R4, RZ, R4 ;  /* 0x00000004ff04723e */ /* 0x000fe200000010ff */
[----:B------:R-:W-:-:S04]  /*8af0*/  IMAD.MOV.U32 R26, RZ, RZ, R28 ;  /* 0x000000ffff1a7224 */ /* 0x000fc800078e001c */
[----:B------:R0:W-:Y:S01]  /*8b00*/  STG.E.U16 desc[UR36][R8.64], R4 ;  /* 0x0000000408007986 */ /* 0x0001e2000c101524 */
[----:B------:R-:W-:Y:S05]  /*8b10*/  BRA `(.L_x_13756) ;  /* 0x0000000400ac7947 */ /* 0x000fea0003800000 */
.L_x_13768:
        /* <DEDUP_REMOVED lines=12> */
.L_x_13780:
        /* <DEDUP_REMOVED lines=16> */
.L_x_13783:
[----:B------:R-:W-:-:S04]  /*8ce0*/  LOP3.LUT R4, R4, 0x80000000, RZ, 0xc0, !PT ;  /* 0x8000000004047812 */ /* 0x000fc800078ec0ff */
[----:B------:R-:W-:-:S04]  /*8cf0*/  SHF.R.U32.HI R4, RZ, 0x18, R4 ;  /* 0x00000018ff047819 */ /* 0x000fc80000011604 */
[----:B------:R-:W-:-:S04]  /*8d00*/  LOP3.LUT R3, R3, R4, RZ, 0xfc, !PT ;  /* 0x0000000403037212 */ /* 0x000fc800078efcff */
[----:B------:R-:W-:-:S07]  /*8d10*/  PRMT R0, R3, 0x7610, R0 ;  /* 0x0000761003007816 */ /* 0x000fce0000000000 */
.L_x_13782:
[----:B------:R-:W-:Y:S05]  /*8d20*/  BSYNC B0 ;  /* 0x0000000000007941 */ /* 0x000fea0003800000 */
.L_x_13781:
[----:B------:R0:W-:Y:S01]  /*8d30*/  STG.E.U8 desc[UR36][R8.64], R0 ;  /* 0x0000000008007986 */ /* 0x0001e2000c101124 */
[----:B------:R-:W-:Y:S01]  /*8d40*/  IMAD.MOV.U32 R26, RZ, RZ, R28 ;  /* 0x000000ffff1a7224 */ /* 0x000fe200078e001c */
[----:B------:R-:W-:Y:S06]  /*8d50*/  BRA `(.L_x_13756) ;  /* 0x00000004001c7947 */ /* 0x000fec0003800000 */
.L_x_13779:
        /* <DEDUP_REMOVED lines=16> */
.L_x_13786:
[----:B------:R-:W-:-:S04]  /*8e60*/  LOP3.LUT R4, R4, 0x80000000, RZ, 0xc0, !PT ;  /* 0x8000000004047812 */ /* 0x000fc800078ec0ff */
[----:B------:R-:W-:-:S04]  /*8e70*/  SHF.R.U32.HI R4, RZ, 0x18, R4 ;  /* 0x00000018ff047819 */ /* 0x000fc80000011604 */
[----:B------:R-:W-:-:S04]  /*8e80*/  LOP3.LUT R3, R3, R4, RZ, 0xfc, !PT ;  /* 0x0000000403037212 */ /* 0x000fc800078efcff */
[----:B------:R-:W-:-:S07]  /*8e90*/  PRMT R0, R3, 0x7610, R0 ;  /* 0x0000761003007816 */ /* 0x000fce0000000000 */
.L_x_13785:
[----:B------:R-:W-:Y:S05]  /*8ea0*/  BSYNC B0 ;  /* 0x0000000000007941 */ /* 0x000fea0003800000 */
.L_x_13784:
[----:B------:R0:W-:Y:S01]  /*8eb0*/  STG.E.U8 desc[UR36][R8.64], R0 ;  /* 0x0000000008007986 */ /* 0x0001e2000c101124 */
[----:B------:R-:W-:Y:S01]  /*8ec0*/  IMAD.MOV.U32 R26, RZ, RZ, R28 ;  /* 0x000000ffff1a7224 */ /* 0x000fe200078e001c */
[----:B------:R-:W-:Y:S06]  /*8ed0*/  BRA `(.L_x_13756) ;  /* 0x0000000000bc7947 */ /* 0x000fec0003800000 */
.L_x_13778:
        /* <DEDUP_REMOVED lines=22> */
.L_x_13761:
        /* <DEDUP_REMOVED lines=15> */
[----:B0123--:R-:W-:Y:S05]  /*9130*/  CALL.ABS.NOINC R14 ;  /* 0x000000000e007343 */ /* 0x00ffea0003c00000 */
.L_x_13789:
[----:B------:R-:W-:Y:S01]  /*9140*/  IMAD.MOV.U32 R26, RZ, RZ, R28 ;  /* 0x000000ffff1a7224 */ /* 0x000fe200078e001c */
[----:B------:R-:W-:Y:S06]  /*9150*/  BRA `(.L_x_13756) ;  /* 0x00000000001c7947 */ /* 0x000fec0003800000 */
.L_x_13788:
[----:B------:R-:W0:Y:S01]  /*9160*/  F2I.U64.TRUNC R4, R4 ;  /* 0x0000000400047311 */ /* 0x000e22000020d800 */
[----:B------:R-:W-:Y:S01]  /*9170*/  IMAD.MOV.U32 R26, RZ, RZ, R28 ;  /* 0x000000ffff1a7224 */ /* 0x000fe200078e001c */
[----:B0-----:R0:W-:Y:S01]  /*9180*/  STG.E.64 desc[UR36][R8.64], R4 ;  /* 0x0000000408007986 */ /* 0x0011e2000c101b24 */
[----:B------:R-:W-:Y:S05]  /*9190*/  BRA `(.L_x_13756) ;  /* 0x00000000000c7947 */ /* 0x000fea0003800000 */
.L_x_13787:
[----:B------:R-:W0:Y:S01]  /*91a0*/  F2I.FTZ.U32.TRUNC.NTZ R3, R4 ;  /* 0x0000000400037305 */ /* 0x000e22000021f000 */
[----:B------:R-:W-:Y:S01]  /*91b0*/  IMAD.MOV.U32 R26, RZ, RZ, R28 ;  /* 0x000000ffff1a7224 */ /* 0x000fe200078e001c */
[----:B0-----:R0:W-:Y:S06]  /*91c0*/  STG.E desc[UR36][R8.64], R3 ;  /* 0x0000000308007986 */ /* 0x0011ec000c101924 */
.L_x_13756:
[----:B------:R-:W-:Y:S05]  /*91d0*/  BSYNC B6 ;  /* 0x0000000000067941 */ /* 0x000fea0003800000 */
.L_x_13755:
[----:B------:R-:W-:Y:S01]  /*91e0*/  ISETP.GE.AND P0, PT, R26, R17, PT ;  /* 0x000000111a00720c */ /* 0x000fe20003f06270 */
[----:B------:R-:W-:-:S12]  /*91f0*/  BSSY B6, `(.L_x_13790) ;  /* 0x00001d8000067945 */ /* 0x000fd80003800000 */
[----:B------:R-:W-:Y:S05]  /*9200*/  @P0 BRA `(.L_x_13791) ;  /* 0x0000001c00580947 */ /* 0x000fea0003800000 */
[----:B0---4-:R-:W0:Y:S01]  /*9210*/  LDC.64 R8, c[0x0][0x218] ;  /* 0x00008600ff087b82 */ /* 0x011e220000000a00 */
        /* <DEDUP_REMOVED lines=20> */
.L_x_13795:
[----:B-1----:R-:W0:Y:S02]  /*9360*/  F2I.S64.TRUNC R18, R18 ;  /* 0x0000001200127311 */ /* 0x002e24000020d900 */
[----:B0-----:R-:W-:-:S05]  /*9370*/  IMAD.MOV.U32 R3, RZ, RZ, R18 ;  /* 0x000000ffff037224 */ /* 0x001fca00078e0012 */
[----:B------:R0:W-:Y:S01]  /*9380*/  STG.E.U8 desc[UR36][R8.64], R3 ;  /* 0x0000000308007986 */ /* 0x0001e2000c101124 */
[----:B------:R-:W-:Y:S05]  /*9390*/  BRA `(.L_x_13797) ;  /* 0x0000000c00407947 */ /* 0x000fea0003800000 */
.L_x_13794:
[----:B------:R-:W-:-:S13]  /*93a0*/  ISETP.NE.AND P0, PT, R0, 0x2, PT ;  /* 0x000000020000780c */ /* 0x000fda0003f05270 */
[----:B------:R-:W-:Y:S05]  /*93b0*/  @!P0 BRA `(.L_x_13798) ;  /* 0x0000000000288947 */ /* 0x000fea0003800000 */
[----:B------:R-:W-:-:S13]  /*93c0*/  ISETP.NE.AND P0, PT, R0, 0x3, PT ;  /* 0x000000030000780c */ /* 0x000fda0003f05270 */
[----:B------:R-:W-:Y:S05]  /*93d0*/  @!P0 BRA `(.L_x_13799) ;  /* 0x0000000000148947 */ /* 0x000fea0003800000 */
[----:B------:R-:W-:-:S13]  /*93e0*/  ISETP.NE.AND P0, PT, R0, 0x4, PT ;  /* 0x000000040000780c */ /* 0x000fda0003f05270 */
[----:B------:R-:W-:Y:S05]  /*93f0*/  @P0 BRA `(.L_x_13796) ;  /* 0x0000000800d00947 */ /* 0x000fea0003800000 */
[----:B-1----:R-:W0:Y:S02]  /*9400*/  F2I.S64.TRUNC R18, R18 ;  /* 0x0000001200127311 */ /* 0x002e24000020d900 */
[----:B0-----:R0:W-:Y:S01]  /*9410*/  STG.E.64 desc[UR36][R8.64], R18 ;  /* 0x0000001208007986 */ /* 0x0011e2000c101b24 */
[----:B------:R-:W-:Y:S05]  /*9420*/  BRA `(.L_x_13797) ;  /* 0x0000000c001c7947 */ /* 0x000fea0003800000 */
.L_x_13799:
[----:B------:R-:W0:Y:S02]  /*9430*/  F2I.FTZ.TRUNC.NTZ R3, R18 ;  /* 0x0000001200037305 */ /* 0x000e24000021f100 */
[----:B0-----:R0:W-:Y:S01]  /*9440*/  STG.E desc[UR36][R8.64], R3 ;  /* 0x0000000308007986 */ /* 0x0011e2000c101924 */
[----:B------:R-:W-:Y:S05]  /*9450*/  BRA `(.L_x_13797) ;  /* 0x0000000c00107947 */ /* 0x000fea0003800000 */
.L_x_13798:
[----:B------:R-:W0:Y:S02]  /*9460*/  F2I.FTZ.TRUNC.NTZ R3, R18 ;  /* 0x0000001200037305 */ /* 0x000e24000021f100 */
[----:B0-----:R0:W-:Y:S01]  /*9470*/  STG.E.U16 desc[UR36][R8.64], R3 ;  /* 0x0000000308007986 */ /* 0x0011e2000c101524 */
[----:B------:R-:W-:Y:S05]  /*9480*/  BRA `(.L_x_13797) ;  /* 0x0000000c00047947 */ /* 0x000fea0003800000 */
.L_x_13793:
        /* <DEDUP_REMOVED lines=8> */
.L_x_13801:
[----:B------:R-:W-:-:S05]  /*9510*/  F2FP.F16.F32.PACK_AB R18, RZ, R18 ;  /* 0x00000012ff12723e */ /* 0x000fca00000000ff */
[----:B------:R0:W-:Y:S01]  /*9520*/  STG.E.U16 desc[UR36][R8.64], R18 ;  /* 0x0000001208007986 */ /* 0x0001e2000c101524 */
[----:B------:R-:W-:Y:S05]  /*9530*/  BRA `(.L_x_13797) ;  /* 0x0000000800d87947 */ /* 0x000fea0003800000 */
.L_x_13800:
[----:B------:R-:W-:-:S13]  /*9540*/  ISETP.NE.AND P0, PT, R0, 0x7, PT ;  /* 0x000000070000780c */ /* 0x000fda0003f05270 */
[----:B------:R-:W-:Y:S05]  /*9550*/  @!P0 BRA `(.L_x_13802) ;  /* 0x00000000002c8947 */ /* 0x000fea0003800000 */
[----:B------:R-:W-:-:S13]  /*9560*/  ISETP.NE.AND P0, PT, R0, 0x8, PT ;  /* 0x000000080000780c */ /* 0x000fda0003f05270 */
[----:B------:R-:W-:Y:S05]  /*9570*/  @!P0 BRA `(.L_x_13803) ;  /* 0x0000000000148947 */ /* 0x000fea0003800000 */
[----:B------:R-:W-:-:S13]  /*9580*/  ISETP.NE.AND P0, PT, R0, 0x9, PT ;  /* 0x000000090000780c */ /* 0x000fda0003f05270 */
[----:B------:R-:W-:Y:S05]  /*9590*/  @P0 BRA `(.L_x_13796) ;  /* 0x0000000800680947 */ /* 0x000fea0003800000 */
[----:B-1----:R-:W-:-:S05]  /*95a0*/  IMAD.MOV.U32 R19, RZ, RZ, RZ ;  /* 0x000000ffff137224 */ /* 0x002fca00078e00ff */
[----:B------:R0:W-:Y:S01]  /*95b0*/  STG.E.64 desc[UR36][R8.64], R18 ;  /* 0x0000001208007986 */ /* 0x0001e2000c101b24 */
[----:B------:R-:W-:Y:S05]  /*95c0*/  BRA `(.L_x_13797) ;  /* 0x0000000800b47947 */ /* 0x000fea0003800000 */
.L_x_13803:
[----:B------:R-:W-:-:S04]  /*95d0*/  F2FP.F16.F32.PACK_AB R3, RZ, R18 ;  /* 0x00000012ff03723e */ /* 0x000fc800000000ff */
[----:B------:R-:W-:-:S05]  /*95e0*/  PRMT R3, R3, 0x5410, RZ ;  /* 0x0000541003037816 */ /* 0x000fca00000000ff */
[----:B------:R0:W-:Y:S01]  /*95f0*/  STG.E desc[UR36][R8.64], R3 ;  /* 0x0000000308007986 */ /* 0x0001e2000c101924 */
[----:B------:R-:W-:Y:S05]  /*9600*/  BRA `(.L_x_13797) ;  /* 0x0000000800a47947 */ /* 0x000fea0003800000 */
.L_x_13802:
[----:B------:R-:W-:-:S06]  /*9610*/  FMUL.FTZ R4, R18, 1 ;  /* 0x3f80000012047820 */ /* 0x000fcc0000410000 */
[----:B------:R-:W0:Y:S02]  /*9620*/  F2F.F64.F32 R4, R4 ;  /* 0x0000000400047310 */ /* 0x000e240000201800 */
[----:B0-----:R0:W-:Y:S01]  /*9630*/  STG.E.64 desc[UR36][R8.64], R4 ;  /* 0x0000000408007986 */ /* 0x0011e2000c101b24 */
[----:B------:R-:W-:Y:S05]  /*9640*/  BRA `(.L_x_13797) ;  /* 0x0000000800947947 */ /* 0x000fea0003800000 */
.L_x_13792:
        /* <DEDUP_REMOVED lines=12> */
.L_x_13806:
[----:B------:R-:W-:Y:S01]  /*9710*/  FMUL.FTZ R4, R18, 1 ;  /* 0x3f80000012047820 */ /* 0x000fe20000410000 */
[----:B------:R-:W-:-:S05]  /*9720*/  CS2R R6, SRZ ;  /* 0x0000000000067805 */ /* 0x000fca000001ff00 */
[----:B------:R-:W0:Y:S02]  /*9730*/  F2F.F64.F32 R4, R4 ;  /* 0x0000000400047310 */ /* 0x000e240000201800 */
[----:B0-----:R0:W-:Y:S01]  /*9740*/  STG.E.128 desc[UR36][R8.64], R4 ;  /* 0x0000000408007986 */ /* 0x0011e2000c101d24 */
[----:B------:R-:W-:Y:S05]  /*9750*/  BRA `(.L_x_13797) ;  /* 0x0000000800507947 */ /* 0x000fea0003800000 */
.L_x_13805:
        /* <DEDUP_REMOVED lines=20> */
.L_x_13810:
[----:B------:R-:W-:Y:S05]  /*98a0*/  BSYNC B0 ;  /* 0x0000000000007941 */ /* 0x000fea0003800000 */
.L_x_13809:
[----:B------:R-:W-:-:S05]  /*98b0*/  LOP3.LUT R5, R0, R5, RZ, 0xfc, !PT ;  /* 0x0000000500057212 */ /* 0x000fca00078efcff */
[----:B------:R0:W-:Y:S01]  /*98c0*/  STG.E.U8 desc[UR36][R8.64], R5 ;  /* 0x0000000508007986 */ /* 0x0001e2000c101124 */
[----:B------:R-:W-:Y:S05]  /*98d0*/  BRA `(.L_x_13797) ;  /* 0x0000000400f07947 */ /* 0x000fea0003800000 */
.L_x_13808:
        /* <DEDUP_REMOVED lines=12> */
.L_x_13812:
[----:B------:R-:W-:Y:S01]  /*99a0*/  IMAD.MOV.U32 R0, RZ, RZ, 0x7f ;  /* 0x0000007fff007424 */ /* 0x000fe200078e00ff */
[----:B------:R-:W-:-:S04]  /*99b0*/  ISETP.GT.U32.AND P0, PT, R4, 0x7f800000, PT ;  /* 0x7f8000000400780c */ /* 0x000fc80003f04070 */
[----:B------:R-:W-:-:S09]  /*99c0*/  SEL R0, R0, 0x7c, P0 ;  /* 0x0000007c00007807 */ /* 0x000fd20000000000 */
.L_x_13813:
[----:B------:R-:W-:Y:S05]  /*99d0*/  BSYNC B0 ;  /* 0x0000000000007941 */ /* 0x000fea0003800000 */
.L_x_13811:
[----:B------:R-:W-:-:S04]  /*99e0*/  LOP3.LUT R18, R18, 0x80000000, RZ, 0xc0, !PT ;  /* 0x8000000012127812 */ /* 0x000fc800078ec0ff */
[----:B------:R-:W-:-:S04]  /*99f0*/  SHF.R.U32.HI R3, RZ, 0x18, R18 ;  /* 0x00000018ff037819 */ /* 0x000fc80000011612 */
[----:B------:R-:W-:-:S05]  /*9a00*/  LOP3.LUT R3, R0, R3, RZ, 0xfc, !PT ;  /* 0x0000000300037212 */ /* 0x000fca00078efcff */
[----:B------:R0:W-:Y:S01]  /*9a10*/  STG.E.U8 desc[UR36][R8.64], R3 ;  /* 0x0000000308007986 */ /* 0x0001e2000c101124 */
[----:B------:R-:W-:Y:S05]  /*9a20*/  BRA `(.L_x_13797) ;  /* 0x00000004009c7947 */ /* 0x000fea0003800000 */
.L_x_13807:
[----:B------:R-:W-:-:S05]  /*9a30*/  F2FP.BF16.F32.PACK_AB R18, RZ, R18 ;  /* 0x00000012ff12723e */ /* 0x000fca00000010ff */
[----:B------:R0:W-:Y:S01]  /*9a40*/  STG.E.U16 desc[UR36][R8.64], R18 ;  /* 0x0000001208007986 */ /* 0x0001e2000c101524 */
[----:B------:R-:W-:Y:S05]  /*9a50*/  BRA `(.L_x_13797) ;  /* 0x0000000400907947 */ /* 0x000fea0003800000 */
.L_x_13804:
        /* <DEDUP_REMOVED lines=11> */
.L_x_13816:
        /* <DEDUP_REMOVED lines=16> */
.L_x_13819:
[----:B------:R-:W-:-:S04]  /*9c10*/  LOP3.LUT R18, R18, 0x80000000, RZ, 0xc0, !PT ;  /* 0x8000000012127812 */ /* 0x000fc800078ec0ff */
[----:B------:R-:W-:-:S04]  /*9c20*/  SHF.R.U32.HI R3, RZ, 0x18, R18 ;  /* 0x00000018ff037819 */ /* 0x000fc80000011612 */
[----:B------:R-:W-:-:S04]  /*9c30*/  LOP3.LUT R0, R0, R3, RZ, 0xfc, !PT ;  /* 0x0000000300007212 */ /* 0x000fc800078efcff */
[----:B------:R-:W-:-:S07]  /*9c40*/  PRMT R4, R0, 0x7610, R4 ;  /* 0x0000761000047816 */ /* 0x000fce0000000004 */
.L_x_13818:
[----:B------:R-:W-:Y:S05]  /*9c50*/  BSYNC B0 ;  /* 0x0000000000007941 */ /* 0x000fea0003800000 */
.L_x_13817:
[----:B------:R0:W-:Y:S01]  /*9c60*/  STG.E.U8 desc[UR36][R8.64], R4 ;  /* 0x0000000408007986 */ /* 0x0001e2000c101124 */
[----:B------:R-:W-:Y:S05]  /*9c70*/  BRA `(.L_x_13797) ;  /* 0x0000000400087947 */ /* 0x000fea0003800000 */
.L_x_13815:
        /* <DEDUP_REMOVED lines=16> */
.L_x_13822:
[----:B------:R-:W-:-:S04]  /*9d80*/  LOP3.LUT R18, R18, 0x80000000, RZ, 0xc0, !PT ;  /* 0x8000000012127812 */ /* 0x000fc800078ec0ff */
[----:B------:R-:W-:-:S04]  /*9d90*/  SHF.R.U32.HI R3, RZ, 0x18, R18 ;  /* 0x00000018ff037819 */ /* 0x000fc80000011612 */
[----:B------:R-:W-:-:S04]  /*9da0*/  LOP3.LUT R0, R0, R3, RZ, 0xfc, !PT ;  /* 0x0000000300007212 */ /* 0x000fc800078efcff */
[----:B------:R-:W-:-:S07]  /*9db0*/  PRMT R4, R0, 0x7610, R4 ;  /* 0x0000761000047816 */ /* 0x000fce0000000004 */
.L_x_13821:
[----:B------:R-:W-:Y:S05]  /*9dc0*/  BSYNC B0 ;  /* 0x0000000000007941 */ /* 0x000fea0003800000 */
.L_x_13820:
[----:B------:R0:W-:Y:S01]  /*9dd0*/  STG.E.U8 desc[UR36][R8.64], R4 ;  /* 0x0000000408007986 */ /* 0x0001e2000c101124 */
[----:B------:R-:W-:Y:S05]  /*9de0*/  BRA `(.L_x_13797) ;  /* 0x0000000000ac7947 */ /* 0x000fea0003800000 */
.L_x_13814:
        /* <DEDUP_REMOVED lines=21> */
.L_x_13796:
        /* <DEDUP_REMOVED lines=16> */
.L_x_13825:
[----:B------:R-:W-:Y:S05]  /*a040*/  BRA `(.L_x_13797) ;  /* 0x0000000000147947 */ /* 0x000fea0003800000 */
.L_x_13824:
[----:B-1----:R-:W0:Y:S02]  /*a050*/  F2I.U64.TRUNC R18, R18 ;  /* 0x0000001200127311 */ /* 0x002e24000020d800 */
[----:B0-----:R0:W-:Y:S01]  /*a060*/  STG.E.64 desc[UR36][R8.64], R18 ;  /* 0x0000001208007986 */ /* 0x0011e2000c101b24 */
[----:B------:R-:W-:Y:S05]  /*a070*/  BRA `(.L_x_13797) ;  /* 0x0000000000087947 */ /* 0x000fea0003800000 */
.L_x_13823:
[----:B------:R-:W0:Y:S02]  /*a080*/  F2I.FTZ.U32.TRUNC.NTZ R3, R18 ;  /* 0x0000001200037305 */ /* 0x000e24000021f000 */
[----:B0-----:R0:W-:Y:S02]  /*a090*/  STG.E desc[UR36][R8.64], R3 ;  /* 0x0000000308007986 */ /* 0x0011e4000c101924 */
.L_x_13797:
[----:B------:R-:W-:-:S05]  /*a0a0*/  VIADD R26, R26, 0x80 ;  /* 0x000000801a1a7836 */ /* 0x000fca0000000000 */
[----:B------:R-:W-:-:S13]  /*a0b0*/  ISETP.GE.AND P0, PT, R26, R17, PT ;  /* 0x000000111a00720c */ /* 0x000fda0003f06270 */
        /* <DEDUP_REMOVED lines=22> */
.L_x_13829:
[----:B-1----:R-:W0:Y:S02]  /*a220*/  F2I.S64.TRUNC R22, R22 ;  /* 0x0000001600167311 */ /* 0x002e24000020d900 */
[----:B0-----:R-:W-:-:S05]  /*a230*/  IMAD.MOV.U32 R3, RZ, RZ, R22 ;  /* 0x000000ffff037224 */ /* 0x001fca00078e0016 */
[----:B------:R0:W-:Y:S01]  /*a240*/  STG.E.U8 desc[UR36][R8.64], R3 ;  /* 0x0000000308007986 */ /* 0x0001e2000c101124 */
[----:B------:R-:W-:Y:S05]  /*a250*/  BRA `(.L_x_13831) ;  /* 0x0000000c00407947 */ /* 0x000fea0003800000 */
.L_x_13828:
        /* <DEDUP_REMOVED lines=9> */
.L_x_13833:
[----:B------:R-:W0:Y:S02]  /*a2f0*/  F2I.FTZ.TRUNC.NTZ R3, R22 ;  /* 0x0000001600037305 */ /* 0x000e24000021f100 */
[----:B0-----:R0:W-:Y:S01]  /*a300*/  STG.E desc[UR36][R8.64], R3 ;  /* 0x0000000308007986 */ /* 0x0011e2000c101924 */
[----:B------:R-:W-:Y:S05]  /*a310*/  BRA `(.L_x_13831) ;  /* 0x0000000c00107947 */ /* 0x000fea0003800000 */
.L_x_13832:
[----:B------:R-:W0:Y:S02]  /*a320*/  F2I.FTZ.TRUNC.NTZ R3, R22 ;  /* 0x0000001600037305 */ /* 0x000e24000021f100 */
[----:B0-----:R0:W-:Y:S01]  /*a330*/  STG.E.U16 desc[UR36][R8.64], R3 ;  /* 0x0000000308007986 */ /* 0x0011e2000c101524 */
[----:B------:R-:W-:Y:S05]  /*a340*/  BRA `(.L_x_13831) ;  /* 0x0000000c00047947 */ /* 0x000fea0003800000 */
.L_x_13827:
        /* <DEDUP_REMOVED lines=8> */
.L_x_13835:
[----:B------:R-:W-:-:S05]  /*a3d0*/  F2FP.F16.F32.PACK_AB R22, RZ, R22 ;  /* 0x00000016ff16723e */ /* 0x000fca00000000ff */
[----:B------:R0:W-:Y:S01]  /*a3e0*/  STG.E.U16 desc[UR36][R8.64], R22 ;  /* 0x0000001608007986 */ /* 0x0001e2000c101524 */
[----:B------:R-:W-:Y:S05]  /*a3f0*/  BRA `(.L_x_13831) ;  /* 0x0000000800d87947 */ /* 0x000fea0003800000 */
.L_x_13834:
        /* <DEDUP_REMOVED lines=9> */
.L_x_13837:
[----:B------:R-:W-:-:S04]  /*a490*/  F2FP.F16.F32.PACK_AB R3, RZ, R22 ;  /* 0x00000016ff03723e */ /* 0x000fc800000000ff */
[----:B------:R-:W-:-:S05]  /*a4a0*/  PRMT R3, R3, 0x5410, RZ ;  /* 0x0000541003037816 */ /* 0x000fca00000000ff */
[----:B------:R0:W-:Y:S01]  /*a4b0*/  STG.E desc[UR36][R8.64], R3 ;  /* 0x0000000308007986 */ /* 0x0001e2000c101924 */
[----:B------:R-:W-:Y:S05]  /*a4c0*/  BRA `(.L_x_13831) ;  /* 0x0000000800a47947 */ /* 0x000fea0003800000 */
.L_x_13836:
[----:B------:R-:W-:-:S06]  /*a4d0*/  FMUL.FTZ R4, R22, 1 ;  /* 0x3f80000016047820 */ /* 0x000fcc0000410000 */
[----:B------:R-:W0:Y:S02]  /*a4e0*/  F2F.F64.F32 R4, R4 ;  /* 0x0000000400047310 */ /* 0x000e240000201800 */
[----:B0-----:R0:W-:Y:S01]  /*a4f0*/  STG.E.64 desc[UR36][R8.64], R4 ;  /* 0x0000000408007986 */ /* 0x0011e2000c101b24 */
[----:B------:R-:W-:Y:S05]  /*a500*/  BRA `(.L_x_13831) ;  /* 0x0000000800947947 */ /* 0x000fea0003800000 */
.L_x_13826:
        /* <DEDUP_REMOVED lines=12> */
.L_x_13840:
[----:B------:R-:W-:Y:S01]  /*a5d0*/  FMUL.FTZ R4, R22, 1 ;  /* 0x3f80000016047820 */ /* 0x000fe20000410000 */
[----:B------:R-:W-:-:S05]  /*a5e0*/  CS2R R6, SRZ ;  /* 0x0000000000067805 */ /* 0x000fca000001ff00 */
[----:B------:R-:W0:Y:S02]  /*a5f0*/  F2F.F64.F32 R4, R4 ;  /* 0x0000000400047310 */ /* 0x000e240000201800 */
[----:B0-----:R0:W-:Y:S01]  /*a600*/  STG.E.128 desc[UR36][R8.64], R4 ;  /* 0x0000000408007986 */ /* 0x0011e2000c101d24 */
[----:B------:R-:W-:Y:S05]  /*a610*/  BRA `(.L_x_13831) ;  /* 0x0000000800507947 */ /* 0x000fea0003800000 */
.L_x_13839:
        /* <DEDUP_REMOVED lines=20> */
.L_x_13844:
[----:B------:R-:W-:Y:S05]  /*a760*/  BSYNC B0 ;  /* 0x0000000000007941 */ /* 0x000fea0003800000 */
.L_x_13843:
[----:B------:R-:W-:-:S05]  /*a770*/  LOP3.LUT R5, R0, R5, RZ, 0xfc, !PT ;  /* 0x0000000500057212 */ /* 0x000fca00078efcff */
[----:B------:R0:W-:Y:S01]  /*a780*/  STG.E.U8 desc[UR36][R8.64], R5 ;  /* 0x0000000508007986 */ /* 0x0001e2000c101124 */
[----:B------:R-:W-:Y:S05]  /*a790*/  BRA `(.L_x_13831) ;  /* 0x0000000400f07947 */ /* 0x000fea0003800000 */
.L_x_13842:
        /* <DEDUP_REMOVED lines=12> */
.L_x_13846:
[----:B------:R-:W-:Y:S01]  /*a860*/  IMAD.MOV.U32 R0, RZ, RZ, 0x7f ;  /* 0x0000007fff007424 */ /* 0x000fe200078e00ff */
[----:B------:R-:W-:-:S04]  /*a870*/  ISETP.GT.U32.AND P0, PT, R4, 0x7f800000, PT ;  /* 0x7f8000000400780c */ /* 0x000fc80003f04070 */
[----:B------:R-:W-:-:S09]  /*a880*/  SEL R0, R0, 0x7c, P0 ;  /* 0x0000007c00007807 */ /* 0x000fd20000000000 */
.L_x_13847:
[----:B------:R-:W-:Y:S05]  /*a890*/  BSYNC B0 ;  /* 0x0000000000007941 */ /* 0x000fea0003800000 */
.L_x_13845:
[----:B------:R-:W-:-:S04]  /*a8a0*/  LOP3.LUT R22, R22, 0x80000000, RZ, 0xc0, !PT ;  /* 0x8000000016167812 */ /* 0x000fc800078ec0ff */
[----:B------:R-:W-:-:S04]  /*a8b0*/  SHF.R.U32.HI R3, RZ, 0x18, R22 ;  /* 0x00000018ff037819 */ /* 0x000fc80000011616 */
[----:B------:R-:W-:-:S05]  /*a8c0*/  LOP3.LUT R3, R0, R3, RZ, 0xfc, !PT ;  /* 0x0000000300037212 */ /* 0x000fca00078efcff */
[----:B------:R0:W-:Y:S01]  /*a8d0*/  STG.E.U8 desc[UR36][R8.64], R3 ;  /* 0x0000000308007986 */ /* 0x0001e2000c101124 */
[----:B------:R-:W-:Y:S05]  /*a8e0*/  BRA `(.L_x_13831) ;  /* 0x00000004009c7947 */ /* 0x000fea0003800000 */
.L_x_13841:
[----:B------:R-:W-:-:S05]  /*a8f0*/  F2FP.BF16.F32.PACK_AB R22, RZ, R22 ;  /* 0x00000016ff16723e */ /* 0x000fca00000010ff */
[----:B------:R0:W-:Y:S01]  /*a900*/  STG.E.U16 desc[UR36][R8.64], R22 ;  /* 0x0000001608007986 */ /* 0x0001e2000c101524 */
[----:B------:R-:W-:Y:S05]  /*a910*/  BRA `(.L_x_13831) ;  /* 0x0000000400907947 */ /* 0x000fea0003800000 */
.L_x_13838:
        /* <DEDUP_REMOVED lines=11> */
.L_x_13850:
        /* <DEDUP_REMOVED lines=16> */
.L_x_13853:
[----:B------:R-:W-:-:S04]  /*aad0*/  LOP3.LUT R22, R22, 0x80000000, RZ, 0xc0, !PT ;  /* 0x8000000016167812 */ /* 0x000fc800078ec0ff */
[----:B------:R-:W-:-:S04]  /*aae0*/  SHF.R.U32.HI R3, RZ, 0x18, R22 ;  /* 0x00000018ff037819 */ /* 0x000fc80000011616 */
[----:B------:R-:W-:-:S04]  /*aaf0*/  LOP3.LUT R0, R0, R3, RZ, 0xfc, !PT ;  /* 0x0000000300007212 */ /* 0x000fc800078efcff */
[----:B------:R-:W-:-:S07]  /*ab00*/  PRMT R4, R0, 0x7610, R4 ;  /* 0x0000761000047816 */ /* 0x000fce0000000004 */
.L_x_13852:
[----:B------:R-:W-:Y:S05]  /*ab10*/  BSYNC B0 ;  /* 0x0000000000007941 */ /* 0x000fea0003800000 */
.L_x_13851:
[----:B------:R0:W-:Y:S01]  /*ab20*/  STG.E.U8 desc[UR36][R8.64], R4 ;  /* 0x0000000408007986 */ /* 0x0001e2000c101124 */
[----:B------:R-:W-:Y:S05]  /*ab30*/  BRA `(.L_x_13831) ;  /* 0x0000000400087947 */ /* 0x000fea0003800000 */
.L_x_13849:
        /* <DEDUP_REMOVED lines=16> */
.L_x_13856:
[----:B------:R-:W-:-:S04]  /*ac40*/  LOP3.LUT R22, R22, 0x80000000, RZ, 0xc0, !PT ;  /* 0x8000000016167812 */ /* 0x000fc800078ec0ff */
[----:B------:R-:W-:-:S04]  /*ac50*/  SHF.R.U32.HI R3, RZ, 0x18, R22 ;  /* 0x00000018ff037819 */ /* 0x000fc80000011616 */
[----:B------:R-:W-:-:S04]  /*ac60*/  LOP3.LUT R0, R0, R3, RZ, 0xfc, !PT ;  /* 0x0000000300007212 */ /* 0x000fc800078efcff */
[----:B------:R-:W-:-:S07]  /*ac70*/  PRMT R4, R0, 0x7610, R4 ;  /* 0x0000761000047816 */ /* 0x000fce0000000004 */
.L_x_13855:
[----:B------:R-:W-:Y:S05]  /*ac80*/  BSYNC B0 ;  /* 0x0000000000007941 */ /* 0x000fea0003800000 */
.L_x_13854:
[----:B------:R0:W-:Y:S01]  /*ac90*/  STG.E.U8 desc[UR36][R8.64], R4 ;  /* 0x0000000408007986 */ /* 0x0001e2000c101124 */
[----:B------:R-:W-:Y:S05]  /*aca0*/  BRA `(.L_x_13831) ;  /* 0x0000000000ac7947 */ /* 0x000fea0003800000 */
.L_x_13848:
        /* <DEDUP_REMOVED lines=21> */
.L_x_13830:
        /* <DEDUP_REMOVED lines=16> */
.L_x_13859:
[----:B------:R-:W-:Y:S05]  /*af00*/  BRA `(.L_x_13831) ;  /* 0x0000000000147947 */ /* 0x000fea0003800000 */
.L_x_13858:
[----:B-1----:R-:W0:Y:S02]  /*af10*/  F2I.U64.TRUNC R22, R22 ;  /* 0x0000001600167311 */ /* 0x002e24000020d800 */
[----:B0-----:R0:W-:Y:S01]  /*af20*/  STG.E.64 desc[UR36][R8.64], R22 ;  /* 0x0000001608007986 */ /* 0x0011e2000c101b24 */
[----:B------:R-:W-:Y:S05]  /*af30*/  BRA `(.L_x_13831) ;  /* 0x0000000000087947 */ /* 0x000fea0003800000 */
.L_x_13857:
[----:B------:R-:W0:Y:S02]  /*af40*/  F2I.FTZ.U32.TRUNC.NTZ R3, R22 ;  /* 0x0000001600037305 */ /* 0x000e24000021f000 */
[----:B0-----:R0:W-:Y:S02]  /*af50*/  STG.E desc[UR36][R8.64], R3 ;  /* 0x0000000308007986 */ /* 0x0011e4000c101924 */
.L_x_13831:
[----:B------:R-:W-:-:S07]  /*af60*/  VIADD R26, R26, 0x80 ;  /* 0x000000801a1a7836 */ /* 0x000fce0000000000 */
.L_x_13791:
[----:B------:R-:W-:Y:S05]  /*af70*/  BSYNC B6 ;  /* 0x0000000000067941 */ /* 0x000fea0003800000 */
.L_x_13790:
[----:B------:R-:W-:-:S13]  /*af80*/  ISETP.GE.AND P0, PT, R26, R17, PT ;  /* 0x000000111a00720c */ /* 0x000fda0003f06270 */
[----:B------:R-:W-:Y:S05]  /*af90*/  @P0 EXIT ;  /* 0x000000000000094d */ /* 0x000fea0003800000 */
[----:B0---4-:R-:W0:Y:S01]  /*afa0*/  LDC.64 R4, c[0x0][0x218] ;  /* 0x00008600ff047b82 */ /* 0x011e220000000a00 */
        /* <DEDUP_REMOVED lines=16> */
[----:B--2---:R-:W0:Y:S02]  /*b0b0*/  F2I.FTZ.TRUNC.NTZ R5, R24 ;  /* 0x0000001800057305 */ /* 0x004e24000021f100 */
[----:B0-----:R-:W-:Y:S01]  /*b0c0*/  STG.E.U8 desc[UR36][R2.64], R5 ;  /* 0x0000000502007986 */ /* 0x001fe2000c101124 */
[----:B------:R-:W-:Y:S05]  /*b0d0*/  EXIT ;  /* 0x000000000000794d */ /* 0x000fea0003800000 */
.L_x_13863:
[----:B--2---:R-:W0:Y:S02]  /*b0e0*/  F2I.S64.TRUNC R24, R24 ;  /* 0x0000001800187311 */ /* 0x004e24000020d900 */
[----:B0-----:R-:W-:-:S05]  /*b0f0*/  IMAD.MOV.U32 R5, RZ, RZ, R24 ;  /* 0x000000ffff057224 */ /* 0x001fca00078e0018 */
[----:B------:R-:W-:Y:S01]  /*b100*/  STG.E.U8 desc[UR36][R2.64], R5 ;  /* 0x0000000502007986 */ /* 0x000fe2000c101124 */
[----:B------:R-:W-:Y:S05]  /*b110*/  EXIT ;  /* 0x000000000000794d */ /* 0x000fea0003800000 */
.L_x_13862:
[----:B------:R-:W-:-:S13]  /*b120*/  ISETP.NE.AND P0, PT, R0, 0x2, PT ;  /* 0x000000020000780c */ /* 0x000fda0003f05270 */
[----:B------:R-:W-:Y:S05]  /*b130*/  @!P0 BRA `(.L_x_13865) ;  /* 0x0000000000288947 */ /* 0x000fea0003800000 */
[----:B------:R-:W-:-:S13]  /*b140*/  ISETP.NE.AND P0, PT, R0, 0x3, PT ;  /* 0x000000030000780c */ /* 0x000fda0003f05270 */
[----:B------:R-:W-:Y:S05]  /*b150*/  @!P0 BRA `(.L_x_13866) ;  /* 0x0000000000148947 */ /* 0x000fea0003800000 */
[----:B------:R-:W-:-:S13]  /*b160*/  ISETP.NE.AND P0, PT, R0, 0x4, PT ;  /* 0x000000040000780c */ /* 0x000fda0003f05270 */
[----:B------:R-:W-:Y:S05]  /*b170*/  @P0 BRA `(.L_x_13864) ;  /* 0x0000000800d00947 */ /* 0x000fea0003800000 */
[----:B--2---:R-:W0:Y:S02]  /*b180*/  F2I.S64.TRUNC R24, R24 ;  /* 0x0000001800187311 */ /* 0x004e24000020d900 */
[----:B0-----:R-:W-:Y:S01]  /*b190*/  STG.E.64 desc[UR36][R2.64], R24 ;  /* 0x0000001802007986 */ /* 0x001fe2000c101b24 */
[----:B------:R-:W-:Y:S05]  /*b1a0*/  EXIT ;  /* 0x000000000000794d */ /* 0x000fea0003800000 */
.L_x_13866:
[----:B--2---:R-:W0:Y:S02]  /*b1b0*/  F2I.FTZ.TRUNC.NTZ R5, R24 ;  /* 0x0000001800057305 */ /* 0x004e24000021f100 */
[----:B0-----:R-:W-:Y:S01]  /*b1c0*/  STG.E desc[UR36][R2.64], R5 ;  /* 0x0000000502007986 */ /* 0x001fe2000c101924 */
[----:B------:R-:W-:Y:S05]  /*b1d0*/  EXIT ;  /* 0x000000000000794d */ /* 0x000fea0003800000 */
.L_x_13865:
[----:B--2---:R-:W0:Y:S02]  /*b1e0*/  F2I.FTZ.TRUNC.NTZ R5, R24 ;  /* 0x0000001800057305 */ /* 0x004e24000021f100 */
[----:B0-----:R-:W-:Y:S01]  /*b1f0*/  STG.E.U16 desc[UR36][R2.64], R5 ;  /* 0x0000000502007986 */ /* 0x001fe2000c101524 */
[----:B------:R-:W-:Y:S05]  /*b200*/  EXIT ;  /* 0x000000000000794d */ /* 0x000fea0003800000 */
.L_x_13861:
[----:B------:R-:W-:-:S13]  /*b210*/  ISETP.GT.AND P0, PT, R0, 0x6, PT ;  /* 0x000000060000780c */ /* 0x000fda0003f04270 */
[----:B------:R-:W-:Y:S05]  /*b220*/  @P0 BRA `(.L_x_13867) ;  /* 0x0000000000240947 */ /* 0x000fea0003800000 */
[----:B------:R-:W-:-:S13]  /*b230*/  ISETP.NE.AND P0, PT, R0, 0x5, PT ;  /* 0x000000050000780c */ /* 0x000fda0003f05270 */
[----:B------:R-:W-:Y:S05]  /*b240*/  @!P0 BRA `(.L_x_13868) ;  /* 0x0000000000108947 */ /* 0x000fea0003800000 */
[----:B------:R-:W-:-:S13]  /*b250*/  ISETP.NE.AND P0, PT, R0, 0x6, PT ;  /* 0x000000060000780c */ /* 0x000fda0003f05270 */
[----:B------:R-:W-:Y:S05]  /*b260*/  @P0 BRA `(.L_x_13864) ;  /* 0x0000000800940947 */ /* 0x000fea0003800000 */
[----:B--2---:R-:W-:Y:S01]  /*b270*/  STG.E desc[UR36][R2.64], R24 ;  /* 0x0000001802007986 */ /* 0x004fe2000c101924 */
[----:B------:R-:W-:Y:S05]  /*b280*/  EXIT ;  /* 0x000000000000794d */ /* 0x000fea0003800000 */
.L_x_13868:
[----:B--2---:R-:W-:-:S05]  /*b290*/  F2FP.F16.F32.PACK_AB R24, RZ, R24 ;  /* 0x00000018ff18723e */ /* 0x004fca00000000ff */
[----:B------:R-:W-:Y:S01]  /*b2a0*/  STG.E.U16 desc[UR36][R2.64], R24 ;  /* 0x0000001802007986 */ /* 0x000fe2000c101524 */
[----:B------:R-:W-:Y:S05]  /*b2b0*/  EXIT ;  /* 0x000000000000794d */ /* 0x000fea0003800000 */
.L_x_13867:
[----:B------:R-:W-:-:S13]  /*b2c0*/  ISETP.NE.AND P0, PT, R0, 0x7, PT ;  /* 0x000000070000780c */ /* 0x000fda0003f05270 */
[----:B------:R-:W-:Y:S05]  /*b2d0*/  @!P0 BRA `(.L_x_13869) ;  /* 0x00000000002c8947 */ /* 0x000fea0003800000 */
[----:B------:R-:W-:-:S13]  /*b2e0*/  ISETP.NE.AND P0, PT, R0, 0x8, PT ;  /* 0x000000080000780c */ /* 0x000fda0003f05270 */
[----:B------:R-:W-:Y:S05]  /*b2f0*/  @!P0 BRA `(.L_x_13870) ;  /* 0x0000000000148947 */ /* 0x000fea0003800000 */
[----:B------:R-:W-:-:S13]  /*b300*/  ISETP.NE.AND P0, PT, R0, 0x9, PT ;  /* 0x000000090000780c */ /* 0x000fda0003f05270 */
[----:B------:R-:W-:Y:S05]  /*b310*/  @P0 BRA `(.L_x_13864) ;  /* 0x0000000800680947 */ /* 0x000fea0003800000 */
[----:B--2---:R-:W-:-:S05]  /*b320*/  IMAD.MOV.U32 R25, RZ, RZ, RZ ;  /* 0x000000ffff197224 */ /* 0x004fca00078e00ff */
[----:B------:R-:W-:Y:S01]  /*b330*/  STG.E.64 desc[UR36][R2.64], R24 ;  /* 0x0000001802007986 */ /* 0x000fe2000c101b24 */
[----:B------:R-:W-:Y:S05]  /*b340*/  EXIT ;  /* 0x000000000000794d */ /* 0x000fea0003800000 */
.L_x_13870:
[----:B--2---:R-:W-:-:S04]  /*b350*/  F2FP.F16.F32.PACK_AB R5, RZ, R24 ;  /* 0x00000018ff05723e */ /* 0x004fc800000000ff */
[----:B------:R-:W-:-:S05]  /*b360*/  PRMT R5, R5, 0x5410, RZ ;  /* 0x0000541005057816 */ /* 0x000fca00000000ff */
[----:B------:R-:W-:Y:S01]  /*b370*/  STG.E desc[UR36][R2.64], R5 ;  /* 0x0000000502007986 */ /* 0x000fe2000c101924 */
[----:B------:R-:W-:Y:S05]  /*b380*/  EXIT ;  /* 0x000000000000794d */ /* 0x000fea0003800000 */
.L_x_13869:
[----:B--2---:R-:W-:-:S06]  /*b390*/  FMUL.FTZ R4, R24, 1 ;  /* 0x3f80000018047820 */ /* 0x004fcc0000410000 */
[----:B------:R-:W0:Y:S02]  /*b3a0*/  F2F.F64.F32 R4, R4 ;  /* 0x0000000400047310 */ /* 0x000e240000201800 */
[----:B0-----:R-:W-:Y:S01]  /*b3b0*/  STG.E.64 desc[UR36][R2.64], R4 ;  /* 0x0000000402007986 */ /* 0x001fe2000c101b24 */
[----:B------:R-:W-:Y:S05]  /*b3c0*/  EXIT ;  /* 0x000000000000794d */ /* 0x000fea0003800000 */
.L_x_13860:
        /* <DEDUP_REMOVED lines=8> */
[----:B--2---:R-:W-:-:S04]  /*b450*/  FSETP.NEU.FTZ.AND P0, PT, R24, RZ, PT ;  /* 0x000000ff1800720b */ /* 0x004fc80003f1d000 */
[----:B------:R-:W-:-:S05]  /*b460*/  SEL R5, RZ, 0x1, !P0 ;  /* 0x00000001ff057807 */ /* 0x000fca0004000000 */
[----:B------:R-:W-:Y:S01]  /*b470*/  STG.E.U8 desc[UR36][R2.64], R5 ;  /* 0x0000000502007986 */ /* 0x000fe2000c101124 */
[----:B------:R-:W-:Y:S05]  /*b480*/  EXIT ;  /* 0x000000000000794d */ /* 0x000fea0003800000 */
.L_x_13873:
[----:B--2---:R-:W-:Y:S01]  /*b490*/  FMUL.FTZ R4, R24, 1 ;  /* 0x3f80000018047820 */ /* 0x004fe20000410000 */
[----:B------:R-:W-:-:S05]  /*b4a0*/  CS2R R6, SRZ ;  /* 0x0000000000067805 */ /* 0x000fca000001ff00 */
[----:B------:R-:W0:Y:S02]  /*b4b0*/  F2F.F64.F32 R4, R4 ;  /* 0x0000000400047310 */ /* 0x000e240000201800 */
[----:B0-----:R-:W-:Y:S01]  /*b4c0*/  STG.E.128 desc[UR36][R2.64], R4 ;  /* 0x0000000402007986 */ /* 0x001fe2000c101d24 */
[----:B------:R-:W-:Y:S05]  /*b4d0*/  EXIT ;  /* 0x000000000000794d */ /* 0x000fea0003800000 */
.L_x_13872:
[----:B------:R-:W-:-:S13]  /*b4e0*/  ISETP.NE.AND P0, PT, R0, 0xf, PT ;  /* 0x0000000f0000780c */ /* 0x000fda0003f05270 */
[----:B------:R-:W-:Y:S05]  /*b4f0*/  @!P0 BRA `(.L_x_13874) ;  /* 0x0000000000ac8947 */ /* 0x000fea0003800000 */
[----:B------:R-:W-:-:S13]  /*b500*/  ISETP.NE.AND P0, PT, R0, 0x17, PT ;  /* 0x000000170000780c */ /* 0x000fda0003f05270 */
[----:B------:R-:W-:Y:S05]  /*b510*/  @!P0 BRA `(.L_x_13875) ;  /* 0x0000000000508947 */ /* 0x000fea0003800000 */
[----:B------:R-:W-:-:S13]  /*b520*/  ISETP.NE.AND P0, PT, R0, 0x18, PT ;  /* 0x000000180000780c */ /* 0x000fda0003f05270 */
[----:B------:R-:W-:Y:S05]  /*b530*/  @P0 BRA `(.L_x_13864) ;  /* 0x0000000400e00947 */ /* 0x000fea0003800000 */
[C---:B--2---:R-:W-:Y:S01]  /*b540*/  LOP3.LUT R4, R24.reuse, 0x7fffffff, RZ, 0xc0, !PT ;  /* 0x7fffffff18047812 */ /* 0x044fe200078ec0ff */
        /* <DEDUP_REMOVED lines=13> */
.L_x_13877:
[----:B------:R-:W-:Y:S05]  /*b620*/  BSYNC B0 ;  /* 0x0000000000007941 */ /* 0x000fea0003800000 */
.L_x_13876:
[----:B------:R-:W-:-:S05]  /*b630*/  LOP3.LUT R7, R0, R7, RZ, 0xfc, !PT ;  /* 0x0000000700077212 */ /* 0x000fca00078efcff */
[----:B------:R-:W-:Y:S01]  /*b640*/  STG.E.U8 desc[UR36][R2.64], R7 ;  /* 0x0000000702007986 */ /* 0x000fe2000c101124 */
[----:B------:R-:W-:Y:S05]  /*b650*/  EXIT ;  /* 0x000000000000794d */ /* 0x000fea0003800000 */
.L_x_13875:
[----:B--2---:R-:W-:Y:S01]  /*b660*/  LOP3.LUT R4, R24, 0x7fffffff, RZ, 0xc0, !PT ;  /* 0x7fffffff18047812 */ /* 0x004fe200078ec0ff */
        /* <DEDUP_REMOVED lines=11> */
.L_x_13879:
[----:B------:R-:W-:Y:S01]  /*b720*/  IMAD.MOV.U32 R0, RZ, RZ, 0x7f ;  /* 0x0000007fff007424 */ /* 0x000fe200078e00ff */
[----:B------:R-:W-:-:S04]  /*b730*/  ISETP.GT.U32.AND P0, PT, R4, 0x7f800000, PT ;  /* 0x7f8000000400780c */ /* 0x000fc80003f04070 */
[----:B------:R-:W-:-:S09]  /*b740*/  SEL R0, R0, 0x7c, P0 ;  /* 0x0000007c00007807 */ /* 0x000fd20000000000 */
.L_x_13880:
[----:B------:R-:W-:Y:S05]  /*b750*/  BSYNC B0 ;  /* 0x0000000000007941 */ /* 0x000fea0003800000 */
.L_x_13878:
[----:B------:R-:W-:-:S04]  /*b760*/  LOP3.LUT R24, R24, 0x80000000, RZ, 0xc0, !PT ;  /* 0x8000000018187812 */ /* 0x000fc800078ec0ff */
[----:B------:R-:W-:-:S04]  /*b770*/  SHF.R.U32.HI R5, RZ, 0x18, R24 ;  /* 0x00000018ff057819 */ /* 0x000fc80000011618 */
[----:B------:R-:W-:-:S05]  /*b780*/  LOP3.LUT R5, R0, R5, RZ, 0xfc, !PT ;  /* 0x0000000500057212 */ /* 0x000fca00078efcff */
[----:B------:R-:W-:Y:S01]  /*b790*/  STG.E.U8 desc[UR36][R2.64], R5 ;  /* 0x0000000502007986 */ /* 0x000fe2000c101124 */
[----:B------:R-:W-:Y:S05]  /*b7a0*/  EXIT ;  /* 0x000000000000794d */ /* 0x000fea0003800000 */
.L_x_13874:
[----:B--2---:R-:W-:-:S05]  /*b7b0*/  F2FP.BF16.F32.PACK_AB R24, RZ, R24 ;  /* 0x00000018ff18723e */ /* 0x004fca00000010ff */
[----:B------:R-:W-:Y:S01]  /*b7c0*/  STG.E.U16 desc[UR36][R2.64], R24 ;  /* 0x0000001802007986 */ /* 0x000fe2000c101524 */
[----:B------:R-:W-:Y:S05]  /*b7d0*/  EXIT ;  /* 0x000000000000794d */ /* 0x000fea0003800000 */
.L_x_13871:
        /* <DEDUP_REMOVED lines=8> */
[----:B--2---:R-:W0:Y:S02]  /*b860*/  F2I.FTZ.U32.TRUNC.NTZ R5, R24 ;  /* 0x0000001800057305 */ /* 0x004e24000021f000 */
[----:B0-----:R-:W-:Y:S01]  /*b870*/  STG.E.U16 desc[UR36][R2.64], R5 ;  /* 0x0000000502007986 */ /* 0x001fe2000c101524 */
[----:B------:R-:W-:Y:S05]  /*b880*/  EXIT ;  /* 0x000000000000794d */ /* 0x000fea0003800000 */
.L_x_13883:
[----:B--2---:R-:W-:Y:S01]  /*b890*/  LOP3.LUT R5, R24, 0x7fffffff, RZ, 0xc0, !PT ;  /* 0x7fffffff18057812 */ /* 0x004fe200078ec0ff */
        /* <DEDUP_REMOVED lines=15> */
.L_x_13886:
[----:B------:R-:W-:-:S04]  /*b990*/  LOP3.LUT R24, R24, 0x80000000, RZ, 0xc0, !PT ;  /* 0x8000000018187812 */ /* 0x000fc800078ec0ff */
[----:B------:R-:W-:-:S04]  /*b9a0*/  SHF.R.U32.HI R5, RZ, 0x18, R24 ;  /* 0x00000018ff057819 */ /* 0x000fc80000011618 */
[----:B------:R-:W-:-:S04]  /*b9b0*/  LOP3.LUT R4, R4, R5, RZ, 0xfc, !PT ;  /* 0x0000000504047212 */ /* 0x000fc800078efcff */
[----:B------:R-:W-:-:S07]  /*b9c0*/  PRMT R0, R4, 0x7610, R0 ;  /* 0x0000761004007816 */ /* 0x000fce0000000000 */
.L_x_13885:
[----:B------:R-:W-:Y:S05]  /*b9d0*/  BSYNC B0 ;  /* 0x0000000000007941 */ /* 0x000fea0003800000 */
.L_x_13884:
[----:B------:R-:W-:Y:S01]  /*b9e0*/  STG.E.U8 desc[UR36][R2.64], R0 ;  /* 0x0000000002007986 */ /* 0x000fe2000c101124 */
[----:B------:R-:W-:Y:S05]  /*b9f0*/  EXIT ;  /* 0x000000000000794d */ /* 0x000fea0003800000 */
.L_x_13882:
        /* <DEDUP_REMOVED lines=16> */
.L_x_13889:
[----:B------:R-:W-:-:S04]  /*bb00*/  LOP3.LUT R24, R24, 0x80000000, RZ, 0xc0, !PT ;  /* 0x8000000018187812 */ /* 0x000fc800078ec0ff */
[----:B------:R-:W-:-:S04]  /*bb10*/  SHF.R.U32.HI R5, RZ, 0x18, R24 ;  /* 0x00000018ff057819 */ /* 0x000fc80000011618 */
[----:B------:R-:W-:-:S04]  /*bb20*/  LOP3.LUT R4, R4, R5, RZ, 0xfc, !PT ;  /* 0x0000000504047212 */ /* 0x000fc800078efcff */
[----:B------:R-:W-:-:S07]  /*bb30*/  PRMT R0, R4, 0x7610, R0 ;  /* 0x0000761004007816 */ /* 0x000fce0000000000 */
.L_x_13888:
[----:B------:R-:W-:Y:S05]  /*bb40*/  BSYNC B0 ;  /* 0x0000000000007941 */ /* 0x000fea0003800000 */
.L_x_13887:
[----:B------:R-:W-:Y:S01]  /*bb50*/  STG.E.U8 desc[UR36][R2.64], R0 ;  /* 0x0000000002007986 */ /* 0x000fe2000c101124 */
[----:B------:R-:W-:Y:S05]  /*bb60*/  EXIT ;  /* 0x000000000000794d */ /* 0x000fea0003800000 */
.L_x_13881:
[----:B------:R-:W-:-:S13]  /*bb70*/  ISETP.NE.AND P0, PT, R0, 0x1c, PT ;  /* 0x0000001c0000780c */ /* 0x000fda0003f05270 */
[----:B------:R-:W-:Y:S05]  /*bb80*/  @!P0 BRA `(.L_x_13890) ;  /* 0x00000000009c8947 */ /* 0x000fea0003800000 */
[----:B------:R-:W-:-:S13]  /*bb90*/  ISETP.NE.AND P0, PT, R0, 0x1d, PT ;  /* 0x0000001d0000780c */ /* 0x000fda0003f05270 */
[----:B------:R-:W-:Y:S05]  /*bba0*/  @!P0 BRA `(.L_x_13891) ;  /* 0x0000000000888947 */ /* 0x000fea0003800000 */
[----:B------:R-:W-:-:S13]  /*bbb0*/  ISETP.NE.AND P0, PT, R0, 0x2c, PT ;  /* 0x0000002c0000780c */ /* 0x000fda0003f05270 */
[----:B------:R-:W-:Y:S05]  /*bbc0*/  @P0 BRA `(.L_x_13864) ;  /* 0x00000000003c0947 */ /* 0x000fea0003800000 */
[----:B--2---:R-:W-:-:S04]  /*bbd0*/  SHF.R.U32.HI R4, RZ, 0x17, R24 ;  /* 0x00000017ff047819 */ /* 0x004fc80000011618 */
        /* <DEDUP_REMOVED lines=14> */
.L_x_13864:
[----:B------:R-:W-:Y:S01]  /*bcc0*/  MOV R0, 0x0 ;  /* 0x0000000000007802 */ /* 0x000fe20000000f00 */
[----:B------:R-:W-:Y:S01]  /*bcd0*/  ULDC.64 UR4, c[0x4][0x128] ;  /* 0x01004a0000047ab9 */ /* 0x000fe20000000a00 */
[----:B------:R-:W-:Y:S01]  /*bce0*/  ULDC.64 UR6, c[0x4][0x20] ;  /* 0x0100080000067ab9 */ /* 0x000fe20000000a00 */
[----:B------:R-:W-:Y:S01]  /*bcf0*/  IMAD.U32 R4, RZ, RZ, UR4 ;  /* 0x00000004ff047e24 */ /* 0x000fe2000f8e00ff */
[----:B------:R0:W4:Y:S01]  /*bd00*/  LDC.64 R2, c[0x4][R0] ;  /* 0x0100000000027b82 */ /* 0x0001220000000a00 */
        /* <DEDUP_REMOVED lines=10> */
[----:B-1234-:R-:W-:Y:S05]  /*bdb0*/  CALL.ABS.NOINC R2 ;  /* 0x0000000002007343 */ /* 0x01efea0003c00000 */
.L_x_13892:
[----:B------:R-:W-:Y:S05]  /*bdc0*/  EXIT ;  /* 0x000000000000794d */ /* 0x000fea0003800000 */
.L_x_13891:
[----:B--2---:R-:W0:Y:S02]  /*bdd0*/  F2I.U64.TRUNC R24, R24 ;  /* 0x0000001800187311 */ /* 0x004e24000020d800 */
[----:B0-----:R-:W-:Y:S01]  /*bde0*/  STG.E.64 desc[UR36][R2.64], R24 ;  /* 0x0000001802007986 */ /* 0x001fe2000c101b24 */
[----:B------:R-:W-:Y:S05]  /*bdf0*/  EXIT ;  /* 0x000000000000794d */ /* 0x000fea0003800000 */
.L_x_13890:
[----:B--2---:R-:W0:Y:S02]  /*be00*/  F2I.FTZ.U32.TRUNC.NTZ R5, R24 ;  /* 0x0000001800057305 */ /* 0x004e24000021f000 */
[----:B0-----:R-:W-:Y:S01]  /*be10*/  STG.E desc[UR36][R2.64], R5 ;  /* 0x0000000502007986 */ /* 0x001fe2000c101924 */
[----:B------:R-:W-:Y:S05]  /*be20*/  EXIT ;  /* 0x000000000000794d */ /* 0x000fea0003800000 */
        .weak           $__internal_43_$__cuda_sm3x_div_rn_ftz_f32_slowpath
        .type           $__internal_43_$__cuda_sm3x_div_rn_ftz_f32_slowpath,@function
        .size           $__internal_43_$__cuda_sm3x_div_rn_ftz_f32_slowpath,(.L_x_19719 - $__internal_43_$__cuda_sm3x_div_rn_ftz_f32_slowpath)
$__internal_43_$__cuda_sm3x_div_rn_ftz_f32_slowpath:
        /* <DEDUP_REMOVED lines=33> */
.L_x_13895:
[----:B------:R-:W-:Y:S05]  /*c040*/  BSYNC B3 ;  /* 0x0000000000037941 */ /* 0x000fea0003800000 */
.L_x_13894:
        /* <DEDUP_REMOVED lines=27> */
.L_x_13901:
[----:B------:R-:W-:-:S07]  /*c200*/  IMAD R0, R5, 0x800000, R11 ;  /* 0x0080000005007824 */ /* 0x000fce00078e020b */
.L_x_13902:
[----:B------:R-:W-:Y:S05]  /*c210*/  BSYNC B3 ;  /* 0x0000000000037941 */ /* 0x000fea0003800000 */
.L_x_13900:
[----:B------:R-:W-:Y:S05]  /*c220*/  BRA `(.L_x_13903) ;  /* 0x0000000000207947 */ /* 0x000fea0003800000 */
.L_x_13899:
[----:B------:R-:W-:-:S04]  /*c230*/  LOP3.LUT R0, R3, 0x80000000, R0, 0x48, !PT ;  /* 0x8000000003007812 */ /* 0x000fc800078e4800 */
[----:B------:R-:W-:Y:S01]  /*c240*/  LOP3.LUT R0, R0, 0x7f800000, RZ, 0xfc, !PT ;  /* 0x7f80000000007812 */ /* 0x000fe200078efcff */
[----:B------:R-:W-:Y:S06]  /*c250*/  BRA `(.L_x_13903) ;  /* 0x0000000000147947 */ /* 0x000fec0003800000 */
.L_x_13898:
[----:B------:R-:W-:Y:S01]  /*c260*/  LOP3.LUT R0, R3, 0x80000000, R0, 0x48, !PT ;  /* 0x8000000003007812 */ /* 0x000fe200078e4800 */
[----:B------:R-:W-:Y:S06]  /*c270*/  BRA `(.L_x_13903) ;  /* 0x00000000000c7947 */ /* 0x000fec0003800000 */
.L_x_13897:
[----:B------:R-:W0:Y:S01]  /*c280*/  MUFU.RSQ R0, -QNAN ;  /* 0xffc0000000007908 */ /* 0x000e220000001400 */
[----:B------:R-:W-:Y:S05]  /*c290*/  BRA `(.L_x_13903) ;  /* 0x0000000000047947 */ /* 0x000fea0003800000 */
.L_x_13896:
[----:B------:R-:W-:-:S07]  /*c2a0*/  FADD.FTZ R0, R0, R3 ;  /* 0x0000000300007221 */ /* 0x000fce0000010000 */
.L_x_13903:
[----:B------:R-:W-:Y:S05]  /*c2b0*/  BSYNC B0 ;  /* 0x0000000000007941 */ /* 0x000fea0003800000 */
.L_x_13893:
[----:B------:R-:W-:Y:S02]  /*c2c0*/  IMAD.MOV.U32 R7, RZ, RZ, 0x0 ;  /* 0x00000000ff077424 */ /* 0x000fe400078e00ff */
[----:B0-----:R-:W-:Y:S02]  /*c2d0*/  IMAD.MOV.U32 R5, RZ, RZ, R0 ;  /* 0x000000ffff057224 */ /* 0x001fe400078e0000 */
[----:B------:R-:W-:Y:S05]  /*c2e0*/  RET.REL.NODEC R6 `(_ZN2at6native27unrolled_elementwise_kernelINS0_13BinaryFunctorIfffZZZNS0_17atan2_kernel_cudaERNS_18TensorIteratorBaseEENKUlvE_clEvENKUlvE0_clEvEUlffE_EESt5arrayIPcLm3EELi4E23TrivialOffsetCalculatorILi2EjESC_ILi1EjENS0_6memory12LoadWithCastILi2EEENSF_13StoreWithCastILi1EEEEEviT_T0_T2_T3_T4_T5_) ;  /* 0xffffff3c06447950 */ /* 0x000fea0003c3ffff */
.L_x_13904:
        /* <DEDUP_REMOVED lines=9> */
.L_x_19719:


//--------------------- .text._ZN2at6native18elementwise_kernelILi128ELi2EZNS0_22gpu_kernel_impl_nocastINS0_13BinaryFunctorIfffZZZNS0_17atan2_kernel_cudaERNS_18TensorIteratorBaseEENKUlvE_clEvENKUlvE0_clEvEUlffE_EEEEvS5_RKT_EUliE_EEviT1_ --------------------------
	.section	.text._ZN2at6native18elementwise_kernelILi128ELi2EZNS0_22gpu_kernel_impl_nocastINS0_13BinaryFunctorIfffZZZNS0_17atan2_kernel_cudaERNS_18TensorIteratorBaseEENKUlvE_clEvENKUlvE0_clEvEUlffE_EEEEvS5_RKT_EUliE_EEviT1_,"ax",@progbits
	.align	128
        .global         _ZN2at6native18elementwise_kernelILi128ELi2EZNS0_22gpu_kernel_impl_nocastINS0_13BinaryFunctorIfffZZZNS0_17atan2_kernel_cudaERNS_18TensorIteratorBaseEENKUlvE_clEvENKUlvE0_clEvEUlffE_EEEEvS5_RKT_EUliE_EEviT1_
        .type           _ZN2at6native18elementwise_kernelILi128ELi2EZNS0_22gpu_kernel_impl_nocastINS0_13BinaryFunctorIfffZZZNS0_17atan2_kernel_cudaERNS_18TensorIteratorBaseEENKUlvE_clEvENKUlvE0_clEvEUlffE_EEEEvS5_RKT_EUliE_EEviT1_,@function
        .size           _ZN2at6native18elementwise_kernelILi128ELi2EZNS0_22gpu_kernel_impl_nocastINS0_13BinaryFunctorIfffZZZNS0_17atan2_kernel_cudaERNS_18TensorIteratorBaseEENKUlvE_clEvENKUlvE0_clEvEUlffE_EEEEvS5_RKT_EUliE_EEviT1_,(.L_x_19720 - _ZN2at6native18elementwise_kernelILi128ELi2EZNS0_22gpu_kernel_impl_nocastINS0_13BinaryFunctorIfffZZZNS0_17atan2_kernel_cudaERNS_18TensorIteratorBaseEENKUlvE_clEvENKUlvE0_clEvEUlffE_EEEEvS5_RKT_EUliE_EEviT1_)
        .other          _ZN2at6native18elementwise_kernelILi128ELi2EZNS0_22gpu_kernel_impl_nocastINS0_13BinaryFunctorIfffZZZNS0_17atan2_kernel_cudaERNS_18TensorIteratorBaseEENKUlvE_clEvENKUlvE0_clEvEUlffE_EEEEvS5_RKT_EUliE_EEviT1_,@"STO_CUDA_ENTRY STV_DEFAULT"
_ZN2at6native18elementwise_kernelILi128ELi2EZNS0_22gpu_kernel_impl_nocastINS0_13BinaryFunctorIfffZZZNS0_17atan2_kernel_cudaERNS_18TensorIteratorBaseEENKUlvE_clEvENKUlvE0_clEvEUlffE_EEEEvS5_RKT_EUliE_EEviT1_:
.text._ZN2at6native18elementwise_kernelILi128ELi2EZNS0_22gpu_kernel_impl_nocastINS0_13BinaryFunctorIfffZZZNS0_17atan2_kernel_cudaERNS_18TensorIteratorBaseEENKUlvE_clEvENKUlvE0_clEvEUlffE_EEEEvS5_RKT_EUliE_EEviT1_:
        /* <DEDUP_REMOVED lines=365> */
.L_x_13907:
[----:B------:R-:W-:Y:S01]  /*16d0*/  ULDC.64 UR8, c[0x0][0x488] ;  /* 0x0001220000087ab9 */ /* 0x000fe20000000a00 */
[----:B------:R-:W-:Y:S01]  /*16e0*/  ULDC.64 UR6, c[0x0][0x480] ;  /* 0x0001200000067ab9 */ /* 0x000fe20000000a00 */
[----:B------:R-:W-:Y:S02]  /*16f0*/  IADD3 R10, P1, R4, UR8, RZ ;  /* 0x00000008040a7c10 */ /* 0x000fe4000ff3e0ff */
[----:B------:R-:W-:Y:S02]  /*1700*/  IADD3 R12, P0, R0, UR6, RZ ;  /* 0x00000006000c7c10 */ /* 0x000fe4000ff1e0ff */
[----:B------:R-:W-:Y:S02]  /*1710*/  IADD3.X R11, RZ, UR9, RZ, P1, !PT ;  /* 0x00000009ff0b7c10 */ /* 0x000fe40008ffe4ff */
[----:B------:R-:W-:Y:S01]  /*1720*/  IADD3.X R13, RZ, UR7, RZ, P0, !PT ;  /* 0x00000007ff0d7c10 */ /* 0x000fe200087fe4ff */
[----:B------:R-:W-:Y:S02]  /*1730*/  ULDC.64 UR6, c[0x0][0x478] ;  /* 0x00011e0000067ab9 */ /* 0x000fe40000000a00 */
[----:B------:R-:W2:Y:S04]  /*1740*/  LDG.E R6, desc[UR4][R10.64] ;  /* 0x000000040a067981 */ /* 0x000ea8000c1e1900 */
[----:B------:R-:W3:Y:S01]  /*1750*/  LDG.E R7, desc[UR4][R12.64] ;  /* 0x000000040c077981 */ /* 0x000ee2000c1e1900 */
[----:B------:R-:W-:Y:S01]  /*1760*/  BSSY B2, `(.L_x_13908) ;  /* 0x0000014000027945 */ /* 0x000fe20003800000 */
[----:B--2---:R-:W-:Y:S01]  /*1770*/  FADD.FTZ R0, |R6|, -RZ ;  /* 0x800000ff06007221 */ /* 0x004fe20000010200 */
[C---:B---3--:R-:W-:Y:S01]  /*1780*/  FADD.FTZ R15, |R7|.reuse, -RZ ;  /* 0x800000ff070f7221 */ /* 0x048fe20000010200 */
        /* <DEDUP_REMOVED lines=15> */
[----:B------:R-:W-:Y:S05]  /*1880*/  CALL.REL.NOINC `($__internal_44_$__cuda_sm3x_div_rn_ftz_f32_slowpath) ;  /* 0x0000001c00347944 */ /* 0x000fea0003c00000 */
[----:B------:R-:W-:-:S07]  /*1890*/  MOV R8, R0 ;  /* 0x0000000000087202 */ /* 0x000fce0000000f00 */
.L_x_13909:
[----:B------:R-:W-:Y:S05]  /*18a0*/  BSYNC B2 ;  /* 0x0000000000027941 */ /* 0x000fea0003800000 */
.L_x_13908:
        /* <DEDUP_REMOVED lines=18> */
.L_x_13911:
[----:B------:R-:W-:Y:S02]  /*19d0*/  ISETP.GE.AND P0, PT, R6, RZ, PT ;  /* 0x000000ff0600720c */ /* 0x000fe40003f06270 */
[----:B------:R-:W-:-:S11]  /*19e0*/  MOV R11, 0x3fd774eb ;  /* 0x3fd774eb000b7802 */ /* 0x000fd60000000f00 */
[----:B------:R-:W-:-:S04]  /*19f0*/  @P0 FFMA.FTZ R8, R11, 0.93318945169448852539, -R8 ;  /* 0x3f6ee5810b080823 */ /* 0x000fc80000010808 */
[----:B------:R-:W-:-:S07]  /*1a00*/  @!P0 FFMA.FTZ R8, R11, 0.93318945169448852539, R8 ;  /* 0x3f6ee5810b088823 */ /* 0x000fce0000010008 */
.L_x_13912:
[----:B------:R-:W-:Y:S05]  /*1a10*/  BSYNC B0 ;  /* 0x0000000000007941 */ /* 0x000fea0003800000 */
.L_x_13910:
[C---:B------:R-:W-:Y:S01]  /*1a20*/  FSETP.NEU.FTZ.AND P1, PT, |R6|.reuse, |R7|, PT ;  /* 0x400000070600720b */ /* 0x040fe20003f3d200 */
[----:B------:R-:W-:Y:S01]  /*1a30*/  HFMA2.MMA R0, -RZ, RZ, 2.04296875, -15.78125 ;  /* 0x4016cbe4ff007435 */ /* 0x000fe200000001ff */
[----:B------:R-:W-:Y:S02]  /*1a40*/  FSETP.NEU.FTZ.AND P0, PT, R9, RZ, PT ;  /* 0x000000ff0900720b */ /* 0x000fe40003f1d000 */
[C---:B------:R-:W-:Y:S01]  /*1a50*/  ISETP.GE.AND P2, PT, R6.reuse, RZ, PT ;  /* 0x000000ff0600720c */ /* 0x040fe20003f46270 */
[----:B------:R-:W-:Y:S01]  /*1a60*/  FADD.FTZ R6, |R6|, |R7| ;  /* 0x4000000706067221 */ /* 0x000fe20000010200 */
[----:B------:R-:W-:-:S07]  /*1a70*/  LEA R2, R3, R2, 0x8 ;  /* 0x0000000203027211 */ /* 0x000fce00078e40ff */
[----:B------:R-:W-:Y:S02]  /*1a80*/  @!P1 FSEL R8, R0, 0.78539818525314331055, !P2 ;  /* 0x3f490fdb00089808 */ /* 0x000fe40005000000 */
[----:B------:R-:W-:Y:S02]  /*1a90*/  @!P0 FSEL R8, RZ, 3.1415927410125732422, P2 ;  /* 0x40490fdbff088808 */ /* 0x000fe40001000000 */
[----:B------:R-:W-:Y:S02]  /*1aa0*/  FSETP.GTU.FTZ.AND P0, PT, |R6|, +INF , PT ;  /* 0x7f8000000600780b */ /* 0x000fe40003f1c200 */
[----:B------:R-:W-:-:S04]  /*1ab0*/  LOP3.LUT R7, R8, 0x80000000, R7, 0xb8, !PT ;  /* 0x8000000008077812 */ /* 0x000fc800078eb807 */
[----:B------:R-:W-:Y:S02]  /*1ac0*/  FSEL R9, R6, R7, P0 ;  /* 0x0000000706097208 */ /* 0x000fe40000000000 */
[----:B------:R-:W-:-:S03]  /*1ad0*/  IADD3 R7, R2, 0x80, RZ ;  /* 0x0000008002077810 */ /* 0x000fc60007ffe0ff */
[----:B------:R0:W-:Y:S04]  /*1ae0*/  STG.E desc[UR4][R4.64], R9 ;  /* 0x0000000904007986 */ /* 0x0001e8000c101904 */
.L_x_13906:
[----:B------:R-:W-:Y:S05]  /*1af0*/  BSYNC B1 ;  /* 0x0000000000017941 */ /* 0x000fea0003800000 */
.L_x_13905:
[----:B------:R-:W-:Y:S02]  /*1b00*/  ULDC UR6, c[0x0][0x210] ;  /* 0x0000840000067ab9 */ /* 0x000fe40000000800 */
[----:B------:R-:W-:-:S13]  /*1b10*/  ISETP.GE.AND P0, PT, R7, UR6, PT ;  /* 0x0000000607007c0c */ /* 0x000fda000bf06270 */
[----:B------:R-:W-:Y:S05]  /*1b20*/  @P0 EXIT ;  /* 0x000000000000094d */ /* 0x000fea0003800000 */
[----:B------:R-:W1:Y:S01]  /*1b30*/  LDC R8, c[0x0][0x218] ;  /* 0x00008600ff087b82 */ /* 0x000e620000000800 */
[----:B------:R-:W-:Y:S02]  /*1b40*/  CS2R R2, SRZ ;  /* 0x0000000000027805 */ /* 0x000fe4000001ff00 */
[----:B------:R-:W-:Y:S02]  /*1b50*/  MOV R0, RZ ;  /* 0x000000ff00007202 */ /* 0x000fe40000000f00 */
        /* <DEDUP_REMOVED lines=350> */
.L_x_13913:
[----:B------:R-:W-:Y:S01]  /*3140*/  ULDC.64 UR6, c[0x0][0x480] ;  /* 0x0001200000067ab9 */ /* 0x000fe20000000a00 */
[----:B------:R-:W-:Y:S01]  /*3150*/  ULDC.64 UR8, c[0x0][0x488] ;  /* 0x0001220000087ab9 */ /* 0x000fe20000000a00 */
[----:B------:R-:W-:Y:S02]  /*3160*/  IADD3 R6, P0, R0, UR6, RZ ;  /* 0x0000000600067c10 */ /* 0x000fe4000ff1e0ff */
[----:B------:R-:W-:Y:S02]  /*3170*/  IADD3 R8, P1, R2, UR8, RZ ;  /* 0x0000000802087c10 */ /* 0x000fe4000ff3e0ff */
[----:B------:R-:W-:Y:S01]  /*3180*/  IADD3.X R7, RZ, UR7, RZ, P0, !PT ;  /* 0x00000007ff077c10 */ /* 0x000fe200087fe4ff */
[----:B------:R-:W-:Y:S01]  /*3190*/  ULDC.64 UR6, c[0x0][0x478] ;  /* 0x00011e0000067ab9 */ /* 0x000fe20000000a00 */
[----:B0-----:R-:W-:-:S04]  /*31a0*/  IADD3.X R9, RZ, UR9, RZ, P1, !PT ;  /* 0x00000009ff097c10 */ /* 0x001fc80008ffe4ff */
[----:B------:R-:W2:Y:S04]  /*31b0*/  LDG.E R7, desc[UR4][R6.64] ;  /* 0x0000000406077981 */ /* 0x000ea8000c1e1900 */
[----:B------:R-:W3:Y:S01]  /*31c0*/  LDG.E R4, desc[UR4][R8.64] ;  /* 0x0000000408047981 */ /* 0x000ee2000c1e1900 */
[----:B------:R-:W-:Y:S01]  /*31d0*/  BSSY B1, `(.L_x_13914) ;  /* 0x0000015000017945 */ /* 0x000fe20003800000 */
[C---:B--2---:R-:W-:Y:S01]  /*31e0*/  FADD.FTZ R11, |R7|.reuse, -RZ ;  /* 0x800000ff070b7221 */ /* 0x044fe20000010200 */
[----:B---3--:R-:W-:Y:S01]  /*31f0*/  FADD.FTZ R0, |R4|, -RZ ;  /* 0x800000ff04007221 */ /* 0x008fe20000010200 */
[----:B------:R-:W-:-:S04]  /*3200*/  FSETP.GT.FTZ.AND P3, PT, |R7|, |R4|, PT ;  /* 0x400000040700720b */ /* 0x000fc80003f74200 */
[----:B------:R-:W-:-:S04]  /*3210*/  FSEL R5, R11, R0, P3 ;  /* 0x000000000b057208 */ /* 0x000fc80001800000 */
[----:B------:R-:W0:Y:S01]  /*3220*/  MUFU.RCP R2, R5 ;  /* 0x0000000500027308 */ /* 0x000e220000001000 */
[----:B------:R-:W-:-:S07]  /*3230*/  FSEL R0, R0, R11, P3 ;  /* 0x0000000b00007208 */ /* 0x000fce0001800000 */
        /* <DEDUP_REMOVED lines=10> */
[----:B------:R-:W-:Y:S02]  /*32e0*/  MOV R9, R5 ;  /* 0x0000000500097202 */ /* 0x000fe40000000f00 */
[----:B------:R-:W-:-:S07]  /*32f0*/  MOV R8, 0x3310 ;  /* 0x0000331000087802 */ /* 0x000fce0000000f00 */
[----:B------:R-:W-:Y:S05]  /*3300*/  CALL.REL.NOINC `($__internal_44_$__cuda_sm3x_div_rn_ftz_f32_slowpath) ;  /* 0x0000000000947944 */ /* 0x000fea0003c00000 */
[----:B------:R-:W-:-:S07]  /*3310*/  MOV R6, R0 ;  /* 0x0000000000067202 */ /* 0x000fce0000000f00 */
.L_x_13915:
[----:B------:R-:W-:Y:S05]  /*3320*/  BSYNC B1 ;  /* 0x0000000000017941 */ /* 0x000fea0003800000 */
.L_x_13914:
        /* <DEDUP_REMOVED lines=18> */
.L_x_13917:
[----:B------:R-:W-:Y:S02]  /*3450*/  ISETP.GE.AND P0, PT, R4, RZ, PT ;  /* 0x000000ff0400720c */ /* 0x000fe40003f06270 */
[----:B------:R-:W-:-:S11]  /*3460*/  MOV R9, 0x3fd774eb ;  /* 0x3fd774eb00097802 */ /* 0x000fd60000000f00 */
[----:B------:R-:W-:-:S04]  /*3470*/  @P0 FFMA.FTZ R6, R9, 0.93318945169448852539, -R6 ;  /* 0x3f6ee58109060823 */ /* 0x000fc80000010806 */
[----:B------:R-:W-:-:S07]  /*3480*/  @!P0 FFMA.FTZ R6, R9, 0.93318945169448852539, R6 ;  /* 0x3f6ee58109068823 */ /* 0x000fce0000010006 */
.L_x_13918:
[----:B------:R-:W-:Y:S05]  /*3490*/  BSYNC B0 ;  /* 0x0000000000007941 */ /* 0x000fea0003800000 */
.L_x_13916:
        /* <DEDUP_REMOVED lines=9> */
[----:B------:R-:W-:-:S05]  /*3530*/  FSEL R7, R4, R7, P0 ;  /* 0x0000000704077208 */ /* 0x000fca0000000000 */
[----:B------:R-:W-:Y:S01]  /*3540*/  STG.E desc[UR4][R2.64], R7 ;  /* 0x0000000702007986 */ /* 0x000fe2000c101904 */
[----:B------:R-:W-:Y:S05]  /*3550*/  EXIT ;  /* 0x000000000000794d */ /* 0x000fea0003800000 */
        .weak           $__internal_44_$__cuda_sm3x_div_rn_ftz_f32_slowpath
        .type           $__internal_44_$__cuda_sm3x_div_rn_ftz_f32_slowpath,@function
        .size           $__internal_44_$__cuda_sm3x_div_rn_ftz_f32_slowpath,(.L_x_19720 - $__internal_44_$__cuda_sm3x_div_rn_ftz_f32_slowpath)
$__internal_44_$__cuda_sm3x_div_rn_ftz_f32_slowpath:
        /* <DEDUP_REMOVED lines=32> */
.L_x_13921:
[----:B------:R-:W-:Y:S05]  /*3760*/  BSYNC B3 ;  /* 0x0000000000037941 */ /* 0x000fea0003800000 */
.L_x_13920:
        /* <DEDUP_REMOVED lines=27> */
.L_x_13927:
[----:B------:R-:W-:-:S07]  /*3920*/  LEA R0, R10, R13, 0x17 ;  /* 0x0000000d0a007211 */ /* 0x000fce00078eb8ff */
.L_x_13928:
[----:B------:R-:W-:Y:S05]  /*3930*/  BSYNC B3 ;  /* 0x0000000000037941 */ /* 0x000fea0003800000 */
.L_x_13926:
[----:B------:R-:W-:Y:S05]  /*3940*/  BRA `(.L_x_13929) ;  /* 0x0000000000207947 */ /* 0x000fea0003800000 */
.L_x_13925:
[----:B------:R-:W-:-:S04]  /*3950*/  LOP3.LUT R0, R9, 0x80000000, R16, 0x48, !PT ;  /* 0x8000000009007812 */ /* 0x000fc800078e4810 */
[----:B------:R-:W-:Y:S01]  /*3960*/  LOP3.LUT R0, R0, 0x7f800000, RZ, 0xfc, !PT ;  /* 0x7f80000000007812 */ /* 0x000fe200078efcff */
[----:B------:R-:W-:Y:S06]  /*3970*/  BRA `(.L_x_13929) ;  /* 0x0000000000147947 */ /* 0x000fec0003800000 */
.L_x_13924:
[----:B------:R-:W-:Y:S01]  /*3980*/  LOP3.LUT R0, R9, 0x80000000, R16, 0x48, !PT ;  /* 0x8000000009007812 */ /* 0x000fe200078e4810 */
[----:B------:R-:W-:Y:S06]  /*3990*/  BRA `(.L_x_13929) ;  /* 0x00000000000c7947 */ /* 0x000fec0003800000 */
.L_x_13923:
[----:B------:R-:W0:Y:S01]  /*39a0*/  MUFU.RSQ R0, -QNAN ;  /* 0xffc0000000007908 */ /* 0x000e220000001400 */
[----:B------:R-:W-:Y:S05]  /*39b0*/  BRA `(.L_x_13929) ;  /* 0x0000000000047947 */ /* 0x000fea0003800000 */
.L_x_13922:
[----:B------:R-:W-:-:S07]  /*39c0*/  FADD.FTZ R0, R16, R9 ;  /* 0x0000000910007221 */ /* 0x000fce0000010000 */
.L_x_13929:
[----:B------:R-:W-:Y:S05]  /*39d0*/  BSYNC B0 ;  /* 0x0000000000007941 */ /* 0x000fea0003800000 */
.L_x_13919:
[----:B------:R-:W-:Y:S01]  /*39e0*/  HFMA2.MMA R11, -RZ, RZ, 0, 0 ;  /* 0x00000000ff0b7435 */ /* 0x000fe200000001ff */
[----:B------:R-:W-:-:S05]  /*39f0*/  MOV R10, R8 ;  /* 0x00000008000a7202 */ /* 0x000fca0000000f00 */
[----:B0-----:R-:W-:Y:S05]  /*3a00*/  RET.REL.NODEC R10 `(_ZN2at6native18elementwise_kernelILi128ELi2EZNS0_22gpu_kernel_impl_nocastINS0_13BinaryFunctorIfffZZZNS0_17atan2_kernel_cudaERNS_18TensorIteratorBaseEENKUlvE_clEvENKUlvE0_clEvEUlffE_EEEEvS5_RKT_EUliE_EEviT1_) ;  /* 0xffffffc40a7c7950 */ /* 0x001fea0003c3ffff */
.L_x_13930:
        /* <DEDUP_REMOVED lines=15> */
.L_x_19720:


//--------------------- .text._ZN2at6native27unrolled_elementwise_kernelINS0_13BinaryFunctorIfffZZZNS0_17atan2_kernel_cudaERNS_18TensorIteratorBaseEENKUlvE_clEvENKUlvE0_clEvEUlffE_EESt5arrayIPcLm3EELi4E23TrivialOffsetCalculatorILi2EjESC_ILi1EjENS0_6memory15LoadWithoutCastENSF_16StoreWithoutCastEEEviT_T0_T2_T3_T4_T5_ --------------------------
	.section	.text._ZN2at6native27unrolled_elementwise_kernelINS0_13BinaryFunctorIfffZZZNS0_17atan2_kernel_cudaERNS_18TensorIteratorBaseEENKUlvE_clEvENKUlvE0_clEvEUlffE_EESt5arrayIPcLm3EELi4E23TrivialOffsetCalculatorILi2EjESC_ILi1EjENS0_6memory15LoadWithoutCastENSF_16StoreWithoutCastEEEviT_T0_T2_T3_T4_T5_,"ax",@progbits
	.align	128
        .global         _ZN2at6native27unrolled_elementwise_kernelINS0_13BinaryFunctorIfffZZZNS0_17atan2_kernel_cudaERNS_18TensorIteratorBaseEENKUlvE_clEvENKUlvE0_clEvEUlffE_EESt5arrayIPcLm3EELi4E23TrivialOffsetCalculatorILi2EjESC_ILi1EjENS0_6memory15LoadWithoutCastENSF_16StoreWithoutCastEEEviT_T0_T2_T3_T4_T5_
        .type           _ZN2at6native27unrolled_elementwise_kernelINS0_13BinaryFunctorIfffZZZNS0_17atan2_kernel_cudaERNS_18TensorIteratorBaseEENKUlvE_clEvENKUlvE0_clEvEUlffE_EESt5arrayIPcLm3EELi4E23TrivialOffsetCalculatorILi2EjESC_ILi1EjENS0_6memory15LoadWithoutCastENSF_16StoreWithoutCastEEEviT_T0_T2_T3_T4_T5_,@function
        .size           _ZN2at6native27unrolled_elementwise_kernelINS0_13BinaryFunctorIfffZZZNS0_17atan2_kernel_cudaERNS_18TensorIteratorBaseEENKUlvE_clEvENKUlvE0_clEvEUlffE_EESt5arrayIPcLm3EELi4E23TrivialOffsetCalculatorILi2EjESC_ILi1EjENS0_6memory15LoadWithoutCastENSF_16StoreWithoutCastEEEviT_T0_T2_T3_T4_T5_,(.L_x_19721 - _ZN2at6native27unrolled_elementwise_kernelINS0_13BinaryFunctorIfffZZZNS0_17atan2_kernel_cudaERNS_18TensorIteratorBaseEENKUlvE_clEvENKUlvE0_clEvEUlffE_EESt5arrayIPcLm3EELi4E23TrivialOffsetCalculatorILi2EjESC_ILi1EjENS0_6memory15LoadWithoutCastENSF_16StoreWithoutCastEEEviT_T0_T2_T3_T4_T5_)
        .other          _ZN2at6native27unrolled_elementwise_kernelINS0_13BinaryFunctorIfffZZZNS0_17atan2_kernel_cudaERNS_18TensorIteratorBaseEENKUlvE_clEvENKUlvE0_clEvEUlffE_EESt5arrayIPcLm3EELi4E23TrivialOffsetCalculatorILi2EjESC_ILi1EjENS0_6memory15LoadWithoutCastENSF_16StoreWithoutCastEEEviT_T0_T2_T3_T4_T5_,@"STO_CUDA_ENTRY STV_DEFAULT"
_ZN2at6native27unrolled_elementwise_kernelINS0_13BinaryFunctorIfffZZZNS0_17atan2_kernel_cudaERNS_18TensorIteratorBaseEENKUlvE_clEvENKUlvE0_clEvEUlffE_EESt5arrayIPcLm3EELi4E23TrivialOffsetCalculatorILi2EjESC_ILi1EjENS0_6memory15LoadWithoutCastENSF_16StoreWithoutCastEEEviT_T0_T2_T3_T4_T5_:
.text._ZN2at6native27unrolled_elementwise_kernelINS0_13BinaryFunctorIfffZZZNS0_17atan2_kernel_cudaERNS_18TensorIteratorBaseEENKUlvE_clEvENKUlvE0_clEvEUlffE_EESt5arrayIPcLm3EELi4E23TrivialOffsetCalculatorILi2EjESC_ILi1EjENS0_6memory15LoadWithoutCastENSF_16StoreWithoutCastEEEviT_T0_T2_T3_T4_T5_:
[----:B------:R-:W-:Y:S01]  /*0000*/  LDC R1, c[0x0][0x28] ;  /* 0x00000a00ff017b82 */ /* 0x000fe20000000800 */
[----:B------:R-:W0:Y:S07]  /*0010*/  S2R R2, SR_CTAID.X ;  /* 0x0000000000027919 */ /* 0x000e2e0000002500 */
[----:B------:R-:W0:Y:S01]  /*0020*/  LDC R3, c[0x0][0x210] ;  /* 0x00008400ff037b82 */ /* 0x000e220000000800 */
[----:B------:R-:W-:Y:S01]  /*0030*/  HFMA2.MMA R8, -RZ, RZ, 0, 0 ;  /* 0x00000000ff087435 */ /* 0x000fe200000001ff */
[----:B------:R-:W-:Y:S01]  /*0040*/  ULDC.64 UR4, c[0x0][0x208] ;  /* 0x0000820000047ab9 */ /* 0x000fe20000000a00 */
[----:B------:R-:W1:Y:S01]  /*0050*/  S2R R0, SR_TID.X ;  /* 0x0000000000007919 */ /* 0x000e620000002100 */
        /* <DEDUP_REMOVED lines=13> */
[----:B-1----:R-:W-:Y:S01]  /*0130*/  @!P2 IMAD.WIDE.U32 R20, R5, 0x4, R20 ;  /* 0x000000040514a825 */ /* 0x002fe200078e0014 */
[----:B------:R-:W-:-:S07]  /*0140*/  CS2R R4, SRZ ;  /* 0x0000000000047805 */ /* 0x000fce000001ff00 */
[----:B------:R-:W-:Y:S01]  /*0150*/  @!P3 LEA R9, R2, R0, 0x9 ;  /* 0x000000000209b211 */ /* 0x000fe200078e48ff */
[----:B------:R-:W-:Y:S01]  /*0160*/  @!P3 VIADD R0, R0, 0x80 ;  /* 0x000000800000b836 */ /* 0x000fe20000000000 */
[----:B------:R-:W1:Y:S01]  /*0170*/  @!P3 LDC.64 R14, c[0x0][0x220] ;  /* 0x00008800ff0ebb82 */ /* 0x000e620000000a00 */
[----:B------:R3:W5:Y:S03]  /*0180*/  @!P2 LDG.E R5, desc[UR4][R18.64] ;  /* 0x000000041205a981 */ /* 0x000766000c1e1900 */
[----:B------:R-:W-:Y:S01]  /*0190*/  ISETP.GE.AND P1, PT, R0, R3, PT ;  /* 0x000000030000720c */ /* 0x000fe20003f26270 */
[----:B--2---:R-:W-:Y:S01]  /*01a0*/  @!P0 IMAD.WIDE.U32 R24, R27, 0x4, R22 ;  /* 0x000000041b188825 */ /* 0x004fe200078e0016 */
[----:B------:R2:W5:Y:S02]  /*01b0*/  @!P2 LDG.E R8, desc[UR4][R20.64] ;  /* 0x000000041408a981 */ /* 0x000564000c1e1900 */
[----:B------:R-:W4:Y:S02]  /*01c0*/  @!P3 LDC.64 R16, c[0x0][0x228] ;  /* 0x00008a00ff10bb82 */ /* 0x000f240000000a00 */
[----:B------:R2:W5:Y:S07]  /*01d0*/  @!P0 LDG.E R4, desc[UR4][R24.64] ;  /* 0x0000000418048981 */ /* 0x00056e000c1e1900 */
[----:B------:R-:W2:Y:S08]  /*01e0*/  @!P1 LDC.64 R10, c[0x0][0x220] ;  /* 0x00008800ff0a9b82 */ /* 0x000eb00000000a00 */
[----:B------:R-:W2:Y:S01]  /*01f0*/  @!P1 LDC.64 R6, c[0x0][0x228] ;  /* 0x00008a00ff069b82 */ /* 0x000ea20000000a00 */
[----:B------:R-:W-:Y:S01]  /*0200*/  @!P1 IMAD R23, R2, 0x200, R0 ;  /* 0x0000020002179824 */ /* 0x000fe200078e0200 */
[----:B---3--:R-:W-:Y:S01]  /*0210*/  CS2R R18, SRZ ;  /* 0x0000000000127805 */ /* 0x008fe2000001ff00 */
[----:B-1----:R-:W-:-:S04]  /*0220*/  @!P3 IMAD.WIDE.U32 R14, R9, 0x4, R14 ;  /* 0x00000004090eb825 */ /* 0x002fc800078e000e */
[----:B----4-:R-:W-:Y:S01]  /*0230*/  @!P3 IMAD.WIDE.U32 R16, R9, 0x4, R16 ;  /* 0x000000040910b825 */ /* 0x010fe200078e0010 */
[----:B------:R-:W-:-:S03]  /*0240*/  MOV R9, RZ ;  /* 0x000000ff00097202 */ /* 0x000fc60000000f00 */
[----:B0-----:R-:W-:Y:S01]  /*0250*/  @!P0 IMAD.WIDE.U32 R12, R27, 0x4, R12 ;  /* 0x000000041b0c8825 */ /* 0x001fe200078e000c */
[----:B------:R0:W5:Y:S03]  /*0260*/  @!P3 LDG.E R19, desc[UR4][R16.64] ;  /* 0x000000041013b981 */ /* 0x000166000c1e1900 */
[----:B--2---:R-:W-:-:S05]  /*0270*/  @!P1 IMAD.WIDE.U32 R10, R23, 0x4, R10 ;  /* 0x00000004170a9825 */ /* 0x004fca00078e000a */
[----:B------:R0:W5:Y:S01]  /*0280*/  @!P1 LDG.E R18, desc[UR4][R10.64] ;  /* 0x000000040a129981 */ /* 0x000162000c1e1900 */
[----:B------:R-:W-:Y:S01]  /*0290*/  @!P1 IMAD.WIDE.U32 R6, R23, 0x4, R6 ;  /* 0x0000000417069825 */ /* 0x000fe200078e0006 */
[----:B------:R-:W-:-:S04]  /*02a0*/  CS2R R22, SRZ ;  /* 0x0000000000167805 */ /* 0x000fc8000001ff00 */
[----:B------:R0:W5:Y:S04]  /*02b0*/  @!P1 LDG.E R9, desc[UR4][R6.64] ;  /* 0x0000000406099981 */ /* 0x000168000c1e1900 */
[----:B------:R0:W5:Y:S04]  /*02c0*/  @!P0 LDG.E R23, desc[UR4][R12.64] ;  /* 0x000000040c178981 */ /* 0x000168000c1e1900 */
[----:B------:R0:W5:Y:S01]  /*02d0*/  @!P3 LDG.E R22, desc[UR4][R14.64] ;  /* 0x000000040e16b981 */ /* 0x000162000c1e1900 */
[----:B------:R-:W-:Y:S04]  /*02e0*/  BSSY B1, `(.L_x_13931) ;  /* 0x0000036000017945 */ /* 0x000fe80003800000 */
[----:B------:R-:W-:Y:S05]  /*02f0*/  @P2 BRA `(.L_x_13932) ;  /* 0x0000000000d02947 */ /* 0x000fea0003800000 */
[----:B-----5:R-:W-:Y:S01]  /*0300*/  FADD.FTZ R0, |R8|, -RZ ;  /* 0x800000ff08007221 */ /* 0x020fe20000010200 */
[C---:B0-----:R-:W-:Y:S01]  /*0310*/  FADD.FTZ R7, |R5|.reuse, -RZ ;  /* 0x800000ff05077221 */ /* 0x041fe20000010200 */
        /* <DEDUP_REMOVED lines=14> */
[----:B------:R-:W-:Y:S05]  /*0400*/  CALL.REL.NOINC `($__internal_45_$__cuda_sm3x_div_rn_ftz_f32_slowpath) ;  /* 0x0000000c00c47944 */ /* 0x000fea0003c00000 */
[----:B------:R-:W-:-:S07]  /*0410*/  MOV R6, R0 ;  /* 0x0000000000067202 */ /* 0x000fce0000000f00 */
.L_x_13934:
[----:B------:R-:W-:Y:S05]  /*0420*/  BSYNC B2 ;  /* 0x0000000000027941 */ /* 0x000fea0003800000 */
.L_x_13933:
        /* <DEDUP_REMOVED lines=18> */
.L_x_13936:
[----:B------:R-:W-:Y:S01]  /*0550*/  ISETP.GE.AND P0, PT, R8, RZ, PT ;  /* 0x000000ff0800720c */ /* 0x000fe20003f06270 */
[----:B------:R-:W-:-:S12]  /*0560*/  IMAD.MOV.U32 R7, RZ, RZ, 0x3fd774eb ;  /* 0x3fd774ebff077424 */ /* 0x000fd800078e00ff */
[----:B------:R-:W-:-:S04]  /*0570*/  @P0 FFMA.FTZ R6, R7, 0.93318945169448852539, -R6 ;  /* 0x3f6ee58107060823 */ /* 0x000fc80000010806 */
[----:B------:R-:W-:-:S07]  /*0580*/  @!P0 FFMA.FTZ R6, R7, 0.93318945169448852539, R6 ;  /* 0x3f6ee58107068823 */ /* 0x000fce0000010006 */
.L_x_13937:
[----:B------:R-:W-:Y:S05]  /*0590*/  BSYNC B0 ;  /* 0x0000000000007941 */ /* 0x000fea0003800000 */
.L_x_13935:
        /* <DEDUP_REMOVED lines=9> */
[----:B------:R-:W-:-:S07]  /*0630*/  FSEL R5, R8, R5, P0 ;  /* 0x0000000508057208 */ /* 0x000fce0000000000 */
.L_x_13932:
[----:B------:R-:W-:Y:S05]  /*0640*/  BSYNC B1 ;  /* 0x0000000000017941 */ /* 0x000fea0003800000 */
.L_x_13931:
[----:B0-----:R-:W0:Y:S01]  /*0650*/  S2R R10, SR_TID.X ;  /* 0x00000000000a7919 */ /* 0x001e220000002100 */
[----:B------:R-:W-:Y:S01]  /*0660*/  BSSY B1, `(.L_x_13938) ;  /* 0x0000038000017945 */ /* 0x000fe20003800000 */
[----:B0----5:R-:W-:-:S05]  /*0670*/  VIADD R8, R10, 0x80 ;  /* 0x000000800a087836 */ /* 0x021fca0000000000 */
[----:B------:R-:W-:-:S13]  /*0680*/  ISETP.GE.AND P0, PT, R8, R3, PT ;  /* 0x000000030800720c */ /* 0x000fda0003f06270 */
[----:B------:R-:W-:Y:S05]  /*0690*/  @P0 BRA `(.L_x_13939) ;  /* 0x0000000000d00947 */ /* 0x000fea0003800000 */
[----:B------:R-:W-:Y:S01]  /*06a0*/  FADD.FTZ R0, |R23|, -RZ ;  /* 0x800000ff17007221 */ /* 0x000fe20000010200 */
[C---:B------:R-:W-:Y:S01]  /*06b0*/  FADD.FTZ R7, |R4|.reuse, -RZ ;  /* 0x800000ff04077221 */ /* 0x040fe20000010200 */
        /* <DEDUP_REMOVED lines=14> */
[----:B------:R-:W-:Y:S05]  /*07a0*/  CALL.REL.NOINC `($__internal_45_$__cuda_sm3x_div_rn_ftz_f32_slowpath) ;  /* 0x0000000800dc7944 */ /* 0x000fea0003c00000 */
[----:B------:R-:W-:-:S07]  /*07b0*/  IMAD.MOV.U32 R6, RZ, RZ, R0 ;  /* 0x000000ffff067224 */ /* 0x000fce00078e0000 */
.L_x_13941:
[----:B------:R-:W-:Y:S05]  /*07c0*/  BSYNC B2 ;  /* 0x0000000000027941 */ /* 0x000fea0003800000 */
.L_x_13940:
        /* <DEDUP_REMOVED lines=18> */
.L_x_13943:
[----:B------:R-:W-:Y:S02]  /*08f0*/  ISETP.GE.AND P0, PT, R23, RZ, PT ;  /* 0x000000ff1700720c */ /* 0x000fe40003f06270 */
[----:B------:R-:W-:-:S11]  /*0900*/  MOV R7, 0x3fd774eb ;  /* 0x3fd774eb00077802 */ /* 0x000fd60000000f00 */
[----:B------:R-:W-:-:S04]  /*0910*/  @P0 FFMA.FTZ R6, R7, 0.93318945169448852539, -R6 ;  /* 0x3f6ee58107060823 */ /* 0x000fc80000010806 */
[----:B------:R-:W-:-:S07]  /*0920*/  @!P0 FFMA.FTZ R6, R7, 0.93318945169448852539, R6 ;  /* 0x3f6ee58107068823 */ /* 0x000fce0000010006 */
.L_x_13944:
[----:B------:R-:W-:Y:S05]  /*0930*/  BSYNC B0 ;  /* 0x0000000000007941 */ /* 0x000fea0003800000 */
.L_x_13942:
        /* <DEDUP_REMOVED lines=10> */
.L_x_13939:
[----:B------:R-:W-:Y:S05]  /*09e0*/  BSYNC B1 ;  /* 0x0000000000017941 */ /* 0x000fea0003800000 */
.L_x_13938:
[----:B------:R-:W-:Y:S01]  /*09f0*/  IADD3 R0, R10, 0x100, RZ ;  /* 0x000001000a007810 */ /* 0x000fe20007ffe0ff */
[----:B------:R-:W-:Y:S03]  /*0a00*/  BSSY B1, `(.L_x_13945) ;  /* 0x0000037000017945 */ /* 0x000fe60003800000 */
        /* <DEDUP_REMOVED lines=20> */
.L_x_13948:
[----:B------:R-:W-:Y:S05]  /*0b50*/  BSYNC B2 ;  /* 0x0000000000027941 */ /* 0x000fea0003800000 */
.L_x_13947:
        /* <DEDUP_REMOVED lines=18> */
.L_x_13950:
[----:B------:R-:W-:Y:S01]  /*0c80*/  ISETP.GE.AND P0, PT, R19, RZ, PT ;  /* 0x000000ff1300720c */ /* 0x000fe20003f06270 */
[----:B------:R-:W-:-:S12]  /*0c90*/  IMAD.MOV.U32 R7, RZ, RZ, 0x3fd774eb ;  /* 0x3fd774ebff077424 */ /* 0x000fd800078e00ff */
[----:B------:R-:W-:-:S04]  /*0ca0*/  @P0 FFMA.FTZ R6, R7, 0.93318945169448852539, -R6 ;  /* 0x3f6ee58107060823 */ /* 0x000fc80000010806 */
[----:B------:R-:W-:-:S07]  /*0cb0*/  @!P0 FFMA.FTZ R6, R7, 0.93318945169448852539, R6 ;  /* 0x3f6ee58107068823 */ /* 0x000fce0000010006 */
.L_x_13951:
[----:B------:R-:W-:Y:S05]  /*0cc0*/  BSYNC B0 ;  /* 0x0000000000007941 */ /* 0x000fea0003800000 */
.L_x_13949:
[----:B------:R-:W-:Y:S01]  /*0cd0*/  FSETP.NEU.FTZ.AND P0, PT, |R19|, |R22|, PT ;  /* 0x400000161300720b */ /* 0x000fe20003f1d200 */
[----:B------:R-:W-:Y:S01]  /*0ce0*/  HFMA2.MMA R0, -RZ, RZ, 2.04296875, -15.78125 ;  /* 0x4016cbe4ff007435 */ /* 0x000fe200000001ff */
[----:B------:R-:W-:Y:S01]  /*0cf0*/  FSETP.NEU.FTZ.AND P1, PT, R11, RZ, PT ;  /* 0x000000ff0b00720b */ /* 0x000fe20003f3d000 */
[C---:B------:R-:W-:Y:S01]  /*0d00*/  FADD.FTZ R11, |R19|.reuse, |R22| ;  /* 0x40000016130b7221 */ /* 0x040fe20000010200 */
[----:B------:R-:W-:-:S09]  /*0d10*/  ISETP.GE.AND P2, PT, R19, RZ, PT ;  /* 0x000000ff1300720c */ /* 0x000fd20003f46270 */
[----:B------:R-:W-:Y:S02]  /*0d20*/  @!P0 FSEL R6, R0, 0.78539818525314331055, !P2 ;  /* 0x3f490fdb00068808 */ /* 0x000fe40005000000 */
[----:B------:R-:W-:Y:S02]  /*0d30*/  @!P1 FSEL R6, RZ, 3.1415927410125732422, P2 ;  /* 0x40490fdbff069808 */ /* 0x000fe40001000000 */
[----:B------:R-:W-:Y:S02]  /*0d40*/  FSETP.GTU.FTZ.AND P0, PT, |R11|, +INF , PT ;  /* 0x7f8000000b00780b */ /* 0x000fe40003f1c200 */
[----:B------:R-:W-:-:S04]  /*0d50*/  LOP3.LUT R6, R6, 0x80000000, R22, 0xb8, !PT ;  /* 0x8000000006067812 */ /* 0x000fc800078eb816 */
[----:B------:R-:W-:-:S07]  /*0d60*/  FSEL R11, R11, R6, P0 ;  /* 0x000000060b0b7208 */ /* 0x000fce0000000000 */
.L_x_13946:
[----:B------:R-:W-:Y:S05]  /*0d70*/  BSYNC B1 ;  /* 0x0000000000017941 */ /* 0x000fea0003800000 */
.L_x_13945:
        /* <DEDUP_REMOVED lines=19> */
[----:B------:R-:W-:Y:S05]  /*0eb0*/  CALL.REL.NOINC `($__internal_45_$__cuda_sm3x_div_rn_ftz_f32_slowpath) ;  /* 0x0000000400187944 */ /* 0x000fea0003c00000 */
[----:B------:R-:W-:-:S07]  /*0ec0*/  IMAD.MOV.U32 R6, RZ, RZ, R0 ;  /* 0x000000ffff067224 */ /* 0x000fce00078e0000 */
.L_x_13955:
[----:B------:R-:W-:Y:S05]  /*0ed0*/  BSYNC B2 ;  /* 0x0000000000027941 */ /* 0x000fea0003800000 */
.L_x_13954:
        /* <DEDUP_REMOVED lines=18> */
.L_x_13957:
[----:B------:R-:W-:Y:S01]  /*1000*/  ISETP.GE.AND P0, PT, R9, RZ, PT ;  /* 0x000000ff0900720c */ /* 0x000fe20003f06270 */
[----:B------:R-:W-:-:S12]  /*1010*/  IMAD.MOV.U32 R7, RZ, RZ, 0x3fd774eb ;  /* 0x3fd774ebff077424 */ /* 0x000fd800078e00ff */
[----:B------:R-:W-:-:S04]  /*1020*/  @P0 FFMA.FTZ R6, R7, 0.93318945169448852539, -R6 ;  /* 0x3f6ee58107060823 */ /* 0x000fc80000010806 */
[----:B------:R-:W-:-:S07]  /*1030*/  @!P0 FFMA.FTZ R6, R7, 0.93318945169448852539, R6 ;  /* 0x3f6ee58107068823 */ /* 0x000fce0000010006 */
.L_x_13958:
[----:B------:R-:W-:Y:S05]  /*1040*/  BSYNC B0 ;  /* 0x0000000000007941 */ /* 0x000fea0003800000 */
.L_x_13956:
        /* <DEDUP_REMOVED lines=10> */
.L_x_13953:
[----:B------:R-:W-:Y:S05]  /*10f0*/  BSYNC B1 ;  /* 0x0000000000017941 */ /* 0x000fea0003800000 */
.L_x_13952:
[----:B------:R-:W-:Y:S01]  /*1100*/  ISETP.GE.AND P0, PT, R10, R3, PT ;  /* 0x000000030a00720c */ /* 0x000fe20003f06270 */
[----:B------:R-:W-:Y:S04]  /*1110*/  BSSY B0, `(.L_x_13959) ;  /* 0x0000018000007945 */ /* 0x000fe80003800000 */
[----:B------:R-:W-:Y:S08]  /*1120*/  BSSY B1, `(.L_x_13960) ;  /* 0x0000010000017945 */ /* 0x000ff00003800000 */
[----:B------:R-:W-:Y:S05]  /*1130*/  @P0 BRA `(.L_x_13961) ;  /* 0x0000000000380947 */ /* 0x000fea0003800000 */
[----:B------:R-:W0:Y:S01]  /*1140*/  S2R R9, SR_TID.X ;  /* 0x0000000000097919 */ /* 0x000e220000002100 */
[----:B------:R-:W1:Y:S01]  /*1150*/  LDC.64 R6, c[0x0][0x218] ;  /* 0x00008600ff067b82 */ /* 0x000e620000000a00 */
[----:B------:R-:W-:-:S05]  /*1160*/  IMAD.MOV.U32 R10, RZ, RZ, R8 ;  /* 0x000000ffff0a7224 */ /* 0x000fca00078e0008 */
[----:B------:R-:W-:-:S13]  /*1170*/  ISETP.GE.AND P0, PT, R10, R3, PT ;  /* 0x000000030a00720c */ /* 0x000fda0003f06270 */
[----:B------:R-:W-:Y:S05]  /*1180*/  @P0 BREAK B1 ;  /* 0x0000000000010942 */ /* 0x000fea0003800000 */
[----:B0-----:R-:W-:-:S05]  /*1190*/  LEA R9, R2, R9, 0x9 ;  /* 0x0000000902097211 */ /* 0x001fca00078e48ff */
[----:B-1----:R-:W-:-:S05]  /*11a0*/  IMAD.WIDE.U32 R6, R9, 0x4, R6 ;  /* 0x0000000409067825 */ /* 0x002fca00078e0006 */
[----:B------:R0:W-:Y:S01]  /*11b0*/  STG.E desc[UR4][R6.64], R5 ;  /* 0x0000000506007986 */ /* 0x0001e2000c101904 */
[----:B------:R-:W-:Y:S05]  /*11c0*/  @P0 BRA `(.L_x_13962) ;  /* 0x0000000000300947 */ /* 0x000fea0003800000 */
[----:B0-----:R-:W0:Y:S01]  /*11d0*/  LDC.64 R6, c[0x0][0x218] ;  /* 0x00008600ff067b82 */ /* 0x001e220000000a00 */
[----:B------:R-:W-:Y:S02]  /*11e0*/  LEA R5, R2, R10, 0x9 ;  /* 0x0000000a02057211 */ /* 0x000fe400078e48ff */
[----:B------:R-:W-:-:S03]  /*11f0*/  IADD3 R10, R10, 0x80, RZ ;  /* 0x000000800a0a7810 */ /* 0x000fc60007ffe0ff */
[----:B0-----:R-:W-:-:S05]  /*1200*/  IMAD.WIDE.U32 R6, R5, 0x4, R6 ;  /* 0x0000000405067825 */ /* 0x001fca00078e0006 */
[----:B------:R0:W-:Y:S02]  /*1210*/  STG.E desc[UR4][R6.64], R4 ;  /* 0x0000000406007986 */ /* 0x0001e4000c101904 */
.L_x_13961:
[----:B------:R-:W-:Y:S05]  /*1220*/  BSYNC B1 ;  /* 0x0000000000017941 */ /* 0x000fea0003800000 */
.L_x_13960:
[----:B------:R-:W-:-:S13]  /*1230*/  ISETP.GE.AND P0, PT, R10, R3, PT ;  /* 0x000000030a00720c */ /* 0x000fda0003f06270 */
[----:B0-----:R-:W0:Y:S01]  /*1240*/  @!P0 LDC.64 R4, c[0x0][0x218] ;  /* 0x00008600ff048b82 */ /* 0x001e220000000a00 */
[----:B------:R-:W-:Y:S01]  /*1250*/  @!P0 IMAD R7, R2, 0x200, R10 ;  /* 0x0000020002078824 */ /* 0x000fe200078e020a */
[----:B------:R-:W-:-:S03]  /*1260*/  @!P0 IADD3 R10, R10, 0x80, RZ ;  /* 0x000000800a0a8810 */ /* 0x000fc60007ffe0ff */
[----:B0-----:R-:W-:-:S05]  /*1270*/  @!P0 IMAD.WIDE.U32 R4, R7, 0x4, R4 ;  /* 0x0000000407048825 */ /* 0x001fca00078e0004 */
[----:B------:R1:W-:Y:S02]  /*1280*/  @!P0 STG.E desc[UR4][R4.64], R11 ;  /* 0x0000000b04008986 */ /* 0x0003e4000c101904 */
.L_x_13962:
[----:B------:R-:W-:Y:S05]  /*1290*/  BSYNC B0 ;  /* 0x0000000000007941 */ /* 0x000fea0003800000 */
.L_x_13959:
[----:B------:R-:W-:Y:S05]  /*12a0*/  WARPSYNC.ALL ;  /* 0x0000000000007948 */ /* 0x000fea0003800000 */
[----:B------:R-:W-:-:S13]  /*12b0*/  ISETP.GE.AND P0, PT, R10, R3, PT ;  /* 0x000000030a00720c */ /* 0x000fda0003f06270 */
[----:B------:R-:W-:Y:S05]  /*12c0*/  @P0 EXIT ;  /* 0x000000000000094d */ /* 0x000fea0003800000 */
[----:B01----:R-:W0:Y:S01]  /*12d0*/  LDC.64 R4, c[0x0][0x218] ;  /* 0x00008600ff047b82 */ /* 0x003e220000000a00 */
[----:B------:R-:W-:-:S05]  /*12e0*/  LEA R3, R2, R10, 0x9 ;  /* 0x0000000a02037211 */ /* 0x000fca00078e48ff */
[----:B0-----:R-:W-:-:S05]  /*12f0*/  IMAD.WIDE.U32 R2, R3, 0x4, R4 ;  /* 0x0000000403027825 */ /* 0x001fca00078e0004 */
[----:B------:R-:W-:Y:S01]  /*1300*/  STG.E desc[UR4][R2.64], R13 ;  /* 0x0000000d02007986 */ /* 0x000fe2000c101904 */
[----:B------:R-:W-:Y:S05]  /*1310*/  EXIT ;  /* 0x000000000000794d */ /* 0x000fea0003800000 */
        .weak           $__internal_45_$__cuda_sm3x_div_rn_ftz_f32_slowpath
        .type           $__internal_45_$__cuda_sm3x_div_rn_ftz_f32_slowpath,@function
        .size           $__internal_45_$__cuda_sm3x_div_rn_ftz_f32_slowpath,(.L_x_19721 - $__internal_45_$__cuda_sm3x_div_rn_ftz_f32_slowpath)
$__internal_45_$__cuda_sm3x_div_rn_ftz_f32_slowpath:
        /* <DEDUP_REMOVED lines=32> */
.L_x_13965:
[----:B------:R-:W-:Y:S05]  /*1520*/  BSYNC B3 ;  /* 0x0000000000037941 */ /* 0x000fea0003800000 */
.L_x_13964:
        /* <DEDUP_REMOVED lines=27> */
.L_x_13971:
[----:B------:R-:W-:-:S07]  /*16e0*/  LEA R0, R7, R17, 0x17 ;  /* 0x0000001107007211 */ /* 0x000fce00078eb8ff */
.L_x_13972:
[----:B------:R-:W-:Y:S05]  /*16f0*/  BSYNC B3 ;  /* 0x0000000000037941 */ /* 0x000fea0003800000 */
.L_x_13970:
[----:B------:R-:W-:Y:S05]  /*1700*/  BRA `(.L_x_13973) ;  /* 0x0000000000207947 */ /* 0x000fea0003800000 */
.L_x_13969:
[----:B------:R-:W-:-:S04]  /*1710*/  LOP3.LUT R0, R13, 0x80000000, R0, 0x48, !PT ;  /* 0x800000000d007812 */ /* 0x000fc800078e4800 */
[----:B------:R-:W-:Y:S01]  /*1720*/  LOP3.LUT R0, R0, 0x7f800000, RZ, 0xfc, !PT ;  /* 0x7f80000000007812 */ /* 0x000fe200078efcff */
[----:B------:R-:W-:Y:S06]  /*1730*/  BRA `(.L_x_13973) ;  /* 0x0000000000147947 */ /* 0x000fec0003800000 */
.L_x_13968:
[----:B------:R-:W-:Y:S01]  /*1740*/  LOP3.LUT R0, R13, 0x80000000, R0, 0x48, !PT ;  /* 0x800000000d007812 */ /* 0x000fe200078e4800 */
[----:B------:R-:W-:Y:S06]  /*1750*/  BRA `(.L_x_13973) ;  /* 0x00000000000c7947 */ /* 0x000fec0003800000 */
.L_x_13967:
[----:B------:R-:W0:Y:S01]  /*1760*/  MUFU.RSQ R0, -QNAN ;  /* 0xffc0000000007908 */ /* 0x000e220000001400 */
[----:B------:R-:W-:Y:S05]  /*1770*/  BRA `(.L_x_13973) ;  /* 0x0000000000047947 */ /* 0x000fea0003800000 */
.L_x_13966:
[----:B------:R-:W-:-:S07]  /*1780*/  FADD.FTZ R0, R0, R13 ;  /* 0x0000000d00007221 */ /* 0x000fce0000010000 */
.L_x_13973:
[----:B------:R-:W-:Y:S05]  /*1790*/  BSYNC B0 ;  /* 0x0000000000007941 */ /* 0x000fea0003800000 */
.L_x_13963:
[----:B------:R-:W-:-:S06]  /*17a0*/  HFMA2.MMA R7, -RZ, RZ, 0, 0 ;  /* 0x00000000ff077435 */ /* 0x000fcc00000001ff */
[----:B0-----:R-:W-:Y:S05]  /*17b0*/  RET.REL.NODEC R6 `(_ZN2at6native27unrolled_elementwise_kernelINS0_13BinaryFunctorIfffZZZNS0_17atan2_kernel_cudaERNS_18TensorIteratorBaseEENKUlvE_clEvENKUlvE0_clEvEUlffE_EESt5arrayIPcLm3EELi4E23TrivialOffsetCalculatorILi2EjESC_ILi1EjENS0_6memory15LoadWithoutCastENSF_16StoreWithoutCastEEEviT_T0_T2_T3_T4_T5_) ;  /* 0xffffffe806107950 */ /* 0x001fea0003c3ffff */
.L_x_13974:
        /* <DEDUP_REMOVED lines=12> */
.L_x_19721:


//--------------------- .text._ZN2at6native29vectorized_elementwise_kernelILi2ENS0_13BinaryFunctorIfffZZZNS0_17atan2_kernel_cudaERNS_18TensorIteratorBaseEENKUlvE_clEvENKUlvE0_clEvEUlffE_EESt5arrayIPcLm3EEEEviT0_T1_ --------------------------
	.section	.text._ZN2at6native29vectorized_elementwise_kernelILi2ENS0_13BinaryFunctorIfffZZZNS0_17atan2_kernel_cudaERNS_18TensorIteratorBaseEENKUlvE_clEvENKUlvE0_clEvEUlffE_EESt5arrayIPcLm3EEEEviT0_T1_,"ax",@progbits
	.align	128
        .global         _ZN2at6native29vectorized_elementwise_kernelILi2ENS0_13BinaryFunctorIfffZZZNS0_17atan2_kernel_cudaERNS_18TensorIteratorBaseEENKUlvE_clEvENKUlvE0_clEvEUlffE_EESt5arrayIPcLm3EEEEviT0_T1_
        .type           _ZN2at6native29vectorized_elementwise_kernelILi2ENS0_13BinaryFunctorIfffZZZNS0_17atan2_kernel_cudaERNS_18TensorIteratorBaseEENKUlvE_clEvENKUlvE0_clEvEUlffE_EESt5arrayIPcLm3EEEEviT0_T1_,@function
        .size           _ZN2at6native29vectorized_elementwise_kernelILi2ENS0_13BinaryFunctorIfffZZZNS0_17atan2_kernel_cudaERNS_18TensorIteratorBaseEENKUlvE_clEvENKUlvE0_clEvEUlffE_EESt5arrayIPcLm3EEEEviT0_T1_,(.L_x_19722 - _ZN2at6native29vectorized_elementwise_kernelILi2ENS0_13BinaryFunctorIfffZZZNS0_17atan2_kernel_cudaERNS_18TensorIteratorBaseEENKUlvE_clEvENKUlvE0_clEvEUlffE_EESt5arrayIPcLm3EEEEviT0_T1_)
        .other          _ZN2at6native29vectorized_elementwise_kernelILi2ENS0_13BinaryFunctorIfffZZZNS0_17atan2_kernel_cudaERNS_18TensorIteratorBaseEENKUlvE_clEvENKUlvE0_clEvEUlffE_EESt5arrayIPcLm3EEEEviT0_T1_,@"STO_CUDA_ENTRY STV_DEFAULT"
_ZN2at6native29vectorized_elementwise_kernelILi2ENS0_13BinaryFunctorIfffZZZNS0_17atan2_kernel_cudaERNS_18TensorIteratorBaseEENKUlvE_clEvENKUlvE0_clEvEUlffE_EESt5arrayIPcLm3EEEEviT0_T1_:
.text._ZN2at6native29vectorized_elementwise_kernelILi2ENS0_13BinaryFunctorIfffZZZNS0_17atan2_kernel_cudaERNS_18TensorIteratorBaseEENKUlvE_clEvENKUlvE0_clEvEUlffE_EESt5arrayIPcLm3EEEEviT0_T1_:
        /* <DEDUP_REMOVED lines=15> */
[----:B------:R-:W5:Y:S01]  /*00f0*/  LDG.E.64 R16, desc[UR4][R4.64+0x400] ;  /* 0x0004000404107981 */ /* 0x000f62000c1e1b00 */
[----:B------:R-:W-:-:S03]  /*0100*/  IMAD.WIDE.U32 R6, R2, 0x8, R6 ;  /* 0x0000000802067825 */ /* 0x000fc600078e0006 */
[----:B------:R-:W5:Y:S04]  /*0110*/  LDG.E.64 R18, desc[UR4][R4.64+0x800] ;  /* 0x0008000404127981 */ /* 0x000f68000c1e1b00 */
[----:B------:R-:W3:Y:S04]  /*0120*/  LDG.E.64 R14, desc[UR4][R6.64] ;  /* 0x00000004060e7981 */ /* 0x000ee8000c1e1b00 */
[----:B------:R-:W5:Y:S04]  /*0130*/  LDG.E.64 R22, desc[UR4][R6.64+0x400] ;  /* 0x0004000406167981 */ /* 0x000f68000c1e1b00 */
[----:B------:R-:W5:Y:S04]  /*0140*/  LDG.E.64 R24, desc[UR4][R6.64+0x800] ;  /* 0x0008000406187981 */ /* 0x000f68000c1e1b00 */
[----:B------:R-:W5:Y:S04]  /*0150*/  LDG.E.64 R26, desc[UR4][R6.64+0xc00] ;  /* 0x000c0004061a7981 */ /* 0x000f68000c1e1b00 */
[----:B------:R0:W5:Y:S01]  /*0160*/  LDG.E.64 R20, desc[UR4][R4.64+0xc00] ;  /* 0x000c000404147981 */ /* 0x000162000c1e1b00 */
[----:B------:R-:W-:Y:S01]  /*0170*/  BSSY B2, `(.L_x_13976) ;  /* 0x0000011000027945 */ /* 0x000fe20003800000 */
[----:B--2---:R-:W-:Y:S01]  /*0180*/  FADD.FTZ R0, |R12|, -RZ ;  /* 0x800000ff0c007221 */ /* 0x004fe20000010200 */
[----:B---3--:R-:W-:Y:S01]  /*0190*/  FADD.FTZ R11, |R14|, -RZ ;  /* 0x800000ff0e0b7221 */ /* 0x008fe20000010200 */
[----:B------:R-:W-:-:S04]  /*01a0*/  FSETP.GT.FTZ.AND P2, PT, |R12|, |R14|, PT ;  /* 0x4000000e0c00720b */ /* 0x000fc80003f54200 */
[----:B------:R-:W-:-:S04]  /*01b0*/  FSEL R30, R0, R11, P2 ;  /* 0x0000000b001e7208 */ /* 0x000fc80001000000 */
[----:B------:R-:W1:Y:S01]  /*01c0*/  MUFU.RCP R9, R30 ;  /* 0x0000001e00097308 */ /* 0x000e620000001000 */
[----:B------:R-:W-:-:S07]  /*01d0*/  FSEL R11, R11, R0, P2 ;  /* 0x000000000b0b7208 */ /* 0x000fce0001000000 */
[----:B------:R-:W2:Y:S01]  /*01e0*/  FCHK P0, R11, R30 ;  /* 0x0000001e0b007302 */ /* 0x000ea20000000000 */
[----:B-1----:R-:W-:-:S04]  /*01f0*/  FFMA R8, -R30, R9, 1 ;  /* 0x3f8000001e087423 */ /* 0x002fc80000000109 */
[----:B------:R-:W-:-:S04]  /*0200*/  FFMA R8, R9, R8, R9 ;  /* 0x0000000809087223 */ /* 0x000fc80000000009 */
[----:B0-----:R-:W-:-:S04]  /*0210*/  FFMA R5, R11, R8, RZ ;  /* 0x000000080b057223 */ /* 0x001fc800000000ff */
[----:B------:R-:W-:-:S04]  /*0220*/  FFMA R0, -R30, R5, R11 ;  /* 0x000000051e007223 */ /* 0x000fc8000000010b */
[----:B------:R-:W-:Y:S01]  /*0230*/  FFMA R0, R8, R0, R5 ;  /* 0x0000000008007223 */ /* 0x000fe20000000005 */
[----:B--2---:R-:W-:Y:S06]  /*0240*/  @!P0 BRA `(.L_x_13977) ;  /* 0x00000000000c8947 */ /* 0x004fec0003800000 */
[----:B------:R-:W-:Y:S02]  /*0250*/  MOV R0, R30 ;  /* 0x0000001e00007202 */ /* 0x000fe40000000f00 */
[----:B------:R-:W-:-:S07]  /*0260*/  MOV R4, 0x280 ;  /* 0x0000028000047802 */ /* 0x000fce0000000f00 */
[----:B-----5:R-:W-:Y:S05]  /*0270*/  CALL.REL.NOINC `($__internal_46_$__cuda_sm3x_div_rn_ftz_f32_slowpath) ;  /* 0x0000003c00747944 */ /* 0x020fea0003c00000 */
.L_x_13977:
[----:B------:R-:W-:Y:S05]  /*0280*/  BSYNC B2 ;  /* 0x0000000000027941 */ /* 0x000fea0003800000 */
.L_x_13976:
        /* <DEDUP_REMOVED lines=18> */
.L_x_13979:
[----:B------:R-:W-:Y:S02]  /*03b0*/  ISETP.GE.AND P0, PT, R14, RZ, PT ;  /* 0x000000ff0e00720c */ /* 0x000fe40003f06270 */
[----:B------:R-:W-:-:S11]  /*03c0*/  MOV R5, 0x3fd774eb ;  /* 0x3fd774eb00057802 */ /* 0x000fd60000000f00 */
[----:B------:R-:W-:-:S04]  /*03d0*/  @P0 FFMA.FTZ R0, R5, 0.93318945169448852539, -R0 ;  /* 0x3f6ee58105000823 */ /* 0x000fc80000010800 */
[----:B------:R-:W-:-:S07]  /*03e0*/  @!P0 FFMA.FTZ R0, R5, 0.93318945169448852539, R0 ;  /* 0x3f6ee58105008823 */ /* 0x000fce0000010000 */
.L_x_13980:
[----:B------:R-:W-:Y:S05]  /*03f0*/  BSYNC B0 ;  /* 0x0000000000007941 */ /* 0x000fea0003800000 */
.L_x_13978:
[----:B------:R-:W-:Y:S01]  /*0400*/  FADD.FTZ R11, |R13|, -RZ ;  /* 0x800000ff0d0b7221 */ /* 0x000fe20000010200 */
[----:B------:R-:W-:Y:S01]  /*0410*/  FADD.FTZ R4, |R15|, -RZ ;  /* 0x800000ff0f047221 */ /* 0x000fe20000010200 */
[----:B------:R-:W-:Y:S01]  /*0420*/  FSETP.GT.FTZ.AND P2, PT, |R13|, |R15|, PT ;  /* 0x4000000f0d00720b */ /* 0x000fe20003f54200 */
[----:B------:R-:W-:Y:S01]  /*0430*/  HFMA2.MMA R7, -RZ, RZ, 2.04296875, -15.78125 ;  /* 0x4016cbe4ff077435 */ /* 0x000fe200000001ff */
[----:B------:R-:W-:Y:S01]  /*0440*/  FSETP.NEU.FTZ.AND P0, PT, |R14|, |R12|, PT ;  /* 0x4000000c0e00720b */ /* 0x000fe20003f1d200 */
[----:B------:R-:W-:Y:S01]  /*0450*/  BSSY B2, `(.L_x_13981) ;  /* 0x0000016000027945 */ /* 0x000fe20003800000 */
[----:B------:R-:W-:Y:S02]  /*0460*/  FSEL R29, R11, R4, P2 ;  /* 0x000000040b1d7208 */ /* 0x000fe40001000000 */
[----:B------:R-:W-:Y:S02]  /*0470*/  FSETP.NEU.FTZ.AND P1, PT, R30, RZ, PT ;  /* 0x000000ff1e00720b */ /* 0x000fe40003f3d000 */
[----:B------:R-:W0:Y:S01]  /*0480*/  MUFU.RCP R6, R29 ;  /* 0x0000001d00067308 */ /* 0x000e220000001000 */
[----:B------:R-:W-:Y:S01]  /*0490*/  ISETP.GE.AND P3, PT, R14, RZ, PT ;  /* 0x000000ff0e00720c */ /* 0x000fe20003f66270 */
[----:B------:R-:W-:Y:S01]  /*04a0*/  FADD.FTZ R14, |R12|, |R14| ;  /* 0x4000000e0c0e7221 */ /* 0x000fe20000010200 */
[----:B------:R-:W-:-:S04]  /*04b0*/  FSEL R11, R4, R11, P2 ;  /* 0x0000000b040b7208 */ /* 0x000fc80001000000 */
[----:B------:R-:W-:Y:S02]  /*04c0*/  @!P0 FSEL R0, R7, 0.78539818525314331055, !P3 ;  /* 0x3f490fdb07008808 */ /* 0x000fe40005800000 */
[----:B------:R-:W-:Y:S02]  /*04d0*/  FSETP.GTU.FTZ.AND P0, PT, |R14|, +INF , PT ;  /* 0x7f8000000e00780b */ /* 0x000fe40003f1c200 */
[----:B------:R-:W-:Y:S01]  /*04e0*/  @!P1 FSEL R0, RZ, 3.1415927410125732422, P3 ;  /* 0x40490fdbff009808 */ /* 0x000fe20001800000 */
        /* <DEDUP_REMOVED lines=11> */
[----:B-----5:R-:W-:Y:S05]  /*05a0*/  CALL.REL.NOINC `($__internal_46_$__cuda_sm3x_div_rn_ftz_f32_slowpath) ;  /* 0x0000003800a87944 */ /* 0x020fea0003c00000 */
.L_x_13982:
[----:B------:R-:W-:Y:S05]  /*05b0*/  BSYNC B2 ;  /* 0x0000000000027941 */ /* 0x000fea0003800000 */
.L_x_13981:
        /* <DEDUP_REMOVED lines=18> */
.L_x_13984:
[----:B------:R-:W-:Y:S02]  /*06e0*/  ISETP.GE.AND P0, PT, R15, RZ, PT ;  /* 0x000000ff0f00720c */ /* 0x000fe40003f06270 */
[----:B------:R-:W-:-:S11]  /*06f0*/  MOV R5, 0x3fd774eb ;  /* 0x3fd774eb00057802 */ /* 0x000fd60000000f00 */
[----:B------:R-:W-:-:S04]  /*0700*/  @P0 FFMA.FTZ R0, R5, 0.93318945169448852539, -R0 ;  /* 0x3f6ee58105000823 */ /* 0x000fc80000010800 */
[----:B------:R-:W-:-:S07]  /*0710*/  @!P0 FFMA.FTZ R0, R5, 0.93318945169448852539, R0 ;  /* 0x3f6ee58105008823 */ /* 0x000fce0000010000 */
.L_x_13985:
[----:B------:R-:W-:Y:S05]  /*0720*/  BSYNC B0 ;  /* 0x0000000000007941 */ /* 0x000fea0003800000 */
.L_x_13983:
[----:B-----5:R-:W-:Y:S01]  /*0730*/  FADD.FTZ R11, |R16|, -RZ ;  /* 0x800000ff100b7221 */ /* 0x020fe20000010200 */
        /* <DEDUP_REMOVED lines=14> */
[----:B------:R-:W1:Y:S03]  /*0820*/  FCHK P1, R11, R14 ;  /* 0x0000000e0b007302 */ /* 0x000e660000020000 */
[----:B------:R-:W-:Y:S01]  /*0830*/  LOP3.LUT R0, R0, 0x80000000, R13, 0xb8, !PT ;  /* 0x8000000000007812 */ /* 0x000fe200078eb80d */
[----:B0-----:R-:W-:-:S03]  /*0840*/  FFMA R6, -R14, R5, 1 ;  /* 0x3f8000000e067423 */ /* 0x001fc60000000105 */
[----:B------:R-:W-:Y:S01]  /*0850*/  FSEL R13, R15, R0, P0 ;  /* 0x000000000f0d7208 */ /* 0x000fe20000000000 */
[----:B------:R-:W-:-:S04]  /*0860*/  FFMA R6, R5, R6, R5 ;  /* 0x0000000605067223 */ /* 0x000fc80000000005 */
[----:B------:R-:W-:-:S04]  /*0870*/  FFMA R5, R11, R6, RZ ;  /* 0x000000060b057223 */ /* 0x000fc800000000ff */
[----:B------:R-:W-:-:S04]  /*0880*/  FFMA R4, -R14, R5, R11 ;  /* 0x000000050e047223 */ /* 0x000fc8000000010b */
[----:B------:R-:W-:Y:S01]  /*0890*/  FFMA R0, R6, R4, R5 ;  /* 0x0000000406007223 */ /* 0x000fe20000000005 */
[----:B-1----:R-:W-:Y:S06]  /*08a0*/  @!P1 BRA `(.L_x_13987) ;  /* 0x00000000000c9947 */ /* 0x002fec0003800000 */
[----:B------:R-:W-:Y:S02]  /*08b0*/  MOV R0, R14 ;  /* 0x0000000e00007202 */ /* 0x000fe40000000f00 */
[----:B------:R-:W-:-:S07]  /*08c0*/  MOV R4, 0x8e0 ;  /* 0x000008e000047802 */ /* 0x000fce0000000f00 */
[----:B------:R-:W-:Y:S05]  /*08d0*/  CALL.REL.NOINC `($__internal_46_$__cuda_sm3x_div_rn_ftz_f32_slowpath) ;  /* 0x0000003400dc7944 */ /* 0x000fea0003c00000 */
.L_x_13987:
[----:B------:R-:W-:Y:S05]  /*08e0*/  BSYNC B2 ;  /* 0x0000000000027941 */ /* 0x000fea0003800000 */
.L_x_13986:
        /* <DEDUP_REMOVED lines=18> */
.L_x_13989:
[----:B------:R-:W-:Y:S01]  /*0a10*/  ISETP.GE.AND P0, PT, R22, RZ, PT ;  /* 0x000000ff1600720c */ /* 0x000fe20003f06270 */
[----:B------:R-:W-:-:S12]  /*0a20*/  HFMA2.MMA R5, -RZ, RZ, 1.9599609375, 20144 ;  /* 0x3fd774ebff057435 */ /* 0x000fd800000001ff */
[----:B------:R-:W-:-:S04]  /*0a30*/  @P0 FFMA.FTZ R0, R5, 0.93318945169448852539, -R0 ;  /* 0x3f6ee58105000823 */ /* 0x000fc80000010800 */
[----:B------:R-:W-:-:S07]  /*0a40*/  @!P0 FFMA.FTZ R0, R5, 0.93318945169448852539, R0 ;  /* 0x3f6ee58105008823 */ /* 0x000fce0000010000 */
.L_x_13990:
[----:B------:R-:W-:Y:S05]  /*0a50*/  BSYNC B0 ;  /* 0x0000000000007941 */ /* 0x000fea0003800000 */
.L_x_13988:
[----:B------:R-:W-:Y:S01]  /*0a60*/  FADD.FTZ R11, |R17|, -RZ ;  /* 0x800000ff110b7221 */ /* 0x000fe20000010200 */
[----:B------:R-:W-:Y:S01]  /*0a70*/  FADD.FTZ R4, |R23|, -RZ ;  /* 0x800000ff17047221 */ /* 0x000fe20000010200 */
[----:B------:R-:W-:Y:S01]  /*0a80*/  FSETP.GT.FTZ.AND P2, PT, |R17|, |R23|, PT ;  /* 0x400000171100720b */ /* 0x000fe20003f54200 */
[----:B------:R-:W-:Y:S01]  /*0a90*/  BSSY B2, `(.L_x_13991) ;  /* 0x0000018000027945 */ /* 0x000fe20003800000 */
[----:B------:R-:W-:Y:S02]  /*0aa0*/  FSETP.NEU.FTZ.AND P0, PT, |R22|, |R16|, PT ;  /* 0x400000101600720b */ /* 0x000fe40003f1d200 */
[----:B------:R-:W-:Y:S02]  /*0ab0*/  FSEL R15, R11, R4, P2 ;  /* 0x000000040b0f7208 */ /* 0x000fe40001000000 */
[----:B------:R-:W-:Y:S01]  /*0ac0*/  FSETP.NEU.FTZ.AND P1, PT, R14, RZ, PT ;  /* 0x000000ff0e00720b */ /* 0x000fe20003f3d000 */
[----:B------:R-:W-:Y:S01]  /*0ad0*/  FADD.FTZ R14, |R16|, |R22| ;  /* 0x40000016100e7221 */ /* 0x000fe20000010200 */
[----:B------:R-:W0:Y:S01]  /*0ae0*/  MUFU.RCP R6, R15 ;  /* 0x0000000f00067308 */ /* 0x000e220000001000 */
[----:B------:R-:W-:-:S02]  /*0af0*/  ISETP.GE.AND P3, PT, R22, RZ, PT ;  /* 0x000000ff1600720c */ /* 0x000fc40003f66270 */
[----:B------:R-:W-:Y:S02]  /*0b00*/  MOV R7, 0x4016cbe4 ;  /* 0x4016cbe400077802 */ /* 0x000fe40000000f00 */
[----:B------:R-:W-:Y:S02]  /*0b10*/  FSEL R11, R4, R11, P2 ;  /* 0x0000000b040b7208 */ /* 0x000fe40001000000 */
        /* <DEDUP_REMOVED lines=14> */
[----:B------:R-:W-:Y:S05]  /*0c00*/  CALL.REL.NOINC `($__internal_46_$__cuda_sm3x_div_rn_ftz_f32_slowpath) ;  /* 0x0000003400107944 */ /* 0x000fea0003c00000 */
.L_x_13992:
[----:B------:R-:W-:Y:S05]  /*0c10*/  BSYNC B2 ;  /* 0x0000000000027941 */ /* 0x000fea0003800000 */
.L_x_13991:
        /* <DEDUP_REMOVED lines=18> */
.L_x_13994:
[----:B------:R-:W-:Y:S02]  /*0d40*/  ISETP.GE.AND P0, PT, R23, RZ, PT ;  /* 0x000000ff1700720c */ /* 0x000fe40003f06270 */
[----:B------:R-:W-:-:S11]  /*0d50*/  MOV R5, 0x3fd774eb ;  /* 0x3fd774eb00057802 */ /* 0x000fd60000000f00 */
[----:B------:R-:W-:-:S04]  /*0d60*/  @P0 FFMA.FTZ R0, R5, 0.93318945169448852539, -R0 ;  /* 0x3f6ee58105000823 */ /* 0x000fc80000010800 */
[----:B------:R-:W-:-:S07]  /*0d70*/  @!P0 FFMA.FTZ R0, R5, 0.93318945169448852539, R0 ;  /* 0x3f6ee58105008823 */ /* 0x000fce0000010000 */
.L_x_13995:
[----:B------:R-:W-:Y:S05]  /*0d80*/  BSYNC B0 ;  /* 0x0000000000007941 */ /* 0x000fea0003800000 */
.L_x_13993:
        /* <DEDUP_REMOVED lines=27> */
.L_x_13997:
[----:B------:R-:W-:Y:S05]  /*0f40*/  BSYNC B2 ;  /* 0x0000000000027941 */ /* 0x000fea0003800000 */
.L_x_13996:
        /* <DEDUP_REMOVED lines=18> */
.L_x_13999:
[----:B------:R-:W-:Y:S01]  /*1070*/  ISETP.GE.AND P0, PT, R24, RZ, PT ;  /* 0x000000ff1800720c */ /* 0x000fe20003f06270 */
[----:B------:R-:W-:-:S12]  /*1080*/  IMAD.MOV.U32 R5, RZ, RZ, 0x3fd774eb ;  /* 0x3fd774ebff057424 */ /* 0x000fd800078e00ff */
[----:B------:R-:W-:-:S04]  /*1090*/  @P0 FFMA.FTZ R0, R5, 0.93318945169448852539, -R0 ;  /* 0x3f6ee58105000823 */ /* 0x000fc80000010800 */
[----:B------:R-:W-:-:S07]  /*10a0*/  @!P0 FFMA.FTZ R0, R5, 0.93318945169448852539, R0 ;  /* 0x3f6ee58105008823 */ /* 0x000fce0000010000 */
.L_x_14000:
[----:B------:R-:W-:Y:S05]  /*10b0*/  BSYNC B0 ;  /* 0x0000000000007941 */ /* 0x000fea0003800000 */
.L_x_13998:
[----:B------:R-:W-:Y:S01]  /*10c0*/  FADD.FTZ R11, |R19|, -RZ ;  /* 0x800000ff130b7221 */ /* 0x000fe20000010200 */
[----:B------:R-:W-:Y:S01]  /*10d0*/  FADD.FTZ R4, |R25|, -RZ ;  /* 0x800000ff19047221 */ /* 0x000fe20000010200 */
[----:B------:R-:W-:Y:S01]  /*10e0*/  FSETP.GT.FTZ.AND P2, PT, |R19|, |R25|, PT ;  /* 0x400000191300720b */ /* 0x000fe20003f54200 */
[----:B------:R-:W-:Y:S01]  /*10f0*/  HFMA2.MMA R7, -RZ, RZ, 2.04296875, -15.78125 ;  /* 0x4016cbe4ff077435 */ /* 0x000fe200000001ff */
[----:B------:R-:W-:Y:S01]  /*1100*/  FSETP.NEU.FTZ.AND P0, PT, |R24|, |R18|, PT ;  /* 0x400000121800720b */ /* 0x000fe20003f1d200 */
[----:B------:R-:W-:Y:S01]  /*1110*/  BSSY B2, `(.L_x_14001) ;  /* 0x0000016000027945 */ /* 0x000fe20003800000 */
[----:B------:R-:W-:Y:S02]  /*1120*/  FSEL R17, R11, R4, P2 ;  /* 0x000000040b117208 */ /* 0x000fe40001000000 */
[----:B------:R-:W-:Y:S01]  /*1130*/  FSETP.NEU.FTZ.AND P1, PT, R16, RZ, PT ;  /* 0x000000ff1000720b */ /* 0x000fe20003f3d000 */
[----:B------:R-:W-:Y:S01]  /*1140*/  FADD.FTZ R16, |R18|, |R24| ;  /* 0x4000001812107221 */ /* 0x000fe20000010200 */
[----:B------:R-:W0:Y:S01]  /*1150*/  MUFU.RCP R6, R17 ;  /* 0x0000001100067308 */ /* 0x000e220000001000 */
[----:B------:R-:W-:-:S02]  /*1160*/  ISETP.GE.AND P3, PT, R24, RZ, PT ;  /* 0x000000ff1800720c */ /* 0x000fc40003f66270 */
        /* <DEDUP_REMOVED lines=16> */
.L_x_14002:
[----:B------:R-:W-:Y:S05]  /*1270*/  BSYNC B2 ;  /* 0x0000000000027941 */ /* 0x000fea0003800000 */
.L_x_14001:
        /* <DEDUP_REMOVED lines=18> */
.L_x_14004:
[----:B------:R-:W-:Y:S02]  /*13a0*/  ISETP.GE.AND P0, PT, R25, RZ, PT ;  /* 0x000000ff1900720c */ /* 0x000fe40003f06270 */
[----:B------:R-:W-:-:S11]  /*13b0*/  MOV R5, 0x3fd774eb ;  /* 0x3fd774eb00057802 */ /* 0x000fd60000000f00 */
[----:B------:R-:W-:-:S04]  /*13c0*/  @P0 FFMA.FTZ R0, R5, 0.93318945169448852539, -R0 ;  /* 0x3f6ee58105000823 */ /* 0x000fc80000010800 */
[----:B------:R-:W-:-:S07]  /*13d0*/  @!P0 FFMA.FTZ R0, R5, 0.93318945169448852539, R0 ;  /* 0x3f6ee58105008823 */ /* 0x000fce0000010000 */
.L_x_14005:
[----:B------:R-:W-:Y:S05]  /*13e0*/  BSYNC B0 ;  /* 0x0000000000007941 */ /* 0x000fea0003800000 */
.L_x_14003:
        /* <DEDUP_REMOVED lines=24> */
[----:B------:R-:W-:Y:S01]  /*1570*/  IMAD.MOV.U32 R0, RZ, RZ, R18 ;  /* 0x000000ffff007224 */ /* 0x000fe200078e0012 */
[----:B------:R-:W-:-:S07]  /*1580*/  MOV R4, 0x15a0 ;  /* 0x000015a000047802 */ /* 0x000fce0000000f00 */
[----:B------:R-:W-:Y:S05]  /*1590*/  CALL.REL.NOINC `($__internal_46_$__cuda_sm3x_div_rn_ftz_f32_slowpath) ;  /* 0x0000002800ac7944 */ /* 0x000fea0003c00000 */
.L_x_14007:
[----:B------:R-:W-:Y:S05]  /*15a0*/  BSYNC B2 ;  /* 0x0000000000027941 */ /* 0x000fea0003800000 */
.L_x_14006:
        /* <DEDUP_REMOVED lines=18> */
.L_x_14009:
[----:B------:R-:W-:Y:S02]  /*16d0*/  ISETP.GE.AND P0, PT, R26, RZ, PT ;  /* 0x000000ff1a00720c */ /* 0x000fe40003f06270 */
[----:B------:R-:W-:-:S11]  /*16e0*/  MOV R5, 0x3fd774eb ;  /* 0x3fd774eb00057802 */ /* 0x000fd60000000f00 */
[----:B------:R-:W-:-:S04]  /*16f0*/  @P0 FFMA.FTZ R0, R5, 0.93318945169448852539, -R0 ;  /* 0x3f6ee58105000823 */ /* 0x000fc80000010800 */
[----:B------:R-:W-:-:S07]  /*1700*/  @!P0 FFMA.FTZ R0, R5, 0.93318945169448852539, R0 ;  /* 0x3f6ee58105008823 */ /* 0x000fce0000010000 */
.L_x_14010:
[----:B------:R-:W-:Y:S05]  /*1710*/  BSYNC B0 ;  /* 0x0000000000007941 */ /* 0x000fea0003800000 */
.L_x_14008:
        /* <DEDUP_REMOVED lines=27> */
.L_x_14012:
[----:B------:R-:W-:Y:S05]  /*18d0*/  BSYNC B2 ;  /* 0x0000000000027941 */ /* 0x000fea0003800000 */
.L_x_14011:
        /* <DEDUP_REMOVED lines=18> */
.L_x_14014:
[----:B------:R-:W-:Y:S01]  /*1a00*/  ISETP.GE.AND P0, PT, R27, RZ, PT ;  /* 0x000000ff1b00720c */ /* 0x000fe20003f06270 */
[----:B------:R-:W-:-:S12]  /*1a10*/  HFMA2.MMA R5, -RZ, RZ, 1.9599609375, 20144 ;  /* 0x3fd774ebff057435 */ /* 0x000fd800000001ff */
[----:B------:R-:W-:-:S04]  /*1a20*/  @P0 FFMA.FTZ R0, R5, 0.93318945169448852539, -R0 ;  /* 0x3f6ee58105000823 */ /* 0x000fc80000010800 */
[----:B------:R-:W-:-:S07]  /*1a30*/  @!P0 FFMA.FTZ R0, R5, 0.93318945169448852539, R0 ;  /* 0x3f6ee58105008823 */ /* 0x000fce0000010000 */
.L_x_14015:
[----:B------:R-:W-:Y:S05]  /*1a40*/  BSYNC B0 ;  /* 0x0000000000007941 */ /* 0x000fea0003800000 */
.L_x_14013:
[----:B------:R-:W0:Y:S01]  /*1a50*/  LDC.64 R4, c[0x0][0x218] ;  /* 0x00008600ff047b82 */ /* 0x000e220000000a00 */
[----:B------:R-:W-:Y:S02]  /*1a60*/  FSETP.NEU.FTZ.AND P0, PT, |R27|, |R21|, PT ;  /* 0x400000151b00720b */ /* 0x000fe40003f1d200 */
[----:B------:R-:W-:Y:S01]  /*1a70*/  FSETP.NEU.FTZ.AND P1, PT, R19, RZ, PT ;  /* 0x000000ff1300720b */ /* 0x000fe20003f3d000 */
[----:B------:R-:W-:Y:S01]  /*1a80*/  FADD.FTZ R19, |R21|, |R27| ;  /* 0x4000001b15137221 */ /* 0x000fe20000010200 */
[----:B------:R-:W-:Y:S02]  /*1a90*/  ISETP.GE.AND P2, PT, R27, RZ, PT ;  /* 0x000000ff1b00720c */ /* 0x000fe40003f46270 */
[----:B------:R-:W-:-:S07]  /*1aa0*/  MOV R6, 0x4016cbe4 ;  /* 0x4016cbe400067802 */ /* 0x000fce0000000f00 */
[----:B------:R-:W-:Y:S02]  /*1ab0*/  @!P0 FSEL R0, R6, 0.78539818525314331055, !P2 ;  /* 0x3f490fdb06008808 */ /* 0x000fe40005000000 */
[----:B------:R-:W-:Y:S02]  /*1ac0*/  @!P1 FSEL R0, RZ, 3.1415927410125732422, P2 ;  /* 0x40490fdbff009808 */ /* 0x000fe40001000000 */
[----:B------:R-:W-:Y:S02]  /*1ad0*/  FSETP.GTU.FTZ.AND P0, PT, |R19|, +INF , PT ;  /* 0x7f8000001300780b */ /* 0x000fe40003f1c200 */
[----:B------:R-:W-:Y:S01]  /*1ae0*/  LOP3.LUT R0, R0, 0x80000000, R21, 0xb8, !PT ;  /* 0x8000000000007812 */ /* 0x000fe200078eb815 */
[----:B0-----:R-:W-:-:S03]  /*1af0*/  IMAD.WIDE.U32 R4, R3, 0x4, R4 ;  /* 0x0000000403047825 */ /* 0x001fc600078e0004 */
[----:B------:R-:W-:Y:S01]  /*1b00*/  FSEL R19, R19, R0, P0 ;  /* 0x0000000013137208 */ /* 0x000fe20000000000 */
[----:B------:R-:W-:-:S05]  /*1b10*/  IMAD.WIDE R4, R2, 0x8, R4 ;  /* 0x0000000802047825 */ /* 0x000fca00078e0204 */
[----:B------:R-:W-:Y:S04]  /*1b20*/  STG.E.64 desc[UR4][R4.64], R12 ;  /* 0x0000000c04007986 */ /* 0x000fe8000c101b04 */
[----:B------:R-:W-:Y:S04]  /*1b30*/  STG.E.64 desc[UR4][R4.64+0x400], R14 ;  /* 0x0004000e04007986 */ /* 0x000fe8000c101b04 */
[----:B------:R-:W-:Y:S04]  /*1b40*/  STG.E.64 desc[UR4][R4.64+0x800], R16 ;  /* 0x0008001004007986 */ /* 0x000fe8000c101b04 */
[----:B------:R-:W-:Y:S01]  /*1b50*/  STG.E.64 desc[UR4][R4.64+0xc00], R18 ;  /* 0x000c001204007986 */ /* 0x000fe2000c101b04 */
[----:B------:R-:W-:Y:S05]  /*1b60*/  EXIT ;  /* 0x000000000000794d */ /* 0x000fea0003800000 */
.L_x_13975:
[----:B------:R-:W0:Y:S01]  /*1b70*/  S2R R0, SR_TID.X ;  /* 0x0000000000007919 */ /* 0x000e220000002100 */
[----:B------:R-:W-:Y:S02]  /*1b80*/  CS2R R26, SRZ ;  /* 0x00000000001a7805 */ /* 0x000fe4000001ff00 */
[----:B------:R-:W-:Y:S02]  /*1b90*/  CS2R R16, SRZ ;  /* 0x0000000000107805 */ /* 0x000fe4000001ff00 */
        /* <DEDUP_REMOVED lines=9> */
[CC--:B------:R-:W-:Y:S01]  /*1c30*/  ISETP.GE.AND P5, PT, R0.reuse, R29.reuse, PT ;  /* 0x0000001d0000720c */ /* 0x0c0fe20003fa6270 */
[----:B0-----:R-:W-:Y:S02]  /*1c40*/  @!P0 IMAD.WIDE.U32 R14, R19, 0x4, R14 ;  /* 0x00000004130e8825 */ /* 0x001fe400078e000e */
[----:B------:R-:W0:Y:S03]  /*1c50*/  @!P6 LDC.64 R30, c[0x0][0x228] ;  /* 0x00008a00ff1eeb82 */ /* 0x000e260000000a00 */
[----:B------:R-:W5:Y:S07]  /*1c60*/  @!P0 LDG.E R17, desc[UR4][R14.64] ;  /* 0x000000040e118981 */ /* 0x000f6e000c1e1900 */
[----:B------:R-:W-:Y:S01]  /*1c70*/  @!P5 IMAD.IADD R13, R3, 0x1, R0 ;  /* 0x00000001030dd824 */ /* 0x000fe200078e0200 */
[----:B------:R-:W-:Y:S01]  /*1c80*/  @!P5 IADD3 R0, R0, 0x80, RZ ;  /* 0x000000800000d810 */ /* 0x000fe20007ffe0ff */
[----:B------:R-:W3:Y:S03]  /*1c90*/  @!P5 LDC.64 R8, c[0x0][0x220] ;  /* 0x00008800ff08db82 */ /* 0x000ee60000000a00 */
[----:B------:R-:W-:Y:S01]  /*1ca0*/  ISETP.GE.AND P4, PT, R0, R29, PT ;  /* 0x0000001d0000720c */ /* 0x000fe20003f86270 */
[----:B--2---:R-:W-:-:S04]  /*1cb0*/  @!P6 IMAD.WIDE.U32 R22, R25, 0x4, R22 ;  /* 0x000000041916e825 */ /* 0x004fc800078e0016 */
[----:B------:R-:W2:Y:S01]  /*1cc0*/  @!P5 LDC.64 R6, c[0x0][0x228] ;  /* 0x00008a00ff06db82 */ /* 0x000ea20000000a00 */
[----:B-1----:R-:W-:Y:S01]  /*1cd0*/  @!P0 IMAD.WIDE.U32 R10, R19, 0x4, R10 ;  /* 0x00000004130a8825 */ /* 0x002fe200078e000a */
[----:B------:R1:W5:Y:S03]  /*1ce0*/  @!P6 LDG.E R27, desc[UR4][R22.64] ;  /* 0x00000004161be981 */ /* 0x000366000c1e1900 */
[----:B0-----:R-:W-:Y:S01]  /*1cf0*/  @!P6 IMAD.WIDE.U32 R30, R25, 0x4, R30 ;  /* 0x00000004191ee825 */ /* 0x001fe200078e001e */
[----:B------:R-:W5:Y:S02]  /*1d00*/  @!P0 LDG.E R16, desc[UR4][R10.64] ;  /* 0x000000040a108981 */ /* 0x000f64000c1e1900 */
[----:B------:R-:W-:Y:S01]  /*1d10*/  @!P4 IADD3 R2, R3, R0, RZ ;  /* 0x000000000302c210 */ /* 0x000fe20007ffe0ff */
[----:B------:R-:W0:Y:S01]  /*1d20*/  @!P4 LDC.64 R4, c[0x0][0x220] ;  /* 0x00008800ff04cb82 */ /* 0x000e220000000a00 */
[----:B------:R-:W-:Y:S01]  /*1d30*/  @!P4 IADD3 R0, R0, 0x80, RZ ;  /* 0x000000800000c810 */ /* 0x000fe20007ffe0ff */
[----:B------:R-:W5:Y:S03]  /*1d40*/  @!P6 LDG.E R26, desc[UR4][R30.64] ;  /* 0x000000041e1ae981 */ /* 0x000f66000c1e1900 */
[----:B------:R-:W-:Y:S01]  /*1d50*/  ISETP.GE.AND P3, PT, R0, R29, PT ;  /* 0x0000001d0000720c */ /* 0x000fe20003f66270 */
[----:B---3--:R-:W-:-:S02]  /*1d60*/  @!P5 IMAD.WIDE.U32 R8, R13, 0x4, R8 ;  /* 0x000000040d08d825 */ /* 0x008fc400078e0008 */
[----:B------:R-:W3:Y:S10]  /*1d70*/  @!P4 LDC.64 R18, c[0x0][0x228] ;  /* 0x00008a00ff12cb82 */ /* 0x000ef40000000a00 */
[----:B------:R-:W-:Y:S01]  /*1d80*/  @!P3 IADD3 R21, R3, R0, RZ ;  /* 0x000000000315b210 */ /* 0x000fe20007ffe0ff */
[----:B--2---:R-:W-:Y:S01]  /*1d90*/  @!P5 IMAD.WIDE.U32 R6, R13, 0x4, R6 ;  /* 0x000000040d06d825 */ /* 0x004fe200078e0006 */
[----:B------:R-:W-:-:S02]  /*1da0*/  @!P3 IADD3 R0, R0, 0x80, RZ ;  /* 0x000000800000b810 */ /* 0x000fc40007ffe0ff */
[----:B------:R-:W-:Y:S02]  /*1db0*/  CS2R R24, SRZ ;  /* 0x0000000000187805 */ /* 0x000fe4000001ff00 */
[----:B-1----:R-:W-:Y:S01]  /*1dc0*/  CS2R R22, SRZ ;  /* 0x0000000000167805 */ /* 0x002fe2000001ff00 */
[----:B------:R-:W1:Y:S01]  /*1dd0*/  @!P3 LDC.64 R14, c[0x0][0x228] ;  /* 0x00008a00ff0ebb82 */ /* 0x000e620000000a00 */
[-C--:B------:R-:W-:Y:S01]  /*1de0*/  ISETP.GE.AND P2, PT, R0, R29.reuse, PT ;  /* 0x0000001d0000720c */ /* 0x080fe20003f46270 */
[----:B0-----:R-:W-:Y:S01]  /*1df0*/  @!P4 IMAD.WIDE.U32 R4, R2, 0x4, R4 ;  /* 0x000000040204c825 */ /* 0x001fe200078e0004 */
[----:B------:R0:W5:Y:S04]  /*1e00*/  @!P5 LDG.E R24, desc[UR4][R8.64] ;  /* 0x000000040818d981 */ /* 0x000168000c1e1900 */
[----:B------:R2:W5:Y:S01]  /*1e10*/  @!P5 LDG.E R23, desc[UR4][R6.64] ;  /* 0x000000040617d981 */ /* 0x000562000c1e1900 */
[----:B------:R-:W4:Y:S03]  /*1e20*/  @!P3 LDC.64 R34, c[0x0][0x220] ;  /* 0x00008800ff22bb82 */ /* 0x000f260000000a00 */
[----:B------:R3:W5:Y:S03]  /*1e30*/  @!P4 LDG.E R25, desc[UR4][R4.64] ;  /* 0x000000040419c981 */ /* 0x000766000c1e1900 */
[----:B------:R-:W-:Y:S01]  /*1e40*/  @!P2 IADD3 R37, R3, R0, RZ ;  /* 0x000000000325a210 */ /* 0x000fe20007ffe0ff */
[----:B------:R-:W-:Y:S01]  /*1e50*/  @!P2 VIADD R0, R0, 0x80 ;  /* 0x000000800000a836 */ /* 0x000fe20000000000 */
[----:B------:R-:W4:Y:S04]  /*1e60*/  @!P2 LDC.64 R32, c[0x0][0x220] ;  /* 0x00008800ff20ab82 */ /* 0x000f280000000a00 */
[----:B------:R-:W-:-:S04]  /*1e70*/  ISETP.GE.AND P1, PT, R0, R29, PT ;  /* 0x0000001d0000720c */ /* 0x000fc80003f26270 */
[----:B0-----:R-:W0:Y:S09]  /*1e80*/  @!P2 LDC.64 R8, c[0x0][0x228] ;  /* 0x00008a00ff08ab82 */ /* 0x001e320000000a00 */
[----:B------:R-:W-:Y:S01]  /*1e90*/  @!P1 IADD3 R13, R3, R0, RZ ;  /* 0x00000000030d9210 */ /* 0x000fe20007ffe0ff */
[----:B--2---:R-:W2:Y:S01]  /*1ea0*/  @!P1 LDC.64 R6, c[0x0][0x220] ;  /* 0x00008800ff069b82 */ /* 0x004ea20000000a00 */
[----:B------:R-:W-:-:S04]  /*1eb0*/  @!P1 IADD3 R0, R0, 0x80, RZ ;  /* 0x0000008000009810 */ /* 0x000fc80007ffe0ff */
[----:B------:R-:W-:-:S03]  /*1ec0*/  ISETP.GE.AND P6, PT, R0, R29, PT ;  /* 0x0000001d0000720c */ /* 0x000fc60003fc6270 */
[----:B---3--:R-:W3:Y:S01]  /*1ed0*/  @!P1 LDC.64 R4, c[0x0][0x228] ;  /* 0x00008a00ff049b82 */ /* 0x008ee20000000a00 */
[----:B------:R-:W-:-:S05]  /*1ee0*/  @!P4 IMAD.WIDE.U32 R18, R2, 0x4, R18 ;  /* 0x000000040212c825 */ /* 0x000fca00078e0012 */
[----:B------:R1:W5:Y:S04]  /*1ef0*/  @!P4 LDG.E R22, desc[UR4][R18.64] ;  /* 0x000000041216c981 */ /* 0x000368000c1e1900 */
[----:B------:R-:W0:Y:S08]  /*1f00*/  @!P6 LDC.64 R30, c[0x0][0x220] ;  /* 0x00008800ff1eeb82 */ /* 0x000e300000000a00 */
[----:B------:R-:W0:Y:S01]  /*1f10*/  @!P6 LDC.64 R10, c[0x0][0x228] ;  /* 0x00008a00ff0aeb82 */ /* 0x000e220000000a00 */
[----:B-1----:R-:W-:Y:S01]  /*1f20*/  HFMA2.MMA R19, -RZ, RZ, 0, 0 ;  /* 0x00000000ff137435 */ /* 0x002fe200000001ff */
[----:B------:R-:W-:Y:S01]  /*1f30*/  @!P3 IMAD.WIDE.U32 R14, R21, 0x4, R14 ;  /* 0x00000004150eb825 */ /* 0x000fe200078e000e */
[----:B------:R-:W-:-:S02]  /*1f40*/  @!P6 IADD3 R0, R3, R0, RZ ;  /* 0x000000000300e210 */ /* 0x000fc40007ffe0ff */
[----:B------:R-:W-:Y:S01]  /*1f50*/  MOV R2, RZ ;  /* 0x000000ff00027202 */ /* 0x000fe20000000f00 */
[----:B----4-:R-:W-:Y:S01]  /*1f60*/  @!P3 IMAD.WIDE.U32 R34, R21, 0x4, R34 ;  /* 0x000000041522b825 */ /* 0x010fe200078e0022 */
[----:B------:R-:W-:-:S03]  /*1f70*/  CS2R R20, SRZ ;  /* 0x0000000000147805 */ /* 0x000fc6000001ff00 */
[C---:B--2---:R-:W-:Y:S01]  /*1f80*/  @!P1 IMAD.WIDE.U32 R6, R13.reuse, 0x4, R6 ;  /* 0x000000040d069825 */ /* 0x044fe200078e0006 */
[----:B------:R1:W5:Y:S03]  /*1f90*/  @!P3 LDG.E R19, desc[UR4][R14.64] ;  /* 0x000000040e13b981 */ /* 0x000366000c1e1900 */
[----:B---3--:R-:W-:Y:S01]  /*1fa0*/  @!P1 IMAD.WIDE.U32 R4, R13, 0x4, R4 ;  /* 0x000000040d049825 */ /* 0x008fe200078e0004 */
[----:B------:R-:W-:Y:S01]  /*1fb0*/  CS2R R12, SRZ ;  /* 0x00000000000c7805 */ /* 0x000fe2000001ff00 */
[----:B------:R2:W5:Y:S02]  /*1fc0*/  @!P3 LDG.E R20, desc[UR4][R34.64] ;  /* 0x000000042214b981 */ /* 0x000564000c1e1900 */
[----:B------:R-:W-:Y:S01]  /*1fd0*/  @!P2 IMAD.WIDE.U32 R32, R37, 0x4, R32 ;  /* 0x000000042520a825 */ /* 0x000fe200078e0020 */
[----:B-1----:R-:W-:-:S03]  /*1fe0*/  CS2R R14, SRZ ;  /* 0x00000000000e7805 */ /* 0x002fc6000001ff00 */
[----:B0-----:R-:W-:Y:S01]  /*1ff0*/  @!P2 IMAD.WIDE.U32 R8, R37, 0x4, R8 ;  /* 0x000000042508a825 */ /* 0x001fe200078e0008 */
[----:B------:R2:W5:Y:S03]  /*2000*/  @!P2 LDG.E R21, desc[UR4][R32.64] ;  /* 0x000000042015a981 */ /* 0x000566000c1e1900 */
[C---:B------:R-:W-:Y:S01]  /*2010*/  @!P6 IMAD.WIDE.U32 R30, R0.reuse, 0x4, R30 ;  /* 0x00000004001ee825 */ /* 0x040fe200078e001e */
[----:B------:R2:W5:Y:S03]  /*2020*/  @!P2 LDG.E R2, desc[UR4][R8.64] ;  /* 0x000000040802a981 */ /* 0x000566000c1e1900 */
[----:B------:R-:W-:Y:S01]  /*2030*/  @!P6 IMAD.WIDE.U32 R10, R0, 0x4, R10 ;  /* 0x00000004000ae825 */ /* 0x000fe200078e000a */
[----:B------:R2:W5:Y:S04]  /*2040*/  @!P1 LDG.E R12, desc[UR4][R6.64] ;  /* 0x00000004060c9981 */ /* 0x000568000c1e1900 */
[----:B------:R2:W5:Y:S04]  /*2050*/  @!P1 LDG.E R13, desc[UR4][R4.64] ;  /* 0x00000004040d9981 */ /* 0x000568000c1e1900 */
[----:B------:R2:W5:Y:S04]  /*2060*/  @!P6 LDG.E R14, desc[UR4][R30.64] ;  /* 0x000000041e0ee981 */ /* 0x000568000c1e1900 */
[----:B------:R2:W5:Y:S01]  /*2070*/  @!P6 LDG.E R15, desc[UR4][R10.64] ;  /* 0x000000040a0fe981 */ /* 0x000562000c1e1900 */
[----:B------:R-:W-:Y:S04]  /*2080*/  BSSY B2, `(.L_x_14016) ;  /* 0x0000035000027945 */ /* 0x000fe80003800000 */
[----:B------:R-:W-:Y:S05]  /*2090*/  @P0 BRA `(.L_x_14017) ;  /* 0x0000000000cc0947 */ /* 0x000fea0003800000 */
[----:B--2--5:R-:W-:Y:S01]  /*20a0*/  FADD.FTZ R11, |R16|, -RZ ;  /* 0x800000ff100b7221 */ /* 0x024fe20000010200 */
        /* <DEDUP_REMOVED lines=16> */
.L_x_14019:
[----:B------:R-:W-:Y:S05]  /*21b0*/  BSYNC B3 ;  /* 0x0000000000037941 */ /* 0x000fea0003800000 */
.L_x_14018:
        /* <DEDUP_REMOVED lines=18> */
.L_x_14021:
[----:B------:R-:W-:Y:S02]  /*22e0*/  ISETP.GE.AND P0, PT, R16, RZ, PT ;  /* 0x000000ff1000720c */ /* 0x000fe40003f06270 */
[----:B------:R-:W-:-:S11]  /*22f0*/  MOV R5, 0x3fd774eb ;  /* 0x3fd774eb00057802 */ /* 0x000fd60000000f00 */
[----:B------:R-:W-:-:S04]  /*2300*/  @P0 FFMA.FTZ R0, R5, 0.93318945169448852539, -R0 ;  /* 0x3f6ee58105000823 */ /* 0x000fc80000010800 */
[----:B------:R-:W-:-:S07]  /*2310*/  @!P0 FFMA.FTZ R0, R5, 0.93318945169448852539, R0 ;  /* 0x3f6ee58105008823 */ /* 0x000fce0000010000 */
.L_x_14022:
[----:B------:R-:W-:Y:S05]  /*2320*/  BSYNC B0 ;  /* 0x0000000000007941 */ /* 0x000fea0003800000 */
.L_x_14020:
        /* <DEDUP_REMOVED lines=10> */
.L_x_14017:
[----:B------:R-:W-:Y:S05]  /*23d0*/  BSYNC B2 ;  /* 0x0000000000027941 */ /* 0x000fea0003800000 */
.L_x_14016:
[----:B------:R-:W0:Y:S01]  /*23e0*/  S2R R18, SR_TID.X ;  /* 0x0000000000127919 */ /* 0x000e220000002100 */
[----:B------:R-:W-:Y:S01]  /*23f0*/  BSSY B2, `(.L_x_14023) ;  /* 0x0000037000027945 */ /* 0x000fe20003800000 */
[----:B0----5:R-:W-:-:S04]  /*2400*/  IADD3 R17, R18, 0x80, RZ ;  /* 0x0000008012117810 */ /* 0x021fc80007ffe0ff */
[----:B------:R-:W-:-:S13]  /*2410*/  ISETP.GE.AND P0, PT, R17, R29, PT ;  /* 0x0000001d1100720c */ /* 0x000fda0003f06270 */
[----:B------:R-:W-:Y:S05]  /*2420*/  @P0 BRA `(.L_x_14024) ;  /* 0x0000000000cc0947 */ /* 0x000fea0003800000 */
[----:B--2---:R-:W-:Y:S01]  /*2430*/  FADD.FTZ R11, |R26|, -RZ ;  /* 0x800000ff1a0b7221 */ /* 0x004fe20000010200 */
        /* <DEDUP_REMOVED lines=16> */
.L_x_14026:
[----:B------:R-:W-:Y:S05]  /*2540*/  BSYNC B3 ;  /* 0x0000000000037941 */ /* 0x000fea0003800000 */
.L_x_14025:
        /* <DEDUP_REMOVED lines=18> */
.L_x_14028:
[----:B------:R-:W-:Y:S02]  /*2670*/  ISETP.GE.AND P0, PT, R26, RZ, PT ;  /* 0x000000ff1a00720c */ /* 0x000fe40003f06270 */
[----:B------:R-:W-:-:S11]  /*2680*/  MOV R5, 0x3fd774eb ;  /* 0x3fd774eb00057802 */ /* 0x000fd60000000f00 */
[----:B------:R-:W-:-:S04]  /*2690*/  @P0 FFMA.FTZ R0, R5, 0.93318945169448852539, -R0 ;  /* 0x3f6ee58105000823 */ /* 0x000fc80000010800 */
[----:B------:R-:W-:-:S07]  /*26a0*/  @!P0 FFMA.FTZ R0, R5, 0.93318945169448852539, R0 ;  /* 0x3f6ee58105008823 */ /* 0x000fce0000010000 */
.L_x_14029:
[----:B------:R-:W-:Y:S05]  /*26b0*/  BSYNC B0 ;  /* 0x0000000000007941 */ /* 0x000fea0003800000 */
.L_x_14027:
        /* <DEDUP_REMOVED lines=10> */
.L_x_14024:
[----:B------:R-:W-:Y:S05]  /*2760*/  BSYNC B2 ;  /* 0x0000000000027941 */ /* 0x000fea0003800000 */
.L_x_14023:
[----:B------:R-:W-:Y:S01]  /*2770*/  IADD3 R0, R18, 0x100, RZ ;  /* 0x0000010012007810 */ /* 0x000fe20007ffe0ff */
[----:B------:R-:W-:Y:S03]  /*2780*/  BSSY B2, `(.L_x_14030) ;  /* 0x0000036000027945 */ /* 0x000fe60003800000 */
        /* <DEDUP_REMOVED lines=19> */
.L_x_14033:
[----:B------:R-:W-:Y:S05]  /*28c0*/  BSYNC B3 ;  /* 0x0000000000037941 */ /* 0x000fea0003800000 */
.L_x_14032:
        /* <DEDUP_REMOVED lines=18> */
.L_x_14035:
[----:B------:R-:W-:Y:S01]  /*29f0*/  ISETP.GE.AND P0, PT, R23, RZ, PT ;  /* 0x000000ff1700720c */ /* 0x000fe20003f06270 */
[----:B------:R-:W-:-:S12]  /*2a00*/  IMAD.MOV.U32 R5, RZ, RZ, 0x3fd774eb ;  /* 0x3fd774ebff057424 */ /* 0x000fd800078e00ff */
[----:B------:R-:W-:-:S04]  /*2a10*/  @P0 FFMA.FTZ R0, R5, 0.93318945169448852539, -R0 ;  /* 0x3f6ee58105000823 */ /* 0x000fc80000010800 */
[----:B------:R-:W-:-:S07]  /*2a20*/  @!P0 FFMA.FTZ R0, R5, 0.93318945169448852539, R0 ;  /* 0x3f6ee58105008823 */ /* 0x000fce0000010000 */
.L_x_14036:
[----:B------:R-:W-:Y:S05]  /*2a30*/  BSYNC B0 ;  /* 0x0000000000007941 */ /* 0x000fea0003800000 */
.L_x_14034:
        /* <DEDUP_REMOVED lines=10> */
.L_x_14031:
[----:B------:R-:W-:Y:S05]  /*2ae0*/  BSYNC B2 ;  /* 0x0000000000027941 */ /* 0x000fea0003800000 */
.L_x_14030:
        /* <DEDUP_REMOVED lines=21> */
.L_x_14040:
[----:B------:R-:W-:Y:S05]  /*2c40*/  BSYNC B3 ;  /* 0x0000000000037941 */ /* 0x000fea0003800000 */
.L_x_14039:
        /* <DEDUP_REMOVED lines=18> */
.L_x_14042:
[----:B------:R-:W-:Y:S02]  /*2d70*/  ISETP.GE.AND P0, PT, R22, RZ, PT ;  /* 0x000000ff1600720c */ /* 0x000fe40003f06270 */
[----:B------:R-:W-:-:S11]  /*2d80*/  MOV R5, 0x3fd774eb ;  /* 0x3fd774eb00057802 */ /* 0x000fd60000000f00 */
[----:B------:R-:W-:-:S04]  /*2d90*/  @P0 FFMA.FTZ R0, R5, 0.93318945169448852539, -R0 ;  /* 0x3f6ee58105000823 */ /* 0x000fc80000010800 */
[----:B------:R-:W-:-:S07]  /*2da0*/  @!P0 FFMA.FTZ R0, R5, 0.93318945169448852539, R0 ;  /* 0x3f6ee58105008823 */ /* 0x000fce0000010000 */
.L_x_14043:
[----:B------:R-:W-:Y:S05]  /*2db0*/  BSYNC B0 ;  /* 0x0000000000007941 */ /* 0x000fea0003800000 */
.L_x_14041:
        /* <DEDUP_REMOVED lines=10> */
.L_x_14038:
[----:B------:R-:W-:Y:S05]  /*2e60*/  BSYNC B2 ;  /* 0x0000000000027941 */ /* 0x000fea0003800000 */
.L_x_14037:
        /* <DEDUP_REMOVED lines=21> */
.L_x_14047:
[----:B------:R-:W-:Y:S05]  /*2fc0*/  BSYNC B3 ;  /* 0x0000000000037941 */ /* 0x000fea0003800000 */
.L_x_14046:
        /* <DEDUP_REMOVED lines=18> */
.L_x_14049:
[----:B------:R-:W-:Y:S02]  /*30f0*/  ISETP.GE.AND P0, PT, R19, RZ, PT ;  /* 0x000000ff1300720c */ /* 0x000fe40003f06270 */
[----:B------:R-:W-:-:S11]  /*3100*/  MOV R5, 0x3fd774eb ;  /* 0x3fd774eb00057802 */ /* 0x000fd60000000f00 */
[----:B------:R-:W-:-:S04]  /*3110*/  @P0 FFMA.FTZ R0, R5, 0.93318945169448852539, -R0 ;  /* 0x3f6ee58105000823 */ /* 0x000fc80000010800 */
[----:B------:R-:W-:-:S07]  /*3120*/  @!P0 FFMA.FTZ R0, R5, 0.93318945169448852539, R0 ;  /* 0x3f6ee58105008823 */ /* 0x000fce0000010000 */
.L_x_14050:
[----:B------:R-:W-:Y:S05]  /*3130*/  BSYNC B0 ;  /* 0x0000000000007941 */ /* 0x000fea0003800000 */
.L_x_14048:
        /* <DEDUP_REMOVED lines=10> */
.L_x_14045:
[----:B------:R-:W-:Y:S05]  /*31e0*/  BSYNC B2 ;  /* 0x0000000000027941 */ /* 0x000fea0003800000 */
.L_x_14044:
[----:B------:R-:W-:Y:S01]  /*31f0*/  VIADD R0, R18, 0x280 ;  /* 0x0000028012007836 */ /* 0x000fe20000000000 */
[----:B------:R-:W-:Y:S04]  /*3200*/  BSSY B2, `(.L_x_14051) ;  /* 0x0000036000027945 */ /* 0x000fe80003800000 */
        /* <DEDUP_REMOVED lines=19> */
.L_x_14054:
[----:B------:R-:W-:Y:S05]  /*3340*/  BSYNC B3 ;  /* 0x0000000000037941 */ /* 0x000fea0003800000 */
.L_x_14053:
        /* <DEDUP_REMOVED lines=18> */
.L_x_14056:
[----:B------:R-:W-:Y:S02]  /*3470*/  ISETP.GE.AND P0, PT, R2, RZ, PT ;  /* 0x000000ff0200720c */ /* 0x000fe40003f06270 */
[----:B------:R-:W-:-:S11]  /*3480*/  MOV R5, 0x3fd774eb ;  /* 0x3fd774eb00057802 */ /* 0x000fd60000000f00 */
[----:B------:R-:W-:-:S04]  /*3490*/  @P0 FFMA.FTZ R0, R5, 0.93318945169448852539, -R0 ;  /* 0x3f6ee58105000823 */ /* 0x000fc80000010800 */
[----:B------:R-:W-:-:S07]  /*34a0*/  @!P0 FFMA.FTZ R0, R5, 0.93318945169448852539, R0 ;  /* 0x3f6ee58105008823 */ /* 0x000fce0000010000 */
.L_x_14057:
[----:B------:R-:W-:Y:S05]  /*34b0*/  BSYNC B0 ;  /* 0x0000000000007941 */ /* 0x000fea0003800000 */
.L_x_14055:
        /* <DEDUP_REMOVED lines=10> */
.L_x_14052:
[----:B------:R-:W-:Y:S05]  /*3560*/  BSYNC B2 ;  /* 0x0000000000027941 */ /* 0x000fea0003800000 */
.L_x_14051:
        /* <DEDUP_REMOVED lines=21> */
.L_x_14061:
[----:B------:R-:W-:Y:S05]  /*36c0*/  BSYNC B3 ;  /* 0x0000000000037941 */ /* 0x000fea0003800000 */
.L_x_14060:
        /* <DEDUP_REMOVED lines=18> */
.L_x_14063:
[----:B------:R-:W-:Y:S02]  /*37f0*/  ISETP.GE.AND P0, PT, R13, RZ, PT ;  /* 0x000000ff0d00720c */ /* 0x000fe40003f06270 */
[----:B------:R-:W-:-:S11]  /*3800*/  MOV R5, 0x3fd774eb ;  /* 0x3fd774eb00057802 */ /* 0x000fd60000000f00 */
[----:B------:R-:W-:-:S04]  /*3810*/  @P0 FFMA.FTZ R0, R5, 0.93318945169448852539, -R0 ;  /* 0x3f6ee58105000823 */ /* 0x000fc80000010800 */
[----:B------:R-:W-:-:S07]  /*3820*/  @!P0 FFMA.FTZ R0, R5, 0.93318945169448852539, R0 ;  /* 0x3f6ee58105008823 */ /* 0x000fce0000010000 */
.L_x_14064:
[----:B------:R-:W-:Y:S05]  /*3830*/  BSYNC B0 ;  /* 0x0000000000007941 */ /* 0x000fea0003800000 */
.L_x_14062:
        /* <DEDUP_REMOVED lines=10> */
.L_x_14059:
[----:B------:R-:W-:Y:S05]  /*38e0*/  BSYNC B2 ;  /* 0x0000000000027941 */ /* 0x000fea0003800000 */
.L_x_14058:
        /* <DEDUP_REMOVED lines=21> */
.L_x_14068:
[----:B------:R-:W-:Y:S05]  /*3a40*/  BSYNC B3 ;  /* 0x0000000000037941 */ /* 0x000fea0003800000 */
.L_x_14067:
        /* <DEDUP_REMOVED lines=18> */
.L_x_14070:
[----:B------:R-:W-:Y:S02]  /*3b70*/  ISETP.GE.AND P0, PT, R15, RZ, PT ;  /* 0x000000ff0f00720c */ /* 0x000fe40003f06270 */
[----:B------:R-:W-:-:S11]  /*3b80*/  MOV R5, 0x3fd774eb ;  /* 0x3fd774eb00057802 */ /* 0x000fd60000000f00 */
[----:B------:R-:W-:-:S04]  /*3b90*/  @P0 FFMA.FTZ R0, R5, 0.93318945169448852539, -R0 ;  /* 0x3f6ee58105000823 */ /* 0x000fc80000010800 */
[----:B------:R-:W-:-:S07]  /*3ba0*/  @!P0 FFMA.FTZ R0, R5, 0.93318945169448852539, R0 ;  /* 0x3f6ee58105008823 */ /* 0x000fce0000010000 */
.L_x_14071:
[----:B------:R-:W-:Y:S05]  /*3bb0*/  BSYNC B0 ;  /* 0x0000000000007941 */ /* 0x000fea0003800000 */
.L_x_14069:
        /* <DEDUP_REMOVED lines=10> */
.L_x_14066:
[----:B------:R-:W-:Y:S05]  /*3c60*/  BSYNC B2 ;  /* 0x0000000000027941 */ /* 0x000fea0003800000 */
.L_x_14065:
[----:B------:R-:W-:Y:S01]  /*3c70*/  ISETP.GE.AND P0, PT, R18, R29, PT ;  /* 0x0000001d1200720c */ /* 0x000fe20003f06270 */
[----:B------:R-:W-:Y:S04]  /*3c80*/  BSSY B0, `(.L_x_14072) ;  /* 0x0000034000007945 */ /* 0x000fe80003800000 */
[----:B------:R-:W-:Y:S08]  /*3c90*/  BSSY B1, `(.L_x_14073) ;  /* 0x000002c000017945 */ /* 0x000ff00003800000 */
[----:B------:R-:W-:Y:S05]  /*3ca0*/  @P0 BRA `(.L_x_14074) ;  /* 0x0000000000340947 */ /* 0x000fea0003800000 */
[----:B--2---:R-:W0:Y:S01]  /*3cb0*/  S2R R6, SR_TID.X ;  /* 0x0000000000067919 */ /* 0x004e220000002100 */
[----:B------:R-:W1:Y:S01]  /*3cc0*/  LDC.64 R4, c[0x0][0x218] ;  /* 0x00008600ff047b82 */ /* 0x000e620000000a00 */
[----:B------:R-:W-:-:S04]  /*3cd0*/  MOV R18, R17 ;  /* 0x0000001100127202 */ /* 0x000fc80000000f00 */
[----:B------:R-:W-:Y:S02]  /*3ce0*/  ISETP.GE.AND P0, PT, R18, R29, PT ;  /* 0x0000001d1200720c */ /* 0x000fe40003f06270 */
[----:B0-----:R-:W-:-:S05]  /*3cf0*/  IADD3 R7, R3, R6, RZ ;  /* 0x0000000603077210 */ /* 0x001fca0007ffe0ff */
[----:B-1----:R-:W-:-:S05]  /*3d00*/  IMAD.WIDE.U32 R4, R7, 0x4, R4 ;  /* 0x0000000407047825 */ /* 0x002fca00078e0004 */
[----:B------:R0:W-:Y:S01]  /*3d10*/  STG.E desc[UR4][R4.64], R16 ;  /* 0x0000001004007986 */ /* 0x0001e2000c101904 */
[----:B------:R-:W-:Y:S05]  /*3d20*/  @P0 BRA `(.L_x_14075) ;  /* 0x0000000000300947 */ /* 0x000fea0003800000 */
[----:B0-----:R-:W0:Y:S01]  /*3d30*/  LDC.64 R4, c[0x0][0x218] ;  /* 0x00008600ff047b82 */ /* 0x001e220000000a00 */
[----:B------:R-:W-:Y:S01]  /*3d40*/  IADD3 R7, R3, R18, RZ ;  /* 0x0000001203077210 */ /* 0x000fe20007ffe0ff */
[----:B------:R-:W-:-:S04]  /*3d50*/  VIADD R18, R18, 0x80 ;  /* 0x0000008012127836 */ /* 0x000fc80000000000 */
[----:B0-----:R-:W-:-:S05]  /*3d60*/  IMAD.WIDE.U32 R4, R7, 0x4, R4 ;  /* 0x0000000407047825 */ /* 0x001fca00078e0004 */
[----:B------:R0:W-:Y:S02]  /*3d70*/  STG.E desc[UR4][R4.64], R26 ;  /* 0x0000001a04007986 */ /* 0x0001e4000c101904 */
.L_x_14074:
[----:B------:R-:W-:-:S13]  /*3d80*/  ISETP.GE.AND P0, PT, R18, R29, PT ;  /* 0x0000001d1200720c */ /* 0x000fda0003f06270 */
[----:B------:R-:W-:Y:S05]  /*3d90*/  @P0 BRA `(.L_x_14076) ;  /* 0x0000000000300947 */ /* 0x000fea0003800000 */
[----:B0-2---:R-:W0:Y:S01]  /*3da0*/  LDC.64 R4, c[0x0][0x218] ;  /* 0x00008600ff047b82 */ /* 0x005e220000000a00 */
[----:B------:R-:W-:Y:S02]  /*3db0*/  IADD3 R7, R3, R18, RZ ;  /* 0x0000001203077210 */ /* 0x000fe40007ffe0ff */
[----:B------:R-:W-:-:S03]  /*3dc0*/  IADD3 R18, R18, 0x80, RZ ;  /* 0x0000008012127810 */ /* 0x000fc60007ffe0ff */
[----:B0-----:R-:W-:-:S05]  /*3dd0*/  IMAD.WIDE.U32 R4, R7, 0x4, R4 ;  /* 0x0000000407047825 */ /* 0x001fca00078e0004 */
[----:B------:R1:W-:Y:S02]  /*3de0*/  STG.E desc[UR4][R4.64], R23 ;  /* 0x0000001704007986 */ /* 0x0003e4000c101904 */
.L_x_14075:
[----:B------:R-:W-:-:S13]  /*3df0*/  ISETP.GE.AND P0, PT, R18, R29, PT ;  /* 0x0000001d1200720c */ /* 0x000fda0003f06270 */
[----:B------:R-:W-:Y:S05]  /*3e00*/  @P0 BRA `(.L_x_14077) ;  /* 0x0000000000300947 */ /* 0x000fea0003800000 */
[----:B01----:R-:W0:Y:S01]  /*3e10*/  LDC.64 R4, c[0x0][0x218] ;  /* 0x00008600ff047b82 */ /* 0x003e220000000a00 */
[----:B------:R-:W-:Y:S02]  /*3e20*/  IADD3 R7, R3, R18, RZ ;  /* 0x0000001203077210 */ /* 0x000fe40007ffe0ff */
[----:B------:R-:W-:-:S03]  /*3e30*/  IADD3 R18, R18, 0x80, RZ ;  /* 0x0000008012127810 */ /* 0x000fc60007ffe0ff */
[----:B0-----:R-:W-:-:S05]  /*3e40*/  IMAD.WIDE.U32 R4, R7, 0x4, R4 ;  /* 0x0000000407047825 */ /* 0x001fca00078e0004 */
[----:B------:R1:W-:Y:S02]  /*3e50*/  STG.E desc[UR4][R4.64], R22 ;  /* 0x0000001604007986 */ /* 0x0003e4000c101904 */
.L_x_14076:
[----:B------:R-:W-:-:S13]  /*3e60*/  ISETP.GE.AND P0, PT, R18, R29, PT ;  /* 0x0000001d1200720c */ /* 0x000fda0003f06270 */
[----:B------:R-:W-:Y:S05]  /*3e70*/  @P0 BRA `(.L_x_14078) ;  /* 0x0000000000340947 */ /* 0x000fea0003800000 */
[----:B012---:R-:W0:Y:S01]  /*3e80*/  LDC.64 R4, c[0x0][0x218] ;  /* 0x00008600ff047b82 */ /* 0x007e220000000a00 */
[----:B------:R-:W-:Y:S02]  /*3e90*/  IADD3 R7, R3, R18, RZ ;  /* 0x0000001203077210 */ /* 0x000fe40007ffe0ff */
[----:B------:R-:W-:-:S03]  /*3ea0*/  IADD3 R18, R18, 0x80, RZ ;  /* 0x0000008012127810 */ /* 0x000fc60007ffe0ff */
[----:B0-----:R-:W-:-:S05]  /*3eb0*/  IMAD.WIDE.U32 R4, R7, 0x4, R4 ;  /* 0x0000000407047825 */ /* 0x001fca00078e0004 */
[----:B------:R2:W-:Y:S02]  /*3ec0*/  STG.E desc[UR4][R4.64], R19 ;  /* 0x0000001304007986 */ /* 0x0005e4000c101904 */
.L_x_14077:
[----:B------:R-:W-:-:S13]  /*3ed0*/  ISETP.GE.AND P0, PT, R18, R29, PT ;  /* 0x0000001d1200720c */ /* 0x000fda0003f06270 */
[----:B------:R-:W-:Y:S05]  /*3ee0*/  @P0 BREAK B1 ;  /* 0x0000000000010942 */ /* 0x000fea0003800000 */
[----:B------:R-:W-:Y:S05]  /*3ef0*/  @P0 BRA `(.L_x_14079) ;  /* 0x0000000000300947 */ /* 0x000fea0003800000 */
[----:B012---:R-:W0:Y:S01]  /*3f00*/  LDC.64 R4, c[0x0][0x218] ;  /* 0x00008600ff047b82 */ /* 0x007e220000000a00 */
[----:B------:R-:W-:Y:S01]  /*3f10*/  IMAD.IADD R7, R3, 0x1, R18 ;  /* 0x0000000103077824 */ /* 0x000fe200078e0212 */
[----:B------:R-:W-:-:S03]  /*3f20*/  IADD3 R18, R18, 0x80, RZ ;  /* 0x0000008012127810 */ /* 0x000fc60007ffe0ff */
[----:B0-----:R-:W-:-:S05]  /*3f30*/  IMAD.WIDE.U32 R4, R7, 0x4, R4 ;  /* 0x0000000407047825 */ /* 0x001fca00078e0004 */
[----:B------:R3:W-:Y:S02]  /*3f40*/  STG.E desc[UR4][R4.64], R2 ;  /* 0x0000000204007986 */ /* 0x0007e4000c101904 */
.L_x_14078:
[----:B------:R-:W-:Y:S05]  /*3f50*/  BSYNC B1 ;  /* 0x0000000000017941 */ /* 0x000fea0003800000 */
.L_x_14073:
[----:B------:R-:W-:-:S13]  /*3f60*/  ISETP.GE.AND P0, PT, R18, R29, PT ;  /* 0x0000001d1200720c */ /* 0x000fda0003f06270 */
[----:B0123--:R-:W0:Y:S01]  /*3f70*/  @!P0 LDC.64 R4, c[0x0][0x218] ;  /* 0x00008600ff048b82 */ /* 0x00fe220000000a00 */
[----:B------:R-:W-:Y:S02]  /*3f80*/  @!P0 IADD3 R7, R3, R18, RZ ;  /* 0x0000001203078210 */ /* 0x000fe40007ffe0ff */
[----:B------:R-:W-:-:S03]  /*3f90*/  @!P0 IADD3 R18, R18, 0x80, RZ ;  /* 0x0000008012128810 */ /* 0x000fc60007ffe0ff */
[----:B0-----:R-:W-:-:S05]  /*3fa0*/  @!P0 IMAD.WIDE.U32 R4, R7, 0x4, R4 ;  /* 0x0000000407048825 */ /* 0x001fca00078e0004 */
[----:B------:R3:W-:Y:S02]  /*3fb0*/  @!P0 STG.E desc[UR4][R4.64], R12 ;  /* 0x0000000c04008986 */ /* 0x0007e4000c101904 */
.L_x_14079:
[----:B------:R-:W-:Y:S05]  /*3fc0*/  BSYNC B0 ;  /* 0x0000000000007941 */ /* 0x000fea0003800000 */
.L_x_14072:
[----:B------:R-:W-:Y:S05]  /*3fd0*/  WARPSYNC.ALL ;  /* 0x0000000000007948 */ /* 0x000fea0003800000 */
[----:B------:R-:W-:-:S13]  /*3fe0*/  ISETP.GE.AND P0, PT, R18, R29, PT ;  /* 0x0000001d1200720c */ /* 0x000fda0003f06270 */
[----:B------:R-:W-:Y:S05]  /*3ff0*/  @P0 EXIT ;  /* 0x000000000000094d */ /* 0x000fea0003800000 */
[----:B0123--:R-:W0:Y:S01]  /*4000*/  LDC.64 R4, c[0x0][0x218] ;  /* 0x00008600ff047b82 */ /* 0x00fe220000000a00 */
[----:B------:R-:W-:-:S05]  /*4010*/  IADD3 R3, R3, R18, RZ ;  /* 0x0000001203037210 */ /* 0x000fca0007ffe0ff */
[----:B0-----:R-:W-:-:S05]  /*4020*/  IMAD.WIDE.U32 R2, R3, 0x4, R4 ;  /* 0x0000000403027825 */ /* 0x001fca00078e0004 */
[----:B------:R-:W-:Y:S01]  /*4030*/  STG.E desc[UR4][R2.64], R0 ;  /* 0x0000000002007986 */ /* 0x000fe2000c101904 */
[----:B------:R-:W-:Y:S05]  /*4040*/  EXIT ;  /* 0x000000000000794d */ /* 0x000fea0003800000 */
        .weak           $__internal_46_$__cuda_sm3x_div_rn_ftz_f32_slowpath
        .type           $__internal_46_$__cuda_sm3x_div_rn_ftz_f32_slowpath,@function
        .size           $__internal_46_$__cuda_sm3x_div_rn_ftz_f32_slowpath,(.L_x_19722 - $__internal_46_$__cuda_sm3x_div_rn_ftz_f32_slowpath)
$__internal_46_$__cuda_sm3x_div_rn_ftz_f32_slowpath:
        /* <DEDUP_REMOVED lines=32> */
.L_x_14082:
[----:B------:R-:W-:Y:S05]  /*4250*/  BSYNC B1 ;  /* 0x0000000000017941 */ /* 0x000fea0003800000 */
.L_x_14081:
[----:B------:R-:W-:Y:S01]  /*4260*/  VIADD R5, R5, 0xffffff81 ;  /* 0xffffff8105057836 */ /* 0x000fe20000000000 */
[----:B------:R-:W-:Y:S01]  /*4270*/  IADD3 R6, R6, -0x7f, RZ ;  /* 0xffffff8106067810 */ /* 0x000fe20007ffe0ff */
[----:B------:R-:W-:Y:S02]  /*4280*/  BSSY B1, `(.L_x_14087) ;  /* 0x000001a000017945 */ /* 0x000fe40003800000 */
        /* <DEDUP_REMOVED lines=24> */
.L_x_14088:
[----:B------:R-:W-:-:S07]  /*4410*/  LEA R0, R5, R0, 0x17 ;  /* 0x0000000005007211 */ /* 0x000fce00078eb8ff */
.L_x_14089:
[----:B------:R-:W-:Y:S05]  /*4420*/  BSYNC B1 ;  /* 0x0000000000017941 */ /* 0x000fea0003800000 */
.L_x_14087:
[----:B------:R-:W-:Y:S05]  /*4430*/  BRA `(.L_x_14090) ;  /* 0x0000000000207947 */ /* 0x000fea0003800000 */
.L_x_14086:
[----:B------:R-:W-:-:S04]  /*4440*/  LOP3.LUT R11, R0, 0x80000000, R11, 0x48, !PT ;  /* 0x80000000000b7812 */ /* 0x000fc800078e480b */
[----:B------:R-:W-:Y:S01]  /*4450*/  LOP3.LUT R0, R11, 0x7f800000, RZ, 0xfc, !PT ;  /* 0x7f8000000b007812 */ /* 0x000fe200078efcff */
[----:B------:R-:W-:Y:S06]  /*4460*/  BRA `(.L_x_14090) ;  /* 0x0000000000147947 */ /* 0x000fec0003800000 */
.L_x_14085:
[----:B------:R-:W-:Y:S01]  /*4470*/  LOP3.LUT R0, R0, 0x80000000, R11, 0x48, !PT ;  /* 0x8000000000007812 */ /* 0x000fe200078e480b */
[----:B------:R-:W-:Y:S06]  /*4480*/  BRA `(.L_x_14090) ;  /* 0x00000000000c7947 */ /* 0x000fec0003800000 */
.L_x_14084:
[----:B------:R-:W0:Y:S01]  /*4490*/  MUFU.RSQ R0, -QNAN ;  /* 0xffc0000000007908 */ /* 0x000e220000001400 */
[----:B------:R-:W-:Y:S05]  /*44a0*/  BRA `(.L_x_14090) ;  /* 0x0000000000047947 */ /* 0x000fea0003800000 */
.L_x_14083:
[----:B------:R-:W-:-:S07]  /*44b0*/  FADD.FTZ R0, R11, R0 ;  /* 0x000000000b007221 */ /* 0x000fce0000010000 */
.L_x_14090:
[----:B------:R-:W-:Y:S05]  /*44c0*/  BSYNC B0 ;  /* 0x0000000000007941 */ /* 0x000fea0003800000 */
.L_x_14080:
[----:B------:R-:W-:-:S06]  /*44d0*/  HFMA2.MMA R5, -RZ, RZ, 0, 0 ;  /* 0x00000000ff057435 */ /* 0x000fcc00000001ff */
[----:B0-----:R-:W-:Y:S05]  /*44e0*/  RET.REL.NODEC R4 `(_ZN2at6native29vectorized_elementwise_kernelILi2ENS0_13BinaryFunctorIfffZZZNS0_17atan2_kernel_cudaERNS_18TensorIteratorBaseEENKUlvE_clEvENKUlvE0_clEvEUlffE_EESt5arrayIPcLm3EEEEviT0_T1_) ;  /* 0xffffffb804c47950 */ /* 0x001fea0003c3ffff */
.L_x_14091:
        /* <DEDUP_REMOVED lines=9> */
.L_x_19722:


//--------------------- .text._ZN2at6native29vectorized_elementwise_kernelILi4ENS0_13BinaryFunctorIfffZZZNS0_17atan2_kernel_cudaERNS_18TensorIteratorBaseEENKUlvE_clEvENKUlvE0_clEvEUlffE_EESt5arrayIPcLm3EEEEviT0_T1_ --------------------------
	.section	.text._ZN2at6native29vectorized_elementwise_kernelILi4ENS0_13BinaryFunctorIfffZZZNS0_17atan2_kernel_cudaERNS_18TensorIteratorBaseEENKUlvE_clEvENKUlvE0_clEvEUlffE_EESt5arrayIPcLm3EEEEviT0_T1_,"ax",@progbits
	.align	128
        .global         _ZN2at6native29vectorized_elementwise_kernelILi4ENS0_13BinaryFunctorIfffZZZNS0_17atan2_kernel_cudaERNS_18TensorIteratorBaseEENKUlvE_clEvENKUlvE0_clEvEUlffE_EESt5arrayIPcLm3EEEEviT0_T1_
        .type           _ZN2at6native29vectorized_elementwise_kernelILi4ENS0_13BinaryFunctorIfffZZZNS0_17atan2_kernel_cudaERNS_18TensorIteratorBaseEENKUlvE_clEvENKUlvE0_clEvEUlffE_EESt5arrayIPcLm3EEEEviT0_T1_,@function
        .size           _ZN2at6native29vectorized_elementwise_kernelILi4ENS0_13BinaryFunctorIfffZZZNS0_17atan2_kernel_cudaERNS_18TensorIteratorBaseEENKUlvE_clEvENKUlvE0_clEvEUlffE_EESt5arrayIPcLm3EEEEviT0_T1_,(.L_x_19723 - _ZN2at6native29vectorized_elementwise_kernelILi4ENS0_13BinaryFunctorIfffZZZNS0_17atan2_kernel_cudaERNS_18TensorIteratorBaseEENKUlvE_clEvENKUlvE0_clEvEUlffE_EESt5arrayIPcLm3EEEEviT0_T1_)
        .other          _ZN2at6native29vectorized_elementwise_kernelILi4ENS0_13BinaryFunctorIfffZZZNS0_17atan2_kernel_cudaERNS_18TensorIteratorBaseEENKUlvE_clEvENKUlvE0_clEvEUlffE_EESt5arrayIPcLm3EEEEviT0_T1_,@"STO_CUDA_ENTRY STV_DEFAULT"
_ZN2at6native29vectorized_elementwise_kernelILi4ENS0_13BinaryFunctorIfffZZZNS0_17atan2_kernel_cudaERNS_18TensorIteratorBaseEENKUlvE_clEvENKUlvE0_clEvEUlffE_EESt5arrayIPcLm3EEEEviT0_T1_:
.text._ZN2at6native29vectorized_elementwise_kernelILi4ENS0_13BinaryFunctorIfffZZZNS0_17atan2_kernel_cudaERNS_18TensorIteratorBaseEENKUlvE_clEvENKUlvE0_clEvEUlffE_EESt5arrayIPcLm3EEEEviT0_T1_:
        /* <DEDUP_REMOVED lines=15> */
[----:B------:R0:W5:Y:S01]  /*00f0*/  LDG.E.128 R16, desc[UR4][R4.64+0x800] ;  /* 0x0008000404107981 */ /* 0x000162000c1e1d00 */
[----:B------:R-:W-:-:S05]  /*0100*/  IMAD.WIDE.U32 R6, R2, 0x10, R6 ;  /* 0x0000001002067825 */ /* 0x000fca00078e0006 */
[----:B------:R-:W3:Y:S04]  /*0110*/  LDG.E.128 R12, desc[UR4][R6.64] ;  /* 0x00000004060c7981 */ /* 0x000ee8000c1e1d00 */
[----:B------:R1:W5:Y:S01]  /*0120*/  LDG.E.128 R20, desc[UR4][R6.64+0x800] ;  /* 0x0008000406147981 */ /* 0x000362000c1e1d00 */
[----:B------:R-:W-:Y:S01]  /*0130*/  BSSY B2, `(.L_x_14093) ;  /* 0x0000011000027945 */ /* 0x000fe20003800000 */
[----:B--2---:R-:W-:Y:S01]  /*0140*/  FADD.FTZ R0, |R8|, -RZ ;  /* 0x800000ff08007221 */ /* 0x004fe20000010200 */
[----:B---3--:R-:W-:Y:S01]  /*0150*/  FADD.FTZ R27, |R12|, -RZ ;  /* 0x800000ff0c1b7221 */ /* 0x008fe20000010200 */
[----:B------:R-:W-:-:S04]  /*0160*/  FSETP.GT.FTZ.AND P2, PT, |R8|, |R12|, PT ;  /* 0x4000000c0800720b */ /* 0x000fc80003f54200 */
[----:B------:R-:W-:-:S04]  /*0170*/  FSEL R30, R0, R27, P2 ;  /* 0x0000001b001e7208 */ /* 0x000fc80001000000 */
[----:B------:R-:W2:Y:S01]  /*0180*/  MUFU.RCP R25, R30 ;  /* 0x0000001e00197308 */ /* 0x000ea20000001000 */
[----:B------:R-:W-:-:S07]  /*0190*/  FSEL R27, R27, R0, P2 ;  /* 0x000000001b1b7208 */ /* 0x000fce0001000000 */
[----:B------:R-:W3:Y:S01]  /*01a0*/  FCHK P0, R27, R30 ;  /* 0x0000001e1b007302 */ /* 0x000ee20000000000 */
[----:B--2---:R-:W-:-:S04]  /*01b0*/  FFMA R24, -R30, R25, 1 ;  /* 0x3f8000001e187423 */ /* 0x004fc80000000119 */
[----:B------:R-:W-:-:S04]  /*01c0*/  FFMA R24, R25, R24, R25 ;  /* 0x0000001819187223 */ /* 0x000fc80000000019 */
[----:B0-----:R-:W-:-:S04]  /*01d0*/  FFMA R5, R27, R24, RZ ;  /* 0x000000181b057223 */ /* 0x001fc800000000ff */
[----:B------:R-:W-:-:S04]  /*01e0*/  FFMA R0, -R30, R5, R27 ;  /* 0x000000051e007223 */ /* 0x000fc8000000011b */
[----:B------:R-:W-:Y:S01]  /*01f0*/  FFMA R0, R24, R0, R5 ;  /* 0x0000000018007223 */ /* 0x000fe20000000005 */
[----:B-1-3--:R-:W-:Y:S06]  /*0200*/  @!P0 BRA `(.L_x_14094) ;  /* 0x00000000000c8947 */ /* 0x00afec0003800000 */
[----:B------:R-:W-:Y:S02]  /*0210*/  MOV R0, R30 ;  /* 0x0000001e00007202 */ /* 0x000fe40000000f00 */
[----:B------:R-:W-:-:S07]  /*0220*/  MOV R4, 0x240 ;  /* 0x0000024000047802 */ /* 0x000fce0000000f00 */
[----:B-----5:R-:W-:Y:S05]  /*0230*/  CALL.REL.NOINC `($__internal_47_$__cuda_sm3x_div_rn_ftz_f32_slowpath) ;  /* 0x0000003c006c7944 */ /* 0x020fea0003c00000 */
.L_x_14094:
[----:B------:R-:W-:Y:S05]  /*0240*/  BSYNC B2 ;  /* 0x0000000000027941 */ /* 0x000fea0003800000 */
.L_x_14093:
        /* <DEDUP_REMOVED lines=18> */
.L_x_14096:
[----:B------:R-:W-:Y:S02]  /*0370*/  ISETP.GE.AND P0, PT, R12, RZ, PT ;  /* 0x000000ff0c00720c */ /* 0x000fe40003f06270 */
[----:B------:R-:W-:-:S11]  /*0380*/  MOV R5, 0x3fd774eb ;  /* 0x3fd774eb00057802 */ /* 0x000fd60000000f00 */
[----:B------:R-:W-:-:S04]  /*0390*/  @P0 FFMA.FTZ R0, R5, 0.93318945169448852539, -R0 ;  /* 0x3f6ee58105000823 */ /* 0x000fc80000010800 */
[----:B------:R-:W-:-:S07]  /*03a0*/  @!P0 FFMA.FTZ R0, R5, 0.93318945169448852539, R0 ;  /* 0x3f6ee58105008823 */ /* 0x000fce0000010000 */
.L_x_14097:
[----:B------:R-:W-:Y:S05]  /*03b0*/  BSYNC B0 ;  /* 0x0000000000007941 */ /* 0x000fea0003800000 */
.L_x_14095:
        /* <DEDUP_REMOVED lines=26> */
[----:B-----5:R-:W-:Y:S05]  /*0560*/  CALL.REL.NOINC `($__internal_47_$__cuda_sm3x_div_rn_ftz_f32_slowpath) ;  /* 0x0000003800a07944 */ /* 0x020fea0003c00000 */
.L_x_14099:
[----:B------:R-:W-:Y:S05]  /*0570*/  BSYNC B2 ;  /* 0x0000000000027941 */ /* 0x000fea0003800000 */
.L_x_14098:
        /* <DEDUP_REMOVED lines=18> */
.L_x_14101:
[----:B------:R-:W-:Y:S02]  /*06a0*/  ISETP.GE.AND P0, PT, R13, RZ, PT ;  /* 0x000000ff0d00720c */ /* 0x000fe40003f06270 */
[----:B------:R-:W-:-:S11]  /*06b0*/  MOV R5, 0x3fd774eb ;  /* 0x3fd774eb00057802 */ /* 0x000fd60000000f00 */
[----:B------:R-:W-:-:S04]  /*06c0*/  @P0 FFMA.FTZ R0, R5, 0.93318945169448852539, -R0 ;  /* 0x3f6ee58105000823 */ /* 0x000fc80000010800 */
[----:B------:R-:W-:-:S07]  /*06d0*/  @!P0 FFMA.FTZ R0, R5, 0.93318945169448852539, R0 ;  /* 0x3f6ee58105008823 */ /* 0x000fce0000010000 */
.L_x_14102:
[----:B------:R-:W-:Y:S05]  /*06e0*/  BSYNC B0 ;  /* 0x0000000000007941 */ /* 0x000fea0003800000 */
.L_x_14100:
        /* <DEDUP_REMOVED lines=26> */
[----:B-----5:R-:W-:Y:S05]  /*0890*/  CALL.REL.NOINC `($__internal_47_$__cuda_sm3x_div_rn_ftz_f32_slowpath) ;  /* 0x0000003400d47944 */ /* 0x020fea0003c00000 */
.L_x_14104:
[----:B------:R-:W-:Y:S05]  /*08a0*/  BSYNC B2 ;  /* 0x0000000000027941 */ /* 0x000fea0003800000 */
.L_x_14103:
        /* <DEDUP_REMOVED lines=18> */
.L_x_14106:
[----:B------:R-:W-:Y:S01]  /*09d0*/  ISETP.GE.AND P0, PT, R14, RZ, PT ;  /* 0x000000ff0e00720c */ /* 0x000fe20003f06270 */
[----:B------:R-:W-:-:S12]  /*09e0*/  HFMA2.MMA R5, -RZ, RZ, 1.9599609375, 20144 ;  /* 0x3fd774ebff057435 */ /* 0x000fd800000001ff */
[----:B------:R-:W-:-:S04]  /*09f0*/  @P0 FFMA.FTZ R0, R5, 0.93318945169448852539, -R0 ;  /* 0x3f6ee58105000823 */ /* 0x000fc80000010800 */
[----:B------:R-:W-:-:S07]  /*0a00*/  @!P0 FFMA.FTZ R0, R5, 0.93318945169448852539, R0 ;  /* 0x3f6ee58105008823 */ /* 0x000fce0000010000 */
.L_x_14107:
[----:B------:R-:W-:Y:S05]  /*0a10*/  BSYNC B0 ;  /* 0x0000000000007941 */ /* 0x000fea0003800000 */
.L_x_14105:
[----:B------:R-:W-:Y:S01]  /*0a20*/  FADD.FTZ R27, |R11|, -RZ ;  /* 0x800000ff0b1b7221 */ /* 0x000fe20000010200 */
[----:B------:R-:W-:Y:S01]  /*0a30*/  FADD.FTZ R4, |R15|, -RZ ;  /* 0x800000ff0f047221 */ /* 0x000fe20000010200 */
[----:B------:R-:W-:Y:S01]  /*0a40*/  FSETP.GT.FTZ.AND P2, PT, |R11|, |R15|, PT ;  /* 0x4000000f0b00720b */ /* 0x000fe20003f54200 */
[----:B------:R-:W-:Y:S01]  /*0a50*/  BSSY B2, `(.L_x_14108) ;  /* 0x0000018000027945 */ /* 0x000fe20003800000 */
[----:B------:R-:W-:Y:S02]  /*0a60*/  FSETP.NEU.FTZ.AND P0, PT, |R14|, |R10|, PT ;  /* 0x4000000a0e00720b */ /* 0x000fe40003f1d200 */
[----:B------:R-:W-:Y:S02]  /*0a70*/  FSEL R13, R27, R4, P2 ;  /* 0x000000041b0d7208 */ /* 0x000fe40001000000 */
[----:B------:R-:W-:Y:S02]  /*0a80*/  FSETP.NEU.FTZ.AND P1, PT, R12, RZ, PT ;  /* 0x000000ff0c00720b */ /* 0x000fe40003f3d000 */
[----:B------:R-:W0:Y:S01]  /*0a90*/  MUFU.RCP R6, R13 ;  /* 0x0000000d00067308 */ /* 0x000e220000001000 */
[----:B------:R-:W-:Y:S01]  /*0aa0*/  ISETP.GE.AND P3, PT, R14, RZ, PT ;  /* 0x000000ff0e00720c */ /* 0x000fe20003f66270 */
[----:B------:R-:W-:Y:S01]  /*0ab0*/  FADD.FTZ R14, |R10|, |R14| ;  /* 0x4000000e0a0e7221 */ /* 0x000fe20000010200 */
[----:B------:R-:W-:-:S02]  /*0ac0*/  MOV R7, 0x4016cbe4 ;  /* 0x4016cbe400077802 */ /* 0x000fc40000000f00 */
        /* <DEDUP_REMOVED lines=15> */
[----:B-----5:R-:W-:Y:S05]  /*0bc0*/  CALL.REL.NOINC `($__internal_47_$__cuda_sm3x_div_rn_ftz_f32_slowpath) ;  /* 0x0000003400087944 */ /* 0x020fea0003c00000 */
.L_x_14109:
[----:B------:R-:W-:Y:S05]  /*0bd0*/  BSYNC B2 ;  /* 0x0000000000027941 */ /* 0x000fea0003800000 */
.L_x_14108:
        /* <DEDUP_REMOVED lines=18> */
.L_x_14111:
[----:B------:R-:W-:Y:S02]  /*0d00*/  ISETP.GE.AND P0, PT, R15, RZ, PT ;  /* 0x000000ff0f00720c */ /* 0x000fe40003f06270 */
[----:B------:R-:W-:-:S11]  /*0d10*/  MOV R5, 0x3fd774eb ;  /* 0x3fd774eb00057802 */ /* 0x000fd60000000f00 */
[----:B------:R-:W-:-:S04]  /*0d20*/  @P0 FFMA.FTZ R0, R5, 0.93318945169448852539, -R0 ;  /* 0x3f6ee58105000823 */ /* 0x000fc80000010800 */
[----:B------:R-:W-:-:S07]  /*0d30*/  @!P0 FFMA.FTZ R0, R5, 0.93318945169448852539, R0 ;  /* 0x3f6ee58105008823 */ /* 0x000fce0000010000 */
.L_x_14112:
[----:B------:R-:W-:Y:S05]  /*0d40*/  BSYNC B0 ;  /* 0x0000000000007941 */ /* 0x000fea0003800000 */
.L_x_14110:
[----:B-----5:R-:W-:Y:S01]  /*0d50*/  FADD.FTZ R27, |R16|, -RZ ;  /* 0x800000ff101b7221 */ /* 0x020fe20000010200 */
        /* <DEDUP_REMOVED lines=25> */
[----:B------:R-:W-:Y:S05]  /*0ef0*/  CALL.REL.NOINC `($__internal_47_$__cuda_sm3x_div_rn_ftz_f32_slowpath) ;  /* 0x00000030003c7944 */ /* 0x000fea0003c00000 */
.L_x_14114:
[----:B------:R-:W-:Y:S05]  /*0f00*/  BSYNC B2 ;  /* 0x0000000000027941 */ /* 0x000fea0003800000 */
.L_x_14113:
        /* <DEDUP_REMOVED lines=18> */
.L_x_14116:
[----:B------:R-:W-:Y:S01]  /*1030*/  ISETP.GE.AND P0, PT, R20, RZ, PT ;  /* 0x000000ff1400720c */ /* 0x000fe20003f06270 */
[----:B------:R-:W-:-:S12]  /*1040*/  IMAD.MOV.U32 R5, RZ, RZ, 0x3fd774eb ;  /* 0x3fd774ebff057424 */ /* 0x000fd800078e00ff */
[----:B------:R-:W-:-:S04]  /*1050*/  @P0 FFMA.FTZ R0, R5, 0.93318945169448852539, -R0 ;  /* 0x3f6ee58105000823 */ /* 0x000fc80000010800 */
[----:B------:R-:W-:-:S07]  /*1060*/  @!P0 FFMA.FTZ R0, R5, 0.93318945169448852539, R0 ;  /* 0x3f6ee58105008823 */ /* 0x000fce0000010000 */
.L_x_14117:
[----:B------:R-:W-:Y:S05]  /*1070*/  BSYNC B0 ;  /* 0x0000000000007941 */ /* 0x000fea0003800000 */
.L_x_14115:
        /* <DEDUP_REMOVED lines=26> */
[----:B------:R-:W-:Y:S05]  /*1220*/  CALL.REL.NOINC `($__internal_47_$__cuda_sm3x_div_rn_ftz_f32_slowpath) ;  /* 0x0000002c00707944 */ /* 0x000fea0003c00000 */
.L_x_14119:
[----:B------:R-:W-:Y:S05]  /*1230*/  BSYNC B2 ;  /* 0x0000000000027941 */ /* 0x000fea0003800000 */
.L_x_14118:
        /* <DEDUP_REMOVED lines=18> */
.L_x_14121:
[----:B------:R-:W-:Y:S02]  /*1360*/  ISETP.GE.AND P0, PT, R21, RZ, PT ;  /* 0x000000ff1500720c */ /* 0x000fe40003f06270 */
[----:B------:R-:W-:-:S11]  /*1370*/  MOV R5, 0x3fd774eb ;  /* 0x3fd774eb00057802 */ /* 0x000fd60000000f00 */
[----:B------:R-:W-:-:S04]  /*1380*/  @P0 FFMA.FTZ R0, R5, 0.93318945169448852539, -R0 ;  /* 0x3f6ee58105000823 */ /* 0x000fc80000010800 */
[----:B------:R-:W-:-:S07]  /*1390*/  @!P0 FFMA.FTZ R0, R5, 0.93318945169448852539, R0 ;  /* 0x3f6ee58105008823 */ /* 0x000fce0000010000 */
.L_x_14122:
[----:B------:R-:W-:Y:S05]  /*13a0*/  BSYNC B0 ;  /* 0x0000000000007941 */ /* 0x000fea0003800000 */
.L_x_14120:
        /* <DEDUP_REMOVED lines=26> */
[----:B------:R-:W-:Y:S05]  /*1550*/  CALL.REL.NOINC `($__internal_47_$__cuda_sm3x_div_rn_ftz_f32_slowpath) ;  /* 0x0000002800a47944 */ /* 0x000fea0003c00000 */
.L_x_14124:
[----:B------:R-:W-:Y:S05]  /*1560*/  BSYNC B2 ;  /* 0x0000000000027941 */ /* 0x000fea0003800000 */
.L_x_14123:
        /* <DEDUP_REMOVED lines=18> */
.L_x_14126:
[----:B------:R-:W-:Y:S02]  /*1690*/  ISETP.GE.AND P0, PT, R22, RZ, PT ;  /* 0x000000ff1600720c */ /* 0x000fe40003f06270 */
[----:B------:R-:W-:-:S11]  /*16a0*/  MOV R5, 0x3fd774eb ;  /* 0x3fd774eb00057802 */ /* 0x000fd60000000f00 */
[----:B------:R-:W-:-:S04]  /*16b0*/  @P0 FFMA.FTZ R0, R5, 0.93318945169448852539, -R0 ;  /* 0x3f6ee58105000823 */ /* 0x000fc80000010800 */
[----:B------:R-:W-:-:S07]  /*16c0*/  @!P0 FFMA.FTZ R0, R5, 0.93318945169448852539, R0 ;  /* 0x3f6ee58105008823 */ /* 0x000fce0000010000 */
.L_x_14127:
[----:B------:R-:W-:Y:S05]  /*16d0*/  BSYNC B0 ;  /* 0x0000000000007941 */ /* 0x000fea0003800000 */
.L_x_14125:
        /* <DEDUP_REMOVED lines=27> */
.L_x_14129:
[----:B------:R-:W-:Y:S05]  /*1890*/  BSYNC B2 ;  /* 0x0000000000027941 */ /* 0x000fea0003800000 */
.L_x_14128:
        /* <DEDUP_REMOVED lines=18> */
.L_x_14131:
[----:B------:R-:W-:Y:S01]  /*19c0*/  ISETP.GE.AND P0, PT, R23, RZ, PT ;  /* 0x000000ff1700720c */ /* 0x000fe20003f06270 */
[----:B------:R-:W-:-:S12]  /*19d0*/  HFMA2.MMA R5, -RZ, RZ, 1.9599609375, 20144 ;  /* 0x3fd774ebff057435 */ /* 0x000fd800000001ff */
[----:B------:R-:W-:-:S04]  /*19e0*/  @P0 FFMA.FTZ R0, R5, 0.93318945169448852539, -R0 ;  /* 0x3f6ee58105000823 */ /* 0x000fc80000010800 */
[----:B------:R-:W-:-:S07]  /*19f0*/  @!P0 FFMA.FTZ R0, R5, 0.93318945169448852539, R0 ;  /* 0x3f6ee58105008823 */ /* 0x000fce0000010000 */
.L_x_14132:
[----:B------:R-:W-:Y:S05]  /*1a00*/  BSYNC B0 ;  /* 0x0000000000007941 */ /* 0x000fea0003800000 */
.L_x_14130:
        /* <DEDUP_REMOVED lines=13> */
[----:B------:R-:W-:Y:S04]  /*1ae0*/  STG.E.128 desc[UR4][R4.64], R8 ;  /* 0x0000000804007986 */ /* 0x000fe8000c101d04 */
[----:B------:R-:W-:Y:S01]  /*1af0*/  STG.E.128 desc[UR4][R4.64+0x800], R12 ;  /* 0x0008000c04007986 */ /* 0x000fe2000c101d04 */
[----:B------:R-:W-:Y:S05]  /*1b00*/  EXIT ;  /* 0x000000000000794d */ /* 0x000fea0003800000 */
.L_x_14092:
        /* <DEDUP_REMOVED lines=100> */
.L_x_14136:
[----:B------:R-:W-:Y:S05]  /*2150*/  BSYNC B3 ;  /* 0x0000000000037941 */ /* 0x000fea0003800000 */
.L_x_14135:
        /* <DEDUP_REMOVED lines=18> */
.L_x_14138:
[----:B------:R-:W-:Y:S02]  /*2280*/  ISETP.GE.AND P0, PT, R12, RZ, PT ;  /* 0x000000ff0c00720c */ /* 0x000fe40003f06270 */
[----:B------:R-:W-:-:S11]  /*2290*/  MOV R5, 0x3fd774eb ;  /* 0x3fd774eb00057802 */ /* 0x000fd60000000f00 */
[----:B------:R-:W-:-:S04]  /*22a0*/  @P0 FFMA.FTZ R0, R5, 0.93318945169448852539, -R0 ;  /* 0x3f6ee58105000823 */ /* 0x000fc80000010800 */
[----:B------:R-:W-:-:S07]  /*22b0*/  @!P0 FFMA.FTZ R0, R5, 0.93318945169448852539, R0 ;  /* 0x3f6ee58105008823 */ /* 0x000fce0000010000 */
.L_x_14139:
[----:B------:R-:W-:Y:S05]  /*22c0*/  BSYNC B0 ;  /* 0x0000000000007941 */ /* 0x000fea0003800000 */
.L_x_14137:
        /* <DEDUP_REMOVED lines=10> */
.L_x_14134:
[----:B------:R-:W-:Y:S05]  /*2370*/  BSYNC B2 ;  /* 0x0000000000027941 */ /* 0x000fea0003800000 */
.L_x_14133:
        /* <DEDUP_REMOVED lines=22> */
.L_x_14143:
[----:B------:R-:W-:Y:S05]  /*24e0*/  BSYNC B3 ;  /* 0x0000000000037941 */ /* 0x000fea0003800000 */
.L_x_14142:
        /* <DEDUP_REMOVED lines=18> */
.L_x_14145:
[----:B------:R-:W-:Y:S02]  /*2610*/  ISETP.GE.AND P0, PT, R22, RZ, PT ;  /* 0x000000ff1600720c */ /* 0x000fe40003f06270 */
[----:B------:R-:W-:-:S11]  /*2620*/  MOV R5, 0x3fd774eb ;  /* 0x3fd774eb00057802 */ /* 0x000fd60000000f00 */
[----:B------:R-:W-:-:S04]  /*2630*/  @P0 FFMA.FTZ R0, R5, 0.93318945169448852539, -R0 ;  /* 0x3f6ee58105000823 */ /* 0x000fc80000010800 */
[----:B------:R-:W-:-:S07]  /*2640*/  @!P0 FFMA.FTZ R0, R5, 0.93318945169448852539, R0 ;  /* 0x3f6ee58105008823 */ /* 0x000fce0000010000 */
.L_x_14146:
[----:B------:R-:W-:Y:S05]  /*2650*/  BSYNC B0 ;  /* 0x0000000000007941 */ /* 0x000fea0003800000 */
.L_x_14144:
        /* <DEDUP_REMOVED lines=10> */
.L_x_14141:
[----:B------:R-:W-:Y:S05]  /*2700*/  BSYNC B2 ;  /* 0x0000000000027941 */ /* 0x000fea0003800000 */
.L_x_14140:
        /* <DEDUP_REMOVED lines=21> */
.L_x_14150:
[----:B------:R-:W-:Y:S05]  /*2860*/  BSYNC B3 ;  /* 0x0000000000037941 */ /* 0x000fea0003800000 */
.L_x_14149:
        /* <DEDUP_REMOVED lines=18> */
.L_x_14152:
[----:B------:R-:W-:Y:S01]  /*2990*/  ISETP.GE.AND P0, PT, R19, RZ, PT ;  /* 0x000000ff1300720c */ /* 0x000fe20003f06270 */
[----:B------:R-:W-:-:S12]  /*29a0*/  IMAD.MOV.U32 R5, RZ, RZ, 0x3fd774eb ;  /* 0x3fd774ebff057424 */ /* 0x000fd800078e00ff */
[----:B------:R-:W-:-:S04]  /*29b0*/  @P0 FFMA.FTZ R0, R5, 0.93318945169448852539, -R0 ;  /* 0x3f6ee58105000823 */ /* 0x000fc80000010800 */
[----:B------:R-:W-:-:S07]  /*29c0*/  @!P0 FFMA.FTZ R0, R5, 0.93318945169448852539, R0 ;  /* 0x3f6ee58105008823 */ /* 0x000fce0000010000 */
.L_x_14153:
[----:B------:R-:W-:Y:S05]  /*29d0*/  BSYNC B0 ;  /* 0x0000000000007941 */ /* 0x000fea0003800000 */
.L_x_14151:
        /* <DEDUP_REMOVED lines=10> */
.L_x_14148:
[----:B------:R-:W-:Y:S05]  /*2a80*/  BSYNC B2 ;  /* 0x0000000000027941 */ /* 0x000fea0003800000 */
.L_x_14147:
        /* <DEDUP_REMOVED lines=21> */
.L_x_14157:
[----:B------:R-:W-:Y:S05]  /*2be0*/  BSYNC B3 ;  /* 0x0000000000037941 */ /* 0x000fea0003800000 */
.L_x_14156:
        /* <DEDUP_REMOVED lines=18> */
.L_x_14159:
[----:B------:R-:W-:Y:S02]  /*2d10*/  ISETP.GE.AND P0, PT, R18, RZ, PT ;  /* 0x000000ff1200720c */ /* 0x000fe40003f06270 */
[----:B------:R-:W-:-:S11]  /*2d20*/  MOV R5, 0x3fd774eb ;  /* 0x3fd774eb00057802 */ /* 0x000fd60000000f00 */
[----:B------:R-:W-:-:S04]  /*2d30*/  @P0 FFMA.FTZ R0, R5, 0.93318945169448852539, -R0 ;  /* 0x3f6ee58105000823 */ /* 0x000fc80000010800 */
[----:B------:R-:W-:-:S07]  /*2d40*/  @!P0 FFMA.FTZ R0, R5, 0.93318945169448852539, R0 ;  /* 0x3f6ee58105008823 */ /* 0x000fce0000010000 */
.L_x_14160:
[----:B------:R-:W-:Y:S05]  /*2d50*/  BSYNC B0 ;  /* 0x0000000000007941 */ /* 0x000fea0003800000 */
.L_x_14158:
        /* <DEDUP_REMOVED lines=10> */
.L_x_14155:
[----:B------:R-:W-:Y:S05]  /*2e00*/  BSYNC B2 ;  /* 0x0000000000027941 */ /* 0x000fea0003800000 */
.L_x_14154:
        /* <DEDUP_REMOVED lines=21> */
.L_x_14164:
[----:B------:R-:W-:Y:S05]  /*2f60*/  BSYNC B3 ;  /* 0x0000000000037941 */ /* 0x000fea0003800000 */
.L_x_14163:
        /* <DEDUP_REMOVED lines=18> */
.L_x_14166:
[----:B------:R-:W-:Y:S02]  /*3090*/  ISETP.GE.AND P0, PT, R15, RZ, PT ;  /* 0x000000ff0f00720c */ /* 0x000fe40003f06270 */
[----:B------:R-:W-:-:S11]  /*30a0*/  MOV R5, 0x3fd774eb ;  /* 0x3fd774eb00057802 */ /* 0x000fd60000000f00 */
[----:B------:R-:W-:-:S04]  /*30b0*/  @P0 FFMA.FTZ R0, R5, 0.93318945169448852539, -R0 ;  /* 0x3f6ee58105000823 */ /* 0x000fc80000010800 */
[----:B------:R-:W-:-:S07]  /*30c0*/  @!P0 FFMA.FTZ R0, R5, 0.93318945169448852539, R0 ;  /* 0x3f6ee58105008823 */ /* 0x000fce0000010000 */
.L_x_14167:
[----:B------:R-:W-:Y:S05]  /*30d0*/  BSYNC B0 ;  /* 0x0000000000007941 */ /* 0x000fea0003800000 */
.L_x_14165:
        /* <DEDUP_REMOVED lines=10> */
.L_x_14162:
[----:B------:R-:W-:Y:S05]  /*3180*/  BSYNC B2 ;  /* 0x0000000000027941 */ /* 0x000fea0003800000 */
.L_x_14161:
        /* <DEDUP_REMOVED lines=21> */
.L_x_14171:
[----:B------:R-:W-:Y:S05]  /*32e0*/  BSYNC B3 ;  /* 0x0000000000037941 */ /* 0x000fea0003800000 */
.L_x_14170:
        /* <DEDUP_REMOVED lines=18> */
.L_x_14173:
[----:B------:R-:W-:Y:S02]  /*3410*/  ISETP.GE.AND P0, PT, R2, RZ, PT ;  /* 0x000000ff0200720c */ /* 0x000fe40003f06270 */
[----:B------:R-:W-:-:S11]  /*3420*/  MOV R5, 0x3fd774eb ;  /* 0x3fd774eb00057802 */ /* 0x000fd60000000f00 */
[----:B------:R-:W-:-:S04]  /*3430*/  @P0 FFMA.FTZ R0, R5, 0.93318945169448852539, -R0 ;  /* 0x3f6ee58105000823 */ /* 0x000fc80000010800 */
[----:B------:R-:W-:-:S07]  /*3440*/  @!P0 FFMA.FTZ R0, R5, 0.93318945169448852539, R0 ;  /* 0x3f6ee58105008823 */ /* 0x000fce0000010000 */
.L_x_14174:
[----:B------:R-:W-:Y:S05]  /*3450*/  BSYNC B0 ;  /* 0x0000000000007941 */ /* 0x000fea0003800000 */
.L_x_14172:
        /* <DEDUP_REMOVED lines=10> */
.L_x_14169:
[----:B------:R-:W-:Y:S05]  /*3500*/  BSYNC B2 ;  /* 0x0000000000027941 */ /* 0x000fea0003800000 */
.L_x_14168:
        /* <DEDUP_REMOVED lines=21> */
.L_x_14178:
[----:B------:R-:W-:Y:S05]  /*3660*/  BSYNC B3 ;  /* 0x0000000000037941 */ /* 0x000fea0003800000 */
.L_x_14177:
        /* <DEDUP_REMOVED lines=18> */
.L_x_14180:
[----:B------:R-:W-:Y:S02]  /*3790*/  ISETP.GE.AND P0, PT, R9, RZ, PT ;  /* 0x000000ff0900720c */ /* 0x000fe40003f06270 */
[----:B------:R-:W-:-:S11]  /*37a0*/  MOV R5, 0x3fd774eb ;  /* 0x3fd774eb00057802 */ /* 0x000fd60000000f00 */
[----:B------:R-:W-:-:S04]  /*37b0*/  @P0 FFMA.FTZ R0, R5, 0.93318945169448852539, -R0 ;  /* 0x3f6ee58105000823 */ /* 0x000fc80000010800 */
[----:B------:R-:W-:-:S07]  /*37c0*/  @!P0 FFMA.FTZ R0, R5, 0.93318945169448852539, R0 ;  /* 0x3f6ee58105008823 */ /* 0x000fce0000010000 */
.L_x_14181:
[----:B------:R-:W-:Y:S05]  /*37d0*/  BSYNC B0 ;  /* 0x0000000000007941 */ /* 0x000fea0003800000 */
.L_x_14179:
        /* <DEDUP_REMOVED lines=10> */
.L_x_14176:
[----:B------:R-:W-:Y:S05]  /*3880*/  BSYNC B2 ;  /* 0x0000000000027941 */ /* 0x000fea0003800000 */
.L_x_14175:
        /* <DEDUP_REMOVED lines=21> */
.L_x_14185:
[----:B------:R-:W-:Y:S05]  /*39e0*/  BSYNC B3 ;  /* 0x0000000000037941 */ /* 0x000fea0003800000 */
.L_x_14184:
        /* <DEDUP_REMOVED lines=18> */
.L_x_14187:
[----:B------:R-:W-:Y:S02]  /*3b10*/  ISETP.GE.AND P0, PT, R11, RZ, PT ;  /* 0x000000ff0b00720c */ /* 0x000fe40003f06270 */
[----:B------:R-:W-:-:S11]  /*3b20*/  MOV R5, 0x3fd774eb ;  /* 0x3fd774eb00057802 */ /* 0x000fd60000000f00 */
[----:B------:R-:W-:-:S04]  /*3b30*/  @P0 FFMA.FTZ R0, R5, 0.93318945169448852539, -R0 ;  /* 0x3f6ee58105000823 */ /* 0x000fc80000010800 */
[----:B------:R-:W-:-:S07]  /*3b40*/  @!P0 FFMA.FTZ R0, R5, 0.93318945169448852539, R0 ;  /* 0x3f6ee58105008823 */ /* 0x000fce0000010000 */
.L_x_14188:
[----:B------:R-:W-:Y:S05]  /*3b50*/  BSYNC B0 ;  /* 0x0000000000007941 */ /* 0x000fea0003800000 */
.L_x_14186:
        /* <DEDUP_REMOVED lines=10> */
.L_x_14183:
[----:B------:R-:W-:Y:S05]  /*3c00*/  BSYNC B2 ;  /* 0x0000000000027941 */ /* 0x000fea0003800000 */
.L_x_14182:
        /* <DEDUP_REMOVED lines=17> */
.L_x_14191:
[----:B------:R-:W-:-:S13]  /*3d20*/  ISETP.GE.AND P0, PT, R14, R29, PT ;  /* 0x0000001d0e00720c */ /* 0x000fda0003f06270 */
[----:B------:R-:W-:Y:S05]  /*3d30*/  @P0 BRA `(.L_x_14193) ;  /* 0x0000000000300947 */ /* 0x000fea0003800000 */
[----:B0-2---:R-:W0:Y:S01]  /*3d40*/  LDC.64 R4, c[0x0][0x218] ;  /* 0x00008600ff047b82 */ /* 0x005e220000000a00 */
[----:B------:R-:W-:Y:S02]  /*3d50*/  IADD3 R7, R3, R14, RZ ;  /* 0x0000000e03077210 */ /* 0x000fe40007ffe0ff */
[----:B------:R-:W-:-:S03]  /*3d60*/  IADD3 R14, R14, 0x80, RZ ;  /* 0x000000800e0e7810 */ /* 0x000fc60007ffe0ff */
[----:B0-----:R-:W-:-:S05]  /*3d70*/  IMAD.WIDE.U32 R4, R7, 0x4, R4 ;  /* 0x0000000407047825 */ /* 0x001fca00078e0004 */
[----:B------:R1:W-:Y:S02]  /*3d80*/  STG.E desc[UR4][R4.64], R19 ;  /* 0x0000001304007986 */ /* 0x0003e4000c101904 */
.L_x_14192:
[----:B------:R-:W-:-:S13]  /*3d90*/  ISETP.GE.AND P0, PT, R14, R29, PT ;  /* 0x0000001d0e00720c */ /* 0x000fda0003f06270 */
[----:B------:R-:W-:Y:S05]  /*3da0*/  @P0 BRA `(.L_x_14194) ;  /* 0x0000000000300947 */ /* 0x000fea0003800000 */
[----:B01----:R-:W0:Y:S01]  /*3db0*/  LDC.64 R4, c[0x0][0x218] ;  /* 0x00008600ff047b82 */ /* 0x003e220000000a00 */
[----:B------:R-:W-:Y:S02]  /*3dc0*/  IADD3 R7, R3, R14, RZ ;  /* 0x0000000e03077210 */ /* 0x000fe40007ffe0ff */
[----:B------:R-:W-:-:S03]  /*3dd0*/  IADD3 R14, R14, 0x80, RZ ;  /* 0x000000800e0e7810 */ /* 0x000fc60007ffe0ff */
[----:B0-----:R-:W-:-:S05]  /*3de0*/  IMAD.WIDE.U32 R4, R7, 0x4, R4 ;  /* 0x0000000407047825 */ /* 0x001fca00078e0004 */
[----:B------:R1:W-:Y:S02]  /*3df0*/  STG.E desc[UR4][R4.64], R18 ;  /* 0x0000001204007986 */ /* 0x0003e4000c101904 */
.L_x_14193:
[----:B------:R-:W-:-:S13]  /*3e00*/  ISETP.GE.AND P0, PT, R14, R29, PT ;  /* 0x0000001d0e00720c */ /* 0x000fda0003f06270 */
[----:B------:R-:W-:Y:S05]  /*3e10*/  @P0 BRA `(.L_x_14195) ;  /* 0x0000000000340947 */ /* 0x000fea0003800000 */
[----:B012---:R-:W0:Y:S01]  /*3e20*/  LDC.64 R4, c[0x0][0x218] ;  /* 0x00008600ff047b82 */ /* 0x007e220000000a00 */
[----:B------:R-:W-:Y:S02]  /*3e30*/  IADD3 R7, R3, R14, RZ ;  /* 0x0000000e03077210 */ /* 0x000fe40007ffe0ff */
[----:B------:R-:W-:-:S03]  /*3e40*/  IADD3 R14, R14, 0x80, RZ ;  /* 0x000000800e0e7810 */ /* 0x000fc60007ffe0ff */
[----:B0-----:R-:W-:-:S05]  /*3e50*/  IMAD.WIDE.U32 R4, R7, 0x4, R4 ;  /* 0x0000000407047825 */ /* 0x001fca00078e0004 */
[----:B------:R2:W-:Y:S02]  /*3e60*/  STG.E desc[UR4][R4.64], R15 ;  /* 0x0000000f04007986 */ /* 0x0005e4000c101904 */
.L_x_14194:
        /* <DEDUP_REMOVED lines=8> */
.L_x_14195:
[----:B------:R-:W-:Y:S05]  /*3ef0*/  BSYNC B1 ;  /* 0x0000000000017941 */ /* 0x000fea0003800000 */
.L_x_14190:
[----:B------:R-:W-:-:S13]  /*3f00*/  ISETP.GE.AND P0, PT, R14, R29, PT ;  /* 0x0000001d0e00720c */ /* 0x000fda0003f06270 */
[----:B0123--:R-:W0:Y:S01]  /*3f10*/  @!P0 LDC.64 R4, c[0x0][0x218] ;  /* 0x00008600ff048b82 */ /* 0x00fe220000000a00 */
[----:B------:R-:W-:Y:S02]  /*3f20*/  @!P0 IADD3 R7, R3, R14, RZ ;  /* 0x0000000e03078210 */ /* 0x000fe40007ffe0ff */
[----:B------:R-:W-:-:S03]  /*3f30*/  @!P0 IADD3 R14, R14, 0x80, RZ ;  /* 0x000000800e0e8810 */ /* 0x000fc60007ffe0ff */
[----:B0-----:R-:W-:-:S05]  /*3f40*/  @!P0 IMAD.WIDE.U32 R4, R7, 0x4, R4 ;  /* 0x0000000407048825 */ /* 0x001fca00078e0004 */
[----:B------:R3:W-:Y:S02]  /*3f50*/  @!P0 STG.E desc[UR4][R4.64], R8 ;  /* 0x0000000804008986 */ /* 0x0007e4000c101904 */
.L_x_14196:
[----:B------:R-:W-:Y:S05]  /*3f60*/  BSYNC B0 ;  /* 0x0000000000007941 */ /* 0x000fea0003800000 */
.L_x_14189:
        /* <DEDUP_REMOVED lines=8> */
        .weak           $__internal_47_$__cuda_sm3x_div_rn_ftz_f32_slowpath
        .type           $__internal_47_$__cuda_sm3x_div_rn_ftz_f32_slowpath,@function
        .size           $__internal_47_$__cuda_sm3x_div_rn_ftz_f32_slowpath,(.L_x_19723 - $__internal_47_$__cuda_sm3x_div_rn_ftz_f32_slowpath)
$__internal_47_$__cuda_sm3x_div_rn_ftz_f32_slowpath:
        /* <DEDUP_REMOVED lines=32> */
.L_x_14199:
[----:B------:R-:W-:Y:S05]  /*41f0*/  BSYNC B1 ;  /* 0x0000000000017941 */ /* 0x000fea0003800000 */
.L_x_14198:
        /* <DEDUP_REMOVED lines=27> */
.L_x_14205:
[----:B------:R-:W-:-:S07]  /*43b0*/  LEA R0, R5, R0, 0x17 ;  /* 0x0000000005007211 */ /* 0x000fce00078eb8ff */
.L_x_14206:
[----:B------:R-:W-:Y:S05]  /*43c0*/  BSYNC B1 ;  /* 0x0000000000017941 */ /* 0x000fea0003800000 */
.L_x_14204:
[----:B------:R-:W-:Y:S05]  /*43d0*/  BRA `(.L_x_14207) ;  /* 0x0000000000207947 */ /* 0x000fea0003800000 */
.L_x_14203:
[----:B------:R-:W-:-:S04]  /*43e0*/  LOP3.LUT R27, R0, 0x80000000, R27, 0x48, !PT ;  /* 0x80000000001b7812 */ /* 0x000fc800078e481b */
[----:B------:R-:W-:Y:S01]  /*43f0*/  LOP3.LUT R0, R27, 0x7f800000, RZ, 0xfc, !PT ;  /* 0x7f8000001b007812 */ /* 0x000fe200078efcff */
[----:B------:R-:W-:Y:S06]  /*4400*/  BRA `(.L_x_14207) ;  /* 0x0000000000147947 */ /* 0x000fec0003800000 */
.L_x_14202:
[----:B------:R-:W-:Y:S01]  /*4410*/  LOP3.LUT R0, R0, 0x80000000, R27, 0x48, !PT ;  /* 0x8000000000007812 */ /* 0x000fe200078e481b */
[----:B------:R-:W-:Y:S06]  /*4420*/  BRA `(.L_x_14207) ;  /* 0x00000000000c7947 */ /* 0x000fec0003800000 */
.L_x_14201:
[----:B------:R-:W0:Y:S01]  /*4430*/  MUFU.RSQ R0, -QNAN ;  /* 0xffc0000000007908 */ /* 0x000e220000001400 */
[----:B------:R-:W-:Y:S05]  /*4440*/  BRA `(.L_x_14207) ;  /* 0x0000000000047947 */ /* 0x000fea0003800000 */
.L_x_14200:
[----:B------:R-:W-:-:S07]  /*4450*/  FADD.FTZ R0, R27, R0 ;  /* 0x000000001b007221 */ /* 0x000fce0000010000 */
.L_x_14207:
[----:B------:R-:W-:Y:S05]  /*4460*/  BSYNC B0 ;  /* 0x0000000000007941 */ /* 0x000fea0003800000 */
.L_x_14197:
[----:B------:R-:W-:-:S06]  /*4470*/  HFMA2.MMA R5, -RZ, RZ, 0, 0 ;  /* 0x00000000ff057435 */ /* 0x000fcc00000001ff */
[----:B0-----:R-:W-:Y:S05]  /*4480*/  RET.REL.NODEC R4 `(_ZN2at6native29vectorized_elementwise_kernelILi4ENS0_13BinaryFunctorIfffZZZNS0_17atan2_kernel_cudaERNS_18TensorIteratorBaseEENKUlvE_clEvENKUlvE0_clEvEUlffE_EESt5arrayIPcLm3EEEEviT0_T1_) ;  /* 0xffffffb804dc7950 */ /* 0x001fea0003c3ffff */
.L_x_14208:
        /* <DEDUP_REMOVED lines=15> */
.L_x_19723:


//--------------------- .text._ZN2at6native29vectorized_elementwise_kernelILi8ENS0_13BinaryFunctorIfffZZZNS0_17atan2_kernel_cudaERNS_18TensorIteratorBaseEENKUlvE_clEvENKUlvE0_clEvEUlffE_EESt5arrayIPcLm3EEEEviT0_T1_ --------------------------
	.section	.text._ZN2at6native29vectorized_elementwise_kernelILi8ENS0_13BinaryFunctorIfffZZZNS0_17atan2_kernel_cudaERNS_18TensorIteratorBaseEENKUlvE_clEvENKUlvE0_clEvEUlffE_EESt5arrayIPcLm3EEEEviT0_T1_,"ax",@progbits
	.align	128
        .global         _ZN2at6native29vectorized_elementwise_kernelILi8ENS0_13BinaryFunctorIfffZZZNS0_17atan2_kernel_cudaERNS_18TensorIteratorBaseEENKUlvE_clEvENKUlvE0_clEvEUlffE_EESt5arrayIPcLm3EEEEviT0_T1_
        .type           _ZN2at6native29vectorized_elementwise_kernelILi8ENS0_13BinaryFunctorIfffZZZNS0_17atan2_kernel_cudaERNS_18TensorIteratorBaseEENKUlvE_clEvENKUlvE0_clEvEUlffE_EESt5arrayIPcLm3EEEEviT0_T1_,@function
        .size           _ZN2at6native29vectorized_elementwise_kernelILi8ENS0_13BinaryFunctorIfffZZZNS0_17atan2_kernel_cudaERNS_18TensorIteratorBaseEENKUlvE_clEvENKUlvE0_clEvEUlffE_EESt5arrayIPcLm3EEEEviT0_T1_,(.L_x_19724 - _ZN2at6native29vectorized_elementwise_kernelILi8ENS0_13BinaryFunctorIfffZZZNS0_17atan2_kernel_cudaERNS_18TensorIteratorBaseEENKUlvE_clEvENKUlvE0_clEvEUlffE_EESt5arrayIPcLm3EEEEviT0_T1_)
        .other          _ZN2at6native29vectorized_elementwise_kernelILi8ENS0_13BinaryFunctorIfffZZZNS0_17atan2_kernel_cudaERNS_18TensorIteratorBaseEENKUlvE_clEvENKUlvE0_clEvEUlffE_EESt5arrayIPcLm3EEEEviT0_T1_,@"STO_CUDA_ENTRY STV_DEFAULT"
_ZN2at6native29vectorized_elementwise_kernelILi8ENS0_13BinaryFunctorIfffZZZNS0_17atan2_kernel_cudaERNS_18TensorIteratorBaseEENKUlvE_clEvENKUlvE0_clEvEUlffE_EESt5arrayIPcLm3EEEEviT0_T1_:
.text._ZN2at6native29vectorized_elementwise_kernelILi8ENS0_13BinaryFunctorIfffZZZNS0_17atan2_kernel_cudaERNS_18TensorIteratorBaseEENKUlvE_clEvENKUlvE0_clEvEUlffE_EESt5arrayIPcLm3EEEEviT0_T1_:
        /* <DEDUP_REMOVED lines=35> */
[----:B-----5:R-:W-:Y:S05]  /*0230*/  CALL.REL.NOINC `($__internal_48_$__cuda_sm3x_div_rn_ftz_f32_slowpath) ;  /* 0x0000003c006c7944 */ /* 0x020fea0003c00000 */
.L_x_14211:
[----:B------:R-:W-:Y:S05]  /*0240*/  BSYNC B2 ;  /* 0x0000000000027941 */ /* 0x000fea0003800000 */
.L_x_14210:
        /* <DEDUP_REMOVED lines=18> */
.L_x_14213:
[----:B------:R-:W-:Y:S02]  /*0370*/  ISETP.GE.AND P0, PT, R12, RZ, PT ;  /* 0x000000ff0c00720c */ /* 0x000fe40003f06270 */
[----:B------:R-:W-:-:S11]  /*0380*/  MOV R5, 0x3fd774eb ;  /* 0x3fd774eb00057802 */ /* 0x000fd60000000f00 */
[----:B------:R-:W-:-:S04]  /*0390*/  @P0 FFMA.FTZ R0, R5, 0.93318945169448852539, -R0 ;  /* 0x3f6ee58105000823 */ /* 0x000fc80000010800 */
[----:B------:R-:W-:-:S07]  /*03a0*/  @!P0 FFMA.FTZ R0, R5, 0.93318945169448852539, R0 ;  /* 0x3f6ee58105008823 */ /* 0x000fce0000010000 */
.L_x_14214:
[----:B------:R-:W-:Y:S05]  /*03b0*/  BSYNC B0 ;  /* 0x0000000000007941 */ /* 0x000fea0003800000 */
.L_x_14212:
        /* <DEDUP_REMOVED lines=26> */
[----:B-----5:R-:W-:Y:S05]  /*0560*/  CALL.REL.NOINC `($__internal_48_$__cuda_sm3x_div_rn_ftz_f32_slowpath) ;  /* 0x0000003800a07944 */ /* 0x020fea0003c00000 */
.L_x_14216:
[----:B------:R-:W-:Y:S05]  /*0570*/  BSYNC B2 ;  /* 0x0000000000027941 */ /* 0x000fea0003800000 */
.L_x_14215:
        /* <DEDUP_REMOVED lines=18> */
.L_x_14218:
[----:B------:R-:W-:Y:S02]  /*06a0*/  ISETP.GE.AND P0, PT, R13, RZ, PT ;  /* 0x000000ff0d00720c */ /* 0x000fe40003f06270 */
[----:B------:R-:W-:-:S11]  /*06b0*/  MOV R5, 0x3fd774eb ;  /* 0x3fd774eb00057802 */ /* 0x000fd60000000f00 */
[----:B------:R-:W-:-:S04]  /*06c0*/  @P0 FFMA.FTZ R0, R5, 0.93318945169448852539, -R0 ;  /* 0x3f6ee58105000823 */ /* 0x000fc80000010800 */
[----:B------:R-:W-:-:S07]  /*06d0*/  @!P0 FFMA.FTZ R0, R5, 0.93318945169448852539, R0 ;  /* 0x3f6ee58105008823 */ /* 0x000fce0000010000 */
.L_x_14219:
[----:B------:R-:W-:Y:S05]  /*06e0*/  BSYNC B0 ;  /* 0x0000000000007941 */ /* 0x000fea0003800000 */
.L_x_14217:
        /* <DEDUP_REMOVED lines=26> */
[----:B-----5:R-:W-:Y:S05]  /*0890*/  CALL.REL.NOINC `($__internal_48_$__cuda_sm3x_div_rn_ftz_f32_slowpath) ;  /* 0x0000003400d47944 */ /* 0x020fea0003c00000 */
.L_x_14221:
[----:B------:R-:W-:Y:S05]  /*08a0*/  BSYNC B2 ;  /* 0x0000000000027941 */ /* 0x000fea0003800000 */
.L_x_14220:
        /* <DEDUP_REMOVED lines=18> */
.L_x_14223:
[----:B------:R-:W-:Y:S01]  /*09d0*/  ISETP.GE.AND P0, PT, R14, RZ, PT ;  /* 0x000000ff0e00720c */ /* 0x000fe20003f06270 */
[----:B------:R-:W-:-:S12]  /*09e0*/  HFMA2.MMA R5, -RZ, RZ, 1.9599609375, 20144 ;  /* 0x3fd774ebff057435 */ /* 0x000fd800000001ff */
[----:B------:R-:W-:-:S04]  /*09f0*/  @P0 FFMA.FTZ R0, R5, 0.93318945169448852539, -R0 ;  /* 0x3f6ee58105000823 */ /* 0x000fc80000010800 */
[----:B------:R-:W-:-:S07]  /*0a00*/  @!P0 FFMA.FTZ R0, R5, 0.93318945169448852539, R0 ;  /* 0x3f6ee58105008823 */ /* 0x000fce0000010000 */
.L_x_14224:
[----:B------:R-:W-:Y:S05]  /*0a10*/  BSYNC B0 ;  /* 0x0000000000007941 */ /* 0x000fea0003800000 */
.L_x_14222:
        /* <DEDUP_REMOVED lines=26> */
[----:B-----5:R-:W-:Y:S05]  /*0bc0*/  CALL.REL.NOINC `($__internal_48_$__cuda_sm3x_div_rn_ftz_f32_slowpath) ;  /* 0x0000003400087944 */ /* 0x020fea0003c00000 */
.L_x_14226:
[----:B------:R-:W-:Y:S05]  /*0bd0*/  BSYNC B2 ;  /* 0x0000000000027941 */ /* 0x000fea0003800000 */
.L_x_14225:
        /* <DEDUP_REMOVED lines=18> */
.L_x_14228:
[----:B------:R-:W-:Y:S02]  /*0d00*/  ISETP.GE.AND P0, PT, R15, RZ, PT ;  /* 0x000000ff0f00720c */ /* 0x000fe40003f06270 */
[----:B------:R-:W-:-:S11]  /*0d10*/  MOV R5, 0x3fd774eb ;  /* 0x3fd774eb00057802 */ /* 0x000fd60000000f00 */
[----:B------:R-:W-:-:S04]  /*0d20*/  @P0 FFMA.FTZ R0, R5, 0.93318945169448852539, -R0 ;  /* 0x3f6ee58105000823 */ /* 0x000fc80000010800 */
[----:B------:R-:W-:-:S07]  /*0d30*/  @!P0 FFMA.FTZ R0, R5, 0.93318945169448852539, R0 ;  /* 0x3f6ee58105008823 */ /* 0x000fce0000010000 */
.L_x_14229:
[----:B------:R-:W-:Y:S05]  /*0d40*/  BSYNC B0 ;  /* 0x0000000000007941 */ /* 0x000fea0003800000 */
.L_x_14227:
        /* <DEDUP_REMOVED lines=26> */
[----:B------:R-:W-:Y:S05]  /*0ef0*/  CALL.REL.NOINC `($__internal_48_$__cuda_sm3x_div_rn_ftz_f32_slowpath) ;  /* 0x00000030003c7944 */ /* 0x000fea0003c00000 */
.L_x_14231:
[----:B------:R-:W-:Y:S05]  /*0f00*/  BSYNC B2 ;  /* 0x0000000000027941 */ /* 0x000fea0003800000 */
.L_x_14230:
        /* <DEDUP_REMOVED lines=18> */
.L_x_14233:
[----:B------:R-:W-:Y:S01]  /*1030*/  ISETP.GE.AND P0, PT, R20, RZ, PT ;  /* 0x000000ff1400720c */ /* 0x000fe20003f06270 */
[----:B------:R-:W-:-:S12]  /*1040*/  IMAD.MOV.U32 R5, RZ, RZ, 0x3fd774eb ;  /* 0x3fd774ebff057424 */ /* 0x000fd800078e00ff */
[----:B------:R-:W-:-:S04]  /*1050*/  @P0 FFMA.FTZ R0, R5, 0.93318945169448852539, -R0 ;  /* 0x3f6ee58105000823 */ /* 0x000fc80000010800 */
[----:B------:R-:W-:-:S07]  /*1060*/  @!P0 FFMA.FTZ R0, R5, 0.93318945169448852539, R0 ;  /* 0x3f6ee58105008823 */ /* 0x000fce0000010000 */
.L_x_14234:
[----:B------:R-:W-:Y:S05]  /*1070*/  BSYNC B0 ;  /* 0x0000000000007941 */ /* 0x000fea0003800000 */
.L_x_14232:
        /* <DEDUP_REMOVED lines=26> */
[----:B------:R-:W-:Y:S05]  /*1220*/  CALL.REL.NOINC `($__internal_48_$__cuda_sm3x_div_rn_ftz_f32_slowpath) ;  /* 0x0000002c00707944 */ /* 0x000fea0003c00000 */
.L_x_14236:
[----:B------:R-:W-:Y:S05]  /*1230*/  BSYNC B2 ;  /* 0x0000000000027941 */ /* 0x000fea0003800000 */
.L_x_14235:
        /* <DEDUP_REMOVED lines=18> */
.L_x_14238:
[----:B------:R-:W-:Y:S02]  /*1360*/  ISETP.GE.AND P0, PT, R21, RZ, PT ;  /* 0x000000ff1500720c */ /* 0x000fe40003f06270 */
[----:B------:R-:W-:-:S11]  /*1370*/  MOV R5, 0x3fd774eb ;  /* 0x3fd774eb00057802 */ /* 0x000fd60000000f00 */
[----:B------:R-:W-:-:S04]  /*1380*/  @P0 FFMA.FTZ R0, R5, 0.93318945169448852539, -R0 ;  /* 0x3f6ee58105000823 */ /* 0x000fc80000010800 */
[----:B------:R-:W-:-:S07]  /*1390*/  @!P0 FFMA.FTZ R0, R5, 0.93318945169448852539, R0 ;  /* 0x3f6ee58105008823 */ /* 0x000fce0000010000 */
.L_x_14239:
[----:B------:R-:W-:Y:S05]  /*13a0*/  BSYNC B0 ;  /* 0x0000000000007941 */ /* 0x000fea0003800000 */
.L_x_14237:
        /* <DEDUP_REMOVED lines=26> */
[----:B------:R-:W-:Y:S05]  /*1550*/  CALL.REL.NOINC `($__internal_48_$__cuda_sm3x_div_rn_ftz_f32_slowpath) ;  /* 0x0000002800a47944 */ /* 0x000fea0003c00000 */
.L_x_14241:
[----:B------:R-:W-:Y:S05]  /*1560*/  BSYNC B2 ;  /* 0x0000000000027941 */ /* 0x000fea0003800000 */
.L_x_14240:
        /* <DEDUP_REMOVED lines=18> */
.L_x_14243:
[----:B------:R-:W-:Y:S02]  /*1690*/  ISETP.GE.AND P0, PT, R22, RZ, PT ;  /* 0x000000ff1600720c */ /* 0x000fe40003f06270 */
[----:B------:R-:W-:-:S11]  /*16a0*/  MOV R5, 0x3fd774eb ;  /* 0x3fd774eb00057802 */ /* 0x000fd60000000f00 */
[----:B------:R-:W-:-:S04]  /*16b0*/  @P0 FFMA.FTZ R0, R5, 0.93318945169448852539, -R0 ;  /* 0x3f6ee58105000823 */ /* 0x000fc80000010800 */
[----:B------:R-:W-:-:S07]  /*16c0*/  @!P0 FFMA.FTZ R0, R5, 0.93318945169448852539, R0 ;  /* 0x3f6ee58105008823 */ /* 0x000fce0000010000 */
.L_x_14244:
[----:B------:R-:W-:Y:S05]  /*16d0*/  BSYNC B0 ;  /* 0x0000000000007941 */ /* 0x000fea0003800000 */
.L_x_14242:
        /* <DEDUP_REMOVED lines=27> */
.L_x_14246:
[----:B------:R-:W-:Y:S05]  /*1890*/  BSYNC B2 ;  /* 0x0000000000027941 */ /* 0x000fea0003800000 */
.L_x_14245:
        /* <DEDUP_REMOVED lines=18> */
.L_x_14248:
[----:B------:R-:W-:Y:S01]  /*19c0*/  ISETP.GE.AND P0, PT, R23, RZ, PT ;  /* 0x000000ff1700720c */ /* 0x000fe20003f06270 */
[----:B------:R-:W-:-:S12]  /*19d0*/  HFMA2.MMA R5, -RZ, RZ, 1.9599609375, 20144 ;  /* 0x3fd774ebff057435 */ /* 0x000fd800000001ff */
[----:B------:R-:W-:-:S04]  /*19e0*/  @P0 FFMA.FTZ R0, R5, 0.93318945169448852539, -R0 ;  /* 0x3f6ee58105000823 */ /* 0x000fc80000010800 */
[----:B------:R-:W-:-:S07]  /*19f0*/  @!P0 FFMA.FTZ R0, R5, 0.93318945169448852539, R0 ;  /* 0x3f6ee58105008823 */ /* 0x000fce0000010000 */
.L_x_14249:
[----:B------:R-:W-:Y:S05]  /*1a00*/  BSYNC B0 ;  /* 0x0000000000007941 */ /* 0x000fea0003800000 */
.L_x_14247:
        /* <DEDUP_REMOVED lines=16> */
.L_x_14209:
        /* <DEDUP_REMOVED lines=100> */
.L_x_14253:
[----:B------:R-:W-:Y:S05]  /*2150*/  BSYNC B3 ;  /* 0x0000000000037941 */ /* 0x000fea0003800000 */
.L_x_14252:
        /* <DEDUP_REMOVED lines=18> */
.L_x_14255:
[----:B------:R-:W-:Y:S02]  /*2280*/  ISETP.GE.AND P0, PT, R12, RZ, PT ;  /* 0x000000ff0c00720c */ /* 0x000fe40003f06270 */
[----:B------:R-:W-:-:S11]  /*2290*/  MOV R5, 0x3fd774eb ;  /* 0x3fd774eb00057802 */ /* 0x000fd60000000f00 */
[----:B------:R-:W-:-:S04]  /*22a0*/  @P0 FFMA.FTZ R0, R5, 0.93318945169448852539, -R0 ;  /* 0x3f6ee58105000823 */ /* 0x000fc80000010800 */
[----:B------:R-:W-:-:S07]  /*22b0*/  @!P0 FFMA.FTZ R0, R5, 0.93318945169448852539, R0 ;  /* 0x3f6ee58105008823 */ /* 0x000fce0000010000 */
.L_x_14256:
[----:B------:R-:W-:Y:S05]  /*22c0*/  BSYNC B0 ;  /* 0x0000000000007941 */ /* 0x000fea0003800000 */
.L_x_14254:
        /* <DEDUP_REMOVED lines=10> */
.L_x_14251:
[----:B------:R-:W-:Y:S05]  /*2370*/  BSYNC B2 ;  /* 0x0000000000027941 */ /* 0x000fea0003800000 */
.L_x_14250:
        /* <DEDUP_REMOVED lines=22> */
.L_x_14260:
[----:B------:R-:W-:Y:S05]  /*24e0*/  BSYNC B3 ;  /* 0x0000000000037941 */ /* 0x000fea0003800000 */
.L_x_14259:
        /* <DEDUP_REMOVED lines=18> */
.L_x_14262:
[----:B------:R-:W-:Y:S02]  /*2610*/  ISETP.GE.AND P0, PT, R22, RZ, PT ;  /* 0x000000ff1600720c */ /* 0x000fe40003f06270 */
[----:B------:R-:W-:-:S11]  /*2620*/  MOV R5, 0x3fd774eb ;  /* 0x3fd774eb00057802 */ /* 0x000fd60000000f00 */
[----:B------:R-:W-:-:S04]  /*2630*/  @P0 FFMA.FTZ R0, R5, 0.93318945169448852539, -R0 ;  /* 0x3f6ee58105000823 */ /* 0x000fc80000010800 */
[----:B------:R-:W-:-:S07]  /*2640*/  @!P0 FFMA.FTZ R0, R5, 0.93318945169448852539, R0 ;  /* 0x3f6ee58105008823 */ /* 0x000fce0000010000 */
.L_x_14263:
[----:B------:R-:W-:Y:S05]  /*2650*/  BSYNC B0 ;  /* 0x0000000000007941 */ /* 0x000fea0003800000 */
.L_x_14261:
        /* <DEDUP_REMOVED lines=10> */
.L_x_14258:
[----:B------:R-:W-:Y:S05]  /*2700*/  BSYNC B2 ;  /* 0x0000000000027941 */ /* 0x000fea0003800000 */
.L_x_14257:
        /* <DEDUP_REMOVED lines=21> */
.L_x_14267:
[----:B------:R-:W-:Y:S05]  /*2860*/  BSYNC B3 ;  /* 0x0000000000037941 */ /* 0x000fea0003800000 */
.L_x_14266:
        /* <DEDUP_REMOVED lines=18> */
.L_x_14269:
[----:B------:R-:W-:Y:S01]  /*2990*/  ISETP.GE.AND P0, PT, R19, RZ, PT ;  /* 0x000000ff1300720c */ /* 0x000fe20003f06270 */
[----:B------:R-:W-:-:S12]  /*29a0*/  IMAD.MOV.U32 R5, RZ, RZ, 0x3fd774eb ;  /* 0x3fd774ebff057424 */ /* 0x000fd800078e00ff */
[----:B------:R-:W-:-:S04]  /*29b0*/  @P0 FFMA.FTZ R0, R5, 0.93318945169448852539, -R0 ;  /* 0x3f6ee58105000823 */ /* 0x000fc80000010800 */
[----:B------:R-:W-:-:S07]  /*29c0*/  @!P0 FFMA.FTZ R0, R5, 0.93318945169448852539, R0 ;  /* 0x3f6ee58105008823 */ /* 0x000fce0000010000 */
.L_x_14270:
[----:B------:R-:W-:Y:S05]  /*29d0*/  BSYNC B0 ;  /* 0x0000000000007941 */ /* 0x000fea0003800000 */
.L_x_14268:
        /* <DEDUP_REMOVED lines=10> */
.L_x_14265:
[----:B------:R-:W-:Y:S05]  /*2a80*/  BSYNC B2 ;  /* 0x0000000000027941 */ /* 0x000fea0003800000 */
.L_x_14264:
        /* <DEDUP_REMOVED lines=21> */
.L_x_14274:
[----:B------:R-:W-:Y:S05]  /*2be0*/  BSYNC B3 ;  /* 0x0000000000037941 */ /* 0x000fea0003800000 */
.L_x_14273:
        /* <DEDUP_REMOVED lines=18> */
.L_x_14276:
[----:B------:R-:W-:Y:S02]  /*2d10*/  ISETP.GE.AND P0, PT, R18, RZ, PT ;  /* 0x000000ff1200720c */ /* 0x000fe40003f06270 */
[----:B------:R-:W-:-:S11]  /*2d20*/  MOV R5, 0x3fd774eb ;  /* 0x3fd774eb00057802 */ /* 0x000fd60000000f00 */
[----:B------:R-:W-:-:S04]  /*2d30*/  @P0 FFMA.FTZ R0, R5, 0.93318945169448852539, -R0 ;  /* 0x3f6ee58105000823 */ /* 0x000fc80000010800 */
[----:B------:R-:W-:-:S07]  /*2d40*/  @!P0 FFMA.FTZ R0, R5, 0.93318945169448852539, R0 ;  /* 0x3f6ee58105008823 */ /* 0x000fce0000010000 */
.L_x_14277:
[----:B------:R-:W-:Y:S05]  /*2d50*/  BSYNC B0 ;  /* 0x0000000000007941 */ /* 0x000fea0003800000 */
.L_x_14275:
        /* <DEDUP_REMOVED lines=10> */
.L_x_14272:
[----:B------:R-:W-:Y:S05]  /*2e00*/  BSYNC B2 ;  /* 0x0000000000027941 */ /* 0x000fea0003800000 */
.L_x_14271:
        /* <DEDUP_REMOVED lines=21> */
.L_x_14281:
[----:B------:R-:W-:Y:S05]  /*2f60*/  BSYNC B3 ;  /* 0x0000000000037941 */ /* 0x000fea0003800000 */
.L_x_14280:
        /* <DEDUP_REMOVED lines=18> */
.L_x_14283:
[----:B------:R-:W-:Y:S02]  /*3090*/  ISETP.GE.AND P0, PT, R15, RZ, PT ;  /* 0x000000ff0f00720c */ /* 0x000fe40003f06270 */
[----:B------:R-:W-:-:S11]  /*30a0*/  MOV R5, 0x3fd774eb ;  /* 0x3fd774eb00057802 */ /* 0x000fd60000000f00 */
[----:B------:R-:W-:-:S04]  /*30b0*/  @P0 FFMA.FTZ R0, R5, 0.93318945169448852539, -R0 ;  /* 0x3f6ee58105000823 */ /* 0x000fc80000010800 */
[----:B------:R-:W-:-:S07]  /*30c0*/  @!P0 FFMA.FTZ R0, R5, 0.93318945169448852539, R0 ;  /* 0x3f6ee58105008823 */ /* 0x000fce0000010000 */
.L_x_14284:
[----:B------:R-:W-:Y:S05]  /*30d0*/  BSYNC B0 ;  /* 0x0000000000007941 */ /* 0x000fea0003800000 */
.L_x_14282:
        /* <DEDUP_REMOVED lines=10> */
.L_x_14279:
[----:B------:R-:W-:Y:S05]  /*3180*/  BSYNC B2 ;  /* 0x0000000000027941 */ /* 0x000fea0003800000 */
.L_x_14278:
        /* <DEDUP_REMOVED lines=21> */
.L_x_14288:
[----:B------:R-:W-:Y:S05]  /*32e0*/  BSYNC B3 ;  /* 0x0000000000037941 */ /* 0x000fea0003800000 */
.L_x_14287:
        /* <DEDUP_REMOVED lines=18> */
.L_x_14290:
[----:B------:R-:W-:Y:S02]  /*3410*/  ISETP.GE.AND P0, PT, R2, RZ, PT ;  /* 0x000000ff0200720c */ /* 0x000fe40003f06270 */
[----:B------:R-:W-:-:S11]  /*3420*/  MOV R5, 0x3fd774eb ;  /* 0x3fd774eb00057802 */ /* 0x000fd60000000f00 */
[----:B------:R-:W-:-:S04]  /*3430*/  @P0 FFMA.FTZ R0, R5, 0.93318945169448852539, -R0 ;  /* 0x3f6ee58105000823 */ /* 0x000fc80000010800 */
[----:B------:R-:W-:-:S07]  /*3440*/  @!P0 FFMA.FTZ R0, R5, 0.93318945169448852539, R0 ;  /* 0x3f6ee58105008823 */ /* 0x000fce0000010000 */
.L_x_14291:
[----:B------:R-:W-:Y:S05]  /*3450*/  BSYNC B0 ;  /* 0x0000000000007941 */ /* 0x000fea0003800000 */
.L_x_14289:
        /* <DEDUP_REMOVED lines=10> */
.L_x_14286:
[----:B------:R-:W-:Y:S05]  /*3500*/  BSYNC B2 ;  /* 0x0000000000027941 */ /* 0x000fea0003800000 */
.L_x_14285:
        /* <DEDUP_REMOVED lines=21> */
.L_x_14295:
[----:B------:R-:W-:Y:S05]  /*3660*/  BSYNC B3 ;  /* 0x0000000000037941 */ /* 0x000fea0003800000 */
.L_x_14294:
        /* <DEDUP_REMOVED lines=18> */
.L_x_14297:
[----:B------:R-:W-:Y:S02]  /*3790*/  ISETP.GE.AND P0, PT, R9, RZ, PT ;  /* 0x000000ff0900720c */ /* 0x000fe40003f06270 */
[----:B------:R-:W-:-:S11]  /*37a0*/  MOV R5, 0x3fd774eb ;  /* 0x3fd774eb00057802 */ /* 0x000fd60000000f00 */
[----:B------:R-:W-:-:S04]  /*37b0*/  @P0 FFMA.FTZ R0, R5, 0.93318945169448852539, -R0 ;  /* 0x3f6ee58105000823 */ /* 0x000fc80000010800 */
[----:B------:R-:W-:-:S07]  /*37c0*/  @!P0 FFMA.FTZ R0, R5, 0.93318945169448852539, R0 ;  /* 0x3f6ee58105008823 */ /* 0x000fce0000010000 */
.L_x_14298:
[----:B------:R-:W-:Y:S05]  /*37d0*/  BSYNC B0 ;  /* 0x0000000000007941 */ /* 0x000fea0003800000 */
.L_x_14296:
        /* <DEDUP_REMOVED lines=10> */
.L_x_14293:
[----:B------:R-:W-:Y:S05]  /*3880*/  BSYNC B2 ;  /* 0x0000000000027941 */ /* 0x000fea0003800000 */
.L_x_14292:
        /* <DEDUP_REMOVED lines=21> */
.L_x_14302:
[----:B------:R-:W-:Y:S05]  /*39e0*/  BSYNC B3 ;  /* 0x0000000000037941 */ /* 0x000fea0003800000 */
.L_x_14301:
        /* <DEDUP_REMOVED lines=18> */
.L_x_14304:
[----:B------:R-:W-:Y:S02]  /*3b10*/  ISETP.GE.AND P0, PT, R11, RZ, PT ;  /* 0x000000ff0b00720c */ /* 0x000fe40003f06270 */
[----:B------:R-:W-:-:S11]  /*3b20*/  MOV R5, 0x3fd774eb ;  /* 0x3fd774eb00057802 */ /* 0x000fd60000000f00 */
[----:B------:R-:W-:-:S04]  /*3b30*/  @P0 FFMA.FTZ R0, R5, 0.93318945169448852539, -R0 ;  /* 0x3f6ee58105000823 */ /* 0x000fc80000010800 */
[----:B------:R-:W-:-:S07]  /*3b40*/  @!P0 FFMA.FTZ R0, R5, 0.93318945169448852539, R0 ;  /* 0x3f6ee58105008823 */ /* 0x000fce0000010000 */
.L_x_14305:
[----:B------:R-:W-:Y:S05]  /*3b50*/  BSYNC B0 ;  /* 0x0000000000007941 */ /* 0x000fea0003800000 */
.L_x_14303:
        /* <DEDUP_REMOVED lines=10> */
.L_x_14300:
[----:B------:R-:W-:Y:S05]  /*3c00*/  BSYNC B2 ;  /* 0x0000000000027941 */ /* 0x000fea0003800000 */
.L_x_14299:
        /* <DEDUP_REMOVED lines=17> */
.L_x_14308:
[----:B------:R-:W-:-:S13]  /*3d20*/  ISETP.GE.AND P0, PT, R14, R29, PT ;  /* 0x0000001d0e00720c */ /* 0x000fda0003f06270 */
[----:B------:R-:W-:Y:S05]  /*3d30*/  @P0 BRA `(.L_x_14310) ;  /* 0x0000000000300947 */ /* 0x000fea0003800000 */
[----:B0-2---:R-:W0:Y:S01]  /*3d40*/  LDC.64 R4, c[0x0][0x218] ;  /* 0x00008600ff047b82 */ /* 0x005e220000000a00 */
[----:B------:R-:W-:Y:S02]  /*3d50*/  IADD3 R7, R3, R14, RZ ;  /* 0x0000000e03077210 */ /* 0x000fe40007ffe0ff */
[----:B------:R-:W-:-:S03]  /*3d60*/  IADD3 R14, R14, 0x80, RZ ;  /* 0x000000800e0e7810 */ /* 0x000fc60007ffe0ff */
[----:B0-----:R-:W-:-:S05]  /*3d70*/  IMAD.WIDE.U32 R4, R7, 0x4, R4 ;  /* 0x0000000407047825 */ /* 0x001fca00078e0004 */
[----:B------:R1:W-:Y:S02]  /*3d80*/  STG.E desc[UR4][R4.64], R19 ;  /* 0x0000001304007986 */ /* 0x0003e4000c101904 */
.L_x_14309:
[----:B------:R-:W-:-:S13]  /*3d90*/  ISETP.GE.AND P0, PT, R14, R29, PT ;  /* 0x0000001d0e00720c */ /* 0x000fda0003f06270 */
[----:B------:R-:W-:Y:S05]  /*3da0*/  @P0 BRA `(.L_x_14311) ;  /* 0x0000000000300947 */ /* 0x000fea0003800000 */
[----:B01----:R-:W0:Y:S01]  /*3db0*/  LDC.64 R4, c[0x0][0x218] ;  /* 0x00008600ff047b82 */ /* 0x003e220000000a00 */
[----:B------:R-:W-:Y:S02]  /*3dc0*/  IADD3 R7, R3, R14, RZ ;  /* 0x0000000e03077210 */ /* 0x000fe40007ffe0ff */
[----:B------:R-:W-:-:S03]  /*3dd0*/  IADD3 R14, R14, 0x80, RZ ;  /* 0x000000800e0e7810 */ /* 0x000fc60007ffe0ff */
[----:B0-----:R-:W-:-:S05]  /*3de0*/  IMAD.WIDE.U32 R4, R7, 0x4, R4 ;  /* 0x0000000407047825 */ /* 0x001fca00078e0004 */
[----:B------:R1:W-:Y:S02]  /*3df0*/  STG.E desc[UR4][R4.64], R18 ;  /* 0x0000001204007986 */ /* 0x0003e4000c101904 */
.L_x_14310:
[----:B------:R-:W-:-:S13]  /*3e00*/  ISETP.GE.AND P0, PT, R14, R29, PT ;  /* 0x0000001d0e00720c */ /* 0x000fda0003f06270 */
[----:B------:R-:W-:Y:S05]  /*3e10*/  @P0 BRA `(.L_x_14312) ;  /* 0x0000000000340947 */ /* 0x000fea0003800000 */
[----:B012---:R-:W0:Y:S01]  /*3e20*/  LDC.64 R4, c[0x0][0x218] ;  /* 0x00008600ff047b82 */ /* 0x007e220000000a00 */
[----:B------:R-:W-:Y:S02]  /*3e30*/  IADD3 R7, R3, R14, RZ ;  /* 0x0000000e03077210 */ /* 0x000fe40007ffe0ff */
[----:B------:R-:W-:-:S03]  /*3e40*/  IADD3 R14, R14, 0x80, RZ ;  /* 0x000000800e0e7810 */ /* 0x000fc60007ffe0ff */
[----:B0-----:R-:W-:-:S05]  /*3e50*/  IMAD.WIDE.U32 R4, R7, 0x4, R4 ;  /* 0x0000000407047825 */ /* 0x001fca00078e0004 */
[----:B------:R2:W-:Y:S02]  /*3e60*/  STG.E desc[UR4][R4.64], R15 ;  /* 0x0000000f04007986 */ /* 0x0005e4000c101904 */
.L_x_14311:
        /* <DEDUP_REMOVED lines=8> */
.L_x_14312:
[----:B------:R-:W-:Y:S05]  /*3ef0*/  BSYNC B1 ;  /* 0x0000000000017941 */ /* 0x000fea0003800000 */
.L_x_14307:
[----:B------:R-:W-:-:S13]  /*3f00*/  ISETP.GE.AND P0, PT, R14, R29, PT ;  /* 0x0000001d0e00720c */ /* 0x000fda0003f06270 */
[----:B0123--:R-:W0:Y:S01]  /*3f10*/  @!P0 LDC.64 R4, c[0x0][0x218] ;  /* 0x00008600ff048b82 */ /* 0x00fe220000000a00 */
[----:B------:R-:W-:Y:S02]  /*3f20*/  @!P0 IADD3 R7, R3, R14, RZ ;  /* 0x0000000e03078210 */ /* 0x000fe40007ffe0ff */
[----:B------:R-:W-:-:S03]  /*3f30*/  @!P0 IADD3 R14, R14, 0x80, RZ ;  /* 0x000000800e0e8810 */ /* 0x000fc60007ffe0ff */
[----:B0-----:R-:W-:-:S05]  /*3f40*/  @!P0 IMAD.WIDE.U32 R4, R7, 0x4, R4 ;  /* 0x0000000407048825 */ /* 0x001fca00078e0004 */
[----:B------:R3:W-:Y:S02]  /*3f50*/  @!P0 STG.E desc[UR4][R4.64], R8 ;  /* 0x0000000804008986 */ /* 0x0007e4000c101904 */
.L_x_14313:
[----:B------:R-:W-:Y:S05]  /*3f60*/  BSYNC B0 ;  /* 0x0000000000007941 */ /* 0x000fea0003800000 */
.L_x_14306:
        /* <DEDUP_REMOVED lines=8> */
        .weak           $__internal_48_$__cuda_sm3x_div_rn_ftz_f32_slowpath
        .type           $__internal_48_$__cuda_sm3x_div_rn_ftz_f32_slowpath,@function
        .size           $__internal_48_$__cuda_sm3x_div_rn_ftz_f32_slowpath,(.L_x_19724 - $__internal_48_$__cuda_sm3x_div_rn_ftz_f32_slowpath)
$__internal_48_$__cuda_sm3x_div_rn_ftz_f32_slowpath:
        /* <DEDUP_REMOVED lines=32> */
.L_x_14316:
[----:B------:R-:W-:Y:S05]  /*41f0*/  BSYNC B1 ;  /* 0x0000000000017941 */ /* 0x000fea0003800000 */
.L_x_14315:
        /* <DEDUP_REMOVED lines=27> */
.L_x_14322:
[----:B------:R-:W-:-:S07]  /*43b0*/  LEA R0, R5, R0, 0x17 ;  /* 0x0000000005007211 */ /* 0x000fce00078eb8ff */
.L_x_14323:
[----:B------:R-:W-:Y:S05]  /*43c0*/  BSYNC B1 ;  /* 0x0000000000017941 */ /* 0x000fea0003800000 */
.L_x_14321:
[----:B------:R-:W-:Y:S05]  /*43d0*/  BRA `(.L_x_14324) ;  /* 0x0000000000207947 */ /* 0x000fea0003800000 */
.L_x_14320:
[----:B------:R-:W-:-:S04]  /*43e0*/  LOP3.LUT R27, R0, 0x80000000, R27, 0x48, !PT ;  /* 0x80000000001b7812 */ /* 0x000fc800078e481b */
[----:B------:R-:W-:Y:S01]  /*43f0*/  LOP3.LUT R0, R27, 0x7f800000, RZ, 0xfc, !PT ;  /* 0x7f8000001b007812 */ /* 0x000fe200078efcff */
[----:B------:R-:W-:Y:S06]  /*4400*/  BRA `(.L_x_14324) ;  /* 0x0000000000147947 */ /* 0x000fec0003800000 */
.L_x_14319:
[----:B------:R-:W-:Y:S01]  /*4410*/  LOP3.LUT R0, R0, 0x80000000, R27, 0x48, !PT ;  /* 0x8000000000007812 */ /* 0x000fe200078e481b */
[----:B------:R-:W-:Y:S06]  /*4420*/  BRA `(.L_x_14324) ;  /* 0x00000000000c7947 */ /* 0x000fec0003800000 */
.L_x_14318:
[----:B------:R-:W0:Y:S01]  /*4430*/  MUFU.RSQ R0, -QNAN ;  /* 0xffc0000000007908 */ /* 0x000e220000001400 */
[----:B------:R-:W-:Y:S05]  /*4440*/  BRA `(.L_x_14324) ;  /* 0x0000000000047947 */ /* 0x000fea0003800000 */
.L_x_14317:
[----:B------:R-:W-:-:S07]  /*4450*/  FADD.FTZ R0, R27, R0 ;  /* 0x000000001b007221 */ /* 0x000fce0000010000 */
.L_x_14324:
[----:B------:R-:W-:Y:S05]  /*4460*/  BSYNC B0 ;  /* 0x0000000000007941 */ /* 0x000fea0003800000 */
.L_x_14314:
[----:B------:R-:W-:-:S06]  /*4470*/  HFMA2.MMA R5, -RZ, RZ, 0, 0 ;  /* 0x00000000ff057435 */ /* 0x000fcc00000001ff */
[----:B0-----:R-:W-:Y:S05]  /*4480*/  RET.REL.NODEC R4 `(_ZN2at6native29vectorized_elementwise_kernelILi8ENS0_13BinaryFunctorIfffZZZNS0_17atan2_kernel_cudaERNS_18TensorIteratorBaseEENKUlvE_clEvENKUlvE0_clEvEUlffE_EESt5arrayIPcLm3EEEEviT0_T1_) ;  /* 0xffffffb804dc7950 */ /* 0x001fea0003c3ffff */
.L_x_14325:
        /* <DEDUP_REMOVED lines=15> */
.L_x_19724:


//--------------------- .text._ZN2at6native18elementwise_kernelILi128ELi4EZNS0_15gpu_kernel_implINS0_13BUnaryFunctorIfffZZZNS0_17atan2_kernel_cudaERNS_18TensorIteratorBaseEENKUlvE_clEvENKUlvE0_clEvEUlffE_EEEEvS5_RKT_EUliE_EEviT1_ --------------------------
	.section	.text._ZN2at6native18elementwise_kernelILi128ELi4EZNS0_15gpu_kernel_implINS0_13BUnaryFunctorIfffZZZNS0_17atan2_kernel_cudaERNS_18TensorIteratorBaseEENKUlvE_clEvENKUlvE0_clEvEUlffE_EEEEvS5_RKT_EUliE_EEviT1_,"ax",@progbits
	.align	128
        .global         _ZN2at6native18elementwise_kernelILi128ELi4EZNS0_15gpu_kernel_implINS0_13BUnaryFunctorIfffZZZNS0_17atan2_kernel_cudaERNS_18TensorIteratorBaseEENKUlvE_clEvENKUlvE0_clEvEUlffE_EEEEvS5_RKT_EUliE_EEviT1_
        .type           _ZN2at6native18elementwise_kernelILi128ELi4EZNS0_15gpu_kernel_implINS0_13BUnaryFunctorIfffZZZNS0_17atan2_kernel_cudaERNS_18TensorIteratorBaseEENKUlvE_clEvENKUlvE0_clEvEUlffE_EEEEvS5_RKT_EUliE_EEviT1_,@function
        .size           _ZN2at6native18elementwise_kernelILi128ELi4EZNS0_15gpu_kernel_implINS0_13BUnaryFunctorIfffZZZNS0_17atan2_kernel_cudaERNS_18TensorIteratorBaseEENKUlvE_clEvENKUlvE0_clEvEUlffE_EEEEvS5_RKT_EUliE_EEviT1_,(.L_x_19725 - _ZN2at6native18elementwise_kernelILi128ELi4EZNS0_15gpu_kernel_implINS0_13BUnaryFunctorIfffZZZNS0_17atan2_kernel_cudaERNS_18TensorIteratorBaseEENKUlvE_clEvENKUlvE0_clEvEUlffE_EEEEvS5_RKT_EUliE_EEviT1_)
        .other          _ZN2at6native18elementwise_kernelILi128ELi4EZNS0_15gpu_kernel_implINS0_13BUnaryFunctorIfffZZZNS0_17atan2_kernel_cudaERNS_18TensorIteratorBaseEENKUlvE_clEvENKUlvE0_clEvEUlffE_EEEEvS5_RKT_EUliE_EEviT1_,@"STO_CUDA_ENTRY STV_DEFAULT"
_ZN2at6native18elementwise_kernelILi128ELi4EZNS0_15gpu_kernel_implINS0_13BUnaryFunctorIfffZZZNS0_17atan2_kernel_cudaERNS_18TensorIteratorBaseEENKUlvE_clEvENKUlvE0_clEvEUlffE_EEEEvS5_RKT_EUliE_EEviT1_:
.text._ZN2at6native18elementwise_kernelILi128ELi4EZNS0_15gpu_kernel_implINS0_13BUnaryFunctorIfffZZZNS0_17atan2_kernel_cudaERNS_18TensorIteratorBaseEENKUlvE_clEvENKUlvE0_clEvEUlffE_EEEEvS5_RKT_EUliE_EEviT1_:
        /* <DEDUP_REMOVED lines=313> */
.L_x_14328:
        /* <DEDUP_REMOVED lines=22> */
.L_x_14333:
[----:B------:R-:W2:Y:S02]  /*14f0*/  LDG.E.U8 R2, desc[UR36][R2.64] ;  /* 0x0000002402027981 */ /* 0x000ea4000c1e1100 */
[----:B--2---:R-:W-:Y:S01]  /*1500*/  I2FP.F32.U32 R4, R2 ;  /* 0x0000000200047245 */ /* 0x004fe20000201000 */
[----:B------:R-:W-:Y:S06]  /*1510*/  BRA `(.L_x_14335) ;  /* 0x0000000c002c7947 */ /* 0x000fec0003800000 */
.L_x_14332:
        /* <DEDUP_REMOVED lines=9> */
.L_x_14337:
[----:B------:R-:W2:Y:S02]  /*15b0*/  LDG.E R2, desc[UR36][R2.64] ;  /* 0x0000002402027981 */ /* 0x000ea4000c1e1900 */
[----:B--2---:R-:W-:Y:S01]  /*15c0*/  I2FP.F32.S32 R4, R2 ;  /* 0x0000000200047245 */ /* 0x004fe20000201400 */
[----:B------:R-:W-:Y:S06]  /*15d0*/  BRA `(.L_x_14335) ;  /* 0x0000000800fc7947 */ /* 0x000fec0003800000 */
.L_x_14336:
[----:B------:R-:W2:Y:S02]  /*15e0*/  LDG.E.U16 R2, desc[UR36][R2.64] ;  /* 0x0000002402027981 */ /* 0x000ea4000c1e1500 */
[----:B--2---:R0:W1:Y:S01]  /*15f0*/  I2F.S16 R4, R2 ;  /* 0x0000000200047306 */ /* 0x0040620000101400 */
[----:B------:R-:W-:Y:S05]  /*1600*/  BRA `(.L_x_14335) ;  /* 0x0000000800f07947 */ /* 0x000fea0003800000 */
.L_x_14331:
        /* <DEDUP_REMOVED lines=8> */
.L_x_14339:
[----:B------:R-:W2:Y:S02]  /*1690*/  LDG.E.U16 R2, desc[UR36][R2.64] ;  /* 0x0000002402027981 */ /* 0x000ea4000c1e1500 */
[----:B--2---:R-:W-:Y:S01]  /*16a0*/  HADD2.F32 R4, -RZ, R2.H0_H0 ;  /* 0x20000002ff047230 */ /* 0x004fe20000004100 */
[----:B------:R-:W-:Y:S06]  /*16b0*/  BRA `(.L_x_14335) ;  /* 0x0000000800c47947 */ /* 0x000fec0003800000 */
.L_x_14338:
        /* <DEDUP_REMOVED lines=8> */
.L_x_14341:
[----:B------:R-:W2:Y:S02]  /*1740*/  LDG.E.U16 R2, desc[UR36][R2.64] ;  /* 0x0000002402027981 */ /* 0x000ea4000c1e1500 */
[----:B--2---:R-:W-:Y:S01]  /*1750*/  HADD2.F32 R4, -RZ, R2.H0_H0 ;  /* 0x20000002ff047230 */ /* 0x004fe20000004100 */
[----:B------:R-:W-:Y:S06]  /*1760*/  BRA `(.L_x_14335) ;  /* 0x0000000800987947 */ /* 0x000fec0003800000 */
.L_x_14340:
[----:B------:R-:W2:Y:S01]  /*1770*/  LDG.E.64 R2, desc[UR36][R2.64] ;  /* 0x0000002402027981 */ /* 0x000ea2000c1e1b00 */
[----:B------:R-:W-:Y:S01]  /*1780*/  UMOV UR4, 0xf0000000 ;  /* 0xf000000000047882 */ /* 0x000fe20000000000 */
[----:B------:R-:W-:Y:S01]  /*1790*/  UMOV UR5, 0x380fffff ;  /* 0x380fffff00057882 */ /* 0x000fe20000000000 */
[----:B--2---:R-:W0:Y:S01]  /*17a0*/  F2F.F32.F64 R4, R2 ;  /* 0x0000000200047310 */ /* 0x004e220000301000 */
[----:B------:R-:W-:-:S14]  /*17b0*/  DSETP.GEU.AND P0, PT, |R2|, UR4, PT ;  /* 0x0000000402007e2a */ /* 0x000fdc000bf0e200 */
[----:B0-----:R-:W-:Y:S01]  /*17c0*/  @!P0 FMUL R4, R4, 1.175494350822287508e-38 ;  /* 0x0080000004048820 */ /* 0x001fe20000400000 */
[----:B------:R-:W-:Y:S06]  /*17d0*/  BRA `(.L_x_14335) ;  /* 0x00000008007c7947 */ /* 0x000fec0003800000 */
.L_x_14330:
        /* <DEDUP_REMOVED lines=12> */
.L_x_14344:
[----:B------:R-:W2:Y:S01]  /*18a0*/  LDG.E.64 R2, desc[UR36][R2.64] ;  /* 0x0000002402027981 */ /* 0x000ea2000c1e1b00 */
[----:B------:R-:W-:Y:S01]  /*18b0*/  UMOV UR4, 0xf0000000 ;  /* 0xf000000000047882 */ /* 0x000fe20000000000 */
[----:B------:R-:W-:Y:S01]  /*18c0*/  UMOV UR5, 0x380fffff ;  /* 0x380fffff00057882 */ /* 0x000fe20000000000 */
[----:B--2---:R-:W0:Y:S01]  /*18d0*/  F2F.F32.F64 R4, R2 ;  /* 0x0000000200047310 */ /* 0x004e220000301000 */
[----:B------:R-:W-:-:S14]  /*18e0*/  DSETP.GEU.AND P0, PT, |R2|, UR4, PT ;  /* 0x0000000402007e2a */ /* 0x000fdc000bf0e200 */
[----:B0-----:R-:W-:Y:S01]  /*18f0*/  @!P0 FMUL R4, R4, 1.175494350822287508e-38 ;  /* 0x0080000004048820 */ /* 0x001fe20000400000 */
[----:B------:R-:W-:Y:S06]  /*1900*/  BRA `(.L_x_14335) ;  /* 0x0000000800307947 */ /* 0x000fec0003800000 */
.L_x_14343:
        /* <DEDUP_REMOVED lines=26> */
.L_x_14346:
        /* <DEDUP_REMOVED lines=13> */
.L_x_14345:
[----:B------:R-:W2:Y:S02]  /*1b80*/  LDG.E.U16 R2, desc[UR36][R2.64] ;  /* 0x0000002402027981 */ /* 0x000ea4000c1e1500 */
[----:B--2---:R-:W-:Y:S01]  /*1b90*/  IMAD.U32 R4, R2, 0x10000, RZ ;  /* 0x0001000002047824 */ /* 0x004fe200078e00ff */
[----:B------:R-:W-:Y:S06]  /*1ba0*/  BRA `(.L_x_14335) ;  /* 0x0000000400887947 */ /* 0x000fec0003800000 */
.L_x_14342:
        /* <DEDUP_REMOVED lines=11> */
.L_x_14349:
        /* <DEDUP_REMOVED lines=20> */
.L_x_14351:
[----:B------:R-:W-:Y:S05]  /*1da0*/  BSYNC B0 ;  /* 0x0000000000007941 */ /* 0x000fea0003800000 */
.L_x_14350:
[----:B------:R-:W-:Y:S01]  /*1db0*/  IMAD.SHL.U32 R2, R2, 0x100000, RZ ;  /* 0x0010000002027824 */ /* 0x000fe200078e00ff */
[----:B------:R-:W-:-:S04]  /*1dc0*/  LEA R3, R0, 0x3b800000, 0x17 ;  /* 0x3b80000000037811 */ /* 0x000fc800078eb8ff */
[----:B------:R-:W-:Y:S01]  /*1dd0*/  LOP3.LUT R4, R3, R2, R4, 0xfe, !PT ;  /* 0x0000000203047212 */ /* 0x000fe200078efe04 */
[----:B------:R-:W-:Y:S06]  /*1de0*/  BRA `(.L_x_14335) ;  /* 0x0000000000f87947 */ /* 0x000fec0003800000 */
.L_x_14348:
        /* <DEDUP_REMOVED lines=20> */
.L_x_14353:
[----:B------:R-:W-:Y:S05]  /*1f30*/  BSYNC B0 ;  /* 0x0000000000007941 */ /* 0x000fea0003800000 */
.L_x_14352:
[----:B------:R-:W-:Y:S01]  /*1f40*/  IMAD.SHL.U32 R2, R2, 0x200000, RZ ;  /* 0x0020000002027824 */ /* 0x000fe200078e00ff */
[----:B------:R-:W-:-:S04]  /*1f50*/  LEA R3, R0, 0x37800000, 0x17 ;  /* 0x3780000000037811 */ /* 0x000fc800078eb8ff */
[----:B------:R-:W-:Y:S01]  /*1f60*/  LOP3.LUT R4, R3, R2, R4, 0xfe, !PT ;  /* 0x0000000203047212 */ /* 0x000fe200078efe04 */
[----:B------:R-:W-:Y:S06]  /*1f70*/  BRA `(.L_x_14335) ;  /* 0x0000000000947947 */ /* 0x000fec0003800000 */
.L_x_14347:
[----:B------:R-:W-:-:S13]  /*1f80*/  ISETP.NE.AND P0, PT, R4, 0x1c, PT ;  /* 0x0000001c0400780c */ /* 0x000fda0003f05270 */
[----:B------:R-:W-:Y:S05]  /*1f90*/  @!P0 BRA `(.L_x_14354) ;  /* 0x0000000000848947 */ /* 0x000fea0003800000 */
[----:B------:R-:W-:-:S13]  /*1fa0*/  ISETP.NE.AND P0, PT, R4, 0x1d, PT ;  /* 0x0000001d0400780c */ /* 0x000fda0003f05270 */
[----:B------:R-:W-:Y:S05]  /*1fb0*/  @!P0 BRA `(.L_x_14355) ;  /* 0x0000000000708947 */ /* 0x000fea0003800000 */
[----:B------:R-:W-:-:S13]  /*1fc0*/  ISETP.NE.AND P0, PT, R4, 0x2c, PT ;  /* 0x0000002c0400780c */ /* 0x000fda0003f05270 */
[----:B------:R-:W-:Y:S05]  /*1fd0*/  @P0 BRA `(.L_x_14334) ;  /* 0x0000000000200947 */ /* 0x000fea0003800000 */
[----:B------:R-:W2:Y:S01]  /*1fe0*/  LDG.E.U8 R2, desc[UR36][R2.64] ;  /* 0x0000002402027981 */ /* 0x000ea2000c1e1100 */
[----:B------:R-:W-:Y:S02]  /*1ff0*/  MOV R4, 0x400000 ;  /* 0x0040000000047802 */ /* 0x000fe40000000f00 */
[----:B--2---:R-:W-:-:S13]  /*2000*/  ISETP.NE.AND P0, PT, R2, RZ, PT ;  /* 0x000000ff0200720c */ /* 0x004fda0003f05270 */
[----:B------:R-:W-:Y:S05]  /*2010*/  @!P0 BRA `(.L_x_14335) ;  /* 0x00000000006c8947 */ /* 0x000fea0003800000 */
[----:B------:R-:W-:-:S13]  /*2020*/  ISETP.NE.AND P0, PT, R2, 0xff, PT ;  /* 0x000000ff0200780c */ /* 0x000fda0003f05270 */
[----:B------:R-:W-:Y:S02]  /*2030*/  @!P0 IMAD.MOV.U32 R4, RZ, RZ, 0x7f800001 ;  /* 0x7f800001ff048424 */ /* 0x000fe400078e00ff */
[----:B------:R-:W-:Y:S01]  /*2040*/  @P0 IMAD.SHL.U32 R4, R2, 0x800000, RZ ;  /* 0x0080000002040824 */ /* 0x000fe200078e00ff */
[----:B------:R-:W-:Y:S06]  /*2050*/  BRA `(.L_x_14335) ;  /* 0x00000000005c7947 */ /* 0x000fec0003800000 */
.L_x_14334:
        /* <DEDUP_REMOVED lines=16> */
.L_x_14356:
[----:B------:R-:W-:Y:S01]  /*2160*/  IMAD.MOV.U32 R4, RZ, RZ, RZ ;  /* 0x000000ffff047224 */ /* 0x000fe200078e00ff */
[----:B------:R-:W-:Y:S06]  /*2170*/  BRA `(.L_x_14335) ;  /* 0x0000000000147947 */ /* 0x000fec0003800000 */
.L_x_14355:
[----:B------:R-:W2:Y:S02]  /*2180*/  LDG.E.64 R4, desc[UR36][R2.64] ;  /* 0x0000002402047981 */ /* 0x000ea4000c1e1b00 */
[----:B--2---:R0:W1:Y:S01]  /*2190*/  I2F.U64 R4, R4 ;  /* 0x0000000400047312 */ /* 0x0040620000301000 */
[----:B------:R-:W-:Y:S05]  /*21a0*/  BRA `(.L_x_14335) ;  /* 0x0000000000087947 */ /* 0x000fea0003800000 */
.L_x_14354:
[----:B------:R-:W2:Y:S02]  /*21b0*/  LDG.E R2, desc[UR36][R2.64] ;  /* 0x0000002402027981 */ /* 0x000ea4000c1e1900 */
[----:B--2---:R-:W-:-:S07]  /*21c0*/  I2FP.F32.U32 R4, R2 ;  /* 0x0000000200047245 */ /* 0x004fce0000201000 */
.L_x_14335:
[----:B------:R-:W-:Y:S05]  /*21d0*/  BSYNC B7 ;  /* 0x0000000000077941 */ /* 0x000fea0003800000 */
.L_x_14329:
[----:B------:R-:W-:Y:S01]  /*21e0*/  ULDC UR4, c[0x0][0x424] ;  /* 0x0001090000047ab9 */ /* 0x000fe20000000800 */
[C---:B0123-5:R-:W-:Y:S01]  /*21f0*/  FADD.FTZ R3, |R4|.reuse, -RZ ;  /* 0x800000ff04037221 */ /* 0x06ffe20000010200 */
[----:B------:R-:W-:Y:S01]  /*2200*/  FADD.FTZ R0, -RZ, |UR4| ;  /* 0x40000004ff007e21 */ /* 0x000fe20008010100 */
[----:B------:R-:W-:Y:S01]  /*2210*/  FSETP.GT.FTZ.AND P5, PT, |R4|, |UR4|, PT ;  /* 0x4000000404007c0b */ /* 0x000fe2000bfb4200 */
[----:B------:R-:W-:Y:S03]  /*2220*/  BSSY B1, `(.L_x_14357) ;  /* 0x000000e000017945 */ /* 0x000fe60003800000 */
[----:B----4-:R-:W-:Y:S02]  /*2230*/  FSEL R5, R3, R0, P5 ;  /* 0x0000000003057208 */ /* 0x010fe40002800000 */
        /* <DEDUP_REMOVED lines=10> */
[----:B------:R-:W-:Y:S05]  /*22e0*/  CALL.REL.NOINC `($__internal_49_$__cuda_sm3x_div_rn_ftz_f32_slowpath) ;  /* 0x000000a800a87944 */ /* 0x000fea0003c00000 */
[----:B------:R-:W-:-:S07]  /*22f0*/  IMAD.MOV.U32 R2, RZ, RZ, R0 ;  /* 0x000000ffff027224 */ /* 0x000fce00078e0000 */
.L_x_14358:
[----:B------:R-:W-:Y:S05]  /*2300*/  BSYNC B1 ;  /* 0x0000000000017941 */ /* 0x000fea0003800000 */
.L_x_14357:
        /* <DEDUP_REMOVED lines=13> */
[----:B------:R-:W-:Y:S02]  /*23e0*/  ULDC UR4, c[0x0][0x424] ;  /* 0x0001090000047ab9 */ /* 0x000fe40000000800 */
[----:B------:R-:W-:-:S05]  /*23f0*/  IMAD.U32 R7, RZ, RZ, UR4 ;  /* 0x00000004ff077e24 */ /* 0x000fca000f8e00ff */
[----:B------:R-:W-:-:S13]  /*2400*/  ISETP.GT.AND P0, PT, R7, -0x1, PT ;  /* 0xffffffff0700780c */ /* 0x000fda0003f04270 */
[----:B------:R-:W-:Y:S05]  /*2410*/  @P0 BRA `(.L_x_14361) ;  /* 0x0000000000240947 */ /* 0x000fea0003800000 */
[----:B------:R-:W-:-:S04]  /*2420*/  IMAD.MOV.U32 R3, RZ, RZ, 0x3fd774eb ;  /* 0x3fd774ebff037424 */ /* 0x000fc800078e00ff */
[----:B------:R-:W-:Y:S01]  /*2430*/  FFMA.FTZ R2, R3, 1.8663789033889770508, -R2 ;  /* 0x3feee58103027823 */ /* 0x000fe20000010802 */
[----:B------:R-:W-:Y:S06]  /*2440*/  BRA `(.L_x_14361) ;  /* 0x0000000000187947 */ /* 0x000fec0003800000 */
.L_x_14360:
[----:B------:R-:W-:Y:S01]  /*2450*/  ULDC UR4, c[0x0][0x424] ;  /* 0x0001090000047ab9 */ /* 0x000fe20000000800 */
[----:B------:R-:W-:Y:S02]  /*2460*/  IMAD.MOV.U32 R3, RZ, RZ, 0x3fd774eb ;  /* 0x3fd774ebff037424 */ /* 0x000fe400078e00ff */
[----:B------:R-:W-:-:S05]  /*2470*/  IMAD.U32 R7, RZ, RZ, UR4 ;  /* 0x00000004ff077e24 */ /* 0x000fca000f8e00ff */
[----:B------:R-:W-:-:S13]  /*2480*/  ISETP.GE.AND P0, PT, R7, RZ, PT ;  /* 0x000000ff0700720c */ /* 0x000fda0003f06270 */
[----:B------:R-:W-:-:S04]  /*2490*/  @P0 FFMA.FTZ R2, R3, 0.93318945169448852539, -R2 ;  /* 0x3f6ee58103020823 */ /* 0x000fc80000010802 */
[----:B------:R-:W-:-:S07]  /*24a0*/  @!P0 FFMA.FTZ R2, R3, 0.93318945169448852539, R2 ;  /* 0x3f6ee58103028823 */ /* 0x000fce0000010002 */
.L_x_14361:
[----:B------:R-:W-:Y:S05]  /*24b0*/  BSYNC B0 ;  /* 0x0000000000007941 */ /* 0x000fea0003800000 */
.L_x_14359:
[----:B------:R-:W0:Y:S01]  /*24c0*/  LDC.U8 R6, c[0x0][0x428] ;  /* 0x00010a00ff067b82 */ /* 0x000e220000000000 */
[----:B------:R-:W-:Y:S01]  /*24d0*/  FSETP.NEU.FTZ.AND P1, PT, |R7|, |R4|, PT ;  /* 0x400000040700720b */ /* 0x000fe20003f3d200 */
[----:B------:R-:W-:Y:S01]  /*24e0*/  IMAD.MOV.U32 R0, RZ, RZ, 0x4016cbe4 ;  /* 0x4016cbe4ff007424 */ /* 0x000fe200078e00ff */
[----:B------:R-:W-:Y:S02]  /*24f0*/  FSETP.NEU.FTZ.AND P0, PT, R5, RZ, PT ;  /* 0x000000ff0500720b */ /* 0x000fe40003f1d000 */
[----:B------:R-:W-:-:S09]  /*2500*/  ISETP.GE.AND P2, PT, R7, RZ, PT ;  /* 0x000000ff0700720c */ /* 0x000fd20003f46270 */
[----:B------:R-:W-:Y:S01]  /*2510*/  @!P1 FSEL R2, R0, 0.78539818525314331055, !P2 ;  /* 0x3f490fdb00029808 */ /* 0x000fe20005000000 */
[----:B------:R-:W-:Y:S01]  /*2520*/  FADD.FTZ R0, |R4|, |R7| ;  /* 0x4000000704007221 */ /* 0x000fe20000010200 */
[----:B------:R-:W-:-:S04]  /*2530*/  @!P0 FSEL R2, RZ, 3.1415927410125732422, P2 ;  /* 0x40490fdbff028808 */ /* 0x000fc80001000000 */
[----:B------:R-:W-:Y:S02]  /*2540*/  FSETP.GTU.FTZ.AND P0, PT, |R0|, +INF , PT ;  /* 0x7f8000000000780b */ /* 0x000fe40003f1c200 */
[----:B------:R-:W-:Y:S02]  /*2550*/  LOP3.LUT R3, R2, 0x80000000, R4, 0xb8, !PT ;  /* 0x8000000002037812 */ /* 0x000fe400078eb804 */
[----:B0-----:R-:W-:Y:S02]  /*2560*/  PRMT R5, R6, 0x9910, RZ ;  /* 0x0000991006057816 */ /* 0x001fe400000000ff */
[----:B------:R-:W-:Y:S02]  /*2570*/  FSEL R2, R0, R3, P0 ;  /* 0x0000000300027208 */ /* 0x000fe40000000000 */
        /* <DEDUP_REMOVED lines=13> */
.L_x_14365:
[----:B------:R-:W0:Y:S02]  /*2650*/  F2I.S64.TRUNC R2, R2 ;  /* 0x0000000200027311 */ /* 0x000e24000020d900 */
[----:B0-----:R-:W-:-:S05]  /*2660*/  IMAD.MOV.U32 R5, RZ, RZ, R2 ;  /* 0x000000ffff057224 */ /* 0x001fca00078e0002 */
[----:B------:R0:W-:Y:S01]  /*2670*/  STG.E.U8 desc[UR36][R16.64], R5 ;  /* 0x0000000510007986 */ /* 0x0001e2000c101124 */
[----:B------:R-:W-:Y:S05]  /*2680*/  BRA `(.L_x_14367) ;  /* 0x0000000c00407947 */ /* 0x000fea0003800000 */
.L_x_14364:
        /* <DEDUP_REMOVED lines=9> */
.L_x_14369:
[----:B------:R-:W0:Y:S02]  /*2720*/  F2I.FTZ.TRUNC.NTZ R3, R2 ;  /* 0x0000000200037305 */ /* 0x000e24000021f100 */
[----:B0-----:R0:W-:Y:S01]  /*2730*/  STG.E desc[UR36][R16.64], R3 ;  /* 0x0000000310007986 */ /* 0x0011e2000c101924 */
[----:B------:R-:W-:Y:S05]  /*2740*/  BRA `(.L_x_14367) ;  /* 0x0000000c00107947 */ /* 0x000fea0003800000 */
.L_x_14368:
[----:B------:R-:W0:Y:S02]  /*2750*/  F2I.FTZ.TRUNC.NTZ R3, R2 ;  /* 0x0000000200037305 */ /* 0x000e24000021f100 */
[----:B0-----:R0:W-:Y:S01]  /*2760*/  STG.E.U16 desc[UR36][R16.64], R3 ;  /* 0x0000000310007986 */ /* 0x0011e2000c101524 */
[----:B------:R-:W-:Y:S05]  /*2770*/  BRA `(.L_x_14367) ;  /* 0x0000000c00047947 */ /* 0x000fea0003800000 */
.L_x_14363:
        /* <DEDUP_REMOVED lines=8> */
.L_x_14371:
[----:B------:R-:W-:-:S05]  /*2800*/  F2FP.F16.F32.PACK_AB R2, RZ, R2 ;  /* 0x00000002ff02723e */ /* 0x000fca00000000ff */
[----:B------:R0:W-:Y:S01]  /*2810*/  STG.E.U16 desc[UR36][R16.64], R2 ;  /* 0x0000000210007986 */ /* 0x0001e2000c101524 */
[----:B------:R-:W-:Y:S05]  /*2820*/  BRA `(.L_x_14367) ;  /* 0x0000000800d87947 */ /* 0x000fea0003800000 */
.L_x_14370:
        /* <DEDUP_REMOVED lines=9> */
.L_x_14373:
[----:B------:R-:W-:-:S04]  /*28c0*/  F2FP.F16.F32.PACK_AB R3, RZ, R2 ;  /* 0x00000002ff03723e */ /* 0x000fc800000000ff */
[----:B------:R-:W-:-:S05]  /*28d0*/  PRMT R3, R3, 0x5410, RZ ;  /* 0x0000541003037816 */ /* 0x000fca00000000ff */
[----:B------:R0:W-:Y:S01]  /*28e0*/  STG.E desc[UR36][R16.64], R3 ;  /* 0x0000000310007986 */ /* 0x0001e2000c101924 */
[----:B------:R-:W-:Y:S05]  /*28f0*/  BRA `(.L_x_14367) ;  /* 0x0000000800a47947 */ /* 0x000fea0003800000 */
.L_x_14372:
[----:B------:R-:W-:-:S06]  /*2900*/  FMUL.FTZ R2, R2, 1 ;  /* 0x3f80000002027820 */ /* 0x000fcc0000410000 */
[----:B------:R-:W0:Y:S02]  /*2910*/  F2F.F64.F32 R2, R2 ;  /* 0x0000000200027310 */ /* 0x000e240000201800 */
[----:B0-----:R0:W-:Y:S01]  /*2920*/  STG.E.64 desc[UR36][R16.64], R2 ;  /* 0x0000000210007986 */ /* 0x0011e2000c101b24 */
[----:B------:R-:W-:Y:S05]  /*2930*/  BRA `(.L_x_14367) ;  /* 0x0000000800947947 */ /* 0x000fea0003800000 */
.L_x_14362:
        /* <DEDUP_REMOVED lines=12> */
.L_x_14376:
[----:B------:R-:W-:Y:S01]  /*2a00*/  FMUL.FTZ R4, R2, 1 ;  /* 0x3f80000002047820 */ /* 0x000fe20000410000 */
[----:B------:R-:W-:-:S05]  /*2a10*/  CS2R R6, SRZ ;  /* 0x0000000000067805 */ /* 0x000fca000001ff00 */
[----:B------:R-:W0:Y:S02]  /*2a20*/  F2F.F64.F32 R4, R4 ;  /* 0x0000000400047310 */ /* 0x000e240000201800 */
[----:B0-----:R0:W-:Y:S01]  /*2a30*/  STG.E.128 desc[UR36][R16.64], R4 ;  /* 0x0000000410007986 */ /* 0x0011e2000c101d24 */
[----:B------:R-:W-:Y:S05]  /*2a40*/  BRA `(.L_x_14367) ;  /* 0x0000000800507947 */ /* 0x000fea0003800000 */
.L_x_14375:
        /* <DEDUP_REMOVED lines=20> */
.L_x_14380:
[----:B------:R-:W-:Y:S05]  /*2b90*/  BSYNC B0 ;  /* 0x0000000000007941 */ /* 0x000fea0003800000 */
.L_x_14379:
[----:B------:R-:W-:-:S05]  /*2ba0*/  LOP3.LUT R5, R0, R5, RZ, 0xfc, !PT ;  /* 0x0000000500057212 */ /* 0x000fca00078efcff */
[----:B------:R0:W-:Y:S01]  /*2bb0*/  STG.E.U8 desc[UR36][R16.64], R5 ;  /* 0x0000000510007986 */ /* 0x0001e2000c101124 */
[----:B------:R-:W-:Y:S05]  /*2bc0*/  BRA `(.L_x_14367) ;  /* 0x0000000400f07947 */ /* 0x000fea0003800000 */
.L_x_14378:
        /* <DEDUP_REMOVED lines=12> */
.L_x_14382:
[----:B------:R-:W-:Y:S01]  /*2c90*/  IMAD.MOV.U32 R0, RZ, RZ, 0x7f ;  /* 0x0000007fff007424 */ /* 0x000fe200078e00ff */
[----:B------:R-:W-:-:S04]  /*2ca0*/  ISETP.GT.U32.AND P0, PT, R4, 0x7f800000, PT ;  /* 0x7f8000000400780c */ /* 0x000fc80003f04070 */
[----:B------:R-:W-:-:S09]  /*2cb0*/  SEL R0, R0, 0x7c, P0 ;  /* 0x0000007c00007807 */ /* 0x000fd20000000000 */
.L_x_14383:
[----:B------:R-:W-:Y:S05]  /*2cc0*/  BSYNC B0 ;  /* 0x0000000000007941 */ /* 0x000fea0003800000 */
.L_x_14381:
[----:B------:R-:W-:-:S04]  /*2cd0*/  LOP3.LUT R2, R2, 0x80000000, RZ, 0xc0, !PT ;  /* 0x8000000002027812 */ /* 0x000fc800078ec0ff */
[----:B------:R-:W-:-:S04]  /*2ce0*/  SHF.R.U32.HI R3, RZ, 0x18, R2 ;  /* 0x00000018ff037819 */ /* 0x000fc80000011602 */
[----:B------:R-:W-:-:S05]  /*2cf0*/  LOP3.LUT R3, R0, R3, RZ, 0xfc, !PT ;  /* 0x0000000300037212 */ /* 0x000fca00078efcff */
[----:B------:R0:W-:Y:S01]  /*2d00*/  STG.E.U8 desc[UR36][R16.64], R3 ;  /* 0x0000000310007986 */ /* 0x0001e2000c101124 */
[----:B------:R-:W-:Y:S05]  /*2d10*/  BRA `(.L_x_14367) ;  /* 0x00000004009c7947 */ /* 0x000fea0003800000 */
.L_x_14377:
[----:B------:R-:W-:-:S05]  /*2d20*/  F2FP.BF16.F32.PACK_AB R2, RZ, R2 ;  /* 0x00000002ff02723e */ /* 0x000fca00000010ff */
[----:B------:R0:W-:Y:S01]  /*2d30*/  STG.E.U16 desc[UR36][R16.64], R2 ;  /* 0x0000000210007986 */ /* 0x0001e2000c101524 */
[----:B------:R-:W-:Y:S05]  /*2d40*/  BRA `(.L_x_14367) ;  /* 0x0000000400907947 */ /* 0x000fea0003800000 */
.L_x_14374:
        /* <DEDUP_REMOVED lines=11> */
.L_x_14386:
        /* <DEDUP_REMOVED lines=16> */
.L_x_14389:
[----:B------:R-:W-:-:S04]  /*2f00*/  LOP3.LUT R2, R2, 0x80000000, RZ, 0xc0, !PT ;  /* 0x8000000002027812 */ /* 0x000fc800078ec0ff */
[----:B------:R-:W-:-:S04]  /*2f10*/  SHF.R.U32.HI R3, RZ, 0x18, R2 ;  /* 0x00000018ff037819 */ /* 0x000fc80000011602 */
[----:B------:R-:W-:-:S04]  /*2f20*/  LOP3.LUT R0, R0, R3, RZ, 0xfc, !PT ;  /* 0x0000000300007212 */ /* 0x000fc800078efcff */
[----:B------:R-:W-:-:S07]  /*2f30*/  PRMT R8, R0, 0x7610, R8 ;  /* 0x0000761000087816 */ /* 0x000fce0000000008 */
.L_x_14388:
[----:B------:R-:W-:Y:S05]  /*2f40*/  BSYNC B0 ;  /* 0x0000000000007941 */ /* 0x000fea0003800000 */
.L_x_14387:
[----:B------:R3:W-:Y:S01]  /*2f50*/  STG.E.U8 desc[UR36][R16.64], R8 ;  /* 0x0000000810007986 */ /* 0x0007e2000c101124 */
[----:B------:R-:W-:Y:S05]  /*2f60*/  BRA `(.L_x_14367) ;  /* 0x0000000400087947 */ /* 0x000fea0003800000 */
.L_x_14385:
        /* <DEDUP_REMOVED lines=16> */
.L_x_14392:
[----:B------:R-:W-:-:S04]  /*3070*/  LOP3.LUT R2, R2, 0x80000000, RZ, 0xc0, !PT ;  /* 0x8000000002027812 */ /* 0x000fc800078ec0ff */
[----:B------:R-:W-:-:S04]  /*3080*/  SHF.R.U32.HI R3, RZ, 0x18, R2 ;  /* 0x00000018ff037819 */ /* 0x000fc80000011602 */
[----:B------:R-:W-:-:S04]  /*3090*/  LOP3.LUT R0, R0, R3, RZ, 0xfc, !PT ;  /* 0x0000000300007212 */ /* 0x000fc800078efcff */
[----:B------:R-:W-:-:S07]  /*30a0*/  PRMT R8, R0, 0x7610, R8 ;  /* 0x0000761000087816 */ /* 0x000fce0000000008 */
.L_x_14391:
[----:B------:R-:W-:Y:S05]  /*30b0*/  BSYNC B0 ;  /* 0x0000000000007941 */ /* 0x000fea0003800000 */
.L_x_14390:
[----:B------:R0:W-:Y:S01]  /*30c0*/  STG.E.U8 desc[UR36][R16.64], R8 ;  /* 0x0000000810007986 */ /* 0x0001e2000c101124 */
[----:B------:R-:W-:Y:S05]  /*30d0*/  BRA `(.L_x_14367) ;  /* 0x0000000000ac7947 */ /* 0x000fea0003800000 */
.L_x_14384:
        /* <DEDUP_REMOVED lines=21> */
.L_x_14366:
[----:B------:R-:W-:Y:S01]  /*3230*/  MOV R2, 0x0 ;  /* 0x0000000000027802 */ /* 0x000fe20000000f00 */
[----:B------:R-:W-:Y:S01]  /*3240*/  ULDC.64 UR4, c[0x4][0x128] ;  /* 0x01004a0000047ab9 */ /* 0x000fe20000000a00 */
[----:B------:R-:W-:Y:S01]  /*3250*/  ULDC.64 UR6, c[0x4][0x130] ;  /* 0x01004c0000067ab9 */ /* 0x000fe20000000a00 */
[----:B------:R-:W-:Y:S02]  /*3260*/  IMAD.U32 R4, RZ, RZ, UR4 ;  /* 0x00000004ff047e24 */ /* 0x000fe4000f8e00ff */
[----:B------:R-:W-:Y:S01]  /*3270*/  IMAD.U32 R5, RZ, RZ, UR5 ;  /* 0x00000005ff057e24 */ /* 0x000fe2000f8e00ff */
[----:B------:R-:W0:Y:S01]  /*3280*/  LDC.64 R2, c[0x4][R2] ;  /* 0x0100000002027b82 */ /* 0x000e220000000a00 */
[----:B------:R-:W-:Y:S01]  /*3290*/  ULDC.64 UR4, c[0x4][0x20] ;  /* 0x0100080000047ab9 */ /* 0x000fe20000000a00 */
[----:B------:R-:W-:Y:S01]  /*32a0*/  IMAD.U32 R6, RZ, RZ, UR6 ;  /* 0x00000006ff067e24 */ /* 0x000fe2000f8e00ff */
[----:B------:R-:W-:Y:S01]  /*32b0*/  MOV R11, UR5 ;  /* 0x00000005000b7c02 */ /* 0x000fe20008000f00 */
[----:B------:R-:W-:-:S02]  /*32c0*/  IMAD.U32 R7, RZ, RZ, UR7 ;  /* 0x00000007ff077e24 */ /* 0x000fc4000f8e00ff */
[----:B------:R-:W-:Y:S02]  /*32d0*/  IMAD.U32 R10, RZ, RZ, UR4 ;  /* 0x00000004ff0a7e24 */ /* 0x000fe4000f8e00ff */
[----:B------:R-:W-:Y:S02]  /*32e0*/  IMAD.MOV.U32 R8, RZ, RZ, 0x65 ;  /* 0x00000065ff087424 */ /* 0x000fe400078e00ff */
[----:B------:R-:W-:Y:S02]  /*32f0*/  IMAD.MOV.U32 R12, RZ, RZ, 0x1 ;  /* 0x00000001ff0c7424 */ /* 0x000fe400078e00ff */
[----:B------:R-:W-:-:S07]  /*3300*/  IMAD.MOV.U32 R13, RZ, RZ, RZ ;  /* 0x000000ffff0d7224 */ /* 0x000fce00078e00ff */
[----:B------:R-:W-:-:S07]  /*3310*/  LEPC R20, `(.L_x_14395) ;  /* 0x000000001014794e */ /* 0x000fce0000000000 */
[----:B0-----:R-:W-:Y:S05]  /*3320*/  CALL.ABS.NOINC R2 ;  /* 0x0000000002007343 */ /* 0x001fea0003c00000 */
.L_x_14395:
[----:B------:R-:W-:Y:S05]  /*3330*/  BRA `(.L_x_14367) ;  /* 0x0000000000147947 */ /* 0x000fea0003800000 */
.L_x_14394:
[----:B------:R-:W0:Y:S02]  /*3340*/  F2I.U64.TRUNC R2, R2 ;  /* 0x0000000200027311 */ /* 0x000e24000020d800 */
[----:B0-----:R1:W-:Y:S01]  /*3350*/  STG.E.64 desc[UR36][R16.64], R2 ;  /* 0x0000000210007986 */ /* 0x0013e2000c101b24 */
[----:B------:R-:W-:Y:S05]  /*3360*/  BRA `(.L_x_14367) ;  /* 0x0000000000087947 */ /* 0x000fea0003800000 */
.L_x_14393:
[----:B------:R-:W0:Y:S02]  /*3370*/  F2I.FTZ.U32.TRUNC.NTZ R3, R2 ;  /* 0x0000000200037305 */ /* 0x000e24000021f000 */
[----:B0-----:R0:W-:Y:S02]  /*3380*/  STG.E desc[UR36][R16.64], R3 ;  /* 0x0000000310007986 */ /* 0x0011e4000c101924 */
.L_x_14367:
[----:B------:R-:W-:-:S04]  /*3390*/  IMAD R18, R23, 0x200, R18 ;  /* 0x0000020017127824 */ /* 0x000fc800078e0212 */
[----:B------:R-:W-:-:S07]  /*33a0*/  VIADD R19, R18, 0x80 ;  /* 0x0000008012137836 */ /* 0x000fce0000000000 */
.L_x_14327:
[----:B------:R-:W-:Y:S05]  /*33b0*/  BSYNC B6 ;  /* 0x0000000000067941 */ /* 0x000fea0003800000 */
.L_x_14326:
        /* <DEDUP_REMOVED lines=307> */
.L_x_14398:
        /* <DEDUP_REMOVED lines=22> */
.L_x_14403:
[----:B------:R-:W2:Y:S02]  /*4850*/  LDG.E.U8 R2, desc[UR36][R2.64] ;  /* 0x0000002402027981 */ /* 0x000ea4000c1e1100 */
[----:B--2---:R-:W-:Y:S01]  /*4860*/  I2FP.F32.U32 R4, R2 ;  /* 0x0000000200047245 */ /* 0x004fe20000201000 */
[----:B------:R-:W-:Y:S06]  /*4870*/  BRA `(.L_x_14405) ;  /* 0x0000000c002c7947 */ /* 0x000fec0003800000 */
.L_x_14402:
        /* <DEDUP_REMOVED lines=9> */
.L_x_14407:
[----:B------:R-:W2:Y:S02]  /*4910*/  LDG.E R2, desc[UR36][R2.64] ;  /* 0x0000002402027981 */ /* 0x000ea4000c1e1900 */
[----:B--2---:R-:W-:Y:S01]  /*4920*/  I2FP.F32.S32 R4, R2 ;  /* 0x0000000200047245 */ /* 0x004fe20000201400 */
[----:B------:R-:W-:Y:S06]  /*4930*/  BRA `(.L_x_14405) ;  /* 0x0000000800fc7947 */ /* 0x000fec0003800000 */
.L_x_14406:
[----:B------:R-:W2:Y:S02]  /*4940*/  LDG.E.U16 R2, desc[UR36][R2.64] ;  /* 0x0000002402027981 */ /* 0x000ea4000c1e1500 */
[----:B--2---:R2:W3:Y:S01]  /*4950*/  I2F.S16 R4, R2 ;  /* 0x0000000200047306 */ /* 0x0044e20000101400 */
[----:B------:R-:W-:Y:S05]  /*4960*/  BRA `(.L_x_14405) ;  /* 0x0000000800f07947 */ /* 0x000fea0003800000 */
.L_x_14401:
        /* <DEDUP_REMOVED lines=8> */
.L_x_14409:
[----:B------:R-:W2:Y:S02]  /*49f0*/  LDG.E.U16 R2, desc[UR36][R2.64] ;  /* 0x0000002402027981 */ /* 0x000ea4000c1e1500 */
[----:B--2---:R-:W-:Y:S01]  /*4a00*/  HADD2.F32 R4, -RZ, R2.H0_H0 ;  /* 0x20000002ff047230 */ /* 0x004fe20000004100 */
[----:B------:R-:W-:Y:S06]  /*4a10*/  BRA `(.L_x_14405) ;  /* 0x0000000800c47947 */ /* 0x000fec0003800000 */
.L_x_14408:
        /* <DEDUP_REMOVED lines=8> */
.L_x_14411:
[----:B------:R-:W2:Y:S02]  /*4aa0*/  LDG.E.U16 R2, desc[UR36][R2.64] ;  /* 0x0000002402027981 */ /* 0x000ea4000c1e1500 */
[----:B--2---:R-:W-:Y:S01]  /*4ab0*/  HADD2.F32 R4, -RZ, R2.H0_H0 ;  /* 0x20000002ff047230 */ /* 0x004fe20000004100 */
[----:B------:R-:W-:Y:S06]  /*4ac0*/  BRA `(.L_x_14405) ;  /* 0x0000000800987947 */ /* 0x000fec0003800000 */
.L_x_14410:
[----:B------:R-:W2:Y:S01]  /*4ad0*/  LDG.E.64 R2, desc[UR36][R2.64] ;  /* 0x0000002402027981 */ /* 0x000ea2000c1e1b00 */
[----:B------:R-:W-:Y:S01]  /*4ae0*/  UMOV UR4, 0xf0000000 ;  /* 0xf000000000047882 */ /* 0x000fe20000000000 */
[----:B------:R-:W-:Y:S01]  /*4af0*/  UMOV UR5, 0x380fffff ;  /* 0x380fffff00057882 */ /* 0x000fe20000000000 */
[----:B--2---:R-:W0:Y:S01]  /*4b00*/  F2F.F32.F64 R4, R2 ;  /* 0x0000000200047310 */ /* 0x004e220000301000 */
[----:B------:R-:W-:-:S14]  /*4b10*/  DSETP.GEU.AND P0, PT, |R2|, UR4, PT ;  /* 0x0000000402007e2a */ /* 0x000fdc000bf0e200 */
[----:B0-----:R-:W-:Y:S01]  /*4b20*/  @!P0 FMUL R4, R4, 1.175494350822287508e-38 ;  /* 0x0080000004048820 */ /* 0x001fe20000400000 */
[----:B------:R-:W-:Y:S06]  /*4b30*/  BRA `(.L_x_14405) ;  /* 0x00000008007c7947 */ /* 0x000fec0003800000 */
.L_x_14400:
        /* <DEDUP_REMOVED lines=12> */
.L_x_14414:
[----:B------:R-:W2:Y:S01]  /*4c00*/  LDG.E.64 R2, desc[UR36][R2.64] ;  /* 0x0000002402027981 */ /* 0x000ea2000c1e1b00 */
[----:B------:R-:W-:Y:S01]  /*4c10*/  UMOV UR4, 0xf0000000 ;  /* 0xf000000000047882 */ /* 0x000fe20000000000 */
[----:B------:R-:W-:Y:S01]  /*4c20*/  UMOV UR5, 0x380fffff ;  /* 0x380fffff00057882 */ /* 0x000fe20000000000 */
[----:B--2---:R-:W0:Y:S01]  /*4c30*/  F2F.F32.F64 R4, R2 ;  /* 0x0000000200047310 */ /* 0x004e220000301000 */
[----:B------:R-:W-:-:S14]  /*4c40*/  DSETP.GEU.AND P0, PT, |R2|, UR4, PT ;  /* 0x0000000402007e2a */ /* 0x000fdc000bf0e200 */
[----:B0-----:R-:W-:Y:S01]  /*4c50*/  @!P0 FMUL R4, R4, 1.175494350822287508e-38 ;  /* 0x0080000004048820 */ /* 0x001fe20000400000 */
[----:B------:R-:W-:Y:S06]  /*4c60*/  BRA `(.L_x_14405) ;  /* 0x0000000800307947 */ /* 0x000fec0003800000 */
.L_x_14413:
        /* <DEDUP_REMOVED lines=26> */
.L_x_14416:
        /* <DEDUP_REMOVED lines=13> */
.L_x_14415:
[----:B------:R-:W2:Y:S02]  /*4ee0*/  LDG.E.U16 R2, desc[UR36][R2.64] ;  /* 0x0000002402027981 */ /* 0x000ea4000c1e1500 */
[----:B--2---:R-:W-:Y:S01]  /*4ef0*/  IMAD.U32 R4, R2, 0x10000, RZ ;  /* 0x0001000002047824 */ /* 0x004fe200078e00ff */
[----:B------:R-:W-:Y:S06]  /*4f00*/  BRA `(.L_x_14405) ;  /* 0x0000000400887947 */ /* 0x000fec0003800000 */
.L_x_14412:
        /* <DEDUP_REMOVED lines=11> */
.L_x_14419:
        /* <DEDUP_REMOVED lines=20> */
.L_x_14421:
[----:B------:R-:W-:Y:S05]  /*5100*/  BSYNC B0 ;  /* 0x0000000000007941 */ /* 0x000fea0003800000 */
.L_x_14420:
[----:B------:R-:W-:Y:S02]  /*5110*/  LEA R3, R0, 0x3b800000, 0x17 ;  /* 0x3b80000000037811 */ /* 0x000fe400078eb8ff */
[----:B------:R-:W-:-:S04]  /*5120*/  SHF.L.U32 R2, R2, 0x14, RZ ;  /* 0x0000001402027819 */ /* 0x000fc800000006ff */
[----:B------:R-:W-:Y:S01]  /*5130*/  LOP3.LUT R4, R3, R2, R4, 0xfe, !PT ;  /* 0x0000000203047212 */ /* 0x000fe200078efe04 */
[----:B------:R-:W-:Y:S06]  /*5140*/  BRA `(.L_x_14405) ;  /* 0x0000000000f87947 */ /* 0x000fec0003800000 */
.L_x_14418:
        /* <DEDUP_REMOVED lines=20> */
.L_x_14423:
[----:B------:R-:W-:Y:S05]  /*5290*/  BSYNC B0 ;  /* 0x0000000000007941 */ /* 0x000fea0003800000 */
.L_x_14422:
[----:B------:R-:W-:Y:S01]  /*52a0*/  IMAD.SHL.U32 R2, R2, 0x200000, RZ ;  /* 0x0020000002027824 */ /* 0x000fe200078e00ff */
[----:B------:R-:W-:-:S04]  /*52b0*/  LEA R3, R0, 0x37800000, 0x17 ;  /* 0x3780000000037811 */ /* 0x000fc800078eb8ff */
[----:B------:R-:W-:Y:S01]  /*52c0*/  LOP3.LUT R4, R3, R2, R4, 0xfe, !PT ;  /* 0x0000000203047212 */ /* 0x000fe200078efe04 */
[----:B------:R-:W-:Y:S06]  /*52d0*/  BRA `(.L_x_14405) ;  /* 0x0000000000947947 */ /* 0x000fec0003800000 */
.L_x_14417:
        /* <DEDUP_REMOVED lines=14> */
.L_x_14404:
        /* <DEDUP_REMOVED lines=16> */
.L_x_14426:
[----:B------:R-:W-:Y:S01]  /*54c0*/  IMAD.MOV.U32 R4, RZ, RZ, RZ ;  /* 0x000000ffff047224 */ /* 0x000fe200078e00ff */
[----:B------:R-:W-:Y:S06]  /*54d0*/  BRA `(.L_x_14405) ;  /* 0x0000000000147947 */ /* 0x000fec0003800000 */
.L_x_14425:
[----:B------:R-:W2:Y:S02]  /*54e0*/  LDG.E.64 R4, desc[UR36][R2.64] ;  /* 0x0000002402047981 */ /* 0x000ea4000c1e1b00 */
[----:B--2---:R0:W1:Y:S01]  /*54f0*/  I2F.U64 R4, R4 ;  /* 0x0000000400047312 */ /* 0x0040620000301000 */
[----:B------:R-:W-:Y:S05]  /*5500*/  BRA `(.L_x_14405) ;  /* 0x0000000000087947 */ /* 0x000fea0003800000 */
.L_x_14424:
[----:B------:R-:W2:Y:S02]  /*5510*/  LDG.E R2, desc[UR36][R2.64] ;  /* 0x0000002402027981 */ /* 0x000ea4000c1e1900 */
[----:B--2---:R-:W-:-:S07]  /*5520*/  I2FP.F32.U32 R4, R2 ;  /* 0x0000000200047245 */ /* 0x004fce0000201000 */
.L_x_14405:
[----:B------:R-:W-:Y:S05]  /*5530*/  BSYNC B7 ;  /* 0x0000000000077941 */ /* 0x000fea0003800000 */
.L_x_14399:
[----:B------:R-:W-:Y:S01]  /*5540*/  ULDC UR4, c[0x0][0x424] ;  /* 0x0001090000047ab9 */ /* 0x000fe20000000800 */
[C---:B01-3-5:R-:W-:Y:S01]  /*5550*/  FADD.FTZ R0, |R4|.reuse, -RZ ;  /* 0x800000ff04007221 */ /* 0x06bfe20000010200 */
[----:B------:R-:W-:Y:S01]  /*5560*/  FADD.FTZ R7, -RZ, |UR4| ;  /* 0x40000004ff077e21 */ /* 0x000fe20008010100 */
[----:B------:R-:W-:Y:S01]  /*5570*/  FSETP.GT.FTZ.AND P5, PT, |R4|, |UR4|, PT ;  /* 0x4000000404007c0b */ /* 0x000fe2000bfb4200 */
[----:B------:R-:W-:Y:S03]  /*5580*/  BSSY B1, `(.L_x_14427) ;  /* 0x000000e000017945 */ /* 0x000fe60003800000 */
[----:B------:R-:W-:Y:S02]  /*5590*/  FSEL R5, R0, R7, P5 ;  /* 0x0000000700057208 */ /* 0x000fe40002800000 */
[----:B------:R-:W-:Y:S02]  /*55a0*/  FSEL R0, R7, R0, P5 ;  /* 0x0000000007007208 */ /* 0x000fe40002800000 */
[----:B--2-4-:R-:W0:Y:S08]  /*55b0*/  MUFU.RCP R2, R5 ;  /* 0x0000000500027308 */ /* 0x014e300000001000 */
        /* <DEDUP_REMOVED lines=10> */
.L_x_14428:
[----:B------:R-:W-:Y:S05]  /*5660*/  BSYNC B1 ;  /* 0x0000000000017941 */ /* 0x000fea0003800000 */
.L_x_14427:
        /* <DEDUP_REMOVED lines=20> */
.L_x_14430:
[----:B------:R-:W-:Y:S01]  /*57b0*/  ULDC UR4, c[0x0][0x424] ;  /* 0x0001090000047ab9 */ /* 0x000fe20000000800 */
[----:B------:R-:W-:Y:S02]  /*57c0*/  IMAD.MOV.U32 R7, RZ, RZ, 0x3fd774eb ;  /* 0x3fd774ebff077424 */ /* 0x000fe400078e00ff */
[----:B------:R-:W-:-:S05]  /*57d0*/  IMAD.U32 R3, RZ, RZ, UR4 ;  /* 0x00000004ff037e24 */ /* 0x000fca000f8e00ff */
[----:B------:R-:W-:-:S13]  /*57e0*/  ISETP.GE.AND P0, PT, R3, RZ, PT ;  /* 0x000000ff0300720c */ /* 0x000fda0003f06270 */
[----:B------:R-:W-:-:S04]  /*57f0*/  @P0 FFMA.FTZ R2, R7, 0.93318945169448852539, -R2 ;  /* 0x3f6ee58107020823 */ /* 0x000fc80000010802 */
[----:B------:R-:W-:-:S07]  /*5800*/  @!P0 FFMA.FTZ R2, R7, 0.93318945169448852539, R2 ;  /* 0x3f6ee58107028823 */ /* 0x000fce0000010002 */
.L_x_14431:
[----:B------:R-:W-:Y:S05]  /*5810*/  BSYNC B0 ;  /* 0x0000000000007941 */ /* 0x000fea0003800000 */
.L_x_14429:
        /* <DEDUP_REMOVED lines=25> */
.L_x_14435:
[----:B------:R-:W0:Y:S02]  /*59b0*/  F2I.S64.TRUNC R2, R2 ;  /* 0x0000000200027311 */ /* 0x000e24000020d900 */
[----:B0-----:R-:W-:-:S05]  /*59c0*/  IMAD.MOV.U32 R5, RZ, RZ, R2 ;  /* 0x000000ffff057224 */ /* 0x001fca00078e0002 */
[----:B------:R0:W-:Y:S01]  /*59d0*/  STG.E.U8 desc[UR36][R16.64], R5 ;  /* 0x0000000510007986 */ /* 0x0001e2000c101124 */
[----:B------:R-:W-:Y:S05]  /*59e0*/  BRA `(.L_x_14437) ;  /* 0x0000000c00407947 */ /* 0x000fea0003800000 */
.L_x_14434:
        /* <DEDUP_REMOVED lines=9> */
.L_x_14439:
[----:B------:R-:W0:Y:S02]  /*5a80*/  F2I.FTZ.TRUNC.NTZ R3, R2 ;  /* 0x0000000200037305 */ /* 0x000e24000021f100 */
[----:B0-----:R0:W-:Y:S01]  /*5a90*/  STG.E desc[UR36][R16.64], R3 ;  /* 0x0000000310007986 */ /* 0x0011e2000c101924 */
[----:B------:R-:W-:Y:S05]  /*5aa0*/  BRA `(.L_x_14437) ;  /* 0x0000000c00107947 */ /* 0x000fea0003800000 */
.L_x_14438:
[----:B------:R-:W0:Y:S02]  /*5ab0*/  F2I.FTZ.TRUNC.NTZ R3, R2 ;  /* 0x0000000200037305 */ /* 0x000e24000021f100 */
[----:B0-----:R0:W-:Y:S01]  /*5ac0*/  STG.E.U16 desc[UR36][R16.64], R3 ;  /* 0x0000000310007986 */ /* 0x0011e2000c101524 */
[----:B------:R-:W-:Y:S05]  /*5ad0*/  BRA `(.L_x_14437) ;  /* 0x0000000c00047947 */ /* 0x000fea0003800000 */
.L_x_14433:
        /* <DEDUP_REMOVED lines=8> */
.L_x_14441:
[----:B------:R-:W-:-:S05]  /*5b60*/  F2FP.F16.F32.PACK_AB R2, RZ, R2 ;  /* 0x00000002ff02723e */ /* 0x000fca00000000ff */
[----:B------:R0:W-:Y:S01]  /*5b70*/  STG.E.U16 desc[UR36][R16.64], R2 ;  /* 0x0000000210007986 */ /* 0x0001e2000c101524 */
[----:B------:R-:W-:Y:S05]  /*5b80*/  BRA `(.L_x_14437) ;  /* 0x0000000800d87947 */ /* 0x000fea0003800000 */
.L_x_14440:
        /* <DEDUP_REMOVED lines=9> */
.L_x_14443:
[----:B------:R-:W-:-:S04]  /*5c20*/  F2FP.F16.F32.PACK_AB R3, RZ, R2 ;  /* 0x00000002ff03723e */ /* 0x000fc800000000ff */
[----:B------:R-:W-:-:S05]  /*5c30*/  PRMT R3, R3, 0x5410, RZ ;  /* 0x0000541003037816 */ /* 0x000fca00000000ff */
[----:B------:R0:W-:Y:S01]  /*5c40*/  STG.E desc[UR36][R16.64], R3 ;  /* 0x0000000310007986 */ /* 0x0001e2000c101924 */
[----:B------:R-:W-:Y:S05]  /*5c50*/  BRA `(.L_x_14437) ;  /* 0x0000000800a47947 */ /* 0x000fea0003800000 */
.L_x_14442:
[----:B------:R-:W-:-:S06]  /*5c60*/  FMUL.FTZ R2, R2, 1 ;  /* 0x3f80000002027820 */ /* 0x000fcc0000410000 */
[----:B------:R-:W0:Y:S02]  /*5c70*/  F2F.F64.F32 R2, R2 ;  /* 0x0000000200027310 */ /* 0x000e240000201800 */
[----:B0-----:R0:W-:Y:S01]  /*5c80*/  STG.E.64 desc[UR36][R16.64], R2 ;  /* 0x0000000210007986 */ /* 0x0011e2000c101b24 */
[----:B------:R-:W-:Y:S05]  /*5c90*/  BRA `(.L_x_14437) ;  /* 0x0000000800947947 */ /* 0x000fea0003800000 */
.L_x_14432:
        /* <DEDUP_REMOVED lines=12> */
.L_x_14446:
[----:B------:R-:W-:Y:S01]  /*5d60*/  FMUL.FTZ R4, R2, 1 ;  /* 0x3f80000002047820 */ /* 0x000fe20000410000 */
[----:B------:R-:W-:-:S05]  /*5d70*/  CS2R R6, SRZ ;  /* 0x0000000000067805 */ /* 0x000fca000001ff00 */
[----:B------:R-:W0:Y:S02]  /*5d80*/  F2F.F64.F32 R4, R4 ;  /* 0x0000000400047310 */ /* 0x000e240000201800 */
[----:B0-----:R0:W-:Y:S01]  /*5d90*/  STG.E.128 desc[UR36][R16.64], R4 ;  /* 0x0000000410007986 */ /* 0x0011e2000c101d24 */
[----:B------:R-:W-:Y:S05]  /*5da0*/  BRA `(.L_x_14437) ;  /* 0x0000000800507947 */ /* 0x000fea0003800000 */
.L_x_14445:
        /* <DEDUP_REMOVED lines=20> */
.L_x_14450:
[----:B------:R-:W-:Y:S05]  /*5ef0*/  BSYNC B0 ;  /* 0x0000000000007941 */ /* 0x000fea0003800000 */
.L_x_14449:
[----:B------:R-:W-:-:S05]  /*5f00*/  LOP3.LUT R5, R0, R5, RZ, 0xfc, !PT ;  /* 0x0000000500057212 */ /* 0x000fca00078efcff */
[----:B------:R0:W-:Y:S01]  /*5f10*/  STG.E.U8 desc[UR36][R16.64], R5 ;  /* 0x0000000510007986 */ /* 0x0001e2000c101124 */
[----:B------:R-:W-:Y:S05]  /*5f20*/  BRA `(.L_x_14437) ;  /* 0x0000000400f07947 */ /* 0x000fea0003800000 */
.L_x_14448:
        /* <DEDUP_REMOVED lines=12> */
.L_x_14452:
[----:B------:R-:W-:Y:S01]  /*5ff0*/  IMAD.MOV.U32 R0, RZ, RZ, 0x7f ;  /* 0x0000007fff007424 */ /* 0x000fe200078e00ff */
[----:B------:R-:W-:-:S04]  /*6000*/  ISETP.GT.U32.AND P0, PT, R4, 0x7f800000, PT ;  /* 0x7f8000000400780c */ /* 0x000fc80003f04070 */
[----:B------:R-:W-:-:S09]  /*6010*/  SEL R0, R0, 0x7c, P0 ;  /* 0x0000007c00007807 */ /* 0x000fd20000000000 */
.L_x_14453:
[----:B------:R-:W-:Y:S05]  /*6020*/  BSYNC B0 ;  /* 0x0000000000007941 */ /* 0x000fea0003800000 */
.L_x_14451:
[----:B------:R-:W-:-:S04]  /*6030*/  LOP3.LUT R2, R2, 0x80000000, RZ, 0xc0, !PT ;  /* 0x8000000002027812 */ /* 0x000fc800078ec0ff */
[----:B------:R-:W-:-:S04]  /*6040*/  SHF.R.U32.HI R3, RZ, 0x18, R2 ;  /* 0x00000018ff037819 */ /* 0x000fc80000011602 */
[----:B------:R-:W-:-:S05]  /*6050*/  LOP3.LUT R3, R0, R3, RZ, 0xfc, !PT ;  /* 0x0000000300037212 */ /* 0x000fca00078efcff */
[----:B------:R0:W-:Y:S01]  /*6060*/  STG.E.U8 desc[UR36][R16.64], R3 ;  /* 0x0000000310007986 */ /* 0x0001e2000c101124 */
[----:B------:R-:W-:Y:S05]  /*6070*/  BRA `(.L_x_14437) ;  /* 0x00000004009c7947 */ /* 0x000fea0003800000 */
.L_x_14447:
[----:B------:R-:W-:-:S05]  /*6080*/  F2FP.BF16.F32.PACK_AB R2, RZ, R2 ;  /* 0x00000002ff02723e */ /* 0x000fca00000010ff */
[----:B------:R0:W-:Y:S01]  /*6090*/  STG.E.U16 desc[UR36][R16.64], R2 ;  /* 0x0000000210007986 */ /* 0x0001e2000c101524 */
[----:B------:R-:W-:Y:S05]  /*60a0*/  BRA `(.L_x_14437) ;  /* 0x0000000400907947 */ /* 0x000fea0003800000 */
.L_x_14444:
        /* <DEDUP_REMOVED lines=11> */
.L_x_14456:
        /* <DEDUP_REMOVED lines=16> */
.L_x_14459:
[----:B------:R-:W-:-:S04]  /*6260*/  LOP3.LUT R2, R2, 0x80000000, RZ, 0xc0, !PT ;  /* 0x8000000002027812 */ /* 0x000fc800078ec0ff */
[----:B------:R-:W-:-:S04]  /*6270*/  SHF.R.U32.HI R3, RZ, 0x18, R2 ;  /* 0x00000018ff037819 */ /* 0x000fc80000011602 */
[----:B------:R-:W-:-:S04]  /*6280*/  LOP3.LUT R0, R0, R3, RZ, 0xfc, !PT ;  /* 0x0000000300007212 */ /* 0x000fc800078efcff */
[----:B------:R-:W-:-:S07]  /*6290*/  PRMT R8, R0, 0x7610, R8 ;  /* 0x0000761000087816 */ /* 0x000fce0000000008 */
.L_x_14458:
[----:B------:R-:W-:Y:S05]  /*62a0*/  BSYNC B0 ;  /* 0x0000000000007941 */ /* 0x000fea0003800000 */
.L_x_14457:
[----:B------:R3:W-:Y:S01]  /*62b0*/  STG.E.U8 desc[UR36][R16.64], R8 ;  /* 0x0000000810007986 */ /* 0x0007e2000c101124 */
[----:B------:R-:W-:Y:S05]  /*62c0*/  BRA `(.L_x_14437) ;  /* 0x0000000400087947 */ /* 0x000fea0003800000 */
.L_x_14455:
        /* <DEDUP_REMOVED lines=16> */
.L_x_14462:
[----:B------:R-:W-:-:S04]  /*63d0*/  LOP3.LUT R2, R2, 0x80000000, RZ, 0xc0, !PT ;  /* 0x8000000002027812 */ /* 0x000fc800078ec0ff */
[----:B------:R-:W-:-:S04]  /*63e0*/  SHF.R.U32.HI R3, RZ, 0x18, R2 ;  /* 0x00000018ff037819 */ /* 0x000fc80000011602 */
[----:B------:R-:W-:-:S04]  /*63f0*/  LOP3.LUT R0, R0, R3, RZ, 0xfc, !PT ;  /* 0x0000000300007212 */ /* 0x000fc800078efcff */
[----:B------:R-:W-:-:S07]  /*6400*/  PRMT R8, R0, 0x7610, R8 ;  /* 0x0000761000087816 */ /* 0x000fce0000000008 */
.L_x_14461:
[----:B------:R-:W-:Y:S05]  /*6410*/  BSYNC B0 ;  /* 0x0000000000007941 */ /* 0x000fea0003800000 */
.L_x_14460:
[----:B------:R0:W-:Y:S01]  /*6420*/  STG.E.U8 desc[UR36][R16.64], R8 ;  /* 0x0000000810007986 */ /* 0x0001e2000c101124 */
[----:B------:R-:W-:Y:S05]  /*6430*/  BRA `(.L_x_14437) ;  /* 0x0000000000ac7947 */ /* 0x000fea0003800000 */
.L_x_14454:
        /* <DEDUP_REMOVED lines=17> */
[----:B------:R-:W-:-:S05]  /*6550*/  @!P0 IMAD.MOV R0, RZ, RZ, R4 ;  /* 0x000000ffff008224 */ /* 0x000fca00078e0204 */
[----:B------:R-:W-:-:S05]  /*6560*/  @P2 MOV R3, R0 ;  /* 0x0000000000032202 */ /* 0x000fca0000000f00 */
[----:B------:R1:W-:Y:S01]  /*6570*/  STG.E.U8 desc[UR36][R16.64], R3 ;  /* 0x0000000310007986 */ /* 0x0003e2000c101124 */
[----:B------:R-:W-:Y:S05]  /*6580*/  BRA `(.L_x_14437) ;  /* 0x0000000000587947 */ /* 0x000fea0003800000 */
.L_x_14436:
        /* <DEDUP_REMOVED lines=16> */
.L_x_14465:
[----:B------:R-:W-:Y:S05]  /*6690*/  BRA `(.L_x_14437) ;  /* 0x0000000000147947 */ /* 0x000fea0003800000 */
.L_x_14464:
[----:B------:R-:W0:Y:S02]  /*66a0*/  F2I.U64.TRUNC R2, R2 ;  /* 0x0000000200027311 */ /* 0x000e24000020d800 */
[----:B0-----:R2:W-:Y:S01]  /*66b0*/  STG.E.64 desc[UR36][R16.64], R2 ;  /* 0x0000000210007986 */ /* 0x0015e2000c101b24 */
[----:B------:R-:W-:Y:S05]  /*66c0*/  BRA `(.L_x_14437) ;  /* 0x0000000000087947 */ /* 0x000fea0003800000 */
.L_x_14463:
[----:B------:R-:W0:Y:S02]  /*66d0*/  F2I.FTZ.U32.TRUNC.NTZ R3, R2 ;  /* 0x0000000200037305 */ /* 0x000e24000021f000 */
[----:B0-----:R0:W-:Y:S02]  /*66e0*/  STG.E desc[UR36][R16.64], R3 ;  /* 0x0000000310007986 */ /* 0x0011e4000c101924 */
.L_x_14437:
[----:B------:R-:W-:-:S07]  /*66f0*/  VIADD R19, R19, 0x80 ;  /* 0x0000008013137836 */ /* 0x000fce0000000000 */
.L_x_14397:
[----:B------:R-:W-:Y:S05]  /*6700*/  BSYNC B6 ;  /* 0x0000000000067941 */ /* 0x000fea0003800000 */
.L_x_14396:
        /* <DEDUP_REMOVED lines=307> */
.L_x_14468:
        /* <DEDUP_REMOVED lines=20> */
[----:B--2---:R2:W3:Y:S01]  /*7b80*/  I2F.S16 R4, R2 ;  /* 0x0000000200047306 */ /* 0x0044e20000101400 */
[----:B------:R-:W-:Y:S05]  /*7b90*/  BRA `(.L_x_14475) ;  /* 0x0000000c00387947 */ /* 0x000fea0003800000 */
.L_x_14473:
[----:B------:R-:W2:Y:S02]  /*7ba0*/  LDG.E.U8 R2, desc[UR36][R2.64] ;  /* 0x0000002402027981 */ /* 0x000ea4000c1e1100 */
[----:B--2---:R-:W-:Y:S01]  /*7bb0*/  I2FP.F32.U32 R4, R2 ;  /* 0x0000000200047245 */ /* 0x004fe20000201000 */
[----:B------:R-:W-:Y:S06]  /*7bc0*/  BRA `(.L_x_14475) ;  /* 0x0000000c002c7947 */ /* 0x000fec0003800000 */
.L_x_14472:
        /* <DEDUP_REMOVED lines=9> */
.L_x_14477:
[----:B------:R-:W2:Y:S02]  /*7c60*/  LDG.E R2, desc[UR36][R2.64] ;  /* 0x0000002402027981 */ /* 0x000ea4000c1e1900 */
[----:B--2---:R-:W-:Y:S01]  /*7c70*/  I2FP.F32.S32 R4, R2 ;  /* 0x0000000200047245 */ /* 0x004fe20000201400 */
[----:B------:R-:W-:Y:S06]  /*7c80*/  BRA `(.L_x_14475) ;  /* 0x0000000800fc7947 */ /* 0x000fec0003800000 */
.L_x_14476:
[----:B------:R-:W2:Y:S02]  /*7c90*/  LDG.E.U16 R2, desc[UR36][R2.64] ;  /* 0x0000002402027981 */ /* 0x000ea4000c1e1500 */
[----:B--2---:R0:W1:Y:S01]  /*7ca0*/  I2F.S16 R4, R2 ;  /* 0x0000000200047306 */ /* 0x0040620000101400 */
[----:B------:R-:W-:Y:S05]  /*7cb0*/  BRA `(.L_x_14475) ;  /* 0x0000000800f07947 */ /* 0x000fea0003800000 */
.L_x_14471:
        /* <DEDUP_REMOVED lines=8> */
.L_x_14479:
[----:B------:R-:W2:Y:S02]  /*7d40*/  LDG.E.U16 R2, desc[UR36][R2.64] ;  /* 0x0000002402027981 */ /* 0x000ea4000c1e1500 */
[----:B--2---:R-:W-:Y:S01]  /*7d50*/  HADD2.F32 R4, -RZ, R2.H0_H0 ;  /* 0x20000002ff047230 */ /* 0x004fe20000004100 */
[----:B------:R-:W-:Y:S06]  /*7d60*/  BRA `(.L_x_14475) ;  /* 0x0000000800c47947 */ /* 0x000fec0003800000 */
.L_x_14478:
        /* <DEDUP_REMOVED lines=8> */
.L_x_14481:
[----:B------:R-:W2:Y:S02]  /*7df0*/  LDG.E.U16 R2, desc[UR36][R2.64] ;  /* 0x0000002402027981 */ /* 0x000ea4000c1e1500 */
[----:B--2---:R-:W-:Y:S01]  /*7e00*/  HADD2.F32 R4, -RZ, R2.H0_H0 ;  /* 0x20000002ff047230 */ /* 0x004fe20000004100 */
[----:B------:R-:W-:Y:S06]  /*7e10*/  BRA `(.L_x_14475) ;  /* 0x0000000800987947 */ /* 0x000fec0003800000 */
.L_x_14480:
[----:B------:R-:W2:Y:S01]  /*7e20*/  LDG.E.64 R2, desc[UR36][R2.64] ;  /* 0x0000002402027981 */ /* 0x000ea2000c1e1b00 */
[----:B------:R-:W-:Y:S01]  /*7e30*/  UMOV UR4, 0xf0000000 ;  /* 0xf000000000047882 */ /* 0x000fe20000000000 */
[----:B------:R-:W-:Y:S01]  /*7e40*/  UMOV UR5, 0x380fffff ;  /* 0x380fffff00057882 */ /* 0x000fe20000000000 */
[----:B--2---:R-:W0:Y:S01]  /*7e50*/  F2F.F32.F64 R4, R2 ;  /* 0x0000000200047310 */ /* 0x004e220000301000 */
[----:B------:R-:W-:-:S14]  /*7e60*/  DSETP.GEU.AND P0, PT, |R2|, UR4, PT ;  /* 0x0000000402007e2a */ /* 0x000fdc000bf0e200 */
[----:B0-----:R-:W-:Y:S01]  /*7e70*/  @!P0 FMUL R4, R4, 1.175494350822287508e-38 ;  /* 0x0080000004048820 */ /* 0x001fe20000400000 */
[----:B------:R-:W-:Y:S06]  /*7e80*/  BRA `(.L_x_14475) ;  /* 0x00000008007c7947 */ /* 0x000fec0003800000 */
.L_x_14470:
        /* <DEDUP_REMOVED lines=12> */
.L_x_14484:
[----:B------:R-:W2:Y:S01]  /*7f50*/  LDG.E.64 R2, desc[UR36][R2.64] ;  /* 0x0000002402027981 */ /* 0x000ea2000c1e1b00 */
[----:B------:R-:W-:Y:S01]  /*7f60*/  UMOV UR4, 0xf0000000 ;  /* 0xf000000000047882 */ /* 0x000fe20000000000 */
[----:B------:R-:W-:Y:S01]  /*7f70*/  UMOV UR5, 0x380fffff ;  /* 0x380fffff00057882 */ /* 0x000fe20000000000 */
[----:B--2---:R-:W0:Y:S01]  /*7f80*/  F2F.F32.F64 R4, R2 ;  /* 0x0000000200047310 */ /* 0x004e220000301000 */
[----:B------:R-:W-:-:S14]  /*7f90*/  DSETP.GEU.AND P0, PT, |R2|, UR4, PT ;  /* 0x0000000402007e2a */ /* 0x000fdc000bf0e200 */
[----:B0-----:R-:W-:Y:S01]  /*7fa0*/  @!P0 FMUL R4, R4, 1.175494350822287508e-38 ;  /* 0x0080000004048820 */ /* 0x001fe20000400000 */
[----:B------:R-:W-:Y:S06]  /*7fb0*/  BRA `(.L_x_14475) ;  /* 0x0000000800307947 */ /* 0x000fec0003800000 */
.L_x_14483:
        /* <DEDUP_REMOVED lines=26> */
.L_x_14486:
[----:B------:R-:W2:Y:S02]  /*8160*/  LDG.E.U8 R2, desc[UR36][R2.64] ;  /* 0x0000002402027981 */ /* 0x000ea4000c1e1100 */
[C---:B--2---:R-:W-:Y:S02]  /*8170*/  IMAD.SHL.U32 R0, R2.reuse, 0x2000000, RZ ;  /* 0x0200000002007824 */ /* 0x044fe400078e00ff */
[----:B------:R-:W-:-:S03]  /*8180*/  IMAD.SHL.U32 R5, R2, 0x1000000, RZ ;  /* 0x0100000002057824 */ /* 0x000fc600078e00ff */
[----:B------:R-:W-:-:S13]  /*8190*/  ISETP.GE.U32.AND P0, PT, R0, 0x8000000, PT ;  /* 0x080000000000780c */ /* 0x000fda0003f06070 */
[C---:B------:R-:W-:Y:S01]  /*81a0*/  @!P0 SHF.L.U32 R0, R2.reuse, 0x8, RZ ;  /* 0x0000000802008819 */ /* 0x040fe200000006ff */
        /* <DEDUP_REMOVED lines=8> */
.L_x_14485:
[----:B------:R-:W2:Y:S02]  /*8230*/  LDG.E.U16 R2, desc[UR36][R2.64] ;  /* 0x0000002402027981 */ /* 0x000ea4000c1e1500 */
[----:B--2---:R-:W-:Y:S01]  /*8240*/  IMAD.U32 R4, R2, 0x10000, RZ ;  /* 0x0001000002047824 */ /* 0x004fe200078e00ff */
[----:B------:R-:W-:Y:S06]  /*8250*/  BRA `(.L_x_14475) ;  /* 0x0000000400887947 */ /* 0x000fec0003800000 */
.L_x_14482:
        /* <DEDUP_REMOVED lines=11> */
.L_x_14489:
        /* <DEDUP_REMOVED lines=20> */
.L_x_14491:
[----:B------:R-:W-:Y:S05]  /*8450*/  BSYNC B0 ;  /* 0x0000000000007941 */ /* 0x000fea0003800000 */
.L_x_14490:
[----:B------:R-:W-:Y:S01]  /*8460*/  IMAD.SHL.U32 R2, R2, 0x100000, RZ ;  /* 0x0010000002027824 */ /* 0x000fe200078e00ff */
[----:B------:R-:W-:-:S04]  /*8470*/  LEA R3, R0, 0x3b800000, 0x17 ;  /* 0x3b80000000037811 */ /* 0x000fc800078eb8ff */
[----:B------:R-:W-:Y:S01]  /*8480*/  LOP3.LUT R4, R3, R2, R4, 0xfe, !PT ;  /* 0x0000000203047212 */ /* 0x000fe200078efe04 */
[----:B------:R-:W-:Y:S06]  /*8490*/  BRA `(.L_x_14475) ;  /* 0x0000000000f87947 */ /* 0x000fec0003800000 */
.L_x_14488:
        /* <DEDUP_REMOVED lines=20> */
.L_x_14493:
[----:B------:R-:W-:Y:S05]  /*85e0*/  BSYNC B0 ;  /* 0x0000000000007941 */ /* 0x000fea0003800000 */
.L_x_14492:
[----:B------:R-:W-:Y:S01]  /*85f0*/  IMAD.SHL.U32 R2, R2, 0x200000, RZ ;  /* 0x0020000002027824 */ /* 0x000fe200078e00ff */
[----:B------:R-:W-:-:S04]  /*8600*/  LEA R3, R0, 0x37800000, 0x17 ;  /* 0x3780000000037811 */ /* 0x000fc800078eb8ff */
[----:B------:R-:W-:Y:S01]  /*8610*/  LOP3.LUT R4, R3, R2, R4, 0xfe, !PT ;  /* 0x0000000203047212 */ /* 0x000fe200078efe04 */
[----:B------:R-:W-:Y:S06]  /*8620*/  BRA `(.L_x_14475) ;  /* 0x0000000000947947 */ /* 0x000fec0003800000 */
.L_x_14487:
        /* <DEDUP_REMOVED lines=14> */
.L_x_14474:
        /* <DEDUP_REMOVED lines=16> */
.L_x_14496:
[----:B------:R-:W-:Y:S01]  /*8810*/  IMAD.MOV.U32 R4, RZ, RZ, RZ ;  /* 0x000000ffff047224 */ /* 0x000fe200078e00ff */
[----:B------:R-:W-:Y:S06]  /*8820*/  BRA `(.L_x_14475) ;  /* 0x0000000000147947 */ /* 0x000fec0003800000 */
.L_x_14495:
[----:B------:R-:W2:Y:S02]  /*8830*/  LDG.E.64 R4, desc[UR36][R2.64] ;  /* 0x0000002402047981 */ /* 0x000ea4000c1e1b00 */
[----:B--2---:R0:W1:Y:S01]  /*8840*/  I2F.U64 R4, R4 ;  /* 0x0000000400047312 */ /* 0x0040620000301000 */
[----:B------:R-:W-:Y:S05]  /*8850*/  BRA `(.L_x_14475) ;  /* 0x0000000000087947 */ /* 0x000fea0003800000 */
.L_x_14494:
[----:B------:R-:W2:Y:S02]  /*8860*/  LDG.E R2, desc[UR36][R2.64] ;  /* 0x0000002402027981 */ /* 0x000ea4000c1e1900 */
[----:B--2---:R-:W-:-:S07]  /*8870*/  I2FP.F32.U32 R4, R2 ;  /* 0x0000000200047245 */ /* 0x004fce0000201000 */
.L_x_14475:
[----:B------:R-:W-:Y:S05]  /*8880*/  BSYNC B7 ;  /* 0x0000000000077941 */ /* 0x000fea0003800000 */
.L_x_14469:
[----:B------:R-:W-:Y:S01]  /*8890*/  ULDC UR4, c[0x0][0x424] ;  /* 0x0001090000047ab9 */ /* 0x000fe20000000800 */
[C---:B01-3-5:R-:W-:Y:S01]  /*88a0*/  FADD.FTZ R0, |R4|.reuse, -RZ ;  /* 0x800000ff04007221 */ /* 0x06bfe20000010200 */
[----:B------:R-:W-:Y:S01]  /*88b0*/  FADD.FTZ R7, -RZ, |UR4| ;  /* 0x40000004ff077e21 */ /* 0x000fe20008010100 */
[----:B------:R-:W-:Y:S01]  /*88c0*/  FSETP.GT.FTZ.AND P5, PT, |R4|, |UR4|, PT ;  /* 0x4000000404007c0b */ /* 0x000fe2000bfb4200 */
[----:B------:R-:W-:Y:S03]  /*88d0*/  BSSY B1, `(.L_x_14497) ;  /* 0x000000e000017945 */ /* 0x000fe60003800000 */
[----:B----4-:R-:W-:Y:S02]  /*88e0*/  FSEL R5, R0, R7, P5 ;  /* 0x0000000700057208 */ /* 0x010fe40002800000 */
[----:B------:R-:W-:Y:S02]  /*88f0*/  FSEL R0, R7, R0, P5 ;  /* 0x0000000007007208 */ /* 0x000fe40002800000 */
[----:B--2---:R-:W0:Y:S08]  /*8900*/  MUFU.RCP R2, R5 ;  /* 0x0000000500027308 */ /* 0x004e300000001000 */
        /* <DEDUP_REMOVED lines=10> */
.L_x_14498:
[----:B------:R-:W-:Y:S05]  /*89b0*/  BSYNC B1 ;  /* 0x0000000000017941 */ /* 0x000fea0003800000 */
.L_x_14497:
        /* <DEDUP_REMOVED lines=20> */
.L_x_14500:
[----:B------:R-:W-:Y:S01]  /*8b00*/  ULDC UR4, c[0x0][0x424] ;  /* 0x0001090000047ab9 */ /* 0x000fe20000000800 */
[----:B------:R-:W-:Y:S02]  /*8b10*/  IMAD.MOV.U32 R7, RZ, RZ, 0x3fd774eb ;  /* 0x3fd774ebff077424 */ /* 0x000fe400078e00ff */
[----:B------:R-:W-:-:S05]  /*8b20*/  IMAD.U32 R3, RZ, RZ, UR4 ;  /* 0x00000004ff037e24 */ /* 0x000fca000f8e00ff */
[----:B------:R-:W-:-:S13]  /*8b30*/  ISETP.GE.AND P0, PT, R3, RZ, PT ;  /* 0x000000ff0300720c */ /* 0x000fda0003f06270 */
[----:B------:R-:W-:-:S04]  /*8b40*/  @P0 FFMA.FTZ R2, R7, 0.93318945169448852539, -R2 ;  /* 0x3f6ee58107020823 */ /* 0x000fc80000010802 */
[----:B------:R-:W-:-:S07]  /*8b50*/  @!P0 FFMA.FTZ R2, R7, 0.93318945169448852539, R2 ;  /* 0x3f6ee58107028823 */ /* 0x000fce0000010002 */
.L_x_14501:
[----:B------:R-:W-:Y:S05]  /*8b60*/  BSYNC B0 ;  /* 0x0000000000007941 */ /* 0x000fea0003800000 */
.L_x_14499:
        /* <DEDUP_REMOVED lines=25> */
.L_x_14505:
[----:B------:R-:W0:Y:S02]  /*8d00*/  F2I.S64.TRUNC R2, R2 ;  /* 0x0000000200027311 */ /* 0x000e24000020d900 */
[----:B0-----:R-:W-:-:S05]  /*8d10*/  IMAD.MOV.U32 R5, RZ, RZ, R2 ;  /* 0x000000ffff057224 */ /* 0x001fca00078e0002 */
[----:B------:R0:W-:Y:S01]  /*8d20*/  STG.E.U8 desc[UR36][R16.64], R5 ;  /* 0x0000000510007986 */ /* 0x0001e2000c101124 */
[----:B------:R-:W-:Y:S05]  /*8d30*/  BRA `(.L_x_14507) ;  /* 0x0000000c00407947 */ /* 0x000fea0003800000 */
.L_x_14504:
        /* <DEDUP_REMOVED lines=9> */
.L_x_14509:
[----:B------:R-:W0:Y:S02]  /*8dd0*/  F2I.FTZ.TRUNC.NTZ R3, R2 ;  /* 0x0000000200037305 */ /* 0x000e24000021f100 */
[----:B0-----:R0:W-:Y:S01]  /*8de0*/  STG.E desc[UR36][R16.64], R3 ;  /* 0x0000000310007986 */ /* 0x0011e2000c101924 */
[----:B------:R-:W-:Y:S05]  /*8df0*/  BRA `(.L_x_14507) ;  /* 0x0000000c00107947 */ /* 0x000fea0003800000 */
.L_x_14508:
[----:B------:R-:W0:Y:S02]  /*8e00*/  F2I.FTZ.TRUNC.NTZ R3, R2 ;  /* 0x0000000200037305 */ /* 0x000e24000021f100 */
[----:B0-----:R0:W-:Y:S01]  /*8e10*/  STG.E.U16 desc[UR36][R16.64], R3 ;  /* 0x0000000310007986 */ /* 0x0011e2000c101524 */
[----:B------:R-:W-:Y:S05]  /*8e20*/  BRA `(.L_x_14507) ;  /* 0x0000000c00047947 */ /* 0x000fea0003800000 */
.L_x_14503:
        /* <DEDUP_REMOVED lines=8> */
.L_x_14511:
[----:B------:R-:W-:-:S05]  /*8eb0*/  F2FP.F16.F32.PACK_AB R2, RZ, R2 ;  /* 0x00000002ff02723e */ /* 0x000fca00000000ff */
[----:B------:R0:W-:Y:S01]  /*8ec0*/  STG.E.U16 desc[UR36][R16.64], R2 ;  /* 0x0000000210007986 */ /* 0x0001e2000c101524 */
[----:B------:R-:W-:Y:S05]  /*8ed0*/  BRA `(.L_x_14507) ;  /* 0x0000000800d87947 */ /* 0x000fea0003800000 */
.L_x_14510:
        /* <DEDUP_REMOVED lines=9> */
.L_x_14513:
[----:B------:R-:W-:-:S04]  /*8f70*/  F2FP.F16.F32.PACK_AB R3, RZ, R2 ;  /* 0x00000002ff03723e */ /* 0x000fc800000000ff */
[----:B------:R-:W-:-:S05]  /*8f80*/  PRMT R3, R3, 0x5410, RZ ;  /* 0x0000541003037816 */ /* 0x000fca00000000ff */
[----:B------:R0:W-:Y:S01]  /*8f90*/  STG.E desc[UR36][R16.64], R3 ;  /* 0x0000000310007986 */ /* 0x0001e2000c101924 */
[----:B------:R-:W-:Y:S05]  /*8fa0*/  BRA `(.L_x_14507) ;  /* 0x0000000800a47947 */ /* 0x000fea0003800000 */
.L_x_14512:
[----:B------:R-:W-:-:S06]  /*8fb0*/  FMUL.FTZ R2, R2, 1 ;  /* 0x3f80000002027820 */ /* 0x000fcc0000410000 */
[----:B------:R-:W0:Y:S02]  /*8fc0*/  F2F.F64.F32 R2, R2 ;  /* 0x0000000200027310 */ /* 0x000e240000201800 */
[----:B0-----:R0:W-:Y:S01]  /*8fd0*/  STG.E.64 desc[UR36][R16.64], R2 ;  /* 0x0000000210007986 */ /* 0x0011e2000c101b24 */
[----:B------:R-:W-:Y:S05]  /*8fe0*/  BRA `(.L_x_14507) ;  /* 0x0000000800947947 */ /* 0x000fea0003800000 */
.L_x_14502:
        /* <DEDUP_REMOVED lines=12> */
.L_x_14516:
[----:B------:R-:W-:Y:S01]  /*90b0*/  FMUL.FTZ R4, R2, 1 ;  /* 0x3f80000002047820 */ /* 0x000fe20000410000 */
[----:B------:R-:W-:-:S05]  /*90c0*/  CS2R R6, SRZ ;  /* 0x0000000000067805 */ /* 0x000fca000001ff00 */
[----:B------:R-:W0:Y:S02]  /*90d0*/  F2F.F64.F32 R4, R4 ;  /* 0x0000000400047310 */ /* 0x000e240000201800 */
[----:B0-----:R0:W-:Y:S01]  /*90e0*/  STG.E.128 desc[UR36][R16.64], R4 ;  /* 0x0000000410007986 */ /* 0x0011e2000c101d24 */
[----:B------:R-:W-:Y:S05]  /*90f0*/  BRA `(.L_x_14507) ;  /* 0x0000000800507947 */ /* 0x000fea0003800000 */
.L_x_14515:
        /* <DEDUP_REMOVED lines=18> */
[----:B------:R-:W-:Y:S02]  /*9220*/  @P0 SHF.R.U32.HI R0, RZ, 0x14, R3 ;  /* 0x00000014ff000819 */ /* 0x000fe40000011603 */
[----:B------:R-:W-:-:S07]  /*9230*/  @!P0 IADD3 R0, R2, -0x46800000, RZ ;  /* 0xb980000002008810 */ /* 0x000fce0007ffe0ff */
.L_x_14520:
[----:B------:R-:W-:Y:S05]  /*9240*/  BSYNC B0 ;  /* 0x0000000000007941 */ /* 0x000fea0003800000 */
.L_x_14519:
[----:B------:R-:W-:-:S05]  /*9250*/  LOP3.LUT R5, R0, R5, RZ, 0xfc, !PT ;  /* 0x0000000500057212 */ /* 0x000fca00078efcff */
[----:B------:R0:W-:Y:S01]  /*9260*/  STG.E.U8 desc[UR36][R16.64], R5 ;  /* 0x0000000510007986 */ /* 0x0001e2000c101124 */
[----:B------:R-:W-:Y:S05]  /*9270*/  BRA `(.L_x_14507) ;  /* 0x0000000400f07947 */ /* 0x000fea0003800000 */
.L_x_14518:
        /* <DEDUP_REMOVED lines=12> */
.L_x_14522:
[----:B------:R-:W-:Y:S01]  /*9340*/  IMAD.MOV.U32 R0, RZ, RZ, 0x7f ;  /* 0x0000007fff007424 */ /* 0x000fe200078e00ff */
[----:B------:R-:W-:-:S04]  /*9350*/  ISETP.GT.U32.AND P0, PT, R4, 0x7f800000, PT ;  /* 0x7f8000000400780c */ /* 0x000fc80003f04070 */
[----:B------:R-:W-:-:S09]  /*9360*/  SEL R0, R0, 0x7c, P0 ;  /* 0x0000007c00007807 */ /* 0x000fd20000000000 */
.L_x_14523:
[----:B------:R-:W-:Y:S05]  /*9370*/  BSYNC B0 ;  /* 0x0000000000007941 */ /* 0x000fea0003800000 */
.L_x_14521:
[----:B------:R-:W-:-:S04]  /*9380*/  LOP3.LUT R2, R2, 0x80000000, RZ, 0xc0, !PT ;  /* 0x8000000002027812 */ /* 0x000fc800078ec0ff */
[----:B------:R-:W-:-:S04]  /*9390*/  SHF.R.U32.HI R3, RZ, 0x18, R2 ;  /* 0x00000018ff037819 */ /* 0x000fc80000011602 */
[----:B------:R-:W-:-:S05]  /*93a0*/  LOP3.LUT R3, R0, R3, RZ, 0xfc, !PT ;  /* 0x0000000300037212 */ /* 0x000fca00078efcff */
[----:B------:R0:W-:Y:S01]  /*93b0*/  STG.E.U8 desc[UR36][R16.64], R3 ;  /* 0x0000000310007986 */ /* 0x0001e2000c101124 */
[----:B------:R-:W-:Y:S05]  /*93c0*/  BRA `(.L_x_14507) ;  /* 0x00000004009c7947 */ /* 0x000fea0003800000 */
.L_x_14517:
[----:B------:R-:W-:-:S05]  /*93d0*/  F2FP.BF16.F32.PACK_AB R2, RZ, R2 ;  /* 0x00000002ff02723e */ /* 0x000fca00000010ff */
[----:B------:R0:W-:Y:S01]  /*93e0*/  STG.E.U16 desc[UR36][R16.64], R2 ;  /* 0x0000000210007986 */ /* 0x0001e2000c101524 */
[----:B------:R-:W-:Y:S05]  /*93f0*/  BRA `(.L_x_14507) ;  /* 0x0000000400907947 */ /* 0x000fea0003800000 */
.L_x_14514:
        /* <DEDUP_REMOVED lines=11> */
.L_x_14526:
        /* <DEDUP_REMOVED lines=16> */
.L_x_14529:
[----:B------:R-:W-:-:S04]  /*95b0*/  LOP3.LUT R2, R2, 0x80000000, RZ, 0xc0, !PT ;  /* 0x8000000002027812 */ /* 0x000fc800078ec0ff */
[----:B------:R-:W-:-:S04]  /*95c0*/  SHF.R.U32.HI R3, RZ, 0x18, R2 ;  /* 0x00000018ff037819 */ /* 0x000fc80000011602 */
[----:B------:R-:W-:-:S04]  /*95d0*/  LOP3.LUT R0, R0, R3, RZ, 0xfc, !PT ;  /* 0x0000000300007212 */ /* 0x000fc800078efcff */
[----:B------:R-:W-:-:S07]  /*95e0*/  PRMT R8, R0, 0x7610, R8 ;  /* 0x0000761000087816 */ /* 0x000fce0000000008 */
.L_x_14528:
[----:B------:R-:W-:Y:S05]  /*95f0*/  BSYNC B0 ;  /* 0x0000000000007941 */ /* 0x000fea0003800000 */
.L_x_14527:
[----:B------:R3:W-:Y:S01]  /*9600*/  STG.E.U8 desc[UR36][R16.64], R8 ;  /* 0x0000000810007986 */ /* 0x0007e2000c101124 */
[----:B------:R-:W-:Y:S05]  /*9610*/  BRA `(.L_x_14507) ;  /* 0x0000000400087947 */ /* 0x000fea0003800000 */
.L_x_14525:
        /* <DEDUP_REMOVED lines=16> */
.L_x_14532:
[----:B------:R-:W-:-:S04]  /*9720*/  LOP3.LUT R2, R2, 0x80000000, RZ, 0xc0, !PT ;  /* 0x8000000002027812 */ /* 0x000fc800078ec0ff */
[----:B------:R-:W-:-:S04]  /*9730*/  SHF.R.U32.HI R3, RZ, 0x18, R2 ;  /* 0x00000018ff037819 */ /* 0x000fc80000011602 */
[----:B------:R-:W-:-:S04]  /*9740*/  LOP3.LUT R0, R0, R3, RZ, 0xfc, !PT ;  /* 0x0000000300007212 */ /* 0x000fc800078efcff */
[----:B------:R-:W-:-:S07]  /*9750*/  PRMT R8, R0, 0x7610, R8 ;  /* 0x0000761000087816 */ /* 0x000fce0000000008 */
.L_x_14531:
[----:B------:R-:W-:Y:S05]  /*9760*/  BSYNC B0 ;  /* 0x0000000000007941 */ /* 0x000fea0003800000 */
.L_x_14530:
[----:B------:R0:W-:Y:S01]  /*9770*/  STG.E.U8 desc[UR36][R16.64], R8 ;  /* 0x0000000810007986 */ /* 0x0001e2000c101124 */
[----:B------:R-:W-:Y:S05]  /*9780*/  BRA `(.L_x_14507) ;  /* 0x0000000000ac7947 */ /* 0x000fea0003800000 */
.L_x_14524:
        /* <DEDUP_REMOVED lines=21> */
.L_x_14506:
        /* <DEDUP_REMOVED lines=16> */
.L_x_14535:
[----:B------:R-:W-:Y:S05]  /*99e0*/  BRA `(.L_x_14507) ;  /* 0x0000000000147947 */ /* 0x000fea0003800000 */
.L_x_14534:
[----:B------:R-:W0:Y:S02]  /*99f0*/  F2I.U64.TRUNC R2, R2 ;  /* 0x0000000200027311 */ /* 0x000e24000020d800 */
[----:B0-----:R1:W-:Y:S01]  /*9a00*/  STG.E.64 desc[UR36][R16.64], R2 ;  /* 0x0000000210007986 */ /* 0x0013e2000c101b24 */
[----:B------:R-:W-:Y:S05]  /*9a10*/  BRA `(.L_x_14507) ;  /* 0x0000000000087947 */ /* 0x000fea0003800000 */
.L_x_14533:
[----:B------:R-:W0:Y:S02]  /*9a20*/  F2I.FTZ.U32.TRUNC.NTZ R3, R2 ;  /* 0x0000000200037305 */ /* 0x000e24000021f000 */
[----:B0-----:R2:W-:Y:S02]  /*9a30*/  STG.E desc[UR36][R16.64], R3 ;  /* 0x0000000310007986 */ /* 0x0015e4000c101924 */
.L_x_14507:
[----:B------:R-:W-:-:S07]  /*9a40*/  VIADD R19, R19, 0x80 ;  /* 0x0000008013137836 */ /* 0x000fce0000000000 */
.L_x_14467:
[----:B------:R-:W-:Y:S05]  /*9a50*/  BSYNC B6 ;  /* 0x0000000000067941 */ /* 0x000fea0003800000 */
.L_x_14466:
        /* <DEDUP_REMOVED lines=306> */
.L_x_14536:
[----:B------:R-:W0:Y:S01]  /*ad80*/  LDC.U8 R5, c[0x0][0x429] ;  /* 0x00010a40ff057b82 */ /* 0x000e220000000000 */
[----:B------:R-:W-:Y:S01]  /*ad90*/  ULDC.64 UR4, c[0x0][0x410] ;  /* 0x0001040000047ab9 */ /* 0x000fe20000000a00 */
[----:B------:R-:W-:Y:S01]  /*ada0*/  ULDC.64 UR6, c[0x0][0x418] ;  /* 0x0001060000067ab9 */ /* 0x000fe20000000a00 */
[----:B------:R-:W-:Y:S01]  /*adb0*/  IADD3 R16, P0, R16, UR4, RZ ;  /* 0x0000000410107c10 */ /* 0x000fe2000ff1e0ff */
[----:B------:R-:W-:Y:S01]  /*adc0*/  BSSY B6, `(.L_x_14537) ;  /* 0x00000e0000067945 */ /* 0x000fe20003800000 */
[----:B------:R-:W-:-:S03]  /*add0*/  IADD3 R2, P1, R0, UR6, RZ ;  /* 0x0000000600027c10 */ /* 0x000fc6000ff3e0ff */
[----:B------:R-:W-:Y:S01]  /*ade0*/  IMAD.X R17, RZ, RZ, UR5, P0 ;  /* 0x00000005ff117e24 */ /* 0x000fe200080e06ff */
[----:B------:R-:W-:Y:S02]  /*adf0*/  IADD3.X R3, RZ, UR7, RZ, P1, !PT ;  /* 0x00000007ff037c10 */ /* 0x000fe40008ffe4ff */
        /* <DEDUP_REMOVED lines=14> */
.L_x_14541:
[----:B------:R-:W2:Y:S02]  /*aee0*/  LDG.E.U8 R2, desc[UR36][R2.64] ;  /* 0x0000002402027981 */ /* 0x000ea4000c1e1100 */
[----:B--2---:R-:W-:Y:S01]  /*aef0*/  I2FP.F32.U32 R4, R2 ;  /* 0x0000000200047245 */ /* 0x004fe20000201000 */
[----:B------:R-:W-:Y:S06]  /*af00*/  BRA `(.L_x_14543) ;  /* 0x0000000c002c7947 */ /* 0x000fec0003800000 */
.L_x_14540:
        /* <DEDUP_REMOVED lines=9> */
.L_x_14545:
[----:B------:R-:W2:Y:S02]  /*afa0*/  LDG.E R2, desc[UR36][R2.64] ;  /* 0x0000002402027981 */ /* 0x000ea4000c1e1900 */
[----:B--2---:R-:W-:Y:S01]  /*afb0*/  I2FP.F32.S32 R4, R2 ;  /* 0x0000000200047245 */ /* 0x004fe20000201400 */
[----:B------:R-:W-:Y:S06]  /*afc0*/  BRA `(.L_x_14543) ;  /* 0x0000000800fc7947 */ /* 0x000fec0003800000 */
.L_x_14544:
[----:B------:R-:W2:Y:S02]  /*afd0*/  LDG.E.U16 R2, desc[UR36][R2.64] ;  /* 0x0000002402027981 */ /* 0x000ea4000c1e1500 */
[----:B--2---:R0:W1:Y:S01]  /*afe0*/  I2F.S16 R4, R2 ;  /* 0x0000000200047306 */ /* 0x0040620000101400 */
[----:B------:R-:W-:Y:S05]  /*aff0*/  BRA `(.L_x_14543) ;  /* 0x0000000800f07947 */ /* 0x000fea0003800000 */
.L_x_14539:
        /* <DEDUP_REMOVED lines=8> */
.L_x_14547:
[----:B------:R-:W2:Y:S02]  /*b080*/  LDG.E.U16 R2, desc[UR36][R2.64] ;  /* 0x0000002402027981 */ /* 0x000ea4000c1e1500 */
[----:B--2---:R-:W-:Y:S01]  /*b090*/  HADD2.F32 R4, -RZ, R2.H0_H0 ;  /* 0x20000002ff047230 */ /* 0x004fe20000004100 */
[----:B------:R-:W-:Y:S06]  /*b0a0*/  BRA `(.L_x_14543) ;  /* 0x0000000800c47947 */ /* 0x000fec0003800000 */
.L_x_14546:
        /* <DEDUP_REMOVED lines=8> */
.L_x_14549:
[----:B------:R-:W2:Y:S02]  /*b130*/  LDG.E.U16 R2, desc[UR36][R2.64] ;  /* 0x0000002402027981 */ /* 0x000ea4000c1e1500 */
[----:B--2---:R-:W-:Y:S01]  /*b140*/  HADD2.F32 R4, -RZ, R2.H0_H0 ;  /* 0x20000002ff047230 */ /* 0x004fe20000004100 */
[----:B------:R-:W-:Y:S06]  /*b150*/  BRA `(.L_x_14543) ;  /* 0x0000000800987947 */ /* 0x000fec0003800000 */
.L_x_14548:
[----:B------:R-:W2:Y:S01]  /*b160*/  LDG.E.64 R2, desc[UR36][R2.64] ;  /* 0x0000002402027981 */ /* 0x000ea2000c1e1b00 */
[----:B------:R-:W-:Y:S01]  /*b170*/  UMOV UR4, 0xf0000000 ;  /* 0xf000000000047882 */ /* 0x000fe20000000000 */
[----:B------:R-:W-:Y:S01]  /*b180*/  UMOV UR5, 0x380fffff ;  /* 0x380fffff00057882 */ /* 0x000fe20000000000 */
[----:B--2---:R-:W0:Y:S01]  /*b190*/  F2F.F32.F64 R4, R2 ;  /* 0x0000000200047310 */ /* 0x004e220000301000 */
[----:B------:R-:W-:-:S14]  /*b1a0*/  DSETP.GEU.AND P0, PT, |R2|, UR4, PT ;  /* 0x0000000402007e2a */ /* 0x000fdc000bf0e200 */
[----:B0-----:R-:W-:Y:S01]  /*b1b0*/  @!P0 FMUL R4, R4, 1.175494350822287508e-38 ;  /* 0x0080000004048820 */ /* 0x001fe20000400000 */
[----:B------:R-:W-:Y:S06]  /*b1c0*/  BRA `(.L_x_14543) ;  /* 0x00000008007c7947 */ /* 0x000fec0003800000 */
.L_x_14538:
        /* <DEDUP_REMOVED lines=12> */
.L_x_14552:
[----:B------:R-:W2:Y:S01]  /*b290*/  LDG.E.64 R2, desc[UR36][R2.64] ;  /* 0x0000002402027981 */ /* 0x000ea2000c1e1b00 */
[----:B------:R-:W-:Y:S01]  /*b2a0*/  UMOV UR4, 0xf0000000 ;  /* 0xf000000000047882 */ /* 0x000fe20000000000 */
[----:B------:R-:W-:Y:S01]  /*b2b0*/  UMOV UR5, 0x380fffff ;  /* 0x380fffff00057882 */ /* 0x000fe20000000000 */
[----:B--2---:R-:W0:Y:S01]  /*b2c0*/  F2F.F32.F64 R4, R2 ;  /* 0x0000000200047310 */ /* 0x004e220000301000 */
[----:B------:R-:W-:-:S14]  /*b2d0*/  DSETP.GEU.AND P0, PT, |R2|, UR4, PT ;  /* 0x0000000402007e2a */ /* 0x000fdc000bf0e200 */
[----:B0-----:R-:W-:Y:S01]  /*b2e0*/  @!P0 FMUL R4, R4, 1.175494350822287508e-38 ;  /* 0x0080000004048820 */ /* 0x001fe20000400000 */
[----:B------:R-:W-:Y:S06]  /*b2f0*/  BRA `(.L_x_14543) ;  /* 0x0000000800307947 */ /* 0x000fec0003800000 */
.L_x_14551:
        /* <DEDUP_REMOVED lines=26> */
.L_x_14554:
        /* <DEDUP_REMOVED lines=13> */
.L_x_14553:
[----:B------:R-:W2:Y:S02]  /*b570*/  LDG.E.U16 R2, desc[UR36][R2.64] ;  /* 0x0000002402027981 */ /* 0x000ea4000c1e1500 */
[----:B--2---:R-:W-:Y:S01]  /*b580*/  IMAD.U32 R4, R2, 0x10000, RZ ;  /* 0x0001000002047824 */ /* 0x004fe200078e00ff */
[----:B------:R-:W-:Y:S06]  /*b590*/  BRA `(.L_x_14543) ;  /* 0x0000000400887947 */ /* 0x000fec0003800000 */
.L_x_14550:
        /* <DEDUP_REMOVED lines=11> */
.L_x_14557:
        /* <DEDUP_REMOVED lines=20> */
.L_x_14559:
[----:B------:R-:W-:Y:S05]  /*b790*/  BSYNC B0 ;  /* 0x0000000000007941 */ /* 0x000fea0003800000 */
.L_x_14558:
[----:B------:R-:W-:Y:S01]  /*b7a0*/  IMAD.SHL.U32 R2, R2, 0x100000, RZ ;  /* 0x0010000002027824 */ /* 0x000fe200078e00ff */
[----:B------:R-:W-:-:S04]  /*b7b0*/  LEA R3, R0, 0x3b800000, 0x17 ;  /* 0x3b80000000037811 */ /* 0x000fc800078eb8ff */
[----:B------:R-:W-:Y:S01]  /*b7c0*/  LOP3.LUT R4, R3, R2, R4, 0xfe, !PT ;  /* 0x0000000203047212 */ /* 0x000fe200078efe04 */
[----:B------:R-:W-:Y:S06]  /*b7d0*/  BRA `(.L_x_14543) ;  /* 0x0000000000f87947 */ /* 0x000fec0003800000 */
.L_x_14556:
        /* <DEDUP_REMOVED lines=20> */
.L_x_14561:
[----:B------:R-:W-:Y:S05]  /*b920*/  BSYNC B0 ;  /* 0x0000000000007941 */ /* 0x000fea0003800000 */
.L_x_14560:
[----:B------:R-:W-:Y:S01]  /*b930*/  IMAD.SHL.U32 R2, R2, 0x200000, RZ ;  /* 0x0020000002027824 */ /* 0x000fe200078e00ff */
[----:B------:R-:W-:-:S04]  /*b940*/  LEA R3, R0, 0x37800000, 0x17 ;  /* 0x3780000000037811 */ /* 0x000fc800078eb8ff */
[----:B------:R-:W-:Y:S01]  /*b950*/  LOP3.LUT R4, R3, R2, R4, 0xfe, !PT ;  /* 0x0000000203047212 */ /* 0x000fe200078efe04 */
[----:B------:R-:W-:Y:S06]  /*b960*/  BRA `(.L_x_14543) ;  /* 0x0000000000947947 */ /* 0x000fec0003800000 */
.L_x_14555:
        /* <DEDUP_REMOVED lines=14> */
.L_x_14542:
        /* <DEDUP_REMOVED lines=16> */
.L_x_14564:
[----:B------:R-:W-:Y:S01]  /*bb50*/  IMAD.MOV.U32 R4, RZ, RZ, RZ ;  /* 0x000000ffff047224 */ /* 0x000fe200078e00ff */
[----:B------:R-:W-:Y:S06]  /*bb60*/  BRA `(.L_x_14543) ;  /* 0x0000000000147947 */ /* 0x000fec0003800000 */
.L_x_14563:
[----:B------:R-:W2:Y:S02]  /*bb70*/  LDG.E.64 R4, desc[UR36][R2.64] ;  /* 0x0000002402047981 */ /* 0x000ea4000c1e1b00 */
[----:B--2---:R0:W1:Y:S01]  /*bb80*/  I2F.U64 R4, R4 ;  /* 0x0000000400047312 */ /* 0x0040620000301000 */
[----:B------:R-:W-:Y:S05]  /*bb90*/  BRA `(.L_x_14543) ;  /* 0x0000000000087947 */ /* 0x000fea0003800000 */
.L_x_14562:
[----:B------:R-:W2:Y:S02]  /*bba0*/  LDG.E R2, desc[UR36][R2.64] ;  /* 0x0000002402027981 */ /* 0x000ea4000c1e1900 */
[----:B--2---:R-:W-:-:S07]  /*bbb0*/  I2FP.F32.U32 R4, R2 ;  /* 0x0000000200047245 */ /* 0x004fce0000201000 */
.L_x_14543:
[----:B------:R-:W-:Y:S05]  /*bbc0*/  BSYNC B6 ;  /* 0x0000000000067941 */ /* 0x000fea0003800000 */
.L_x_14537:
[----:B------:R-:W-:Y:S01]  /*bbd0*/  ULDC UR4, c[0x0][0x424] ;  /* 0x0001090000047ab9 */ /* 0x000fe20000000800 */
[C---:B01---5:R-:W-:Y:S01]  /*bbe0*/  FADD.FTZ R0, |R4|.reuse, -RZ ;  /* 0x800000ff04007221 */ /* 0x063fe20000010200 */
[----:B------:R-:W-:Y:S01]  /*bbf0*/  FADD.FTZ R7, -RZ, |UR4| ;  /* 0x40000004ff077e21 */ /* 0x000fe20008010100 */
[----:B------:R-:W-:Y:S01]  /*bc00*/  FSETP.GT.FTZ.AND P5, PT, |R4|, |UR4|, PT ;  /* 0x4000000404007c0b */ /* 0x000fe2000bfb4200 */
[----:B------:R-:W-:Y:S03]  /*bc10*/  BSSY B1, `(.L_x_14565) ;  /* 0x000000e000017945 */ /* 0x000fe60003800000 */
[----:B------:R-:W-:Y:S02]  /*bc20*/  FSEL R5, R0, R7, P5 ;  /* 0x0000000700057208 */ /* 0x000fe40002800000 */
[----:B------:R-:W-:Y:S02]  /*bc30*/  FSEL R0, R7, R0, P5 ;  /* 0x0000000007007208 */ /* 0x000fe40002800000 */
[----:B--234-:R-:W0:Y:S08]  /*bc40*/  MUFU.RCP R2, R5 ;  /* 0x0000000500027308 */ /* 0x01ce300000001000 */
        /* <DEDUP_REMOVED lines=10> */
.L_x_14566:
[----:B------:R-:W-:Y:S05]  /*bcf0*/  BSYNC B1 ;  /* 0x0000000000017941 */ /* 0x000fea0003800000 */
.L_x_14565:
        /* <DEDUP_REMOVED lines=14> */
[----:B------:R-:W-:-:S04]  /*bde0*/  MOV R3, UR4 ;  /* 0x0000000400037c02 */ /* 0x000fc80008000f00 */
[----:B------:R-:W-:-:S13]  /*bdf0*/  ISETP.GT.AND P0, PT, R3, -0x1, PT ;  /* 0xffffffff0300780c */ /* 0x000fda0003f04270 */
[----:B------:R-:W-:Y:S05]  /*be00*/  @P0 BRA `(.L_x_14569) ;  /* 0x0000000000240947 */ /* 0x000fea0003800000 */
[----:B------:R-:W-:-:S04]  /*be10*/  IMAD.MOV.U32 R7, RZ, RZ, 0x3fd774eb ;  /* 0x3fd774ebff077424 */ /* 0x000fc800078e00ff */
[----:B------:R-:W-:Y:S01]  /*be20*/  FFMA.FTZ R2, R7, 1.8663789033889770508, -R2 ;  /* 0x3feee58107027823 */ /* 0x000fe20000010802 */
[----:B------:R-:W-:Y:S06]  /*be30*/  BRA `(.L_x_14569) ;  /* 0x0000000000187947 */ /* 0x000fec0003800000 */
.L_x_14568:
[----:B------:R-:W-:Y:S01]  /*be40*/  ULDC UR4, c[0x0][0x424] ;  /* 0x0001090000047ab9 */ /* 0x000fe20000000800 */
[----:B------:R-:W-:Y:S02]  /*be50*/  IMAD.MOV.U32 R7, RZ, RZ, 0x3fd774eb ;  /* 0x3fd774ebff077424 */ /* 0x000fe400078e00ff */
[----:B------:R-:W-:-:S05]  /*be60*/  IMAD.U32 R3, RZ, RZ, UR4 ;  /* 0x00000004ff037e24 */ /* 0x000fca000f8e00ff */
[----:B------:R-:W-:-:S13]  /*be70*/  ISETP.GE.AND P0, PT, R3, RZ, PT ;  /* 0x000000ff0300720c */ /* 0x000fda0003f06270 */
[----:B------:R-:W-:-:S04]  /*be80*/  @P0 FFMA.FTZ R2, R7, 0.93318945169448852539, -R2 ;  /* 0x3f6ee58107020823 */ /* 0x000fc80000010802 */
[----:B------:R-:W-:-:S07]  /*be90*/  @!P0 FFMA.FTZ R2, R7, 0.93318945169448852539, R2 ;  /* 0x3f6ee58107028823 */ /* 0x000fce0000010002 */
.L_x_14569:
[----:B------:R-:W-:Y:S05]  /*bea0*/  BSYNC B0 ;  /* 0x0000000000007941 */ /* 0x000fea0003800000 */
.L_x_14567:
        /* <DEDUP_REMOVED lines=25> */
.L_x_14573:
[----:B------:R-:W0:Y:S02]  /*c040*/  F2I.S64.TRUNC R2, R2 ;  /* 0x0000000200027311 */ /* 0x000e24000020d900 */
[----:B0-----:R-:W-:-:S05]  /*c050*/  IMAD.MOV.U32 R5, RZ, RZ, R2 ;  /* 0x000000ffff057224 */ /* 0x001fca00078e0002 */
[----:B------:R-:W-:Y:S01]  /*c060*/  STG.E.U8 desc[UR36][R16.64], R5 ;  /* 0x0000000510007986 */ /* 0x000fe2000c101124 */
[----:B------:R-:W-:Y:S05]  /*c070*/  EXIT ;  /* 0x000000000000794d */ /* 0x000fea0003800000 */
.L_x_14572:
        /* <DEDUP_REMOVED lines=9> */
.L_x_14576:
[----:B------:R-:W0:Y:S02]  /*c110*/  F2I.FTZ.TRUNC.NTZ R3, R2 ;  /* 0x0000000200037305 */ /* 0x000e24000021f100 */
[----:B0-----:R-:W-:Y:S01]  /*c120*/  STG.E desc[UR36][R16.64], R3 ;  /* 0x0000000310007986 */ /* 0x001fe2000c101924 */
[----:B------:R-:W-:Y:S05]  /*c130*/  EXIT ;  /* 0x000000000000794d */ /* 0x000fea0003800000 */
.L_x_14575:
[----:B------:R-:W0:Y:S02]  /*c140*/  F2I.FTZ.TRUNC.NTZ R3, R2 ;  /* 0x0000000200037305 */ /* 0x000e24000021f100 */
[----:B0-----:R-:W-:Y:S01]  /*c150*/  STG.E.U16 desc[UR36][R16.64], R3 ;  /* 0x0000000310007986 */ /* 0x001fe2000c101524 */
[----:B------:R-:W-:Y:S05]  /*c160*/  EXIT ;  /* 0x000000000000794d */ /* 0x000fea0003800000 */
.L_x_14571:
        /* <DEDUP_REMOVED lines=8> */
.L_x_14578:
[----:B------:R-:W-:-:S05]  /*c1f0*/  F2FP.F16.F32.PACK_AB R2, RZ, R2 ;  /* 0x00000002ff02723e */ /* 0x000fca00000000ff */
[----:B------:R-:W-:Y:S01]  /*c200*/  STG.E.U16 desc[UR36][R16.64], R2 ;  /* 0x0000000210007986 */ /* 0x000fe2000c101524 */
[----:B------:R-:W-:Y:S05]  /*c210*/  EXIT ;  /* 0x000000000000794d */ /* 0x000fea0003800000 */
.L_x_14577:
        /* <DEDUP_REMOVED lines=9> */
.L_x_14580:
[----:B------:R-:W-:-:S04]  /*c2b0*/  F2FP.F16.F32.PACK_AB R3, RZ, R2 ;  /* 0x00000002ff03723e */ /* 0x000fc800000000ff */
[----:B------:R-:W-:-:S05]  /*c2c0*/  PRMT R3, R3, 0x5410, RZ ;  /* 0x0000541003037816 */ /* 0x000fca00000000ff */
[----:B------:R-:W-:Y:S01]  /*c2d0*/  STG.E desc[UR36][R16.64], R3 ;  /* 0x0000000310007986 */ /* 0x000fe2000c101924 */
[----:B------:R-:W-:Y:S05]  /*c2e0*/  EXIT ;  /* 0x000000000000794d */ /* 0x000fea0003800000 */
.L_x_14579:
[----:B------:R-:W-:-:S06]  /*c2f0*/  FMUL.FTZ R2, R2, 1 ;  /* 0x3f80000002027820 */ /* 0x000fcc0000410000 */
[----:B------:R-:W0:Y:S02]  /*c300*/  F2F.F64.F32 R2, R2 ;  /* 0x0000000200027310 */ /* 0x000e240000201800 */
[----:B0-----:R-:W-:Y:S01]  /*c310*/  STG.E.64 desc[UR36][R16.64], R2 ;  /* 0x0000000210007986 */ /* 0x001fe2000c101b24 */
[----:B------:R-:W-:Y:S05]  /*c320*/  EXIT ;  /* 0x000000000000794d */ /* 0x000fea0003800000 */
.L_x_14570:
        /* <DEDUP_REMOVED lines=12> */
.L_x_14583:
[----:B------:R-:W-:Y:S01]  /*c3f0*/  FMUL.FTZ R4, R2, 1 ;  /* 0x3f80000002047820 */ /* 0x000fe20000410000 */
[----:B------:R-:W-:-:S05]  /*c400*/  CS2R R6, SRZ ;  /* 0x0000000000067805 */ /* 0x000fca000001ff00 */
[----:B------:R-:W0:Y:S02]  /*c410*/  F2F.F64.F32 R4, R4 ;  /* 0x0000000400047310 */ /* 0x000e240000201800 */
[----:B0-----:R-:W-:Y:S01]  /*c420*/  STG.E.128 desc[UR36][R16.64], R4 ;  /* 0x0000000410007986 */ /* 0x001fe2000c101d24 */
[----:B------:R-:W-:Y:S05]  /*c430*/  EXIT ;  /* 0x000000000000794d */ /* 0x000fea0003800000 */
.L_x_14582:
        /* <DEDUP_REMOVED lines=20> */
.L_x_14587:
[----:B------:R-:W-:Y:S05]  /*c580*/  BSYNC B0 ;  /* 0x0000000000007941 */ /* 0x000fea0003800000 */
.L_x_14586:
[----:B------:R-:W-:-:S05]  /*c590*/  LOP3.LUT R5, R0, R5, RZ, 0xfc, !PT ;  /* 0x0000000500057212 */ /* 0x000fca00078efcff */
[----:B------:R-:W-:Y:S01]  /*c5a0*/  STG.E.U8 desc[UR36][R16.64], R5 ;  /* 0x0000000510007986 */ /* 0x000fe2000c101124 */
[----:B------:R-:W-:Y:S05]  /*c5b0*/  EXIT ;  /* 0x000000000000794d */ /* 0x000fea0003800000 */
.L_x_14585:
        /* <DEDUP_REMOVED lines=12> */
.L_x_14589:
[----:B------:R-:W-:Y:S01]  /*c680*/  IMAD.MOV.U32 R0, RZ, RZ, 0x7f ;  /* 0x0000007fff007424 */ /* 0x000fe200078e00ff */
[----:B------:R-:W-:-:S04]  /*c690*/  ISETP.GT.U32.AND P0, PT, R4, 0x7f800000, PT ;  /* 0x7f8000000400780c */ /* 0x000fc80003f04070 */
[----:B------:R-:W-:-:S09]  /*c6a0*/  SEL R0, R0, 0x7c, P0 ;  /* 0x0000007c00007807 */ /* 0x000fd20000000000 */
.L_x_14590:
[----:B------:R-:W-:Y:S05]  /*c6b0*/  BSYNC B0 ;  /* 0x0000000000007941 */ /* 0x000fea0003800000 */
.L_x_14588:
[----:B------:R-:W-:-:S04]  /*c6c0*/  LOP3.LUT R2, R2, 0x80000000, RZ, 0xc0, !PT ;  /* 0x8000000002027812 */ /* 0x000fc800078ec0ff */
[----:B------:R-:W-:-:S04]  /*c6d0*/  SHF.R.U32.HI R3, RZ, 0x18, R2 ;  /* 0x00000018ff037819 */ /* 0x000fc80000011602 */
[----:B------:R-:W-:-:S05]  /*c6e0*/  LOP3.LUT R3, R0, R3, RZ, 0xfc, !PT ;  /* 0x0000000300037212 */ /* 0x000fca00078efcff */
[----:B------:R-:W-:Y:S01]  /*c6f0*/  STG.E.U8 desc[UR36][R16.64], R3 ;  /* 0x0000000310007986 */ /* 0x000fe2000c101124 */
[----:B------:R-:W-:Y:S05]  /*c700*/  EXIT ;  /* 0x000000000000794d */ /* 0x000fea0003800000 */
.L_x_14584:
[----:B------:R-:W-:-:S05]  /*c710*/  F2FP.BF16.F32.PACK_AB R2, RZ, R2 ;  /* 0x00000002ff02723e */ /* 0x000fca00000010ff */
[----:B------:R-:W-:Y:S01]  /*c720*/  STG.E.U16 desc[UR36][R16.64], R2 ;  /* 0x0000000210007986 */ /* 0x000fe2000c101524 */
[----:B------:R-:W-:Y:S05]  /*c730*/  EXIT ;  /* 0x000000000000794d */ /* 0x000fea0003800000 */
.L_x_14581:
        /* <DEDUP_REMOVED lines=11> */
.L_x_14593:
        /* <DEDUP_REMOVED lines=16> */
.L_x_14596:
[----:B------:R-:W-:-:S04]  /*c8f0*/  LOP3.LUT R2, R2, 0x80000000, RZ, 0xc0, !PT ;  /* 0x8000000002027812 */ /* 0x000fc800078ec0ff */
[----:B------:R-:W-:-:S04]  /*c900*/  SHF.R.U32.HI R3, RZ, 0x18, R2 ;  /* 0x00000018ff037819 */ /* 0x000fc80000011602 */
[----:B------:R-:W-:-:S04]  /*c910*/  LOP3.LUT R0, R0, R3, RZ, 0xfc, !PT ;  /* 0x0000000300007212 */ /* 0x000fc800078efcff */
[----:B------:R-:W-:-:S07]  /*c920*/  PRMT R8, R0, 0x7610, R8 ;  /* 0x0000761000087816 */ /* 0x000fce0000000008 */
.L_x_14595:
[----:B------:R-:W-:Y:S05]  /*c930*/  BSYNC B0 ;  /* 0x0000000000007941 */ /* 0x000fea0003800000 */
.L_x_14594:
[----:B------:R-:W-:Y:S01]  /*c940*/  STG.E.U8 desc[UR36][R16.64], R8 ;  /* 0x0000000810007986 */ /* 0x000fe2000c101124 */
[----:B------:R-:W-:Y:S05]  /*c950*/  EXIT ;  /* 0x000000000000794d */ /* 0x000fea0003800000 */
.L_x_14592:
        /* <DEDUP_REMOVED lines=16> */
.L_x_14599:
[----:B------:R-:W-:-:S04]  /*ca60*/  LOP3.LUT R2, R2, 0x80000000, RZ, 0xc0, !PT ;  /* 0x8000000002027812 */ /* 0x000fc800078ec0ff */
[----:B------:R-:W-:-:S04]  /*ca70*/  SHF.R.U32.HI R3, RZ, 0x18, R2 ;  /* 0x00000018ff037819 */ /* 0x000fc80000011602 */
[----:B------:R-:W-:-:S04]  /*ca80*/  LOP3.LUT R0, R0, R3, RZ, 0xfc, !PT ;  /* 0x0000000300007212 */ /* 0x000fc800078efcff */
[----:B------:R-:W-:-:S07]  /*ca90*/  PRMT R8, R0, 0x7610, R8 ;  /* 0x0000761000087816 */ /* 0x000fce0000000008 */
.L_x_14598:
[----:B------:R-:W-:Y:S05]  /*caa0*/  BSYNC B0 ;  /* 0x0000000000007941 */ /* 0x000fea0003800000 */
.L_x_14597:
[----:B------:R-:W-:Y:S01]  /*cab0*/  STG.E.U8 desc[UR36][R16.64], R8 ;  /* 0x0000000810007986 */ /* 0x000fe2000c101124 */
[----:B------:R-:W-:Y:S05]  /*cac0*/  EXIT ;  /* 0x000000000000794d */ /* 0x000fea0003800000 */
.L_x_14591:
        /* <DEDUP_REMOVED lines=21> */
.L_x_14574:
        /* <DEDUP_REMOVED lines=16> */
.L_x_14602:
[----:B------:R-:W-:Y:S05]  /*cd20*/  EXIT ;  /* 0x000000000000794d */ /* 0x000fea0003800000 */
.L_x_14601:
[----:B------:R-:W0:Y:S02]  /*cd30*/  F2I.U64.TRUNC R2, R2 ;  /* 0x0000000200027311 */ /* 0x000e24000020d800 */
[----:B0-----:R-:W-:Y:S01]  /*cd40*/  STG.E.64 desc[UR36][R16.64], R2 ;  /* 0x0000000210007986 */ /* 0x001fe2000c101b24 */
[----:B------:R-:W-:Y:S05]  /*cd50*/  EXIT ;  /* 0x000000000000794d */ /* 0x000fea0003800000 */
.L_x_14600:
[----:B------:R-:W0:Y:S02]  /*cd60*/  F2I.FTZ.U32.TRUNC.NTZ R3, R2 ;  /* 0x0000000200037305 */ /* 0x000e24000021f000 */
[----:B0-----:R-:W-:Y:S01]  /*cd70*/  STG.E desc[UR36][R16.64], R3 ;  /* 0x0000000310007986 */ /* 0x001fe2000c101924 */
[----:B------:R-:W-:Y:S05]  /*cd80*/  EXIT ;  /* 0x000000000000794d */ /* 0x000fea0003800000 */
        .weak           $__internal_49_$__cuda_sm3x_div_rn_ftz_f32_slowpath
        .type           $__internal_49_$__cuda_sm3x_div_rn_ftz_f32_slowpath,@function
        .size           $__internal_49_$__cuda_sm3x_div_rn_ftz_f32_slowpath,(.L_x_19725 - $__internal_49_$__cuda_sm3x_div_rn_ftz_f32_slowpath)
$__internal_49_$__cuda_sm3x_div_rn_ftz_f32_slowpath:
        /* <DEDUP_REMOVED lines=32> */
.L_x_14605:
[----:B------:R-:W-:Y:S05]  /*cf90*/  BSYNC B2 ;  /* 0x0000000000027941 */ /* 0x000fea0003800000 */
.L_x_14604:
        /* <DEDUP_REMOVED lines=27> */
.L_x_14611:
[----:B------:R-:W-:-:S07]  /*d150*/  IMAD R0, R3, 0x800000, R9 ;  /* 0x0080000003007824 */ /* 0x000fce00078e0209 */
.L_x_14612:
[----:B------:R-:W-:Y:S05]  /*d160*/  BSYNC B2 ;  /* 0x0000000000027941 */ /* 0x000fea0003800000 */
.L_x_14610:
[----:B------:R-:W-:Y:S05]  /*d170*/  BRA `(.L_x_14613) ;  /* 0x0000000000207947 */ /* 0x000fea0003800000 */
.L_x_14609:
[----:B------:R-:W-:-:S04]  /*d180*/  LOP3.LUT R0, R5, 0x80000000, R0, 0x48, !PT ;  /* 0x8000000005007812 */ /* 0x000fc800078e4800 */
[----:B------:R-:W-:Y:S01]  /*d190*/  LOP3.LUT R0, R0, 0x7f800000, RZ, 0xfc, !PT ;  /* 0x7f80000000007812 */ /* 0x000fe200078efcff */
[----:B------:R-:W-:Y:S06]  /*d1a0*/  BRA `(.L_x_14613) ;  /* 0x0000000000147947 */ /* 0x000fec0003800000 */
.L_x_14608:
[----:B------:R-:W-:Y:S01]  /*d1b0*/  LOP3.LUT R0, R5, 0x80000000, R0, 0x48, !PT ;  /* 0x8000000005007812 */ /* 0x000fe200078e4800 */
[----:B------:R-:W-:Y:S06]  /*d1c0*/  BRA `(.L_x_14613) ;  /* 0x00000000000c7947 */ /* 0x000fec0003800000 */
.L_x_14607:
[----:B------:R-:W0:Y:S01]  /*d1d0*/  MUFU.RSQ R0, -QNAN ;  /* 0xffc0000000007908 */ /* 0x000e220000001400 */
[----:B------:R-:W-:Y:S05]  /*d1e0*/  BRA `(.L_x_14613) ;  /* 0x0000000000047947 */ /* 0x000fea0003800000 */
.L_x_14606:
[----:B------:R-:W-:-:S07]  /*d1f0*/  FADD.FTZ R0, R0, R5 ;  /* 0x0000000500007221 */ /* 0x000fce0000010000 */
.L_x_14613:
[----:B------:R-:W-:Y:S05]  /*d200*/  BSYNC B0 ;  /* 0x0000000000007941 */ /* 0x000fea0003800000 */
.L_x_14603:
[----:B------:R-:W-:-:S04]  /*d210*/  IMAD.MOV.U32 R3, RZ, RZ, 0x0 ;  /* 0x00000000ff037424 */ /* 0x000fc800078e00ff */
[----:B0-----:R-:W-:Y:S05]  /*d220*/  RET.REL.NODEC R2 `(_ZN2at6native18elementwise_kernelILi128ELi4EZNS0_15gpu_kernel_implINS0_13BUnaryFunctorIfffZZZNS0_17atan2_kernel_cudaERNS_18TensorIteratorBaseEENKUlvE_clEvENKUlvE0_clEvEUlffE_EEEEvS5_RKT_EUliE_EEviT1_) ;  /* 0xffffff2c02747950 */ /* 0x001fea0003c3ffff */
.L_x_14614:
        /* <DEDUP_REMOVED lines=13> */
.L_x_19725:


//--------------------- .text._ZN2at6native27unrolled_elementwise_kernelINS0_13BUnaryFunctorIfffZZZNS0_17atan2_kernel_cudaERNS_18TensorIteratorBaseEENKUlvE_clEvENKUlvE0_clEvEUlffE_EESt5arrayIPcLm2EELi4E23TrivialOffsetCalculatorILi1EjESD_NS0_6memory12LoadWithCastILi1EEENSE_13StoreWithCastILi1EEEEEviT_T0_T2_T3_T4_T5_ --------------------------
	.section	.text._ZN2at6native27unrolled_elementwise_kernelINS0_13BUnaryFunctorIfffZZZNS0_17atan2_kernel_cudaERNS_18TensorIteratorBaseEENKUlvE_clEvENKUlvE0_clEvEUlffE_EESt5arrayIPcLm2EELi4E23TrivialOffsetCalculatorILi1EjESD_NS0_6memory12LoadWithCastILi1EEENSE_13StoreWithCastILi1EEEEEviT_T0_T2_T3_T4_T5_,"ax",@progbits
	.align	128
        .global         _ZN2at6native27unrolled_elementwise_kernelINS0_13BUnaryFunctorIfffZZZNS0_17atan2_kernel_cudaERNS_18TensorIteratorBaseEENKUlvE_clEvENKUlvE0_clEvEUlffE_EESt5arrayIPcLm2EELi4E23TrivialOffsetCalculatorILi1EjESD_NS0_6memory12LoadWithCastILi1EEENSE_13StoreWithCastILi1EEEEEviT_T0_T2_T3_T4_T5_
        .type           _ZN2at6native27unrolled_elementwise_kernelINS0_13BUnaryFunctorIfffZZZNS0_17atan2_kernel_cudaERNS_18TensorIteratorBaseEENKUlvE_clEvENKUlvE0_clEvEUlffE_EESt5arrayIPcLm2EELi4E23TrivialOffsetCalculatorILi1EjESD_NS0_6memory12LoadWithCastILi1EEENSE_13StoreWithCastILi1EEEEEviT_T0_T2_T3_T4_T5_,@function
        .size           _ZN2at6native27unrolled_elementwise_kernelINS0_13BUnaryFunctorIfffZZZNS0_17atan2_kernel_cudaERNS_18TensorIteratorBaseEENKUlvE_clEvENKUlvE0_clEvEUlffE_EESt5arrayIPcLm2EELi4E23TrivialOffsetCalculatorILi1EjESD_NS0_6memory12LoadWithCastILi1EEENSE_13StoreWithCastILi1EEEEEviT_T0_T2_T3_T4_T5_,(.L_x_19726 - _ZN2at6native27unrolled_elementwise_kernelINS0_13BUnaryFunctorIfffZZZNS0_17atan2_kernel_cudaERNS_18TensorIteratorBaseEENKUlvE_clEvENKUlvE0_clEvEUlffE_EESt5arrayIPcLm2EELi4E23TrivialOffsetCalculatorILi1EjESD_NS0_6memory12LoadWithCastILi1EEENSE_13StoreWithCastILi1EEEEEviT_T0_T2_T3_T4_T5_)
        .other          _ZN2at6native27unrolled_elementwise_kernelINS0_13BUnaryFunctorIfffZZZNS0_17atan2_kernel_cudaERNS_18TensorIteratorBaseEENKUlvE_clEvENKUlvE0_clEvEUlffE_EESt5arrayIPcLm2EELi4E23TrivialOffsetCalculatorILi1EjESD_NS0_6memory12LoadWithCastILi1EEENSE_13StoreWithCastILi1EEEEEviT_T0_T2_T3_T4_T5_,@"STO_CUDA_ENTRY STV_DEFAULT"
_ZN2at6native27unrolled_elementwise_kernelINS0_13BUnaryFunctorIfffZZZNS0_17atan2_kernel_cudaERNS_18TensorIteratorBaseEENKUlvE_clEvENKUlvE0_clEvEUlffE_EESt5arrayIPcLm2EELi4E23TrivialOffsetCalculatorILi1EjESD_NS0_6memory12LoadWithCastILi1EEENSE_13StoreWithCastILi1EEEEEviT_T0_T2_T3_T4_T5_:
.text._ZN2at6native27unrolled_elementwise_kernelINS0_13BUnaryFunctorIfffZZZNS0_17atan2_kernel_cudaERNS_18TensorIteratorBaseEENKUlvE_clEvENKUlvE0_clEvEUlffE_EESt5arrayIPcLm2EELi4E23TrivialOffsetCalculatorILi1EjESD_NS0_6memory12LoadWithCastILi1EEENSE_13StoreWithCastILi1EEEEEviT_T0_T2_T3_T4_T5_:
[----:B------:R-:W0:Y:S01]  /*0000*/  LDC R1, c[0x0][0x28] ;  /* 0x00000a00ff017b82 */ /* 0x000e220000000800 */
[----:B------:R-:W1:Y:S07]  /*0010*/  S2R R2, SR_CTAID.X ;  /* 0x0000000000027919 */ /* 0x000e6e0000002500 */
[----:B------:R-:W1:Y:S01]  /*0020*/  LDC R17, c[0x0][0x210] ;  /* 0x00008400ff117b82 */ /* 0x000e620000000800 */
[----:B------:R-:W-:Y:S01]  /*0030*/  ULDC.64 UR36, c[0x0][0x208] ;  /* 0x0000820000247ab9 */ /* 0x000fe20000000a00 */
[----:B------:R-:W-:Y:S01]  /*0040*/  BSSY B6, `(.L_x_14615) ;  /* 0x00000ee000067945 */ /* 0x000fe20003800000 */
[----:B------:R-:W2:Y:S01]  /*0050*/  S2R R23, SR_TID.X ;  /* 0x0000000000177919 */ /* 0x000ea20000002100 */
[----:B------:R-:W-:-:S04]  /*0060*/  CS2R R18, SRZ ;  /* 0x0000000000127805 */ /* 0x000fc8000001ff00 */
        /* <DEDUP_REMOVED lines=25> */
.L_x_14621:
[----:B------:R-:W2:Y:S02]  /*0200*/  LDG.E.U8 R4, desc[UR36][R4.64] ;  /* 0x0000002404047981 */ /* 0x000ea4000c1e1100 */
[----:B--2---:R-:W-:Y:S01]  /*0210*/  I2FP.F32.U32 R19, R4 ;  /* 0x0000000400137245 */ /* 0x004fe20000201000 */
[----:B------:R-:W-:Y:S06]  /*0220*/  BRA `(.L_x_14623) ;  /* 0x0000000c00307947 */ /* 0x000fec0003800000 */
.L_x_14620:
        /* <DEDUP_REMOVED lines=9> */
.L_x_14625:
[----:B------:R-:W2:Y:S02]  /*02c0*/  LDG.E R4, desc[UR36][R4.64] ;  /* 0x0000002404047981 */ /* 0x000ea4000c1e1900 */
[----:B--2---:R-:W-:Y:S01]  /*02d0*/  I2FP.F32.S32 R19, R4 ;  /* 0x0000000400137245 */ /* 0x004fe20000201400 */
[----:B------:R-:W-:Y:S06]  /*02e0*/  BRA `(.L_x_14623) ;  /* 0x0000000c00007947 */ /* 0x000fec0003800000 */
.L_x_14624:
[----:B------:R-:W2:Y:S02]  /*02f0*/  LDG.E.U16 R4, desc[UR36][R4.64] ;  /* 0x0000002404047981 */ /* 0x000ea4000c1e1500 */
[----:B--2---:R2:W3:Y:S01]  /*0300*/  I2F.S16 R19, R4 ;  /* 0x0000000400137306 */ /* 0x0044e20000101400 */
[----:B------:R-:W-:Y:S05]  /*0310*/  BRA `(.L_x_14623) ;  /* 0x0000000800f47947 */ /* 0x000fea0003800000 */
.L_x_14619:
        /* <DEDUP_REMOVED lines=8> */
.L_x_14627:
[----:B------:R-:W2:Y:S02]  /*03a0*/  LDG.E.U16 R4, desc[UR36][R4.64] ;  /* 0x0000002404047981 */ /* 0x000ea4000c1e1500 */
[----:B--2---:R-:W-:Y:S01]  /*03b0*/  HADD2.F32 R19, -RZ, R4.H0_H0 ;  /* 0x20000004ff137230 */ /* 0x004fe20000004100 */
[----:B------:R-:W-:Y:S06]  /*03c0*/  BRA `(.L_x_14623) ;  /* 0x0000000800c87947 */ /* 0x000fec0003800000 */
.L_x_14626:
        /* <DEDUP_REMOVED lines=8> */
.L_x_14629:
[----:B------:R-:W2:Y:S02]  /*0450*/  LDG.E.U16 R4, desc[UR36][R4.64] ;  /* 0x0000002404047981 */ /* 0x000ea4000c1e1500 */
[----:B--2---:R-:W-:Y:S01]  /*0460*/  HADD2.F32 R19, -RZ, R4.H0_H0 ;  /* 0x20000004ff137230 */ /* 0x004fe20000004100 */
[----:B------:R-:W-:Y:S06]  /*0470*/  BRA `(.L_x_14623) ;  /* 0x00000008009c7947 */ /* 0x000fec0003800000 */
.L_x_14628:
[----:B------:R-:W2:Y:S01]  /*0480*/  LDG.E.64 R4, desc[UR36][R4.64] ;  /* 0x0000002404047981 */ /* 0x000ea2000c1e1b00 */
[----:B------:R-:W-:Y:S01]  /*0490*/  UMOV UR4, 0xf0000000 ;  /* 0xf000000000047882 */ /* 0x000fe20000000000 */
[----:B------:R-:W-:Y:S01]  /*04a0*/  UMOV UR5, 0x380fffff ;  /* 0x380fffff00057882 */ /* 0x000fe20000000000 */
[----:B--2---:R-:W0:Y:S01]  /*04b0*/  F2F.F32.F64 R19, R4 ;  /* 0x0000000400137310 */ /* 0x004e220000301000 */
[----:B------:R-:W-:-:S14]  /*04c0*/  DSETP.GEU.AND P0, PT, |R4|, UR4, PT ;  /* 0x0000000404007e2a */ /* 0x000fdc000bf0e200 */
[----:B0-----:R-:W-:Y:S01]  /*04d0*/  @!P0 FMUL R19, R19, 1.175494350822287508e-38 ;  /* 0x0080000013138820 */ /* 0x001fe20000400000 */
[----:B------:R-:W-:Y:S06]  /*04e0*/  BRA `(.L_x_14623) ;  /* 0x0000000800807947 */ /* 0x000fec0003800000 */
.L_x_14618:
        /* <DEDUP_REMOVED lines=12> */
.L_x_14632:
[----:B------:R-:W2:Y:S01]  /*05b0*/  LDG.E.64 R4, desc[UR36][R4.64] ;  /* 0x0000002404047981 */ /* 0x000ea2000c1e1b00 */
[----:B------:R-:W-:Y:S01]  /*05c0*/  UMOV UR4, 0xf0000000 ;  /* 0xf000000000047882 */ /* 0x000fe20000000000 */
[----:B------:R-:W-:Y:S01]  /*05d0*/  UMOV UR5, 0x380fffff ;  /* 0x380fffff00057882 */ /* 0x000fe20000000000 */
[----:B--2---:R-:W0:Y:S01]  /*05e0*/  F2F.F32.F64 R19, R4 ;  /* 0x0000000400137310 */ /* 0x004e220000301000 */
[----:B------:R-:W-:-:S14]  /*05f0*/  DSETP.GEU.AND P0, PT, |R4|, UR4, PT ;  /* 0x0000000404007e2a */ /* 0x000fdc000bf0e200 */
[----:B0-----:R-:W-:Y:S01]  /*0600*/  @!P0 FMUL R19, R19, 1.175494350822287508e-38 ;  /* 0x0080000013138820 */ /* 0x001fe20000400000 */
[----:B------:R-:W-:Y:S06]  /*0610*/  BRA `(.L_x_14623) ;  /* 0x0000000800347947 */ /* 0x000fec0003800000 */
.L_x_14631:
        /* <DEDUP_REMOVED lines=26> */
.L_x_14634:
        /* <DEDUP_REMOVED lines=14> */
.L_x_14633:
[----:B------:R-:W2:Y:S02]  /*08a0*/  LDG.E.U16 R4, desc[UR36][R4.64] ;  /* 0x0000002404047981 */ /* 0x000ea4000c1e1500 */
[----:B--2---:R-:W-:Y:S01]  /*08b0*/  IMAD.U32 R19, R4, 0x10000, RZ ;  /* 0x0001000004137824 */ /* 0x004fe200078e00ff */
[----:B------:R-:W-:Y:S06]  /*08c0*/  BRA `(.L_x_14623) ;  /* 0x0000000400887947 */ /* 0x000fec0003800000 */
.L_x_14630:
        /* <DEDUP_REMOVED lines=11> */
.L_x_14637:
        /* <DEDUP_REMOVED lines=20> */
.L_x_14639:
[----:B------:R-:W-:Y:S05]  /*0ac0*/  BSYNC B0 ;  /* 0x0000000000007941 */ /* 0x000fea0003800000 */
.L_x_14638:
[----:B------:R-:W-:Y:S01]  /*0ad0*/  IMAD.SHL.U32 R3, R3, 0x100000, RZ ;  /* 0x0010000003037824 */ /* 0x000fe200078e00ff */
[----:B------:R-:W-:-:S04]  /*0ae0*/  LEA R0, R0, 0x3b800000, 0x17 ;  /* 0x3b80000000007811 */ /* 0x000fc800078eb8ff */
[----:B------:R-:W-:Y:S01]  /*0af0*/  LOP3.LUT R19, R0, R3, R19, 0xfe, !PT ;  /* 0x0000000300137212 */ /* 0x000fe200078efe13 */
[----:B------:R-:W-:Y:S06]  /*0b00*/  BRA `(.L_x_14623) ;  /* 0x0000000000f87947 */ /* 0x000fec0003800000 */
.L_x_14636:
        /* <DEDUP_REMOVED lines=20> */
.L_x_14641:
[----:B------:R-:W-:Y:S05]  /*0c50*/  BSYNC B0 ;  /* 0x0000000000007941 */ /* 0x000fea0003800000 */
.L_x_14640:
[----:B------:R-:W-:Y:S01]  /*0c60*/  IMAD.SHL.U32 R3, R3, 0x200000, RZ ;  /* 0x0020000003037824 */ /* 0x000fe200078e00ff */
[----:B------:R-:W-:-:S04]  /*0c70*/  LEA R0, R0, 0x37800000, 0x17 ;  /* 0x3780000000007811 */ /* 0x000fc800078eb8ff */
[----:B------:R-:W-:Y:S01]  /*0c80*/  LOP3.LUT R19, R0, R3, R19, 0xfe, !PT ;  /* 0x0000000300137212 */ /* 0x000fe200078efe13 */
[----:B------:R-:W-:Y:S06]  /*0c90*/  BRA `(.L_x_14623) ;  /* 0x0000000000947947 */ /* 0x000fec0003800000 */
.L_x_14635:
        /* <DEDUP_REMOVED lines=14> */
.L_x_14622:
        /* <DEDUP_REMOVED lines=16> */
.L_x_14644:
[----:B------:R-:W-:Y:S01]  /*0e80*/  IMAD.MOV.U32 R19, RZ, RZ, RZ ;  /* 0x000000ffff137224 */ /* 0x000fe200078e00ff */
[----:B------:R-:W-:Y:S06]  /*0e90*/  BRA `(.L_x_14623) ;  /* 0x0000000000147947 */ /* 0x000fec0003800000 */
.L_x_14643:
[----:B------:R-:W2:Y:S02]  /*0ea0*/  LDG.E.64 R4, desc[UR36][R4.64] ;  /* 0x0000002404047981 */ /* 0x000ea4000c1e1b00 */
[----:B--2---:R0:W1:Y:S01]  /*0eb0*/  I2F.U64 R19, R4 ;  /* 0x0000000400137312 */ /* 0x0040620000301000 */
[----:B------:R-:W-:Y:S05]  /*0ec0*/  BRA `(.L_x_14623) ;  /* 0x0000000000087947 */ /* 0x000fea0003800000 */
.L_x_14642:
[----:B------:R-:W2:Y:S02]  /*0ed0*/  LDG.E R4, desc[UR36][R4.64] ;  /* 0x0000002404047981 */ /* 0x000ea4000c1e1900 */
[----:B--2---:R-:W-:-:S07]  /*0ee0*/  I2FP.F32.U32 R19, R4 ;  /* 0x0000000400137245 */ /* 0x004fce0000201000 */
.L_x_14623:
[----:B------:R-:W-:Y:S05]  /*0ef0*/  BSYNC B7 ;  /* 0x0000000000077941 */ /* 0x000fea0003800000 */
.L_x_14617:
[----:B------:R-:W2:Y:S02]  /*0f00*/  S2R R23, SR_TID.X ;  /* 0x0000000000177919 */ /* 0x000ea40000002100 */
[----:B--2---:R-:W-:-:S07]  /*0f10*/  VIADD R23, R23, 0x80 ;  /* 0x0000008017177836 */ /* 0x004fce0000000000 */
.L_x_14616:
[----:B------:R-:W-:Y:S05]  /*0f20*/  BSYNC B6 ;  /* 0x0000000000067941 */ /* 0x000fea0003800000 */
.L_x_14615:
        /* <DEDUP_REMOVED lines=25> */
.L_x_14651:
[----:B------:R-:W2:Y:S02]  /*10c0*/  LDG.E.U8 R4, desc[UR36][R4.64] ;  /* 0x0000002404047981 */ /* 0x000ea4000c1e1100 */
[----:B--2---:R-:W-:Y:S01]  /*10d0*/  I2FP.F32.U32 R18, R4 ;  /* 0x0000000400127245 */ /* 0x004fe20000201000 */
[----:B------:R-:W-:Y:S06]  /*10e0*/  BRA `(.L_x_14653) ;  /* 0x0000000c002c7947 */ /* 0x000fec0003800000 */
.L_x_14650:
        /* <DEDUP_REMOVED lines=9> */
.L_x_14655:
[----:B------:R-:W2:Y:S02]  /*1180*/  LDG.E R4, desc[UR36][R4.64] ;  /* 0x0000002404047981 */ /* 0x000ea4000c1e1900 */
[----:B--2---:R-:W-:Y:S01]  /*1190*/  I2FP.F32.S32 R18, R4 ;  /* 0x0000000400127245 */ /* 0x004fe20000201400 */
[----:B------:R-:W-:Y:S06]  /*11a0*/  BRA `(.L_x_14653) ;  /* 0x0000000800fc7947 */ /* 0x000fec0003800000 */
.L_x_14654:
[----:B------:R-:W2:Y:S02]  /*11b0*/  LDG.E.U16 R4, desc[UR36][R4.64] ;  /* 0x0000002404047981 */ /* 0x000ea4000c1e1500 */
[----:B--2---:R0:W2:Y:S01]  /*11c0*/  I2F.S16 R18, R4 ;  /* 0x0000000400127306 */ /* 0x0040a20000101400 */
[----:B------:R-:W-:Y:S05]  /*11d0*/  BRA `(.L_x_14653) ;  /* 0x0000000800f07947 */ /* 0x000fea0003800000 */
.L_x_14649:
        /* <DEDUP_REMOVED lines=8> */
.L_x_14657:
[----:B------:R-:W2:Y:S02]  /*1260*/  LDG.E.U16 R4, desc[UR36][R4.64] ;  /* 0x0000002404047981 */ /* 0x000ea4000c1e1500 */
[----:B--2---:R-:W-:Y:S01]  /*1270*/  HADD2.F32 R18, -RZ, R4.H0_H0 ;  /* 0x20000004ff127230 */ /* 0x004fe20000004100 */
[----:B------:R-:W-:Y:S06]  /*1280*/  BRA `(.L_x_14653) ;  /* 0x0000000800c47947 */ /* 0x000fec0003800000 */
.L_x_14656:
        /* <DEDUP_REMOVED lines=8> */
.L_x_14659:
[----:B------:R-:W2:Y:S02]  /*1310*/  LDG.E.U16 R4, desc[UR36][R4.64] ;  /* 0x0000002404047981 */ /* 0x000ea4000c1e1500 */
[----:B--2---:R-:W-:Y:S01]  /*1320*/  HADD2.F32 R18, -RZ, R4.H0_H0 ;  /* 0x20000004ff127230 */ /* 0x004fe20000004100 */
[----:B------:R-:W-:Y:S06]  /*1330*/  BRA `(.L_x_14653) ;  /* 0x0000000800987947 */ /* 0x000fec0003800000 */
.L_x_14658:
[----:B------:R-:W2:Y:S01]  /*1340*/  LDG.E.64 R4, desc[UR36][R4.64] ;  /* 0x0000002404047981 */ /* 0x000ea2000c1e1b00 */
[----:B------:R-:W-:Y:S01]  /*1350*/  UMOV UR4, 0xf0000000 ;  /* 0xf000000000047882 */ /* 0x000fe20000000000 */
[----:B------:R-:W-:Y:S01]  /*1360*/  UMOV UR5, 0x380fffff ;  /* 0x380fffff00057882 */ /* 0x000fe20000000000 */
[----:B--2---:R-:W0:Y:S01]  /*1370*/  F2F.F32.F64 R18, R4 ;  /* 0x0000000400127310 */ /* 0x004e220000301000 */
[----:B------:R-:W-:-:S14]  /*1380*/  DSETP.GEU.AND P0, PT, |R4|, UR4, PT ;  /* 0x0000000404007e2a */ /* 0x000fdc000bf0e200 */
[----:B0-----:R-:W-:Y:S01]  /*1390*/  @!P0 FMUL R18, R18, 1.175494350822287508e-38 ;  /* 0x0080000012128820 */ /* 0x001fe20000400000 */
[----:B------:R-:W-:Y:S06]  /*13a0*/  BRA `(.L_x_14653) ;  /* 0x00000008007c7947 */ /* 0x000fec0003800000 */
.L_x_14648:
        /* <DEDUP_REMOVED lines=12> */
.L_x_14662:
[----:B------:R-:W2:Y:S01]  /*1470*/  LDG.E.64 R4, desc[UR36][R4.64] ;  /* 0x0000002404047981 */ /* 0x000ea2000c1e1b00 */
[----:B------:R-:W-:Y:S01]  /*1480*/  UMOV UR4, 0xf0000000 ;  /* 0xf000000000047882 */ /* 0x000fe20000000000 */
[----:B------:R-:W-:Y:S01]  /*1490*/  UMOV UR5, 0x380fffff ;  /* 0x380fffff00057882 */ /* 0x000fe20000000000 */
[----:B--2---:R-:W0:Y:S01]  /*14a0*/  F2F.F32.F64 R18, R4 ;  /* 0x0000000400127310 */ /* 0x004e220000301000 */
[----:B------:R-:W-:-:S14]  /*14b0*/  DSETP.GEU.AND P0, PT, |R4|, UR4, PT ;  /* 0x0000000404007e2a */ /* 0x000fdc000bf0e200 */
[----:B0-----:R-:W-:Y:S01]  /*14c0*/  @!P0 FMUL R18, R18, 1.175494350822287508e-38 ;  /* 0x0080000012128820 */ /* 0x001fe20000400000 */
[----:B------:R-:W-:Y:S06]  /*14d0*/  BRA `(.L_x_14653) ;  /* 0x0000000800307947 */ /* 0x000fec0003800000 */
.L_x_14661:
        /* <DEDUP_REMOVED lines=26> */
.L_x_14664:
        /* <DEDUP_REMOVED lines=13> */
.L_x_14663:
[----:B------:R-:W2:Y:S02]  /*1750*/  LDG.E.U16 R4, desc[UR36][R4.64] ;  /* 0x0000002404047981 */ /* 0x000ea4000c1e1500 */
[----:B--2---:R-:W-:Y:S01]  /*1760*/  IMAD.U32 R18, R4, 0x10000, RZ ;  /* 0x0001000004127824 */ /* 0x004fe200078e00ff */
[----:B------:R-:W-:Y:S06]  /*1770*/  BRA `(.L_x_14653) ;  /* 0x0000000400887947 */ /* 0x000fec0003800000 */
.L_x_14660:
        /* <DEDUP_REMOVED lines=11> */
.L_x_14667:
        /* <DEDUP_REMOVED lines=20> */
.L_x_14669:
[----:B------:R-:W-:Y:S05]  /*1970*/  BSYNC B0 ;  /* 0x0000000000007941 */ /* 0x000fea0003800000 */
.L_x_14668:
[----:B------:R-:W-:Y:S01]  /*1980*/  IMAD.SHL.U32 R3, R3, 0x100000, RZ ;  /* 0x0010000003037824 */ /* 0x000fe200078e00ff */
[----:B------:R-:W-:-:S04]  /*1990*/  LEA R5, R0, 0x3b800000, 0x17 ;  /* 0x3b80000000057811 */ /* 0x000fc800078eb8ff */
[----:B------:R-:W-:Y:S01]  /*19a0*/  LOP3.LUT R18, R5, R3, R18, 0xfe, !PT ;  /* 0x0000000305127212 */ /* 0x000fe200078efe12 */
[----:B------:R-:W-:Y:S06]  /*19b0*/  BRA `(.L_x_14653) ;  /* 0x0000000000f87947 */ /* 0x000fec0003800000 */
.L_x_14666:
        /* <DEDUP_REMOVED lines=20> */
.L_x_14671:
[----:B------:R-:W-:Y:S05]  /*1b00*/  BSYNC B0 ;  /* 0x0000000000007941 */ /* 0x000fea0003800000 */
.L_x_14670:
[----:B------:R-:W-:Y:S01]  /*1b10*/  IMAD.SHL.U32 R3, R3, 0x200000, RZ ;  /* 0x0020000003037824 */ /* 0x000fe200078e00ff */
[----:B------:R-:W-:-:S04]  /*1b20*/  LEA R5, R0, 0x37800000, 0x17 ;  /* 0x3780000000057811 */ /* 0x000fc800078eb8ff */
[----:B------:R-:W-:Y:S01]  /*1b30*/  LOP3.LUT R18, R5, R3, R18, 0xfe, !PT ;  /* 0x0000000305127212 */ /* 0x000fe200078efe12 */
[----:B------:R-:W-:Y:S06]  /*1b40*/  BRA `(.L_x_14653) ;  /* 0x0000000000947947 */ /* 0x000fec0003800000 */
.L_x_14665:
        /* <DEDUP_REMOVED lines=14> */
.L_x_14652:
        /* <DEDUP_REMOVED lines=16> */
.L_x_14674:
[----:B------:R-:W-:Y:S01]  /*1d30*/  IMAD.MOV.U32 R18, RZ, RZ, RZ ;  /* 0x000000ffff127224 */ /* 0x000fe200078e00ff */
[----:B------:R-:W-:Y:S06]  /*1d40*/  BRA `(.L_x_14653) ;  /* 0x0000000000147947 */ /* 0x000fec0003800000 */
.L_x_14673:
[----:B------:R-:W2:Y:S02]  /*1d50*/  LDG.E.64 R4, desc[UR36][R4.64] ;  /* 0x0000002404047981 */ /* 0x000ea4000c1e1b00 */
[----:B--2---:R0:W2:Y:S01]  /*1d60*/  I2F.U64 R18, R4 ;  /* 0x0000000400127312 */ /* 0x0040a20000301000 */
[----:B------:R-:W-:Y:S05]  /*1d70*/  BRA `(.L_x_14653) ;  /* 0x0000000000087947 */ /* 0x000fea0003800000 */
.L_x_14672:
[----:B------:R-:W2:Y:S02]  /*1d80*/  LDG.E R4, desc[UR36][R4.64] ;  /* 0x0000002404047981 */ /* 0x000ea4000c1e1900 */
[----:B--2---:R-:W-:-:S07]  /*1d90*/  I2FP.F32.U32 R18, R4 ;  /* 0x0000000400127245 */ /* 0x004fce0000201000 */
.L_x_14653:
[----:B------:R-:W-:Y:S05]  /*1da0*/  BSYNC B7 ;  /* 0x0000000000077941 */ /* 0x000fea0003800000 */
.L_x_14647:
[----:B------:R-:W-:-:S07]  /*1db0*/  VIADD R23, R23, 0x80 ;  /* 0x0000008017177836 */ /* 0x000fce0000000000 */
.L_x_14646:
[----:B------:R-:W-:Y:S05]  /*1dc0*/  BSYNC B6 ;  /* 0x0000000000067941 */ /* 0x000fea0003800000 */
.L_x_14645:
[----:B------:R-:W-:Y:S01]  /*1dd0*/  ISETP.GE.AND P0, PT, R23, R17, PT ;  /* 0x000000111700720c */ /* 0x000fe20003f06270 */
[----:B------:R-:W-:Y:S01]  /*1de0*/  BSSY B6, `(.L_x_14675) ;  /* 0x00000ea000067945 */ /* 0x000fe20003800000 */
[----:B------:R-:W-:Y:S02]  /*1df0*/  IMAD.MOV.U32 R16, RZ, RZ, RZ ;  /* 0x000000ffff107224 */ /* 0x000fe400078e00ff */
[----:B------:R-:W-:-:S09]  /*1e00*/  IMAD.MOV.U32 R24, RZ, RZ, RZ ;  /* 0x000000ffff187224 */ /* 0x000fd200078e00ff */
[----:B------:R-:W-:Y:S05]  /*1e10*/  @P0 BRA `(.L_x_14676) ;  /* 0x0000000c00980947 */ /* 0x000fea0003800000 */
[----:B0-2-4-:R-:W0:Y:S01]  /*1e20*/  LDC.64 R4, c[0x0][0x228] ;  /* 0x00008a00ff047b82 */ /* 0x015e220000000a00 */
        /* <DEDUP_REMOVED lines=21> */
.L_x_14681:
[----:B------:R-:W2:Y:S02]  /*1f80*/  LDG.E.U8 R4, desc[UR36][R4.64] ;  /* 0x0000002404047981 */ /* 0x000ea4000c1e1100 */
[----:B--2---:R-:W-:Y:S01]  /*1f90*/  I2FP.F32.U32 R24, R4 ;  /* 0x0000000400187245 */ /* 0x004fe20000201000 */
[----:B------:R-:W-:Y:S06]  /*1fa0*/  BRA `(.L_x_14683) ;  /* 0x0000000c002c7947 */ /* 0x000fec0003800000 */
.L_x_14680:
        /* <DEDUP_REMOVED lines=9> */
.L_x_14685:
[----:B------:R-:W2:Y:S02]  /*2040*/  LDG.E R4, desc[UR36][R4.64] ;  /* 0x0000002404047981 */ /* 0x000ea4000c1e1900 */
[----:B--2---:R-:W-:Y:S01]  /*2050*/  I2FP.F32.S32 R24, R4 ;  /* 0x0000000400187245 */ /* 0x004fe20000201400 */
[----:B------:R-:W-:Y:S06]  /*2060*/  BRA `(.L_x_14683) ;  /* 0x0000000800fc7947 */ /* 0x000fec0003800000 */
.L_x_14684:
[----:B------:R-:W2:Y:S02]  /*2070*/  LDG.E.U16 R4, desc[UR36][R4.64] ;  /* 0x0000002404047981 */ /* 0x000ea4000c1e1500 */
[----:B--2---:R4:W0:Y:S01]  /*2080*/  I2F.S16 R24, R4 ;  /* 0x0000000400187306 */ /* 0x0048220000101400 */
[----:B------:R-:W-:Y:S05]  /*2090*/  BRA `(.L_x_14683) ;  /* 0x0000000800f07947 */ /* 0x000fea0003800000 */
.L_x_14679:
        /* <DEDUP_REMOVED lines=8> */
.L_x_14687:
[----:B------:R-:W2:Y:S02]  /*2120*/  LDG.E.U16 R4, desc[UR36][R4.64] ;  /* 0x0000002404047981 */ /* 0x000ea4000c1e1500 */
[----:B--2---:R-:W-:Y:S01]  /*2130*/  HADD2.F32 R24, -RZ, R4.H0_H0 ;  /* 0x20000004ff187230 */ /* 0x004fe20000004100 */
[----:B------:R-:W-:Y:S06]  /*2140*/  BRA `(.L_x_14683) ;  /* 0x0000000800c47947 */ /* 0x000fec0003800000 */
.L_x_14686:
        /* <DEDUP_REMOVED lines=8> */
.L_x_14689:
[----:B------:R-:W2:Y:S02]  /*21d0*/  LDG.E.U16 R4, desc[UR36][R4.64] ;  /* 0x0000002404047981 */ /* 0x000ea4000c1e1500 */
[----:B--2---:R-:W-:Y:S01]  /*21e0*/  HADD2.F32 R24, -RZ, R4.H0_H0 ;  /* 0x20000004ff187230 */ /* 0x004fe20000004100 */
[----:B------:R-:W-:Y:S06]  /*21f0*/  BRA `(.L_x_14683) ;  /* 0x0000000800987947 */ /* 0x000fec0003800000 */
.L_x_14688:
[----:B------:R-:W2:Y:S01]  /*2200*/  LDG.E.64 R4, desc[UR36][R4.64] ;  /* 0x0000002404047981 */ /* 0x000ea2000c1e1b00 */
[----:B------:R-:W-:Y:S01]  /*2210*/  UMOV UR4, 0xf0000000 ;  /* 0xf000000000047882 */ /* 0x000fe20000000000 */
[----:B------:R-:W-:Y:S01]  /*2220*/  UMOV UR5, 0x380fffff ;  /* 0x380fffff00057882 */ /* 0x000fe20000000000 */
[----:B--2---:R-:W0:Y:S01]  /*2230*/  F2F.F32.F64 R24, R4 ;  /* 0x0000000400187310 */ /* 0x004e220000301000 */
[----:B------:R-:W-:-:S14]  /*2240*/  DSETP.GEU.AND P0, PT, |R4|, UR4, PT ;  /* 0x0000000404007e2a */ /* 0x000fdc000bf0e200 */
[----:B0-----:R-:W-:Y:S01]  /*2250*/  @!P0 FMUL R24, R24, 1.175494350822287508e-38 ;  /* 0x0080000018188820 */ /* 0x001fe20000400000 */
[----:B------:R-:W-:Y:S06]  /*2260*/  BRA `(.L_x_14683) ;  /* 0x00000008007c7947 */ /* 0x000fec0003800000 */
.L_x_14678:
        /* <DEDUP_REMOVED lines=12> */
.L_x_14692:
[----:B------:R-:W2:Y:S01]  /*2330*/  LDG.E.64 R4, desc[UR36][R4.64] ;  /* 0x0000002404047981 */ /* 0x000ea2000c1e1b00 */
[----:B------:R-:W-:Y:S01]  /*2340*/  UMOV UR4, 0xf0000000 ;  /* 0xf000000000047882 */ /* 0x000fe20000000000 */
[----:B------:R-:W-:Y:S01]  /*2350*/  UMOV UR5, 0x380fffff ;  /* 0x380fffff00057882 */ /* 0x000fe20000000000 */
[----:B--2---:R-:W0:Y:S01]  /*2360*/  F2F.F32.F64 R24, R4 ;  /* 0x0000000400187310 */ /* 0x004e220000301000 */
[----:B------:R-:W-:-:S14]  /*2370*/  DSETP.GEU.AND P0, PT, |R4|, UR4, PT ;  /* 0x0000000404007e2a */ /* 0x000fdc000bf0e200 */
[----:B0-----:R-:W-:Y:S01]  /*2380*/  @!P0 FMUL R24, R24, 1.175494350822287508e-38 ;  /* 0x0080000018188820 */ /* 0x001fe20000400000 */
[----:B------:R-:W-:Y:S06]  /*2390*/  BRA `(.L_x_14683) ;  /* 0x0000000800307947 */ /* 0x000fec0003800000 */
.L_x_14691:
        /* <DEDUP_REMOVED lines=26> */
.L_x_14694:
        /* <DEDUP_REMOVED lines=13> */
.L_x_14693:
[----:B------:R-:W2:Y:S02]  /*2610*/  LDG.E.U16 R4, desc[UR36][R4.64] ;  /* 0x0000002404047981 */ /* 0x000ea4000c1e1500 */
[----:B--2---:R-:W-:Y:S01]  /*2620*/  IMAD.U32 R24, R4, 0x10000, RZ ;  /* 0x0001000004187824 */ /* 0x004fe200078e00ff */
[----:B------:R-:W-:Y:S06]  /*2630*/  BRA `(.L_x_14683) ;  /* 0x0000000400887947 */ /* 0x000fec0003800000 */
.L_x_14690:
        /* <DEDUP_REMOVED lines=11> */
.L_x_14697:
        /* <DEDUP_REMOVED lines=20> */
.L_x_14699:
[----:B------:R-:W-:Y:S05]  /*2830*/  BSYNC B0 ;  /* 0x0000000000007941 */ /* 0x000fea0003800000 */
.L_x_14698:
[----:B------:R-:W-:Y:S01]  /*2840*/  IMAD.SHL.U32 R3, R3, 0x100000, RZ ;  /* 0x0010000003037824 */ /* 0x000fe200078e00ff */
[----:B------:R-:W-:-:S04]  /*2850*/  LEA R5, R0, 0x3b800000, 0x17 ;  /* 0x3b80000000057811 */ /* 0x000fc800078eb8ff */
[----:B------:R-:W-:Y:S01]  /*2860*/  LOP3.LUT R24, R5, R3, R24, 0xfe, !PT ;  /* 0x0000000305187212 */ /* 0x000fe200078efe18 */
[----:B------:R-:W-:Y:S06]  /*2870*/  BRA `(.L_x_14683) ;  /* 0x0000000000f87947 */ /* 0x000fec0003800000 */
.L_x_14696:
        /* <DEDUP_REMOVED lines=20> */
.L_x_14701:
[----:B------:R-:W-:Y:S05]  /*29c0*/  BSYNC B0 ;  /* 0x0000000000007941 */ /* 0x000fea0003800000 */
.L_x_14700:
[----:B------:R-:W-:Y:S01]  /*29d0*/  IMAD.SHL.U32 R3, R3, 0x200000, RZ ;  /* 0x0020000003037824 */ /* 0x000fe200078e00ff */
[----:B------:R-:W-:-:S04]  /*29e0*/  LEA R5, R0, 0x37800000, 0x17 ;  /* 0x3780000000057811 */ /* 0x000fc800078eb8ff */
[----:B------:R-:W-:Y:S01]  /*29f0*/  LOP3.LUT R24, R5, R3, R24, 0xfe, !PT ;  /* 0x0000000305187212 */ /* 0x000fe200078efe18 */
[----:B------:R-:W-:Y:S06]  /*2a00*/  BRA `(.L_x_14683) ;  /* 0x0000000000947947 */ /* 0x000fec0003800000 */
.L_x_14695:
        /* <DEDUP_REMOVED lines=14> */
.L_x_14682:
        /* <DEDUP_REMOVED lines=16> */
.L_x_14704:
[----:B------:R-:W-:Y:S01]  /*2bf0*/  IMAD.MOV.U32 R24, RZ, RZ, RZ ;  /* 0x000000ffff187224 */ /* 0x000fe200078e00ff */
[----:B------:R-:W-:Y:S06]  /*2c00*/  BRA `(.L_x_14683) ;  /* 0x0000000000147947 */ /* 0x000fec0003800000 */
.L_x_14703:
[----:B------:R-:W2:Y:S02]  /*2c10*/  LDG.E.64 R24, desc[UR36][R4.64] ;  /* 0x0000002404187981 */ /* 0x000ea4000c1e1b00 */
[----:B--2---:R0:W2:Y:S01]  /*2c20*/  I2F.U64 R24, R24 ;  /* 0x0000001800187312 */ /* 0x0040a20000301000 */
[----:B------:R-:W-:Y:S05]  /*2c30*/  BRA `(.L_x_14683) ;  /* 0x0000000000087947 */ /* 0x000fea0003800000 */
.L_x_14702:
[----:B------:R-:W2:Y:S02]  /*2c40*/  LDG.E R4, desc[UR36][R4.64] ;  /* 0x0000002404047981 */ /* 0x000ea4000c1e1900 */
[----:B--2---:R-:W-:-:S07]  /*2c50*/  I2FP.F32.U32 R24, R4 ;  /* 0x0000000400187245 */ /* 0x004fce0000201000 */
.L_x_14683:
[----:B------:R-:W-:Y:S05]  /*2c60*/  BSYNC B7 ;  /* 0x0000000000077941 */ /* 0x000fea0003800000 */
.L_x_14677:
[----:B------:R-:W-:-:S07]  /*2c70*/  VIADD R23, R23, 0x80 ;  /* 0x0000008017177836 */ /* 0x000fce0000000000 */
.L_x_14676:
[----:B------:R-:W-:Y:S05]  /*2c80*/  BSYNC B6 ;  /* 0x0000000000067941 */ /* 0x000fea0003800000 */
.L_x_14675:
        /* <DEDUP_REMOVED lines=23> */
.L_x_14710:
[----:B------:R-:W2:Y:S02]  /*2e00*/  LDG.E.U8 R4, desc[UR36][R4.64] ;  /* 0x0000002404047981 */ /* 0x000ea4000c1e1100 */
[----:B--2---:R-:W-:Y:S01]  /*2e10*/  I2FP.F32.U32 R16, R4 ;  /* 0x0000000400107245 */ /* 0x004fe20000201000 */
[----:B------:R-:W-:Y:S06]  /*2e20*/  BRA `(.L_x_14706) ;  /* 0x0000000c00207947 */ /* 0x000fec0003800000 */
.L_x_14709:
        /* <DEDUP_REMOVED lines=9> */
.L_x_14713:
[----:B------:R-:W2:Y:S02]  /*2ec0*/  LDG.E R4, desc[UR36][R4.64] ;  /* 0x0000002404047981 */ /* 0x000ea4000c1e1900 */
[----:B--2---:R-:W-:Y:S01]  /*2ed0*/  I2FP.F32.S32 R16, R4 ;  /* 0x0000000400107245 */ /* 0x004fe20000201400 */
[----:B------:R-:W-:Y:S06]  /*2ee0*/  BRA `(.L_x_14706) ;  /* 0x0000000800f07947 */ /* 0x000fec0003800000 */
.L_x_14712:
[----:B------:R-:W2:Y:S02]  /*2ef0*/  LDG.E.U16 R4, desc[UR36][R4.64] ;  /* 0x0000002404047981 */ /* 0x000ea4000c1e1500 */
[----:B--2---:R0:W2:Y:S01]  /*2f00*/  I2F.S16 R16, R4 ;  /* 0x0000000400107306 */ /* 0x0040a20000101400 */
[----:B------:R-:W-:Y:S05]  /*2f10*/  BRA `(.L_x_14706) ;  /* 0x0000000800e47947 */ /* 0x000fea0003800000 */
.L_x_14708:
        /* <DEDUP_REMOVED lines=8> */
.L_x_14715:
[----:B------:R-:W2:Y:S02]  /*2fa0*/  LDG.E.U16 R4, desc[UR36][R4.64] ;  /* 0x0000002404047981 */ /* 0x000ea4000c1e1500 */
[----:B--2---:R-:W-:Y:S01]  /*2fb0*/  HADD2.F32 R16, -RZ, R4.H0_H0 ;  /* 0x20000004ff107230 */ /* 0x004fe20000004100 */
[----:B------:R-:W-:Y:S06]  /*2fc0*/  BRA `(.L_x_14706) ;  /* 0x0000000800b87947 */ /* 0x000fec0003800000 */
.L_x_14714:
        /* <DEDUP_REMOVED lines=8> */
.L_x_14717:
[----:B------:R-:W2:Y:S02]  /*3050*/  LDG.E.U16 R4, desc[UR36][R4.64] ;  /* 0x0000002404047981 */ /* 0x000ea4000c1e1500 */
[----:B--2---:R-:W-:Y:S01]  /*3060*/  HADD2.F32 R16, -RZ, R4.H0_H0 ;  /* 0x20000004ff107230 */ /* 0x004fe20000004100 */
[----:B------:R-:W-:Y:S06]  /*3070*/  BRA `(.L_x_14706) ;  /* 0x00000008008c7947 */ /* 0x000fec0003800000 */
.L_x_14716:
[----:B------:R-:W2:Y:S01]  /*3080*/  LDG.E.64 R4, desc[UR36][R4.64] ;  /* 0x0000002404047981 */ /* 0x000ea2000c1e1b00 */
[----:B------:R-:W-:Y:S01]  /*3090*/  UMOV UR4, 0xf0000000 ;  /* 0xf000000000047882 */ /* 0x000fe20000000000 */
[----:B------:R-:W-:Y:S01]  /*30a0*/  UMOV UR5, 0x380fffff ;  /* 0x380fffff00057882 */ /* 0x000fe20000000000 */
[----:B--2---:R-:W0:Y:S01]  /*30b0*/  F2F.F32.F64 R16, R4 ;  /* 0x0000000400107310 */ /* 0x004e220000301000 */
[----:B------:R-:W-:-:S14]  /*30c0*/  DSETP.GEU.AND P0, PT, |R4|, UR4, PT ;  /* 0x0000000404007e2a */ /* 0x000fdc000bf0e200 */
[----:B0-----:R-:W-:Y:S01]  /*30d0*/  @!P0 FMUL R16, R16, 1.175494350822287508e-38 ;  /* 0x0080000010108820 */ /* 0x001fe20000400000 */
[----:B------:R-:W-:Y:S06]  /*30e0*/  BRA `(.L_x_14706) ;  /* 0x0000000800707947 */ /* 0x000fec0003800000 */
.L_x_14707:
        /* <DEDUP_REMOVED lines=12> */
.L_x_14720:
[----:B------:R-:W2:Y:S01]  /*31b0*/  LDG.E.64 R4, desc[UR36][R4.64] ;  /* 0x0000002404047981 */ /* 0x000ea2000c1e1b00 */
[----:B------:R-:W-:Y:S01]  /*31c0*/  UMOV UR4, 0xf0000000 ;  /* 0xf000000000047882 */ /* 0x000fe20000000000 */
[----:B------:R-:W-:Y:S01]  /*31d0*/  UMOV UR5, 0x380fffff ;  /* 0x380fffff00057882 */ /* 0x000fe20000000000 */
[----:B--2---:R-:W0:Y:S01]  /*31e0*/  F2F.F32.F64 R16, R4 ;  /* 0x0000000400107310 */ /* 0x004e220000301000 */
[----:B------:R-:W-:-:S14]  /*31f0*/  DSETP.GEU.AND P0, PT, |R4|, UR4, PT ;  /* 0x0000000404007e2a */ /* 0x000fdc000bf0e200 */
[----:B0-----:R-:W-:Y:S01]  /*3200*/  @!P0 FMUL R16, R16, 1.175494350822287508e-38 ;  /* 0x0080000010108820 */ /* 0x001fe20000400000 */
[----:B------:R-:W-:Y:S06]  /*3210*/  BRA `(.L_x_14706) ;  /* 0x0000000800247947 */ /* 0x000fec0003800000 */
.L_x_14719:
        /* <DEDUP_REMOVED lines=26> */
.L_x_14722:
        /* <DEDUP_REMOVED lines=13> */
.L_x_14721:
[----:B------:R-:W2:Y:S02]  /*3490*/  LDG.E.U16 R4, desc[UR36][R4.64] ;  /* 0x0000002404047981 */ /* 0x000ea4000c1e1500 */
[----:B--2---:R-:W-:Y:S01]  /*34a0*/  IMAD.U32 R16, R4, 0x10000, RZ ;  /* 0x0001000004107824 */ /* 0x004fe200078e00ff */
[----:B------:R-:W-:Y:S06]  /*34b0*/  BRA `(.L_x_14706) ;  /* 0x00000004007c7947 */ /* 0x000fec0003800000 */
.L_x_14718:
        /* <DEDUP_REMOVED lines=11> */
.L_x_14725:
        /* <DEDUP_REMOVED lines=19> */
.L_x_14727:
[----:B------:R-:W-:Y:S05]  /*36a0*/  BSYNC B0 ;  /* 0x0000000000007941 */ /* 0x000fea0003800000 */
.L_x_14726:
[----:B------:R-:W-:Y:S01]  /*36b0*/  IMAD.SHL.U32 R3, R3, 0x100000, RZ ;  /* 0x0010000003037824 */ /* 0x000fe200078e00ff */
[----:B------:R-:W-:-:S04]  /*36c0*/  LEA R5, R0, 0x3b800000, 0x17 ;  /* 0x3b80000000057811 */ /* 0x000fc800078eb8ff */
[----:B------:R-:W-:Y:S01]  /*36d0*/  LOP3.LUT R16, R5, R3, R16, 0xfe, !PT ;  /* 0x0000000305107212 */ /* 0x000fe200078efe10 */
[----:B------:R-:W-:Y:S06]  /*36e0*/  BRA `(.L_x_14706) ;  /* 0x0000000000f07947 */ /* 0x000fec0003800000 */
.L_x_14724:
        /* <DEDUP_REMOVED lines=19> */
.L_x_14729:
[----:B------:R-:W-:Y:S05]  /*3820*/  BSYNC B0 ;  /* 0x0000000000007941 */ /* 0x000fea0003800000 */
.L_x_14728:
[----:B------:R-:W-:Y:S01]  /*3830*/  IMAD.SHL.U32 R3, R3, 0x200000, RZ ;  /* 0x0020000003037824 */ /* 0x000fe200078e00ff */
[----:B------:R-:W-:-:S04]  /*3840*/  LEA R5, R0, 0x37800000, 0x17 ;  /* 0x3780000000057811 */ /* 0x000fc800078eb8ff */
[----:B------:R-:W-:Y:S01]  /*3850*/  LOP3.LUT R16, R5, R3, R16, 0xfe, !PT ;  /* 0x0000000305107212 */ /* 0x000fe200078efe10 */
[----:B------:R-:W-:Y:S06]  /*3860*/  BRA `(.L_x_14706) ;  /* 0x0000000000907947 */ /* 0x000fec0003800000 */
.L_x_14723:
        /* <DEDUP_REMOVED lines=14> */
.L_x_14711:
        /* <DEDUP_REMOVED lines=16> */
.L_x_14732:
[----:B------:R-:W-:Y:S05]  /*3a50*/  BRA `(.L_x_14706) ;  /* 0x0000000000147947 */ /* 0x000fea0003800000 */
.L_x_14731:
[----:B------:R-:W2:Y:S02]  /*3a60*/  LDG.E.64 R4, desc[UR36][R4.64] ;  /* 0x0000002404047981 */ /* 0x000ea4000c1e1b00 */
[----:B--2---:R0:W2:Y:S01]  /*3a70*/  I2F.U64 R16, R4 ;  /* 0x0000000400107312 */ /* 0x0040a20000301000 */
[----:B------:R-:W-:Y:S05]  /*3a80*/  BRA `(.L_x_14706) ;  /* 0x0000000000087947 */ /* 0x000fea0003800000 */
.L_x_14730:
[----:B------:R-:W2:Y:S02]  /*3a90*/  LDG.E R4, desc[UR36][R4.64] ;  /* 0x0000002404047981 */ /* 0x000ea4000c1e1900 */
[----:B--2---:R-:W-:-:S07]  /*3aa0*/  I2FP.F32.U32 R16, R4 ;  /* 0x0000000400107245 */ /* 0x004fce0000201000 */
.L_x_14706:
[----:B------:R-:W-:Y:S05]  /*3ab0*/  BSYNC B6 ;  /* 0x0000000000067941 */ /* 0x000fea0003800000 */
.L_x_14705:
[----:B------:R-:W-:Y:S01]  /*3ac0*/  ULDC UR4, c[0x0][0x218] ;  /* 0x0000860000047ab9 */ /* 0x000fe20000000800 */
[----:B------:R-:W-:Y:S01]  /*3ad0*/  IMAD.MOV.U32 R3, RZ, RZ, 0x4016cbe4 ;  /* 0x4016cbe4ff037424 */ /* 0x000fe200078e00ff */
[----:B------:R-:W-:Y:S01]  /*3ae0*/  BSSY B0, `(.L_x_14733) ;  /* 0x0000174000007945 */ /* 0x000fe20003800000 */
[----:B------:R-:W-:-:S05]  /*3af0*/  IMAD.U32 R7, RZ, RZ, UR4 ;  /* 0x00000004ff077e24 */ /* 0x000fca000f8e00ff */
[----:B------:R-:W-:-:S04]  /*3b00*/  ISETP.GE.AND P0, PT, R7, RZ, PT ;  /* 0x000000ff0700720c */ /* 0x000fc80003f06270 */
[----:B------:R-:W-:Y:S02]  /*3b10*/  FSEL R3, R3, 0.78539818525314331055, !P0 ;  /* 0x3f490fdb03037808 */ /* 0x000fe40004000000 */
[----:B0-2---:R-:W-:-:S07]  /*3b20*/  FSEL R5, RZ, 3.1415927410125732422, P0 ;  /* 0x40490fdbff057808 */ /* 0x005fce0000000000 */
[----:B------:R-:W-:Y:S05]  /*3b30*/  @!P0 BRA `(.L_x_14734) ;  /* 0x0000000800d88947 */ /* 0x000fea0003800000 */
[----:B------:R-:W0:Y:S01]  /*3b40*/  S2R R8, SR_TID.X ;  /* 0x0000000000087919 */ /* 0x000e220000002100 */
[----:B------:R-:W-:Y:S01]  /*3b50*/  BSSY B3, `(.L_x_14735) ;  /* 0x000002c000037945 */ /* 0x000fe20003800000 */
[----:B0-----:R-:W-:-:S13]  /*3b60*/  ISETP.GE.AND P0, PT, R8, R17, PT ;  /* 0x000000110800720c */ /* 0x001fda0003f06270 */
[----:B------:R-:W-:Y:S05]  /*3b70*/  @P0 BRA `(.L_x_14736) ;  /* 0x0000000000a40947 */ /* 0x000fea0003800000 */
[----:B------:R-:W-:Y:S01]  /*3b80*/  FADD.FTZ R0, |R7|, -RZ ;  /* 0x800000ff07007221 */ /* 0x000fe20000010200 */
[C---:B-1-3-5:R-:W-:Y:S01]  /*3b90*/  FADD.FTZ R9, |R19|.reuse, -RZ ;  /* 0x800000ff13097221 */ /* 0x06afe20000010200 */
        /* <DEDUP_REMOVED lines=13> */
[----:B------:R-:W-:Y:S05]  /*3c70*/  CALL.REL.NOINC `($__internal_50_$__cuda_sm3x_div_rn_ftz_f32_slowpath) ;  /* 0x0000005000407944 */ /* 0x000fea0003c00000 */
[----:B------:R-:W-:-:S07]  /*3c80*/  IMAD.MOV.U32 R4, RZ, RZ, R13 ;  /* 0x000000ffff047224 */ /* 0x000fce00078e000d */
.L_x_14738:
[----:B------:R-:W-:Y:S05]  /*3c90*/  BSYNC B4 ;  /* 0x0000000000047941 */ /* 0x000fea0003800000 */
.L_x_14737:
[----:B------:R-:W-:Y:S02]  /*3ca0*/  IMAD.MOV.U32 R7, RZ, RZ, 0x3b33710b ;  /* 0x3b33710bff077424 */ /* 0x000fe400078e00ff */
[----:B------:R-:W-:Y:S01]  /*3cb0*/  FMUL.FTZ R0, R4, R4 ;  /* 0x0000000404007220 */ /* 0x000fe20000410000 */
[----:B------:R-:W-:Y:S01]  /*3cc0*/  ULDC UR4, c[0x0][0x218] ;  /* 0x0000860000047ab9 */ /* 0x000fe20000000800 */
[----:B------:R-:W-:Y:S01]  /*3cd0*/  @P3 IMAD.MOV.U32 R9, RZ, RZ, 0x3fd774eb ;  /* 0x3fd774ebff093424 */ /* 0x000fe200078e00ff */
[----:B------:R-:W-:Y:S01]  /*3ce0*/  FSETP.NEU.FTZ.AND P1, PT, R11, RZ, PT ;  /* 0x000000ff0b00720b */ /* 0x000fe20003f3d000 */
        /* <DEDUP_REMOVED lines=9> */
[----:B------:R-:W-:-:S03]  /*3d80*/  IMAD.U32 R7, RZ, RZ, UR4 ;  /* 0x00000004ff077e24 */ /* 0x000fc6000f8e00ff */
[----:B------:R-:W-:Y:S01]  /*3d90*/  @P3 FFMA.FTZ R4, R9, 0.93318945169448852539, -R4 ;  /* 0x3f6ee58109043823 */ /* 0x000fe20000010804 */
[----:B------:R-:W-:Y:S01]  /*3da0*/  FADD.FTZ R0, |R19|, |R7| ;  /* 0x4000000713007221 */ /* 0x000fe20000010200 */
[----:B------:R-:W-:-:S04]  /*3db0*/  FSETP.NEU.FTZ.AND P0, PT, |R7|, |R19|, PT ;  /* 0x400000130700720b */ /* 0x000fc80003f1d200 */
[----:B------:R-:W-:Y:S02]  /*3dc0*/  FSEL R4, R3, R4, !P0 ;  /* 0x0000000403047208 */ /* 0x000fe40004000000 */
[----:B------:R-:W-:Y:S02]  /*3dd0*/  FSETP.GTU.FTZ.AND P0, PT, |R0|, +INF , PT ;  /* 0x7f8000000000780b */ /* 0x000fe40003f1c200 */
[----:B------:R-:W-:-:S04]  /*3de0*/  FSEL R4, R5, R4, !P1 ;  /* 0x0000000405047208 */ /* 0x000fc80004800000 */
[----:B------:R-:W-:-:S04]  /*3df0*/  LOP3.LUT R19, R4, 0x80000000, R19, 0xb8, !PT ;  /* 0x8000000004137812 */ /* 0x000fc800078eb813 */
[----:B------:R-:W-:-:S07]  /*3e00*/  FSEL R4, R0, R19, P0 ;  /* 0x0000001300047208 */ /* 0x000fce0000000000 */
.L_x_14736:
[----:B------:R-:W-:Y:S05]  /*3e10*/  BSYNC B3 ;  /* 0x0000000000037941 */ /* 0x000fea0003800000 */
.L_x_14735:
[----:B------:R-:W-:Y:S01]  /*3e20*/  VIADD R0, R8, 0x80 ;  /* 0x0000008008007836 */ /* 0x000fe20000000000 */
[----:B------:R-:W-:Y:S04]  /*3e30*/  BSSY B3, `(.L_x_14739) ;  /* 0x000002c000037945 */ /* 0x000fe80003800000 */
[----:B------:R-:W-:-:S13]  /*3e40*/  ISETP.GE.AND P0, PT, R0, R17, PT ;  /* 0x000000110000720c */ /* 0x000fda0003f06270 */
[----:B------:R-:W-:Y:S05]  /*3e50*/  @P0 BRA `(.L_x_14740) ;  /* 0x0000000000a40947 */ /* 0x000fea0003800000 */
[----:B------:R-:W-:Y:S01]  /*3e60*/  FADD.FTZ R9, |R7|, -RZ ;  /* 0x800000ff07097221 */ /* 0x000fe20000010200 */
[C---:B-----5:R-:W-:Y:S01]  /*3e70*/  FADD.FTZ R0, |R18|.reuse, -RZ ;  /* 0x800000ff12007221 */ /* 0x060fe20000010200 */
        /* <DEDUP_REMOVED lines=13> */
[----:B-1-34-:R-:W-:Y:S05]  /*3f50*/  CALL.REL.NOINC `($__internal_50_$__cuda_sm3x_div_rn_ftz_f32_slowpath) ;  /* 0x0000004c00887944 */ /* 0x01afea0003c00000 */
[----:B------:R-:W-:-:S07]  /*3f60*/  IMAD.MOV.U32 R6, RZ, RZ, R13 ;  /* 0x000000ffff067224 */ /* 0x000fce00078e000d */
.L_x_14742:
[----:B------:R-:W-:Y:S05]  /*3f70*/  BSYNC B4 ;  /* 0x0000000000047941 */ /* 0x000fea0003800000 */
.L_x_14741:
        /* <DEDUP_REMOVED lines=23> */
.L_x_14740:
[----:B------:R-:W-:Y:S05]  /*40f0*/  BSYNC B3 ;  /* 0x0000000000037941 */ /* 0x000fea0003800000 */
.L_x_14739:
        /* <DEDUP_REMOVED lines=21> */
.L_x_14746:
[----:B------:R-:W-:Y:S05]  /*4250*/  BSYNC B4 ;  /* 0x0000000000047941 */ /* 0x000fea0003800000 */
.L_x_14745:
        /* <DEDUP_REMOVED lines=23> */
.L_x_14744:
[----:B------:R-:W-:Y:S05]  /*43d0*/  BSYNC B3 ;  /* 0x0000000000037941 */ /* 0x000fea0003800000 */
.L_x_14743:
[----:B------:R-:W-:-:S05]  /*43e0*/  VIADD R8, R8, 0x180 ;  /* 0x0000018008087836 */ /* 0x000fca0000000000 */
        /* <DEDUP_REMOVED lines=19> */
.L_x_14749:
[----:B------:R-:W-:Y:S05]  /*4520*/  BSYNC B3 ;  /* 0x0000000000037941 */ /* 0x000fea0003800000 */
.L_x_14748:
[----:B------:R-:W-:Y:S02]  /*4530*/  IMAD.MOV.U32 R7, RZ, RZ, 0x3b33710b ;  /* 0x3b33710bff077424 */ /* 0x000fe400078e00ff */
[----:B------:R-:W-:Y:S01]  /*4540*/  FMUL.FTZ R0, R6, R6 ;  /* 0x0000000606007220 */ /* 0x000fe20000410000 */
[----:B------:R-:W-:Y:S01]  /*4550*/  @P3 IMAD.MOV.U32 R9, RZ, RZ, 0x3fd774eb ;  /* 0x3fd774ebff093424 */ /* 0x000fe200078e00ff */
[----:B------:R-:W-:Y:S01]  /*4560*/  ULDC UR4, c[0x0][0x218] ;  /* 0x0000860000047ab9 */ /* 0x000fe20000000800 */
[----:B------:R-:W-:Y:S01]  /*4570*/  FSETP.NEU.FTZ.AND P1, PT, R11, RZ, PT ;  /* 0x000000ff0b00720b */ /* 0x000fe20003f3d000 */
[----:B------:R-:W-:Y:S01]  /*4580*/  FFMA.FTZ R7, R0, R7, -0.015681877732276916504 ;  /* 0xbc80774800077423 */ /* 0x000fe20000010007 */
[C---:B------:R-:W-:Y:S01]  /*4590*/  FSETP.NEU.FTZ.AND P0, PT, |R16|.reuse, |UR4|, PT ;  /* 0x4000000410007c0b */ /* 0x040fe2000bf1d200 */
[----:B------:R-:W-:Y:S02]  /*45a0*/  FADD.FTZ R24, |R16|, |UR4| ;  /* 0x4000000410187e21 */ /* 0x000fe40008010200 */
[----:B------:R-:W-:-:S04]  /*45b0*/  FFMA.FTZ R7, R0, R7, 0.042200751602649688721 ;  /* 0x3d2cdab200077423 */ /* 0x000fc80000010007 */
[----:B------:R-:W-:-:S04]  /*45c0*/  FFMA.FTZ R7, R0, R7, -0.074792981147766113281 ;  /* 0xbd992d1000077423 */ /* 0x000fc80000010007 */
[----:B------:R-:W-:-:S04]  /*45d0*/  FFMA.FTZ R7, R0, R7, 0.10640415549278259277 ;  /* 0x3dd9ea6c00077423 */ /* 0x000fc80000010007 */
[----:B------:R-:W-:-:S04]  /*45e0*/  FFMA.FTZ R7, R0, R7, -0.14207722246646881104 ;  /* 0xbe117cb100077423 */ /* 0x000fc80000010007 */
[----:B------:R-:W-:-:S04]  /*45f0*/  FFMA.FTZ R7, R0, R7, 0.19993925094604492188 ;  /* 0x3e4cbce000077423 */ /* 0x000fc80000010007 */
[----:B------:R-:W-:-:S04]  /*4600*/  FFMA.FTZ R7, R0, R7, -0.33333197236061096191 ;  /* 0xbeaaaa7d00077423 */ /* 0x000fc80000010007 */
[----:B------:R-:W-:-:S04]  /*4610*/  FMUL.FTZ R7, R0, R7 ;  /* 0x0000000700077220 */ /* 0x000fc80000410000 */
[----:B------:R-:W-:-:S04]  /*4620*/  FFMA.FTZ R6, R7, R6, R6 ;  /* 0x0000000607067223 */ /* 0x000fc80000010006 */
[----:B------:R-:W-:-:S05]  /*4630*/  @P3 FFMA.FTZ R6, R9, 0.93318945169448852539, -R6 ;  /* 0x3f6ee58109063823 */ /* 0x000fca0000010806 */
[----:B------:R-:W-:Y:S02]  /*4640*/  FSEL R6, R3, R6, !P0 ;  /* 0x0000000603067208 */ /* 0x000fe40004000000 */
[----:B------:R-:W-:Y:S02]  /*4650*/  FSETP.GTU.FTZ.AND P0, PT, |R24|, +INF , PT ;  /* 0x7f8000001800780b */ /* 0x000fe40003f1c200 */
[----:B------:R-:W-:-:S04]  /*4660*/  FSEL R5, R5, R6, !P1 ;  /* 0x0000000605057208 */ /* 0x000fc80004800000 */
[----:B------:R-:W-:-:S04]  /*4670*/  LOP3.LUT R5, R5, 0x80000000, R16, 0xb8, !PT ;  /* 0x8000000005057812 */ /* 0x000fc800078eb810 */
[----:B------:R-:W-:Y:S01]  /*4680*/  FSEL R24, R24, R5, P0 ;  /* 0x0000000518187208 */ /* 0x000fe20000000000 */
[----:B------:R-:W-:Y:S06]  /*4690*/  BRA `(.L_x_14747) ;  /* 0x0000000800e07947 */ /* 0x000fec0003800000 */
.L_x_14734:
        /* <DEDUP_REMOVED lines=21> */
.L_x_14753:
[----:B------:R-:W-:Y:S05]  /*47f0*/  BSYNC B4 ;  /* 0x0000000000047941 */ /* 0x000fea0003800000 */
.L_x_14752:
[----:B------:R-:W-:Y:S02]  /*4800*/  IMAD.MOV.U32 R7, RZ, RZ, 0x3b33710b ;  /* 0x3b33710bff077424 */ /* 0x000fe400078e00ff */
[----:B------:R-:W-:Y:S01]  /*4810*/  FMUL.FTZ R0, R4, R4 ;  /* 0x0000000404007220 */ /* 0x000fe20000410000 */
[----:B------:R-:W-:Y:S01]  /*4820*/  ULDC UR4, c[0x0][0x218] ;  /* 0x0000860000047ab9 */ /* 0x000fe20000000800 */
[----:B------:R-:W-:Y:S01]  /*4830*/  IMAD.MOV.U32 R9, RZ, RZ, 0x3fd774eb ;  /* 0x3fd774ebff097424 */ /* 0x000fe200078e00ff */
        /* <DEDUP_REMOVED lines=11> */
[C-C-:B------:R-:W-:Y:S01]  /*48f0*/  @!P3 FFMA.FTZ R0, R9.reuse, 1.8663789033889770508, -R4.reuse ;  /* 0x3feee5810900b823 */ /* 0x140fe20000010804 */
[----:B------:R-:W-:Y:S01]  /*4900*/  @P3 FFMA.FTZ R0, R9, 0.93318945169448852539, R4 ;  /* 0x3f6ee58109003823 */ /* 0x000fe20000010004 */
[----:B------:R-:W-:Y:S01]  /*4910*/  FSETP.NEU.FTZ.AND P1, PT, |R7|, |R19|, PT ;  /* 0x400000130700720b */ /* 0x000fe20003f3d200 */
[----:B------:R-:W-:-:S03]  /*4920*/  FADD.FTZ R9, |R19|, |R7| ;  /* 0x4000000713097221 */ /* 0x000fc60000010200 */
[----:B------:R-:W-:-:S04]  /*4930*/  FSEL R0, R3, R0, !P1 ;  /* 0x0000000003007208 */ /* 0x000fc80004800000 */
[----:B------:R-:W-:Y:S02]  /*4940*/  FSEL R0, R5, R0, !P0 ;  /* 0x0000000005007208 */ /* 0x000fe40004000000 */
[----:B------:R-:W-:Y:S02]  /*4950*/  FSETP.GTU.FTZ.AND P0, PT, |R9|, +INF , PT ;  /* 0x7f8000000900780b */ /* 0x000fe40003f1c200 */
[----:B------:R-:W-:-:S04]  /*4960*/  LOP3.LUT R0, R0, 0x80000000, R19, 0xb8, !PT ;  /* 0x8000000000007812 */ /* 0x000fc800078eb813 */
[----:B------:R-:W-:-:S07]  /*4970*/  FSEL R4, R9, R0, P0 ;  /* 0x0000000009047208 */ /* 0x000fce0000000000 */
.L_x_14751:
[----:B------:R-:W-:Y:S05]  /*4980*/  BSYNC B3 ;  /* 0x0000000000037941 */ /* 0x000fea0003800000 */
.L_x_14750:
        /* <DEDUP_REMOVED lines=21> */
.L_x_14757:
[----:B------:R-:W-:Y:S05]  /*4ae0*/  BSYNC B4 ;  /* 0x0000000000047941 */ /* 0x000fea0003800000 */
.L_x_14756:
        /* <DEDUP_REMOVED lines=24> */
.L_x_14755:
[----:B------:R-:W-:Y:S05]  /*4c70*/  BSYNC B3 ;  /* 0x0000000000037941 */ /* 0x000fea0003800000 */
.L_x_14754:
        /* <DEDUP_REMOVED lines=21> */
.L_x_14761:
[----:B------:R-:W-:Y:S05]  /*4dd0*/  BSYNC B4 ;  /* 0x0000000000047941 */ /* 0x000fea0003800000 */
.L_x_14760:
        /* <DEDUP_REMOVED lines=24> */
.L_x_14759:
[----:B------:R-:W-:Y:S05]  /*4f60*/  BSYNC B3 ;  /* 0x0000000000037941 */ /* 0x000fea0003800000 */
.L_x_14758:
        /* <DEDUP_REMOVED lines=20> */
.L_x_14763:
[----:B------:R-:W-:Y:S05]  /*50b0*/  BSYNC B3 ;  /* 0x0000000000037941 */ /* 0x000fea0003800000 */
.L_x_14762:
[----:B------:R-:W-:Y:S02]  /*50c0*/  IMAD.MOV.U32 R7, RZ, RZ, 0x3b33710b ;  /* 0x3b33710bff077424 */ /* 0x000fe400078e00ff */
[----:B------:R-:W-:Y:S01]  /*50d0*/  FMUL.FTZ R0, R6, R6 ;  /* 0x0000000606007220 */ /* 0x000fe20000410000 */
[----:B------:R-:W-:Y:S01]  /*50e0*/  FSETP.NEU.FTZ.AND P0, PT, R11, RZ, PT ;  /* 0x000000ff0b00720b */ /* 0x000fe20003f1d000 */
[----:B------:R-:W-:Y:S01]  /*50f0*/  IMAD.MOV.U32 R8, RZ, RZ, 0x3fd774eb ;  /* 0x3fd774ebff087424 */ /* 0x000fe200078e00ff */
[----:B------:R-:W-:Y:S01]  /*5100*/  ULDC UR4, c[0x0][0x218] ;  /* 0x0000860000047ab9 */ /* 0x000fe20000000800 */
        /* <DEDUP_REMOVED lines=11> */
[C-C-:B------:R-:W-:Y:S01]  /*51c0*/  @!P3 FFMA.FTZ R0, R8.reuse, 1.8663789033889770508, -R7.reuse ;  /* 0x3feee5810800b823 */ /* 0x140fe20000010807 */
[----:B------:R-:W-:-:S05]  /*51d0*/  @P3 FFMA.FTZ R0, R8, 0.93318945169448852539, R7 ;  /* 0x3f6ee58108003823 */ /* 0x000fca0000010007 */
[----:B------:R-:W-:Y:S02]  /*51e0*/  @P0 FSEL R5, R3, R0, !P1 ;  /* 0x0000000003050208 */ /* 0x000fe40004800000 */
[----:B------:R-:W-:Y:S02]  /*51f0*/  FSETP.GTU.FTZ.AND P0, PT, |R24|, +INF , PT ;  /* 0x7f8000001800780b */ /* 0x000fe40003f1c200 */
[----:B------:R-:W-:-:S04]  /*5200*/  LOP3.LUT R5, R5, 0x80000000, R16, 0xb8, !PT ;  /* 0x8000000005057812 */ /* 0x000fc800078eb810 */
[----:B------:R-:W-:-:S07]  /*5210*/  FSEL R24, R24, R5, P0 ;  /* 0x0000000518187208 */ /* 0x000fce0000000000 */
.L_x_14747:
[----:B------:R-:W-:Y:S05]  /*5220*/  BSYNC B0 ;  /* 0x0000000000007941 */ /* 0x000fea0003800000 */
.L_x_14733:
[----:B------:R-:W0:Y:S01]  /*5230*/  S2R R25, SR_TID.X ;  /* 0x0000000000197919 */ /* 0x000e220000002100 */
[----:B-----5:R-:W2:Y:S01]  /*5240*/  LDC.U8 R16, c[0x0][0x23c] ;  /* 0x00008f00ff107b82 */ /* 0x020ea20000000000 */
[----:B------:R-:W-:Y:S01]  /*5250*/  BSSY B6, `(.L_x_14764) ;  /* 0x00000ed000067945 */ /* 0x000fe20003800000 */
[----:B0-----:R-:W-:-:S13]  /*5260*/  ISETP.GE.AND P0, PT, R25, R17, PT ;  /* 0x000000111900720c */ /* 0x001fda0003f06270 */
[----:B------:R-:W-:Y:S05]  /*5270*/  @P0 BRA `(.L_x_14765) ;  /* 0x0000000c00a80947 */ /* 0x000fea0003800000 */
[----:B------:R-:W0:Y:S01]  /*5280*/  LDC.64 R8, c[0x0][0x220] ;  /* 0x00008800ff087b82 */ /* 0x000e220000000a00 */
        /* <DEDUP_REMOVED lines=20> */
.L_x_14769:
[----:B----4-:R-:W0:Y:S02]  /*53d0*/  F2I.S64.TRUNC R4, R4 ;  /* 0x0000000400047311 */ /* 0x010e24000020d900 */
[----:B0-----:R-:W-:-:S05]  /*53e0*/  IMAD.MOV.U32 R3, RZ, RZ, R4 ;  /* 0x000000ffff037224 */ /* 0x001fca00078e0004 */
[----:B------:R0:W-:Y:S01]  /*53f0*/  STG.E.U8 desc[UR36][R8.64], R3 ;  /* 0x0000000308007986 */ /* 0x0001e2000c101124 */
[----:B------:R-:W-:Y:S05]  /*5400*/  BRA `(.L_x_14771) ;  /* 0x0000000c00407947 */ /* 0x000fea0003800000 */
.L_x_14768:
[----:B------:R-:W-:-:S13]  /*5410*/  ISETP.NE.AND P0, PT, R0, 0x2, PT ;  /* 0x000000020000780c */ /* 0x000fda0003f05270 */
[----:B------:R-:W-:Y:S05]  /*5420*/  @!P0 BRA `(.L_x_14772) ;  /* 0x0000000000288947 */ /* 0x000fea0003800000 */
[----:B------:R-:W-:-:S13]  /*5430*/  ISETP.NE.AND P0, PT, R0, 0x3, PT ;  /* 0x000000030000780c */ /* 0x000fda0003f05270 */
[----:B------:R-:W-:Y:S05]  /*5440*/  @!P0 BRA `(.L_x_14773) ;  /* 0x0000000000148947 */ /* 0x000fea0003800000 */
[----:B------:R-:W-:-:S13]  /*5450*/  ISETP.NE.AND P0, PT, R0, 0x4, PT ;  /* 0x000000040000780c */ /* 0x000fda0003f05270 */
[----:B------:R-:W-:Y:S05]  /*5460*/  @P0 BRA `(.L_x_14770) ;  /* 0x0000000800d00947 */ /* 0x000fea0003800000 */
[----:B----4-:R-:W0:Y:S02]  /*5470*/  F2I.S64.TRUNC R4, R4 ;  /* 0x0000000400047311 */ /* 0x010e24000020d900 */
[----:B0-----:R0:W-:Y:S01]  /*5480*/  STG.E.64 desc[UR36][R8.64], R4 ;  /* 0x0000000408007986 */ /* 0x0011e2000c101b24 */
[----:B------:R-:W-:Y:S05]  /*5490*/  BRA `(.L_x_14771) ;  /* 0x0000000c001c7947 */ /* 0x000fea0003800000 */
.L_x_14773:
[----:B------:R-:W0:Y:S02]  /*54a0*/  F2I.FTZ.TRUNC.NTZ R3, R4 ;  /* 0x0000000400037305 */ /* 0x000e24000021f100 */
[----:B0-----:R0:W-:Y:S01]  /*54b0*/  STG.E desc[UR36][R8.64], R3 ;  /* 0x0000000308007986 */ /* 0x0011e2000c101924 */
[----:B------:R-:W-:Y:S05]  /*54c0*/  BRA `(.L_x_14771) ;  /* 0x0000000c00107947 */ /* 0x000fea0003800000 */
.L_x_14772:
[----:B------:R-:W0:Y:S02]  /*54d0*/  F2I.FTZ.TRUNC.NTZ R3, R4 ;  /* 0x0000000400037305 */ /* 0x000e24000021f100 */
[----:B0-----:R0:W-:Y:S01]  /*54e0*/  STG.E.U16 desc[UR36][R8.64], R3 ;  /* 0x0000000308007986 */ /* 0x0011e2000c101524 */
[----:B------:R-:W-:Y:S05]  /*54f0*/  BRA `(.L_x_14771) ;  /* 0x0000000c00047947 */ /* 0x000fea0003800000 */
.L_x_14767:
        /* <DEDUP_REMOVED lines=8> */
.L_x_14775:
[----:B----4-:R-:W-:-:S05]  /*5580*/  F2FP.F16.F32.PACK_AB R4, RZ, R4 ;  /* 0x00000004ff04723e */ /* 0x010fca00000000ff */
[----:B------:R0:W-:Y:S01]  /*5590*/  STG.E.U16 desc[UR36][R8.64], R4 ;  /* 0x0000000408007986 */ /* 0x0001e2000c101524 */
[----:B------:R-:W-:Y:S05]  /*55a0*/  BRA `(.L_x_14771) ;  /* 0x0000000800d87947 */ /* 0x000fea0003800000 */
.L_x_14774:
        /* <DEDUP_REMOVED lines=9> */
.L_x_14777:
[----:B------:R-:W-:-:S04]  /*5640*/  F2FP.F16.F32.PACK_AB R3, RZ, R4 ;  /* 0x00000004ff03723e */ /* 0x000fc800000000ff */
[----:B------:R-:W-:-:S05]  /*5650*/  PRMT R3, R3, 0x5410, RZ ;  /* 0x0000541003037816 */ /* 0x000fca00000000ff */
[----:B------:R0:W-:Y:S01]  /*5660*/  STG.E desc[UR36][R8.64], R3 ;  /* 0x0000000308007986 */ /* 0x0001e2000c101924 */
[----:B------:R-:W-:Y:S05]  /*5670*/  BRA `(.L_x_14771) ;  /* 0x0000000800a47947 */ /* 0x000fea0003800000 */
.L_x_14776:
[----:B----4-:R-:W-:-:S06]  /*5680*/  FMUL.FTZ R4, R4, 1 ;  /* 0x3f80000004047820 */ /* 0x010fcc0000410000 */
[----:B------:R-:W0:Y:S02]  /*5690*/  F2F.F64.F32 R4, R4 ;  /* 0x0000000400047310 */ /* 0x000e240000201800 */
[----:B0-----:R0:W-:Y:S01]  /*56a0*/  STG.E.64 desc[UR36][R8.64], R4 ;  /* 0x0000000408007986 */ /* 0x0011e2000c101b24 */
[----:B------:R-:W-:Y:S05]  /*56b0*/  BRA `(.L_x_14771) ;  /* 0x0000000800947947 */ /* 0x000fea0003800000 */
.L_x_14766:
        /* <DEDUP_REMOVED lines=12> */
.L_x_14780:
[----:B----4-:R-:W-:Y:S01]  /*5780*/  FMUL.FTZ R4, R4, 1 ;  /* 0x3f80000004047820 */ /* 0x010fe20000410000 */
[----:B------:R-:W-:-:S05]  /*5790*/  CS2R R6, SRZ ;  /* 0x0000000000067805 */ /* 0x000fca000001ff00 */
[----:B------:R-:W0:Y:S02]  /*57a0*/  F2F.F64.F32 R4, R4 ;  /* 0x0000000400047310 */ /* 0x000e240000201800 */
[----:B0-----:R0:W-:Y:S01]  /*57b0*/  STG.E.128 desc[UR36][R8.64], R4 ;  /* 0x0000000408007986 */ /* 0x0011e2000c101d24 */
[----:B------:R-:W-:Y:S05]  /*57c0*/  BRA `(.L_x_14771) ;  /* 0x0000000800507947 */ /* 0x000fea0003800000 */
.L_x_14779:
        /* <DEDUP_REMOVED lines=20> */
.L_x_14784:
[----:B------:R-:W-:Y:S05]  /*5910*/  BSYNC B0 ;  /* 0x0000000000007941 */ /* 0x000fea0003800000 */
.L_x_14783:
[----:B------:R-:W-:-:S05]  /*5920*/  LOP3.LUT R5, R0, R5, RZ, 0xfc, !PT ;  /* 0x0000000500057212 */ /* 0x000fca00078efcff */
[----:B------:R0:W-:Y:S01]  /*5930*/  STG.E.U8 desc[UR36][R8.64], R5 ;  /* 0x0000000508007986 */ /* 0x0001e2000c101124 */
[----:B------:R-:W-:Y:S05]  /*5940*/  BRA `(.L_x_14771) ;  /* 0x0000000400f07947 */ /* 0x000fea0003800000 */
.L_x_14782:
        /* <DEDUP_REMOVED lines=12> */
.L_x_14786:
[----:B------:R-:W-:Y:S01]  /*5a10*/  IMAD.MOV.U32 R0, RZ, RZ, 0x7f ;  /* 0x0000007fff007424 */ /* 0x000fe200078e00ff */
[----:B------:R-:W-:-:S04]  /*5a20*/  ISETP.GT.U32.AND P0, PT, R5, 0x7f800000, PT ;  /* 0x7f8000000500780c */ /* 0x000fc80003f04070 */
[----:B------:R-:W-:-:S09]  /*5a30*/  SEL R0, R0, 0x7c, P0 ;  /* 0x0000007c00007807 */ /* 0x000fd20000000000 */
.L_x_14787:
[----:B------:R-:W-:Y:S05]  /*5a40*/  BSYNC B0 ;  /* 0x0000000000007941 */ /* 0x000fea0003800000 */
.L_x_14785:
[----:B----4-:R-:W-:-:S04]  /*5a50*/  LOP3.LUT R4, R4, 0x80000000, RZ, 0xc0, !PT ;  /* 0x8000000004047812 */ /* 0x010fc800078ec0ff */
[----:B------:R-:W-:-:S04]  /*5a60*/  SHF.R.U32.HI R3, RZ, 0x18, R4 ;  /* 0x00000018ff037819 */ /* 0x000fc80000011604 */
[----:B------:R-:W-:-:S05]  /*5a70*/  LOP3.LUT R3, R0, R3, RZ, 0xfc, !PT ;  /* 0x0000000300037212 */ /* 0x000fca00078efcff */
[----:B------:R0:W-:Y:S01]  /*5a80*/  STG.E.U8 desc[UR36][R8.64], R3 ;  /* 0x0000000308007986 */ /* 0x0001e2000c101124 */
[----:B------:R-:W-:Y:S05]  /*5a90*/  BRA `(.L_x_14771) ;  /* 0x00000004009c7947 */ /* 0x000fea0003800000 */
.L_x_14781:
[----:B----4-:R-:W-:-:S05]  /*5aa0*/  F2FP.BF16.F32.PACK_AB R4, RZ, R4 ;  /* 0x00000004ff04723e */ /* 0x010fca00000010ff */
[----:B------:R0:W-:Y:S01]  /*5ab0*/  STG.E.U16 desc[UR36][R8.64], R4 ;  /* 0x0000000408007986 */ /* 0x0001e2000c101524 */
[----:B------:R-:W-:Y:S05]  /*5ac0*/  BRA `(.L_x_14771) ;  /* 0x0000000400907947 */ /* 0x000fea0003800000 */
.L_x_14778:
        /* <DEDUP_REMOVED lines=11> */
.L_x_14790:
        /* <DEDUP_REMOVED lines=16> */
.L_x_14793:
[----:B----4-:R-:W-:-:S04]  /*5c80*/  LOP3.LUT R4, R4, 0x80000000, RZ, 0xc0, !PT ;  /* 0x8000000004047812 */ /* 0x010fc800078ec0ff */
[----:B------:R-:W-:-:S04]  /*5c90*/  SHF.R.U32.HI R4, RZ, 0x18, R4 ;  /* 0x00000018ff047819 */ /* 0x000fc80000011604 */
[----:B------:R-:W-:-:S04]  /*5ca0*/  LOP3.LUT R3, R3, R4, RZ, 0xfc, !PT ;  /* 0x0000000403037212 */ /* 0x000fc800078efcff */
[----:B------:R-:W-:-:S07]  /*5cb0*/  PRMT R0, R3, 0x7610, R0 ;  /* 0x0000761003007816 */ /* 0x000fce0000000000 */
.L_x_14792:
[----:B------:R-:W-:Y:S05]  /*5cc0*/  BSYNC B0 ;  /* 0x0000000000007941 */ /* 0x000fea0003800000 */
.L_x_14791:
[----:B------:R0:W-:Y:S01]  /*5cd0*/  STG.E.U8 desc[UR36][R8.64], R0 ;  /* 0x0000000008007986 */ /* 0x0001e2000c101124 */
[----:B------:R-:W-:Y:S05]  /*5ce0*/  BRA `(.L_x_14771) ;  /* 0x0000000400087947 */ /* 0x000fea0003800000 */
.L_x_14789:
        /* <DEDUP_REMOVED lines=16> */
.L_x_14796:
[----:B----4-:R-:W-:-:S04]  /*5df0*/  LOP3.LUT R4, R4, 0x80000000, RZ, 0xc0, !PT ;  /* 0x8000000004047812 */ /* 0x010fc800078ec0ff */
[----:B------:R-:W-:-:S04]  /*5e00*/  SHF.R.U32.HI R4, RZ, 0x18, R4 ;  /* 0x00000018ff047819 */ /* 0x000fc80000011604 */
[----:B------:R-:W-:-:S04]  /*5e10*/  LOP3.LUT R3, R3, R4, RZ, 0xfc, !PT ;  /* 0x0000000403037212 */ /* 0x000fc800078efcff */
[----:B------:R-:W-:-:S07]  /*5e20*/  PRMT R0, R3, 0x7610, R0 ;  /* 0x0000761003007816 */ /* 0x000fce0000000000 */
.L_x_14795:
[----:B------:R-:W-:Y:S05]  /*5e30*/  BSYNC B0 ;  /* 0x0000000000007941 */ /* 0x000fea0003800000 */
.L_x_14794:
[----:B------:R0:W-:Y:S01]  /*5e40*/  STG.E.U8 desc[UR36][R8.64], R0 ;  /* 0x0000000008007986 */ /* 0x0001e2000c101124 */
[----:B------:R-:W-:Y:S05]  /*5e50*/  BRA `(.L_x_14771) ;  /* 0x0000000000ac7947 */ /* 0x000fea0003800000 */
.L_x_14788:
        /* <DEDUP_REMOVED lines=21> */
.L_x_14770:
[----:B------:R-:W-:Y:S01]  /*5fb0*/  MOV R14, 0x0 ;  /* 0x00000000000e7802 */ /* 0x000fe20000000f00 */
[----:B------:R-:W-:Y:S01]  /*5fc0*/  ULDC.64 UR4, c[0x4][0x128] ;  /* 0x01004a0000047ab9 */ /* 0x000fe20000000a00 */
[----:B------:R-:W-:Y:S01]  /*5fd0*/  ULDC.64 UR6, c[0x4][0x130] ;  /* 0x01004c0000067ab9 */ /* 0x000fe20000000a00 */
[----:B----4-:R-:W-:Y:S02]  /*5fe0*/  IMAD.U32 R4, RZ, RZ, UR4 ;  /* 0x00000004ff047e24 */ /* 0x010fe4000f8e00ff */
        /* <DEDUP_REMOVED lines=12> */
.L_x_14799:
[----:B------:R-:W-:Y:S05]  /*60b0*/  BRA `(.L_x_14771) ;  /* 0x0000000000147947 */ /* 0x000fea0003800000 */
.L_x_14798:
[----:B----4-:R-:W0:Y:S02]  /*60c0*/  F2I.U64.TRUNC R4, R4 ;  /* 0x0000000400047311 */ /* 0x010e24000020d800 */
[----:B0-----:R0:W-:Y:S01]  /*60d0*/  STG.E.64 desc[UR36][R8.64], R4 ;  /* 0x0000000408007986 */ /* 0x0011e2000c101b24 */
[----:B------:R-:W-:Y:S05]  /*60e0*/  BRA `(.L_x_14771) ;  /* 0x0000000000087947 */ /* 0x000fea0003800000 */
.L_x_14797:
[----:B------:R-:W0:Y:S02]  /*60f0*/  F2I.FTZ.U32.TRUNC.NTZ R3, R4 ;  /* 0x0000000400037305 */ /* 0x000e24000021f000 */
[----:B0-----:R0:W-:Y:S02]  /*6100*/  STG.E desc[UR36][R8.64], R3 ;  /* 0x0000000308007986 */ /* 0x0011e4000c101924 */
.L_x_14771:
[----:B------:R-:W-:-:S07]  /*6110*/  VIADD R25, R25, 0x80 ;  /* 0x0000008019197836 */ /* 0x000fce0000000000 */
.L_x_14765:
[----:B------:R-:W-:Y:S05]  /*6120*/  BSYNC B6 ;  /* 0x0000000000067941 */ /* 0x000fea0003800000 */
.L_x_14764:
[----:B------:R-:W-:Y:S01]  /*6130*/  ISETP.GE.AND P0, PT, R25, R17, PT ;  /* 0x000000111900720c */ /* 0x000fe20003f06270 */
[----:B------:R-:W-:-:S12]  /*6140*/  BSSY B6, `(.L_x_14800) ;  /* 0x00001d8000067945 */ /* 0x000fd80003800000 */
[----:B------:R-:W-:Y:S05]  /*6150*/  @P0 BRA `(.L_x_14801) ;  /* 0x0000001c00580947 */ /* 0x000fea0003800000 */
[----:B0-2---:R-:W0:Y:S01]  /*6160*/  LDC.64 R8, c[0x0][0x220] ;  /* 0x00008800ff087b82 */ /* 0x005e220000000a00 */
[----:B------:R-:W-:Y:S01]  /*6170*/  IMAD R0, R2, 0x200, R25 ;  /* 0x0000020002007824 */ /* 0x000fe200078e0219 */
[----:B----4-:R-:W-:Y:S01]  /*6180*/  PRMT R4, R16, 0x9910, RZ ;  /* 0x0000991010047816 */ /* 0x010fe200000000ff */
        /* <DEDUP_REMOVED lines=18> */
.L_x_14805:
[----:B-1-3--:R-:W0:Y:S02]  /*62b0*/  F2I.S64.TRUNC R18, R18 ;  /* 0x0000001200127311 */ /* 0x00ae24000020d900 */
[----:B0-----:R-:W-:-:S05]  /*62c0*/  IMAD.MOV.U32 R3, RZ, RZ, R18 ;  /* 0x000000ffff037224 */ /* 0x001fca00078e0012 */
[----:B------:R0:W-:Y:S01]  /*62d0*/  STG.E.U8 desc[UR36][R8.64], R3 ;  /* 0x0000000308007986 */ /* 0x0001e2000c101124 */
[----:B------:R-:W-:Y:S05]  /*62e0*/  BRA `(.L_x_14807) ;  /* 0x0000000c00407947 */ /* 0x000fea0003800000 */
.L_x_14804:
[----:B------:R-:W-:-:S13]  /*62f0*/  ISETP.NE.AND P0, PT, R0, 0x2, PT ;  /* 0x000000020000780c */ /* 0x000fda0003f05270 */
[----:B------:R-:W-:Y:S05]  /*6300*/  @!P0 BRA `(.L_x_14808) ;  /* 0x0000000000288947 */ /* 0x000fea0003800000 */
[----:B------:R-:W-:-:S13]  /*6310*/  ISETP.NE.AND P0, PT, R0, 0x3, PT ;  /* 0x000000030000780c */ /* 0x000fda0003f05270 */
[----:B------:R-:W-:Y:S05]  /*6320*/  @!P0 BRA `(.L_x_14809) ;  /* 0x0000000000148947 */ /* 0x000fea0003800000 */
[----:B------:R-:W-:-:S13]  /*6330*/  ISETP.NE.AND P0, PT, R0, 0x4, PT ;  /* 0x000000040000780c */ /* 0x000fda0003f05270 */
[----:B------:R-:W-:Y:S05]  /*6340*/  @P0 BRA `(.L_x_14806) ;  /* 0x0000000800d00947 */ /* 0x000fea0003800000 */
[----:B-1-3--:R-:W0:Y:S02]  /*6350*/  F2I.S64.TRUNC R18, R18 ;  /* 0x0000001200127311 */ /* 0x00ae24000020d900 */
[----:B0-----:R2:W-:Y:S01]  /*6360*/  STG.E.64 desc[UR36][R8.64], R18 ;  /* 0x0000001208007986 */ /* 0x0015e2000c101b24 */
[----:B------:R-:W-:Y:S05]  /*6370*/  BRA `(.L_x_14807) ;  /* 0x0000000c001c7947 */ /* 0x000fea0003800000 */
.L_x_14809:
[----:B------:R-:W0:Y:S02]  /*6380*/  F2I.FTZ.TRUNC.NTZ R3, R18 ;  /* 0x0000001200037305 */ /* 0x000e24000021f100 */
[----:B0-----:R4:W-:Y:S01]  /*6390*/  STG.E desc[UR36][R8.64], R3 ;  /* 0x0000000308007986 */ /* 0x0019e2000c101924 */
[----:B------:R-:W-:Y:S05]  /*63a0*/  BRA `(.L_x_14807) ;  /* 0x0000000c00107947 */ /* 0x000fea0003800000 */
.L_x_14808:
[----:B------:R-:W0:Y:S02]  /*63b0*/  F2I.FTZ.TRUNC.NTZ R3, R18 ;  /* 0x0000001200037305 */ /* 0x000e24000021f100 */
[----:B0-----:R0:W-:Y:S01]  /*63c0*/  STG.E.U16 desc[UR36][R8.64], R3 ;  /* 0x0000000308007986 */ /* 0x0011e2000c101524 */
[----:B------:R-:W-:Y:S05]  /*63d0*/  BRA `(.L_x_14807) ;  /* 0x0000000c00047947 */ /* 0x000fea0003800000 */
.L_x_14803:
        /* <DEDUP_REMOVED lines=8> */
.L_x_14811:
[----:B------:R-:W-:-:S05]  /*6460*/  F2FP.F16.F32.PACK_AB R18, RZ, R18 ;  /* 0x00000012ff12723e */ /* 0x000fca00000000ff */
[----:B------:R0:W-:Y:S01]  /*6470*/  STG.E.U16 desc[UR36][R8.64], R18 ;  /* 0x0000001208007986 */ /* 0x0001e2000c101524 */
[----:B------:R-:W-:Y:S05]  /*6480*/  BRA `(.L_x_14807) ;  /* 0x0000000800d87947 */ /* 0x000fea0003800000 */
.L_x_14810:
[----:B------:R-:W-:-:S13]  /*6490*/  ISETP.NE.AND P0, PT, R0, 0x7, PT ;  /* 0x000000070000780c */ /* 0x000fda0003f05270 */
[----:B------:R-:W-:Y:S05]  /*64a0*/  @!P0 BRA `(.L_x_14812) ;  /* 0x00000000002c8947 */ /* 0x000fea0003800000 */
[----:B------:R-:W-:-:S13]  /*64b0*/  ISETP.NE.AND P0, PT, R0, 0x8, PT ;  /* 0x000000080000780c */ /* 0x000fda0003f05270 */
[----:B------:R-:W-:Y:S05]  /*64c0*/  @!P0 BRA `(.L_x_14813) ;  /* 0x0000000000148947 */ /* 0x000fea0003800000 */
[----:B------:R-:W-:-:S13]  /*64d0*/  ISETP.NE.AND P0, PT, R0, 0x9, PT ;  /* 0x000000090000780c */ /* 0x000fda0003f05270 */
[----:B------:R-:W-:Y:S05]  /*64e0*/  @P0 BRA `(.L_x_14806) ;  /* 0x0000000800680947 */ /* 0x000fea0003800000 */
[----:B-1-3--:R-:W-:-:S05]  /*64f0*/  IMAD.MOV.U32 R19, RZ, RZ, RZ ;  /* 0x000000ffff137224 */ /* 0x00afca00078e00ff */
[----:B------:R0:W-:Y:S01]  /*6500*/  STG.E.64 desc[UR36][R8.64], R18 ;  /* 0x0000001208007986 */ /* 0x0001e2000c101b24 */
[----:B------:R-:W-:Y:S05]  /*6510*/  BRA `(.L_x_14807) ;  /* 0x0000000800b47947 */ /* 0x000fea0003800000 */
.L_x_14813:
[----:B------:R-:W-:-:S04]  /*6520*/  F2FP.F16.F32.PACK_AB R3, RZ, R18 ;  /* 0x00000012ff03723e */ /* 0x000fc800000000ff */
[----:B------:R-:W-:-:S05]  /*6530*/  PRMT R3, R3, 0x5410, RZ ;  /* 0x0000541003037816 */ /* 0x000fca00000000ff */
[----:B------:R0:W-:Y:S01]  /*6540*/  STG.E desc[UR36][R8.64], R3 ;  /* 0x0000000308007986 */ /* 0x0001e2000c101924 */
[----:B------:R-:W-:Y:S05]  /*6550*/  BRA `(.L_x_14807) ;  /* 0x0000000800a47947 */ /* 0x000fea0003800000 */
.L_x_14812:
[----:B------:R-:W-:-:S06]  /*6560*/  FMUL.FTZ R4, R18, 1 ;  /* 0x3f80000012047820 */ /* 0x000fcc0000410000 */
[----:B------:R-:W0:Y:S02]  /*6570*/  F2F.F64.F32 R4, R4 ;  /* 0x0000000400047310 */ /* 0x000e240000201800 */
[----:B0-----:R0:W-:Y:S01]  /*6580*/  STG.E.64 desc[UR36][R8.64], R4 ;  /* 0x0000000408007986 */ /* 0x0011e2000c101b24 */
[----:B------:R-:W-:Y:S05]  /*6590*/  BRA `(.L_x_14807) ;  /* 0x0000000800947947 */ /* 0x000fea0003800000 */
.L_x_14802:
        /* <DEDUP_REMOVED lines=12> */
.L_x_14816:
[----:B------:R-:W-:Y:S01]  /*6660*/  FMUL.FTZ R4, R18, 1 ;  /* 0x3f80000012047820 */ /* 0x000fe20000410000 */
[----:B------:R-:W-:-:S05]  /*6670*/  CS2R R6, SRZ ;  /* 0x0000000000067805 */ /* 0x000fca000001ff00 */
[----:B------:R-:W0:Y:S02]  /*6680*/  F2F.F64.F32 R4, R4 ;  /* 0x0000000400047310 */ /* 0x000e240000201800 */
[----:B0-----:R0:W-:Y:S01]  /*6690*/  STG.E.128 desc[UR36][R8.64], R4 ;  /* 0x0000000408007986 */ /* 0x0011e2000c101d24 */
[----:B------:R-:W-:Y:S05]  /*66a0*/  BRA `(.L_x_14807) ;  /* 0x0000000800507947 */ /* 0x000fea0003800000 */
.L_x_14815:
        /* <DEDUP_REMOVED lines=20> */
.L_x_14820:
[----:B------:R-:W-:Y:S05]  /*67f0*/  BSYNC B0 ;  /* 0x0000000000007941 */ /* 0x000fea0003800000 */
.L_x_14819:
[----:B------:R-:W-:-:S05]  /*6800*/  LOP3.LUT R5, R0, R5, RZ, 0xfc, !PT ;  /* 0x0000000500057212 */ /* 0x000fca00078efcff */
[----:B------:R0:W-:Y:S01]  /*6810*/  STG.E.U8 desc[UR36][R8.64], R5 ;  /* 0x0000000508007986 */ /* 0x0001e2000c101124 */
[----:B------:R-:W-:Y:S05]  /*6820*/  BRA `(.L_x_14807) ;  /* 0x0000000400f07947 */ /* 0x000fea0003800000 */
.L_x_14818:
        /* <DEDUP_REMOVED lines=12> */
.L_x_14822:
[----:B------:R-:W-:Y:S01]  /*68f0*/  IMAD.MOV.U32 R0, RZ, RZ, 0x7f ;  /* 0x0000007fff007424 */ /* 0x000fe200078e00ff */
[----:B------:R-:W-:-:S04]  /*6900*/  ISETP.GT.U32.AND P0, PT, R4, 0x7f800000, PT ;  /* 0x7f8000000400780c */ /* 0x000fc80003f04070 */
[----:B------:R-:W-:-:S09]  /*6910*/  SEL R0, R0, 0x7c, P0 ;  /* 0x0000007c00007807 */ /* 0x000fd20000000000 */
.L_x_14823:
[----:B------:R-:W-:Y:S05]  /*6920*/  BSYNC B0 ;  /* 0x0000000000007941 */ /* 0x000fea0003800000 */
.L_x_14821:
[----:B------:R-:W-:-:S04]  /*6930*/  LOP3.LUT R18, R18, 0x80000000, RZ, 0xc0, !PT ;  /* 0x8000000012127812 */ /* 0x000fc800078ec0ff */
[----:B------:R-:W-:-:S04]  /*6940*/  SHF.R.U32.HI R3, RZ, 0x18, R18 ;  /* 0x00000018ff037819 */ /* 0x000fc80000011612 */
[----:B------:R-:W-:-:S05]  /*6950*/  LOP3.LUT R3, R0, R3, RZ, 0xfc, !PT ;  /* 0x0000000300037212 */ /* 0x000fca00078efcff */
[----:B------:R0:W-:Y:S01]  /*6960*/  STG.E.U8 desc[UR36][R8.64], R3 ;  /* 0x0000000308007986 */ /* 0x0001e2000c101124 */
[----:B------:R-:W-:Y:S05]  /*6970*/  BRA `(.L_x_14807) ;  /* 0x00000004009c7947 */ /* 0x000fea0003800000 */
.L_x_14817:
[----:B------:R-:W-:-:S05]  /*6980*/  F2FP.BF16.F32.PACK_AB R18, RZ, R18 ;  /* 0x00000012ff12723e */ /* 0x000fca00000010ff */
[----:B------:R0:W-:Y:S01]  /*6990*/  STG.E.U16 desc[UR36][R8.64], R18 ;  /* 0x0000001208007986 */ /* 0x0001e2000c101524 */
[----:B------:R-:W-:Y:S05]  /*69a0*/  BRA `(.L_x_14807) ;  /* 0x0000000400907947 */ /* 0x000fea0003800000 */
.L_x_14814:
        /* <DEDUP_REMOVED lines=11> */
.L_x_14826:
        /* <DEDUP_REMOVED lines=16> */
.L_x_14829:
[----:B------:R-:W-:-:S04]  /*6b60*/  LOP3.LUT R18, R18, 0x80000000, RZ, 0xc0, !PT ;  /* 0x8000000012127812 */ /* 0x000fc800078ec0ff */
[----:B------:R-:W-:-:S04]  /*6b70*/  SHF.R.U32.HI R3, RZ, 0x18, R18 ;  /* 0x00000018ff037819 */ /* 0x000fc80000011612 */
[----:B------:R-:W-:-:S04]  /*6b80*/  LOP3.LUT R0, R0, R3, RZ, 0xfc, !PT ;  /* 0x0000000300007212 */ /* 0x000fc800078efcff */
[----:B------:R-:W-:-:S07]  /*6b90*/  PRMT R4, R0, 0x7610, R4 ;  /* 0x0000761000047816 */ /* 0x000fce0000000004 */
.L_x_14828:
[----:B------:R-:W-:Y:S05]  /*6ba0*/  BSYNC B0 ;  /* 0x0000000000007941 */ /* 0x000fea0003800000 */
.L_x_14827:
[----:B------:R0:W-:Y:S01]  /*6bb0*/  STG.E.U8 desc[UR36][R8.64], R4 ;  /* 0x0000000408007986 */ /* 0x0001e2000c101124 */
[----:B------:R-:W-:Y:S05]  /*6bc0*/  BRA `(.L_x_14807) ;  /* 0x0000000400087947 */ /* 0x000fea0003800000 */
.L_x_14825:
        /* <DEDUP_REMOVED lines=16> */
.L_x_14832:
[----:B------:R-:W-:-:S04]  /*6cd0*/  LOP3.LUT R18, R18, 0x80000000, RZ, 0xc0, !PT ;  /* 0x8000000012127812 */ /* 0x000fc800078ec0ff */
[----:B------:R-:W-:-:S04]  /*6ce0*/  SHF.R.U32.HI R3, RZ, 0x18, R18 ;  /* 0x00000018ff037819 */ /* 0x000fc80000011612 */
[----:B------:R-:W-:-:S04]  /*6cf0*/  LOP3.LUT R0, R0, R3, RZ, 0xfc, !PT ;  /* 0x0000000300007212 */ /* 0x000fc800078efcff */
[----:B------:R-:W-:-:S07]  /*6d00*/  PRMT R4, R0, 0x7610, R4 ;  /* 0x0000761000047816 */ /* 0x000fce0000000004 */
.L_x_14831:
[----:B------:R-:W-:Y:S05]  /*6d10*/  BSYNC B0 ;  /* 0x0000000000007941 */ /* 0x000fea0003800000 */
.L_x_14830:
[----:B------:R0:W-:Y:S01]  /*6d20*/  STG.E.U8 desc[UR36][R8.64], R4 ;  /* 0x0000000408007986 */ /* 0x0001e2000c101124 */
[----:B------:R-:W-:Y:S05]  /*6d30*/  BRA `(.L_x_14807) ;  /* 0x0000000000ac7947 */ /* 0x000fea0003800000 */
.L_x_14824:
        /* <DEDUP_REMOVED lines=21> */
.L_x_14806:
        /* <DEDUP_REMOVED lines=16> */
.L_x_14835:
[----:B------:R-:W-:Y:S05]  /*6f90*/  BRA `(.L_x_14807) ;  /* 0x0000000000147947 */ /* 0x000fea0003800000 */
.L_x_14834:
[----:B-1-3--:R-:W0:Y:S02]  /*6fa0*/  F2I.U64.TRUNC R18, R18 ;  /* 0x0000001200127311 */ /* 0x00ae24000020d800 */
[----:B0-----:R0:W-:Y:S01]  /*6fb0*/  STG.E.64 desc[UR36][R8.64], R18 ;  /* 0x0000001208007986 */ /* 0x0011e2000c101b24 */
[----:B------:R-:W-:Y:S05]  /*6fc0*/  BRA `(.L_x_14807) ;  /* 0x0000000000087947 */ /* 0x000fea0003800000 */
.L_x_14833:
[----:B------:R-:W0:Y:S02]  /*6fd0*/  F2I.FTZ.U32.TRUNC.NTZ R3, R18 ;  /* 0x0000001200037305 */ /* 0x000e24000021f000 */
[----:B0-----:R0:W-:Y:S02]  /*6fe0*/  STG.E desc[UR36][R8.64], R3 ;  /* 0x0000000308007986 */ /* 0x0011e4000c101924 */
.L_x_14807:
        /* <DEDUP_REMOVED lines=24> */
.L_x_14839:
[----:B------:R-:W0:Y:S02]  /*7170*/  F2I.S64.TRUNC R22, R22 ;  /* 0x0000001600167311 */ /* 0x000e24000020d900 */
[----:B0-----:R-:W-:-:S05]  /*7180*/  IMAD.MOV.U32 R3, RZ, RZ, R22 ;  /* 0x000000ffff037224 */ /* 0x001fca00078e0016 */
[----:B------:R0:W-:Y:S01]  /*7190*/  STG.E.U8 desc[UR36][R8.64], R3 ;  /* 0x0000000308007986 */ /* 0x0001e2000c101124 */
[----:B------:R-:W-:Y:S05]  /*71a0*/  BRA `(.L_x_14841) ;  /* 0x0000000c00407947 */ /* 0x000fea0003800000 */
.L_x_14838:
        /* <DEDUP_REMOVED lines=9> */
.L_x_14843:
[----:B------:R-:W0:Y:S02]  /*7240*/  F2I.FTZ.TRUNC.NTZ R3, R22 ;  /* 0x0000001600037305 */ /* 0x000e24000021f100 */
[----:B0-----:R0:W-:Y:S01]  /*7250*/  STG.E desc[UR36][R8.64], R3 ;  /* 0x0000000308007986 */ /* 0x0011e2000c101924 */
[----:B------:R-:W-:Y:S05]  /*7260*/  BRA `(.L_x_14841) ;  /* 0x0000000c00107947 */ /* 0x000fea0003800000 */
.L_x_14842:
[----:B------:R-:W0:Y:S02]  /*7270*/  F2I.FTZ.TRUNC.NTZ R3, R22 ;  /* 0x0000001600037305 */ /* 0x000e24000021f100 */
[----:B0-----:R0:W-:Y:S01]  /*7280*/  STG.E.U16 desc[UR36][R8.64], R3 ;  /* 0x0000000308007986 */ /* 0x0011e2000c101524 */
[----:B------:R-:W-:Y:S05]  /*7290*/  BRA `(.L_x_14841) ;  /* 0x0000000c00047947 */ /* 0x000fea0003800000 */
.L_x_14837:
        /* <DEDUP_REMOVED lines=8> */
.L_x_14845:
[----:B------:R-:W-:-:S05]  /*7320*/  F2FP.F16.F32.PACK_AB R22, RZ, R22 ;  /* 0x00000016ff16723e */ /* 0x000fca00000000ff */
[----:B------:R0:W-:Y:S01]  /*7330*/  STG.E.U16 desc[UR36][R8.64], R22 ;  /* 0x0000001608007986 */ /* 0x0001e2000c101524 */
[----:B------:R-:W-:Y:S05]  /*7340*/  BRA `(.L_x_14841) ;  /* 0x0000000800d87947 */ /* 0x000fea0003800000 */
.L_x_14844:
        /* <DEDUP_REMOVED lines=9> */
.L_x_14847:
[----:B------:R-:W-:-:S04]  /*73e0*/  F2FP.F16.F32.PACK_AB R3, RZ, R22 ;  /* 0x00000016ff03723e */ /* 0x000fc800000000ff */
[----:B------:R-:W-:-:S05]  /*73f0*/  PRMT R3, R3, 0x5410, RZ ;  /* 0x0000541003037816 */ /* 0x000fca00000000ff */
[----:B------:R0:W-:Y:S01]  /*7400*/  STG.E desc[UR36][R8.64], R3 ;  /* 0x0000000308007986 */ /* 0x0001e2000c101924 */
[----:B------:R-:W-:Y:S05]  /*7410*/  BRA `(.L_x_14841) ;  /* 0x0000000800a47947 */ /* 0x000fea0003800000 */
.L_x_14846:
[----:B------:R-:W-:-:S06]  /*7420*/  FMUL.FTZ R4, R22, 1 ;  /* 0x3f80000016047820 */ /* 0x000fcc0000410000 */
[----:B------:R-:W0:Y:S02]  /*7430*/  F2F.F64.F32 R4, R4 ;  /* 0x0000000400047310 */ /* 0x000e240000201800 */
[----:B0-----:R0:W-:Y:S01]  /*7440*/  STG.E.64 desc[UR36][R8.64], R4 ;  /* 0x0000000408007986 */ /* 0x0011e2000c101b24 */
[----:B------:R-:W-:Y:S05]  /*7450*/  BRA `(.L_x_14841) ;  /* 0x0000000800947947 */ /* 0x000fea0003800000 */
.L_x_14836:
        /* <DEDUP_REMOVED lines=12> */
.L_x_14850:
[----:B------:R-:W-:Y:S01]  /*7520*/  FMUL.FTZ R4, R22, 1 ;  /* 0x3f80000016047820 */ /* 0x000fe20000410000 */
[----:B------:R-:W-:-:S05]  /*7530*/  CS2R R6, SRZ ;  /* 0x0000000000067805 */ /* 0x000fca000001ff00 */
[----:B------:R-:W0:Y:S02]  /*7540*/  F2F.F64.F32 R4, R4 ;  /* 0x0000000400047310 */ /* 0x000e240000201800 */
[----:B0-----:R0:W-:Y:S01]  /*7550*/  STG.E.128 desc[UR36][R8.64], R4 ;  /* 0x0000000408007986 */ /* 0x0011e2000c101d24 */
[----:B------:R-:W-:Y:S05]  /*7560*/  BRA `(.L_x_14841) ;  /* 0x0000000800507947 */ /* 0x000fea0003800000 */
.L_x_14849:
        /* <DEDUP_REMOVED lines=20> */
.L_x_14854:
[----:B------:R-:W-:Y:S05]  /*76b0*/  BSYNC B0 ;  /* 0x0000000000007941 */ /* 0x000fea0003800000 */
.L_x_14853:
[----:B------:R-:W-:-:S05]  /*76c0*/  LOP3.LUT R5, R0, R5, RZ, 0xfc, !PT ;  /* 0x0000000500057212 */ /* 0x000fca00078efcff */
[----:B------:R0:W-:Y:S01]  /*76d0*/  STG.E.U8 desc[UR36][R8.64], R5 ;  /* 0x0000000508007986 */ /* 0x0001e2000c101124 */
[----:B------:R-:W-:Y:S05]  /*76e0*/  BRA `(.L_x_14841) ;  /* 0x0000000400f07947 */ /* 0x000fea0003800000 */
.L_x_14852:
        /* <DEDUP_REMOVED lines=12> */
.L_x_14856:
[----:B------:R-:W-:Y:S01]  /*77b0*/  IMAD.MOV.U32 R0, RZ, RZ, 0x7f ;  /* 0x0000007fff007424 */ /* 0x000fe200078e00ff */
[----:B------:R-:W-:-:S04]  /*77c0*/  ISETP.GT.U32.AND P0, PT, R4, 0x7f800000, PT ;  /* 0x7f8000000400780c */ /* 0x000fc80003f04070 */
[----:B------:R-:W-:-:S09]  /*77d0*/  SEL R0, R0, 0x7c, P0 ;  /* 0x0000007c00007807 */ /* 0x000fd20000000000 */
.L_x_14857:
[----:B------:R-:W-:Y:S05]  /*77e0*/  BSYNC B0 ;  /* 0x0000000000007941 */ /* 0x000fea0003800000 */
.L_x_14855:
[----:B------:R-:W-:-:S04]  /*77f0*/  LOP3.LUT R22, R22, 0x80000000, RZ, 0xc0, !PT ;  /* 0x8000000016167812 */ /* 0x000fc800078ec0ff */
[----:B------:R-:W-:-:S04]  /*7800*/  SHF.R.U32.HI R3, RZ, 0x18, R22 ;  /* 0x00000018ff037819 */ /* 0x000fc80000011616 */
[----:B------:R-:W-:-:S05]  /*7810*/  LOP3.LUT R3, R0, R3, RZ, 0xfc, !PT ;  /* 0x0000000300037212 */ /* 0x000fca00078efcff */
[----:B------:R0:W-:Y:S01]  /*7820*/  STG.E.U8 desc[UR36][R8.64], R3 ;  /* 0x0000000308007986 */ /* 0x0001e2000c101124 */
[----:B------:R-:W-:Y:S05]  /*7830*/  BRA `(.L_x_14841) ;  /* 0x00000004009c7947 */ /* 0x000fea0003800000 */
.L_x_14851:
[----:B------:R-:W-:-:S05]  /*7840*/  F2FP.BF16.F32.PACK_AB R22, RZ, R22 ;  /* 0x00000016ff16723e */ /* 0x000fca00000010ff */
[----:B------:R0:W-:Y:S01]  /*7850*/  STG.E.U16 desc[UR36][R8.64], R22 ;  /* 0x0000001608007986 */ /* 0x0001e2000c101524 */
[----:B------:R-:W-:Y:S05]  /*7860*/  BRA `(.L_x_14841) ;  /* 0x0000000400907947 */ /* 0x000fea0003800000 */
.L_x_14848:
        /* <DEDUP_REMOVED lines=11> */
.L_x_14860:
        /* <DEDUP_REMOVED lines=16> */
.L_x_14863:
[----:B------:R-:W-:-:S04]  /*7a20*/  LOP3.LUT R22, R22, 0x80000000, RZ, 0xc0, !PT ;  /* 0x8000000016167812 */ /* 0x000fc800078ec0ff */
[----:B------:R-:W-:-:S04]  /*7a30*/  SHF.R.U32.HI R3, RZ, 0x18, R22 ;  /* 0x00000018ff037819 */ /* 0x000fc80000011616 */
[----:B------:R-:W-:-:S04]  /*7a40*/  LOP3.LUT R0, R0, R3, RZ, 0xfc, !PT ;  /* 0x0000000300007212 */ /* 0x000fc800078efcff */
[----:B------:R-:W-:-:S07]  /*7a50*/  PRMT R4, R0, 0x7610, R4 ;  /* 0x0000761000047816 */ /* 0x000fce0000000004 */
.L_x_14862:
[----:B------:R-:W-:Y:S05]  /*7a60*/  BSYNC B0 ;  /* 0x0000000000007941 */ /* 0x000fea0003800000 */
.L_x_14861:
[----:B------:R0:W-:Y:S01]  /*7a70*/  STG.E.U8 desc[UR36][R8.64], R4 ;  /* 0x0000000408007986 */ /* 0x0001e2000c101124 */
[----:B------:R-:W-:Y:S05]  /*7a80*/  BRA `(.L_x_14841) ;  /* 0x0000000400087947 */ /* 0x000fea0003800000 */
.L_x_14859:
        /* <DEDUP_REMOVED lines=16> */
.L_x_14866:
[----:B------:R-:W-:-:S04]  /*7b90*/  LOP3.LUT R22, R22, 0x80000000, RZ, 0xc0, !PT ;  /* 0x8000000016167812 */ /* 0x000fc800078ec0ff */
[----:B------:R-:W-:-:S04]  /*7ba0*/  SHF.R.U32.HI R3, RZ, 0x18, R22 ;  /* 0x00000018ff037819 */ /* 0x000fc80000011616 */
[----:B------:R-:W-:-:S04]  /*7bb0*/  LOP3.LUT R0, R0, R3, RZ, 0xfc, !PT ;  /* 0x0000000300007212 */ /* 0x000fc800078efcff */
[----:B------:R-:W-:-:S07]  /*7bc0*/  PRMT R4, R0, 0x7610, R4 ;  /* 0x0000761000047816 */ /* 0x000fce0000000004 */
.L_x_14865:
[----:B------:R-:W-:Y:S05]  /*7bd0*/  BSYNC B0 ;  /* 0x0000000000007941 */ /* 0x000fea0003800000 */
.L_x_14864:
[----:B------:R0:W-:Y:S01]  /*7be0*/  STG.E.U8 desc[UR36][R8.64], R4 ;  /* 0x0000000408007986 */ /* 0x0001e2000c101124 */
[----:B------:R-:W-:Y:S05]  /*7bf0*/  BRA `(.L_x_14841) ;  /* 0x0000000000ac7947 */ /* 0x000fea0003800000 */
.L_x_14858:
        /* <DEDUP_REMOVED lines=21> */
.L_x_14840:
        /* <DEDUP_REMOVED lines=16> */
.L_x_14869:
[----:B------:R-:W-:Y:S05]  /*7e50*/  BRA `(.L_x_14841) ;  /* 0x0000000000147947 */ /* 0x000fea0003800000 */
.L_x_14868:
[----:B------:R-:W0:Y:S02]  /*7e60*/  F2I.U64.TRUNC R22, R22 ;  /* 0x0000001600167311 */ /* 0x000e24000020d800 */
[----:B0-----:R4:W-:Y:S01]  /*7e70*/  STG.E.64 desc[UR36][R8.64], R22 ;  /* 0x0000001608007986 */ /* 0x0019e2000c101b24 */
[----:B------:R-:W-:Y:S05]  /*7e80*/  BRA `(.L_x_14841) ;  /* 0x0000000000087947 */ /* 0x000fea0003800000 */
.L_x_14867:
[----:B------:R-:W0:Y:S02]  /*7e90*/  F2I.FTZ.U32.TRUNC.NTZ R3, R22 ;  /* 0x0000001600037305 */ /* 0x000e24000021f000 */
[----:B0-----:R0:W-:Y:S02]  /*7ea0*/  STG.E desc[UR36][R8.64], R3 ;  /* 0x0000000308007986 */ /* 0x0011e4000c101924 */
.L_x_14841:
[----:B------:R-:W-:-:S07]  /*7eb0*/  VIADD R25, R25, 0x80 ;  /* 0x0000008019197836 */ /* 0x000fce0000000000 */
.L_x_14801:
[----:B------:R-:W-:Y:S05]  /*7ec0*/  BSYNC B6 ;  /* 0x0000000000067941 */ /* 0x000fea0003800000 */
.L_x_14800:
[----:B------:R-:W-:-:S13]  /*7ed0*/  ISETP.GE.AND P0, PT, R25, R17, PT ;  /* 0x000000111900720c */ /* 0x000fda0003f06270 */
[----:B------:R-:W-:Y:S05]  /*7ee0*/  @P0 EXIT ;  /* 0x000000000000094d */ /* 0x000fea0003800000 */
[----:B0---4-:R-:W0:Y:S01]  /*7ef0*/  LDC.64 R4, c[0x0][0x220] ;  /* 0x00008800ff047b82 */ /* 0x011e220000000a00 */
[----:B--2---:R-:W-:Y:S01]  /*7f00*/  PRMT R0, R16, 0x9910, RZ ;  /* 0x0000991010007816 */ /* 0x004fe200000000ff */
        /* <DEDUP_REMOVED lines=18> */
.L_x_14873:
[----:B------:R-:W0:Y:S02]  /*8030*/  F2I.S64.TRUNC R24, R24 ;  /* 0x0000001800187311 */ /* 0x000e24000020d900 */
[----:B0-----:R-:W-:-:S05]  /*8040*/  IMAD.MOV.U32 R5, RZ, RZ, R24 ;  /* 0x000000ffff057224 */ /* 0x001fca00078e0018 */
[----:B------:R-:W-:Y:S01]  /*8050*/  STG.E.U8 desc[UR36][R2.64], R5 ;  /* 0x0000000502007986 */ /* 0x000fe2000c101124 */
[----:B------:R-:W-:Y:S05]  /*8060*/  EXIT ;  /* 0x000000000000794d */ /* 0x000fea0003800000 */
.L_x_14872:
        /* <DEDUP_REMOVED lines=9> */
.L_x_14876:
[----:B------:R-:W0:Y:S02]  /*8100*/  F2I.FTZ.TRUNC.NTZ R5, R24 ;  /* 0x0000001800057305 */ /* 0x000e24000021f100 */
[----:B0-----:R-:W-:Y:S01]  /*8110*/  STG.E desc[UR36][R2.64], R5 ;  /* 0x0000000502007986 */ /* 0x001fe2000c101924 */
[----:B------:R-:W-:Y:S05]  /*8120*/  EXIT ;  /* 0x000000000000794d */ /* 0x000fea0003800000 */
.L_x_14875:
[----:B------:R-:W0:Y:S02]  /*8130*/  F2I.FTZ.TRUNC.NTZ R5, R24 ;  /* 0x0000001800057305 */ /* 0x000e24000021f100 */
[----:B0-----:R-:W-:Y:S01]  /*8140*/  STG.E.U16 desc[UR36][R2.64], R5 ;  /* 0x0000000502007986 */ /* 0x001fe2000c101524 */
[----:B------:R-:W-:Y:S05]  /*8150*/  EXIT ;  /* 0x000000000000794d */ /* 0x000fea0003800000 */
.L_x_14871:
        /* <DEDUP_REMOVED lines=8> */
.L_x_14878:
[----:B------:R-:W-:-:S05]  /*81e0*/  F2FP.F16.F32.PACK_AB R24, RZ, R24 ;  /* 0x00000018ff18723e */ /* 0x000fca00000000ff */
[----:B------:R-:W-:Y:S01]  /*81f0*/  STG.E.U16 desc[UR36][R2.64], R24 ;  /* 0x0000001802007986 */ /* 0x000fe2000c101524 */
[----:B------:R-:W-:Y:S05]  /*8200*/  EXIT ;  /* 0x000000000000794d */ /* 0x000fea0003800000 */
.L_x_14877:
        /* <DEDUP_REMOVED lines=9> */
.L_x_14880:
[----:B------:R-:W-:-:S04]  /*82a0*/  F2FP.F16.F32.PACK_AB R5, RZ, R24 ;  /* 0x00000018ff05723e */ /* 0x000fc800000000ff */
[----:B------:R-:W-:-:S05]  /*82b0*/  PRMT R5, R5, 0x5410, RZ ;  /* 0x0000541005057816 */ /* 0x000fca00000000ff */
[----:B------:R-:W-:Y:S01]  /*82c0*/  STG.E desc[UR36][R2.64], R5 ;  /* 0x0000000502007986 */ /* 0x000fe2000c101924 */
[----:B------:R-:W-:Y:S05]  /*82d0*/  EXIT ;  /* 0x000000000000794d */ /* 0x000fea0003800000 */
.L_x_14879:
[----:B------:R-:W-:-:S06]  /*82e0*/  FMUL.FTZ R4, R24, 1 ;  /* 0x3f80000018047820 */ /* 0x000fcc0000410000 */
[----:B------:R-:W0:Y:S02]  /*82f0*/  F2F.F64.F32 R4, R4 ;  /* 0x0000000400047310 */ /* 0x000e240000201800 */
[----:B0-----:R-:W-:Y:S01]  /*8300*/  STG.E.64 desc[UR36][R2.64], R4 ;  /* 0x0000000402007986 */ /* 0x001fe2000c101b24 */
[----:B------:R-:W-:Y:S05]  /*8310*/  EXIT ;  /* 0x000000000000794d */ /* 0x000fea0003800000 */
.L_x_14870:
        /* <DEDUP_REMOVED lines=12> */
.L_x_14883:
[----:B------:R-:W-:Y:S01]  /*83e0*/  FMUL.FTZ R4, R24, 1 ;  /* 0x3f80000018047820 */ /* 0x000fe20000410000 */
[----:B------:R-:W-:-:S05]  /*83f0*/  CS2R R6, SRZ ;  /* 0x0000000000067805 */ /* 0x000fca000001ff00 */
[----:B------:R-:W0:Y:S02]  /*8400*/  F2F.F64.F32 R4, R4 ;  /* 0x0000000400047310 */ /* 0x000e240000201800 */
[----:B0-----:R-:W-:Y:S01]  /*8410*/  STG.E.128 desc[UR36][R2.64], R4 ;  /* 0x0000000402007986 */ /* 0x001fe2000c101d24 */
[----:B------:R-:W-:Y:S05]  /*8420*/  EXIT ;  /* 0x000000000000794d */ /* 0x000fea0003800000 */
.L_x_14882:
        /* <DEDUP_REMOVED lines=20> */
.L_x_14887:
[----:B------:R-:W-:Y:S05]  /*8570*/  BSYNC B0 ;  /* 0x0000000000007941 */ /* 0x000fea0003800000 */
.L_x_14886:
[----:B------:R-:W-:-:S05]  /*8580*/  LOP3.LUT R7, R0, R7, RZ, 0xfc, !PT ;  /* 0x0000000700077212 */ /* 0x000fca00078efcff */
[----:B------:R-:W-:Y:S01]  /*8590*/  STG.E.U8 desc[UR36][R2.64], R7 ;  /* 0x0000000702007986 */ /* 0x000fe2000c101124 */
[----:B------:R-:W-:Y:S05]  /*85a0*/  EXIT ;  /* 0x000000000000794d */ /* 0x000fea0003800000 */
.L_x_14885:
[----:B------:R-:W-:Y:S01]  /*85b0*/  LOP3.LUT R4, R24, 0x7fffffff, RZ, 0xc0, !PT ;  /* 0x7fffffff18047812 */ /* 0x000fe200078ec0ff */
        /* <DEDUP_REMOVED lines=11> */
.L_x_14889:
[----:B------:R-:W-:Y:S01]  /*8670*/  IMAD.MOV.U32 R0, RZ, RZ, 0x7f ;  /* 0x0000007fff007424 */ /* 0x000fe200078e00ff */
[----:B------:R-:W-:-:S04]  /*8680*/  ISETP.GT.U32.AND P0, PT, R4, 0x7f800000, PT ;  /* 0x7f8000000400780c */ /* 0x000fc80003f04070 */
[----:B------:R-:W-:-:S09]  /*8690*/  SEL R0, R0, 0x7c, P0 ;  /* 0x0000007c00007807 */ /* 0x000fd20000000000 */
.L_x_14890:
[----:B------:R-:W-:Y:S05]  /*86a0*/  BSYNC B0 ;  /* 0x0000000000007941 */ /* 0x000fea0003800000 */
.L_x_14888:
[----:B------:R-:W-:-:S04]  /*86b0*/  LOP3.LUT R24, R24, 0x80000000, RZ, 0xc0, !PT ;  /* 0x8000000018187812 */ /* 0x000fc800078ec0ff */
[----:B------:R-:W-:-:S04]  /*86c0*/  SHF.R.U32.HI R5, RZ, 0x18, R24 ;  /* 0x00000018ff057819 */ /* 0x000fc80000011618 */
[----:B------:R-:W-:-:S05]  /*86d0*/  LOP3.LUT R5, R0, R5, RZ, 0xfc, !PT ;  /* 0x0000000500057212 */ /* 0x000fca00078efcff */
[----:B------:R-:W-:Y:S01]  /*86e0*/  STG.E.U8 desc[UR36][R2.64], R5 ;  /* 0x0000000502007986 */ /* 0x000fe2000c101124 */
[----:B------:R-:W-:Y:S05]  /*86f0*/  EXIT ;  /* 0x000000000000794d */ /* 0x000fea0003800000 */
.L_x_14884:
[----:B------:R-:W-:-:S05]  /*8700*/  F2FP.BF16.F32.PACK_AB R24, RZ, R24 ;  /* 0x00000018ff18723e */ /* 0x000fca00000010ff */
[----:B------:R-:W-:Y:S01]  /*8710*/  STG.E.U16 desc[UR36][R2.64], R24 ;  /* 0x0000001802007986 */ /* 0x000fe2000c101524 */
[----:B------:R-:W-:Y:S05]  /*8720*/  EXIT ;  /* 0x000000000000794d */ /* 0x000fea0003800000 */
.L_x_14881:
        /* <DEDUP_REMOVED lines=11> */
.L_x_14893:
        /* <DEDUP_REMOVED lines=16> */
.L_x_14896:
[----:B------:R-:W-:-:S04]  /*88e0*/  LOP3.LUT R24, R24, 0x80000000, RZ, 0xc0, !PT ;  /* 0x8000000018187812 */ /* 0x000fc800078ec0ff */
[----:B------:R-:W-:-:S04]  /*88f0*/  SHF.R.U32.HI R5, RZ, 0x18, R24 ;  /* 0x00000018ff057819 */ /* 0x000fc80000011618 */
[----:B------:R-:W-:-:S04]  /*8900*/  LOP3.LUT R4, R4, R5, RZ, 0xfc, !PT ;  /* 0x0000000504047212 */ /* 0x000fc800078efcff */
[----:B------:R-:W-:-:S07]  /*8910*/  PRMT R0, R4, 0x7610, R0 ;  /* 0x0000761004007816 */ /* 0x000fce0000000000 */
.L_x_14895:
[----:B------:R-:W-:Y:S05]  /*8920*/  BSYNC B0 ;  /* 0x0000000000007941 */ /* 0x000fea0003800000 */
.L_x_14894:
[----:B------:R-:W-:Y:S01]  /*8930*/  STG.E.U8 desc[UR36][R2.64], R0 ;  /* 0x0000000002007986 */ /* 0x000fe2000c101124 */
[----:B------:R-:W-:Y:S05]  /*8940*/  EXIT ;  /* 0x000000000000794d */ /* 0x000fea0003800000 */
.L_x_14892:
        /* <DEDUP_REMOVED lines=16> */
.L_x_14899:
[----:B------:R-:W-:-:S04]  /*8a50*/  LOP3.LUT R24, R24, 0x80000000, RZ, 0xc0, !PT ;  /* 0x8000000018187812 */ /* 0x000fc800078ec0ff */
[----:B------:R-:W-:-:S04]  /*8a60*/  SHF.R.U32.HI R5, RZ, 0x18, R24 ;  /* 0x00000018ff057819 */ /* 0x000fc80000011618 */
[----:B------:R-:W-:-:S04]  /*8a70*/  LOP3.LUT R4, R4, R5, RZ, 0xfc, !PT ;  /* 0x0000000504047212 */ /* 0x000fc800078efcff */
[----:B------:R-:W-:-:S07]  /*8a80*/  PRMT R0, R4, 0x7610, R0 ;  /* 0x0000761004007816 */ /* 0x000fce0000000000 */
.L_x_14898:
[----:B------:R-:W-:Y:S05]  /*8a90*/  BSYNC B0 ;  /* 0x0000000000007941 */ /* 0x000fea0003800000 */
.L_x_14897:
[----:B------:R-:W-:Y:S01]  /*8aa0*/  STG.E.U8 desc[UR36][R2.64], R0 ;  /* 0x0000000002007986 */ /* 0x000fe2000c101124 */
[----:B------:R-:W-:Y:S05]  /*8ab0*/  EXIT ;  /* 0x000000000000794d */ /* 0x000fea0003800000 */
.L_x_14891:
        /* <DEDUP_REMOVED lines=21> */
.L_x_14874:
        /* <DEDUP_REMOVED lines=15> */
[----:B-123--:R-:W-:Y:S05]  /*8d00*/  CALL.ABS.NOINC R2 ;  /* 0x0000000002007343 */ /* 0x00efea0003c00000 */
.L_x_14902:
[----:B------:R-:W-:Y:S05]  /*8d10*/  EXIT ;  /* 0x000000000000794d */ /* 0x000fea0003800000 */
.L_x_14901:
[----:B------:R-:W0:Y:S02]  /*8d20*/  F2I.U64.TRUNC R24, R24 ;  /* 0x0000001800187311 */ /* 0x000e24000020d800 */
[----:B0-----:R-:W-:Y:S01]  /*8d30*/  STG.E.64 desc[UR36][R2.64], R24 ;  /* 0x0000001802007986 */ /* 0x001fe2000c101b24 */
[----:B------:R-:W-:Y:S05]  /*8d40*/  EXIT ;  /* 0x000000000000794d */ /* 0x000fea0003800000 */
.L_x_14900:
[----:B------:R-:W0:Y:S02]  /*8d50*/  F2I.FTZ.U32.TRUNC.NTZ R5, R24 ;  /* 0x0000001800057305 */ /* 0x000e24000021f000 */
[----:B0-----:R-:W-:Y:S01]  /*8d60*/  STG.E desc[UR36][R2.64], R5 ;  /* 0x0000000502007986 */ /* 0x001fe2000c101924 */
[----:B------:R-:W-:Y:S05]  /*8d70*/  EXIT ;  /* 0x000000000000794d */ /* 0x000fea0003800000 */
        .weak           $__internal_50_$__cuda_sm3x_div_rn_ftz_f32_slowpath
        .type           $__internal_50_$__cuda_sm3x_div_rn_ftz_f32_slowpath,@function
        .size           $__internal_50_$__cuda_sm3x_div_rn_ftz_f32_slowpath,(.L_x_19726 - $__internal_50_$__cuda_sm3x_div_rn_ftz_f32_slowpath)
$__internal_50_$__cuda_sm3x_div_rn_ftz_f32_slowpath:
        /* <DEDUP_REMOVED lines=32> */
.L_x_14905:
[----:B------:R-:W-:Y:S05]  /*8f80*/  BSYNC B2 ;  /* 0x0000000000027941 */ /* 0x000fea0003800000 */
.L_x_14904:
        /* <DEDUP_REMOVED lines=27> */
.L_x_14911:
[----:B------:R-:W-:-:S07]  /*9140*/  IMAD R13, R7, 0x800000, R13 ;  /* 0x00800000070d7824 */ /* 0x000fce00078e020d */
.L_x_14912:
[----:B------:R-:W-:Y:S05]  /*9150*/  BSYNC B2 ;  /* 0x0000000000027941 */ /* 0x000fea0003800000 */
.L_x_14910:
[----:B------:R-:W-:Y:S05]  /*9160*/  BRA `(.L_x_14913) ;  /* 0x0000000000207947 */ /* 0x000fea0003800000 */
.L_x_14909:
[----:B------:R-:W-:-:S04]  /*9170*/  LOP3.LUT R0, R11, 0x80000000, R0, 0x48, !PT ;  /* 0x800000000b007812 */ /* 0x000fc800078e4800 */
[----:B------:R-:W-:Y:S01]  /*9180*/  LOP3.LUT R13, R0, 0x7f800000, RZ, 0xfc, !PT ;  /* 0x7f800000000d7812 */ /* 0x000fe200078efcff */
[----:B------:R-:W-:Y:S06]  /*9190*/  BRA `(.L_x_14913) ;  /* 0x0000000000147947 */ /* 0x000fec0003800000 */
.L_x_14908:
[----:B------:R-:W-:Y:S01]  /*91a0*/  LOP3.LUT R13, R11, 0x80000000, R0, 0x48, !PT ;  /* 0x800000000b0d7812 */ /* 0x000fe200078e4800 */
[----:B------:R-:W-:Y:S06]  /*91b0*/  BRA `(.L_x_14913) ;  /* 0x00000000000c7947 */ /* 0x000fec0003800000 */
.L_x_14907:
[----:B------:R-:W0:Y:S01]  /*91c0*/  MUFU.RSQ R13, -QNAN ;  /* 0xffc00000000d7908 */ /* 0x000e220000001400 */
[----:B------:R-:W-:Y:S05]  /*91d0*/  BRA `(.L_x_14913) ;  /* 0x0000000000047947 */ /* 0x000fea0003800000 */
.L_x_14906:
[----:B------:R-:W-:-:S07]  /*91e0*/  FADD.FTZ R13, R0, R11 ;  /* 0x0000000b000d7221 */ /* 0x000fce0000010000 */
.L_x_14913:
[----:B------:R-:W-:Y:S05]  /*91f0*/  BSYNC B1 ;  /* 0x0000000000017941 */ /* 0x000fea0003800000 */
.L_x_14903:
[----:B------:R-:W-:-:S04]  /*9200*/  IMAD.MOV.U32 R7, RZ, RZ, 0x0 ;  /* 0x00000000ff077424 */ /* 0x000fc800078e00ff */
[----:B0-----:R-:W-:Y:S05]  /*9210*/  RET.REL.NODEC R6 `(_ZN2at6native27unrolled_elementwise_kernelINS0_13BUnaryFunctorIfffZZZNS0_17atan2_kernel_cudaERNS_18TensorIteratorBaseEENKUlvE_clEvENKUlvE0_clEvEUlffE_EESt5arrayIPcLm2EELi4E23TrivialOffsetCalculatorILi1EjESD_NS0_6memory12LoadWithCastILi1EEENSE_13StoreWithCastILi1EEEEEviT_T0_T2_T3_T4_T5_) ;  /* 0xffffff6c06787950 */ /* 0x001fea0003c3ffff */
.L_x_14914:
        /* <DEDUP_REMOVED lines=14> */
.L_x_19726:


//--------------------- .text._ZN2at6native18elementwise_kernelILi128ELi2EZNS0_22gpu_kernel_impl_nocastINS0_13BUnaryFunctorIfffZZZNS0_17atan2_kernel_cudaERNS_18TensorIteratorBaseEENKUlvE_clEvENKUlvE0_clEvEUlffE_EEEEvS5_RKT_EUliE_EEviT1_ --------------------------
	.section	.text._ZN2at6native18elementwise_kernelILi128ELi2EZNS0_22gpu_kernel_impl_nocastINS0_13BUnaryFunctorIfffZZZNS0_17atan2_kernel_cudaERNS_18TensorIteratorBaseEENKUlvE_clEvENKUlvE0_clEvEUlffE_EEEEvS5_RKT_EUliE_EEviT1_,"ax",@progbits
	.align	128
        .global         _ZN2at6native18elementwise_kernelILi128ELi2EZNS0_22gpu_kernel_impl_nocastINS0_13BUnaryFunctorIfffZZZNS0_17atan2_kernel_cudaERNS_18TensorIteratorBaseEENKUlvE_clEvENKUlvE0_clEvEUlffE_EEEEvS5_RKT_EUliE_EEviT1_
        .type           _ZN2at6native18elementwise_kernelILi128ELi2EZNS0_22gpu_kernel_impl_nocastINS0_13BUnaryFunctorIfffZZZNS0_17atan2_kernel_cudaERNS_18TensorIteratorBaseEENKUlvE_clEvENKUlvE0_clEvEUlffE_EEEEvS5_RKT_EUliE_EEviT1_,@function
        .size           _ZN2at6native18elementwise_kernelILi128ELi2EZNS0_22gpu_kernel_impl_nocastINS0_13BUnaryFunctorIfffZZZNS0_17atan2_kernel_cudaERNS_18TensorIteratorBaseEENKUlvE_clEvENKUlvE0_clEvEUlffE_EEEEvS5_RKT_EUliE_EEviT1_,(.L_x_19727 - _ZN2at6native18elementwise_kernelILi128ELi2EZNS0_22gpu_kernel_impl_nocastINS0_13BUnaryFunctorIfffZZZNS0_17atan2_kernel_cudaERNS_18TensorIteratorBaseEENKUlvE_clEvENKUlvE0_clEvEUlffE_EEEEvS5_RKT_EUliE_EEviT1_)
        .other          _ZN2at6native18elementwise_kernelILi128ELi2EZNS0_22gpu_kernel_impl_nocastINS0_13BUnaryFunctorIfffZZZNS0_17atan2_kernel_cudaERNS_18TensorIteratorBaseEENKUlvE_clEvENKUlvE0_clEvEUlffE_EEEEvS5_RKT_EUliE_EEviT1_,@"STO_CUDA_ENTRY STV_DEFAULT"
_ZN2at6native18elementwise_kernelILi128ELi2EZNS0_22gpu_kernel_impl_nocastINS0_13BUnaryFunctorIfffZZZNS0_17atan2_kernel_cudaERNS_18TensorIteratorBaseEENKUlvE_clEvENKUlvE0_clEvEUlffE_EEEEvS5_RKT_EUliE_EEviT1_:
.text._ZN2at6native18elementwise_kernelILi128ELi2EZNS0_22gpu_kernel_impl_nocastINS0_13BUnaryFunctorIfffZZZNS0_17atan2_kernel_cudaERNS_18TensorIteratorBaseEENKUlvE_clEvENKUlvE0_clEvEUlffE_EEEEvS5_RKT_EUliE_EEviT1_:
[----:B------:R-:W-:Y:S01]  /*0000*/  LDC R1, c[0x0][0x28] ;  /* 0x00000a00ff017b82 */ /* 0x000fe20000000800 */
[----:B------:R-:W0:Y:S01]  /*0010*/  S2R R3, SR_CTAID.X ;  /* 0x0000000000037919 */ /* 0x000e220000002500 */
[----:B------:R-:W-:Y:S01]  /*0020*/  ULDC UR4, c[0x0][0x210] ;  /* 0x0000840000047ab9 */ /* 0x000fe20000000800 */
[----:B------:R-:W-:Y:S01]  /*0030*/  BSSY B1, `(.L_x_14915) ;  /* 0x0000178000017945 */ /* 0x000fe20003800000 */
[----:B------:R-:W0:Y:S02]  /*0040*/  S2R R2, SR_TID.X ;  /* 0x0000000000027919 */ /* 0x000e240000002100 */
[----:B0-----:R-:W-:-:S04]  /*0050*/  LEA R7, R3, R2, 0x8 ;  /* 0x0000000203077211 */ /* 0x001fc800078e40ff */
[----:B------:R-:W-:Y:S01]  /*0060*/  ISETP.GE.AND P0, PT, R7, UR4, PT ;  /* 0x0000000407007c0c */ /* 0x000fe2000bf06270 */
[----:B------:R-:W-:Y:S01]  /*0070*/  ULDC.64 UR4, c[0x0][0x208] ;  /* 0x0000820000047ab9 */ /* 0x000fe20000000a00 */
[----:B------:R-:W-:-:S11]  /*0080*/  MOV R9, R7 ;  /* 0x0000000700097202 */ /* 0x000fd60000000f00 */
[----:B------:R-:W-:Y:S05]  /*0090*/  @P0 BRA `(.L_x_14916) ;  /* 0x0000001400c40947 */ /* 0x000fea0003800000 */
[----:B------:R-:W0:Y:S01]  /*00a0*/  LDC R4, c[0x0][0x218] ;  /* 0x00008600ff047b82 */ /* 0x000e220000000800 */
[----:B------:R-:W-:Y:S01]  /*00b0*/  HFMA2.MMA R0, -RZ, RZ, 0, 0 ;  /* 0x00000000ff007435 */ /* 0x000fe200000001ff */
[----:B------:R-:W-:Y:S02]  /*00c0*/  MOV R5, RZ ;  /* 0x000000ff00057202 */ /* 0x000fe40000000f00 */
[----:B0-----:R-:W-:-:S13]  /*00d0*/  ISETP.NE.AND P0, PT, R4, RZ, PT ;  /* 0x000000ff0400720c */ /* 0x001fda0003f05270 */
[----:B------:R-:W-:Y:S05]  /*00e0*/  @!P0 BRA `(.L_x_14917) ;  /* 0x0000001000a48947 */ /* 0x000fea0003800000 */
        /* <DEDUP_REMOVED lines=297> */
.L_x_14917:
[----:B------:R-:W-:Y:S02]  /*1380*/  ULDC.64 UR6, c[0x0][0x418] ;  /* 0x0001060000067ab9 */ /* 0x000fe40000000a00 */
[----:B------:R-:W-:Y:S01]  /*1390*/  IADD3 R8, P0, R0, UR6, RZ ;  /* 0x0000000600087c10 */ /* 0x000fe2000ff1e0ff */
[----:B------:R-:W-:-:S03]  /*13a0*/  ULDC UR6, c[0x0][0x424] ;  /* 0x0001090000067ab9 */ /* 0x000fc60000000800 */
[----:B------:R-:W-:-:S05]  /*13b0*/  IADD3.X R9, RZ, UR7, RZ, P0, !PT ;  /* 0x00000007ff097c10 */ /* 0x000fca00087fe4ff */
[----:B------:R-:W2:Y:S01]  /*13c0*/  LDG.E R6, desc[UR4][R8.64] ;  /* 0x0000000408067981 */ /* 0x000ea2000c1e1900 */
[----:B------:R-:W-:Y:S01]  /*13d0*/  FADD.FTZ R11, -RZ, |UR6| ;  /* 0x40000006ff0b7e21 */ /* 0x000fe20008010100 */
[----:B------:R-:W-:Y:S01]  /*13e0*/  BSSY B2, `(.L_x_14918) ;  /* 0x0000014000027945 */ /* 0x000fe20003800000 */
[C---:B--2---:R-:W-:Y:S01]  /*13f0*/  FADD.FTZ R0, |R6|.reuse, -RZ ;  /* 0x800000ff06007221 */ /* 0x044fe20000010200 */
[----:B------:R-:W-:Y:S01]  /*1400*/  FSETP.GT.FTZ.AND P3, PT, |R6|, |UR6|, PT ;  /* 0x4000000606007c0b */ /* 0x000fe2000bf74200 */
[----:B------:R-:W-:-:S03]  /*1410*/  ULDC.64 UR6, c[0x0][0x410] ;  /* 0x0001040000067ab9 */ /* 0x000fc60000000a00 */
        /* <DEDUP_REMOVED lines=12> */
[----:B------:R-:W-:Y:S02]  /*14e0*/  MOV R14, R0 ;  /* 0x00000000000e7202 */ /* 0x000fe40000000f00 */
[----:B------:R-:W-:-:S07]  /*14f0*/  MOV R8, 0x1510 ;  /* 0x0000151000087802 */ /* 0x000fce0000000f00 */
[----:B------:R-:W-:Y:S05]  /*1500*/  CALL.REL.NOINC `($__internal_51_$__cuda_sm3x_div_rn_ftz_f32_slowpath) ;  /* 0x0000001800807944 */ /* 0x000fea0003c00000 */
[----:B------:R-:W-:-:S07]  /*1510*/  MOV R8, R0 ;  /* 0x0000000000087202 */ /* 0x000fce0000000f00 */
.L_x_14919:
[----:B------:R-:W-:Y:S05]  /*1520*/  BSYNC B2 ;  /* 0x0000000000027941 */ /* 0x000fea0003800000 */
.L_x_14918:
        /* <DEDUP_REMOVED lines=17> */
[----:B------:R-:W-:-:S05]  /*1640*/  MOV R9, 0x3fd774eb ;  /* 0x3fd774eb00097802 */ /* 0x000fca0000000f00 */
[----:B------:R-:W-:Y:S01]  /*1650*/  FFMA.FTZ R8, R9, 1.8663789033889770508, -R8 ;  /* 0x3feee58109087823 */ /* 0x000fe20000010808 */
[----:B------:R-:W-:Y:S06]  /*1660*/  BRA `(.L_x_14922) ;  /* 0x0000000000187947 */ /* 0x000fec0003800000 */
.L_x_14921:
[----:B------:R-:W-:Y:S01]  /*1670*/  ULDC UR6, c[0x0][0x424] ;  /* 0x0001090000067ab9 */ /* 0x000fe20000000800 */
[----:B------:R-:W-:Y:S01]  /*1680*/  MOV R9, 0x3fd774eb ;  /* 0x3fd774eb00097802 */ /* 0x000fe20000000f00 */
[----:B------:R-:W-:-:S05]  /*1690*/  IMAD.U32 R11, RZ, RZ, UR6 ;  /* 0x00000006ff0b7e24 */ /* 0x000fca000f8e00ff */
[----:B------:R-:W-:-:S13]  /*16a0*/  ISETP.GE.AND P0, PT, R11, RZ, PT ;  /* 0x000000ff0b00720c */ /* 0x000fda0003f06270 */
[----:B------:R-:W-:-:S04]  /*16b0*/  @P0 FFMA.FTZ R8, R9, 0.93318945169448852539, -R8 ;  /* 0x3f6ee58109080823 */ /* 0x000fc80000010808 */
[----:B------:R-:W-:-:S07]  /*16c0*/  @!P0 FFMA.FTZ R8, R9, 0.93318945169448852539, R8 ;  /* 0x3f6ee58109088823 */ /* 0x000fce0000010008 */
.L_x_14922:
[----:B------:R-:W-:Y:S05]  /*16d0*/  BSYNC B0 ;  /* 0x0000000000007941 */ /* 0x000fea0003800000 */
.L_x_14920:
[----:B------:R-:W-:Y:S01]  /*16e0*/  FSETP.NEU.FTZ.AND P1, PT, |R11|, |R6|, PT ;  /* 0x400000060b00720b */ /* 0x000fe20003f3d200 */
[----:B------:R-:W-:Y:S01]  /*16f0*/  HFMA2.MMA R0, -RZ, RZ, 2.04296875, -15.78125 ;  /* 0x4016cbe4ff007435 */ /* 0x000fe200000001ff */
[----:B------:R-:W-:Y:S02]  /*1700*/  FSETP.NEU.FTZ.AND P0, PT, R7, RZ, PT ;  /* 0x000000ff0700720b */ /* 0x000fe40003f1d000 */
[----:B------:R-:W-:Y:S02]  /*1710*/  ISETP.GE.AND P2, PT, R11, RZ, PT ;  /* 0x000000ff0b00720c */ /* 0x000fe40003f46270 */
[----:B------:R-:W-:-:S04]  /*1720*/  LEA R2, R3, R2, 0x8 ;  /* 0x0000000203027211 */ /* 0x000fc800078e40ff */
[----:B------:R-:W-:-:S03]  /*1730*/  IADD3 R9, R2, 0x80, RZ ;  /* 0x0000008002097810 */ /* 0x000fc60007ffe0ff */
[----:B------:R-:W-:Y:S01]  /*1740*/  @!P1 FSEL R8, R0, 0.78539818525314331055, !P2 ;  /* 0x3f490fdb00089808 */ /* 0x000fe20005000000 */
[----:B------:R-:W-:Y:S01]  /*1750*/  FADD.FTZ R0, |R6|, |R11| ;  /* 0x4000000b06007221 */ /* 0x000fe20000010200 */
[----:B------:R-:W-:-:S04]  /*1760*/  @!P0 FSEL R8, RZ, 3.1415927410125732422, P2 ;  /* 0x40490fdbff088808 */ /* 0x000fc80001000000 */
[----:B------:R-:W-:Y:S02]  /*1770*/  FSETP.GTU.FTZ.AND P0, PT, |R0|, +INF , PT ;  /* 0x7f8000000000780b */ /* 0x000fe40003f1c200 */
[----:B------:R-:W-:-:S04]  /*1780*/  LOP3.LUT R7, R8, 0x80000000, R6, 0xb8, !PT ;  /* 0x8000000008077812 */ /* 0x000fc800078eb806 */
[----:B------:R-:W-:-:S05]  /*1790*/  FSEL R7, R0, R7, P0 ;  /* 0x0000000700077208 */ /* 0x000fca0000000000 */
[----:B------:R0:W-:Y:S02]  /*17a0*/  STG.E desc[UR4][R4.64], R7 ;  /* 0x0000000704007986 */ /* 0x0001e4000c101904 */
.L_x_14916:
[----:B------:R-:W-:Y:S05]  /*17b0*/  BSYNC B1 ;  /* 0x0000000000017941 */ /* 0x000fea0003800000 */
.L_x_14915:
[----:B------:R-:W-:Y:S02]  /*17c0*/  ULDC UR6, c[0x0][0x210] ;  /* 0x0000840000067ab9 */ /* 0x000fe40000000800 */
[----:B------:R-:W-:-:S13]  /*17d0*/  ISETP.GE.AND P0, PT, R9, UR6, PT ;  /* 0x0000000609007c0c */ /* 0x000fda000bf06270 */
[----:B------:R-:W-:Y:S05]  /*17e0*/  @P0 EXIT ;  /* 0x000000000000094d */ /* 0x000fea0003800000 */
[----:B------:R-:W1:Y:S01]  /*17f0*/  LDC R8, c[0x0][0x218] ;  /* 0x00008600ff087b82 */ /* 0x000e620000000800 */
[----:B------:R-:W-:Y:S01]  /*1800*/  MOV R0, RZ ;  /* 0x000000ff00007202 */ /* 0x000fe20000000f00 */
[----:B------:R-:W-:Y:S01]  /*1810*/  IMAD.MOV.U32 R3, RZ, RZ, RZ ;  /* 0x000000ffff037224 */ /* 0x000fe200078e00ff */
[----:B-1----:R-:W-:-:S13]  /*1820*/  ISETP.NE.AND P0, PT, R8, RZ, PT ;  /* 0x000000ff0800720c */ /* 0x002fda0003f05270 */
[----:B------:R-:W-:Y:S05]  /*1830*/  @!P0 BRA `(.L_x_14923) ;  /* 0x0000001000a88947 */ /* 0x000fea0003800000 */
[----:B------:R-:W-:Y:S01]  /*1840*/  HFMA2.MMA R2, -RZ, RZ, 0, 0 ;  /* 0x00000000ff027435 */ /* 0x000fe200000001ff */
[----:B------:R-:W-:Y:S01]  /*1850*/  MOV R3, R9 ;  /* 0x0000000900037202 */ /* 0x000fe20000000f00 */
[----:B------:R-:W-:Y:S01]  /*1860*/  ULDC.64 UR6, c[0x0][0x220] ;  /* 0x0000880000067ab9 */ /* 0x000fe20000000a00 */
[----:B------:R-:W-:-:S07]  /*1870*/  ISETP.NE.AND P0, PT, R8, 0x1, PT ;  /* 0x000000010800780c */ /* 0x000fce0003f05270 */
[----:B0-----:R-:W-:Y:S01]  /*1880*/  IMAD.HI.U32 R4, R9, UR6, R2 ;  /* 0x0000000609047c27 */ /* 0x001fe2000f8e0002 */
        /* <DEDUP_REMOVED lines=293> */
.L_x_14923:
[----:B------:R-:W-:Y:S02]  /*2ae0*/  ULDC.64 UR6, c[0x0][0x418] ;  /* 0x0001060000067ab9 */ /* 0x000fe40000000a00 */
[----:B------:R-:W-:Y:S01]  /*2af0*/  IADD3 R6, P0, R0, UR6, RZ ;  /* 0x0000000600067c10 */ /* 0x000fe2000ff1e0ff */
[----:B------:R-:W-:-:S03]  /*2b00*/  ULDC UR6, c[0x0][0x424] ;  /* 0x0001090000067ab9 */ /* 0x000fc60000000800 */
[----:B0-----:R-:W-:-:S05]  /*2b10*/  IADD3.X R7, RZ, UR7, RZ, P0, !PT ;  /* 0x00000007ff077c10 */ /* 0x001fca00087fe4ff */
        /* <DEDUP_REMOVED lines=19> */
[----:B------:R-:W-:Y:S02]  /*2c50*/  MOV R7, R5 ;  /* 0x0000000500077202 */ /* 0x000fe40000000f00 */
[----:B------:R-:W-:-:S07]  /*2c60*/  MOV R8, 0x2c80 ;  /* 0x00002c8000087802 */ /* 0x000fce0000000f00 */
[----:B------:R-:W-:Y:S05]  /*2c70*/  CALL.REL.NOINC `($__internal_51_$__cuda_sm3x_div_rn_ftz_f32_slowpath) ;  /* 0x0000000000a47944 */ /* 0x000fea0003c00000 */
[----:B------:R-:W-:-:S07]  /*2c80*/  MOV R6, R0 ;  /* 0x0000000000067202 */ /* 0x000fce0000000f00 */
.L_x_14925:
[----:B------:R-:W-:Y:S05]  /*2c90*/  BSYNC B1 ;  /* 0x0000000000017941 */ /* 0x000fea0003800000 */
.L_x_14924:
        /* <DEDUP_REMOVED lines=20> */
.L_x_14927:
[----:B------:R-:W-:Y:S01]  /*2de0*/  ULDC UR6, c[0x0][0x424] ;  /* 0x0001090000067ab9 */ /* 0x000fe20000000800 */
[----:B------:R-:W-:Y:S01]  /*2df0*/  MOV R9, 0x3fd774eb ;  /* 0x3fd774eb00097802 */ /* 0x000fe20000000f00 */
[----:B------:R-:W-:-:S05]  /*2e00*/  IMAD.U32 R7, RZ, RZ, UR6 ;  /* 0x00000006ff077e24 */ /* 0x000fca000f8e00ff */
[----:B------:R-:W-:-:S13]  /*2e10*/  ISETP.GE.AND P0, PT, R7, RZ, PT ;  /* 0x000000ff0700720c */ /* 0x000fda0003f06270 */
[----:B------:R-:W-:-:S04]  /*2e20*/  @P0 FFMA.FTZ R6, R9, 0.93318945169448852539, -R6 ;  /* 0x3f6ee58109060823 */ /* 0x000fc80000010806 */
[----:B------:R-:W-:-:S07]  /*2e30*/  @!P0 FFMA.FTZ R6, R9, 0.93318945169448852539, R6 ;  /* 0x3f6ee58109068823 */ /* 0x000fce0000010006 */
.L_x_14928:
[----:B------:R-:W-:Y:S05]  /*2e40*/  BSYNC B0 ;  /* 0x0000000000007941 */ /* 0x000fea0003800000 */
.L_x_14926:
[----:B------:R-:W-:Y:S01]  /*2e50*/  FSETP.NEU.FTZ.AND P1, PT, |R7|, |R4|, PT ;  /* 0x400000040700720b */ /* 0x000fe20003f3d200 */
[----:B------:R-:W-:Y:S01]  /*2e60*/  HFMA2.MMA R0, -RZ, RZ, 2.04296875, -15.78125 ;  /* 0x4016cbe4ff007435 */ /* 0x000fe200000001ff */
[----:B------:R-:W-:Y:S02]  /*2e70*/  FSETP.NEU.FTZ.AND P0, PT, R5, RZ, PT ;  /* 0x000000ff0500720b */ /* 0x000fe40003f1d000 */
[----:B------:R-:W-:-:S09]  /*2e80*/  ISETP.GE.AND P2, PT, R7, RZ, PT ;  /* 0x000000ff0700720c */ /* 0x000fd20003f46270 */
[----:B------:R-:W-:Y:S01]  /*2e90*/  @!P1 FSEL R6, R0, 0.78539818525314331055, !P2 ;  /* 0x3f490fdb00069808 */ /* 0x000fe20005000000 */
[----:B------:R-:W-:Y:S01]  /*2ea0*/  FADD.FTZ R0, |R4|, |R7| ;  /* 0x4000000704007221 */ /* 0x000fe20000010200 */
[----:B------:R-:W-:-:S04]  /*2eb0*/  @!P0 FSEL R6, RZ, 3.1415927410125732422, P2 ;  /* 0x40490fdbff068808 */ /* 0x000fc80001000000 */
[----:B------:R-:W-:Y:S02]  /*2ec0*/  FSETP.GTU.FTZ.AND P0, PT, |R0|, +INF , PT ;  /* 0x7f8000000000780b */ /* 0x000fe40003f1c200 */
[----:B------:R-:W-:-:S04]  /*2ed0*/  LOP3.LUT R5, R6, 0x80000000, R4, 0xb8, !PT ;  /* 0x8000000006057812 */ /* 0x000fc800078eb804 */
[----:B------:R-:W-:-:S05]  /*2ee0*/  FSEL R5, R0, R5, P0 ;  /* 0x0000000500057208 */ /* 0x000fca0000000000 */
[----:B------:R-:W-:Y:S01]  /*2ef0*/  STG.E desc[UR4][R2.64], R5 ;  /* 0x0000000502007986 */ /* 0x000fe2000c101904 */
[----:B------:R-:W-:Y:S05]  /*2f00*/  EXIT ;  /* 0x000000000000794d */ /* 0x000fea0003800000 */
        .weak           $__internal_51_$__cuda_sm3x_div_rn_ftz_f32_slowpath
        .type           $__internal_51_$__cuda_sm3x_div_rn_ftz_f32_slowpath,@function
        .size           $__internal_51_$__cuda_sm3x_div_rn_ftz_f32_slowpath,(.L_x_19727 - $__internal_51_$__cuda_sm3x_div_rn_ftz_f32_slowpath)
$__internal_51_$__cuda_sm3x_div_rn_ftz_f32_slowpath:
        /* <DEDUP_REMOVED lines=32> */
.L_x_14931:
[----:B------:R-:W-:Y:S05]  /*3110*/  BSYNC B3 ;  /* 0x0000000000037941 */ /* 0x000fea0003800000 */
.L_x_14930:
[----:B------:R-:W-:Y:S01]  /*3120*/  IADD3 R10, R9, -0x7f, RZ ;  /* 0xffffff81090a7810 */ /* 0x000fe20007ffe0ff */
[----:B------:R-:W-:Y:S01]  /*3130*/  VIADD R9, R0, 0xffffff81 ;  /* 0xffffff8100097836 */ /* 0x000fe20000000000 */
[----:B------:R-:W-:Y:S03]  /*3140*/  BSSY B3, `(.L_x_14936) ;  /* 0x000001a000037945 */ /* 0x000fe60003800000 */
        /* <DEDUP_REMOVED lines=24> */
.L_x_14937:
[----:B------:R-:W-:-:S07]  /*32d0*/  LEA R0, R9, R15, 0x17 ;  /* 0x0000000f09007211 */ /* 0x000fce00078eb8ff */
.L_x_14938:
[----:B------:R-:W-:Y:S05]  /*32e0*/  BSYNC B3 ;  /* 0x0000000000037941 */ /* 0x000fea0003800000 */
.L_x_14936:
[----:B------:R-:W-:Y:S05]  /*32f0*/  BRA `(.L_x_14939) ;  /* 0x0000000000207947 */ /* 0x000fea0003800000 */
.L_x_14935:
[----:B------:R-:W-:-:S04]  /*3300*/  LOP3.LUT R0, R7, 0x80000000, R14, 0x48, !PT ;  /* 0x8000000007007812 */ /* 0x000fc800078e480e */
[----:B------:R-:W-:Y:S01]  /*3310*/  LOP3.LUT R0, R0, 0x7f800000, RZ, 0xfc, !PT ;  /* 0x7f80000000007812 */ /* 0x000fe200078efcff */
[----:B------:R-:W-:Y:S06]  /*3320*/  BRA `(.L_x_14939) ;  /* 0x0000000000147947 */ /* 0x000fec0003800000 */
.L_x_14934:
[----:B------:R-:W-:Y:S01]  /*3330*/  LOP3.LUT R0, R7, 0x80000000, R14, 0x48, !PT ;  /* 0x8000000007007812 */ /* 0x000fe200078e480e */
[----:B------:R-:W-:Y:S06]  /*3340*/  BRA `(.L_x_14939) ;  /* 0x00000000000c7947 */ /* 0x000fec0003800000 */
.L_x_14933:
[----:B------:R-:W0:Y:S01]  /*3350*/  MUFU.RSQ R0, -QNAN ;  /* 0xffc0000000007908 */ /* 0x000e220000001400 */
[----:B------:R-:W-:Y:S05]  /*3360*/  BRA `(.L_x_14939) ;  /* 0x0000000000047947 */ /* 0x000fea0003800000 */
.L_x_14932:
[----:B------:R-:W-:-:S07]  /*3370*/  FADD.FTZ R0, R14, R7 ;  /* 0x000000070e007221 */ /* 0x000fce0000010000 */
.L_x_14939:
[----:B------:R-:W-:Y:S05]  /*3380*/  BSYNC B0 ;  /* 0x0000000000007941 */ /* 0x000fea0003800000 */
.L_x_14929:
[----:B------:R-:W-:-:S04]  /*3390*/  MOV R9, 0x0 ;  /* 0x0000000000097802 */ /* 0x000fc80000000f00 */
[----:B0-----:R-:W-:Y:S05]  /*33a0*/  RET.REL.NODEC R8 `(_ZN2at6native18elementwise_kernelILi128ELi2EZNS0_22gpu_kernel_impl_nocastINS0_13BUnaryFunctorIfffZZZNS0_17atan2_kernel_cudaERNS_18TensorIteratorBaseEENKUlvE_clEvENKUlvE0_clEvEUlffE_EEEEvS5_RKT_EUliE_EEviT1_) ;  /* 0xffffffcc08147950 */ /* 0x001fea0003c3ffff */
.L_x_14940:
        /* <DEDUP_REMOVED lines=13> */
.L_x_19727:


//--------------------- .text._ZN2at6native27unrolled_elementwise_kernelINS0_13BUnaryFunctorIfffZZZNS0_17atan2_kernel_cudaERNS_18TensorIteratorBaseEENKUlvE_clEvENKUlvE0_clEvEUlffE_EESt5arrayIPcLm2EELi4E23TrivialOffsetCalculatorILi1EjESD_NS0_6memory15LoadWithoutCastENSE_16StoreWithoutCastEEEviT_T0_T2_T3_T4_T5_ --------------------------
	.section	.text._ZN2at6native27unrolled_elementwise_kernelINS0_13BUnaryFunctorIfffZZZNS0_17atan2_kernel_cudaERNS_18TensorIteratorBaseEENKUlvE_clEvENKUlvE0_clEvEUlffE_EESt5arrayIPcLm2EELi4E23TrivialOffsetCalculatorILi1EjESD_NS0_6memory15LoadWithoutCastENSE_16StoreWithoutCastEEEviT_T0_T2_T3_T4_T5_,"ax",@progbits
	.align	128
        .global         _ZN2at6native27unrolled_elementwise_kernelINS0_13BUnaryFunctorIfffZZZNS0_17atan2_kernel_cudaERNS_18TensorIteratorBaseEENKUlvE_clEvENKUlvE0_clEvEUlffE_EESt5arrayIPcLm2EELi4E23TrivialOffsetCalculatorILi1EjESD_NS0_6memory15LoadWithoutCastENSE_16StoreWithoutCastEEEviT_T0_T2_T3_T4_T5_
        .type           _ZN2at6native27unrolled_elementwise_kernelINS0_13BUnaryFunctorIfffZZZNS0_17atan2_kernel_cudaERNS_18TensorIteratorBaseEENKUlvE_clEvENKUlvE0_clEvEUlffE_EESt5arrayIPcLm2EELi4E23TrivialOffsetCalculatorILi1EjESD_NS0_6memory15LoadWithoutCastENSE_16StoreWithoutCastEEEviT_T0_T2_T3_T4_T5_,@function
        .size           _ZN2at6native27unrolled_elementwise_kernelINS0_13BUnaryFunctorIfffZZZNS0_17atan2_kernel_cudaERNS_18TensorIteratorBaseEENKUlvE_clEvENKUlvE0_clEvEUlffE_EESt5arrayIPcLm2EELi4E23TrivialOffsetCalculatorILi1EjESD_NS0_6memory15LoadWithoutCastENSE_16StoreWithoutCastEEEviT_T0_T2_T3_T4_T5_,(.L_x_19728 - _ZN2at6native27unrolled_elementwise_kernelINS0_13BUnaryFunctorIfffZZZNS0_17atan2_kernel_cudaERNS_18TensorIteratorBaseEENKUlvE_clEvENKUlvE0_clEvEUlffE_EESt5arrayIPcLm2EELi4E23TrivialOffsetCalculatorILi1EjESD_NS0_6memory15LoadWithoutCastENSE_16StoreWithoutCastEEEviT_T0_T2_T3_T4_T5_)
        .other          _ZN2at6native27unrolled_elementwise_kernelINS0_13BUnaryFunctorIfffZZZNS0_17atan2_kernel_cudaERNS_18TensorIteratorBaseEENKUlvE_clEvENKUlvE0_clEvEUlffE_EESt5arrayIPcLm2EELi4E23TrivialOffsetCalculatorILi1EjESD_NS0_6memory15LoadWithoutCastENSE_16StoreWithoutCastEEEviT_T0_T2_T3_T4_T5_,@"STO_CUDA_ENTRY STV_DEFAULT"
_ZN2at6native27unrolled_elementwise_kernelINS0_13BUnaryFunctorIfffZZZNS0_17atan2_kernel_cudaERNS_18TensorIteratorBaseEENKUlvE_clEvENKUlvE0_clEvEUlffE_EESt5arrayIPcLm2EELi4E23TrivialOffsetCalculatorILi1EjESD_NS0_6memory15LoadWithoutCastENSE_16StoreWithoutCastEEEviT_T0_T2_T3_T4_T5_:
.text._ZN2at6native27unrolled_elementwise_kernelINS0_13BUnaryFunctorIfffZZZNS0_17atan2_kernel_cudaERNS_18TensorIteratorBaseEENKUlvE_clEvENKUlvE0_clEvEUlffE_EESt5arrayIPcLm2EELi4E23TrivialOffsetCalculatorILi1EjESD_NS0_6memory15LoadWithoutCastENSE_16StoreWithoutCastEEEviT_T0_T2_T3_T4_T5_:
[----:B------:R-:W-:Y:S01]  /*0000*/  LDC R1, c[0x0][0x28] ;  /* 0x00000a00ff017b82 */ /* 0x000fe20000000800 */
[----:B------:R-:W0:Y:S07]  /*0010*/  S2R R4, SR_CTAID.X ;  /* 0x0000000000047919 */ /* 0x000e2e0000002500 */
[----:B------:R-:W0:Y:S01]  /*0020*/  LDC R3, c[0x0][0x210] ;  /* 0x00008400ff037b82 */ /* 0x000e220000000800 */
[----:B------:R-:W-:Y:S01]  /*0030*/  HFMA2.MMA R2, -RZ, RZ, 0, 0 ;  /* 0x00000000ff027435 */ /* 0x000fe200000001ff */
[----:B------:R-:W-:Y:S01]  /*0040*/  ULDC.64 UR4, c[0x0][0x208] ;  /* 0x0000820000047ab9 */ /* 0x000fe20000000a00 */
[----:B------:R-:W1:Y:S01]  /*0050*/  S2R R8, SR_TID.X ;  /* 0x0000000000087919 */ /* 0x000e620000002100 */
[----:B------:R-:W-:Y:S01]  /*0060*/  ULDC UR6, c[0x0][0x218] ;  /* 0x0000860000067ab9 */ /* 0x000fe20000000800 */
[----:B0-----:R-:W-:Y:S01]  /*0070*/  IMAD R3, R4, -0x200, R3 ;  /* 0xfffffe0004037824 */ /* 0x001fe200078e0203 */
[----:B-1----:R-:W-:-:S04]  /*0080*/  MOV R5, R8 ;  /* 0x0000000800057202 */ /* 0x002fc80000000f00 */
[----:B------:R-:W-:-:S13]  /*0090*/  ISETP.GE.AND P0, PT, R8, R3, PT ;  /* 0x000000030800720c */ /* 0x000fda0003f06270 */
[----:B------:R-:W-:Y:S01]  /*00a0*/  @!P0 LEA R9, R4, R5, 0x9 ;  /* 0x0000000504098211 */ /* 0x000fe200078e48ff */
[----:B------:R-:W0:Y:S01]  /*00b0*/  @!P0 LDC.64 R6, c[0x0][0x228] ;  /* 0x00008a00ff068b82 */ /* 0x000e220000000a00 */
[----:B------:R-:W-:-:S04]  /*00c0*/  @!P0 IADD3 R5, R5, 0x80, RZ ;  /* 0x0000008005058810 */ /* 0x000fc80007ffe0ff */
[----:B------:R-:W-:-:S13]  /*00d0*/  ISETP.GE.AND P1, PT, R5, R3, PT ;  /* 0x000000030500720c */ /* 0x000fda0003f26270 */
[----:B------:R-:W-:Y:S01]  /*00e0*/  @!P1 LEA R17, R4, R5, 0x9 ;  /* 0x0000000504119211 */ /* 0x000fe200078e48ff */
[----:B------:R-:W-:Y:S01]  /*00f0*/  @!P1 VIADD R5, R5, 0x80 ;  /* 0x0000008005059836 */ /* 0x000fe20000000000 */
[----:B------:R-:W1:Y:S04]  /*0100*/  @!P1 LDC.64 R12, c[0x0][0x228] ;  /* 0x00008a00ff0c9b82 */ /* 0x000e680000000a00 */
[----:B------:R-:W-:Y:S01]  /*0110*/  ISETP.GE.AND P3, PT, R5, R3, PT ;  /* 0x000000030500720c */ /* 0x000fe20003f66270 */
[----:B0-----:R-:W-:Y:S01]  /*0120*/  @!P0 IMAD.WIDE.U32 R6, R9, 0x4, R6 ;  /* 0x0000000409068825 */ /* 0x001fe200078e0006 */
[----:B------:R-:W-:-:S10]  /*0130*/  HFMA2.MMA R9, -RZ, RZ, 0, 0 ;  /* 0x00000000ff097435 */ /* 0x000fd400000001ff */
[----:B------:R0:W5:Y:S01]  /*0140*/  @!P0 LDG.E R9, desc[UR4][R6.64] ;  /* 0x0000000406098981 */ /* 0x000162000c1e1900 */
[----:B------:R-:W-:Y:S01]  /*0150*/  @!P3 LEA R19, R4, R5, 0x9 ;  /* 0x000000050413b211 */ /* 0x000fe200078e48ff */
[----:B------:R-:W2:Y:S01]  /*0160*/  @!P3 LDC.64 R14, c[0x0][0x228] ;  /* 0x00008a00ff0ebb82 */ /* 0x000ea20000000a00 */
[----:B------:R-:W-:-:S04]  /*0170*/  @!P3 IADD3 R5, R5, 0x80, RZ ;  /* 0x000000800505b810 */ /* 0x000fc80007ffe0ff */
[----:B------:R-:W-:Y:S01]  /*0180*/  ISETP.GE.AND P2, PT, R5, R3, PT ;  /* 0x000000030500720c */ /* 0x000fe20003f46270 */
[----:B-1----:R-:W-:-:S12]  /*0190*/  @!P1 IMAD.WIDE.U32 R12, R17, 0x4, R12 ;  /* 0x00000004110c9825 */ /* 0x002fd800078e000c */
[----:B------:R-:W1:Y:S01]  /*01a0*/  @!P2 LDC.64 R10, c[0x0][0x228] ;  /* 0x00008a00ff0aab82 */ /* 0x000e620000000a00 */
[----:B------:R-:W-:Y:S01]  /*01b0*/  @!P2 LEA R5, R4, R5, 0x9 ;  /* 0x000000050405a211 */ /* 0x000fe200078e48ff */
[----:B--2---:R-:W-:-:S04]  /*01c0*/  @!P3 IMAD.WIDE.U32 R16, R19, 0x4, R14 ;  /* 0x000000041310b825 */ /* 0x004fc800078e000e */
[----:B-1----:R-:W-:Y:S01]  /*01d0*/  @!P2 IMAD.WIDE.U32 R14, R5, 0x4, R10 ;  /* 0x00000004050ea825 */ /* 0x002fe200078e000a */
[----:B------:R-:W-:-:S03]  /*01e0*/  MOV R5, RZ ;  /* 0x000000ff00057202 */ /* 0x000fc60000000f00 */
[----:B------:R-:W-:Y:S01]  /*01f0*/  IMAD.MOV.U32 R10, RZ, RZ, RZ ;  /* 0x000000ffff0a7224 */ /* 0x000fe200078e00ff */
[----:B------:R0:W5:Y:S04]  /*0200*/  @!P2 LDG.E R2, desc[UR4][R14.64] ;  /* 0x000000040e02a981 */ /* 0x000168000c1e1900 */
[----:B------:R0:W5:Y:S01]  /*0210*/  @!P3 LDG.E R5, desc[UR4][R16.64] ;  /* 0x000000041005b981 */ /* 0x000162000c1e1900 */
[----:B------:R-:W-:-:S03]  /*0220*/  MOV R0, UR6 ;  /* 0x0000000600007c02 */ /* 0x000fc60008000f00 */
[----:B------:R0:W5:Y:S01]  /*0230*/  @!P1 LDG.E R10, desc[UR4][R12.64] ;  /* 0x000000040c0a9981 */ /* 0x000162000c1e1900 */
[----:B------:R-:W-:Y:S01]  /*0240*/  ISETP.GE.AND P1, PT, R0, RZ, PT ;  /* 0x000000ff0000720c */ /* 0x000fe20003f26270 */
[----:B------:R-:W-:-:S12]  /*0250*/  BSSY B0, `(.L_x_14941) ;  /* 0x0000175000007945 */ /* 0x000fd80003800000 */
[----:B0-----:R-:W-:Y:S05]  /*0260*/  @!P1 BRA `(.L_x_14942) ;  /* 0x0000000800e09947 */ /* 0x001fea0003800000 */
[----:B------:R-:W-:Y:S04]  /*0270*/  BSSY B3, `(.L_x_14943) ;  /* 0x000002c000037945 */ /* 0x000fe80003800000 */
        /* <DEDUP_REMOVED lines=16> */
[----:B------:R-:W-:Y:S05]  /*0380*/  CALL.REL.NOINC `($__internal_52_$__cuda_sm3x_div_rn_ftz_f32_slowpath) ;  /* 0x0000001400fc7944 */ /* 0x000fea0003c00000 */
[----:B------:R-:W-:-:S07]  /*0390*/  MOV R6, R0 ;  /* 0x0000000000067202 */ /* 0x000fce0000000f00 */
.L_x_14946:
[----:B------:R-:W-:Y:S05]  /*03a0*/  BSYNC B4 ;  /* 0x0000000000047941 */ /* 0x000fea0003800000 */
.L_x_14945:
[----:B------:R-:W-:Y:S02]  /*03b0*/  IMAD.MOV.U32 R0, RZ, RZ, 0x3b33710b ;  /* 0x3b33710bff007424 */ /* 0x000fe400078e00ff */
[----:B------:R-:W-:Y:S01]  /*03c0*/  FMUL.FTZ R7, R6, R6 ;  /* 0x0000000606077220 */ /* 0x000fe20000410000 */
[----:B------:R-:W-:Y:S01]  /*03d0*/  ULDC UR6, c[0x0][0x218] ;  /* 0x0000860000067ab9 */ /* 0x000fe20000000800 */
[----:B------:R-:W-:Y:S02]  /*03e0*/  FSETP.NEU.FTZ.AND P1, PT, R11, RZ, PT ;  /* 0x000000ff0b00720b */ /* 0x000fe40003f3d000 */
[----:B------:R-:W-:Y:S01]  /*03f0*/  FFMA.FTZ R0, R7, R0, -0.015681877732276916504 ;  /* 0xbc80774807007423 */ /* 0x000fe20000010000 */
[----:B------:R-:W-:-:S03]  /*0400*/  @P3 MOV R11, 0x3fd774eb ;  /* 0x3fd774eb000b3802 */ /* 0x000fc60000000f00 */
[----:B------:R-:W-:-:S04]  /*0410*/  FFMA.FTZ R0, R7, R0, 0.042200751602649688721 ;  /* 0x3d2cdab207007423 */ /* 0x000fc80000010000 */
[----:B------:R-:W-:-:S04]  /*0420*/  FFMA.FTZ R0, R7, R0, -0.074792981147766113281 ;  /* 0xbd992d1007007423 */ /* 0x000fc80000010000 */
[----:B------:R-:W-:-:S04]  /*0430*/  FFMA.FTZ R0, R7, R0, 0.10640415549278259277 ;  /* 0x3dd9ea6c07007423 */ /* 0x000fc80000010000 */
[----:B------:R-:W-:-:S04]  /*0440*/  FFMA.FTZ R0, R7, R0, -0.14207722246646881104 ;  /* 0xbe117cb107007423 */ /* 0x000fc80000010000 */
[----:B------:R-:W-:Y:S01]  /*0450*/  FFMA.FTZ R12, R7, R0, 0.19993925094604492188 ;  /* 0x3e4cbce0070c7423 */ /* 0x000fe20000010000 */
[----:B------:R-:W-:-:S03]  /*0460*/  MOV R0, UR6 ;  /* 0x0000000600007c02 */ /* 0x000fc60008000f00 */
[----:B------:R-:W-:Y:S01]  /*0470*/  FFMA.FTZ R12, R7, R12, -0.33333197236061096191 ;  /* 0xbeaaaa7d070c7423 */ /* 0x000fe2000001000c */
[----:B------:R-:W-:-:S03]  /*0480*/  FSETP.NEU.FTZ.AND P0, PT, |R0|, |R9|, PT ;  /* 0x400000090000720b */ /* 0x000fc60003f1d200 */
[----:B------:R-:W-:-:S04]  /*0490*/  FMUL.FTZ R7, R7, R12 ;  /* 0x0000000c07077220 */ /* 0x000fc80000410000 */
[----:B------:R-:W-:Y:S01]  /*04a0*/  FFMA.FTZ R6, R7, R6, R6 ;  /* 0x0000000607067223 */ /* 0x000fe20000010006 */
[----:B------:R-:W-:-:S03]  /*04b0*/  HFMA2.MMA R7, -RZ, RZ, 2.04296875, -15.78125 ;  /* 0x4016cbe4ff077435 */ /* 0x000fc600000001ff */
[----:B------:R-:W-:-:S07]  /*04c0*/  @P3 FFMA.FTZ R6, R11, 0.93318945169448852539, -R6 ;  /* 0x3f6ee5810b063823 */ /* 0x000fce0000010806 */
[----:B------:R-:W-:Y:S01]  /*04d0*/  @!P0 FSEL R6, R7, 0.78539818525314331055, !PT ;  /* 0x3f490fdb07068808 */ /* 0x000fe20007800000 */
[----:B------:R-:W-:Y:S01]  /*04e0*/  FADD.FTZ R7, |R9|, |R0| ;  /* 0x4000000009077221 */ /* 0x000fe20000010200 */
[----:B------:R-:W-:-:S04]  /*04f0*/  @!P1 FSEL R6, RZ, 3.1415927410125732422, PT ;  /* 0x40490fdbff069808 */ /* 0x000fc80003800000 */
[----:B------:R-:W-:Y:S02]  /*0500*/  FSETP.GTU.FTZ.AND P0, PT, |R7|, +INF , PT ;  /* 0x7f8000000700780b */ /* 0x000fe40003f1c200 */
[----:B------:R-:W-:-:S04]  /*0510*/  LOP3.LUT R6, R6, 0x80000000, R9, 0xb8, !PT ;  /* 0x8000000006067812 */ /* 0x000fc800078eb809 */
[----:B------:R-:W-:-:S07]  /*0520*/  FSEL R9, R7, R6, P0 ;  /* 0x0000000607097208 */ /* 0x000fce0000000000 */
.L_x_14944:
[----:B------:R-:W-:Y:S05]  /*0530*/  BSYNC B3 ;  /* 0x0000000000037941 */ /* 0x000fea0003800000 */
.L_x_14943:
[----:B------:R-:W-:Y:S01]  /*0540*/  IADD3 R6, R8, 0x80, RZ ;  /* 0x0000008008067810 */ /* 0x000fe20007ffe0ff */
[----:B------:R-:W-:Y:S03]  /*0550*/  BSSY B3, `(.L_x_14947) ;  /* 0x000002d000037945 */ /* 0x000fe60003800000 */
        /* <DEDUP_REMOVED lines=18> */
[----:B------:R-:W-:-:S07]  /*0680*/  IMAD.MOV.U32 R6, RZ, RZ, R0 ;  /* 0x000000ffff067224 */ /* 0x000fce00078e0000 */
.L_x_14950:
[----:B------:R-:W-:Y:S05]  /*0690*/  BSYNC B4 ;  /* 0x0000000000047941 */ /* 0x000fea0003800000 */
.L_x_14949:
[----:B------:R-:W-:Y:S01]  /*06a0*/  MOV R0, 0x3b33710b ;  /* 0x3b33710b00007802 */ /* 0x000fe20000000f00 */
[----:B------:R-:W-:Y:S01]  /*06b0*/  FMUL.FTZ R7, R6, R6 ;  /* 0x0000000606077220 */ /* 0x000fe20000410000 */
[----:B------:R-:W-:Y:S01]  /*06c0*/  ULDC UR6, c[0x0][0x218] ;  /* 0x0000860000067ab9 */ /* 0x000fe20000000800 */
[----:B------:R-:W-:Y:S02]  /*06d0*/  FSETP.NEU.FTZ.AND P1, PT, R11, RZ, PT ;  /* 0x000000ff0b00720b */ /* 0x000fe40003f3d000 */
[----:B------:R-:W-:-:S04]  /*06e0*/  FFMA.FTZ R0, R7, R0, -0.015681877732276916504 ;  /* 0xbc80774807007423 */ /* 0x000fc80000010000 */
        /* <DEDUP_REMOVED lines=8> */
[----:B------:R-:W-:Y:S01]  /*0770*/  FMUL.FTZ R7, R7, R12 ;  /* 0x0000000c07077220 */ /* 0x000fe20000410000 */
[----:B------:R-:W-:-:S03]  /*0780*/  @P3 MOV R12, 0x3fd774eb ;  /* 0x3fd774eb000c3802 */ /* 0x000fc60000000f00 */
        /* <DEDUP_REMOVED lines=9> */
.L_x_14948:
[----:B------:R-:W-:Y:S05]  /*0820*/  BSYNC B3 ;  /* 0x0000000000037941 */ /* 0x000fea0003800000 */
.L_x_14947:
        /* <DEDUP_REMOVED lines=21> */
.L_x_14954:
[----:B------:R-:W-:Y:S05]  /*0980*/  BSYNC B4 ;  /* 0x0000000000047941 */ /* 0x000fea0003800000 */
.L_x_14953:
[----:B------:R-:W-:Y:S01]  /*0990*/  HFMA2.MMA R0, -RZ, RZ, 0.89990234375, 10328 ;  /* 0x3b33710bff007435 */ /* 0x000fe200000001ff */
[----:B------:R-:W-:Y:S01]  /*09a0*/  FMUL.FTZ R7, R6, R6 ;  /* 0x0000000606077220 */ /* 0x000fe20000410000 */
[----:B------:R-:W-:Y:S01]  /*09b0*/  ULDC UR6, c[0x0][0x218] ;  /* 0x0000860000067ab9 */ /* 0x000fe20000000800 */
[----:B------:R-:W-:Y:S02]  /*09c0*/  FSETP.NEU.FTZ.AND P1, PT, R11, RZ, PT ;  /* 0x000000ff0b00720b */ /* 0x000fe40003f3d000 */
[----:B------:R-:W-:-:S05]  /*09d0*/  @P3 MOV R11, 0x3fd774eb ;  /* 0x3fd774eb000b3802 */ /* 0x000fca0000000f00 */
        /* <DEDUP_REMOVED lines=11> */
[----:B------:R-:W-:-:S03]  /*0a90*/  IMAD.MOV.U32 R7, RZ, RZ, 0x4016cbe4 ;  /* 0x4016cbe4ff077424 */ /* 0x000fc600078e00ff */
[----:B------:R-:W-:Y:S02]  /*0aa0*/  @P3 FFMA.FTZ R6, R11, 0.93318945169448852539, -R6 ;  /* 0x3f6ee5810b063823 */ /* 0x000fe40000010806 */
[----:B------:R-:W-:Y:S01]  /*0ab0*/  @!P0 FSEL R6, R7, 0.78539818525314331055, !PT ;  /* 0x3f490fdb07068808 */ /* 0x000fe20007800000 */
[----:B------:R-:W-:Y:S01]  /*0ac0*/  FADD.FTZ R7, |R5|, |R0| ;  /* 0x4000000005077221 */ /* 0x000fe20000010200 */
[----:B------:R-:W-:-:S04]  /*0ad0*/  @!P1 FSEL R6, RZ, 3.1415927410125732422, PT ;  /* 0x40490fdbff069808 */ /* 0x000fc80003800000 */
[----:B------:R-:W-:Y:S02]  /*0ae0*/  FSETP.GTU.FTZ.AND P0, PT, |R7|, +INF , PT ;  /* 0x7f8000000700780b */ /* 0x000fe40003f1c200 */
[----:B------:R-:W-:-:S04]  /*0af0*/  LOP3.LUT R6, R6, 0x80000000, R5, 0xb8, !PT ;  /* 0x8000000006067812 */ /* 0x000fc800078eb805 */
[----:B------:R-:W-:-:S07]  /*0b00*/  FSEL R5, R7, R6, P0 ;  /* 0x0000000607057208 */ /* 0x000fce0000000000 */
.L_x_14952:
[----:B------:R-:W-:Y:S05]  /*0b10*/  BSYNC B3 ;  /* 0x0000000000037941 */ /* 0x000fea0003800000 */
.L_x_14951:
[----:B------:R-:W-:-:S04]  /*0b20*/  IADD3 R8, R8, 0x180, RZ ;  /* 0x0000018008087810 */ /* 0x000fc80007ffe0ff */
        /* <DEDUP_REMOVED lines=19> */
.L_x_14957:
[----:B------:R-:W-:Y:S05]  /*0c60*/  BSYNC B3 ;  /* 0x0000000000037941 */ /* 0x000fea0003800000 */
.L_x_14956:
[----:B------:R-:W-:Y:S01]  /*0c70*/  HFMA2.MMA R7, -RZ, RZ, 0.89990234375, 10328 ;  /* 0x3b33710bff077435 */ /* 0x000fe200000001ff */
[----:B------:R-:W-:Y:S01]  /*0c80*/  FMUL.FTZ R0, R6, R6 ;  /* 0x0000000606007220 */ /* 0x000fe20000410000 */
[----:B------:R-:W-:Y:S01]  /*0c90*/  ULDC UR6, c[0x0][0x218] ;  /* 0x0000860000067ab9 */ /* 0x000fe20000000800 */
[----:B------:R-:W-:Y:S02]  /*0ca0*/  FSETP.NEU.FTZ.AND P1, PT, R11, RZ, PT ;  /* 0x000000ff0b00720b */ /* 0x000fe40003f3d000 */
[----:B------:R-:W-:-:S05]  /*0cb0*/  FSETP.NEU.FTZ.AND P0, PT, |R2|, |UR6|, PT ;  /* 0x4000000602007c0b */ /* 0x000fca000bf1d200 */
        /* <DEDUP_REMOVED lines=8> */
[----:B------:R-:W-:-:S03]  /*0d40*/  @P3 MOV R0, 0x3fd774eb ;  /* 0x3fd774eb00003802 */ /* 0x000fc60000000f00 */
[----:B------:R-:W-:-:S04]  /*0d50*/  FFMA.FTZ R7, R7, R6, R6 ;  /* 0x0000000607077223 */ /* 0x000fc80000010006 */
[----:B------:R-:W-:Y:S01]  /*0d60*/  @P3 FFMA.FTZ R7, R0, 0.93318945169448852539, -R7 ;  /* 0x3f6ee58100073823 */ /* 0x000fe20000010807 */
[----:B------:R-:W-:-:S05]  /*0d70*/  IMAD.MOV.U32 R0, RZ, RZ, 0x4016cbe4 ;  /* 0x4016cbe4ff007424 */ /* 0x000fca00078e00ff */
[----:B------:R-:W-:Y:S01]  /*0d80*/  @!P0 FSEL R7, R0, 0.78539818525314331055, !PT ;  /* 0x3f490fdb00078808 */ /* 0x000fe20007800000 */
[----:B------:R-:W-:Y:S01]  /*0d90*/  FADD.FTZ R0, |R2|, |UR6| ;  /* 0x4000000602007e21 */ /* 0x000fe20008010200 */
[----:B------:R-:W-:-:S04]  /*0da0*/  @!P1 FSEL R7, RZ, 3.1415927410125732422, PT ;  /* 0x40490fdbff079808 */ /* 0x000fc80003800000 */
[----:B------:R-:W-:Y:S02]  /*0db0*/  FSETP.GTU.FTZ.AND P0, PT, |R0|, +INF , PT ;  /* 0x7f8000000000780b */ /* 0x000fe40003f1c200 */
[----:B------:R-:W-:-:S04]  /*0dc0*/  LOP3.LUT R7, R7, 0x80000000, R2, 0xb8, !PT ;  /* 0x8000000007077812 */ /* 0x000fc800078eb802 */
[----:B------:R-:W-:Y:S01]  /*0dd0*/  FSEL R11, R0, R7, P0 ;  /* 0x00000007000b7208 */ /* 0x000fe20000000000 */
[----:B------:R-:W-:Y:S06]  /*0de0*/  BRA `(.L_x_14955) ;  /* 0x0000000800ec7947 */ /* 0x000fec0003800000 */
.L_x_14942:
        /* <DEDUP_REMOVED lines=19> */
.L_x_14961:
[----:B------:R-:W-:Y:S05]  /*0f20*/  BSYNC B4 ;  /* 0x0000000000047941 */ /* 0x000fea0003800000 */
.L_x_14960:
[----:B------:R-:W-:Y:S01]  /*0f30*/  HFMA2.MMA R0, -RZ, RZ, 0.89990234375, 10328 ;  /* 0x3b33710bff007435 */ /* 0x000fe200000001ff */
[----:B------:R-:W-:Y:S01]  /*0f40*/  FMUL.FTZ R7, R6, R6 ;  /* 0x0000000606077220 */ /* 0x000fe20000410000 */
[----:B------:R-:W-:Y:S01]  /*0f50*/  ULDC UR6, c[0x0][0x218] ;  /* 0x0000860000067ab9 */ /* 0x000fe20000000800 */
[----:B------:R-:W-:-:S07]  /*0f60*/  FSETP.NEU.FTZ.AND P0, PT, R11, RZ, PT ;  /* 0x000000ff0b00720b */ /* 0x000fce0003f1d000 */
[----:B------:R-:W-:-:S04]  /*0f70*/  FFMA.FTZ R0, R7, R0, -0.015681877732276916504 ;  /* 0xbc80774807007423 */ /* 0x000fc80000010000 */
[----:B------:R-:W-:-:S04]  /*0f80*/  FFMA.FTZ R0, R7, R0, 0.042200751602649688721 ;  /* 0x3d2cdab207007423 */ /* 0x000fc80000010000 */
[----:B------:R-:W-:-:S04]  /*0f90*/  FFMA.FTZ R0, R7, R0, -0.074792981147766113281 ;  /* 0xbd992d1007007423 */ /* 0x000fc80000010000 */
[----:B------:R-:W-:-:S04]  /*0fa0*/  FFMA.FTZ R0, R7, R0, 0.10640415549278259277 ;  /* 0x3dd9ea6c07007423 */ /* 0x000fc80000010000 */
[----:B------:R-:W-:-:S04]  /*0fb0*/  FFMA.FTZ R0, R7, R0, -0.14207722246646881104 ;  /* 0xbe117cb107007423 */ /* 0x000fc80000010000 */
[----:B------:R-:W-:-:S04]  /*0fc0*/  FFMA.FTZ R0, R7, R0, 0.19993925094604492188 ;  /* 0x3e4cbce007007423 */ /* 0x000fc80000010000 */
[----:B------:R-:W-:Y:S01]  /*0fd0*/  FFMA.FTZ R12, R7, R0, -0.33333197236061096191 ;  /* 0xbeaaaa7d070c7423 */ /* 0x000fe20000010000 */
[----:B------:R-:W-:-:S03]  /*0fe0*/  MOV R0, UR6 ;  /* 0x0000000600007c02 */ /* 0x000fc60008000f00 */
[----:B------:R-:W-:Y:S01]  /*0ff0*/  FMUL.FTZ R7, R7, R12 ;  /* 0x0000000c07077220 */ /* 0x000fe20000410000 */
[----:B------:R-:W-:Y:S02]  /*1000*/  FSETP.NEU.FTZ.AND P1, PT, |R0|, |R9|, PT ;  /* 0x400000090000720b */ /* 0x000fe40003f3d200 */
[----:B------:R-:W-:Y:S01]  /*1010*/  MOV R12, 0x3fd774eb ;  /* 0x3fd774eb000c7802 */ /* 0x000fe20000000f00 */
[----:B------:R-:W-:-:S04]  /*1020*/  FFMA.FTZ R7, R7, R6, R6 ;  /* 0x0000000607077223 */ /* 0x000fc80000010006 */
[C-C-:B------:R-:W-:Y:S01]  /*1030*/  @!P3 FFMA.FTZ R6, R12.reuse, 1.8663789033889770508, -R7.reuse ;  /* 0x3feee5810c06b823 */ /* 0x140fe20000010807 */
[----:B------:R-:W-:Y:S01]  /*1040*/  @P3 FFMA.FTZ R6, R12, 0.93318945169448852539, R7 ;  /* 0x3f6ee5810c063823 */ /* 0x000fe20000010007 */
[----:B------:R-:W-:-:S05]  /*1050*/  IMAD.MOV.U32 R7, RZ, RZ, 0x4016cbe4 ;  /* 0x4016cbe4ff077424 */ /* 0x000fca00078e00ff */
[----:B------:R-:W-:Y:S01]  /*1060*/  @!P1 FSEL R6, R7, 0.78539818525314331055, PT ;  /* 0x3f490fdb07069808 */ /* 0x000fe20003800000 */
[----:B------:R-:W-:Y:S01]  /*1070*/  FADD.FTZ R7, |R9|, |R0| ;  /* 0x4000000009077221 */ /* 0x000fe20000010200 */
[----:B------:R-:W-:-:S04]  /*1080*/  @!P0 FSEL R6, RZ, 3.1415927410125732422, !PT ;  /* 0x40490fdbff068808 */ /* 0x000fc80007800000 */
[----:B------:R-:W-:Y:S02]  /*1090*/  FSETP.GTU.FTZ.AND P0, PT, |R7|, +INF , PT ;  /* 0x7f8000000700780b */ /* 0x000fe40003f1c200 */
[----:B------:R-:W-:-:S04]  /*10a0*/  LOP3.LUT R6, R6, 0x80000000, R9, 0xb8, !PT ;  /* 0x8000000006067812 */ /* 0x000fc800078eb809 */
[----:B------:R-:W-:-:S07]  /*10b0*/  FSEL R9, R7, R6, P0 ;  /* 0x0000000607097208 */ /* 0x000fce0000000000 */
.L_x_14959:
[----:B------:R-:W-:Y:S05]  /*10c0*/  BSYNC B3 ;  /* 0x0000000000037941 */ /* 0x000fea0003800000 */
.L_x_14958:
        /* <DEDUP_REMOVED lines=21> */
.L_x_14965:
[----:B------:R-:W-:Y:S05]  /*1220*/  BSYNC B4 ;  /* 0x0000000000047941 */ /* 0x000fea0003800000 */
.L_x_14964:
[----:B------:R-:W-:Y:S01]  /*1230*/  HFMA2.MMA R0, -RZ, RZ, 0.89990234375, 10328 ;  /* 0x3b33710bff007435 */ /* 0x000fe200000001ff */
[----:B------:R-:W-:Y:S01]  /*1240*/  FMUL.FTZ R7, R6, R6 ;  /* 0x0000000606077220 */ /* 0x000fe20000410000 */
[----:B------:R-:W-:Y:S01]  /*1250*/  ULDC UR6, c[0x0][0x218] ;  /* 0x0000860000067ab9 */ /* 0x000fe20000000800 */
[----:B------:R-:W-:Y:S01]  /*1260*/  FSETP.NEU.FTZ.AND P0, PT, R11, RZ, PT ;  /* 0x000000ff0b00720b */ /* 0x000fe20003f1d000 */
[----:B------:R-:W-:-:S06]  /*1270*/  IMAD.MOV.U32 R13, RZ, RZ, 0x3fd774eb ;  /* 0x3fd774ebff0d7424 */ /* 0x000fcc00078e00ff */
        /* <DEDUP_REMOVED lines=9> */
[----:B------:R-:W-:-:S03]  /*1310*/  FSETP.NEU.FTZ.AND P1, PT, |R0|, |R10|, PT ;  /* 0x4000000a0000720b */ /* 0x000fc60003f3d200 */
[----:B------:R-:W-:-:S04]  /*1320*/  FFMA.FTZ R6, R7, R6, R6 ;  /* 0x0000000607067223 */ /* 0x000fc80000010006 */
[C-C-:B------:R-:W-:Y:S01]  /*1330*/  @!P3 FFMA.FTZ R7, R13.reuse, 1.8663789033889770508, -R6.reuse ;  /* 0x3feee5810d07b823 */ /* 0x140fe20000010806 */
[----:B------:R-:W-:Y:S01]  /*1340*/  @P3 FFMA.FTZ R7, R13, 0.93318945169448852539, R6 ;  /* 0x3f6ee5810d073823 */ /* 0x000fe20000010006 */
[----:B------:R-:W-:-:S04]  /*1350*/  MOV R6, 0x4016cbe4 ;  /* 0x4016cbe400067802 */ /* 0x000fc80000000f00 */
[----:B------:R-:W-:Y:S01]  /*1360*/  @!P1 FSEL R7, R6, 0.78539818525314331055, PT ;  /* 0x3f490fdb06079808 */ /* 0x000fe20003800000 */
[----:B------:R-:W-:Y:S01]  /*1370*/  FADD.FTZ R6, |R10|, |R0| ;  /* 0x400000000a067221 */ /* 0x000fe20000010200 */
[----:B------:R-:W-:-:S04]  /*1380*/  @!P0 FSEL R7, RZ, 3.1415927410125732422, !PT ;  /* 0x40490fdbff078808 */ /* 0x000fc80007800000 */
[----:B------:R-:W-:Y:S02]  /*1390*/  FSETP.GTU.FTZ.AND P0, PT, |R6|, +INF , PT ;  /* 0x7f8000000600780b */ /* 0x000fe40003f1c200 */
[----:B------:R-:W-:-:S04]  /*13a0*/  LOP3.LUT R7, R7, 0x80000000, R10, 0xb8, !PT ;  /* 0x8000000007077812 */ /* 0x000fc800078eb80a */
[----:B------:R-:W-:-:S07]  /*13b0*/  FSEL R10, R6, R7, P0 ;  /* 0x00000007060a7208 */ /* 0x000fce0000000000 */
.L_x_14963:
[----:B------:R-:W-:Y:S05]  /*13c0*/  BSYNC B3 ;  /* 0x0000000000037941 */ /* 0x000fea0003800000 */
.L_x_14962:
        /* <DEDUP_REMOVED lines=21> */
.L_x_14969:
[----:B------:R-:W-:Y:S05]  /*1520*/  BSYNC B4 ;  /* 0x0000000000047941 */ /* 0x000fea0003800000 */
.L_x_14968:
        /* <DEDUP_REMOVED lines=11> */
[----:B------:R-:W-:-:S03]  /*15e0*/  IMAD.U32 R0, RZ, RZ, UR6 ;  /* 0x00000006ff007e24 */ /* 0x000fc6000f8e00ff */
[----:B------:R-:W-:Y:S01]  /*15f0*/  FMUL.FTZ R7, R7, R12 ;  /* 0x0000000c07077220 */ /* 0x000fe20000410000 */
[----:B------:R-:W-:Y:S02]  /*1600*/  MOV R12, 0x3fd774eb ;  /* 0x3fd774eb000c7802 */ /* 0x000fe40000000f00 */
[----:B------:R-:W-:Y:S01]  /*1610*/  FSETP.NEU.FTZ.AND P1, PT, |R0|, |R5|, PT ;  /* 0x400000050000720b */ /* 0x000fe20003f3d200 */
[----:B------:R-:W-:-:S04]  /*1620*/  FFMA.FTZ R7, R7, R6, R6 ;  /* 0x0000000607077223 */ /* 0x000fc80000010006 */
[C-C-:B------:R-:W-:Y:S01]  /*1630*/  @!P3 FFMA.FTZ R6, R12.reuse, 1.8663789033889770508, -R7.reuse ;  /* 0x3feee5810c06b823 */ /* 0x140fe20000010807 */
[----:B------:R-:W-:Y:S01]  /*1640*/  @P3 FFMA.FTZ R6, R12, 0.93318945169448852539, R7 ;  /* 0x3f6ee5810c063823 */ /* 0x000fe20000010007 */
[----:B------:R-:W-:Y:S01]  /*1650*/  HFMA2.MMA R7, -RZ, RZ, 2.04296875, -15.78125 ;  /* 0x4016cbe4ff077435 */ /* 0x000fe200000001ff */
[----:B------:R-:W-:-:S09]  /*1660*/  FADD.FTZ R12, |R5|, |R0| ;  /* 0x40000000050c7221 */ /* 0x000fd20000010200 */
[----:B------:R-:W-:Y:S02]  /*1670*/  @!P1 FSEL R6, R7, 0.78539818525314331055, PT ;  /* 0x3f490fdb07069808 */ /* 0x000fe40003800000 */
[----:B------:R-:W-:Y:S02]  /*1680*/  @!P0 FSEL R6, RZ, 3.1415927410125732422, !PT ;  /* 0x40490fdbff068808 */ /* 0x000fe40007800000 */
[----:B------:R-:W-:Y:S02]  /*1690*/  FSETP.GTU.FTZ.AND P0, PT, |R12|, +INF , PT ;  /* 0x7f8000000c00780b */ /* 0x000fe40003f1c200 */
[----:B------:R-:W-:-:S04]  /*16a0*/  LOP3.LUT R5, R6, 0x80000000, R5, 0xb8, !PT ;  /* 0x8000000006057812 */ /* 0x000fc800078eb805 */
[----:B------:R-:W-:-:S07]  /*16b0*/  FSEL R5, R12, R5, P0 ;  /* 0x000000050c057208 */ /* 0x000fce0000000000 */
.L_x_14967:
[----:B------:R-:W-:Y:S05]  /*16c0*/  BSYNC B3 ;  /* 0x0000000000037941 */ /* 0x000fea0003800000 */
.L_x_14966:
        /* <DEDUP_REMOVED lines=20> */
.L_x_14971:
[----:B------:R-:W-:Y:S05]  /*1810*/  BSYNC B3 ;  /* 0x0000000000037941 */ /* 0x000fea0003800000 */
.L_x_14970:
[----:B------:R-:W-:Y:S02]  /*1820*/  IMAD.MOV.U32 R7, RZ, RZ, 0x3b33710b ;  /* 0x3b33710bff077424 */ /* 0x000fe400078e00ff */
[----:B------:R-:W-:Y:S01]  /*1830*/  FMUL.FTZ R0, R6, R6 ;  /* 0x0000000606007220 */ /* 0x000fe20000410000 */
[----:B------:R-:W-:Y:S01]  /*1840*/  ULDC UR6, c[0x0][0x218] ;  /* 0x0000860000067ab9 */ /* 0x000fe20000000800 */
[----:B------:R-:W-:Y:S01]  /*1850*/  HFMA2.MMA R13, -RZ, RZ, 1.9599609375, 20144 ;  /* 0x3fd774ebff0d7435 */ /* 0x000fe200000001ff */
[----:B------:R-:W-:Y:S01]  /*1860*/  FSETP.NEU.FTZ.AND P1, PT, |R2|, |UR6|, PT ;  /* 0x4000000602007c0b */ /* 0x000fe2000bf3d200 */
[----:B------:R-:W-:Y:S01]  /*1870*/  FFMA.FTZ R7, R0, R7, -0.015681877732276916504 ;  /* 0xbc80774800077423 */ /* 0x000fe20000010007 */
[----:B------:R-:W-:-:S03]  /*1880*/  FSETP.NEU.FTZ.AND P0, PT, R11, RZ, PT ;  /* 0x000000ff0b00720b */ /* 0x000fc60003f1d000 */
[----:B------:R-:W-:-:S04]  /*1890*/  FFMA.FTZ R7, R0, R7, 0.042200751602649688721 ;  /* 0x3d2cdab200077423 */ /* 0x000fc80000010007 */
[----:B------:R-:W-:-:S04]  /*18a0*/  FFMA.FTZ R7, R0, R7, -0.074792981147766113281 ;  /* 0xbd992d1000077423 */ /* 0x000fc80000010007 */
[----:B------:R-:W-:-:S04]  /*18b0*/  FFMA.FTZ R7, R0, R7, 0.10640415549278259277 ;  /* 0x3dd9ea6c00077423 */ /* 0x000fc80000010007 */
[----:B------:R-:W-:-:S04]  /*18c0*/  FFMA.FTZ R7, R0, R7, -0.14207722246646881104 ;  /* 0xbe117cb100077423 */ /* 0x000fc80000010007 */
[----:B------:R-:W-:-:S04]  /*18d0*/  FFMA.FTZ R7, R0, R7, 0.19993925094604492188 ;  /* 0x3e4cbce000077423 */ /* 0x000fc80000010007 */
[----:B------:R-:W-:-:S04]  /*18e0*/  FFMA.FTZ R7, R0, R7, -0.33333197236061096191 ;  /* 0xbeaaaa7d00077423 */ /* 0x000fc80000010007 */
[----:B------:R-:W-:Y:S01]  /*18f0*/  FMUL.FTZ R7, R0, R7 ;  /* 0x0000000700077220 */ /* 0x000fe20000410000 */
[----:B------:R-:W-:-:S03]  /*1900*/  MOV R0, 0x4016cbe4 ;  /* 0x4016cbe400007802 */ /* 0x000fc60000000f00 */
[----:B------:R-:W-:-:S04]  /*1910*/  FFMA.FTZ R6, R7, R6, R6 ;  /* 0x0000000607067223 */ /* 0x000fc80000010006 */
[C-C-:B------:R-:W-:Y:S01]  /*1920*/  @!P3 FFMA.FTZ R7, R13.reuse, 1.8663789033889770508, -R6.reuse ;  /* 0x3feee5810d07b823 */ /* 0x140fe20000010806 */
[----:B------:R-:W-:Y:S01]  /*1930*/  @P3 FFMA.FTZ R7, R13, 0.93318945169448852539, R6 ;  /* 0x3f6ee5810d073823 */ /* 0x000fe20000010006 */
[----:B------:R-:W-:Y:S01]  /*1940*/  @!P1 FSEL R7, R0, 0.78539818525314331055, PT ;  /* 0x3f490fdb00079808 */ /* 0x000fe20003800000 */
[----:B------:R-:W-:Y:S01]  /*1950*/  FADD.FTZ R0, |R2|, |UR6| ;  /* 0x4000000602007e21 */ /* 0x000fe20008010200 */
[----:B------:R-:W-:-:S04]  /*1960*/  @!P0 FSEL R7, RZ, 3.1415927410125732422, !PT ;  /* 0x40490fdbff078808 */ /* 0x000fc80007800000 */
[----:B------:R-:W-:Y:S02]  /*1970*/  FSETP.GTU.FTZ.AND P0, PT, |R0|, +INF , PT ;  /* 0x7f8000000000780b */ /* 0x000fe40003f1c200 */
[----:B------:R-:W-:-:S04]  /*1980*/  LOP3.LUT R7, R7, 0x80000000, R2, 0xb8, !PT ;  /* 0x8000000007077812 */ /* 0x000fc800078eb802 */
[----:B------:R-:W-:-:S07]  /*1990*/  FSEL R11, R0, R7, P0 ;  /* 0x00000007000b7208 */ /* 0x000fce0000000000 */
.L_x_14955:
[----:B------:R-:W-:Y:S05]  /*19a0*/  BSYNC B0 ;  /* 0x0000000000007941 */ /* 0x000fea0003800000 */
.L_x_14941:
[----:B-----5:R-:W0:Y:S01]  /*19b0*/  S2R R2, SR_TID.X ;  /* 0x0000000000027919 */ /* 0x020e220000002100 */
[----:B------:R-:W-:Y:S01]  /*19c0*/  BSSY B0, `(.L_x_14972) ;  /* 0x0000014000007945 */ /* 0x000fe20003800000 */
[----:B0-----:R-:W-:Y:S02]  /*19d0*/  ISETP.GE.AND P1, PT, R2, R3, PT ;  /* 0x000000030200720c */ /* 0x001fe40003f26270 */
[----:B------:R-:W-:-:S11]  /*19e0*/  MOV R0, R2 ;  /* 0x0000000200007202 */ /* 0x000fd60000000f00 */
[----:B------:R-:W0:Y:S01]  /*19f0*/  @!P1 LDC.64 R6, c[0x0][0x220] ;  /* 0x00008800ff069b82 */ /* 0x000e220000000a00 */
[----:B------:R-:W-:Y:S01]  /*1a00*/  @!P1 IMAD R13, R4, 0x200, R2 ;  /* 0x00000200040d9824 */ /* 0x000fe200078e0202 */
[----:B------:R-:W-:-:S04]  /*1a10*/  @!P1 IADD3 R0, R2, 0x80, RZ ;  /* 0x0000008002009810 */ /* 0x000fc80007ffe0ff */
[----:B------:R-:W-:Y:S01]  /*1a20*/  ISETP.GE.AND P0, PT, R0, R3, PT ;  /* 0x000000030000720c */ /* 0x000fe20003f06270 */
[----:B0-----:R-:W-:-:S05]  /*1a30*/  @!P1 IMAD.WIDE.U32 R6, R13, 0x4, R6 ;  /* 0x000000040d069825 */ /* 0x001fca00078e0006 */
[----:B------:R0:W-:Y:S07]  /*1a40*/  @!P1 STG.E desc[UR4][R6.64], R9 ;  /* 0x0000000906009986 */ /* 0x0001ee000c101904 */
[----:B------:R-:W-:Y:S05]  /*1a50*/  @P0 BRA `(.L_x_14973) ;  /* 0x0000000000280947 */ /* 0x000fea0003800000 */
[----:B0-----:R-:W0:Y:S01]  /*1a60*/  LDC.64 R8, c[0x0][0x220] ;  /* 0x00008800ff087b82 */ /* 0x001e220000000a00 */
[----:B------:R-:W-:Y:S02]  /*1a70*/  LEA R7, R4, R0, 0x9 ;  /* 0x0000000004077211 */ /* 0x000fe400078e48ff */
[----:B------:R-:W-:-:S04]  /*1a80*/  IADD3 R0, R0, 0x80, RZ ;  /* 0x0000008000007810 */ /* 0x000fc80007ffe0ff */
[----:B------:R-:W-:-:S13]  /*1a90*/  ISETP.GE.AND P0, PT, R0, R3, PT ;  /* 0x000000030000720c */ /* 0x000fda0003f06270 */
[----:B------:R-:W-:Y:S02]  /*1aa0*/  @!P0 LEA R13, R4, R0, 0x9 ;  /* 0x00000000040d8211 */ /* 0x000fe400078e48ff */
[----:B------:R-:W-:Y:S01]  /*1ab0*/  @!P0 IADD3 R0, R0, 0x80, RZ ;  /* 0x0000008000008810 */ /* 0x000fe20007ffe0ff */
[----:B0-----:R-:W-:-:S04]  /*1ac0*/  IMAD.WIDE.U32 R6, R7, 0x4, R8 ;  /* 0x0000000407067825 */ /* 0x001fc800078e0008 */
[----:B------:R-:W-:Y:S01]  /*1ad0*/  @!P0 IMAD.WIDE.U32 R8, R13, 0x4, R8 ;  /* 0x000000040d088825 */ /* 0x000fe200078e0008 */
[----:B------:R1:W-:Y:S04]  /*1ae0*/  STG.E desc[UR4][R6.64], R10 ;  /* 0x0000000a06007986 */ /* 0x0003e8000c101904 */
[----:B------:R1:W-:Y:S02]  /*1af0*/  @!P0 STG.E desc[UR4][R8.64], R5 ;  /* 0x0000000508008986 */ /* 0x0003e4000c101904 */
.L_x_14973:
[----:B------:R-:W-:Y:S05]  /*1b00*/  BSYNC B0 ;  /* 0x0000000000007941 */ /* 0x000fea0003800000 */
.L_x_14972:
[----:B------:R-:W-:-:S13]  /*1b10*/  ISETP.GE.AND P0, PT, R0, R3, PT ;  /* 0x000000030000720c */ /* 0x000fda0003f06270 */
[----:B------:R-:W-:Y:S05]  /*1b20*/  @P0 EXIT ;  /* 0x000000000000094d */ /* 0x000fea0003800000 */
[----:B------:R-:W2:Y:S01]  /*1b30*/  LDC.64 R2, c[0x0][0x220] ;  /* 0x00008800ff027b82 */ /* 0x000ea20000000a00 */
[----:B-1----:R-:W-:-:S04]  /*1b40*/  IMAD R5, R4, 0x200, R0 ;  /* 0x0000020004057824 */ /* 0x002fc800078e0200 */
[----:B--2---:R-:W-:-:S05]  /*1b50*/  IMAD.WIDE.U32 R2, R5, 0x4, R2 ;  /* 0x0000000405027825 */ /* 0x004fca00078e0002 */
[----:B------:R-:W-:Y:S01]  /*1b60*/  STG.E desc[UR4][R2.64], R11 ;  /* 0x0000000b02007986 */ /* 0x000fe2000c101904 */
[----:B------:R-:W-:Y:S05]  /*1b70*/  EXIT ;  /* 0x000000000000794d */ /* 0x000fea0003800000 */
        .weak           $__internal_52_$__cuda_sm3x_div_rn_ftz_f32_slowpath
        .type           $__internal_52_$__cuda_sm3x_div_rn_ftz_f32_slowpath,@function
        .size           $__internal_52_$__cuda_sm3x_div_rn_ftz_f32_slowpath,(.L_x_19728 - $__internal_52_$__cuda_sm3x_div_rn_ftz_f32_slowpath)
$__internal_52_$__cuda_sm3x_div_rn_ftz_f32_slowpath:
        /* <DEDUP_REMOVED lines=32> */
.L_x_14976:
[----:B------:R-:W-:Y:S05]  /*1d80*/  BSYNC B2 ;  /* 0x0000000000027941 */ /* 0x000fea0003800000 */
.L_x_14975:
[----:B------:R-:W-:Y:S01]  /*1d90*/  IADD3 R7, R13, -0x7f, RZ ;  /* 0xffffff810d077810 */ /* 0x000fe20007ffe0ff */
[----:B------:R-:W-:Y:S01]  /*1da0*/  BSSY B2, `(.L_x_14981) ;  /* 0x000001b000027945 */ /* 0x000fe20003800000 */
[----:B------:R-:W-:-:S03]  /*1db0*/  IADD3 R12, R12, -0x7f, RZ ;  /* 0xffffff810c0c7810 */ /* 0x000fc60007ffe0ff */
        /* <DEDUP_REMOVED lines=24> */
.L_x_14982:
[----:B------:R-:W-:-:S07]  /*1f40*/  LEA R0, R7, R15, 0x17 ;  /* 0x0000000f07007211 */ /* 0x000fce00078eb8ff */
.L_x_14983:
[----:B------:R-:W-:Y:S05]  /*1f50*/  BSYNC B2 ;  /* 0x0000000000027941 */ /* 0x000fea0003800000 */
.L_x_14981:
[----:B------:R-:W-:Y:S05]  /*1f60*/  BRA `(.L_x_14984) ;  /* 0x0000000000207947 */ /* 0x000fea0003800000 */
.L_x_14980:
[----:B------:R-:W-:-:S04]  /*1f70*/  LOP3.LUT R0, R11, 0x80000000, R0, 0x48, !PT ;  /* 0x800000000b007812 */ /* 0x000fc800078e4800 */
[----:B------:R-:W-:Y:S01]  /*1f80*/  LOP3.LUT R0, R0, 0x7f800000, RZ, 0xfc, !PT ;  /* 0x7f80000000007812 */ /* 0x000fe200078efcff */
[----:B------:R-:W-:Y:S06]  /*1f90*/  BRA `(.L_x_14984) ;  /* 0x0000000000147947 */ /* 0x000fec0003800000 */
.L_x_14979:
[----:B------:R-:W-:Y:S01]  /*1fa0*/  LOP3.LUT R0, R11, 0x80000000, R0, 0x48, !PT ;  /* 0x800000000b007812 */ /* 0x000fe200078e4800 */
[----:B------:R-:W-:Y:S06]  /*1fb0*/  BRA `(.L_x_14984) ;  /* 0x00000000000c7947 */ /* 0x000fec0003800000 */
.L_x_14978:
[----:B------:R-:W0:Y:S01]  /*1fc0*/  MUFU.RSQ R0, -QNAN ;  /* 0xffc0000000007908 */ /* 0x000e220000001400 */
[----:B------:R-:W-:Y:S05]  /*1fd0*/  BRA `(.L_x_14984) ;  /* 0x0000000000047947 */ /* 0x000fea0003800000 */
.L_x_14977:
[----:B------:R-:W-:-:S07]  /*1fe0*/  FADD.FTZ R0, R0, R11 ;  /* 0x0000000b00007221 */ /* 0x000fce0000010000 */
.L_x_14984:
[----:B------:R-:W-:Y:S05]  /*1ff0*/  BSYNC B1 ;  /* 0x0000000000017941 */ /* 0x000fea0003800000 */
.L_x_14974:
[----:B------:R-:W-:-:S06]  /*2000*/  HFMA2.MMA R7, -RZ, RZ, 0, 0 ;  /* 0x00000000ff077435 */ /* 0x000fcc00000001ff */
[----:B0-----:R-:W-:Y:S05]  /*2010*/  RET.REL.NODEC R6 `(_ZN2at6native27unrolled_elementwise_kernelINS0_13BUnaryFunctorIfffZZZNS0_17atan2_kernel_cudaERNS_18TensorIteratorBaseEENKUlvE_clEvENKUlvE0_clEvEUlffE_EESt5arrayIPcLm2EELi4E23TrivialOffsetCalculatorILi1EjESD_NS0_6memory15LoadWithoutCastENSE_16StoreWithoutCastEEEviT_T0_T2_T3_T4_T5_) ;  /* 0xffffffdc06f87950 */ /* 0x001fea0003c3ffff */
.L_x_14985:
        /* <DEDUP_REMOVED lines=14> */
.L_x_19728:


//--------------------- .text._ZN2at6native29vectorized_elementwise_kernelILi2ENS0_13BUnaryFunctorIfffZZZNS0_17atan2_kernel_cudaERNS_18TensorIteratorBaseEENKUlvE_clEvENKUlvE0_clEvEUlffE_EESt5arrayIPcLm2EEEEviT0_T1_ --------------------------
	.section	.text._ZN2at6native29vectorized_elementwise_kernelILi2ENS0_13BUnaryFunctorIfffZZZNS0_17atan2_kernel_cudaERNS_18TensorIteratorBaseEENKUlvE_clEvENKUlvE0_clEvEUlffE_EESt5arrayIPcLm2EEEEviT0_T1_,"ax",@progbits
	.align	128
        .global         _ZN2at6native29vectorized_elementwise_kernelILi2ENS0_13BUnaryFunctorIfffZZZNS0_17atan2_kernel_cudaERNS_18TensorIteratorBaseEENKUlvE_clEvENKUlvE0_clEvEUlffE_EESt5arrayIPcLm2EEEEviT0_T1_
        .type           _ZN2at6native29vectorized_elementwise_kernelILi2ENS0_13BUnaryFunctorIfffZZZNS0_17atan2_kernel_cudaERNS_18TensorIteratorBaseEENKUlvE_clEvENKUlvE0_clEvEUlffE_EESt5arrayIPcLm2EEEEviT0_T1_,@function
        .size           _ZN2at6native29vectorized_elementwise_kernelILi2ENS0_13BUnaryFunctorIfffZZZNS0_17atan2_kernel_cudaERNS_18TensorIteratorBaseEENKUlvE_clEvENKUlvE0_clEvEUlffE_EESt5arrayIPcLm2EEEEviT0_T1_,(.L_x_19729 - _ZN2at6native29vectorized_elementwise_kernelILi2ENS0_13BUnaryFunctorIfffZZZNS0_17atan2_kernel_cudaERNS_18TensorIteratorBaseEENKUlvE_clEvENKUlvE0_clEvEUlffE_EESt5arrayIPcLm2EEEEviT0_T1_)
        .other          _ZN2at6native29vectorized_elementwise_kernelILi2ENS0_13BUnaryFunctorIfffZZZNS0_17atan2_kernel_cudaERNS_18TensorIteratorBaseEENKUlvE_clEvENKUlvE0_clEvEUlffE_EESt5arrayIPcLm2EEEEviT0_T1_,@"STO_CUDA_ENTRY STV_DEFAULT"
_ZN2at6native29vectorized_elementwise_kernelILi2ENS0_13BUnaryFunctorIfffZZZNS0_17atan2_kernel_cudaERNS_18TensorIteratorBaseEENKUlvE_clEvENKUlvE0_clEvEUlffE_EESt5arrayIPcLm2EEEEviT0_T1_:
.text._ZN2at6native29vectorized_elementwise_kernelILi2ENS0_13BUnaryFunctorIfffZZZNS0_17atan2_kernel_cudaERNS_18TensorIteratorBaseEENKUlvE_clEvENKUlvE0_clEvEUlffE_EESt5arrayIPcLm2EEEEviT0_T1_:
        /* <DEDUP_REMOVED lines=13> */
[----:B------:R-:W2:Y:S01]  /*00d0*/  LDG.E.64 R16, desc[UR4][R4.64] ;  /* 0x0000000404107981 */ /* 0x000ea2000c1e1b00 */
[----:B------:R-:W-:-:S03]  /*00e0*/  FADD.FTZ R10, -RZ, |UR6| ;  /* 0x40000006ff0a7e21 */ /* 0x000fc60008010100 */
[----:B------:R-:W5:Y:S04]  /*00f0*/  LDG.E.64 R18, desc[UR4][R4.64+0x400] ;  /* 0x0004000404127981 */ /* 0x000f68000c1e1b00 */
[----:B------:R-:W5:Y:S04]  /*0100*/  LDG.E.64 R12, desc[UR4][R4.64+0x800] ;  /* 0x00080004040c7981 */ /* 0x000f68000c1e1b00 */
[----:B------:R0:W5:Y:S01]  /*0110*/  LDG.E.64 R14, desc[UR4][R4.64+0xc00] ;  /* 0x000c0004040e7981 */ /* 0x000162000c1e1b00 */
[----:B------:R-:W-:Y:S01]  /*0120*/  BSSY B2, `(.L_x_14987) ;  /* 0x0000011000027945 */ /* 0x000fe20003800000 */
[C---:B--2---:R-:W-:Y:S01]  /*0130*/  FADD.FTZ R7, |R16|.reuse, -RZ ;  /* 0x800000ff10077221 */ /* 0x044fe20000010200 */
[----:B------:R-:W-:-:S04]  /*0140*/  FSETP.GT.FTZ.AND P2, PT, |R16|, |UR6|, PT ;  /* 0x4000000610007c0b */ /* 0x000fc8000bf54200 */
[----:B------:R-:W-:Y:S02]  /*0150*/  FSEL R23, R7, R10, P2 ;  /* 0x0000000a07177208 */ /* 0x000fe40001000000 */
[----:B------:R-:W-:Y:S02]  /*0160*/  FSEL R0, R10, R7, P2 ;  /* 0x000000070a007208 */ /* 0x000fe40001000000 */
[----:B------:R-:W1:Y:S08]  /*0170*/  MUFU.RCP R6, R23 ;  /* 0x0000001700067308 */ /* 0x000e700000001000 */
        /* <DEDUP_REMOVED lines=9> */
[----:B-----5:R-:W-:Y:S05]  /*0210*/  CALL.REL.NOINC `($__internal_53_$__cuda_sm3x_div_rn_ftz_f32_slowpath) ;  /* 0x0000005c00607944 */ /* 0x020fea0003c00000 */
[----:B------:R-:W-:-:S07]  /*0220*/  MOV R4, R0 ;  /* 0x0000000000047202 */ /* 0x000fce0000000f00 */
.L_x_14988:
[----:B------:R-:W-:Y:S05]  /*0230*/  BSYNC B2 ;  /* 0x0000000000027941 */ /* 0x000fea0003800000 */
.L_x_14987:
[----:B------:R-:W-:Y:S01]  /*0240*/  HFMA2.MMA R5, -RZ, RZ, 0.89990234375, 10328 ;  /* 0x3b33710bff057435 */ /* 0x000fe200000001ff */
[----:B------:R-:W-:Y:S01]  /*0250*/  FMUL.FTZ R0, R4, R4 ;  /* 0x0000000404007220 */ /* 0x000fe20000410000 */
[----:B------:R-:W-:Y:S01]  /*0260*/  ULDC UR6, c[0x0][0x218] ;  /* 0x0000860000067ab9 */ /* 0x000fe20000000800 */
[----:B------:R-:W-:Y:S02]  /*0270*/  MOV R6, 0x4016cbe4 ;  /* 0x4016cbe400067802 */ /* 0x000fe40000000f00 */
[----:B------:R-:W-:-:S05]  /*0280*/  ISETP.LE.AND P0, PT, RZ, UR6, PT ;  /* 0x00000006ff007c0c */ /* 0x000fca000bf03270 */
        /* <DEDUP_REMOVED lines=8> */
[----:B------:R-:W-:Y:S02]  /*0310*/  FSEL R5, R6, 0.78539818525314331055, !P0 ;  /* 0x3f490fdb06057808 */ /* 0x000fe40004000000 */
[----:B------:R-:W-:Y:S01]  /*0320*/  FSEL R6, RZ, 3.1415927410125732422, P0 ;  /* 0x40490fdbff067808 */ /* 0x000fe20000000000 */
[----:B------:R-:W-:Y:S01]  /*0330*/  FFMA.FTZ R4, R7, R4, R4 ;  /* 0x0000000407047223 */ /* 0x000fe20000010004 */
[----:B------:R-:W-:Y:S06]  /*0340*/  @!P0 BRA `(.L_x_14989) ;  /* 0x0000001000808947 */ /* 0x000fec0003800000 */
[C---:B------:R-:W-:Y:S01]  /*0350*/  FADD.FTZ R7, |R17|.reuse, -RZ ;  /* 0x800000ff11077221 */ /* 0x040fe20000010200 */
[----:B------:R-:W-:Y:S01]  /*0360*/  FSETP.GT.FTZ.AND P2, PT, |R17|, |UR6|, PT ;  /* 0x4000000611007c0b */ /* 0x000fe2000bf54200 */
[----:B------:R-:W-:Y:S01]  /*0370*/  BSSY B2, `(.L_x_14990) ;  /* 0x0000019000027945 */ /* 0x000fe20003800000 */
[----:B------:R-:W-:Y:S02]  /*0380*/  FSETP.GT.FTZ.AND P0, PT, |R16|, |UR6|, PT ;  /* 0x4000000610007c0b */ /* 0x000fe4000bf14200 */
[----:B------:R-:W-:Y:S02]  /*0390*/  FSEL R22, R7, R10, P2 ;  /* 0x0000000a07167208 */ /* 0x000fe40001000000 */
[----:B------:R-:W-:Y:S02]  /*03a0*/  FSEL R0, R10, R7, P2 ;  /* 0x000000070a007208 */ /* 0x000fe40001000000 */
[----:B------:R-:W0:Y:S01]  /*03b0*/  MUFU.RCP R9, R22 ;  /* 0x0000001600097308 */ /* 0x000e220000001000 */
[----:B------:R-:W-:-:S06]  /*03c0*/  FSETP.NEU.FTZ.AND P3, PT, R23, RZ, PT ;  /* 0x000000ff1700720b */ /* 0x000fcc0003f7d000 */
[----:B------:R-:W-:Y:S01]  /*03d0*/  @P0 MOV R11, 0x3fd774eb ;  /* 0x3fd774eb000b0802 */ /* 0x000fe20000000f00 */
[----:B------:R-:W1:Y:S04]  /*03e0*/  FCHK P1, R0, R22 ;  /* 0x0000001600007302 */ /* 0x000e680000020000 */
[----:B------:R-:W-:Y:S01]  /*03f0*/  @P0 FFMA.FTZ R4, R11, 0.93318945169448852539, -R4 ;  /* 0x3f6ee5810b040823 */ /* 0x000fe20000010804 */
[----:B------:R-:W-:Y:S01]  /*0400*/  FSETP.NEU.FTZ.AND P0, PT, |R16|, |UR6|, PT ;  /* 0x4000000610007c0b */ /* 0x000fe2000bf1d200 */
[----:B0-----:R-:W-:-:S03]  /*0410*/  FFMA R8, -R22, R9, 1 ;  /* 0x3f80000016087423 */ /* 0x001fc60000000109 */
[----:B------:R-:W-:Y:S01]  /*0420*/  FSEL R7, R5, R4, !P0 ;  /* 0x0000000405077208 */ /* 0x000fe20004000000 */
[----:B------:R-:W-:Y:S01]  /*0430*/  FADD.FTZ R4, |R16|, |UR6| ;  /* 0x4000000610047e21 */ /* 0x000fe20008010200 */
[----:B------:R-:W-:Y:S02]  /*0440*/  FFMA R9, R9, R8, R9 ;  /* 0x0000000809097223 */ /* 0x000fe40000000009 */
[----:B------:R-:W-:Y:S02]  /*0450*/  FSEL R7, R6, R7, !P3 ;  /* 0x0000000706077208 */ /* 0x000fe40005800000 */
[----:B------:R-:W-:Y:S01]  /*0460*/  FSETP.GTU.FTZ.AND P0, PT, |R4|, +INF , PT ;  /* 0x7f8000000400780b */ /* 0x000fe20003f1c200 */
[----:B------:R-:W-:Y:S01]  /*0470*/  FFMA R8, R0, R9, RZ ;  /* 0x0000000900087223 */ /* 0x000fe200000000ff */
[----:B------:R-:W-:-:S03]  /*0480*/  LOP3.LUT R7, R7, 0x80000000, R16, 0xb8, !PT ;  /* 0x8000000007077812 */ /* 0x000fc600078eb810 */
[----:B------:R-:W-:Y:S01]  /*0490*/  FFMA R11, -R22, R8, R0 ;  /* 0x00000008160b7223 */ /* 0x000fe20000000100 */
[----:B------:R-:W-:-:S03]  /*04a0*/  FSEL R16, R4, R7, P0 ;  /* 0x0000000704107208 */ /* 0x000fc60000000000 */
[----:B------:R-:W-:Y:S01]  /*04b0*/  FFMA R4, R9, R11, R8 ;  /* 0x0000000b09047223 */ /* 0x000fe20000000008 */
[----:B-1----:R-:W-:Y:S06]  /*04c0*/  @!P1 BRA `(.L_x_14991) ;  /* 0x00000000000c9947 */ /* 0x002fec0003800000 */
[----:B------:R-:W-:-:S07]  /*04d0*/  MOV R4, 0x4f0 ;  /* 0x000004f000047802 */ /* 0x000fce0000000f00 */
[----:B-----5:R-:W-:Y:S05]  /*04e0*/  CALL.REL.NOINC `($__internal_53_$__cuda_sm3x_div_rn_ftz_f32_slowpath) ;  /* 0x0000005800ac7944 */ /* 0x020fea0003c00000 */
[----:B------:R-:W-:-:S07]  /*04f0*/  MOV R4, R0 ;  /* 0x0000000000047202 */ /* 0x000fce0000000f00 */
.L_x_14991:
[----:B------:R-:W-:Y:S05]  /*0500*/  BSYNC B2 ;  /* 0x0000000000027941 */ /* 0x000fea0003800000 */
.L_x_14990:
[----:B------:R-:W-:Y:S01]  /*0510*/  HFMA2.MMA R7, -RZ, RZ, 0.89990234375, 10328 ;  /* 0x3b33710bff077435 */ /* 0x000fe200000001ff */
[----:B------:R-:W-:Y:S01]  /*0520*/  FMUL.FTZ R0, R4, R4 ;  /* 0x0000000404007220 */ /* 0x000fe20000410000 */
[----:B------:R-:W-:Y:S01]  /*0530*/  ULDC UR6, c[0x0][0x218] ;  /* 0x0000860000067ab9 */ /* 0x000fe20000000800 */
[C---:B-----5:R-:W-:Y:S01]  /*0540*/  FADD.FTZ R9, |R18|.reuse, -RZ ;  /* 0x800000ff12097221 */ /* 0x060fe20000010200 */
[----:B------:R-:W-:Y:S01]  /*0550*/  FSETP.GT.FTZ.AND P3, PT, |R18|, |UR6|, PT ;  /* 0x4000000612007c0b */ /* 0x000fe2000bf74200 */
[----:B------:R-:W-:Y:S01]  /*0560*/  BSSY B2, `(.L_x_14992) ;  /* 0x0000022000027945 */ /* 0x000fe20003800000 */
[----:B------:R-:W-:Y:S02]  /*0570*/  @P2 MOV R11, 0x3fd774eb ;  /* 0x3fd774eb000b2802 */ /* 0x000fe40000000f00 */
[----:B------:R-:W-:Y:S02]  /*0580*/  FSEL R23, R9, R10, P3 ;  /* 0x0000000a09177208 */ /* 0x000fe40001800000 */
[C---:B------:R-:W-:Y:S01]  /*0590*/  FFMA.FTZ R7, R0.reuse, R7, -0.015681877732276916504 ;  /* 0xbc80774800077423 */ /* 0x040fe20000010007 */
[----:B------:R-:W-:Y:S01]  /*05a0*/  FSETP.NEU.FTZ.AND P0, PT, |R17|, |UR6|, PT ;  /* 0x4000000611007c0b */ /* 0x000fe2000bf1d200 */
[----:B------:R-:W0:Y:S02]  /*05b0*/  MUFU.RCP R8, R23 ;  /* 0x0000001700087308 */ /* 0x000e240000001000 */
[----:B------:R-:W-:-:S04]  /*05c0*/  FFMA.FTZ R7, R0, R7, 0.042200751602649688721 ;  /* 0x3d2cdab200077423 */ /* 0x000fc80000010007 */
[----:B------:R-:W-:-:S04]  /*05d0*/  FFMA.FTZ R7, R0, R7, -0.074792981147766113281 ;  /* 0xbd992d1000077423 */ /* 0x000fc80000010007 */
[----:B------:R-:W-:-:S04]  /*05e0*/  FFMA.FTZ R7, R0, R7, 0.10640415549278259277 ;  /* 0x3dd9ea6c00077423 */ /* 0x000fc80000010007 */
[----:B------:R-:W-:-:S04]  /*05f0*/  FFMA.FTZ R7, R0, R7, -0.14207722246646881104 ;  /* 0xbe117cb100077423 */ /* 0x000fc80000010007 */
[----:B------:R-:W-:-:S04]  /*0600*/  FFMA.FTZ R7, R0, R7, 0.19993925094604492188 ;  /* 0x3e4cbce000077423 */ /* 0x000fc80000010007 */
[----:B------:R-:W-:-:S04]  /*0610*/  FFMA.FTZ R7, R0, R7, -0.33333197236061096191 ;  /* 0xbeaaaa7d00077423 */ /* 0x000fc80000010007 */
[----:B------:R-:W-:Y:S01]  /*0620*/  FMUL.FTZ R7, R0, R7 ;  /* 0x0000000700077220 */ /* 0x000fe20000410000 */
[----:B------:R-:W-:-:S03]  /*0630*/  FSEL R0, R10, R9, P3 ;  /* 0x000000090a007208 */ /* 0x000fc60001800000 */
[----:B------:R-:W-:Y:S01]  /*0640*/  FFMA.FTZ R4, R7, R4, R4 ;  /* 0x0000000407047223 */ /* 0x000fe20000010004 */
[----:B0-----:R-:W-:Y:S01]  /*0650*/  FFMA R7, -R23, R8, 1 ;  /* 0x3f80000017077423 */ /* 0x001fe20000000108 */
[----:B------:R-:W0:Y:S02]  /*0660*/  FCHK P1, R0, R23 ;  /* 0x0000001700007302 */ /* 0x000e240000020000 */
[----:B------:R-:W-:Y:S01]  /*0670*/  @P2 FFMA.FTZ R4, R11, 0.93318945169448852539, -R4 ;  /* 0x3f6ee5810b042823 */ /* 0x000fe20000010804 */
[----:B------:R-:W-:Y:S01]  /*0680*/  FFMA R9, R8, R7, R8 ;  /* 0x0000000708097223 */ /* 0x000fe20000000008 */
[----:B------:R-:W-:Y:S01]  /*0690*/  FSETP.NEU.FTZ.AND P2, PT, R22, RZ, PT ;  /* 0x000000ff1600720b */ /* 0x000fe20003f5d000 */
[----:B------:R-:W-:Y:S02]  /*06a0*/  FADD.FTZ R8, |R17|, |UR6| ;  /* 0x4000000611087e21 */ /* 0x000fe40008010200 */
[----:B------:R-:W-:Y:S01]  /*06b0*/  FSEL R7, R5, R4, !P0 ;  /* 0x0000000405077208 */ /* 0x000fe20004000000 */
[----:B------:R-:W-:-:S02]  /*06c0*/  FFMA R20, R0, R9, RZ ;  /* 0x0000000900147223 */ /* 0x000fc400000000ff */
[----:B------:R-:W-:Y:S02]  /*06d0*/  FSETP.GTU.FTZ.AND P0, PT, |R8|, +INF , PT ;  /* 0x7f8000000800780b */ /* 0x000fe40003f1c200 */
[----:B------:R-:W-:Y:S01]  /*06e0*/  FSEL R4, R6, R7, !P2 ;  /* 0x0000000706047208 */ /* 0x000fe20005000000 */
[----:B------:R-:W-:-:S03]  /*06f0*/  FFMA R7, -R23, R20, R0 ;  /* 0x0000001417077223 */ /* 0x000fc60000000100 */
[----:B------:R-:W-:Y:S01]  /*0700*/  LOP3.LUT R17, R4, 0x80000000, R17, 0xb8, !PT ;  /* 0x8000000004117812 */ /* 0x000fe200078eb811 */
[----:B------:R-:W-:-:S03]  /*0710*/  FFMA R4, R9, R7, R20 ;  /* 0x0000000709047223 */ /* 0x000fc60000000014 */
[----:B------:R-:W-:Y:S01]  /*0720*/  FSEL R17, R8, R17, P0 ;  /* 0x0000001108117208 */ /* 0x000fe20000000000 */
[----:B0-----:R-:W-:Y:S06]  /*0730*/  @!P1 BRA `(.L_x_14993) ;  /* 0x0000000000109947 */ /* 0x001fec0003800000 */
[----:B------:R-:W-:Y:S02]  /*0740*/  MOV R22, R23 ;  /* 0x0000001700167202 */ /* 0x000fe40000000f00 */
[----:B------:R-:W-:-:S07]  /*0750*/  MOV R4, 0x770 ;  /* 0x0000077000047802 */ /* 0x000fce0000000f00 */
[----:B------:R-:W-:Y:S05]  /*0760*/  CALL.REL.NOINC `($__internal_53_$__cuda_sm3x_div_rn_ftz_f32_slowpath) ;  /* 0x00000058000c7944 */ /* 0x000fea0003c00000 */
[----:B------:R-:W-:-:S07]  /*0770*/  MOV R4, R0 ;  /* 0x0000000000047202 */ /* 0x000fce0000000f00 */
.L_x_14993:
[----:B------:R-:W-:Y:S05]  /*0780*/  BSYNC B2 ;  /* 0x0000000000027941 */ /* 0x000fea0003800000 */
.L_x_14992:
[----:B------:R-:W-:Y:S01]  /*0790*/  HFMA2.MMA R7, -RZ, RZ, 0.89990234375, 10328 ;  /* 0x3b33710bff077435 */ /* 0x000fe200000001ff */
[----:B------:R-:W-:Y:S01]  /*07a0*/  FMUL.FTZ R0, R4, R4 ;  /* 0x0000000404007220 */ /* 0x000fe20000410000 */
[----:B------:R-:W-:Y:S01]  /*07b0*/  ULDC UR6, c[0x0][0x218] ;  /* 0x0000860000067ab9 */ /* 0x000fe20000000800 */
[C---:B------:R-:W-:Y:S01]  /*07c0*/  FADD.FTZ R9, |R19|.reuse, -RZ ;  /* 0x800000ff13097221 */ /* 0x040fe20000010200 */
[----:B------:R-:W-:Y:S01]  /*07d0*/  FSETP.GT.FTZ.AND P2, PT, |R19|, |UR6|, PT ;  /* 0x4000000613007c0b */ /* 0x000fe2000bf54200 */
[----:B------:R-:W-:Y:S01]  /*07e0*/  BSSY B2, `(.L_x_14994) ;  /* 0x0000021000027945 */ /* 0x000fe20003800000 */
[----:B------:R-:W-:Y:S02]  /*07f0*/  @P3 MOV R21, 0x3fd774eb ;  /* 0x3fd774eb00153802 */ /* 0x000fe40000000f00 */
[----:B------:R-:W-:Y:S02]  /*0800*/  FSEL R22, R9, R10, P2 ;  /* 0x0000000a09167208 */ /* 0x000fe40001000000 */
[----:B------:R-:W-:Y:S01]  /*0810*/  FFMA.FTZ R7, R0, R7, -0.015681877732276916504 ;  /* 0xbc80774800077423 */ /* 0x000fe20000010007 */
[----:B------:R-:W-:Y:S01]  /*0820*/  FSETP.NEU.FTZ.AND P0, PT, |R18|, |UR6|, PT ;  /* 0x4000000612007c0b */ /* 0x000fe2000bf1d200 */
[----:B------:R-:W0:Y:S02]  /*0830*/  MUFU.RCP R11, R22 ;  /* 0x00000016000b7308 */ /* 0x000e240000001000 */
[----:B------:R-:W-:-:S04]  /*0840*/  FFMA.FTZ R7, R0, R7, 0.042200751602649688721 ;  /* 0x3d2cdab200077423 */ /* 0x000fc80000010007 */
[----:B------:R-:W-:-:S04]  /*0850*/  FFMA.FTZ R7, R0, R7, -0.074792981147766113281 ;  /* 0xbd992d1000077423 */ /* 0x000fc80000010007 */
[----:B------:R-:W-:-:S04]  /*0860*/  FFMA.FTZ R7, R0, R7, 0.10640415549278259277 ;  /* 0x3dd9ea6c00077423 */ /* 0x000fc80000010007 */
[----:B------:R-:W-:Y:S01]  /*0870*/  FFMA.FTZ R7, R0, R7, -0.14207722246646881104 ;  /* 0xbe117cb100077423 */ /* 0x000fe20000010007 */
[----:B0-----:R-:W-:-:S03]  /*0880*/  FFMA R8, -R22, R11, 1 ;  /* 0x3f80000016087423 */ /* 0x001fc6000000010b */
[----:B------:R-:W-:Y:S01]  /*0890*/  FFMA.FTZ R7, R0, R7, 0.19993925094604492188 ;  /* 0x3e4cbce000077423 */ /* 0x000fe20000010007 */
[----:B------:R-:W-:-:S03]  /*08a0*/  FFMA R11, R11, R8, R11 ;  /* 0x000000080b0b7223 */ /* 0x000fc6000000000b */
[----:B------:R-:W-:Y:S01]  /*08b0*/  FFMA.FTZ R7, R0, R7, -0.33333197236061096191 ;  /* 0xbeaaaa7d00077423 */ /* 0x000fe20000010007 */
[----:B------:R-:W-:-:S03]  /*08c0*/  FADD.FTZ R8, |R18|, |UR6| ;  /* 0x4000000612087e21 */ /* 0x000fc60008010200 */
[----:B------:R-:W-:Y:S01]  /*08d0*/  FMUL.FTZ R7, R0, R7 ;  /* 0x0000000700077220 */ /* 0x000fe20000410000 */
[----:B------:R-:W-:-:S03]  /*08e0*/  FSEL R0, R10, R9, P2 ;  /* 0x000000090a007208 */ /* 0x000fc60001000000 */
[----:B------:R-:W-:Y:S01]  /*08f0*/  FFMA.FTZ R4, R7, R4, R4 ;  /* 0x0000000407047223 */ /* 0x000fe20000010004 */
[----:B------:R-:W0:Y:S03]  /*0900*/  FCHK P1, R0, R22 ;  /* 0x0000001600007302 */ /* 0x000e260000020000 */
[----:B------:R-:W-:Y:S01]  /*0910*/  @P3 FFMA.FTZ R4, R21, 0.93318945169448852539, -R4 ;  /* 0x3f6ee58115043823 */ /* 0x000fe20000010804 */
[----:B------:R-:W-:-:S04]  /*0920*/  FSETP.NEU.FTZ.AND P3, PT, R23, RZ, PT ;  /* 0x000000ff1700720b */ /* 0x000fc80003f7d000 */
[----:B------:R-:W-:Y:S01]  /*0930*/  FSEL R7, R5, R4, !P0 ;  /* 0x0000000405077208 */ /* 0x000fe20004000000 */
[----:B------:R-:W-:Y:S01]  /*0940*/  FFMA R4, R0, R11, RZ ;  /* 0x0000000b00047223 */ /* 0x000fe200000000ff */
[----:B------:R-:W-:Y:S02]  /*0950*/  FSETP.GTU.FTZ.AND P0, PT, |R8|, +INF , PT ;  /* 0x7f8000000800780b */ /* 0x000fe40003f1c200 */
[----:B------:R-:W-:Y:S01]  /*0960*/  FSEL R7, R6, R7, !P3 ;  /* 0x0000000706077208 */ /* 0x000fe20005800000 */
[----:B------:R-:W-:-:S03]  /*0970*/  FFMA R9, -R22, R4, R0 ;  /* 0x0000000416097223 */ /* 0x000fc60000000100 */
[----:B------:R-:W-:Y:S01]  /*0980*/  LOP3.LUT R7, R7, 0x80000000, R18, 0xb8, !PT ;  /* 0x8000000007077812 */ /* 0x000fe200078eb812 */
[----:B------:R-:W-:-:S03]  /*0990*/  FFMA R4, R11, R9, R4 ;  /* 0x000000090b047223 */ /* 0x000fc60000000004 */
[----:B------:R-:W-:Y:S01]  /*09a0*/  FSEL R18, R8, R7, P0 ;  /* 0x0000000708127208 */ /* 0x000fe20000000000 */
[----:B0-----:R-:W-:Y:S06]  /*09b0*/  @!P1 BRA `(.L_x_14995) ;  /* 0x00000000000c9947 */ /* 0x001fec0003800000 */
[----:B------:R-:W-:-:S07]  /*09c0*/  MOV R4, 0x9e0 ;  /* 0x000009e000047802 */ /* 0x000fce0000000f00 */
[----:B------:R-:W-:Y:S05]  /*09d0*/  CALL.REL.NOINC `($__internal_53_$__cuda_sm3x_div_rn_ftz_f32_slowpath) ;  /* 0x0000005400707944 */ /* 0x000fea0003c00000 */
[----:B------:R-:W-:-:S07]  /*09e0*/  MOV R4, R0 ;  /* 0x0000000000047202 */ /* 0x000fce0000000f00 */
.L_x_14995:
[----:B------:R-:W-:Y:S05]  /*09f0*/  BSYNC B2 ;  /* 0x0000000000027941 */ /* 0x000fea0003800000 */
.L_x_14994:
        /* <DEDUP_REMOVED lines=39> */
.L_x_14997:
[----:B------:R-:W-:Y:S05]  /*0c70*/  BSYNC B2 ;  /* 0x0000000000027941 */ /* 0x000fea0003800000 */
.L_x_14996:
        /* <DEDUP_REMOVED lines=38> */
.L_x_14999:
[----:B------:R-:W-:Y:S05]  /*0ee0*/  BSYNC B2 ;  /* 0x0000000000027941 */ /* 0x000fea0003800000 */
.L_x_14998:
        /* <DEDUP_REMOVED lines=39> */
.L_x_15001:
[----:B------:R-:W-:Y:S05]  /*1160*/  BSYNC B2 ;  /* 0x0000000000027941 */ /* 0x000fea0003800000 */
.L_x_15000:
        /* <DEDUP_REMOVED lines=18> */
[----:B------:R-:W-:-:S04]  /*1290*/  FFMA.FTZ R7, R0, R7, -0.33333197236061096191 ;  /* 0xbeaaaa7d00077423 */ /* 0x000fc80000010007 */
[----:B------:R-:W-:Y:S01]  /*12a0*/  FMUL.FTZ R7, R0, R7 ;  /* 0x0000000700077220 */ /* 0x000fe20000410000 */
[----:B------:R-:W-:Y:S01]  /*12b0*/  FSEL R0, R10, R9, P2 ;  /* 0x000000090a007208 */ /* 0x000fe20001000000 */
[----:B------:R-:W-:Y:S02]  /*12c0*/  FADD.FTZ R10, |R14|, |UR6| ;  /* 0x400000060e0a7e21 */ /* 0x000fe40008010200 */
        /* <DEDUP_REMOVED lines=16> */
.L_x_15003:
[----:B------:R-:W-:Y:S05]  /*13d0*/  BSYNC B2 ;  /* 0x0000000000027941 */ /* 0x000fea0003800000 */
.L_x_15002:
[----:B------:R-:W-:Y:S01]  /*13e0*/  HFMA2.MMA R7, -RZ, RZ, 0.89990234375, 10328 ;  /* 0x3b33710bff077435 */ /* 0x000fe200000001ff */
[----:B------:R-:W-:Y:S01]  /*13f0*/  FMUL.FTZ R0, R4, R4 ;  /* 0x0000000404007220 */ /* 0x000fe20000410000 */
[----:B------:R-:W-:Y:S01]  /*1400*/  @P2 MOV R9, 0x3fd774eb ;  /* 0x3fd774eb00092802 */ /* 0x000fe20000000f00 */
[----:B------:R-:W-:Y:S01]  /*1410*/  ULDC UR6, c[0x0][0x218] ;  /* 0x0000860000067ab9 */ /* 0x000fe20000000800 */
[----:B------:R-:W-:Y:S01]  /*1420*/  FSETP.NEU.FTZ.AND P1, PT, R22, RZ, PT ;  /* 0x000000ff1600720b */ /* 0x000fe20003f3d000 */
[C---:B------:R-:W-:Y:S01]  /*1430*/  FADD.FTZ R11, |R15|.reuse, |UR6| ;  /* 0x400000060f0b7e21 */ /* 0x040fe20008010200 */
[----:B------:R-:W-:-:S04]  /*1440*/  FSETP.NEU.FTZ.AND P0, PT, |R15|, |UR6|, PT ;  /* 0x400000060f007c0b */ /* 0x000fc8000bf1d200 */
        /* <DEDUP_REMOVED lines=16> */
.L_x_14989:
[C---:B------:R-:W-:Y:S01]  /*1550*/  FADD.FTZ R9, |R17|.reuse, -RZ ;  /* 0x800000ff11097221 */ /* 0x040fe20000010200 */
[----:B------:R-:W-:Y:S01]  /*1560*/  FSETP.GT.FTZ.AND P3, PT, |R17|, |UR6|, PT ;  /* 0x4000000611007c0b */ /* 0x000fe2000bf74200 */
[----:B------:R-:W-:Y:S01]  /*1570*/  BSSY B2, `(.L_x_15005) ;  /* 0x0000019000027945 */ /* 0x000fe20003800000 */
[----:B------:R-:W-:Y:S02]  /*1580*/  MOV R7, 0x3fd774eb ;  /* 0x3fd774eb00077802 */ /* 0x000fe40000000f00 */
[----:B------:R-:W-:Y:S02]  /*1590*/  FSEL R22, R9, R10, P3 ;  /* 0x0000000a09167208 */ /* 0x000fe40001800000 */
[----:B------:R-:W-:Y:S01]  /*15a0*/  FSEL R0, R10, R9, P3 ;  /* 0x000000090a007208 */ /* 0x000fe20001800000 */
[C-C-:B------:R-:W-:Y:S01]  /*15b0*/  @!P2 FFMA.FTZ R8, R7.reuse, 1.8663789033889770508, -R4.reuse ;  /* 0x3feee5810708a823 */ /* 0x140fe20000010804 */
[----:B------:R-:W0:Y:S01]  /*15c0*/  MUFU.RCP R11, R22 ;  /* 0x00000016000b7308 */ /* 0x000e220000001000 */
[----:B------:R-:W-:Y:S01]  /*15d0*/  @P2 FFMA.FTZ R8, R7, 0.93318945169448852539, R4 ;  /* 0x3f6ee58107082823 */ /* 0x000fe20000010004 */
[----:B------:R-:W-:-:S02]  /*15e0*/  FSETP.NEU.FTZ.AND P0, PT, |R16|, |UR6|, PT ;  /* 0x4000000610007c0b */ /* 0x000fc4000bf1d200 */
[----:B------:R-:W-:Y:S02]  /*15f0*/  FSETP.NEU.FTZ.AND P1, PT, R23, RZ, PT ;  /* 0x000000ff1700720b */ /* 0x000fe40003f3d000 */
[----:B------:R-:W-:Y:S02]  /*1600*/  FSEL R7, R5, R8, !P0 ;  /* 0x0000000805077208 */ /* 0x000fe40004000000 */
[----:B------:R-:W1:Y:S02]  /*1610*/  FCHK P2, R0, R22 ;  /* 0x0000001600007302 */ /* 0x000e640000040000 */
[----:B------:R-:W-:-:S04]  /*1620*/  FSEL R7, R6, R7, !P1 ;  /* 0x0000000706077208 */ /* 0x000fc80004800000 */
[----:B------:R-:W-:Y:S01]  /*1630*/  LOP3.LUT R7, R7, 0x80000000, R16, 0xb8, !PT ;  /* 0x8000000007077812 */ /* 0x000fe200078eb810 */
[----:B0-----:R-:W-:-:S04]  /*1640*/  FFMA R4, -R22, R11, 1 ;  /* 0x3f80000016047423 */ /* 0x001fc8000000010b */
[----:B------:R-:W-:Y:S01]  /*1650*/  FFMA R11, R11, R4, R11 ;  /* 0x000000040b0b7223 */ /* 0x000fe2000000000b */
[----:B------:R-:W-:-:S03]  /*1660*/  FADD.FTZ R4, |R16|, |UR6| ;  /* 0x4000000610047e21 */ /* 0x000fc60008010200 */
[----:B------:R-:W-:Y:S02]  /*1670*/  FFMA R8, R0, R11, RZ ;  /* 0x0000000b00087223 */ /* 0x000fe400000000ff */
[----:B------:R-:W-:Y:S02]  /*1680*/  FSETP.GTU.FTZ.AND P0, PT, |R4|, +INF , PT ;  /* 0x7f8000000400780b */ /* 0x000fe40003f1c200 */
[----:B------:R-:W-:Y:S02]  /*1690*/  FFMA R9, -R22, R8, R0 ;  /* 0x0000000816097223 */ /* 0x000fe40000000100 */
[----:B------:R-:W-:Y:S02]  /*16a0*/  FSEL R16, R4, R7, P0 ;  /* 0x0000000704107208 */ /* 0x000fe40000000000 */
[----:B------:R-:W-:Y:S01]  /*16b0*/  FFMA R4, R11, R9, R8 ;  /* 0x000000090b047223 */ /* 0x000fe20000000008 */
[----:B-1----:R-:W-:Y:S06]  /*16c0*/  @!P2 BRA `(.L_x_15006) ;  /* 0x00000000000ca947 */ /* 0x002fec0003800000 */
[----:B------:R-:W-:-:S07]  /*16d0*/  MOV R4, 0x16f0 ;  /* 0x000016f000047802 */ /* 0x000fce0000000f00 */
[----:B-----5:R-:W-:Y:S05]  /*16e0*/  CALL.REL.NOINC `($__internal_53_$__cuda_sm3x_div_rn_ftz_f32_slowpath) ;  /* 0x00000048002c7944 */ /* 0x020fea0003c00000 */
[----:B------:R-:W-:-:S07]  /*16f0*/  MOV R4, R0 ;  /* 0x0000000000047202 */ /* 0x000fce0000000f00 */
.L_x_15006:
[----:B------:R-:W-:Y:S05]  /*1700*/  BSYNC B2 ;  /* 0x0000000000027941 */ /* 0x000fea0003800000 */
.L_x_15005:
[----:B------:R-:W-:Y:S01]  /*1710*/  HFMA2.MMA R7, -RZ, RZ, 0.89990234375, 10328 ;  /* 0x3b33710bff077435 */ /* 0x000fe200000001ff */
[----:B------:R-:W-:Y:S01]  /*1720*/  FMUL.FTZ R0, R4, R4 ;  /* 0x0000000404007220 */ /* 0x000fe20000410000 */
[----:B------:R-:W-:Y:S01]  /*1730*/  ULDC UR6, c[0x0][0x218] ;  /* 0x0000860000067ab9 */ /* 0x000fe20000000800 */
[C---:B-----5:R-:W-:Y:S01]  /*1740*/  FADD.FTZ R9, |R18|.reuse, -RZ ;  /* 0x800000ff12097221 */ /* 0x060fe20000010200 */
[----:B------:R-:W-:Y:S01]  /*1750*/  FSETP.GT.FTZ.AND P2, PT, |R18|, |UR6|, PT ;  /* 0x4000000612007c0b */ /* 0x000fe2000bf54200 */
[----:B------:R-:W-:Y:S01]  /*1760*/  BSSY B2, `(.L_x_15007) ;  /* 0x0000023000027945 */ /* 0x000fe20003800000 */
[----:B------:R-:W-:Y:S02]  /*1770*/  FSETP.NEU.FTZ.AND P0, PT, |R17|, |UR6|, PT ;  /* 0x4000000611007c0b */ /* 0x000fe4000bf1d200 */
[----:B------:R-:W-:Y:S02]  /*1780*/  FSEL R23, R9, R10, P2 ;  /* 0x0000000a09177208 */ /* 0x000fe40001000000 */
[----:B------:R-:W-:Y:S01]  /*1790*/  FFMA.FTZ R7, R0, R7, -0.015681877732276916504 ;  /* 0xbc80774800077423 */ /* 0x000fe20000010007 */
[----:B------:R-:W-:Y:S01]  /*17a0*/  FSETP.NEU.FTZ.AND P1, PT, R22, RZ, PT ;  /* 0x000000ff1600720b */ /* 0x000fe20003f3d000 */
        /* <DEDUP_REMOVED lines=11> */
[----:B------:R-:W-:-:S03]  /*1860*/  MOV R0, 0x3fd774eb ;  /* 0x3fd774eb00007802 */ /* 0x000fc60000000f00 */
[----:B------:R-:W-:-:S04]  /*1870*/  FFMA.FTZ R7, R7, R4, R4 ;  /* 0x0000000407077223 */ /* 0x000fc80000010004 */
[C-C-:B------:R-:W-:Y:S01]  /*1880*/  @!P3 FFMA.FTZ R4, R0.reuse, 1.8663789033889770508, -R7.reuse ;  /* 0x3feee5810004b823 */ /* 0x140fe20000010807 */
[----:B------:R-:W-:Y:S01]  /*1890*/  @P3 FFMA.FTZ R4, R0, 0.93318945169448852539, R7 ;  /* 0x3f6ee58100043823 */ /* 0x000fe20000010007 */
[----:B------:R-:W-:-:S04]  /*18a0*/  FSEL R0, R10, R9, P2 ;  /* 0x000000090a007208 */ /* 0x000fc80001000000 */
[----:B------:R-:W0:Y:S01]  /*18b0*/  FCHK P3, R0, R23 ;  /* 0x0000001700007302 */ /* 0x000e220000060000 */
        /* <DEDUP_REMOVED lines=13> */
.L_x_15008:
[----:B------:R-:W-:Y:S05]  /*1990*/  BSYNC B2 ;  /* 0x0000000000027941 */ /* 0x000fea0003800000 */
.L_x_15007:
[----:B------:R-:W-:Y:S01]  /*19a0*/  HFMA2.MMA R7, -RZ, RZ, 0.89990234375, 10328 ;  /* 0x3b33710bff077435 */ /* 0x000fe200000001ff */
[----:B------:R-:W-:Y:S01]  /*19b0*/  FMUL.FTZ R0, R4, R4 ;  /* 0x0000000404007220 */ /* 0x000fe20000410000 */
[----:B------:R-:W-:Y:S01]  /*19c0*/  ULDC UR6, c[0x0][0x218] ;  /* 0x0000860000067ab9 */ /* 0x000fe20000000800 */
[C---:B------:R-:W-:Y:S01]  /*19d0*/  FADD.FTZ R9, |R19|.reuse, -RZ ;  /* 0x800000ff13097221 */ /* 0x040fe20000010200 */
[----:B------:R-:W-:Y:S01]  /*19e0*/  FSETP.GT.FTZ.AND P3, PT, |R19|, |UR6|, PT ;  /* 0x4000000613007c0b */ /* 0x000fe2000bf74200 */
[----:B------:R-:W-:Y:S01]  /*19f0*/  BSSY B2, `(.L_x_15009) ;  /* 0x0000022000027945 */ /* 0x000fe20003800000 */
[----:B------:R-:W-:Y:S02]  /*1a00*/  FSETP.NEU.FTZ.AND P0, PT, |R18|, |UR6|, PT ;  /* 0x4000000612007c0b */ /* 0x000fe4000bf1d200 */
[----:B------:R-:W-:Y:S02]  /*1a10*/  FSEL R22, R9, R10, P3 ;  /* 0x0000000a09167208 */ /* 0x000fe40001800000 */
[C---:B------:R-:W-:Y:S01]  /*1a20*/  FFMA.FTZ R7, R0.reuse, R7, -0.015681877732276916504 ;  /* 0xbc80774800077423 */ /* 0x040fe20000010007 */
        /* <DEDUP_REMOVED lines=30> */
.L_x_15010:
[----:B------:R-:W-:Y:S05]  /*1c10*/  BSYNC B2 ;  /* 0x0000000000027941 */ /* 0x000fea0003800000 */
.L_x_15009:
        /* <DEDUP_REMOVED lines=40> */
.L_x_15012:
[----:B------:R-:W-:Y:S05]  /*1ea0*/  BSYNC B2 ;  /* 0x0000000000027941 */ /* 0x000fea0003800000 */
.L_x_15011:
        /* <DEDUP_REMOVED lines=39> */
.L_x_15014:
[----:B------:R-:W-:Y:S05]  /*2120*/  BSYNC B2 ;  /* 0x0000000000027941 */ /* 0x000fea0003800000 */
.L_x_15013:
        /* <DEDUP_REMOVED lines=40> */
.L_x_15016:
[----:B------:R-:W-:Y:S05]  /*23b0*/  BSYNC B2 ;  /* 0x0000000000027941 */ /* 0x000fea0003800000 */
.L_x_15015:
        /* <DEDUP_REMOVED lines=20> */
[----:B------:R-:W-:-:S03]  /*2500*/  MOV R0, 0x3fd774eb ;  /* 0x3fd774eb00007802 */ /* 0x000fc60000000f00 */
[----:B------:R-:W-:-:S04]  /*2510*/  FFMA.FTZ R7, R7, R4, R4 ;  /* 0x0000000407077223 */ /* 0x000fc80000010004 */
[C-C-:B------:R-:W-:Y:S01]  /*2520*/  @!P3 FFMA.FTZ R4, R0.reuse, 1.8663789033889770508, -R7.reuse ;  /* 0x3feee5810004b823 */ /* 0x140fe20000010807 */
[----:B------:R-:W-:Y:S01]  /*2530*/  @P3 FFMA.FTZ R4, R0, 0.93318945169448852539, R7 ;  /* 0x3f6ee58100043823 */ /* 0x000fe20000010007 */
[----:B------:R-:W-:Y:S01]  /*2540*/  FSEL R0, R10, R9, P2 ;  /* 0x000000090a007208 */ /* 0x000fe20001000000 */
[----:B------:R-:W-:-:S03]  /*2550*/  FADD.FTZ R10, |R14|, |UR6| ;  /* 0x400000060e0a7e21 */ /* 0x000fc60008010200 */
        /* <DEDUP_REMOVED lines=13> */
.L_x_15018:
[----:B------:R-:W-:Y:S05]  /*2630*/  BSYNC B2 ;  /* 0x0000000000027941 */ /* 0x000fea0003800000 */
.L_x_15017:
[----:B------:R-:W-:Y:S01]  /*2640*/  HFMA2.MMA R7, -RZ, RZ, 0.89990234375, 10328 ;  /* 0x3b33710bff077435 */ /* 0x000fe200000001ff */
[----:B------:R-:W-:Y:S01]  /*2650*/  FMUL.FTZ R0, R4, R4 ;  /* 0x0000000404007220 */ /* 0x000fe20000410000 */
[----:B------:R-:W-:Y:S01]  /*2660*/  FSETP.NEU.FTZ.AND P1, PT, R22, RZ, PT ;  /* 0x000000ff1600720b */ /* 0x000fe20003f3d000 */
[----:B------:R-:W-:Y:S01]  /*2670*/  ULDC UR6, c[0x0][0x218] ;  /* 0x0000860000067ab9 */ /* 0x000fe20000000800 */
[----:B------:R-:W-:Y:S01]  /*2680*/  MOV R8, 0x3fd774eb ;  /* 0x3fd774eb00087802 */ /* 0x000fe20000000f00 */
        /* <DEDUP_REMOVED lines=17> */
.L_x_15004:
[----:B------:R-:W0:Y:S02]  /*27a0*/  LDC.64 R4, c[0x0][0x220] ;  /* 0x00008800ff047b82 */ /* 0x000e240000000a00 */
[----:B0-----:R-:W-:-:S04]  /*27b0*/  IMAD.WIDE.U32 R4, R2, 0x4, R4 ;  /* 0x0000000402047825 */ /* 0x001fc800078e0004 */
[----:B------:R-:W-:-:S05]  /*27c0*/  IMAD.WIDE R4, R3, 0x8, R4 ;  /* 0x0000000803047825 */ /* 0x000fca00078e0204 */
[----:B------:R-:W-:Y:S04]  /*27d0*/  STG.E.64 desc[UR4][R4.64], R16 ;  /* 0x0000001004007986 */ /* 0x000fe8000c101b04 */
[----:B------:R-:W-:Y:S04]  /*27e0*/  STG.E.64 desc[UR4][R4.64+0x400], R18 ;  /* 0x0004001204007986 */ /* 0x000fe8000c101b04 */
[----:B------:R-:W-:Y:S04]  /*27f0*/  STG.E.64 desc[UR4][R4.64+0x800], R12 ;  /* 0x0008000c04007986 */ /* 0x000fe8000c101b04 */
[----:B------:R-:W-:Y:S01]  /*2800*/  STG.E.64 desc[UR4][R4.64+0xc00], R10 ;  /* 0x000c000a04007986 */ /* 0x000fe2000c101b04 */
[----:B------:R-:W-:Y:S05]  /*2810*/  EXIT ;  /* 0x000000000000794d */ /* 0x000fea0003800000 */
.L_x_14986:
[----:B------:R-:W0:Y:S01]  /*2820*/  S2R R3, SR_TID.X ;  /* 0x0000000000037919 */ /* 0x000e220000002100 */
[----:B------:R-:W-:Y:S02]  /*2830*/  HFMA2.MMA R14, -RZ, RZ, 0, 0 ;  /* 0x00000000ff0e7435 */ /* 0x000fe400000001ff */
[----:B------:R-:W-:Y:S01]  /*2840*/  HFMA2.MMA R10, -RZ, RZ, 0, 0 ;  /* 0x00000000ff0a7435 */ /* 0x000fe200000001ff */
[----:B------:R-:W-:Y:S01]  /*2850*/  MOV R6, RZ ;  /* 0x000000ff00067202 */ /* 0x000fe20000000f00 */
[----:B------:R-:W-:Y:S01]  /*2860*/  ULDC UR6, c[0x0][0x218] ;  /* 0x0000860000067ab9 */ /* 0x000fe20000000800 */
[----:B0-----:R-:W-:Y:S02]  /*2870*/  ISETP.GE.AND P0, PT, R3, R18, PT ;  /* 0x000000120300720c */ /* 0x001fe40003f06270 */
[----:B------:R-:W-:-:S11]  /*2880*/  MOV R29, R3 ;  /* 0x00000003001d7202 */ /* 0x000fd60000000f00 */
        /* <DEDUP_REMOVED lines=13> */
[----:B------:R1:W5:Y:S07]  /*2960*/  @!P6 LDG.E R14, desc[UR4][R4.64] ;  /* 0x00000004040ee981 */ /* 0x00036e000c1e1900 */
[----:B------:R-:W-:Y:S01]  /*2970*/  @!P4 IADD3 R0, R2, R29, RZ ;  /* 0x0000001d0200c210 */ /* 0x000fe20007ffe0ff */
[----:B------:R-:W3:Y:S01]  /*2980*/  @!P4 LDC.64 R22, c[0x0][0x228] ;  /* 0x00008a00ff16cb82 */ /* 0x000ee20000000a00 */
[----:B------:R-:W-:-:S04]  /*2990*/  @!P4 IADD3 R29, R29, 0x80, RZ ;  /* 0x000000801d1dc810 */ /* 0x000fc80007ffe0ff */
[----:B------:R-:W-:-:S13]  /*29a0*/  ISETP.GE.AND P3, PT, R29, R18, PT ;  /* 0x000000121d00720c */ /* 0x000fda0003f66270 */
[----:B------:R-:W-:Y:S01]  /*29b0*/  @!P3 IADD3 R19, R2, R29, RZ ;  /* 0x0000001d0213b210 */ /* 0x000fe20007ffe0ff */
[----:B-1----:R-:W1:Y:S01]  /*29c0*/  @!P3 LDC.64 R4, c[0x0][0x228] ;  /* 0x00008a00ff04bb82 */ /* 0x002e620000000a00 */
[----:B------:R-:W-:-:S04]  /*29d0*/  @!P3 IADD3 R29, R29, 0x80, RZ ;  /* 0x000000801d1db810 */ /* 0x000fc80007ffe0ff */
[----:B------:R-:W-:-:S13]  /*29e0*/  ISETP.GE.AND P2, PT, R29, R18, PT ;  /* 0x000000121d00720c */ /* 0x000fda0003f46270 */
[----:B------:R-:W-:Y:S01]  /*29f0*/  @!P2 IADD3 R11, R2, R29, RZ ;  /* 0x0000001d020ba210 */ /* 0x000fe20007ffe0ff */
[----:B------:R-:W4:Y:S01]  /*2a00*/  @!P2 LDC.64 R8, c[0x0][0x228] ;  /* 0x00008a00ff08ab82 */ /* 0x000f220000000a00 */
[----:B------:R-:W-:-:S04]  /*2a10*/  @!P2 IADD3 R29, R29, 0x80, RZ ;  /* 0x000000801d1da810 */ /* 0x000fc80007ffe0ff */
[----:B------:R-:W-:-:S13]  /*2a20*/  ISETP.GE.AND P1, PT, R29, R18, PT ;  /* 0x000000121d00720c */ /* 0x000fda0003f26270 */
[----:B------:R-:W-:Y:S01]  /*2a30*/  @!P1 IADD3 R7, R2, R29, RZ ;  /* 0x0000001d02079210 */ /* 0x000fe20007ffe0ff */
[----:B0-----:R-:W-:Y:S01]  /*2a40*/  @!P0 IMAD.WIDE.U32 R16, R15, 0x4, R16 ;  /* 0x000000040f108825 */ /* 0x001fe200078e0010 */
[----:B------:R-:W-:Y:S01]  /*2a50*/  @!P1 IADD3 R29, R29, 0x80, RZ ;  /* 0x000000801d1d9810 */ /* 0x000fe20007ffe0ff */
[----:B------:R-:W0:Y:S03]  /*2a60*/  @!P1 LDC.64 R20, c[0x0][0x228] ;  /* 0x00008a00ff149b82 */ /* 0x000e260000000a00 */
[----:B------:R-:W-:-:S13]  /*2a70*/  ISETP.GE.AND P6, PT, R29, R18, PT ;  /* 0x000000121d00720c */ /* 0x000fda0003fc6270 */
[----:B------:R-:W0:Y:S01]  /*2a80*/  @!P6 LDC.64 R24, c[0x0][0x228] ;  /* 0x00008a00ff18eb82 */ /* 0x000e220000000a00 */
[----:B------:R-:W-:Y:S02]  /*2a90*/  MOV R15, RZ ;  /* 0x000000ff000f7202 */ /* 0x000fe40000000f00 */
[----:B------:R-:W-:Y:S01]  /*2aa0*/  @!P6 IADD3 R29, R2, R29, RZ ;  /* 0x0000001d021de210 */ /* 0x000fe20007ffe0ff */
[----:B--2---:R-:W-:Y:S01]  /*2ab0*/  @!P5 IMAD.WIDE.U32 R26, R13, 0x4, R26 ;  /* 0x000000040d1ad825 */ /* 0x004fe200078e001a */
[----:B------:R-:W-:Y:S02]  /*2ac0*/  CS2R R12, SRZ ;  /* 0x00000000000c7805 */ /* 0x000fe4000001ff00 */
[----:B------:R2:W5:Y:S01]  /*2ad0*/  @!P0 LDG.E R15, desc[UR4][R16.64] ;  /* 0x00000004100f8981 */ /* 0x000562000c1e1900 */
[----:B---3--:R-:W-:-:S03]  /*2ae0*/  @!P4 IMAD.WIDE.U32 R22, R0, 0x4, R22 ;  /* 0x000000040016c825 */ /* 0x008fc600078e0016 */
[----:B------:R3:W5:Y:S01]  /*2af0*/  @!P5 LDG.E R13, desc[UR4][R26.64] ;  /* 0x000000041a0dd981 */ /* 0x000762000c1e1900 */
[----:B-1----:R-:W-:-:S03]  /*2b00*/  @!P3 IMAD.WIDE.U32 R4, R19, 0x4, R4 ;  /* 0x000000041304b825 */ /* 0x002fc600078e0004 */
[----:B------:R3:W5:Y:S01]  /*2b10*/  @!P4 LDG.E R12, desc[UR4][R22.64] ;  /* 0x00000004160cc981 */ /* 0x000762000c1e1900 */
[----:B----4-:R-:W-:Y:S01]  /*2b20*/  @!P2 IMAD.WIDE.U32 R8, R11, 0x4, R8 ;  /* 0x000000040b08a825 */ /* 0x010fe200078e0008 */
[----:B--2---:R-:W-:Y:S02]  /*2b30*/  CS2R R16, SRZ ;  /* 0x0000000000107805 */ /* 0x004fe4000001ff00 */
[----:B------:R3:W5:Y:S04]  /*2b40*/  @!P3 LDG.E R10, desc[UR4][R4.64] ;  /* 0x00000004040ab981 */ /* 0x000768000c1e1900 */
[----:B------:R3:W5:Y:S01]  /*2b50*/  @!P2 LDG.E R6, desc[UR4][R8.64] ;  /* 0x000000040806a981 */ /* 0x000762000c1e1900 */
[----:B0-----:R-:W-:-:S05]  /*2b60*/  @!P6 IMAD.WIDE.U32 R24, R29, 0x4, R24 ;  /* 0x000000041d18e825 */ /* 0x001fca00078e0018 */
[----:B------:R3:W5:Y:S01]  /*2b70*/  @!P6 LDG.E R17, desc[UR4][R24.64] ;  /* 0x000000041811e981 */ /* 0x000762000c1e1900 */
[----:B------:R-:W-:Y:S01]  /*2b80*/  @!P1 IMAD.WIDE.U32 R20, R7, 0x4, R20 ;  /* 0x0000000407149825 */ /* 0x000fe200078e0014 */
[----:B------:R-:W-:-:S04]  /*2b90*/  MOV R7, UR6 ;  /* 0x0000000600077c02 */ /* 0x000fc80008000f00 */
[----:B------:R3:W5:Y:S01]  /*2ba0*/  @!P1 LDG.E R16, desc[UR4][R20.64] ;  /* 0x0000000414109981 */ /* 0x000762000c1e1900 */
[----:B------:R-:W-:Y:S01]  /*2bb0*/  ISETP.GE.AND P1, PT, R7, RZ, PT ;  /* 0x000000ff0700720c */ /* 0x000fe20003f26270 */
[----:B------:R-:W-:-:S12]  /*2bc0*/  BSSY B2, `(.L_x_15019) ;  /* 0x00002ff000027945 */ /* 0x000fd80003800000 */
[----:B---3--:R-:W-:Y:S05]  /*2bd0*/  @!P1 BRA `(.L_x_15020) ;  /* 0x0000001400ec9947 */ /* 0x008fea0003800000 */
        /* <DEDUP_REMOVED lines=18> */
[----:B------:R-:W-:Y:S05]  /*2d00*/  CALL.REL.NOINC `($__internal_53_$__cuda_sm3x_div_rn_ftz_f32_slowpath) ;  /* 0x0000003000a47944 */ /* 0x000fea0003c00000 */
[----:B------:R-:W-:-:S07]  /*2d10*/  MOV R4, R0 ;  /* 0x0000000000047202 */ /* 0x000fce0000000f00 */
.L_x_15024:
[----:B------:R-:W-:Y:S05]  /*2d20*/  BSYNC B4 ;  /* 0x0000000000047941 */ /* 0x000fea0003800000 */
.L_x_15023:
        /* <DEDUP_REMOVED lines=15> */
[----:B------:R-:W-:-:S03]  /*2e20*/  HFMA2.MMA R0, -RZ, RZ, 2.04296875, -15.78125 ;  /* 0x4016cbe4ff007435 */ /* 0x000fc600000001ff */
[----:B------:R-:W-:-:S04]  /*2e30*/  FFMA.FTZ R4, R9, R4, R4 ;  /* 0x0000000409047223 */ /* 0x000fc80000010004 */
[----:B------:R-:W-:-:S03]  /*2e40*/  @P2 FFMA.FTZ R4, R5, 0.93318945169448852539, -R4 ;  /* 0x3f6ee58105042823 */ /* 0x000fc60000010804 */
[----:B------:R-:W-:Y:S01]  /*2e50*/  @!P0 FSEL R4, R0, 0.78539818525314331055, !PT ;  /* 0x3f490fdb00048808 */ /* 0x000fe20007800000 */
[----:B------:R-:W-:Y:S01]  /*2e60*/  FADD.FTZ R0, |R15|, |R7| ;  /* 0x400000070f007221 */ /* 0x000fe20000010200 */
[----:B------:R-:W-:-:S04]  /*2e70*/  @!P1 FSEL R4, RZ, 3.1415927410125732422, PT ;  /* 0x40490fdbff049808 */ /* 0x000fc80003800000 */
[----:B------:R-:W-:Y:S02]  /*2e80*/  FSETP.GTU.FTZ.AND P0, PT, |R0|, +INF , PT ;  /* 0x7f8000000000780b */ /* 0x000fe40003f1c200 */
[----:B------:R-:W-:-:S04]  /*2e90*/  LOP3.LUT R15, R4, 0x80000000, R15, 0xb8, !PT ;  /* 0x80000000040f7812 */ /* 0x000fc800078eb80f */
[----:B------:R-:W-:-:S07]  /*2ea0*/  FSEL R15, R0, R15, P0 ;  /* 0x0000000f000f7208 */ /* 0x000fce0000000000 */
.L_x_15022:
[----:B------:R-:W-:Y:S05]  /*2eb0*/  BSYNC B3 ;  /* 0x0000000000037941 */ /* 0x000fea0003800000 */
.L_x_15021:
        /* <DEDUP_REMOVED lines=22> */
.L_x_15028:
[----:B------:R-:W-:Y:S05]  /*3020*/  BSYNC B4 ;  /* 0x0000000000047941 */ /* 0x000fea0003800000 */
.L_x_15027:
        /* <DEDUP_REMOVED lines=15> */
[----:B------:R-:W-:-:S04]  /*3120*/  FFMA.FTZ R9, R9, R4, R4 ;  /* 0x0000000409097223 */ /* 0x000fc80000010004 */
[----:B------:R-:W-:Y:S01]  /*3130*/  @P2 FFMA.FTZ R9, R0, 0.93318945169448852539, -R9 ;  /* 0x3f6ee58100092823 */ /* 0x000fe20000010809 */
[----:B------:R-:W-:-:S10]  /*3140*/  HFMA2.MMA R0, -RZ, RZ, 2.04296875, -15.78125 ;  /* 0x4016cbe4ff007435 */ /* 0x000fd400000001ff */
[----:B------:R-:W-:Y:S01]  /*3150*/  @!P0 FSEL R9, R0, 0.78539818525314331055, !PT ;  /* 0x3f490fdb00098808 */ /* 0x000fe20007800000 */
[----:B------:R-:W-:Y:S01]  /*3160*/  FADD.FTZ R0, |R14|, |R7| ;  /* 0x400000070e007221 */ /* 0x000fe20000010200 */
[----:B------:R-:W-:-:S04]  /*3170*/  @!P1 FSEL R9, RZ, 3.1415927410125732422, PT ;  /* 0x40490fdbff099808 */ /* 0x000fc80003800000 */
[----:B------:R-:W-:Y:S02]  /*3180*/  FSETP.GTU.FTZ.AND P0, PT, |R0|, +INF , PT ;  /* 0x7f8000000000780b */ /* 0x000fe40003f1c200 */
[----:B------:R-:W-:-:S04]  /*3190*/  LOP3.LUT R9, R9, 0x80000000, R14, 0xb8, !PT ;  /* 0x8000000009097812 */ /* 0x000fc800078eb80e */
[----:B------:R-:W-:-:S07]  /*31a0*/  FSEL R14, R0, R9, P0 ;  /* 0x00000009000e7208 */ /* 0x000fce0000000000 */
.L_x_15026:
[----:B------:R-:W-:Y:S05]  /*31b0*/  BSYNC B3 ;  /* 0x0000000000037941 */ /* 0x000fea0003800000 */
.L_x_15025:
        /* <DEDUP_REMOVED lines=22> */
.L_x_15032:
[----:B------:R-:W-:Y:S05]  /*3320*/  BSYNC B4 ;  /* 0x0000000000047941 */ /* 0x000fea0003800000 */
.L_x_15031:
        /* <DEDUP_REMOVED lines=24> */
.L_x_15030:
[----:B------:R-:W-:Y:S05]  /*34b0*/  BSYNC B3 ;  /* 0x0000000000037941 */ /* 0x000fea0003800000 */
.L_x_15029:
        /* <DEDUP_REMOVED lines=22> */
.L_x_15036:
[----:B------:R-:W-:Y:S05]  /*3620*/  BSYNC B4 ;  /* 0x0000000000047941 */ /* 0x000fea0003800000 */
.L_x_15035:
        /* <DEDUP_REMOVED lines=24> */
.L_x_15034:
[----:B------:R-:W-:Y:S05]  /*37b0*/  BSYNC B3 ;  /* 0x0000000000037941 */ /* 0x000fea0003800000 */
.L_x_15033:
        /* <DEDUP_REMOVED lines=22> */
.L_x_15040:
[----:B------:R-:W-:Y:S05]  /*3920*/  BSYNC B4 ;  /* 0x0000000000047941 */ /* 0x000fea0003800000 */
.L_x_15039:
        /* <DEDUP_REMOVED lines=24> */
.L_x_15038:
[----:B------:R-:W-:Y:S05]  /*3ab0*/  BSYNC B3 ;  /* 0x0000000000037941 */ /* 0x000fea0003800000 */
.L_x_15037:
        /* <DEDUP_REMOVED lines=22> */
.L_x_15044:
[----:B------:R-:W-:Y:S05]  /*3c20*/  BSYNC B4 ;  /* 0x0000000000047941 */ /* 0x000fea0003800000 */
.L_x_15043:
        /* <DEDUP_REMOVED lines=24> */
.L_x_15042:
[----:B------:R-:W-:Y:S05]  /*3db0*/  BSYNC B3 ;  /* 0x0000000000037941 */ /* 0x000fea0003800000 */
.L_x_15041:
        /* <DEDUP_REMOVED lines=22> */
.L_x_15048:
[----:B------:R-:W-:Y:S05]  /*3f20*/  BSYNC B4 ;  /* 0x0000000000047941 */ /* 0x000fea0003800000 */
.L_x_15047:
        /* <DEDUP_REMOVED lines=12> */
[----:B------:R-:W-:Y:S01]  /*3ff0*/  FSETP.NEU.FTZ.AND P0, PT, |R7|, |R16|, PT ;  /* 0x400000100700720b */ /* 0x000fe20003f1d200 */
[----:B------:R-:W-:Y:S02]  /*4000*/  FADD.FTZ R5, |R16|, |R7| ;  /* 0x4000000710057221 */ /* 0x000fe40000010200 */
[----:B------:R-:W-:Y:S01]  /*4010*/  FMUL.FTZ R9, R0, R9 ;  /* 0x0000000900097220 */ /* 0x000fe20000410000 */
[----:B------:R-:W-:-:S03]  /*4020*/  @P2 MOV R0, 0x3fd774eb ;  /* 0x3fd774eb00002802 */ /* 0x000fc60000000f00 */
[----:B------:R-:W-:-:S04]  /*4030*/  FFMA.FTZ R9, R9, R4, R4 ;  /* 0x0000000409097223 */ /* 0x000fc80000010004 */
[----:B------:R-:W-:Y:S01]  /*4040*/  @P2 FFMA.FTZ R9, R0, 0.93318945169448852539, -R9 ;  /* 0x3f6ee58100092823 */ /* 0x000fe20000010809 */
[----:B------:R-:W-:-:S10]  /*4050*/  HFMA2.MMA R0, -RZ, RZ, 2.04296875, -15.78125 ;  /* 0x4016cbe4ff007435 */ /* 0x000fd400000001ff */
[----:B------:R-:W-:Y:S02]  /*4060*/  @!P0 FSEL R9, R0, 0.78539818525314331055, !PT ;  /* 0x3f490fdb00098808 */ /* 0x000fe40007800000 */
[----:B------:R-:W-:Y:S02]  /*4070*/  @!P1 FSEL R9, RZ, 3.1415927410125732422, PT ;  /* 0x40490fdbff099808 */ /* 0x000fe40003800000 */
[----:B------:R-:W-:Y:S02]  /*4080*/  FSETP.GTU.FTZ.AND P0, PT, |R5|, +INF , PT ;  /* 0x7f8000000500780b */ /* 0x000fe40003f1c200 */
[----:B------:R-:W-:-:S04]  /*4090*/  LOP3.LUT R16, R9, 0x80000000, R16, 0xb8, !PT ;  /* 0x8000000009107812 */ /* 0x000fc800078eb810 */
[----:B------:R-:W-:-:S07]  /*40a0*/  FSEL R5, R5, R16, P0 ;  /* 0x0000001005057208 */ /* 0x000fce0000000000 */
.L_x_15046:
[----:B------:R-:W-:Y:S05]  /*40b0*/  BSYNC B3 ;  /* 0x0000000000037941 */ /* 0x000fea0003800000 */
.L_x_15045:
        /* <DEDUP_REMOVED lines=18> */
[----:B------:R-:W-:Y:S05]  /*41e0*/  CALL.REL.NOINC `($__internal_53_$__cuda_sm3x_div_rn_ftz_f32_slowpath) ;  /* 0x0000001c006c7944 */ /* 0x000fea0003c00000 */
[----:B------:R-:W-:-:S07]  /*41f0*/  MOV R3, R0 ;  /* 0x0000000000037202 */ /* 0x000fce0000000f00 */
.L_x_15051:
[----:B------:R-:W-:Y:S05]  /*4200*/  BSYNC B3 ;  /* 0x0000000000037941 */ /* 0x000fea0003800000 */
.L_x_15050:
        /* <DEDUP_REMOVED lines=14> */
[----:B------:R-:W-:Y:S01]  /*42f0*/  FFMA.FTZ R0, R0, R3, R3 ;  /* 0x0000000300007223 */ /* 0x000fe20000010003 */
[----:B------:R-:W-:-:S03]  /*4300*/  HFMA2.MMA R3, -RZ, RZ, 2.04296875, -15.78125 ;  /* 0x4016cbe4ff037435 */ /* 0x000fc600000001ff */
[----:B------:R-:W-:-:S07]  /*4310*/  @P2 FFMA.FTZ R0, R7, 0.93318945169448852539, -R0 ;  /* 0x3f6ee58107002823 */ /* 0x000fce0000010800 */
[----:B------:R-:W-:Y:S01]  /*4320*/  @!P0 FSEL R0, R3, 0.78539818525314331055, !PT ;  /* 0x3f490fdb03008808 */ /* 0x000fe20007800000 */
[----:B------:R-:W-:Y:S01]  /*4330*/  FADD.FTZ R3, |R17|, |UR6| ;  /* 0x4000000611037e21 */ /* 0x000fe20008010200 */
[----:B------:R-:W-:-:S04]  /*4340*/  @!P1 FSEL R0, RZ, 3.1415927410125732422, PT ;  /* 0x40490fdbff009808 */ /* 0x000fc80003800000 */
[----:B------:R-:W-:Y:S02]  /*4350*/  FSETP.GTU.FTZ.AND P0, PT, |R3|, +INF , PT ;  /* 0x7f8000000300780b */ /* 0x000fe40003f1c200 */
[----:B------:R-:W-:-:S04]  /*4360*/  LOP3.LUT R0, R0, 0x80000000, R17, 0xb8, !PT ;  /* 0x8000000000007812 */ /* 0x000fc800078eb811 */
[----:B------:R-:W-:Y:S01]  /*4370*/  FSEL R0, R3, R0, P0 ;  /* 0x0000000003007208 */ /* 0x000fe20000000000 */
[----:B------:R-:W-:Y:S06]  /*4380*/  BRA `(.L_x_15049) ;  /* 0x0000001800087947 */ /* 0x000fec0003800000 */
.L_x_15020:
        /* <DEDUP_REMOVED lines=20> */
.L_x_15055:
[----:B------:R-:W-:Y:S05]  /*44d0*/  BSYNC B4 ;  /* 0x0000000000047941 */ /* 0x000fea0003800000 */
.L_x_15054:
[----:B------:R-:W-:Y:S01]  /*44e0*/  HFMA2.MMA R7, -RZ, RZ, 0.89990234375, 10328 ;  /* 0x3b33710bff077435 */ /* 0x000fe200000001ff */
[----:B------:R-:W-:Y:S01]  /*44f0*/  FMUL.FTZ R0, R4, R4 ;  /* 0x0000000404007220 */ /* 0x000fe20000410000 */
[----:B------:R-:W-:Y:S01]  /*4500*/  ULDC UR6, c[0x0][0x218] ;  /* 0x0000860000067ab9 */ /* 0x000fe20000000800 */
[----:B------:R-:W-:Y:S02]  /*4510*/  FSETP.NEU.FTZ.AND P0, PT, R5, RZ, PT ;  /* 0x000000ff0500720b */ /* 0x000fe40003f1d000 */
[----:B------:R-:W-:-:S05]  /*4520*/  MOV R8, 0x3fd774eb ;  /* 0x3fd774eb00087802 */ /* 0x000fca0000000f00 */
        /* <DEDUP_REMOVED lines=9> */
[----:B------:R-:W-:Y:S01]  /*45c0*/  FSETP.NEU.FTZ.AND P1, PT, |R7|, |R15|, PT ;  /* 0x4000000f0700720b */ /* 0x000fe20003f3d200 */
[----:B------:R-:W-:Y:S02]  /*45d0*/  FADD.FTZ R5, |R15|, |R7| ;  /* 0x400000070f057221 */ /* 0x000fe40000010200 */
[----:B------:R-:W-:Y:S01]  /*45e0*/  FFMA.FTZ R9, R9, R4, R4 ;  /* 0x0000000409097223 */ /* 0x000fe20000010004 */
[----:B------:R-:W-:-:S03]  /*45f0*/  HFMA2.MMA R4, -RZ, RZ, 2.04296875, -15.78125 ;  /* 0x4016cbe4ff047435 */ /* 0x000fc600000001ff */
[C-C-:B------:R-:W-:Y:S01]  /*4600*/  @!P2 FFMA.FTZ R0, R8.reuse, 1.8663789033889770508, -R9.reuse ;  /* 0x3feee5810800a823 */ /* 0x140fe20000010809 */
[----:B------:R-:W-:-:S06]  /*4610*/  @P2 FFMA.FTZ R0, R8, 0.93318945169448852539, R9 ;  /* 0x3f6ee58108002823 */ /* 0x000fcc0000010009 */
[----:B------:R-:W-:Y:S02]  /*4620*/  @!P1 FSEL R0, R4, 0.78539818525314331055, PT ;  /* 0x3f490fdb04009808 */ /* 0x000fe40003800000 */
[----:B------:R-:W-:Y:S02]  /*4630*/  @!P0 FSEL R0, RZ, 3.1415927410125732422, !PT ;  /* 0x40490fdbff008808 */ /* 0x000fe40007800000 */
[----:B------:R-:W-:Y:S02]  /*4640*/  FSETP.GTU.FTZ.AND P0, PT, |R5|, +INF , PT ;  /* 0x7f8000000500780b */ /* 0x000fe40003f1c200 */
[----:B------:R-:W-:-:S04]  /*4650*/  LOP3.LUT R0, R0, 0x80000000, R15, 0xb8, !PT ;  /* 0x8000000000007812 */ /* 0x000fc800078eb80f */
[----:B------:R-:W-:-:S07]  /*4660*/  FSEL R15, R5, R0, P0 ;  /* 0x00000000050f7208 */ /* 0x000fce0000000000 */
.L_x_15053:
[----:B------:R-:W-:Y:S05]  /*4670*/  BSYNC B3 ;  /* 0x0000000000037941 */ /* 0x000fea0003800000 */
.L_x_15052:
        /* <DEDUP_REMOVED lines=22> */
.L_x_15059:
[----:B------:R-:W-:Y:S05]  /*47e0*/  BSYNC B4 ;  /* 0x0000000000047941 */ /* 0x000fea0003800000 */
.L_x_15058:
        /* <DEDUP_REMOVED lines=13> */
[----:B------:R-:W-:Y:S02]  /*48c0*/  MOV R0, 0x3fd774eb ;  /* 0x3fd774eb00007802 */ /* 0x000fe40000000f00 */
[----:B------:R-:W-:Y:S01]  /*48d0*/  FSETP.NEU.FTZ.AND P1, PT, |R7|, |R14|, PT ;  /* 0x4000000e0700720b */ /* 0x000fe20003f3d200 */
[----:B------:R-:W-:-:S04]  /*48e0*/  FFMA.FTZ R9, R9, R4, R4 ;  /* 0x0000000409097223 */ /* 0x000fc80000010004 */
[C-C-:B------:R-:W-:Y:S01]  /*48f0*/  @!P2 FFMA.FTZ R5, R0.reuse, 1.8663789033889770508, -R9.reuse ;  /* 0x3feee5810005a823 */ /* 0x140fe20000010809 */
[----:B------:R-:W-:Y:S01]  /*4900*/  @P2 FFMA.FTZ R5, R0, 0.93318945169448852539, R9 ;  /* 0x3f6ee58100052823 */ /* 0x000fe20000010009 */
[----:B------:R-:W-:-:S10]  /*4910*/  HFMA2.MMA R0, -RZ, RZ, 2.04296875, -15.78125 ;  /* 0x4016cbe4ff007435 */ /* 0x000fd400000001ff */
[----:B------:R-:W-:Y:S01]  /*4920*/  @!P1 FSEL R5, R0, 0.78539818525314331055, PT ;  /* 0x3f490fdb00059808 */ /* 0x000fe20003800000 */
[----:B------:R-:W-:Y:S01]  /*4930*/  FADD.FTZ R0, |R14|, |R7| ;  /* 0x400000070e007221 */ /* 0x000fe20000010200 */
[----:B------:R-:W-:-:S04]  /*4940*/  @!P0 FSEL R5, RZ, 3.1415927410125732422, !PT ;  /* 0x40490fdbff058808 */ /* 0x000fc80007800000 */
[----:B------:R-:W-:Y:S02]  /*4950*/  FSETP.GTU.FTZ.AND P0, PT, |R0|, +INF , PT ;  /* 0x7f8000000000780b */ /* 0x000fe40003f1c200 */
[----:B------:R-:W-:-:S04]  /*4960*/  LOP3.LUT R5, R5, 0x80000000, R14, 0xb8, !PT ;  /* 0x8000000005057812 */ /* 0x000fc800078eb80e */
[----:B------:R-:W-:-:S07]  /*4970*/  FSEL R14, R0, R5, P0 ;  /* 0x00000005000e7208 */ /* 0x000fce0000000000 */
.L_x_15057:
[----:B------:R-:W-:Y:S05]  /*4980*/  BSYNC B3 ;  /* 0x0000000000037941 */ /* 0x000fea0003800000 */
.L_x_15056:
        /* <DEDUP_REMOVED lines=22> */
.L_x_15063:
[----:B------:R-:W-:Y:S05]  /*4af0*/  BSYNC B4 ;  /* 0x0000000000047941 */ /* 0x000fea0003800000 */
.L_x_15062:
        /* <DEDUP_REMOVED lines=25> */
.L_x_15061:
[----:B------:R-:W-:Y:S05]  /*4c90*/  BSYNC B3 ;  /* 0x0000000000037941 */ /* 0x000fea0003800000 */
.L_x_15060:
        /* <DEDUP_REMOVED lines=22> */
.L_x_15067:
[----:B------:R-:W-:Y:S05]  /*4e00*/  BSYNC B4 ;  /* 0x0000000000047941 */ /* 0x000fea0003800000 */
.L_x_15066:
        /* <DEDUP_REMOVED lines=25> */
.L_x_15065:
[----:B------:R-:W-:Y:S05]  /*4fa0*/  BSYNC B3 ;  /* 0x0000000000037941 */ /* 0x000fea0003800000 */
.L_x_15064:
        /* <DEDUP_REMOVED lines=22> */
.L_x_15071:
[----:B------:R-:W-:Y:S05]  /*5110*/  BSYNC B4 ;  /* 0x0000000000047941 */ /* 0x000fea0003800000 */
.L_x_15070:
        /* <DEDUP_REMOVED lines=25> */
.L_x_15069:
[----:B------:R-:W-:Y:S05]  /*52b0*/  BSYNC B3 ;  /* 0x0000000000037941 */ /* 0x000fea0003800000 */
.L_x_15068:
        /* <DEDUP_REMOVED lines=22> */
.L_x_15075:
[----:B------:R-:W-:Y:S05]  /*5420*/  BSYNC B4 ;  /* 0x0000000000047941 */ /* 0x000fea0003800000 */
.L_x_15074:
        /* <DEDUP_REMOVED lines=25> */
.L_x_15073:
[----:B------:R-:W-:Y:S05]  /*55c0*/  BSYNC B3 ;  /* 0x0000000000037941 */ /* 0x000fea0003800000 */
.L_x_15072:
        /* <DEDUP_REMOVED lines=22> */
.L_x_15079:
[----:B------:R-:W-:Y:S05]  /*5730*/  BSYNC B4 ;  /* 0x0000000000047941 */ /* 0x000fea0003800000 */
.L_x_15078:
        /* <DEDUP_REMOVED lines=25> */
.L_x_15077:
[----:B------:R-:W-:Y:S05]  /*58d0*/  BSYNC B3 ;  /* 0x0000000000037941 */ /* 0x000fea0003800000 */
.L_x_15076:
        /* <DEDUP_REMOVED lines=20> */
.L_x_15081:
[----:B------:R-:W-:Y:S05]  /*5a20*/  BSYNC B3 ;  /* 0x0000000000037941 */ /* 0x000fea0003800000 */
.L_x_15080:
[----:B------:R-:W-:Y:S01]  /*5a30*/  HFMA2.MMA R7, -RZ, RZ, 0.89990234375, 10328 ;  /* 0x3b33710bff077435 */ /* 0x000fe200000001ff */
[----:B------:R-:W-:Y:S01]  /*5a40*/  FMUL.FTZ R0, R3, R3 ;  /* 0x0000000303007220 */ /* 0x000fe20000410000 */
[----:B------:R-:W-:Y:S01]  /*5a50*/  MOV R4, 0x3fd774eb ;  /* 0x3fd774eb00047802 */ /* 0x000fe20000000f00 */
[----:B------:R-:W-:Y:S01]  /*5a60*/  ULDC UR6, c[0x0][0x218] ;  /* 0x0000860000067ab9 */ /* 0x000fe20000000800 */
[----:B------:R-:W-:Y:S02]  /*5a70*/  FSETP.NEU.FTZ.AND P0, PT, R22, RZ, PT ;  /* 0x000000ff1600720b */ /* 0x000fe40003f1d000 */
        /* <DEDUP_REMOVED lines=11> */
[----:B------:R-:W-:Y:S01]  /*5b30*/  @P2 FFMA.FTZ R0, R4, 0.93318945169448852539, R3 ;  /* 0x3f6ee58104002823 */ /* 0x000fe20000010003 */
[----:B------:R-:W-:-:S10]  /*5b40*/  HFMA2.MMA R3, -RZ, RZ, 2.04296875, -15.78125 ;  /* 0x4016cbe4ff037435 */ /* 0x000fd400000001ff */
[----:B------:R-:W-:Y:S01]  /*5b50*/  @!P1 FSEL R0, R3, 0.78539818525314331055, PT ;  /* 0x3f490fdb03009808 */ /* 0x000fe20003800000 */
[----:B------:R-:W-:Y:S01]  /*5b60*/  FADD.FTZ R3, |R17|, |UR6| ;  /* 0x4000000611037e21 */ /* 0x000fe20008010200 */
[----:B------:R-:W-:-:S04]  /*5b70*/  @!P0 FSEL R0, RZ, 3.1415927410125732422, !PT ;  /* 0x40490fdbff008808 */ /* 0x000fc80007800000 */
[----:B------:R-:W-:Y:S02]  /*5b80*/  FSETP.GTU.FTZ.AND P0, PT, |R3|, +INF , PT ;  /* 0x7f8000000300780b */ /* 0x000fe40003f1c200 */
[----:B------:R-:W-:-:S04]  /*5b90*/  LOP3.LUT R0, R0, 0x80000000, R17, 0xb8, !PT ;  /* 0x8000000000007812 */ /* 0x000fc800078eb811 */
[----:B------:R-:W-:-:S07]  /*5ba0*/  FSEL R0, R3, R0, P0 ;  /* 0x0000000003007208 */ /* 0x000fce0000000000 */
.L_x_15049:
[----:B------:R-:W-:Y:S05]  /*5bb0*/  BSYNC B2 ;  /* 0x0000000000027941 */ /* 0x000fea0003800000 */
.L_x_15019:
[----:B------:R-:W0:Y:S01]  /*5bc0*/  S2R R7, SR_TID.X ;  /* 0x0000000000077919 */ /* 0x000e220000002100 */
[----:B------:R-:W-:Y:S04]  /*5bd0*/  BSSY B0, `(.L_x_15082) ;  /* 0x0000034000007945 */ /* 0x000fe80003800000 */
[----:B------:R-:W-:Y:S01]  /*5be0*/  BSSY B1, `(.L_x_15083) ;  /* 0x000002c000017945 */ /* 0x000fe20003800000 */
[----:B0-----:R-:W-:-:S13]  /*5bf0*/  ISETP.GE.AND P0, PT, R7, R18, PT ;  /* 0x000000120700720c */ /* 0x001fda0003f06270 */
[----:B------:R-:W0:Y:S01]  /*5c00*/  @!P0 LDC.64 R8, c[0x0][0x220] ;  /* 0x00008800ff088b82 */ /* 0x000e220000000a00 */
[----:B------:R-:W-:-:S05]  /*5c10*/  @!P0 IADD3 R3, R2, R7, RZ ;  /* 0x0000000702038210 */ /* 0x000fca0007ffe0ff */
[----:B0-----:R-:W-:Y:S01]  /*5c20*/  @!P0 IMAD.WIDE.U32 R8, R3, 0x4, R8 ;  /* 0x0000000403088825 */ /* 0x001fe200078e0008 */
[----:B------:R-:W-:Y:S02]  /*5c30*/  MOV R3, R7 ;  /* 0x0000000700037202 */ /* 0x000fe40000000f00 */
[----:B------:R-:W-:Y:S02]  /*5c40*/  @!P0 IADD3 R3, R7, 0x80, RZ ;  /* 0x0000008007038810 */ /* 0x000fe40007ffe0ff */
[----:B-----5:R0:W-:Y:S02]  /*5c50*/  @!P0 STG.E desc[UR4][R8.64], R15 ;  /* 0x0000000f08008986 */ /* 0x0201e4000c101904 */
[----:B------:R-:W-:-:S13]  /*5c60*/  ISETP.GE.AND P0, PT, R3, R18, PT ;  /* 0x000000120300720c */ /* 0x000fda0003f06270 */
[----:B0-----:R-:W-:Y:S05]  /*5c70*/  @P0 BRA `(.L_x_15084) ;  /* 0x0000000000300947 */ /* 0x001fea0003800000 */
[----:B------:R-:W0:Y:S01]  /*5c80*/  LDC.64 R8, c[0x0][0x220] ;  /* 0x00008800ff087b82 */ /* 0x000e220000000a00 */
[----:B------:R-:W-:Y:S02]  /*5c90*/  IADD3 R7, R2, R3, RZ ;  /* 0x0000000302077210 */ /* 0x000fe40007ffe0ff */
[----:B------:R-:W-:-:S04]  /*5ca0*/  IADD3 R3, R3, 0x80, RZ ;  /* 0x0000008003037810 */ /* 0x000fc80007ffe0ff */
[----:B------:R-:W-:Y:S01]  /*5cb0*/  ISETP.GE.AND P0, PT, R3, R18, PT ;  /* 0x000000120300720c */ /* 0x000fe20003f06270 */
[----:B0-----:R-:W-:-:S05]  /*5cc0*/  IMAD.WIDE.U32 R8, R7, 0x4, R8 ;  /* 0x0000000407087825 */ /* 0x001fca00078e0008 */
[----:B------:R0:W-:Y:S07]  /*5cd0*/  STG.E desc[UR4][R8.64], R14 ;  /* 0x0000000e08007986 */ /* 0x0001ee000c101904 */
[----:B------:R-:W-:Y:S05]  /*5ce0*/  @P0 BRA `(.L_x_15085) ;  /* 0x0000000000300947 */ /* 0x000fea0003800000 */
[----:B0-----:R-:W0:Y:S01]  /*5cf0*/  LDC.64 R8, c[0x0][0x220] ;  /* 0x00008800ff087b82 */ /* 0x001e220000000a00 */
[----:B------:R-:W-:Y:S02]  /*5d00*/  IADD3 R7, R2, R3, RZ ;  /* 0x0000000302077210 */ /* 0x000fe40007ffe0ff */
[----:B------:R-:W-:-:S03]  /*5d10*/  IADD3 R3, R3, 0x80, RZ ;  /* 0x0000008003037810 */ /* 0x000fc60007ffe0ff */
[----:B0-----:R-:W-:-:S05]  /*5d20*/  IMAD.WIDE.U32 R8, R7, 0x4, R8 ;  /* 0x0000000407087825 */ /* 0x001fca00078e0008 */
[----:B------:R0:W-:Y:S02]  /*5d30*/  STG.E desc[UR4][R8.64], R13 ;  /* 0x0000000d08007986 */ /* 0x0001e4000c101904 */
.L_x_15084:
[----:B------:R-:W-:-:S13]  /*5d40*/  ISETP.GE.AND P0, PT, R3, R18, PT ;  /* 0x000000120300720c */ /* 0x000fda0003f06270 */
[----:B------:R-:W-:Y:S05]  /*5d50*/  @P0 BRA `(.L_x_15086) ;  /* 0x0000000000300947 */ /* 0x000fea0003800000 */
[----:B0-----:R-:W0:Y:S01]  /*5d60*/  LDC.64 R8, c[0x0][0x220] ;  /* 0x00008800ff087b82 */ /* 0x001e220000000a00 */
[----:B------:R-:W-:Y:S02]  /*5d70*/  IADD3 R7, R2, R3, RZ ;  /* 0x0000000302077210 */ /* 0x000fe40007ffe0ff */
[----:B------:R-:W-:-:S03]  /*5d80*/  IADD3 R3, R3, 0x80, RZ ;  /* 0x0000008003037810 */ /* 0x000fc60007ffe0ff */
[----:B0-----:R-:W-:-:S05]  /*5d90*/  IMAD.WIDE.U32 R8, R7, 0x4, R8 ;  /* 0x0000000407087825 */ /* 0x001fca00078e0008 */
[----:B------:R1:W-:Y:S02]  /*5da0*/  STG.E desc[UR4][R8.64], R12 ;  /* 0x0000000c08007986 */ /* 0x0003e4000c101904 */
.L_x_15085:
[----:B------:R-:W-:-:S13]  /*5db0*/  ISETP.GE.AND P0, PT, R3, R18, PT ;  /* 0x000000120300720c */ /* 0x000fda0003f06270 */
[----:B------:R-:W-:Y:S05]  /*5dc0*/  @P0 BRA `(.L_x_15087) ;  /* 0x0000000000340947 */ /* 0x000fea0003800000 */
[----:B01----:R-:W0:Y:S01]  /*5dd0*/  LDC.64 R8, c[0x0][0x220] ;  /* 0x00008800ff087b82 */ /* 0x003e220000000a00 */
[----:B------:R-:W-:Y:S02]  /*5de0*/  IADD3 R7, R2, R3, RZ ;  /* 0x0000000302077210 */ /* 0x000fe40007ffe0ff */
[----:B------:R-:W-:-:S03]  /*5df0*/  IADD3 R3, R3, 0x80, RZ ;  /* 0x0000008003037810 */ /* 0x000fc60007ffe0ff */
[----:B0-----:R-:W-:-:S05]  /*5e00*/  IMAD.WIDE.U32 R8, R7, 0x4, R8 ;  /* 0x0000000407087825 */ /* 0x001fca00078e0008 */
[----:B------:R1:W-:Y:S02]  /*5e10*/  STG.E desc[UR4][R8.64], R10 ;  /* 0x0000000a08007986 */ /* 0x0003e4000c101904 */
.L_x_15086:
[----:B------:R-:W-:-:S13]  /*5e20*/  ISETP.GE.AND P0, PT, R3, R18, PT ;  /* 0x000000120300720c */ /* 0x000fda0003f06270 */
[----:B------:R-:W-:Y:S05]  /*5e30*/  @P0 BREAK B1 ;  /* 0x0000000000010942 */ /* 0x000fea0003800000 */
[----:B------:R-:W-:Y:S05]  /*5e40*/  @P0 BRA `(.L_x_15088) ;  /* 0x0000000000300947 */ /* 0x000fea0003800000 */
[----:B01----:R-:W0:Y:S01]  /*5e50*/  LDC.64 R8, c[0x0][0x220] ;  /* 0x00008800ff087b82 */ /* 0x003e220000000a00 */
[----:B------:R-:W-:Y:S02]  /*5e60*/  IADD3 R7, R2, R3, RZ ;  /* 0x0000000302077210 */ /* 0x000fe40007ffe0ff */
[----:B------:R-:W-:-:S03]  /*5e70*/  IADD3 R3, R3, 0x80, RZ ;  /* 0x0000008003037810 */ /* 0x000fc60007ffe0ff */
[----:B0-----:R-:W-:-:S05]  /*5e80*/  IMAD.WIDE.U32 R8, R7, 0x4, R8 ;  /* 0x0000000407087825 */ /* 0x001fca00078e0008 */
[----:B------:R2:W-:Y:S02]  /*5e90*/  STG.E desc[UR4][R8.64], R6 ;  /* 0x0000000608007986 */ /* 0x0005e4000c101904 */
.L_x_15087:
[----:B------:R-:W-:Y:S05]  /*5ea0*/  BSYNC B1 ;  /* 0x0000000000017941 */ /* 0x000fea0003800000 */
.L_x_15083:
[----:B------:R-:W-:-:S13]  /*5eb0*/  ISETP.GE.AND P0, PT, R3, R18, PT ;  /* 0x000000120300720c */ /* 0x000fda0003f06270 */
[----:B--2---:R-:W2:Y:S01]  /*5ec0*/  @!P0 LDC.64 R6, c[0x0][0x220] ;  /* 0x00008800ff068b82 */ /* 0x004ea20000000a00 */
[----:B01----:R-:W-:Y:S02]  /*5ed0*/  @!P0 IADD3 R9, R2, R3, RZ ;  /* 0x0000000302098210 */ /* 0x003fe40007ffe0ff */
[----:B------:R-:W-:-:S03]  /*5ee0*/  @!P0 IADD3 R3, R3, 0x80, RZ ;  /* 0x0000008003038810 */ /* 0x000fc60007ffe0ff */
[----:B--2---:R-:W-:-:S05]  /*5ef0*/  @!P0 IMAD.WIDE.U32 R6, R9, 0x4, R6 ;  /* 0x0000000409068825 */ /* 0x004fca00078e0006 */
[----:B------:R2:W-:Y:S02]  /*5f00*/  @!P0 STG.E desc[UR4][R6.64], R5 ;  /* 0x0000000506008986 */ /* 0x0005e4000c101904 */
.L_x_15088:
[----:B------:R-:W-:Y:S05]  /*5f10*/  BSYNC B0 ;  /* 0x0000000000007941 */ /* 0x000fea0003800000 */
.L_x_15082:
[----:B------:R-:W-:Y:S05]  /*5f20*/  WARPSYNC.ALL ;  /* 0x0000000000007948 */ /* 0x000fea0003800000 */
[----:B------:R-:W-:-:S13]  /*5f30*/  ISETP.GE.AND P0, PT, R3, R18, PT ;  /* 0x000000120300720c */ /* 0x000fda0003f06270 */
[----:B------:R-:W-:Y:S05]  /*5f40*/  @P0 EXIT ;  /* 0x000000000000094d */ /* 0x000fea0003800000 */
[----:B--2---:R-:W2:Y:S01]  /*5f50*/  LDC.64 R4, c[0x0][0x220] ;  /* 0x00008800ff047b82 */ /* 0x004ea20000000a00 */
[----:B------:R-:W-:-:S05]  /*5f60*/  IADD3 R3, R2, R3, RZ ;  /* 0x0000000302037210 */ /* 0x000fca0007ffe0ff */
[----:B--2---:R-:W-:-:S05]  /*5f70*/  IMAD.WIDE.U32 R2, R3, 0x4, R4 ;  /* 0x0000000403027825 */ /* 0x004fca00078e0004 */
[----:B------:R-:W-:Y:S01]  /*5f80*/  STG.E desc[UR4][R2.64], R0 ;  /* 0x0000000002007986 */ /* 0x000fe2000c101904 */
[----:B------:R-:W-:Y:S05]  /*5f90*/  EXIT ;  /* 0x000000000000794d */ /* 0x000fea0003800000 */
        .weak           $__internal_53_$__cuda_sm3x_div_rn_ftz_f32_slowpath
        .type           $__internal_53_$__cuda_sm3x_div_rn_ftz_f32_slowpath,@function
        .size           $__internal_53_$__cuda_sm3x_div_rn_ftz_f32_slowpath,(.L_x_19729 - $__internal_53_$__cuda_sm3x_div_rn_ftz_f32_slowpath)
$__internal_53_$__cuda_sm3x_div_rn_ftz_f32_slowpath:
        /* <DEDUP_REMOVED lines=18> */
[----:B------:R-:W-:-:S04]  /*60c0*/  FSETP.NEU.FTZ.AND P1, PT, R0, RZ, PT ;  /* 0x000000ff0000720b */ /* 0x000fc80003f3d000 */
[----:B------:R-:W-:-:S07]  /*60d0*/  P2R R9, PR, RZ, 0x2 ;  /* 0x00000002ff097803 */ /* 0x000fce0000000000 */
[----:B------:R-:W-:Y:S05]  /*60e0*/  @!P6 BREAK !P0, B1 ;  /* 0x000000000001e942 */ /* 0x000fea0004000000 */
[----:B------:R-:W-:Y:S05]  /*60f0*/  @!P6 BRA !P0, `(.L_x_15093) ;  /* 0x0000000000c4e947 */ /* 0x000fea0004000000 */
[----:B------:R-:W-:Y:S02]  /*6100*/  FSETP.NEU.FTZ.AND P0, PT, |R0|, +INF , PT ;  /* 0x7f8000000000780b */ /* 0x000fe40003f1d200 */
[----:B------:R-:W-:Y:S02]  /*6110*/  FSETP.NEU.FTZ.AND P5, PT, |R22|, +INF , PT ;  /* 0x7f8000001600780b */ /* 0x000fe40003fbd200 */
[----:B------:R-:W-:-:S04]  /*6120*/  FSETP.NEU.FTZ.AND P1, PT, |R0|, +INF , PT ;  /* 0x7f8000000000780b */ /* 0x000fc80003f3d200 */
[----:B------:R-:W-:-:S07]  /*6130*/  P2R R9, PR, RZ, 0x2 ;  /* 0x00000002ff097803 */ /* 0x000fce0000000000 */
[----:B------:R-:W-:Y:S05]  /*6140*/  @!P5 BREAK !P0, B1 ;  /* 0x000000000001d942 */ /* 0x000fea0004000000 */
[----:B------:R-:W-:Y:S05]  /*6150*/  @!P5 BRA !P0, `(.L_x_15093) ;  /* 0x0000000000acd947 */ /* 0x000fea0004000000 */
[----:B------:R-:W-:-:S04]  /*6160*/  FSETP.NEU.FTZ.AND P0, PT, R0, RZ, PT ;  /* 0x000000ff0000720b */ /* 0x000fc80003f1d000 */
[----:B------:R-:W-:-:S13]  /*6170*/  PLOP3.LUT P0, PT, P5, P0, PT, 0x2a, 0x0 ;  /* 0x000000000000781c */ /* 0x000fda0002f00572 */
[----:B------:R-:W-:Y:S05]  /*6180*/  @P0 BREAK B1 ;  /* 0x0000000000010942 */ /* 0x000fea0003800000 */
[----:B------:R-:W-:Y:S05]  /*6190*/  @P0 BRA `(.L_x_15094) ;  /* 0x0000000000940947 */ /* 0x000fea0003800000 */
[----:B------:R-:W-:-:S13]  /*61a0*/  PLOP3.LUT P0, PT, P1, P6, PT, 0x2a, 0x0 ;  /* 0x000000000000781c */ /* 0x000fda0000f0c572 */
[----:B------:R-:W-:Y:S05]  /*61b0*/  @P0 BREAK B1 ;  /* 0x0000000000010942 */ /* 0x000fea0003800000 */
[----:B------:R-:W-:Y:S05]  /*61c0*/  @P0 BRA `(.L_x_15095) ;  /* 0x00000000007c0947 */ /* 0x000fea0003800000 */
.L_x_15091:
[----:B------:R-:W-:Y:S05]  /*61d0*/  BSYNC B1 ;  /* 0x0000000000017941 */ /* 0x000fea0003800000 */
.L_x_15090:
        /* <DEDUP_REMOVED lines=27> */
.L_x_15097:
[----:B------:R-:W-:-:S07]  /*6390*/  LEA R0, R7, R0, 0x17 ;  /* 0x0000000007007211 */ /* 0x000fce00078eb8ff */
.L_x_15098:
[----:B------:R-:W-:Y:S05]  /*63a0*/  BSYNC B1 ;  /* 0x0000000000017941 */ /* 0x000fea0003800000 */
.L_x_15096:
[----:B------:R-:W-:Y:S05]  /*63b0*/  BRA `(.L_x_15099) ;  /* 0x0000000000207947 */ /* 0x000fea0003800000 */
.L_x_15095:
[----:B------:R-:W-:-:S04]  /*63c0*/  LOP3.LUT R0, R22, 0x80000000, R0, 0x48, !PT ;  /* 0x8000000016007812 */ /* 0x000fc800078e4800 */
[----:B------:R-:W-:Y:S01]  /*63d0*/  LOP3.LUT R0, R0, 0x7f800000, RZ, 0xfc, !PT ;  /* 0x7f80000000007812 */ /* 0x000fe200078efcff */
[----:B------:R-:W-:Y:S06]  /*63e0*/  BRA `(.L_x_15099) ;  /* 0x0000000000147947 */ /* 0x000fec0003800000 */
.L_x_15094:
[----:B------:R-:W-:Y:S01]  /*63f0*/  LOP3.LUT R0, R22, 0x80000000, R0, 0x48, !PT ;  /* 0x8000000016007812 */ /* 0x000fe200078e4800 */
[----:B------:R-:W-:Y:S06]  /*6400*/  BRA `(.L_x_15099) ;  /* 0x00000000000c7947 */ /* 0x000fec0003800000 */
.L_x_15093:
[----:B------:R-:W0:Y:S01]  /*6410*/  MUFU.RSQ R0, -QNAN ;  /* 0xffc0000000007908 */ /* 0x000e220000001400 */
[----:B------:R-:W-:Y:S05]  /*6420*/  BRA `(.L_x_15099) ;  /* 0x0000000000047947 */ /* 0x000fea0003800000 */
.L_x_15092:
[----:B------:R-:W-:-:S07]  /*6430*/  FADD.FTZ R0, R0, R22 ;  /* 0x0000001600007221 */ /* 0x000fce0000010000 */
.L_x_15099:
[----:B------:R-:W-:Y:S05]  /*6440*/  BSYNC B0 ;  /* 0x0000000000007941 */ /* 0x000fea0003800000 */
.L_x_15089:
[----:B------:R-:W-:Y:S01]  /*6450*/  HFMA2.MMA R9, -RZ, RZ, 0, 0 ;  /* 0x00000000ff097435 */ /* 0x000fe200000001ff */
[----:B------:R-:W-:-:S05]  /*6460*/  MOV R8, R4 ;  /* 0x0000000400087202 */ /* 0x000fca0000000f00 */
[----:B0-----:R-:W-:Y:S05]  /*6470*/  RET.REL.NODEC R8 `(_ZN2at6native29vectorized_elementwise_kernelILi2ENS0_13BUnaryFunctorIfffZZZNS0_17atan2_kernel_cudaERNS_18TensorIteratorBaseEENKUlvE_clEvENKUlvE0_clEvEUlffE_EESt5arrayIPcLm2EEEEviT0_T1_) ;  /* 0xffffff9808e07950 */ /* 0x001fea0003c3ffff */
.L_x_15100:
        /* <DEDUP_REMOVED lines=16> */
.L_x_19729:


//--------------------- .text._ZN2at6native29vectorized_elementwise_kernelILi4ENS0_13BUnaryFunctorIfffZZZNS0_17atan2_kernel_cudaERNS_18TensorIteratorBaseEENKUlvE_clEvENKUlvE0_clEvEUlffE_EESt5arrayIPcLm2EEEEviT0_T1_ --------------------------
	.section	.text._ZN2at6native29vectorized_elementwise_kernelILi4ENS0_13BUnaryFunctorIfffZZZNS0_17atan2_kernel_cudaERNS_18TensorIteratorBaseEENKUlvE_clEvENKUlvE0_clEvEUlffE_EESt5arrayIPcLm2EEEEviT0_T1_,"ax",@progbits
	.align	128
        .global         _ZN2at6native29vectorized_elementwise_kernelILi4ENS0_13BUnaryFunctorIfffZZZNS0_17atan2_kernel_cudaERNS_18TensorIteratorBaseEENKUlvE_clEvENKUlvE0_clEvEUlffE_EESt5arrayIPcLm2EEEEviT0_T1_
        .type           _ZN2at6native29vectorized_elementwise_kernelILi4ENS0_13BUnaryFunctorIfffZZZNS0_17atan2_kernel_cudaERNS_18TensorIteratorBaseEENKUlvE_clEvENKUlvE0_clEvEUlffE_EESt5arrayIPcLm2EEEEviT0_T1_,@function
        .size           _ZN2at6native29vectorized_elementwise_kernelILi4ENS0_13BUnaryFunctorIfffZZZNS0_17atan2_kernel_cudaERNS_18TensorIteratorBaseEENKUlvE_clEvENKUlvE0_clEvEUlffE_EESt5arrayIPcLm2EEEEviT0_T1_,(.L_x_19730 - _ZN2at6native29vectorized_elementwise_kernelILi4ENS0_13BUnaryFunctorIfffZZZNS0_17atan2_kernel_cudaERNS_18TensorIteratorBaseEENKUlvE_clEvENKUlvE0_clEvEUlffE_EESt5arrayIPcLm2EEEEviT0_T1_)
        .other          _ZN2at6native29vectorized_elementwise_kernelILi4ENS0_13BUnaryFunctorIfffZZZNS0_17atan2_kernel_cudaERNS_18TensorIteratorBaseEENKUlvE_clEvENKUlvE0_clEvEUlffE_EESt5arrayIPcLm2EEEEviT0_T1_,@"STO_CUDA_ENTRY STV_DEFAULT"
_ZN2at6native29vectorized_elementwise_kernelILi4ENS0_13BUnaryFunctorIfffZZZNS0_17atan2_kernel_cudaERNS_18TensorIteratorBaseEENKUlvE_clEvENKUlvE0_clEvEUlffE_EESt5arrayIPcLm2EEEEviT0_T1_:
.text._ZN2at6native29vectorized_elementwise_kernelILi4ENS0_13BUnaryFunctorIfffZZZNS0_17atan2_kernel_cudaERNS_18TensorIteratorBaseEENKUlvE_clEvENKUlvE0_clEvEUlffE_EESt5arrayIPcLm2EEEEviT0_T1_:
        /* <DEDUP_REMOVED lines=13> */
[----:B------:R-:W2:Y:S01]  /*00d0*/  LDG.E.128 R12, desc[UR4][R4.64] ;  /* 0x00000004040c7981 */ /* 0x000ea2000c1e1d00 */
[----:B------:R-:W-:-:S03]  /*00e0*/  FADD.FTZ R21, -RZ, |UR6| ;  /* 0x40000006ff157e21 */ /* 0x000fc60008010100 */
[----:B------:R0:W5:Y:S01]  /*00f0*/  LDG.E.128 R8, desc[UR4][R4.64+0x800] ;  /* 0x0008000404087981 */ /* 0x000162000c1e1d00 */
        /* <DEDUP_REMOVED lines=13> */
[----:B------:R-:W-:-:S07]  /*01d0*/  MOV R4, 0x1f0 ;  /* 0x000001f000047802 */ /* 0x000fce0000000f00 */
[----:B-----5:R-:W-:Y:S05]  /*01e0*/  CALL.REL.NOINC `($__internal_54_$__cuda_sm3x_div_rn_ftz_f32_slowpath) ;  /* 0x0000005c00607944 */ /* 0x020fea0003c00000 */
[----:B------:R-:W-:-:S07]  /*01f0*/  MOV R4, R0 ;  /* 0x0000000000047202 */ /* 0x000fce0000000f00 */
.L_x_15103:
[----:B------:R-:W-:Y:S05]  /*0200*/  BSYNC B2 ;  /* 0x0000000000027941 */ /* 0x000fea0003800000 */
.L_x_15102:
        /* <DEDUP_REMOVED lines=41> */
[----:B------:R-:W-:Y:S02]  /*04a0*/  MOV R24, R22 ;  /* 0x0000001600187202 */ /* 0x000fe40000000f00 */
[----:B------:R-:W-:-:S07]  /*04b0*/  MOV R4, 0x4d0 ;  /* 0x000004d000047802 */ /* 0x000fce0000000f00 */
[----:B-----5:R-:W-:Y:S05]  /*04c0*/  CALL.REL.NOINC `($__internal_54_$__cuda_sm3x_div_rn_ftz_f32_slowpath) ;  /* 0x0000005800a87944 */ /* 0x020fea0003c00000 */
[----:B------:R-:W-:-:S07]  /*04d0*/  MOV R4, R0 ;  /* 0x0000000000047202 */ /* 0x000fce0000000f00 */
.L_x_15106:
[----:B------:R-:W-:Y:S05]  /*04e0*/  BSYNC B2 ;  /* 0x0000000000027941 */ /* 0x000fea0003800000 */
.L_x_15105:
        /* <DEDUP_REMOVED lines=23> */
[----:B------:R-:W0:Y:S01]  /*0660*/  FCHK P1, R0, R24 ;  /* 0x0000001800007302 */ /* 0x000e220000020000 */
[----:B------:R-:W-:Y:S02]  /*0670*/  FFMA R18, R0, R17, RZ ;  /* 0x0000001100127223 */ /* 0x000fe400000000ff */
[----:B------:R-:W-:Y:S01]  /*0680*/  @P2 FFMA.FTZ R4, R19, 0.93318945169448852539, -R4 ;  /* 0x3f6ee58113042823 */ /* 0x000fe20000010804 */
[----:B------:R-:W-:-:S04]  /*0690*/  FSETP.NEU.FTZ.AND P2, PT, R22, RZ, PT ;  /* 0x000000ff1600720b */ /* 0x000fc80003f5d000 */
[----:B------:R-:W-:Y:S02]  /*06a0*/  FSEL R7, R5, R4, !P0 ;  /* 0x0000000405077208 */ /* 0x000fe40004000000 */
        /* <DEDUP_REMOVED lines=8> */
[----:B-----5:R-:W-:Y:S05]  /*0730*/  CALL.REL.NOINC `($__internal_54_$__cuda_sm3x_div_rn_ftz_f32_slowpath) ;  /* 0x00000058000c7944 */ /* 0x020fea0003c00000 */
[----:B------:R-:W-:-:S07]  /*0740*/  MOV R4, R0 ;  /* 0x0000000000047202 */ /* 0x000fce0000000f00 */
.L_x_15108:
[----:B------:R-:W-:Y:S05]  /*0750*/  BSYNC B2 ;  /* 0x0000000000027941 */ /* 0x000fea0003800000 */
.L_x_15107:
        /* <DEDUP_REMOVED lines=37> */
[----:B-----5:R-:W-:Y:S05]  /*09b0*/  CALL.REL.NOINC `($__internal_54_$__cuda_sm3x_div_rn_ftz_f32_slowpath) ;  /* 0x00000054006c7944 */ /* 0x020fea0003c00000 */
[----:B------:R-:W-:-:S07]  /*09c0*/  MOV R4, R0 ;  /* 0x0000000000047202 */ /* 0x000fce0000000f00 */
.L_x_15110:
[----:B------:R-:W-:Y:S05]  /*09d0*/  BSYNC B2 ;  /* 0x0000000000027941 */ /* 0x000fea0003800000 */
.L_x_15109:
        /* <DEDUP_REMOVED lines=36> */
[----:B------:R-:W-:Y:S05]  /*0c20*/  CALL.REL.NOINC `($__internal_54_$__cuda_sm3x_div_rn_ftz_f32_slowpath) ;  /* 0x0000005000d07944 */ /* 0x000fea0003c00000 */
[----:B------:R-:W-:-:S07]  /*0c30*/  MOV R4, R0 ;  /* 0x0000000000047202 */ /* 0x000fce0000000f00 */
.L_x_15112:
[----:B------:R-:W-:Y:S05]  /*0c40*/  BSYNC B2 ;  /* 0x0000000000027941 */ /* 0x000fea0003800000 */
.L_x_15111:
        /* <DEDUP_REMOVED lines=37> */
[----:B------:R-:W-:Y:S05]  /*0ea0*/  CALL.REL.NOINC `($__internal_54_$__cuda_sm3x_div_rn_ftz_f32_slowpath) ;  /* 0x0000005000307944 */ /* 0x000fea0003c00000 */
[----:B------:R-:W-:-:S07]  /*0eb0*/  MOV R4, R0 ;  /* 0x0000000000047202 */ /* 0x000fce0000000f00 */
.L_x_15114:
[----:B------:R-:W-:Y:S05]  /*0ec0*/  BSYNC B2 ;  /* 0x0000000000027941 */ /* 0x000fea0003800000 */
.L_x_15113:
        /* <DEDUP_REMOVED lines=38> */
.L_x_15116:
[----:B------:R-:W-:Y:S05]  /*1130*/  BSYNC B2 ;  /* 0x0000000000027941 */ /* 0x000fea0003800000 */
.L_x_15115:
        /* <DEDUP_REMOVED lines=20> */
[----:B------:R-:W-:-:S03]  /*1280*/  FSEL R0, R21, R16, P2 ;  /* 0x0000001015007208 */ /* 0x000fc60001000000 */
[----:B------:R-:W-:Y:S01]  /*1290*/  FFMA.FTZ R4, R7, R4, R4 ;  /* 0x0000000407047223 */ /* 0x000fe20000010004 */
[----:B------:R-:W0:Y:S01]  /*12a0*/  FCHK P1, R0, R22 ;  /* 0x0000001600007302 */ /* 0x000e220000020000 */
[----:B------:R-:W-:Y:S02]  /*12b0*/  FFMA R16, R0, R17, RZ ;  /* 0x0000001100107223 */ /* 0x000fe400000000ff */
[----:B------:R-:W-:Y:S01]  /*12c0*/  @P3 FFMA.FTZ R4, R19, 0.93318945169448852539, -R4 ;  /* 0x3f6ee58113043823 */ /* 0x000fe20000010804 */
[----:B------:R-:W-:Y:S01]  /*12d0*/  FSETP.NEU.FTZ.AND P3, PT, R24, RZ, PT ;  /* 0x000000ff1800720b */ /* 0x000fe20003f7d000 */
[----:B------:R-:W-:-:S03]  /*12e0*/  FFMA R18, -R22, R16, R0 ;  /* 0x0000001016127223 */ /* 0x000fc60000000100 */
[----:B------:R-:W-:Y:S01]  /*12f0*/  FSEL R7, R5, R4, !P0 ;  /* 0x0000000405077208 */ /* 0x000fe20004000000 */
[----:B------:R-:W-:Y:S01]  /*1300*/  FADD.FTZ R4, |R10|, |UR6| ;  /* 0x400000060a047e21 */ /* 0x000fe20008010200 */
[----:B------:R-:W-:Y:S02]  /*1310*/  FFMA R16, R17, R18, R16 ;  /* 0x0000001211107223 */ /* 0x000fe40000000010 */
[----:B------:R-:W-:Y:S02]  /*1320*/  FSEL R7, R6, R7, !P3 ;  /* 0x0000000706077208 */ /* 0x000fe40005800000 */
[----:B------:R-:W-:Y:S02]  /*1330*/  FSETP.GTU.FTZ.AND P0, PT, |R4|, +INF , PT ;  /* 0x7f8000000400780b */ /* 0x000fe40003f1c200 */
[----:B------:R-:W-:-:S04]  /*1340*/  LOP3.LUT R7, R7, 0x80000000, R10, 0xb8, !PT ;  /* 0x8000000007077812 */ /* 0x000fc800078eb80a */
[----:B------:R-:W-:Y:S01]  /*1350*/  FSEL R10, R4, R7, P0 ;  /* 0x00000007040a7208 */ /* 0x000fe20000000000 */
[----:B0-----:R-:W-:Y:S06]  /*1360*/  @!P1 BRA `(.L_x_15118) ;  /* 0x0000000000109947 */ /* 0x001fec0003800000 */
[----:B------:R-:W-:Y:S02]  /*1370*/  MOV R24, R22 ;  /* 0x0000001600187202 */ /* 0x000fe40000000f00 */
[----:B------:R-:W-:-:S07]  /*1380*/  MOV R4, 0x13a0 ;  /* 0x000013a000047802 */ /* 0x000fce0000000f00 */
[----:B------:R-:W-:Y:S05]  /*1390*/  CALL.REL.NOINC `($__internal_54_$__cuda_sm3x_div_rn_ftz_f32_slowpath) ;  /* 0x0000004800f47944 */ /* 0x000fea0003c00000 */
[----:B------:R-:W-:-:S07]  /*13a0*/  MOV R16, R0 ;  /* 0x0000000000107202 */ /* 0x000fce0000000f00 */
.L_x_15118:
[----:B------:R-:W-:Y:S05]  /*13b0*/  BSYNC B2 ;  /* 0x0000000000027941 */ /* 0x000fea0003800000 */
.L_x_15117:
[----:B------:R-:W-:Y:S01]  /*13c0*/  HFMA2.MMA R7, -RZ, RZ, 0.89990234375, 10328 ;  /* 0x3b33710bff077435 */ /* 0x000fe200000001ff */
[----:B------:R-:W-:Y:S01]  /*13d0*/  FMUL.FTZ R0, R16, R16 ;  /* 0x0000001010007220 */ /* 0x000fe20000410000 */
[----:B------:R-:W-:Y:S01]  /*13e0*/  @P2 MOV R17, 0x3fd774eb ;  /* 0x3fd774eb00112802 */ /* 0x000fe20000000f00 */
        /* <DEDUP_REMOVED lines=11> */
[----:B------:R-:W-:-:S03]  /*14a0*/  FADD.FTZ R0, |R11|, |UR6| ;  /* 0x400000060b007e21 */ /* 0x000fc60008010200 */
        /* <DEDUP_REMOVED lines=8> */
.L_x_15104:
        /* <DEDUP_REMOVED lines=24> */
[----:B------:R-:W-:Y:S02]  /*16b0*/  MOV R24, R22 ;  /* 0x0000001600187202 */ /* 0x000fe40000000f00 */
[----:B------:R-:W-:-:S07]  /*16c0*/  MOV R4, 0x16e0 ;  /* 0x000016e000047802 */ /* 0x000fce0000000f00 */
[----:B-----5:R-:W-:Y:S05]  /*16d0*/  CALL.REL.NOINC `($__internal_54_$__cuda_sm3x_div_rn_ftz_f32_slowpath) ;  /* 0x0000004800247944 */ /* 0x020fea0003c00000 */
[----:B------:R-:W-:-:S07]  /*16e0*/  MOV R4, R0 ;  /* 0x0000000000047202 */ /* 0x000fce0000000f00 */
.L_x_15121:
[----:B------:R-:W-:Y:S05]  /*16f0*/  BSYNC B2 ;  /* 0x0000000000027941 */ /* 0x000fea0003800000 */
.L_x_15120:
        /* <DEDUP_REMOVED lines=39> */
.L_x_15123:
[----:B------:R-:W-:Y:S05]  /*1970*/  BSYNC B2 ;  /* 0x0000000000027941 */ /* 0x000fea0003800000 */
.L_x_15122:
        /* <DEDUP_REMOVED lines=40> */
.L_x_15125:
[----:B------:R-:W-:Y:S05]  /*1c00*/  BSYNC B2 ;  /* 0x0000000000027941 */ /* 0x000fea0003800000 */
.L_x_15124:
        /* <DEDUP_REMOVED lines=39> */
.L_x_15127:
[----:B------:R-:W-:Y:S05]  /*1e80*/  BSYNC B2 ;  /* 0x0000000000027941 */ /* 0x000fea0003800000 */
.L_x_15126:
        /* <DEDUP_REMOVED lines=40> */
.L_x_15129:
[----:B------:R-:W-:Y:S05]  /*2110*/  BSYNC B2 ;  /* 0x0000000000027941 */ /* 0x000fea0003800000 */
.L_x_15128:
        /* <DEDUP_REMOVED lines=39> */
.L_x_15131:
[----:B------:R-:W-:Y:S05]  /*2390*/  BSYNC B2 ;  /* 0x0000000000027941 */ /* 0x000fea0003800000 */
.L_x_15130:
        /* <DEDUP_REMOVED lines=40> */
.L_x_15133:
[----:B------:R-:W-:Y:S05]  /*2620*/  BSYNC B2 ;  /* 0x0000000000027941 */ /* 0x000fea0003800000 */
.L_x_15132:
[----:B------:R-:W-:Y:S01]  /*2630*/  HFMA2.MMA R7, -RZ, RZ, 0.89990234375, 10328 ;  /* 0x3b33710bff077435 */ /* 0x000fe200000001ff */
[----:B------:R-:W-:Y:S01]  /*2640*/  FMUL.FTZ R0, R4, R4 ;  /* 0x0000000404007220 */ /* 0x000fe20000410000 */
[----:B------:R-:W-:Y:S01]  /*2650*/  FSETP.NEU.FTZ.AND P1, PT, R22, RZ, PT ;  /* 0x000000ff1600720b */ /* 0x000fe20003f3d000 */
[----:B------:R-:W-:Y:S01]  /*2660*/  ULDC UR6, c[0x0][0x218] ;  /* 0x0000860000067ab9 */ /* 0x000fe20000000800 */
[----:B------:R-:W-:Y:S02]  /*2670*/  MOV R16, 0x3fd774eb ;  /* 0x3fd774eb00107802 */ /* 0x000fe40000000f00 */
        /* <DEDUP_REMOVED lines=10> */
[----:B------:R-:W-:-:S03]  /*2720*/  FADD.FTZ R4, |R11|, |UR6| ;  /* 0x400000060b047e21 */ /* 0x000fc60008010200 */
[C-C-:B------:R-:W-:Y:S01]  /*2730*/  @!P2 FFMA.FTZ R0, R16.reuse, 1.8663789033889770508, -R7.reuse ;  /* 0x3feee5811000a823 */ /* 0x140fe20000010807 */
[----:B------:R-:W-:-:S05]  /*2740*/  @P2 FFMA.FTZ R0, R16, 0.93318945169448852539, R7 ;  /* 0x3f6ee58110002823 */ /* 0x000fca0000010007 */
[----:B------:R-:W-:Y:S02]  /*2750*/  @P1 FSEL R6, R5, R0, !P0 ;  /* 0x0000000005061208 */ /* 0x000fe40004000000 */
[----:B------:R-:W-:Y:S02]  /*2760*/  FSETP.GTU.FTZ.AND P0, PT, |R4|, +INF , PT ;  /* 0x7f8000000400780b */ /* 0x000fe40003f1c200 */
[----:B------:R-:W-:-:S04]  /*2770*/  LOP3.LUT R11, R6, 0x80000000, R11, 0xb8, !PT ;  /* 0x80000000060b7812 */ /* 0x000fc800078eb80b */
[----:B------:R-:W-:-:S07]  /*2780*/  FSEL R11, R4, R11, P0 ;  /* 0x0000000b040b7208 */ /* 0x000fce0000000000 */
.L_x_15119:
[----:B------:R-:W0:Y:S02]  /*2790*/  LDC.64 R4, c[0x0][0x220] ;  /* 0x00008800ff047b82 */ /* 0x000e240000000a00 */
[----:B0-----:R-:W-:-:S04]  /*27a0*/  IMAD.WIDE.U32 R4, R2, 0x4, R4 ;  /* 0x0000000402047825 */ /* 0x001fc800078e0004 */
[----:B------:R-:W-:-:S05]  /*27b0*/  IMAD.WIDE R4, R3, 0x10, R4 ;  /* 0x0000001003047825 */ /* 0x000fca00078e0204 */
[----:B------:R-:W-:Y:S04]  /*27c0*/  STG.E.128 desc[UR4][R4.64], R12 ;  /* 0x0000000c04007986 */ /* 0x000fe8000c101d04 */
[----:B------:R-:W-:Y:S01]  /*27d0*/  STG.E.128 desc[UR4][R4.64+0x800], R8 ;  /* 0x0008000804007986 */ /* 0x000fe2000c101d04 */
[----:B------:R-:W-:Y:S05]  /*27e0*/  EXIT ;  /* 0x000000000000794d */ /* 0x000fea0003800000 */
.L_x_15101:
[----:B------:R-:W0:Y:S01]  /*27f0*/  S2R R3, SR_TID.X ;  /* 0x0000000000037919 */ /* 0x000e220000002100 */
[----:B------:R-:W-:Y:S01]  /*2800*/  CS2R R10, SRZ ;  /* 0x00000000000a7805 */ /* 0x000fe2000001ff00 */
[----:B------:R-:W-:Y:S01]  /*2810*/  HFMA2.MMA R12, -RZ, RZ, 0, 0 ;  /* 0x00000000ff0c7435 */ /* 0x000fe200000001ff */
        /* <DEDUP_REMOVED lines=33> */
[----:B------:R-:W-:Y:S01]  /*2a30*/  ISETP.GE.AND P6, PT, R23, R22, PT ;  /* 0x000000161700720c */ /* 0x000fe20003fc6270 */
[----:B------:R2:W5:-:S12]  /*2a40*/  @!P0 LDG.E R12, desc[UR4][R14.64] ;  /* 0x000000040e0c8981 */ /* 0x000558000c1e1900 */
[----:B------:R-:W0:Y:S01]  /*2a50*/  @!P6 LDC.64 R24, c[0x0][0x228] ;  /* 0x00008a00ff18eb82 */ /* 0x000e220000000a00 */
[----:B------:R-:W-:Y:S01]  /*2a60*/  @!P6 IADD3 R23, R2, R23, RZ ;  /* 0x000000170217e210 */ /* 0x000fe20007ffe0ff */
[----:B----4-:R-:W-:Y:S01]  /*2a70*/  @!P2 IMAD.WIDE.U32 R16, R9, 0x4, R16 ;  /* 0x000000040910a825 */ /* 0x010fe200078e0010 */
[----:B------:R-:W-:Y:S02]  /*2a80*/  CS2R R8, SRZ ;  /* 0x0000000000087805 */ /* 0x000fe4000001ff00 */
[----:B------:R-:W-:Y:S02]  /*2a90*/  MOV R6, RZ ;  /* 0x000000ff00067202 */ /* 0x000fe40000000f00 */
[----:B--2---:R-:W-:Y:S01]  /*2aa0*/  MOV R14, RZ ;  /* 0x000000ff000e7202 */ /* 0x004fe20000000f00 */
[----:B------:R-:W-:-:S03]  /*2ab0*/  @!P5 IMAD.WIDE.U32 R26, R0, 0x4, R26 ;  /* 0x00000004001ad825 */ /* 0x000fc600078e001a */
[----:B------:R2:W5:Y:S01]  /*2ac0*/  @!P2 LDG.E R6, desc[UR4][R16.64] ;  /* 0x000000041006a981 */ /* 0x000562000c1e1900 */
[----:B---3--:R-:W-:-:S03]  /*2ad0*/  @!P4 IMAD.WIDE.U32 R20, R29, 0x4, R20 ;  /* 0x000000041d14c825 */ /* 0x008fc600078e0014 */
[----:B------:R2:W5:Y:S01]  /*2ae0*/  @!P5 LDG.E R10, desc[UR4][R26.64] ;  /* 0x000000041a0ad981 */ /* 0x000562000c1e1900 */
[----:B-1----:R-:W-:-:S03]  /*2af0*/  @!P3 IMAD.WIDE.U32 R4, R13, 0x4, R4 ;  /* 0x000000040d04b825 */ /* 0x002fc600078e0004 */
[----:B------:R2:W5:Y:S04]  /*2b00*/  @!P4 LDG.E R9, desc[UR4][R20.64] ;  /* 0x000000041409c981 */ /* 0x000568000c1e1900 */
[----:B------:R2:W5:Y:S01]  /*2b10*/  @!P3 LDG.E R8, desc[UR4][R4.64] ;  /* 0x000000040408b981 */ /* 0x000562000c1e1900 */
[----:B0-----:R-:W-:-:S05]  /*2b20*/  @!P6 IMAD.WIDE.U32 R24, R23, 0x4, R24 ;  /* 0x000000041718e825 */ /* 0x001fca00078e0018 */
[----:B------:R2:W5:Y:S01]  /*2b30*/  @!P6 LDG.E R14, desc[UR4][R24.64] ;  /* 0x00000004180ee981 */ /* 0x000562000c1e1900 */
[----:B------:R-:W-:Y:S01]  /*2b40*/  HFMA2.MMA R13, -RZ, RZ, 0, 0 ;  /* 0x00000000ff0d7435 */ /* 0x000fe200000001ff */
[----:B------:R-:W-:Y:S01]  /*2b50*/  @!P1 IMAD.WIDE.U32 R18, R7, 0x4, R18 ;  /* 0x0000000407129825 */ /* 0x000fe200078e0012 */
[----:B------:R-:W-:-:S08]  /*2b60*/  MOV R7, UR6 ;  /* 0x0000000600077c02 */ /* 0x000fd00008000f00 */
[----:B------:R2:W5:Y:S01]  /*2b70*/  @!P1 LDG.E R13, desc[UR4][R18.64] ;  /* 0x00000004120d9981 */ /* 0x000562000c1e1900 */
[----:B------:R-:W-:Y:S01]  /*2b80*/  ISETP.GE.AND P1, PT, R7, RZ, PT ;  /* 0x000000ff0700720c */ /* 0x000fe20003f26270 */
[----:B------:R-:W-:-:S12]  /*2b90*/  BSSY B2, `(.L_x_15134) ;  /* 0x00002ff000027945 */ /* 0x000fd80003800000 */
[----:B--2---:R-:W-:Y:S05]  /*2ba0*/  @!P1 BRA `(.L_x_15135) ;  /* 0x0000001400ec9947 */ /* 0x004fea0003800000 */
        /* <DEDUP_REMOVED lines=18> */
[----:B------:R-:W-:Y:S05]  /*2cd0*/  CALL.REL.NOINC `($__internal_54_$__cuda_sm3x_div_rn_ftz_f32_slowpath) ;  /* 0x0000003000a47944 */ /* 0x000fea0003c00000 */
[----:B------:R-:W-:-:S07]  /*2ce0*/  MOV R4, R0 ;  /* 0x0000000000047202 */ /* 0x000fce0000000f00 */
.L_x_15139:
[----:B------:R-:W-:Y:S05]  /*2cf0*/  BSYNC B4 ;  /* 0x0000000000047941 */ /* 0x000fea0003800000 */
.L_x_15138:
        /* <DEDUP_REMOVED lines=24> */
.L_x_15137:
[----:B------:R-:W-:Y:S05]  /*2e80*/  BSYNC B3 ;  /* 0x0000000000037941 */ /* 0x000fea0003800000 */
.L_x_15136:
        /* <DEDUP_REMOVED lines=22> */
.L_x_15143:
[----:B------:R-:W-:Y:S05]  /*2ff0*/  BSYNC B4 ;  /* 0x0000000000047941 */ /* 0x000fea0003800000 */
.L_x_15142:
        /* <DEDUP_REMOVED lines=24> */
.L_x_15141:
[----:B------:R-:W-:Y:S05]  /*3180*/  BSYNC B3 ;  /* 0x0000000000037941 */ /* 0x000fea0003800000 */
.L_x_15140:
        /* <DEDUP_REMOVED lines=22> */
.L_x_15147:
[----:B------:R-:W-:Y:S05]  /*32f0*/  BSYNC B4 ;  /* 0x0000000000047941 */ /* 0x000fea0003800000 */
.L_x_15146:
        /* <DEDUP_REMOVED lines=24> */
.L_x_15145:
[----:B------:R-:W-:Y:S05]  /*3480*/  BSYNC B3 ;  /* 0x0000000000037941 */ /* 0x000fea0003800000 */
.L_x_15144:
        /* <DEDUP_REMOVED lines=22> */
.L_x_15151:
[----:B------:R-:W-:Y:S05]  /*35f0*/  BSYNC B4 ;  /* 0x0000000000047941 */ /* 0x000fea0003800000 */
.L_x_15150:
        /* <DEDUP_REMOVED lines=24> */
.L_x_15149:
[----:B------:R-:W-:Y:S05]  /*3780*/  BSYNC B3 ;  /* 0x0000000000037941 */ /* 0x000fea0003800000 */
.L_x_15148:
        /* <DEDUP_REMOVED lines=22> */
.L_x_15155:
[----:B------:R-:W-:Y:S05]  /*38f0*/  BSYNC B4 ;  /* 0x0000000000047941 */ /* 0x000fea0003800000 */
.L_x_15154:
        /* <DEDUP_REMOVED lines=24> */
.L_x_15153:
[----:B------:R-:W-:Y:S05]  /*3a80*/  BSYNC B3 ;  /* 0x0000000000037941 */ /* 0x000fea0003800000 */
.L_x_15152:
        /* <DEDUP_REMOVED lines=22> */
.L_x_15159:
[----:B------:R-:W-:Y:S05]  /*3bf0*/  BSYNC B4 ;  /* 0x0000000000047941 */ /* 0x000fea0003800000 */
.L_x_15158:
        /* <DEDUP_REMOVED lines=24> */
.L_x_15157:
[----:B------:R-:W-:Y:S05]  /*3d80*/  BSYNC B3 ;  /* 0x0000000000037941 */ /* 0x000fea0003800000 */
.L_x_15156:
        /* <DEDUP_REMOVED lines=22> */
.L_x_15163:
[----:B------:R-:W-:Y:S05]  /*3ef0*/  BSYNC B4 ;  /* 0x0000000000047941 */ /* 0x000fea0003800000 */
.L_x_15162:
        /* <DEDUP_REMOVED lines=17> */
[----:B------:R-:W-:Y:S01]  /*4010*/  @P2 FFMA.FTZ R4, R5, 0.93318945169448852539, -R4 ;  /* 0x3f6ee58105042823 */ /* 0x000fe20000010804 */
[----:B------:R-:W-:Y:S02]  /*4020*/  FADD.FTZ R5, |R13|, |R7| ;  /* 0x400000070d057221 */ /* 0x000fe40000010200 */
[----:B------:R-:W-:Y:S02]  /*4030*/  @!P0 FSEL R4, R0, 0.78539818525314331055, !PT ;  /* 0x3f490fdb00048808 */ /* 0x000fe40007800000 */
[----:B------:R-:W-:Y:S02]  /*4040*/  @!P1 FSEL R4, RZ, 3.1415927410125732422, PT ;  /* 0x40490fdbff049808 */ /* 0x000fe40003800000 */
[----:B------:R-:W-:Y:S02]  /*4050*/  FSETP.GTU.FTZ.AND P0, PT, |R5|, +INF , PT ;  /* 0x7f8000000500780b */ /* 0x000fe40003f1c200 */
[----:B------:R-:W-:-:S04]  /*4060*/  LOP3.LUT R4, R4, 0x80000000, R13, 0xb8, !PT ;  /* 0x8000000004047812 */ /* 0x000fc800078eb80d */
[----:B------:R-:W-:-:S07]  /*4070*/  FSEL R5, R5, R4, P0 ;  /* 0x0000000405057208 */ /* 0x000fce0000000000 */
.L_x_15161:
[----:B------:R-:W-:Y:S05]  /*4080*/  BSYNC B3 ;  /* 0x0000000000037941 */ /* 0x000fea0003800000 */
.L_x_15160:
[----:B------:R-:W-:-:S04]  /*4090*/  IADD3 R3, R3, 0x380, RZ ;  /* 0x0000038003037810 */ /* 0x000fc80007ffe0ff */
[----:B------:R-:W-:-:S13]  /*40a0*/  ISETP.GE.AND P0, PT, R3, R22, PT ;  /* 0x000000160300720c */ /* 0x000fda0003f06270 */
[----:B------:R-:W-:Y:S05]  /*40b0*/  @P0 BRA `(.L_x_15164) ;  /* 0x0000001800b00947 */ /* 0x000fea0003800000 */
[----:B-----5:R-:W-:Y:S01]  /*40c0*/  FADD.FTZ R13, |R7|, -RZ ;  /* 0x800000ff070d7221 */ /* 0x020fe20000010200 */
        /* <DEDUP_REMOVED lines=14> */
[----:B------:R-:W-:Y:S05]  /*41b0*/  CALL.REL.NOINC `($__internal_54_$__cuda_sm3x_div_rn_ftz_f32_slowpath) ;  /* 0x0000001c006c7944 */ /* 0x000fea0003c00000 */
[----:B------:R-:W-:-:S07]  /*41c0*/  MOV R3, R0 ;  /* 0x0000000000037202 */ /* 0x000fce0000000f00 */
.L_x_15166:
[----:B------:R-:W-:Y:S05]  /*41d0*/  BSYNC B3 ;  /* 0x0000000000037941 */ /* 0x000fea0003800000 */
.L_x_15165:
[----:B------:R-:W-:Y:S01]  /*41e0*/  HFMA2.MMA R7, -RZ, RZ, 0.89990234375, 10328 ;  /* 0x3b33710bff077435 */ /* 0x000fe200000001ff */
[----:B------:R-:W-:Y:S01]  /*41f0*/  FMUL.FTZ R0, R3, R3 ;  /* 0x0000000303007220 */ /* 0x000fe20000410000 */
[----:B------:R-:W-:Y:S01]  /*4200*/  ULDC UR6, c[0x0][0x218] ;  /* 0x0000860000067ab9 */ /* 0x000fe20000000800 */
[----:B------:R-:W-:Y:S02]  /*4210*/  FSETP.NEU.FTZ.AND P1, PT, R24, RZ, PT ;  /* 0x000000ff1800720b */ /* 0x000fe40003f3d000 */
[----:B------:R-:W-:Y:S02]  /*4220*/  FSETP.NEU.FTZ.AND P0, PT, |R14|, |UR6|, PT ;  /* 0x400000060e007c0b */ /* 0x000fe4000bf1d200 */
[----:B------:R-:W-:-:S03]  /*4230*/  @P2 MOV R4, 0x3fd774eb ;  /* 0x3fd774eb00042802 */ /* 0x000fc60000000f00 */
        /* <DEDUP_REMOVED lines=18> */
.L_x_15135:
        /* <DEDUP_REMOVED lines=20> */
.L_x_15170:
[----:B------:R-:W-:Y:S05]  /*44a0*/  BSYNC B4 ;  /* 0x0000000000047941 */ /* 0x000fea0003800000 */
.L_x_15169:
        /* <DEDUP_REMOVED lines=25> */
.L_x_15168:
[----:B------:R-:W-:Y:S05]  /*4640*/  BSYNC B3 ;  /* 0x0000000000037941 */ /* 0x000fea0003800000 */
.L_x_15167:
        /* <DEDUP_REMOVED lines=22> */
.L_x_15174:
[----:B------:R-:W-:Y:S05]  /*47b0*/  BSYNC B4 ;  /* 0x0000000000047941 */ /* 0x000fea0003800000 */
.L_x_15173:
        /* <DEDUP_REMOVED lines=25> */
.L_x_15172:
[----:B------:R-:W-:Y:S05]  /*4950*/  BSYNC B3 ;  /* 0x0000000000037941 */ /* 0x000fea0003800000 */
.L_x_15171:
        /* <DEDUP_REMOVED lines=22> */
.L_x_15178:
[----:B------:R-:W-:Y:S05]  /*4ac0*/  BSYNC B4 ;  /* 0x0000000000047941 */ /* 0x000fea0003800000 */
.L_x_15177:
        /* <DEDUP_REMOVED lines=25> */
.L_x_15176:
[----:B------:R-:W-:Y:S05]  /*4c60*/  BSYNC B3 ;  /* 0x0000000000037941 */ /* 0x000fea0003800000 */
.L_x_15175:
        /* <DEDUP_REMOVED lines=22> */
.L_x_15182:
[----:B------:R-:W-:Y:S05]  /*4dd0*/  BSYNC B4 ;  /* 0x0000000000047941 */ /* 0x000fea0003800000 */
.L_x_15181:
        /* <DEDUP_REMOVED lines=25> */
.L_x_15180:
[----:B------:R-:W-:Y:S05]  /*4f70*/  BSYNC B3 ;  /* 0x0000000000037941 */ /* 0x000fea0003800000 */
.L_x_15179:
        /* <DEDUP_REMOVED lines=22> */
.L_x_15186:
[----:B------:R-:W-:Y:S05]  /*50e0*/  BSYNC B4 ;  /* 0x0000000000047941 */ /* 0x000fea0003800000 */
.L_x_15185:
        /* <DEDUP_REMOVED lines=25> */
.L_x_15184:
[----:B------:R-:W-:Y:S05]  /*5280*/  BSYNC B3 ;  /* 0x0000000000037941 */ /* 0x000fea0003800000 */
.L_x_15183:
        /* <DEDUP_REMOVED lines=22> */
.L_x_15190:
[----:B------:R-:W-:Y:S05]  /*53f0*/  BSYNC B4 ;  /* 0x0000000000047941 */ /* 0x000fea0003800000 */
.L_x_15189:
        /* <DEDUP_REMOVED lines=25> */
.L_x_15188:
[----:B------:R-:W-:Y:S05]  /*5590*/  BSYNC B3 ;  /* 0x0000000000037941 */ /* 0x000fea0003800000 */
.L_x_15187:
        /* <DEDUP_REMOVED lines=22> */
.L_x_15194:
[----:B------:R-:W-:Y:S05]  /*5700*/  BSYNC B4 ;  /* 0x0000000000047941 */ /* 0x000fea0003800000 */
.L_x_15193:
        /* <DEDUP_REMOVED lines=25> */
.L_x_15192:
[----:B------:R-:W-:Y:S05]  /*58a0*/  BSYNC B3 ;  /* 0x0000000000037941 */ /* 0x000fea0003800000 */
.L_x_15191:
        /* <DEDUP_REMOVED lines=20> */
.L_x_15196:
[----:B------:R-:W-:Y:S05]  /*59f0*/  BSYNC B3 ;  /* 0x0000000000037941 */ /* 0x000fea0003800000 */
.L_x_15195:
        /* <DEDUP_REMOVED lines=24> */
.L_x_15164:
[----:B------:R-:W-:Y:S05]  /*5b80*/  BSYNC B2 ;  /* 0x0000000000027941 */ /* 0x000fea0003800000 */
.L_x_15134:
[----:B------:R-:W0:Y:S01]  /*5b90*/  S2R R7, SR_TID.X ;  /* 0x0000000000077919 */ /* 0x000e220000002100 */
[----:B------:R-:W-:Y:S04]  /*5ba0*/  BSSY B0, `(.L_x_15197) ;  /* 0x0000034000007945 */ /* 0x000fe80003800000 */
[----:B------:R-:W-:Y:S01]  /*5bb0*/  BSSY B1, `(.L_x_15198) ;  /* 0x000002c000017945 */ /* 0x000fe20003800000 */
[----:B0-----:R-:W-:-:S13]  /*5bc0*/  ISETP.GE.AND P0, PT, R7, R22, PT ;  /* 0x000000160700720c */ /* 0x001fda0003f06270 */
[----:B-----5:R-:W0:Y:S01]  /*5bd0*/  @!P0 LDC.64 R14, c[0x0][0x220] ;  /* 0x00008800ff0e8b82 */ /* 0x020e220000000a00 */
[----:B------:R-:W-:-:S05]  /*5be0*/  @!P0 IADD3 R3, R2, R7, RZ ;  /* 0x0000000702038210 */ /* 0x000fca0007ffe0ff */
[----:B0-----:R-:W-:Y:S01]  /*5bf0*/  @!P0 IMAD.WIDE.U32 R14, R3, 0x4, R14 ;  /* 0x00000004030e8825 */ /* 0x001fe200078e000e */
[----:B------:R-:W-:Y:S02]  /*5c00*/  MOV R3, R7 ;  /* 0x0000000700037202 */ /* 0x000fe40000000f00 */
[----:B------:R-:W-:Y:S02]  /*5c10*/  @!P0 IADD3 R3, R7, 0x80, RZ ;  /* 0x0000008007038810 */ /* 0x000fe40007ffe0ff */
[----:B------:R0:W-:Y:S02]  /*5c20*/  @!P0 STG.E desc[UR4][R14.64], R12 ;  /* 0x0000000c0e008986 */ /* 0x0001e4000c101904 */
        /* <DEDUP_REMOVED lines=14> */
.L_x_15199:
[----:B------:R-:W-:-:S13]  /*5d10*/  ISETP.GE.AND P0, PT, R3, R22, PT ;  /* 0x000000160300720c */ /* 0x000fda0003f06270 */
[----:B------:R-:W-:Y:S05]  /*5d20*/  @P0 BRA `(.L_x_15201) ;  /* 0x0000000000300947 */ /* 0x000fea0003800000 */
[----:B0-----:R-:W0:Y:S01]  /*5d30*/  LDC.64 R10, c[0x0][0x220] ;  /* 0x00008800ff0a7b82 */ /* 0x001e220000000a00 */
[----:B------:R-:W-:Y:S02]  /*5d40*/  IADD3 R7, R2, R3, RZ ;  /* 0x0000000302077210 */ /* 0x000fe40007ffe0ff */
[----:B------:R-:W-:-:S03]  /*5d50*/  IADD3 R3, R3, 0x80, RZ ;  /* 0x0000008003037810 */ /* 0x000fc60007ffe0ff */
[----:B0-----:R-:W-:-:S05]  /*5d60*/  IMAD.WIDE.U32 R10, R7, 0x4, R10 ;  /* 0x00000004070a7825 */ /* 0x001fca00078e000a */
[----:B------:R1:W-:Y:S02]  /*5d70*/  STG.E desc[UR4][R10.64], R9 ;  /* 0x000000090a007986 */ /* 0x0003e4000c101904 */
.L_x_15200:
[----:B------:R-:W-:-:S13]  /*5d80*/  ISETP.GE.AND P0, PT, R3, R22, PT ;  /* 0x000000160300720c */ /* 0x000fda0003f06270 */
[----:B------:R-:W-:Y:S05]  /*5d90*/  @P0 BRA `(.L_x_15202) ;  /* 0x0000000000340947 */ /* 0x000fea0003800000 */
[----:B01----:R-:W0:Y:S01]  /*5da0*/  LDC.64 R10, c[0x0][0x220] ;  /* 0x00008800ff0a7b82 */ /* 0x003e220000000a00 */
[----:B------:R-:W-:Y:S02]  /*5db0*/  IADD3 R7, R2, R3, RZ ;  /* 0x0000000302077210 */ /* 0x000fe40007ffe0ff */
[----:B------:R-:W-:-:S03]  /*5dc0*/  IADD3 R3, R3, 0x80, RZ ;  /* 0x0000008003037810 */ /* 0x000fc60007ffe0ff */
[----:B0-----:R-:W-:-:S05]  /*5dd0*/  IMAD.WIDE.U32 R10, R7, 0x4, R10 ;  /* 0x00000004070a7825 */ /* 0x001fca00078e000a */
[----:B------:R1:W-:Y:S02]  /*5de0*/  STG.E desc[UR4][R10.64], R8 ;  /* 0x000000080a007986 */ /* 0x0003e4000c101904 */
.L_x_15201:
[----:B------:R-:W-:-:S13]  /*5df0*/  ISETP.GE.AND P0, PT, R3, R22, PT ;  /* 0x000000160300720c */ /* 0x000fda0003f06270 */
[----:B------:R-:W-:Y:S05]  /*5e00*/  @P0 BREAK B1 ;  /* 0x0000000000010942 */ /* 0x000fea0003800000 */
[----:B------:R-:W-:Y:S05]  /*5e10*/  @P0 BRA `(.L_x_15203) ;  /* 0x0000000000300947 */ /* 0x000fea0003800000 */
[----:B-1----:R-:W1:Y:S01]  /*5e20*/  LDC.64 R8, c[0x0][0x220] ;  /* 0x00008800ff087b82 */ /* 0x002e620000000a00 */
[----:B------:R-:W-:Y:S02]  /*5e30*/  IADD3 R7, R2, R3, RZ ;  /* 0x0000000302077210 */ /* 0x000fe40007ffe0ff */
[----:B------:R-:W-:-:S03]  /*5e40*/  IADD3 R3, R3, 0x80, RZ ;  /* 0x0000008003037810 */ /* 0x000fc60007ffe0ff */
[----:B-1----:R-:W-:-:S05]  /*5e50*/  IMAD.WIDE.U32 R8, R7, 0x4, R8 ;  /* 0x0000000407087825 */ /* 0x002fca00078e0008 */
[----:B------:R2:W-:Y:S02]  /*5e60*/  STG.E desc[UR4][R8.64], R6 ;  /* 0x0000000608007986 */ /* 0x0005e4000c101904 */
.L_x_15202:
[----:B------:R-:W-:Y:S05]  /*5e70*/  BSYNC B1 ;  /* 0x0000000000017941 */ /* 0x000fea0003800000 */
.L_x_15198:
[----:B------:R-:W-:-:S13]  /*5e80*/  ISETP.GE.AND P0, PT, R3, R22, PT ;  /* 0x000000160300720c */ /* 0x000fda0003f06270 */
[----:B--2---:R-:W2:Y:S01]  /*5e90*/  @!P0 LDC.64 R6, c[0x0][0x220] ;  /* 0x00008800ff068b82 */ /* 0x004ea20000000a00 */
[----:B-1----:R-:W-:Y:S02]  /*5ea0*/  @!P0 IADD3 R9, R2, R3, RZ ;  /* 0x0000000302098210 */ /* 0x002fe40007ffe0ff */
[----:B------:R-:W-:-:S03]  /*5eb0*/  @!P0 IADD3 R3, R3, 0x80, RZ ;  /* 0x0000008003038810 */ /* 0x000fc60007ffe0ff */
[----:B--2---:R-:W-:-:S05]  /*5ec0*/  @!P0 IMAD.WIDE.U32 R6, R9, 0x4, R6 ;  /* 0x0000000409068825 */ /* 0x004fca00078e0006 */
[----:B------:R2:W-:Y:S02]  /*5ed0*/  @!P0 STG.E desc[UR4][R6.64], R5 ;  /* 0x0000000506008986 */ /* 0x0005e4000c101904 */
.L_x_15203:
[----:B------:R-:W-:Y:S05]  /*5ee0*/  BSYNC B0 ;  /* 0x0000000000007941 */ /* 0x000fea0003800000 */
.L_x_15197:
        /* <DEDUP_REMOVED lines=8> */
        .weak           $__internal_54_$__cuda_sm3x_div_rn_ftz_f32_slowpath
        .type           $__internal_54_$__cuda_sm3x_div_rn_ftz_f32_slowpath,@function
        .size           $__internal_54_$__cuda_sm3x_div_rn_ftz_f32_slowpath,(.L_x_19730 - $__internal_54_$__cuda_sm3x_div_rn_ftz_f32_slowpath)
$__internal_54_$__cuda_sm3x_div_rn_ftz_f32_slowpath:
        /* <DEDUP_REMOVED lines=35> */
.L_x_15206:
[----:B------:R-:W-:Y:S05]  /*61a0*/  BSYNC B1 ;  /* 0x0000000000017941 */ /* 0x000fea0003800000 */
.L_x_15205:
        /* <DEDUP_REMOVED lines=27> */
.L_x_15212:
[----:B------:R-:W-:-:S07]  /*6360*/  LEA R0, R7, R0, 0x17 ;  /* 0x0000000007007211 */ /* 0x000fce00078eb8ff */
.L_x_15213:
[----:B------:R-:W-:Y:S05]  /*6370*/  BSYNC B1 ;  /* 0x0000000000017941 */ /* 0x000fea0003800000 */
.L_x_15211:
[----:B------:R-:W-:Y:S05]  /*6380*/  BRA `(.L_x_15214) ;  /* 0x0000000000207947 */ /* 0x000fea0003800000 */
.L_x_15210:
[----:B------:R-:W-:-:S04]  /*6390*/  LOP3.LUT R0, R24, 0x80000000, R0, 0x48, !PT ;  /* 0x8000000018007812 */ /* 0x000fc800078e4800 */
[----:B------:R-:W-:Y:S01]  /*63a0*/  LOP3.LUT R0, R0, 0x7f800000, RZ, 0xfc, !PT ;  /* 0x7f80000000007812 */ /* 0x000fe200078efcff */
[----:B------:R-:W-:Y:S06]  /*63b0*/  BRA `(.L_x_15214) ;  /* 0x0000000000147947 */ /* 0x000fec0003800000 */
.L_x_15209:
[----:B------:R-:W-:Y:S01]  /*63c0*/  LOP3.LUT R0, R24, 0x80000000, R0, 0x48, !PT ;  /* 0x8000000018007812 */ /* 0x000fe200078e4800 */
[----:B------:R-:W-:Y:S06]  /*63d0*/  BRA `(.L_x_15214) ;  /* 0x00000000000c7947 */ /* 0x000fec0003800000 */
.L_x_15208:
[----:B------:R-:W0:Y:S01]  /*63e0*/  MUFU.RSQ R0, -QNAN ;  /* 0xffc0000000007908 */ /* 0x000e220000001400 */
[----:B------:R-:W-:Y:S05]  /*63f0*/  BRA `(.L_x_15214) ;  /* 0x0000000000047947 */ /* 0x000fea0003800000 */
.L_x_15207:
[----:B------:R-:W-:-:S07]  /*6400*/  FADD.FTZ R0, R0, R24 ;  /* 0x0000001800007221 */ /* 0x000fce0000010000 */
.L_x_15214:
[----:B------:R-:W-:Y:S05]  /*6410*/  BSYNC B0 ;  /* 0x0000000000007941 */ /* 0x000fea0003800000 */
.L_x_15204:
[----:B------:R-:W-:Y:S01]  /*6420*/  HFMA2.MMA R17, -RZ, RZ, 0, 0 ;  /* 0x00000000ff117435 */ /* 0x000fe200000001ff */
[----:B------:R-:W-:-:S05]  /*6430*/  MOV R16, R4 ;  /* 0x0000000400107202 */ /* 0x000fca0000000f00 */
[----:B0-----:R-:W-:Y:S05]  /*6440*/  RET.REL.NODEC R16 `(_ZN2at6native29vectorized_elementwise_kernelILi4ENS0_13BUnaryFunctorIfffZZZNS0_17atan2_kernel_cudaERNS_18TensorIteratorBaseEENKUlvE_clEvENKUlvE0_clEvEUlffE_EESt5arrayIPcLm2EEEEviT0_T1_) ;  /* 0xffffff9810ec7950 */ /* 0x001fea0003c3ffff */
.L_x_15215:
        /* <DEDUP_REMOVED lines=11> */
.L_x_19730:


//--------------------- .text._ZN2at6native29vectorized_elementwise_kernelILi8ENS0_13BUnaryFunctorIfffZZZNS0_17atan2_kernel_cudaERNS_18TensorIteratorBaseEENKUlvE_clEvENKUlvE0_clEvEUlffE_EESt5arrayIPcLm2EEEEviT0_T1_ --------------------------
	.section	.text._ZN2at6native29vectorized_elementwise_kernelILi8ENS0_13BUnaryFunctorIfffZZZNS0_17atan2_kernel_cudaERNS_18TensorIteratorBaseEENKUlvE_clEvENKUlvE0_clEvEUlffE_EESt5arrayIPcLm2EEEEviT0_T1_,"ax",@progbits
	.align	128
        .global         _ZN2at6native29vectorized_elementwise_kernelILi8ENS0_13BUnaryFunctorIfffZZZNS0_17atan2_kernel_cudaERNS_18TensorIteratorBaseEENKUlvE_clEvENKUlvE0_clEvEUlffE_EESt5arrayIPcLm2EEEEviT0_T1_
        .type           _ZN2at6native29vectorized_elementwise_kernelILi8ENS0_13BUnaryFunctorIfffZZZNS0_17atan2_kernel_cudaERNS_18TensorIteratorBaseEENKUlvE_clEvENKUlvE0_clEvEUlffE_EESt5arrayIPcLm2EEEEviT0_T1_,@function
        .size           _ZN2at6native29vectorized_elementwise_kernelILi8ENS0_13BUnaryFunctorIfffZZZNS0_17atan2_kernel_cudaERNS_18TensorIteratorBaseEENKUlvE_clEvENKUlvE0_clEvEUlffE_EESt5arrayIPcLm2EEEEviT0_T1_,(.L_x_19731 - _ZN2at6native29vectorized_elementwise_kernelILi8ENS0_13BUnaryFunctorIfffZZZNS0_17atan2_kernel_cudaERNS_18TensorIteratorBaseEENKUlvE_clEvENKUlvE0_clEvEUlffE_EESt5arrayIPcLm2EEEEviT0_T1_)
        .other          _ZN2at6native29vectorized_elementwise_kernelILi8ENS0_13BUnaryFunctorIfffZZZNS0_17atan2_kernel_cudaERNS_18TensorIteratorBaseEENKUlvE_clEvENKUlvE0_clEvEUlffE_EESt5arrayIPcLm2EEEEviT0_T1_,@"STO_CUDA_ENTRY STV_DEFAULT"
_ZN2at6native29vectorized_elementwise_kernelILi8ENS0_13BUnaryFunctorIfffZZZNS0_17atan2_kernel_cudaERNS_18TensorIteratorBaseEENKUlvE_clEvENKUlvE0_clEvEUlffE_EESt5arrayIPcLm2EEEEviT0_T1_:
.text._ZN2at6native29vectorized_elementwise_kernelILi8ENS0_13BUnaryFunctorIfffZZZNS0_17atan2_kernel_cudaERNS_18TensorIteratorBaseEENKUlvE_clEvENKUlvE0_clEvEUlffE_EESt5arrayIPcLm2EEEEviT0_T1_:
        /* <DEDUP_REMOVED lines=30> */
[----:B-----5:R-:W-:Y:S05]  /*01e0*/  CALL.REL.NOINC `($__internal_55_$__cuda_sm3x_div_rn_ftz_f32_slowpath) ;  /* 0x0000005c00607944 */ /* 0x020fea0003c00000 */
[----:B------:R-:W-:-:S07]  /*01f0*/  MOV R4, R0 ;  /* 0x0000000000047202 */ /* 0x000fce0000000f00 */
.L_x_15218:
[----:B------:R-:W-:Y:S05]  /*0200*/  BSYNC B2 ;  /* 0x0000000000027941 */ /* 0x000fea0003800000 */
.L_x_15217:
        /* <DEDUP_REMOVED lines=43> */
[----:B-----5:R-:W-:Y:S05]  /*04c0*/  CALL.REL.NOINC `($__internal_55_$__cuda_sm3x_div_rn_ftz_f32_slowpath) ;  /* 0x0000005800a87944 */ /* 0x020fea0003c00000 */
[----:B------:R-:W-:-:S07]  /*04d0*/  MOV R4, R0 ;  /* 0x0000000000047202 */ /* 0x000fce0000000f00 */
.L_x_15221:
[----:B------:R-:W-:Y:S05]  /*04e0*/  BSYNC B2 ;  /* 0x0000000000027941 */ /* 0x000fea0003800000 */
.L_x_15220:
        /* <DEDUP_REMOVED lines=36> */
[----:B-----5:R-:W-:Y:S05]  /*0730*/  CALL.REL.NOINC `($__internal_55_$__cuda_sm3x_div_rn_ftz_f32_slowpath) ;  /* 0x00000058000c7944 */ /* 0x020fea0003c00000 */
[----:B------:R-:W-:-:S07]  /*0740*/  MOV R4, R0 ;  /* 0x0000000000047202 */ /* 0x000fce0000000f00 */
.L_x_15223:
[----:B------:R-:W-:Y:S05]  /*0750*/  BSYNC B2 ;  /* 0x0000000000027941 */ /* 0x000fea0003800000 */
.L_x_15222:
        /* <DEDUP_REMOVED lines=37> */
[----:B-----5:R-:W-:Y:S05]  /*09b0*/  CALL.REL.NOINC `($__internal_55_$__cuda_sm3x_div_rn_ftz_f32_slowpath) ;  /* 0x00000054006c7944 */ /* 0x020fea0003c00000 */
[----:B------:R-:W-:-:S07]  /*09c0*/  MOV R4, R0 ;  /* 0x0000000000047202 */ /* 0x000fce0000000f00 */
.L_x_15225:
[----:B------:R-:W-:Y:S05]  /*09d0*/  BSYNC B2 ;  /* 0x0000000000027941 */ /* 0x000fea0003800000 */
.L_x_15224:
        /* <DEDUP_REMOVED lines=36> */
[----:B------:R-:W-:Y:S05]  /*0c20*/  CALL.REL.NOINC `($__internal_55_$__cuda_sm3x_div_rn_ftz_f32_slowpath) ;  /* 0x0000005000d07944 */ /* 0x000fea0003c00000 */
[----:B------:R-:W-:-:S07]  /*0c30*/  MOV R4, R0 ;  /* 0x0000000000047202 */ /* 0x000fce0000000f00 */
.L_x_15227:
[----:B------:R-:W-:Y:S05]  /*0c40*/  BSYNC B2 ;  /* 0x0000000000027941 */ /* 0x000fea0003800000 */
.L_x_15226:
        /* <DEDUP_REMOVED lines=37> */
[----:B------:R-:W-:Y:S05]  /*0ea0*/  CALL.REL.NOINC `($__internal_55_$__cuda_sm3x_div_rn_ftz_f32_slowpath) ;  /* 0x0000005000307944 */ /* 0x000fea0003c00000 */
[----:B------:R-:W-:-:S07]  /*0eb0*/  MOV R4, R0 ;  /* 0x0000000000047202 */ /* 0x000fce0000000f00 */
.L_x_15229:
[----:B------:R-:W-:Y:S05]  /*0ec0*/  BSYNC B2 ;  /* 0x0000000000027941 */ /* 0x000fea0003800000 */
.L_x_15228:
        /* <DEDUP_REMOVED lines=38> */
.L_x_15231:
[----:B------:R-:W-:Y:S05]  /*1130*/  BSYNC B2 ;  /* 0x0000000000027941 */ /* 0x000fea0003800000 */
.L_x_15230:
        /* <DEDUP_REMOVED lines=37> */
[----:B------:R-:W-:Y:S05]  /*1390*/  CALL.REL.NOINC `($__internal_55_$__cuda_sm3x_div_rn_ftz_f32_slowpath) ;  /* 0x0000004800f47944 */ /* 0x000fea0003c00000 */
[----:B------:R-:W-:-:S07]  /*13a0*/  MOV R16, R0 ;  /* 0x0000000000107202 */ /* 0x000fce0000000f00 */
.L_x_15233:
[----:B------:R-:W-:Y:S05]  /*13b0*/  BSYNC B2 ;  /* 0x0000000000027941 */ /* 0x000fea0003800000 */
.L_x_15232:
        /* <DEDUP_REMOVED lines=23> */
.L_x_15219:
        /* <DEDUP_REMOVED lines=26> */
[----:B-----5:R-:W-:Y:S05]  /*16d0*/  CALL.REL.NOINC `($__internal_55_$__cuda_sm3x_div_rn_ftz_f32_slowpath) ;  /* 0x0000004800247944 */ /* 0x020fea0003c00000 */
[----:B------:R-:W-:-:S07]  /*16e0*/  MOV R4, R0 ;  /* 0x0000000000047202 */ /* 0x000fce0000000f00 */
.L_x_15236:
[----:B------:R-:W-:Y:S05]  /*16f0*/  BSYNC B2 ;  /* 0x0000000000027941 */ /* 0x000fea0003800000 */
.L_x_15235:
        /* <DEDUP_REMOVED lines=39> */
.L_x_15238:
[----:B------:R-:W-:Y:S05]  /*1970*/  BSYNC B2 ;  /* 0x0000000000027941 */ /* 0x000fea0003800000 */
.L_x_15237:
        /* <DEDUP_REMOVED lines=40> */
.L_x_15240:
[----:B------:R-:W-:Y:S05]  /*1c00*/  BSYNC B2 ;  /* 0x0000000000027941 */ /* 0x000fea0003800000 */
.L_x_15239:
        /* <DEDUP_REMOVED lines=39> */
.L_x_15242:
[----:B------:R-:W-:Y:S05]  /*1e80*/  BSYNC B2 ;  /* 0x0000000000027941 */ /* 0x000fea0003800000 */
.L_x_15241:
        /* <DEDUP_REMOVED lines=40> */
.L_x_15244:
[----:B------:R-:W-:Y:S05]  /*2110*/  BSYNC B2 ;  /* 0x0000000000027941 */ /* 0x000fea0003800000 */
.L_x_15243:
        /* <DEDUP_REMOVED lines=39> */
.L_x_15246:
[----:B------:R-:W-:Y:S05]  /*2390*/  BSYNC B2 ;  /* 0x0000000000027941 */ /* 0x000fea0003800000 */
.L_x_15245:
        /* <DEDUP_REMOVED lines=40> */
.L_x_15248:
[----:B------:R-:W-:Y:S05]  /*2620*/  BSYNC B2 ;  /* 0x0000000000027941 */ /* 0x000fea0003800000 */
.L_x_15247:
        /* <DEDUP_REMOVED lines=22> */
.L_x_15234:
[----:B------:R-:W0:Y:S02]  /*2790*/  LDC.64 R4, c[0x0][0x220] ;  /* 0x00008800ff047b82 */ /* 0x000e240000000a00 */
[----:B0-----:R-:W-:-:S04]  /*27a0*/  IMAD.WIDE.U32 R4, R2, 0x4, R4 ;  /* 0x0000000402047825 */ /* 0x001fc800078e0004 */
[----:B------:R-:W-:-:S05]  /*27b0*/  IMAD.WIDE R4, R3, 0x20, R4 ;  /* 0x0000002003047825 */ /* 0x000fca00078e0204 */
[----:B------:R-:W-:Y:S04]  /*27c0*/  STG.E.128 desc[UR4][R4.64], R12 ;  /* 0x0000000c04007986 */ /* 0x000fe8000c101d04 */
[----:B------:R-:W-:Y:S01]  /*27d0*/  STG.E.128 desc[UR4][R4.64+0x10], R8 ;  /* 0x0000100804007986 */ /* 0x000fe2000c101d04 */
[----:B------:R-:W-:Y:S05]  /*27e0*/  EXIT ;  /* 0x000000000000794d */ /* 0x000fea0003800000 */
.L_x_15216:
        /* <DEDUP_REMOVED lines=78> */
[----:B------:R-:W-:Y:S05]  /*2cd0*/  CALL.REL.NOINC `($__internal_55_$__cuda_sm3x_div_rn_ftz_f32_slowpath) ;  /* 0x0000003000a47944 */ /* 0x000fea0003c00000 */
[----:B------:R-:W-:-:S07]  /*2ce0*/  MOV R4, R0 ;  /* 0x0000000000047202 */ /* 0x000fce0000000f00 */
.L_x_15254:
[----:B------:R-:W-:Y:S05]  /*2cf0*/  BSYNC B4 ;  /* 0x0000000000047941 */ /* 0x000fea0003800000 */
.L_x_15253:
        /* <DEDUP_REMOVED lines=24> */
.L_x_15252:
[----:B------:R-:W-:Y:S05]  /*2e80*/  BSYNC B3 ;  /* 0x0000000000037941 */ /* 0x000fea0003800000 */
.L_x_15251:
        /* <DEDUP_REMOVED lines=22> */
.L_x_15258:
[----:B------:R-:W-:Y:S05]  /*2ff0*/  BSYNC B4 ;  /* 0x0000000000047941 */ /* 0x000fea0003800000 */
.L_x_15257:
        /* <DEDUP_REMOVED lines=24> */
.L_x_15256:
[----:B------:R-:W-:Y:S05]  /*3180*/  BSYNC B3 ;  /* 0x0000000000037941 */ /* 0x000fea0003800000 */
.L_x_15255:
        /* <DEDUP_REMOVED lines=22> */
.L_x_15262:
[----:B------:R-:W-:Y:S05]  /*32f0*/  BSYNC B4 ;  /* 0x0000000000047941 */ /* 0x000fea0003800000 */
.L_x_15261:
        /* <DEDUP_REMOVED lines=24> */
.L_x_15260:
[----:B------:R-:W-:Y:S05]  /*3480*/  BSYNC B3 ;  /* 0x0000000000037941 */ /* 0x000fea0003800000 */
.L_x_15259:
        /* <DEDUP_REMOVED lines=22> */
.L_x_15266:
[----:B------:R-:W-:Y:S05]  /*35f0*/  BSYNC B4 ;  /* 0x0000000000047941 */ /* 0x000fea0003800000 */
.L_x_15265:
        /* <DEDUP_REMOVED lines=24> */
.L_x_15264:
[----:B------:R-:W-:Y:S05]  /*3780*/  BSYNC B3 ;  /* 0x0000000000037941 */ /* 0x000fea0003800000 */
.L_x_15263:
        /* <DEDUP_REMOVED lines=22> */
.L_x_15270:
[----:B------:R-:W-:Y:S05]  /*38f0*/  BSYNC B4 ;  /* 0x0000000000047941 */ /* 0x000fea0003800000 */
.L_x_15269:
        /* <DEDUP_REMOVED lines=24> */
.L_x_15268:
[----:B------:R-:W-:Y:S05]  /*3a80*/  BSYNC B3 ;  /* 0x0000000000037941 */ /* 0x000fea0003800000 */
.L_x_15267:
        /* <DEDUP_REMOVED lines=22> */
.L_x_15274:
[----:B------:R-:W-:Y:S05]  /*3bf0*/  BSYNC B4 ;  /* 0x0000000000047941 */ /* 0x000fea0003800000 */
.L_x_15273:
        /* <DEDUP_REMOVED lines=24> */
.L_x_15272:
[----:B------:R-:W-:Y:S05]  /*3d80*/  BSYNC B3 ;  /* 0x0000000000037941 */ /* 0x000fea0003800000 */
.L_x_15271:
        /* <DEDUP_REMOVED lines=22> */
.L_x_15278:
[----:B------:R-:W-:Y:S05]  /*3ef0*/  BSYNC B4 ;  /* 0x0000000000047941 */ /* 0x000fea0003800000 */
.L_x_15277:
        /* <DEDUP_REMOVED lines=24> */
.L_x_15276:
[----:B------:R-:W-:Y:S05]  /*4080*/  BSYNC B3 ;  /* 0x0000000000037941 */ /* 0x000fea0003800000 */
.L_x_15275:
        /* <DEDUP_REMOVED lines=18> */
[----:B------:R-:W-:Y:S05]  /*41b0*/  CALL.REL.NOINC `($__internal_55_$__cuda_sm3x_div_rn_ftz_f32_slowpath) ;  /* 0x0000001c006c7944 */ /* 0x000fea0003c00000 */
[----:B------:R-:W-:-:S07]  /*41c0*/  MOV R3, R0 ;  /* 0x0000000000037202 */ /* 0x000fce0000000f00 */
.L_x_15281:
[----:B------:R-:W-:Y:S05]  /*41d0*/  BSYNC B3 ;  /* 0x0000000000037941 */ /* 0x000fea0003800000 */
.L_x_15280:
        /* <DEDUP_REMOVED lines=24> */
.L_x_15250:
        /* <DEDUP_REMOVED lines=20> */
.L_x_15285:
[----:B------:R-:W-:Y:S05]  /*44a0*/  BSYNC B4 ;  /* 0x0000000000047941 */ /* 0x000fea0003800000 */
.L_x_15284:
        /* <DEDUP_REMOVED lines=25> */
.L_x_15283:
[----:B------:R-:W-:Y:S05]  /*4640*/  BSYNC B3 ;  /* 0x0000000000037941 */ /* 0x000fea0003800000 */
.L_x_15282:
        /* <DEDUP_REMOVED lines=22> */
.L_x_15289:
[----:B------:R-:W-:Y:S05]  /*47b0*/  BSYNC B4 ;  /* 0x0000000000047941 */ /* 0x000fea0003800000 */
.L_x_15288:
        /* <DEDUP_REMOVED lines=25> */
.L_x_15287:
[----:B------:R-:W-:Y:S05]  /*4950*/  BSYNC B3 ;  /* 0x0000000000037941 */ /* 0x000fea0003800000 */
.L_x_15286:
        /* <DEDUP_REMOVED lines=22> */
.L_x_15293:
[----:B------:R-:W-:Y:S05]  /*4ac0*/  BSYNC B4 ;  /* 0x0000000000047941 */ /* 0x000fea0003800000 */
.L_x_15292:
        /* <DEDUP_REMOVED lines=25> */
.L_x_15291:
[----:B------:R-:W-:Y:S05]  /*4c60*/  BSYNC B3 ;  /* 0x0000000000037941 */ /* 0x000fea0003800000 */
.L_x_15290:
        /* <DEDUP_REMOVED lines=22> */
.L_x_15297:
[----:B------:R-:W-:Y:S05]  /*4dd0*/  BSYNC B4 ;  /* 0x0000000000047941 */ /* 0x000fea0003800000 */
.L_x_15296:
        /* <DEDUP_REMOVED lines=25> */
.L_x_15295:
[----:B------:R-:W-:Y:S05]  /*4f70*/  BSYNC B3 ;  /* 0x0000000000037941 */ /* 0x000fea0003800000 */
.L_x_15294:
        /* <DEDUP_REMOVED lines=22> */
.L_x_15301:
[----:B------:R-:W-:Y:S05]  /*50e0*/  BSYNC B4 ;  /* 0x0000000000047941 */ /* 0x000fea0003800000 */
.L_x_15300:
        /* <DEDUP_REMOVED lines=25> */
.L_x_15299:
[----:B------:R-:W-:Y:S05]  /*5280*/  BSYNC B3 ;  /* 0x0000000000037941 */ /* 0x000fea0003800000 */
.L_x_15298:
        /* <DEDUP_REMOVED lines=22> */
.L_x_15305:
[----:B------:R-:W-:Y:S05]  /*53f0*/  BSYNC B4 ;  /* 0x0000000000047941 */ /* 0x000fea0003800000 */
.L_x_15304:
        /* <DEDUP_REMOVED lines=25> */
.L_x_15303:
[----:B------:R-:W-:Y:S05]  /*5590*/  BSYNC B3 ;  /* 0x0000000000037941 */ /* 0x000fea0003800000 */
.L_x_15302:
        /* <DEDUP_REMOVED lines=22> */
.L_x_15309:
[----:B------:R-:W-:Y:S05]  /*5700*/  BSYNC B4 ;  /* 0x0000000000047941 */ /* 0x000fea0003800000 */
.L_x_15308:
        /* <DEDUP_REMOVED lines=25> */
.L_x_15307:
[----:B------:R-:W-:Y:S05]  /*58a0*/  BSYNC B3 ;  /* 0x0000000000037941 */ /* 0x000fea0003800000 */
.L_x_15306:
        /* <DEDUP_REMOVED lines=20> */
.L_x_15311:
[----:B------:R-:W-:Y:S05]  /*59f0*/  BSYNC B3 ;  /* 0x0000000000037941 */ /* 0x000fea0003800000 */
.L_x_15310:
        /* <DEDUP_REMOVED lines=24> */
.L_x_15279:
[----:B------:R-:W-:Y:S05]  /*5b80*/  BSYNC B2 ;  /* 0x0000000000027941 */ /* 0x000fea0003800000 */
.L_x_15249:
        /* <DEDUP_REMOVED lines=24> */
.L_x_15314:
[----:B------:R-:W-:-:S13]  /*5d10*/  ISETP.GE.AND P0, PT, R3, R22, PT ;  /* 0x000000160300720c */ /* 0x000fda0003f06270 */
[----:B------:R-:W-:Y:S05]  /*5d20*/  @P0 BRA `(.L_x_15316) ;  /* 0x0000000000300947 */ /* 0x000fea0003800000 */
[----:B0-----:R-:W0:Y:S01]  /*5d30*/  LDC.64 R10, c[0x0][0x220] ;  /* 0x00008800ff0a7b82 */ /* 0x001e220000000a00 */
[----:B------:R-:W-:Y:S02]  /*5d40*/  IADD3 R7, R2, R3, RZ ;  /* 0x0000000302077210 */ /* 0x000fe40007ffe0ff */
[----:B------:R-:W-:-:S03]  /*5d50*/  IADD3 R3, R3, 0x80, RZ ;  /* 0x0000008003037810 */ /* 0x000fc60007ffe0ff */
[----:B0-----:R-:W-:-:S05]  /*5d60*/  IMAD.WIDE.U32 R10, R7, 0x4, R10 ;  /* 0x00000004070a7825 */ /* 0x001fca00078e000a */
[----:B------:R1:W-:Y:S02]  /*5d70*/  STG.E desc[UR4][R10.64], R9 ;  /* 0x000000090a007986 */ /* 0x0003e4000c101904 */
.L_x_15315:
[----:B------:R-:W-:-:S13]  /*5d80*/  ISETP.GE.AND P0, PT, R3, R22, PT ;  /* 0x000000160300720c */ /* 0x000fda0003f06270 */
[----:B------:R-:W-:Y:S05]  /*5d90*/  @P0 BRA `(.L_x_15317) ;  /* 0x0000000000340947 */ /* 0x000fea0003800000 */
[----:B01----:R-:W0:Y:S01]  /*5da0*/  LDC.64 R10, c[0x0][0x220] ;  /* 0x00008800ff0a7b82 */ /* 0x003e220000000a00 */
[----:B------:R-:W-:Y:S02]  /*5db0*/  IADD3 R7, R2, R3, RZ ;  /* 0x0000000302077210 */ /* 0x000fe40007ffe0ff */
[----:B------:R-:W-:-:S03]  /*5dc0*/  IADD3 R3, R3, 0x80, RZ ;  /* 0x0000008003037810 */ /* 0x000fc60007ffe0ff */
[----:B0-----:R-:W-:-:S05]  /*5dd0*/  IMAD.WIDE.U32 R10, R7, 0x4, R10 ;  /* 0x00000004070a7825 */ /* 0x001fca00078e000a */
[----:B------:R1:W-:Y:S02]  /*5de0*/  STG.E desc[UR4][R10.64], R8 ;  /* 0x000000080a007986 */ /* 0x0003e4000c101904 */
.L_x_15316:
        /* <DEDUP_REMOVED lines=8> */
.L_x_15317:
[----:B------:R-:W-:Y:S05]  /*5e70*/  BSYNC B1 ;  /* 0x0000000000017941 */ /* 0x000fea0003800000 */
.L_x_15313:
[----:B------:R-:W-:-:S13]  /*5e80*/  ISETP.GE.AND P0, PT, R3, R22, PT ;  /* 0x000000160300720c */ /* 0x000fda0003f06270 */
[----:B--2---:R-:W2:Y:S01]  /*5e90*/  @!P0 LDC.64 R6, c[0x0][0x220] ;  /* 0x00008800ff068b82 */ /* 0x004ea20000000a00 */
[----:B-1----:R-:W-:Y:S02]  /*5ea0*/  @!P0 IADD3 R9, R2, R3, RZ ;  /* 0x0000000302098210 */ /* 0x002fe40007ffe0ff */
[----:B------:R-:W-:-:S03]  /*5eb0*/  @!P0 IADD3 R3, R3, 0x80, RZ ;  /* 0x0000008003038810 */ /* 0x000fc60007ffe0ff */
[----:B--2---:R-:W-:-:S05]  /*5ec0*/  @!P0 IMAD.WIDE.U32 R6, R9, 0x4, R6 ;  /* 0x0000000409068825 */ /* 0x004fca00078e0006 */
[----:B------:R2:W-:Y:S02]  /*5ed0*/  @!P0 STG.E desc[UR4][R6.64], R5 ;  /* 0x0000000506008986 */ /* 0x0005e4000c101904 */
.L_x_15318:
[----:B------:R-:W-:Y:S05]  /*5ee0*/  BSYNC B0 ;  /* 0x0000000000007941 */ /* 0x000fea0003800000 */
.L_x_15312:
        /* <DEDUP_REMOVED lines=8> */
        .weak           $__internal_55_$__cuda_sm3x_div_rn_ftz_f32_slowpath
        .type           $__internal_55_$__cuda_sm3x_div_rn_ftz_f32_slowpath,@function
        .size           $__internal_55_$__cuda_sm3x_div_rn_ftz_f32_slowpath,(.L_x_19731 - $__internal_55_$__cuda_sm3x_div_rn_ftz_f32_slowpath)
$__internal_55_$__cuda_sm3x_div_rn_ftz_f32_slowpath:
        /* <DEDUP_REMOVED lines=35> */
.L_x_15321:
[----:B------:R-:W-:Y:S05]  /*61a0*/  BSYNC B1 ;  /* 0x0000000000017941 */ /* 0x000fea0003800000 */
.L_x_15320:
        /* <DEDUP_REMOVED lines=27> */
.L_x_15327:
[----:B------:R-:W-:-:S07]  /*6360*/  LEA R0, R7, R0, 0x17 ;  /* 0x0000000007007211 */ /* 0x000fce00078eb8ff */
.L_x_15328:
[----:B------:R-:W-:Y:S05]  /*6370*/  BSYNC B1 ;  /* 0x0000000000017941 */ /* 0x000fea0003800000 */
.L_x_15326:
[----:B------:R-:W-:Y:S05]  /*6380*/  BRA `(.L_x_15329) ;  /* 0x0000000000207947 */ /* 0x000fea0003800000 */
.L_x_15325:
[----:B------:R-:W-:-:S04]  /*6390*/  LOP3.LUT R0, R24, 0x80000000, R0, 0x48, !PT ;  /* 0x8000000018007812 */ /* 0x000fc800078e4800 */
[----:B------:R-:W-:Y:S01]  /*63a0*/  LOP3.LUT R0, R0, 0x7f800000, RZ, 0xfc, !PT ;  /* 0x7f80000000007812 */ /* 0x000fe200078efcff */
[----:B------:R-:W-:Y:S06]  /*63b0*/  BRA `(.L_x_15329) ;  /* 0x0000000000147947 */ /* 0x000fec0003800000 */
.L_x_15324:
[----:B------:R-:W-:Y:S01]  /*63c0*/  LOP3.LUT R0, R24, 0x80000000, R0, 0x48, !PT ;  /* 0x8000000018007812 */ /* 0x000fe200078e4800 */
[----:B------:R-:W-:Y:S06]  /*63d0*/  BRA `(.L_x_15329) ;  /* 0x00000000000c7947 */ /* 0x000fec0003800000 */
.L_x_15323:
[----:B------:R-:W0:Y:S01]  /*63e0*/  MUFU.RSQ R0, -QNAN ;  /* 0xffc0000000007908 */ /* 0x000e220000001400 */
[----:B------:R-:W-:Y:S05]  /*63f0*/  BRA `(.L_x_15329) ;  /* 0x0000000000047947 */ /* 0x000fea0003800000 */
.L_x_15322:
[----:B------:R-:W-:-:S07]  /*6400*/  FADD.FTZ R0, R0, R24 ;  /* 0x0000001800007221 */ /* 0x000fce0000010000 */
.L_x_15329:
[----:B------:R-:W-:Y:S05]  /*6410*/  BSYNC B0 ;  /* 0x0000000000007941 */ /* 0x000fea0003800000 */
.L_x_15319:
[----:B------:R-:W-:Y:S01]  /*6420*/  HFMA2.MMA R17, -RZ, RZ, 0, 0 ;  /* 0x00000000ff117435 */ /* 0x000fe200000001ff */
[----:B------:R-:W-:-:S05]  /*6430*/  MOV R16, R4 ;  /* 0x0000000400107202 */ /* 0x000fca0000000f00 */
[----:B0-----:R-:W-:Y:S05]  /*6440*/  RET.REL.NODEC R16 `(_ZN2at6native29vectorized_elementwise_kernelILi8ENS0_13BUnaryFunctorIfffZZZNS0_17atan2_kernel_cudaERNS_18TensorIteratorBaseEENKUlvE_clEvENKUlvE0_clEvEUlffE_EESt5arrayIPcLm2EEEEviT0_T1_) ;  /* 0xffffff9810ec7950 */ /* 0x001fea0003c3ffff */
.L_x_15330:
        /* <DEDUP_REMOVED lines=11> */
.L_x_19731:


//--------------------- .text._ZN2at6native18elementwise_kernelILi128ELi4EZNS0_15gpu_kernel_implINS0_13AUnaryFunctorIfffZZZNS0_17atan2_kernel_cudaERNS_18TensorIteratorBaseEENKUlvE_clEvENKUlvE0_clEvEUlffE_EEEEvS5_RKT_EUliE_EEviT1_ --------------------------
	.section	.text._ZN2at6native18elementwise_kernelILi128ELi4EZNS0_15gpu_kernel_implINS0_13AUnaryFunctorIfffZZZNS0_17atan2_kernel_cudaERNS_18TensorIteratorBaseEENKUlvE_clEvENKUlvE0_clEvEUlffE_EEEEvS5_RKT_EUliE_EEviT1_,"ax",@progbits
	.align	128
        .global         _ZN2at6native18elementwise_kernelILi128ELi4EZNS0_15gpu_kernel_implINS0_13AUnaryFunctorIfffZZZNS0_17atan2_kernel_cudaERNS_18TensorIteratorBaseEENKUlvE_clEvENKUlvE0_clEvEUlffE_EEEEvS5_RKT_EUliE_EEviT1_
        .type           _ZN2at6native18elementwise_kernelILi128ELi4EZNS0_15gpu_kernel_implINS0_13AUnaryFunctorIfffZZZNS0_17atan2_kernel_cudaERNS_18TensorIteratorBaseEENKUlvE_clEvENKUlvE0_clEvEUlffE_EEEEvS5_RKT_EUliE_EEviT1_,@function
        .size           _ZN2at6native18elementwise_kernelILi128ELi4EZNS0_15gpu_kernel_implINS0_13AUnaryFunctorIfffZZZNS0_17atan2_kernel_cudaERNS_18TensorIteratorBaseEENKUlvE_clEvENKUlvE0_clEvEUlffE_EEEEvS5_RKT_EUliE_EEviT1_,(.L_x_19732 - _ZN2at6native18elementwise_kernelILi128ELi4EZNS0_15gpu_kernel_implINS0_13AUnaryFunctorIfffZZZNS0_17atan2_kernel_cudaERNS_18TensorIteratorBaseEENKUlvE_clEvENKUlvE0_clEvEUlffE_EEEEvS5_RKT_EUliE_EEviT1_)
        .other          _ZN2at6native18elementwise_kernelILi128ELi4EZNS0_15gpu_kernel_implINS0_13AUnaryFunctorIfffZZZNS0_17atan2_kernel_cudaERNS_18TensorIteratorBaseEENKUlvE_clEvENKUlvE0_clEvEUlffE_EEEEvS5_RKT_EUliE_EEviT1_,@"STO_CUDA_ENTRY STV_DEFAULT"
_ZN2at6native18elementwise_kernelILi128ELi4EZNS0_15gpu_kernel_implINS0_13AUnaryFunctorIfffZZZNS0_17atan2_kernel_cudaERNS_18TensorIteratorBaseEENKUlvE_clEvENKUlvE0_clEvEUlffE_EEEEvS5_RKT_EUliE_EEviT1_:
.text._ZN2at6native18elementwise_kernelILi128ELi4EZNS0_15gpu_kernel_implINS0_13AUnaryFunctorIfffZZZNS0_17atan2_kernel_cudaERNS_18TensorIteratorBaseEENKUlvE_clEvENKUlvE0_clEvEUlffE_EEEEvS5_RKT_EUliE_EEviT1_:
        /* <DEDUP_REMOVED lines=313> */
.L_x_15333:
        /* <DEDUP_REMOVED lines=22> */
.L_x_15338:
[----:B------:R-:W2:Y:S02]  /*14f0*/  LDG.E.U8 R2, desc[UR36][R2.64] ;  /* 0x0000002402027981 */ /* 0x000ea4000c1e1100 */
[----:B--2---:R-:W-:Y:S01]  /*1500*/  I2FP.F32.U32 R4, R2 ;  /* 0x0000000200047245 */ /* 0x004fe20000201000 */
[----:B------:R-:W-:Y:S06]  /*1510*/  BRA `(.L_x_15340) ;  /* 0x0000000c002c7947 */ /* 0x000fec0003800000 */
.L_x_15337:
        /* <DEDUP_REMOVED lines=9> */
.L_x_15342:
[----:B------:R-:W2:Y:S02]  /*15b0*/  LDG.E R2, desc[UR36][R2.64] ;  /* 0x0000002402027981 */ /* 0x000ea4000c1e1900 */
[----:B--2---:R-:W-:Y:S01]  /*15c0*/  I2FP.F32.S32 R4, R2 ;  /* 0x0000000200047245 */ /* 0x004fe20000201400 */
[----:B------:R-:W-:Y:S06]  /*15d0*/  BRA `(.L_x_15340) ;  /* 0x0000000800fc7947 */ /* 0x000fec0003800000 */
.L_x_15341:
[----:B------:R-:W2:Y:S02]  /*15e0*/  LDG.E.U16 R2, desc[UR36][R2.64] ;  /* 0x0000002402027981 */ /* 0x000ea4000c1e1500 */
[----:B--2---:R0:W1:Y:S01]  /*15f0*/  I2F.S16 R4, R2 ;  /* 0x0000000200047306 */ /* 0x0040620000101400 */
[----:B------:R-:W-:Y:S05]  /*1600*/  BRA `(.L_x_15340) ;  /* 0x0000000800f07947 */ /* 0x000fea0003800000 */
.L_x_15336:
        /* <DEDUP_REMOVED lines=8> */
.L_x_15344:
[----:B------:R-:W2:Y:S02]  /*1690*/  LDG.E.U16 R2, desc[UR36][R2.64] ;  /* 0x0000002402027981 */ /* 0x000ea4000c1e1500 */
[----:B--2---:R-:W-:Y:S01]  /*16a0*/  HADD2.F32 R4, -RZ, R2.H0_H0 ;  /* 0x20000002ff047230 */ /* 0x004fe20000004100 */
[----:B------:R-:W-:Y:S06]  /*16b0*/  BRA `(.L_x_15340) ;  /* 0x0000000800c47947 */ /* 0x000fec0003800000 */
.L_x_15343:
        /* <DEDUP_REMOVED lines=8> */
.L_x_15346:
[----:B------:R-:W2:Y:S02]  /*1740*/  LDG.E.U16 R2, desc[UR36][R2.64] ;  /* 0x0000002402027981 */ /* 0x000ea4000c1e1500 */
[----:B--2---:R-:W-:Y:S01]  /*1750*/  HADD2.F32 R4, -RZ, R2.H0_H0 ;  /* 0x20000002ff047230 */ /* 0x004fe20000004100 */
[----:B------:R-:W-:Y:S06]  /*1760*/  BRA `(.L_x_15340) ;  /* 0x0000000800987947 */ /* 0x000fec0003800000 */
.L_x_15345:
[----:B------:R-:W2:Y:S01]  /*1770*/  LDG.E.64 R2, desc[UR36][R2.64] ;  /* 0x0000002402027981 */ /* 0x000ea2000c1e1b00 */
[----:B------:R-:W-:Y:S01]  /*1780*/  UMOV UR4, 0xf0000000 ;  /* 0xf000000000047882 */ /* 0x000fe20000000000 */
[----:B------:R-:W-:Y:S01]  /*1790*/  UMOV UR5, 0x380fffff ;  /* 0x380fffff00057882 */ /* 0x000fe20000000000 */
[----:B--2---:R-:W0:Y:S01]  /*17a0*/  F2F.F32.F64 R4, R2 ;  /* 0x0000000200047310 */ /* 0x004e220000301000 */
[----:B------:R-:W-:-:S14]  /*17b0*/  DSETP.GEU.AND P0, PT, |R2|, UR4, PT ;  /* 0x0000000402007e2a */ /* 0x000fdc000bf0e200 */
[----:B0-----:R-:W-:Y:S01]  /*17c0*/  @!P0 FMUL R4, R4, 1.175494350822287508e-38 ;  /* 0x0080000004048820 */ /* 0x001fe20000400000 */
[----:B------:R-:W-:Y:S06]  /*17d0*/  BRA `(.L_x_15340) ;  /* 0x00000008007c7947 */ /* 0x000fec0003800000 */
.L_x_15335:
        /* <DEDUP_REMOVED lines=12> */
.L_x_15349:
[----:B------:R-:W2:Y:S01]  /*18a0*/  LDG.E.64 R2, desc[UR36][R2.64] ;  /* 0x0000002402027981 */ /* 0x000ea2000c1e1b00 */
[----:B------:R-:W-:Y:S01]  /*18b0*/  UMOV UR4, 0xf0000000 ;  /* 0xf000000000047882 */ /* 0x000fe20000000000 */
[----:B------:R-:W-:Y:S01]  /*18c0*/  UMOV UR5, 0x380fffff ;  /* 0x380fffff00057882 */ /* 0x000fe20000000000 */
[----:B--2---:R-:W0:Y:S01]  /*18d0*/  F2F.F32.F64 R4, R2 ;  /* 0x0000000200047310 */ /* 0x004e220000301000 */
[----:B------:R-:W-:-:S14]  /*18e0*/  DSETP.GEU.AND P0, PT, |R2|, UR4, PT ;  /* 0x0000000402007e2a */ /* 0x000fdc000bf0e200 */
[----:B0-----:R-:W-:Y:S01]  /*18f0*/  @!P0 FMUL R4, R4, 1.175494350822287508e-38 ;  /* 0x0080000004048820 */ /* 0x001fe20000400000 */
[----:B------:R-:W-:Y:S06]  /*1900*/  BRA `(.L_x_15340) ;  /* 0x0000000800307947 */ /* 0x000fec0003800000 */
.L_x_15348:
[----:B------:R-:W-:-:S13]  /*1910*/  ISETP.NE.AND P0, PT, R4, 0xf, PT ;  /* 0x0000000f0400780c */ /* 0x000fda0003f05270 */
[----:B------:R-:W-:Y:S05]  /*1920*/  @!P0 BRA `(.L_x_15350) ;  /* 0x0000000000948947 */ /* 0x000fea0003800000 */
[----:B------:R-:W-:-:S13]  /*1930*/  ISETP.NE.AND P0, PT, R4, 0x17, PT ;  /* 0x000000170400780c */ /* 0x000fda0003f05270 */
[----:B------:R-:W-:Y:S05]  /*1940*/  @!P0 BRA `(.L_x_15351) ;  /* 0x0000000000588947 */ /* 0x000fea0003800000 */
[----:B------:R-:W-:-:S13]  /*1950*/  ISETP.NE.AND P0, PT, R4, 0x18, PT ;  /* 0x000000180400780c */ /* 0x000fda0003f05270 */
[----:B------:R-:W-:Y:S05]  /*1960*/  @P0 BRA `(.L_x_15339) ;  /* 0x0000000400bc0947 */ /* 0x000fea0003800000 */
[----:B------:R-:W2:Y:S01]  /*1970*/  LDG.E.U8 R4, desc[UR36][R2.64] ;  /* 0x0000002402047981 */ /* 0x000ea2000c1e1100 */
[----:B------:R-:W-:Y:S01]  /*1980*/  MOV R8, 0xff800000 ;  /* 0xff80000000087802 */ /* 0x000fe20000000f00 */
        /* <DEDUP_REMOVED lines=18> */
.L_x_15351:
        /* <DEDUP_REMOVED lines=13> */
.L_x_15350:
[----:B------:R-:W2:Y:S02]  /*1b80*/  LDG.E.U16 R2, desc[UR36][R2.64] ;  /* 0x0000002402027981 */ /* 0x000ea4000c1e1500 */
[----:B--2---:R-:W-:Y:S01]  /*1b90*/  IMAD.U32 R4, R2, 0x10000, RZ ;  /* 0x0001000002047824 */ /* 0x004fe200078e00ff */
[----:B------:R-:W-:Y:S06]  /*1ba0*/  BRA `(.L_x_15340) ;  /* 0x0000000400887947 */ /* 0x000fec0003800000 */
.L_x_15347:
        /* <DEDUP_REMOVED lines=11> */
.L_x_15354:
        /* <DEDUP_REMOVED lines=20> */
.L_x_15356:
[----:B------:R-:W-:Y:S05]  /*1da0*/  BSYNC B0 ;  /* 0x0000000000007941 */ /* 0x000fea0003800000 */
.L_x_15355:
[----:B------:R-:W-:Y:S01]  /*1db0*/  IMAD.SHL.U32 R2, R2, 0x100000, RZ ;  /* 0x0010000002027824 */ /* 0x000fe200078e00ff */
[----:B------:R-:W-:-:S04]  /*1dc0*/  LEA R3, R0, 0x3b800000, 0x17 ;  /* 0x3b80000000037811 */ /* 0x000fc800078eb8ff */
[----:B------:R-:W-:Y:S01]  /*1dd0*/  LOP3.LUT R4, R3, R2, R4, 0xfe, !PT ;  /* 0x0000000203047212 */ /* 0x000fe200078efe04 */
[----:B------:R-:W-:Y:S06]  /*1de0*/  BRA `(.L_x_15340) ;  /* 0x0000000000f87947 */ /* 0x000fec0003800000 */
.L_x_15353:
        /* <DEDUP_REMOVED lines=20> */
.L_x_15358:
[----:B------:R-:W-:Y:S05]  /*1f30*/  BSYNC B0 ;  /* 0x0000000000007941 */ /* 0x000fea0003800000 */
.L_x_15357:
[----:B------:R-:W-:Y:S01]  /*1f40*/  IMAD.SHL.U32 R2, R2, 0x200000, RZ ;  /* 0x0020000002027824 */ /* 0x000fe200078e00ff */
[----:B------:R-:W-:-:S04]  /*1f50*/  LEA R3, R0, 0x37800000, 0x17 ;  /* 0x3780000000037811 */ /* 0x000fc800078eb8ff */
[----:B------:R-:W-:Y:S01]  /*1f60*/  LOP3.LUT R4, R3, R2, R4, 0xfe, !PT ;  /* 0x0000000203047212 */ /* 0x000fe200078efe04 */
[----:B------:R-:W-:Y:S06]  /*1f70*/  BRA `(.L_x_15340) ;  /* 0x0000000000947947 */ /* 0x000fec0003800000 */
.L_x_15352:
        /* <DEDUP_REMOVED lines=14> */
.L_x_15339:
        /* <DEDUP_REMOVED lines=16> */
.L_x_15361:
[----:B------:R-:W-:Y:S01]  /*2160*/  IMAD.MOV.U32 R4, RZ, RZ, RZ ;  /* 0x000000ffff047224 */ /* 0x000fe200078e00ff */
[----:B------:R-:W-:Y:S06]  /*2170*/  BRA `(.L_x_15340) ;  /* 0x0000000000147947 */ /* 0x000fec0003800000 */
.L_x_15360:
[----:B------:R-:W2:Y:S02]  /*2180*/  LDG.E.64 R4, desc[UR36][R2.64] ;  /* 0x0000002402047981 */ /* 0x000ea4000c1e1b00 */
[----:B--2---:R0:W1:Y:S01]  /*2190*/  I2F.U64 R4, R4 ;  /* 0x0000000400047312 */ /* 0x0040620000301000 */
[----:B------:R-:W-:Y:S05]  /*21a0*/  BRA `(.L_x_15340) ;  /* 0x0000000000087947 */ /* 0x000fea0003800000 */
.L_x_15359:
[----:B------:R-:W2:Y:S02]  /*21b0*/  LDG.E R2, desc[UR36][R2.64] ;  /* 0x0000002402027981 */ /* 0x000ea4000c1e1900 */
[----:B--2---:R-:W-:-:S07]  /*21c0*/  I2FP.F32.U32 R4, R2 ;  /* 0x0000000200047245 */ /* 0x004fce0000201000 */
.L_x_15340:
[----:B------:R-:W-:Y:S05]  /*21d0*/  BSYNC B7 ;  /* 0x0000000000077941 */ /* 0x000fea0003800000 */
.L_x_15334:
[----:B------:R-:W-:Y:S01]  /*21e0*/  ULDC UR4, c[0x0][0x424] ;  /* 0x0001090000047ab9 */ /* 0x000fe20000000800 */
[C---:B0123-5:R-:W-:Y:S01]  /*21f0*/  FADD.FTZ R3, |R4|.reuse, -RZ ;  /* 0x800000ff04037221 */ /* 0x06ffe20000010200 */
[----:B------:R-:W-:Y:S01]  /*2200*/  FADD.FTZ R0, -RZ, |UR4| ;  /* 0x40000004ff007e21 */ /* 0x000fe20008010100 */
[----:B------:R-:W-:Y:S01]  /*2210*/  FSETP.LT.FTZ.AND P5, PT, |R4|, |UR4|, PT ;  /* 0x4000000404007c0b */ /* 0x000fe2000bfb1200 */
        /* <DEDUP_REMOVED lines=12> */
[----:B------:R-:W-:Y:S05]  /*22e0*/  CALL.REL.NOINC `($__internal_56_$__cuda_sm3x_div_rn_ftz_f32_slowpath) ;  /* 0x000000a800787944 */ /* 0x000fea0003c00000 */
[----:B------:R-:W-:-:S07]  /*22f0*/  IMAD.MOV.U32 R2, RZ, RZ, R0 ;  /* 0x000000ffff027224 */ /* 0x000fce00078e0000 */
.L_x_15363:
[----:B------:R-:W-:Y:S05]  /*2300*/  BSYNC B1 ;  /* 0x0000000000017941 */ /* 0x000fea0003800000 */
.L_x_15362:
        /* <DEDUP_REMOVED lines=18> */
.L_x_15365:
[----:B------:R-:W-:Y:S01]  /*2430*/  ISETP.GE.AND P0, PT, R4, RZ, PT ;  /* 0x000000ff0400720c */ /* 0x000fe20003f06270 */
[----:B------:R-:W-:-:S12]  /*2440*/  IMAD.MOV.U32 R3, RZ, RZ, 0x3fd774eb ;  /* 0x3fd774ebff037424 */ /* 0x000fd800078e00ff */
[----:B------:R-:W-:-:S04]  /*2450*/  @P0 FFMA.FTZ R2, R3, 0.93318945169448852539, -R2 ;  /* 0x3f6ee58103020823 */ /* 0x000fc80000010802 */
[----:B------:R-:W-:-:S07]  /*2460*/  @!P0 FFMA.FTZ R2, R3, 0.93318945169448852539, R2 ;  /* 0x3f6ee58103028823 */ /* 0x000fce0000010002 */
.L_x_15366:
[----:B------:R-:W-:Y:S05]  /*2470*/  BSYNC B0 ;  /* 0x0000000000007941 */ /* 0x000fea0003800000 */
.L_x_15364:
[----:B------:R-:W0:Y:S01]  /*2480*/  LDC R3, c[0x0][0x424] ;  /* 0x00010900ff037b82 */ /* 0x000e220000000800 */
[----:B------:R-:W-:Y:S01]  /*2490*/  FSETP.NEU.FTZ.AND P0, PT, R5, RZ, PT ;  /* 0x000000ff0500720b */ /* 0x000fe20003f1d000 */
[----:B------:R-:W-:Y:S01]  /*24a0*/  IMAD.MOV.U32 R5, RZ, RZ, 0x4016cbe4 ;  /* 0x4016cbe4ff057424 */ /* 0x000fe200078e00ff */
[----:B------:R-:W-:-:S05]  /*24b0*/  ISETP.GE.AND P2, PT, R4, RZ, PT ;  /* 0x000000ff0400720c */ /* 0x000fca0003f46270 */
[----:B------:R-:W1:Y:S01]  /*24c0*/  LDC.U8 R6, c[0x0][0x428] ;  /* 0x00010a00ff067b82 */ /* 0x000e620000000000 */
[C---:B0-----:R-:W-:Y:S01]  /*24d0*/  FSETP.NEU.FTZ.AND P1, PT, |R4|.reuse, |R3|, PT ;  /* 0x400000030400720b */ /* 0x041fe20003f3d200 */
[----:B------:R-:W-:Y:S01]  /*24e0*/  FADD.FTZ R4, |R4|, |R3| ;  /* 0x4000000304047221 */ /* 0x000fe20000010200 */
[----:B-1----:R-:W-:-:S11]  /*24f0*/  PRMT R0, R6, 0x9910, RZ ;  /* 0x0000991006007816 */ /* 0x002fd600000000ff */
[----:B------:R-:W-:Y:S02]  /*2500*/  @!P1 FSEL R2, R5, 0.78539818525314331055, !P2 ;  /* 0x3f490fdb05029808 */ /* 0x000fe40005000000 */
[----:B------:R-:W-:Y:S02]  /*2510*/  ISETP.GT.AND P1, PT, R0, 0x9, PT ;  /* 0x000000090000780c */ /* 0x000fe40003f24270 */
[----:B------:R-:W-:Y:S02]  /*2520*/  @!P0 FSEL R2, RZ, 3.1415927410125732422, P2 ;  /* 0x40490fdbff028808 */ /* 0x000fe40001000000 */
[----:B------:R-:W-:Y:S02]  /*2530*/  FSETP.GTU.FTZ.AND P0, PT, |R4|, +INF , PT ;  /* 0x7f8000000400780b */ /* 0x000fe40003f1c200 */
[----:B------:R-:W-:-:S04]  /*2540*/  LOP3.LUT R3, R2, 0x80000000, R3, 0xb8, !PT ;  /* 0x8000000002037812 */ /* 0x000fc800078eb803 */
[----:B------:R-:W-:-:S03]  /*2550*/  FSEL R2, R4, R3, P0 ;  /* 0x0000000304027208 */ /* 0x000fc60000000000 */
        /* <DEDUP_REMOVED lines=12> */
.L_x_15370:
[----:B------:R-:W0:Y:S02]  /*2620*/  F2I.S64.TRUNC R2, R2 ;  /* 0x0000000200027311 */ /* 0x000e24000020d900 */
[----:B0-----:R-:W-:-:S05]  /*2630*/  IMAD.MOV.U32 R5, RZ, RZ, R2 ;  /* 0x000000ffff057224 */ /* 0x001fca00078e0002 */
[----:B------:R0:W-:Y:S01]  /*2640*/  STG.E.U8 desc[UR36][R16.64], R5 ;  /* 0x0000000510007986 */ /* 0x0001e2000c101124 */
[----:B------:R-:W-:Y:S05]  /*2650*/  BRA `(.L_x_15372) ;  /* 0x0000000c00407947 */ /* 0x000fea0003800000 */
.L_x_15369:
        /* <DEDUP_REMOVED lines=9> */
.L_x_15374:
[----:B------:R-:W0:Y:S02]  /*26f0*/  F2I.FTZ.TRUNC.NTZ R3, R2 ;  /* 0x0000000200037305 */ /* 0x000e24000021f100 */
[----:B0-----:R0:W-:Y:S01]  /*2700*/  STG.E desc[UR36][R16.64], R3 ;  /* 0x0000000310007986 */ /* 0x0011e2000c101924 */
[----:B------:R-:W-:Y:S05]  /*2710*/  BRA `(.L_x_15372) ;  /* 0x0000000c00107947 */ /* 0x000fea0003800000 */
.L_x_15373:
[----:B------:R-:W0:Y:S02]  /*2720*/  F2I.FTZ.TRUNC.NTZ R3, R2 ;  /* 0x0000000200037305 */ /* 0x000e24000021f100 */
[----:B0-----:R0:W-:Y:S01]  /*2730*/  STG.E.U16 desc[UR36][R16.64], R3 ;  /* 0x0000000310007986 */ /* 0x0011e2000c101524 */
[----:B------:R-:W-:Y:S05]  /*2740*/  BRA `(.L_x_15372) ;  /* 0x0000000c00047947 */ /* 0x000fea0003800000 */
.L_x_15368:
        /* <DEDUP_REMOVED lines=8> */
.L_x_15376:
[----:B------:R-:W-:-:S05]  /*27d0*/  F2FP.F16.F32.PACK_AB R2, RZ, R2 ;  /* 0x00000002ff02723e */ /* 0x000fca00000000ff */
[----:B------:R0:W-:Y:S01]  /*27e0*/  STG.E.U16 desc[UR36][R16.64], R2 ;  /* 0x0000000210007986 */ /* 0x0001e2000c101524 */
[----:B------:R-:W-:Y:S05]  /*27f0*/  BRA `(.L_x_15372) ;  /* 0x0000000800d87947 */ /* 0x000fea0003800000 */
.L_x_15375:
        /* <DEDUP_REMOVED lines=9> */
.L_x_15378:
[----:B------:R-:W-:-:S04]  /*2890*/  F2FP.F16.F32.PACK_AB R3, RZ, R2 ;  /* 0x00000002ff03723e */ /* 0x000fc800000000ff */
[----:B------:R-:W-:-:S05]  /*28a0*/  PRMT R3, R3, 0x5410, RZ ;  /* 0x0000541003037816 */ /* 0x000fca00000000ff */
[----:B------:R0:W-:Y:S01]  /*28b0*/  STG.E desc[UR36][R16.64], R3 ;  /* 0x0000000310007986 */ /* 0x0001e2000c101924 */
[----:B------:R-:W-:Y:S05]  /*28c0*/  BRA `(.L_x_15372) ;  /* 0x0000000800a47947 */ /* 0x000fea0003800000 */
.L_x_15377:
[----:B------:R-:W-:-:S06]  /*28d0*/  FMUL.FTZ R2, R2, 1 ;  /* 0x3f80000002027820 */ /* 0x000fcc0000410000 */
[----:B------:R-:W0:Y:S02]  /*28e0*/  F2F.F64.F32 R2, R2 ;  /* 0x0000000200027310 */ /* 0x000e240000201800 */
[----:B0-----:R0:W-:Y:S01]  /*28f0*/  STG.E.64 desc[UR36][R16.64], R2 ;  /* 0x0000000210007986 */ /* 0x0011e2000c101b24 */
[----:B------:R-:W-:Y:S05]  /*2900*/  BRA `(.L_x_15372) ;  /* 0x0000000800947947 */ /* 0x000fea0003800000 */
.L_x_15367:
        /* <DEDUP_REMOVED lines=12> */
.L_x_15381:
[----:B------:R-:W-:Y:S01]  /*29d0*/  FMUL.FTZ R4, R2, 1 ;  /* 0x3f80000002047820 */ /* 0x000fe20000410000 */
[----:B------:R-:W-:-:S05]  /*29e0*/  CS2R R6, SRZ ;  /* 0x0000000000067805 */ /* 0x000fca000001ff00 */
[----:B------:R-:W0:Y:S02]  /*29f0*/  F2F.F64.F32 R4, R4 ;  /* 0x0000000400047310 */ /* 0x000e240000201800 */
[----:B0-----:R0:W-:Y:S01]  /*2a00*/  STG.E.128 desc[UR36][R16.64], R4 ;  /* 0x0000000410007986 */ /* 0x0011e2000c101d24 */
[----:B------:R-:W-:Y:S05]  /*2a10*/  BRA `(.L_x_15372) ;  /* 0x0000000800507947 */ /* 0x000fea0003800000 */
.L_x_15380:
        /* <DEDUP_REMOVED lines=20> */
.L_x_15385:
[----:B------:R-:W-:Y:S05]  /*2b60*/  BSYNC B0 ;  /* 0x0000000000007941 */ /* 0x000fea0003800000 */
.L_x_15384:
[----:B------:R-:W-:-:S05]  /*2b70*/  LOP3.LUT R5, R0, R5, RZ, 0xfc, !PT ;  /* 0x0000000500057212 */ /* 0x000fca00078efcff */
[----:B------:R0:W-:Y:S01]  /*2b80*/  STG.E.U8 desc[UR36][R16.64], R5 ;  /* 0x0000000510007986 */ /* 0x0001e2000c101124 */
[----:B------:R-:W-:Y:S05]  /*2b90*/  BRA `(.L_x_15372) ;  /* 0x0000000400f07947 */ /* 0x000fea0003800000 */
.L_x_15383:
        /* <DEDUP_REMOVED lines=12> */
.L_x_15387:
[----:B------:R-:W-:Y:S01]  /*2c60*/  IMAD.MOV.U32 R0, RZ, RZ, 0x7f ;  /* 0x0000007fff007424 */ /* 0x000fe200078e00ff */
[----:B------:R-:W-:-:S04]  /*2c70*/  ISETP.GT.U32.AND P0, PT, R4, 0x7f800000, PT ;  /* 0x7f8000000400780c */ /* 0x000fc80003f04070 */
[----:B------:R-:W-:-:S09]  /*2c80*/  SEL R0, R0, 0x7c, P0 ;  /* 0x0000007c00007807 */ /* 0x000fd20000000000 */
.L_x_15388:
[----:B------:R-:W-:Y:S05]  /*2c90*/  BSYNC B0 ;  /* 0x0000000000007941 */ /* 0x000fea0003800000 */
.L_x_15386:
[----:B------:R-:W-:-:S04]  /*2ca0*/  LOP3.LUT R2, R2, 0x80000000, RZ, 0xc0, !PT ;  /* 0x8000000002027812 */ /* 0x000fc800078ec0ff */
[----:B------:R-:W-:-:S04]  /*2cb0*/  SHF.R.U32.HI R3, RZ, 0x18, R2 ;  /* 0x00000018ff037819 */ /* 0x000fc80000011602 */
[----:B------:R-:W-:-:S05]  /*2cc0*/  LOP3.LUT R3, R0, R3, RZ, 0xfc, !PT ;  /* 0x0000000300037212 */ /* 0x000fca00078efcff */
[----:B------:R0:W-:Y:S01]  /*2cd0*/  STG.E.U8 desc[UR36][R16.64], R3 ;  /* 0x0000000310007986 */ /* 0x0001e2000c101124 */
[----:B------:R-:W-:Y:S05]  /*2ce0*/  BRA `(.L_x_15372) ;  /* 0x00000004009c7947 */ /* 0x000fea0003800000 */
.L_x_15382:
[----:B------:R-:W-:-:S05]  /*2cf0*/  F2FP.BF16.F32.PACK_AB R2, RZ, R2 ;  /* 0x00000002ff02723e */ /* 0x000fca00000010ff */
[----:B------:R0:W-:Y:S01]  /*2d00*/  STG.E.U16 desc[UR36][R16.64], R2 ;  /* 0x0000000210007986 */ /* 0x0001e2000c101524 */
[----:B------:R-:W-:Y:S05]  /*2d10*/  BRA `(.L_x_15372) ;  /* 0x0000000400907947 */ /* 0x000fea0003800000 */
.L_x_15379:
        /* <DEDUP_REMOVED lines=11> */
.L_x_15391:
        /* <DEDUP_REMOVED lines=16> */
.L_x_15394:
[----:B------:R-:W-:-:S04]  /*2ed0*/  LOP3.LUT R2, R2, 0x80000000, RZ, 0xc0, !PT ;  /* 0x8000000002027812 */ /* 0x000fc800078ec0ff */
[----:B------:R-:W-:-:S04]  /*2ee0*/  SHF.R.U32.HI R3, RZ, 0x18, R2 ;  /* 0x00000018ff037819 */ /* 0x000fc80000011602 */
[----:B------:R-:W-:-:S04]  /*2ef0*/  LOP3.LUT R0, R0, R3, RZ, 0xfc, !PT ;  /* 0x0000000300007212 */ /* 0x000fc800078efcff */
[----:B------:R-:W-:-:S07]  /*2f00*/  PRMT R8, R0, 0x7610, R8 ;  /* 0x0000761000087816 */ /* 0x000fce0000000008 */
.L_x_15393:
[----:B------:R-:W-:Y:S05]  /*2f10*/  BSYNC B0 ;  /* 0x0000000000007941 */ /* 0x000fea0003800000 */
.L_x_15392:
[----:B------:R3:W-:Y:S01]  /*2f20*/  STG.E.U8 desc[UR36][R16.64], R8 ;  /* 0x0000000810007986 */ /* 0x0007e2000c101124 */
[----:B------:R-:W-:Y:S05]  /*2f30*/  BRA `(.L_x_15372) ;  /* 0x0000000400087947 */ /* 0x000fea0003800000 */
.L_x_15390:
        /* <DEDUP_REMOVED lines=16> */
.L_x_15397:
[----:B------:R-:W-:-:S04]  /*3040*/  LOP3.LUT R2, R2, 0x80000000, RZ, 0xc0, !PT ;  /* 0x8000000002027812 */ /* 0x000fc800078ec0ff */
[----:B------:R-:W-:-:S04]  /*3050*/  SHF.R.U32.HI R3, RZ, 0x18, R2 ;  /* 0x00000018ff037819 */ /* 0x000fc80000011602 */
[----:B------:R-:W-:-:S04]  /*3060*/  LOP3.LUT R0, R0, R3, RZ, 0xfc, !PT ;  /* 0x0000000300007212 */ /* 0x000fc800078efcff */
[----:B------:R-:W-:-:S07]  /*3070*/  PRMT R8, R0, 0x7610, R8 ;  /* 0x0000761000087816 */ /* 0x000fce0000000008 */
.L_x_15396:
[----:B------:R-:W-:Y:S05]  /*3080*/  BSYNC B0 ;  /* 0x0000000000007941 */ /* 0x000fea0003800000 */
.L_x_15395:
[----:B------:R0:W-:Y:S01]  /*3090*/  STG.E.U8 desc[UR36][R16.64], R8 ;  /* 0x0000000810007986 */ /* 0x0001e2000c101124 */
[----:B------:R-:W-:Y:S05]  /*30a0*/  BRA `(.L_x_15372) ;  /* 0x0000000000ac7947 */ /* 0x000fea0003800000 */
.L_x_15389:
        /* <DEDUP_REMOVED lines=21> */
.L_x_15371:
        /* <DEDUP_REMOVED lines=16> */
.L_x_15400:
[----:B------:R-:W-:Y:S05]  /*3300*/  BRA `(.L_x_15372) ;  /* 0x0000000000147947 */ /* 0x000fea0003800000 */
.L_x_15399:
[----:B------:R-:W0:Y:S02]  /*3310*/  F2I.U64.TRUNC R2, R2 ;  /* 0x0000000200027311 */ /* 0x000e24000020d800 */
[----:B0-----:R1:W-:Y:S01]  /*3320*/  STG.E.64 desc[UR36][R16.64], R2 ;  /* 0x0000000210007986 */ /* 0x0013e2000c101b24 */
[----:B------:R-:W-:Y:S05]  /*3330*/  BRA `(.L_x_15372) ;  /* 0x0000000000087947 */ /* 0x000fea0003800000 */
.L_x_15398:
[----:B------:R-:W0:Y:S02]  /*3340*/  F2I.FTZ.U32.TRUNC.NTZ R3, R2 ;  /* 0x0000000200037305 */ /* 0x000e24000021f000 */
[----:B0-----:R0:W-:Y:S02]  /*3350*/  STG.E desc[UR36][R16.64], R3 ;  /* 0x0000000310007986 */ /* 0x0011e4000c101924 */
.L_x_15372:
[----:B------:R-:W-:-:S04]  /*3360*/  IMAD R18, R23, 0x200, R18 ;  /* 0x0000020017127824 */ /* 0x000fc800078e0212 */
[----:B------:R-:W-:-:S07]  /*3370*/  VIADD R19, R18, 0x80 ;  /* 0x0000008012137836 */ /* 0x000fce0000000000 */
.L_x_15332:
[----:B------:R-:W-:Y:S05]  /*3380*/  BSYNC B6 ;  /* 0x0000000000067941 */ /* 0x000fea0003800000 */
.L_x_15331:
        /* <DEDUP_REMOVED lines=307> */
.L_x_15403:
        /* <DEDUP_REMOVED lines=22> */
.L_x_15408:
[----:B------:R-:W2:Y:S02]  /*4820*/  LDG.E.U8 R2, desc[UR36][R2.64] ;  /* 0x0000002402027981 */ /* 0x000ea4000c1e1100 */
[----:B--2---:R-:W-:Y:S01]  /*4830*/  I2FP.F32.U32 R4, R2 ;  /* 0x0000000200047245 */ /* 0x004fe20000201000 */
[----:B------:R-:W-:Y:S06]  /*4840*/  BRA `(.L_x_15410) ;  /* 0x0000000c002c7947 */ /* 0x000fec0003800000 */
.L_x_15407:
        /* <DEDUP_REMOVED lines=9> */
.L_x_15412:
[----:B------:R-:W2:Y:S02]  /*48e0*/  LDG.E R2, desc[UR36][R2.64] ;  /* 0x0000002402027981 */ /* 0x000ea4000c1e1900 */
[----:B--2---:R-:W-:Y:S01]  /*48f0*/  I2FP.F32.S32 R4, R2 ;  /* 0x0000000200047245 */ /* 0x004fe20000201400 */
[----:B------:R-:W-:Y:S06]  /*4900*/  BRA `(.L_x_15410) ;  /* 0x0000000800fc7947 */ /* 0x000fec0003800000 */
.L_x_15411:
[----:B------:R-:W2:Y:S02]  /*4910*/  LDG.E.U16 R2, desc[UR36][R2.64] ;  /* 0x0000002402027981 */ /* 0x000ea4000c1e1500 */
[----:B--2---:R2:W3:Y:S01]  /*4920*/  I2F.S16 R4, R2 ;  /* 0x0000000200047306 */ /* 0x0044e20000101400 */
[----:B------:R-:W-:Y:S05]  /*4930*/  BRA `(.L_x_15410) ;  /* 0x0000000800f07947 */ /* 0x000fea0003800000 */
.L_x_15406:
        /* <DEDUP_REMOVED lines=8> */
.L_x_15414:
[----:B------:R-:W2:Y:S02]  /*49c0*/  LDG.E.U16 R2, desc[UR36][R2.64] ;  /* 0x0000002402027981 */ /* 0x000ea4000c1e1500 */
[----:B--2---:R-:W-:Y:S01]  /*49d0*/  HADD2.F32 R4, -RZ, R2.H0_H0 ;  /* 0x20000002ff047230 */ /* 0x004fe20000004100 */
[----:B------:R-:W-:Y:S06]  /*49e0*/  BRA `(.L_x_15410) ;  /* 0x0000000800c47947 */ /* 0x000fec0003800000 */
.L_x_15413:
        /* <DEDUP_REMOVED lines=8> */
.L_x_15416:
[----:B------:R-:W2:Y:S02]  /*4a70*/  LDG.E.U16 R2, desc[UR36][R2.64] ;  /* 0x0000002402027981 */ /* 0x000ea4000c1e1500 */
[----:B--2---:R-:W-:Y:S01]  /*4a80*/  HADD2.F32 R4, -RZ, R2.H0_H0 ;  /* 0x20000002ff047230 */ /* 0x004fe20000004100 */
[----:B------:R-:W-:Y:S06]  /*4a90*/  BRA `(.L_x_15410) ;  /* 0x0000000800987947 */ /* 0x000fec0003800000 */
.L_x_15415:
[----:B------:R-:W2:Y:S01]  /*4aa0*/  LDG.E.64 R2, desc[UR36][R2.64] ;  /* 0x0000002402027981 */ /* 0x000ea2000c1e1b00 */
[----:B------:R-:W-:Y:S01]  /*4ab0*/  UMOV UR4, 0xf0000000 ;  /* 0xf000000000047882 */ /* 0x000fe20000000000 */
[----:B------:R-:W-:Y:S01]  /*4ac0*/  UMOV UR5, 0x380fffff ;  /* 0x380fffff00057882 */ /* 0x000fe20000000000 */
[----:B--2---:R-:W0:Y:S01]  /*4ad0*/  F2F.F32.F64 R4, R2 ;  /* 0x0000000200047310 */ /* 0x004e220000301000 */
[----:B------:R-:W-:-:S14]  /*4ae0*/  DSETP.GEU.AND P0, PT, |R2|, UR4, PT ;  /* 0x0000000402007e2a */ /* 0x000fdc000bf0e200 */
[----:B0-----:R-:W-:Y:S01]  /*4af0*/  @!P0 FMUL R4, R4, 1.175494350822287508e-38 ;  /* 0x0080000004048820 */ /* 0x001fe20000400000 */
[----:B------:R-:W-:Y:S06]  /*4b00*/  BRA `(.L_x_15410) ;  /* 0x00000008007c7947 */ /* 0x000fec0003800000 */
.L_x_15405:
        /* <DEDUP_REMOVED lines=12> */
.L_x_15419:
[----:B------:R-:W2:Y:S01]  /*4bd0*/  LDG.E.64 R2, desc[UR36][R2.64] ;  /* 0x0000002402027981 */ /* 0x000ea2000c1e1b00 */
[----:B------:R-:W-:Y:S01]  /*4be0*/  UMOV UR4, 0xf0000000 ;  /* 0xf000000000047882 */ /* 0x000fe20000000000 */
[----:B------:R-:W-:Y:S01]  /*4bf0*/  UMOV UR5, 0x380fffff ;  /* 0x380fffff00057882 */ /* 0x000fe20000000000 */
[----:B--2---:R-:W0:Y:S01]  /*4c00*/  F2F.F32.F64 R4, R2 ;  /* 0x0000000200047310 */ /* 0x004e220000301000 */
[----:B------:R-:W-:-:S14]  /*4c10*/  DSETP.GEU.AND P0, PT, |R2|, UR4, PT ;  /* 0x0000000402007e2a */ /* 0x000fdc000bf0e200 */
[----:B0-----:R-:W-:Y:S01]  /*4c20*/  @!P0 FMUL R4, R4, 1.175494350822287508e-38 ;  /* 0x0080000004048820 */ /* 0x001fe20000400000 */
[----:B------:R-:W-:Y:S06]  /*4c30*/  BRA `(.L_x_15410) ;  /* 0x0000000800307947 */ /* 0x000fec0003800000 */
.L_x_15418:
        /* <DEDUP_REMOVED lines=26> */
.L_x_15421:
        /* <DEDUP_REMOVED lines=13> */
.L_x_15420:
[----:B------:R-:W2:Y:S02]  /*4eb0*/  LDG.E.U16 R2, desc[UR36][R2.64] ;  /* 0x0000002402027981 */ /* 0x000ea4000c1e1500 */
[----:B--2---:R-:W-:Y:S01]  /*4ec0*/  IMAD.U32 R4, R2, 0x10000, RZ ;  /* 0x0001000002047824 */ /* 0x004fe200078e00ff */
[----:B------:R-:W-:Y:S06]  /*4ed0*/  BRA `(.L_x_15410) ;  /* 0x0000000400887947 */ /* 0x000fec0003800000 */
.L_x_15417:
        /* <DEDUP_REMOVED lines=11> */
.L_x_15424:
        /* <DEDUP_REMOVED lines=20> */
.L_x_15426:
[----:B------:R-:W-:Y:S05]  /*50d0*/  BSYNC B0 ;  /* 0x0000000000007941 */ /* 0x000fea0003800000 */
.L_x_15425:
[----:B------:R-:W-:Y:S01]  /*50e0*/  IMAD.SHL.U32 R2, R2, 0x100000, RZ ;  /* 0x0010000002027824 */ /* 0x000fe200078e00ff */
[----:B------:R-:W-:-:S04]  /*50f0*/  LEA R3, R0, 0x3b800000, 0x17 ;  /* 0x3b80000000037811 */ /* 0x000fc800078eb8ff */
[----:B------:R-:W-:Y:S01]  /*5100*/  LOP3.LUT R4, R3, R2, R4, 0xfe, !PT ;  /* 0x0000000203047212 */ /* 0x000fe200078efe04 */
[----:B------:R-:W-:Y:S06]  /*5110*/  BRA `(.L_x_15410) ;  /* 0x0000000000f87947 */ /* 0x000fec0003800000 */
.L_x_15423:
        /* <DEDUP_REMOVED lines=20> */
.L_x_15428:
[----:B------:R-:W-:Y:S05]  /*5260*/  BSYNC B0 ;  /* 0x0000000000007941 */ /* 0x000fea0003800000 */
.L_x_15427:
[----:B------:R-:W-:Y:S01]  /*5270*/  IMAD.SHL.U32 R2, R2, 0x200000, RZ ;  /* 0x0020000002027824 */ /* 0x000fe200078e00ff */
[----:B------:R-:W-:-:S04]  /*5280*/  LEA R3, R0, 0x37800000, 0x17 ;  /* 0x3780000000037811 */ /* 0x000fc800078eb8ff */
[----:B------:R-:W-:Y:S01]  /*5290*/  LOP3.LUT R4, R3, R2, R4, 0xfe, !PT ;  /* 0x0000000203047212 */ /* 0x000fe200078efe04 */
[----:B------:R-:W-:Y:S06]  /*52a0*/  BRA `(.L_x_15410) ;  /* 0x0000000000947947 */ /* 0x000fec0003800000 */
.L_x_15422:
        /* <DEDUP_REMOVED lines=14> */
.L_x_15409:
        /* <DEDUP_REMOVED lines=16> */
.L_x_15431:
[----:B------:R-:W-:Y:S01]  /*5490*/  IMAD.MOV.U32 R4, RZ, RZ, RZ ;  /* 0x000000ffff047224 */ /* 0x000fe200078e00ff */
[----:B------:R-:W-:Y:S06]  /*54a0*/  BRA `(.L_x_15410) ;  /* 0x0000000000147947 */ /* 0x000fec0003800000 */
.L_x_15430:
[----:B------:R-:W2:Y:S02]  /*54b0*/  LDG.E.64 R4, desc[UR36][R2.64] ;  /* 0x0000002402047981 */ /* 0x000ea4000c1e1b00 */
[----:B--2---:R0:W1:Y:S01]  /*54c0*/  I2F.U64 R4, R4 ;  /* 0x0000000400047312 */ /* 0x0040620000301000 */
[----:B------:R-:W-:Y:S05]  /*54d0*/  BRA `(.L_x_15410) ;  /* 0x0000000000087947 */ /* 0x000fea0003800000 */
.L_x_15429:
[----:B------:R-:W2:Y:S02]  /*54e0*/  LDG.E R2, desc[UR36][R2.64] ;  /* 0x0000002402027981 */ /* 0x000ea4000c1e1900 */
[----:B--2---:R-:W-:-:S07]  /*54f0*/  I2FP.F32.U32 R4, R2 ;  /* 0x0000000200047245 */ /* 0x004fce0000201000 */
.L_x_15410:
[----:B------:R-:W-:Y:S05]  /*5500*/  BSYNC B7 ;  /* 0x0000000000077941 */ /* 0x000fea0003800000 */
.L_x_15404:
[----:B------:R-:W-:Y:S01]  /*5510*/  ULDC UR4, c[0x0][0x424] ;  /* 0x0001090000047ab9 */ /* 0x000fe20000000800 */
[C---:B01-3-5:R-:W-:Y:S01]  /*5520*/  FADD.FTZ R0, |R4|.reuse, -RZ ;  /* 0x800000ff04007221 */ /* 0x06bfe20000010200 */
[----:B------:R-:W-:Y:S01]  /*5530*/  FADD.FTZ R7, -RZ, |UR4| ;  /* 0x40000004ff077e21 */ /* 0x000fe20008010100 */
[----:B------:R-:W-:Y:S01]  /*5540*/  FSETP.LT.FTZ.AND P5, PT, |R4|, |UR4|, PT ;  /* 0x4000000404007c0b */ /* 0x000fe2000bfb1200 */
        /* <DEDUP_REMOVED lines=14> */
.L_x_15433:
[----:B------:R-:W-:Y:S05]  /*5630*/  BSYNC B1 ;  /* 0x0000000000017941 */ /* 0x000fea0003800000 */
.L_x_15432:
        /* <DEDUP_REMOVED lines=18> */
.L_x_15435:
[----:B------:R-:W-:Y:S01]  /*5760*/  ISETP.GE.AND P0, PT, R4, RZ, PT ;  /* 0x000000ff0400720c */ /* 0x000fe20003f06270 */
[----:B------:R-:W-:-:S12]  /*5770*/  IMAD.MOV.U32 R3, RZ, RZ, 0x3fd774eb ;  /* 0x3fd774ebff037424 */ /* 0x000fd800078e00ff */
[----:B------:R-:W-:-:S04]  /*5780*/  @P0 FFMA.FTZ R2, R3, 0.93318945169448852539, -R2 ;  /* 0x3f6ee58103020823 */ /* 0x000fc80000010802 */
[----:B------:R-:W-:-:S07]  /*5790*/  @!P0 FFMA.FTZ R2, R3, 0.93318945169448852539, R2 ;  /* 0x3f6ee58103028823 */ /* 0x000fce0000010002 */
.L_x_15436:
[----:B------:R-:W-:Y:S05]  /*57a0*/  BSYNC B0 ;  /* 0x0000000000007941 */ /* 0x000fea0003800000 */
.L_x_15434:
        /* <DEDUP_REMOVED lines=26> */
.L_x_15440:
[----:B------:R-:W0:Y:S02]  /*5950*/  F2I.S64.TRUNC R2, R2 ;  /* 0x0000000200027311 */ /* 0x000e24000020d900 */
[----:B0-----:R-:W-:-:S05]  /*5960*/  IMAD.MOV.U32 R5, RZ, RZ, R2 ;  /* 0x000000ffff057224 */ /* 0x001fca00078e0002 */
[----:B------:R0:W-:Y:S01]  /*5970*/  STG.E.U8 desc[UR36][R16.64], R5 ;  /* 0x0000000510007986 */ /* 0x0001e2000c101124 */
[----:B------:R-:W-:Y:S05]  /*5980*/  BRA `(.L_x_15442) ;  /* 0x0000000c00407947 */ /* 0x000fea0003800000 */
.L_x_15439:
        /* <DEDUP_REMOVED lines=9> */
.L_x_15444:
[----:B------:R-:W0:Y:S02]  /*5a20*/  F2I.FTZ.TRUNC.NTZ R3, R2 ;  /* 0x0000000200037305 */ /* 0x000e24000021f100 */
[----:B0-----:R0:W-:Y:S01]  /*5a30*/  STG.E desc[UR36][R16.64], R3 ;  /* 0x0000000310007986 */ /* 0x0011e2000c101924 */
[----:B------:R-:W-:Y:S05]  /*5a40*/  BRA `(.L_x_15442) ;  /* 0x0000000c00107947 */ /* 0x000fea0003800000 */
.L_x_15443:
[----:B------:R-:W0:Y:S02]  /*5a50*/  F2I.FTZ.TRUNC.NTZ R3, R2 ;  /* 0x0000000200037305 */ /* 0x000e24000021f100 */
[----:B0-----:R0:W-:Y:S01]  /*5a60*/  STG.E.U16 desc[UR36][R16.64], R3 ;  /* 0x0000000310007986 */ /* 0x0011e2000c101524 */
[----:B------:R-:W-:Y:S05]  /*5a70*/  BRA `(.L_x_15442) ;  /* 0x0000000c00047947 */ /* 0x000fea0003800000 */
.L_x_15438:
        /* <DEDUP_REMOVED lines=8> */
.L_x_15446:
[----:B------:R-:W-:-:S05]  /*5b00*/  F2FP.F16.F32.PACK_AB R2, RZ, R2 ;  /* 0x00000002ff02723e */ /* 0x000fca00000000ff */
[----:B------:R0:W-:Y:S01]  /*5b10*/  STG.E.U16 desc[UR36][R16.64], R2 ;  /* 0x0000000210007986 */ /* 0x0001e2000c101524 */
[----:B------:R-:W-:Y:S05]  /*5b20*/  BRA `(.L_x_15442) ;  /* 0x0000000800d87947 */ /* 0x000fea0003800000 */
.L_x_15445:
        /* <DEDUP_REMOVED lines=9> */
.L_x_15448:
[----:B------:R-:W-:-:S04]  /*5bc0*/  F2FP.F16.F32.PACK_AB R3, RZ, R2 ;  /* 0x00000002ff03723e */ /* 0x000fc800000000ff */
[----:B------:R-:W-:-:S05]  /*5bd0*/  PRMT R3, R3, 0x5410, RZ ;  /* 0x0000541003037816 */ /* 0x000fca00000000ff */
[----:B------:R0:W-:Y:S01]  /*5be0*/  STG.E desc[UR36][R16.64], R3 ;  /* 0x0000000310007986 */ /* 0x0001e2000c101924 */
[----:B------:R-:W-:Y:S05]  /*5bf0*/  BRA `(.L_x_15442) ;  /* 0x0000000800a47947 */ /* 0x000fea0003800000 */
.L_x_15447:
[----:B------:R-:W-:-:S06]  /*5c00*/  FMUL.FTZ R2, R2, 1 ;  /* 0x3f80000002027820 */ /* 0x000fcc0000410000 */
[----:B------:R-:W0:Y:S02]  /*5c10*/  F2F.F64.F32 R2, R2 ;  /* 0x0000000200027310 */ /* 0x000e240000201800 */
[----:B0-----:R0:W-:Y:S01]  /*5c20*/  STG.E.64 desc[UR36][R16.64], R2 ;  /* 0x0000000210007986 */ /* 0x0011e2000c101b24 */
[----:B------:R-:W-:Y:S05]  /*5c30*/  BRA `(.L_x_15442) ;  /* 0x0000000800947947 */ /* 0x000fea0003800000 */
.L_x_15437:
        /* <DEDUP_REMOVED lines=12> */
.L_x_15451:
[----:B------:R-:W-:Y:S01]  /*5d00*/  FMUL.FTZ R4, R2, 1 ;  /* 0x3f80000002047820 */ /* 0x000fe20000410000 */
[----:B------:R-:W-:-:S05]  /*5d10*/  CS2R R6, SRZ ;  /* 0x0000000000067805 */ /* 0x000fca000001ff00 */
[----:B------:R-:W0:Y:S02]  /*5d20*/  F2F.F64.F32 R4, R4 ;  /* 0x0000000400047310 */ /* 0x000e240000201800 */
[----:B0-----:R0:W-:Y:S01]  /*5d30*/  STG.E.128 desc[UR36][R16.64], R4 ;  /* 0x0000000410007986 */ /* 0x0011e2000c101d24 */
[----:B------:R-:W-:Y:S05]  /*5d40*/  BRA `(.L_x_15442) ;  /* 0x0000000800507947 */ /* 0x000fea0003800000 */
.L_x_15450:
        /* <DEDUP_REMOVED lines=20> */
.L_x_15455:
[----:B------:R-:W-:Y:S05]  /*5e90*/  BSYNC B0 ;  /* 0x0000000000007941 */ /* 0x000fea0003800000 */
.L_x_15454:
[----:B------:R-:W-:-:S05]  /*5ea0*/  LOP3.LUT R5, R0, R5, RZ, 0xfc, !PT ;  /* 0x0000000500057212 */ /* 0x000fca00078efcff */
[----:B------:R0:W-:Y:S01]  /*5eb0*/  STG.E.U8 desc[UR36][R16.64], R5 ;  /* 0x0000000510007986 */ /* 0x0001e2000c101124 */
[----:B------:R-:W-:Y:S05]  /*5ec0*/  BRA `(.L_x_15442) ;  /* 0x0000000400f07947 */ /* 0x000fea0003800000 */
.L_x_15453:
        /* <DEDUP_REMOVED lines=9> */
[----:B------:R-:W-:Y:S02]  /*5f60*/  @P0 SHF.R.U32.HI R0, RZ, 0x15, R0 ;  /* 0x00000015ff000819 */ /* 0x000fe40000011600 */
[----:B------:R-:W-:Y:S01]  /*5f70*/  @!P0 IADD3 R0, R3, -0x43000000, RZ ;  /* 0xbd00000003008810 */ /* 0x000fe20007ffe0ff */
[----:B------:R-:W-:Y:S06]  /*5f80*/  BRA `(.L_x_15458) ;  /* 0x00000000000c7947 */ /* 0x000fec0003800000 */
.L_x_15457:
[----:B------:R-:W-:Y:S01]  /*5f90*/  IMAD.MOV.U32 R0, RZ, RZ, 0x7f ;  /* 0x0000007fff007424 */ /* 0x000fe200078e00ff */
[----:B------:R-:W-:-:S04]  /*5fa0*/  ISETP.GT.U32.AND P0, PT, R4, 0x7f800000, PT ;  /* 0x7f8000000400780c */ /* 0x000fc80003f04070 */
[----:B------:R-:W-:-:S09]  /*5fb0*/  SEL R0, R0, 0x7c, P0 ;  /* 0x0000007c00007807 */ /* 0x000fd20000000000 */
.L_x_15458:
[----:B------:R-:W-:Y:S05]  /*5fc0*/  BSYNC B0 ;  /* 0x0000000000007941 */ /* 0x000fea0003800000 */
.L_x_15456:
[----:B------:R-:W-:-:S04]  /*5fd0*/  LOP3.LUT R2, R2, 0x80000000, RZ, 0xc0, !PT ;  /* 0x8000000002027812 */ /* 0x000fc800078ec0ff */
[----:B------:R-:W-:-:S04]  /*5fe0*/  SHF.R.U32.HI R3, RZ, 0x18, R2 ;  /* 0x00000018ff037819 */ /* 0x000fc80000011602 */
[----:B------:R-:W-:-:S05]  /*5ff0*/  LOP3.LUT R3, R0, R3, RZ, 0xfc, !PT ;  /* 0x0000000300037212 */ /* 0x000fca00078efcff */
[----:B------:R0:W-:Y:S01]  /*6000*/  STG.E.U8 desc[UR36][R16.64], R3 ;  /* 0x0000000310007986 */ /* 0x0001e2000c101124 */
[----:B------:R-:W-:Y:S05]  /*6010*/  BRA `(.L_x_15442) ;  /* 0x00000004009c7947 */ /* 0x000fea0003800000 */
.L_x_15452:
[----:B------:R-:W-:-:S05]  /*6020*/  F2FP.BF16.F32.PACK_AB R2, RZ, R2 ;  /* 0x00000002ff02723e */ /* 0x000fca00000010ff */
[----:B------:R0:W-:Y:S01]  /*6030*/  STG.E.U16 desc[UR36][R16.64], R2 ;  /* 0x0000000210007986 */ /* 0x0001e2000c101524 */
[----:B------:R-:W-:Y:S05]  /*6040*/  BRA `(.L_x_15442) ;  /* 0x0000000400907947 */ /* 0x000fea0003800000 */
.L_x_15449:
        /* <DEDUP_REMOVED lines=11> */
.L_x_15461:
        /* <DEDUP_REMOVED lines=16> */
.L_x_15464:
[----:B------:R-:W-:-:S04]  /*6200*/  LOP3.LUT R2, R2, 0x80000000, RZ, 0xc0, !PT ;  /* 0x8000000002027812 */ /* 0x000fc800078ec0ff */
[----:B------:R-:W-:-:S04]  /*6210*/  SHF.R.U32.HI R3, RZ, 0x18, R2 ;  /* 0x00000018ff037819 */ /* 0x000fc80000011602 */
[----:B------:R-:W-:-:S04]  /*6220*/  LOP3.LUT R0, R0, R3, RZ, 0xfc, !PT ;  /* 0x0000000300007212 */ /* 0x000fc800078efcff */
[----:B------:R-:W-:-:S07]  /*6230*/  PRMT R8, R0, 0x7610, R8 ;  /* 0x0000761000087816 */ /* 0x000fce0000000008 */
.L_x_15463:
[----:B------:R-:W-:Y:S05]  /*6240*/  BSYNC B0 ;  /* 0x0000000000007941 */ /* 0x000fea0003800000 */
.L_x_15462:
[----:B------:R3:W-:Y:S01]  /*6250*/  STG.E.U8 desc[UR36][R16.64], R8 ;  /* 0x0000000810007986 */ /* 0x0007e2000c101124 */
[----:B------:R-:W-:Y:S05]  /*6260*/  BRA `(.L_x_15442) ;  /* 0x0000000400087947 */ /* 0x000fea0003800000 */
.L_x_15460:
        /* <DEDUP_REMOVED lines=16> */
.L_x_15467:
[----:B------:R-:W-:-:S04]  /*6370*/  LOP3.LUT R2, R2, 0x80000000, RZ, 0xc0, !PT ;  /* 0x8000000002027812 */ /* 0x000fc800078ec0ff */
[----:B------:R-:W-:-:S04]  /*6380*/  SHF.R.U32.HI R3, RZ, 0x18, R2 ;  /* 0x00000018ff037819 */ /* 0x000fc80000011602 */
[----:B------:R-:W-:-:S04]  /*6390*/  LOP3.LUT R0, R0, R3, RZ, 0xfc, !PT ;  /* 0x0000000300007212 */ /* 0x000fc800078efcff */
[----:B------:R-:W-:-:S07]  /*63a0*/  PRMT R8, R0, 0x7610, R8 ;  /* 0x0000761000087816 */ /* 0x000fce0000000008 */
.L_x_15466:
[----:B------:R-:W-:Y:S05]  /*63b0*/  BSYNC B0 ;  /* 0x0000000000007941 */ /* 0x000fea0003800000 */
.L_x_15465:
[----:B------:R0:W-:Y:S01]  /*63c0*/  STG.E.U8 desc[UR36][R16.64], R8 ;  /* 0x0000000810007986 */ /* 0x0001e2000c101124 */
[----:B------:R-:W-:Y:S05]  /*63d0*/  BRA `(.L_x_15442) ;  /* 0x0000000000ac7947 */ /* 0x000fea0003800000 */
.L_x_15459:
        /* <DEDUP_REMOVED lines=21> */
.L_x_15441:
        /* <DEDUP_REMOVED lines=16> */
.L_x_15470:
[----:B------:R-:W-:Y:S05]  /*6630*/  BRA `(.L_x_15442) ;  /* 0x0000000000147947 */ /* 0x000fea0003800000 */
.L_x_15469:
[----:B------:R-:W0:Y:S02]  /*6640*/  F2I.U64.TRUNC R2, R2 ;  /* 0x0000000200027311 */ /* 0x000e24000020d800 */
[----:B0-----:R2:W-:Y:S01]  /*6650*/  STG.E.64 desc[UR36][R16.64], R2 ;  /* 0x0000000210007986 */ /* 0x0015e2000c101b24 */
[----:B------:R-:W-:Y:S05]  /*6660*/  BRA `(.L_x_15442) ;  /* 0x0000000000087947 */ /* 0x000fea0003800000 */
.L_x_15468:
[----:B------:R-:W0:Y:S02]  /*6670*/  F2I.FTZ.U32.TRUNC.NTZ R3, R2 ;  /* 0x0000000200037305 */ /* 0x000e24000021f000 */
[----:B0-----:R0:W-:Y:S02]  /*6680*/  STG.E desc[UR36][R16.64], R3 ;  /* 0x0000000310007986 */ /* 0x0011e4000c101924 */
.L_x_15442:
[----:B------:R-:W-:-:S07]  /*6690*/  VIADD R19, R19, 0x80 ;  /* 0x0000008013137836 */ /* 0x000fce0000000000 */
.L_x_15402:
[----:B------:R-:W-:Y:S05]  /*66a0*/  BSYNC B6 ;  /* 0x0000000000067941 */ /* 0x000fea0003800000 */
.L_x_15401:
        /* <DEDUP_REMOVED lines=307> */
.L_x_15473:
        /* <DEDUP_REMOVED lines=22> */
.L_x_15478:
[----:B------:R-:W2:Y:S02]  /*7b40*/  LDG.E.U8 R2, desc[UR36][R2.64] ;  /* 0x0000002402027981 */ /* 0x000ea4000c1e1100 */
[----:B--2---:R-:W-:Y:S01]  /*7b50*/  I2FP.F32.U32 R4, R2 ;  /* 0x0000000200047245 */ /* 0x004fe20000201000 */
[----:B------:R-:W-:Y:S06]  /*7b60*/  BRA `(.L_x_15480) ;  /* 0x0000000c002c7947 */ /* 0x000fec0003800000 */
.L_x_15477:
        /* <DEDUP_REMOVED lines=9> */
.L_x_15482:
[----:B------:R-:W2:Y:S02]  /*7c00*/  LDG.E R2, desc[UR36][R2.64] ;  /* 0x0000002402027981 */ /* 0x000ea4000c1e1900 */
[----:B--2---:R-:W-:Y:S01]  /*7c10*/  I2FP.F32.S32 R4, R2 ;  /* 0x0000000200047245 */ /* 0x004fe20000201400 */
[----:B------:R-:W-:Y:S06]  /*7c20*/  BRA `(.L_x_15480) ;  /* 0x0000000800fc7947 */ /* 0x000fec0003800000 */
.L_x_15481:
[----:B------:R-:W2:Y:S02]  /*7c30*/  LDG.E.U16 R2, desc[UR36][R2.64] ;  /* 0x0000002402027981 */ /* 0x000ea4000c1e1500 */
[----:B--2---:R0:W1:Y:S01]  /*7c40*/  I2F.S16 R4, R2 ;  /* 0x0000000200047306 */ /* 0x0040620000101400 */
[----:B------:R-:W-:Y:S05]  /*7c50*/  BRA `(.L_x_15480) ;  /* 0x0000000800f07947 */ /* 0x000fea0003800000 */
.L_x_15476:
        /* <DEDUP_REMOVED lines=8> */
.L_x_15484:
[----:B------:R-:W2:Y:S02]  /*7ce0*/  LDG.E.U16 R2, desc[UR36][R2.64] ;  /* 0x0000002402027981 */ /* 0x000ea4000c1e1500 */
[----:B--2---:R-:W-:Y:S01]  /*7cf0*/  HADD2.F32 R4, -RZ, R2.H0_H0 ;  /* 0x20000002ff047230 */ /* 0x004fe20000004100 */
[----:B------:R-:W-:Y:S06]  /*7d00*/  BRA `(.L_x_15480) ;  /* 0x0000000800c47947 */ /* 0x000fec0003800000 */
.L_x_15483:
        /* <DEDUP_REMOVED lines=8> */
.L_x_15486:
[----:B------:R-:W2:Y:S02]  /*7d90*/  LDG.E.U16 R2, desc[UR36][R2.64] ;  /* 0x0000002402027981 */ /* 0x000ea4000c1e1500 */
[----:B--2---:R-:W-:Y:S01]  /*7da0*/  HADD2.F32 R4, -RZ, R2.H0_H0 ;  /* 0x20000002ff047230 */ /* 0x004fe20000004100 */
[----:B------:R-:W-:Y:S06]  /*7db0*/  BRA `(.L_x_15480) ;  /* 0x0000000800987947 */ /* 0x000fec0003800000 */
.L_x_15485:
[----:B------:R-:W2:Y:S01]  /*7dc0*/  LDG.E.64 R2, desc[UR36][R2.64] ;  /* 0x0000002402027981 */ /* 0x000ea2000c1e1b00 */
[----:B------:R-:W-:Y:S01]  /*7dd0*/  UMOV UR4, 0xf0000000 ;  /* 0xf000000000047882 */ /* 0x000fe20000000000 */
[----:B------:R-:W-:Y:S01]  /*7de0*/  UMOV UR5, 0x380fffff ;  /* 0x380fffff00057882 */ /* 0x000fe20000000000 */
[----:B--2---:R-:W0:Y:S01]  /*7df0*/  F2F.F32.F64 R4, R2 ;  /* 0x0000000200047310 */ /* 0x004e220000301000 */
[----:B------:R-:W-:-:S14]  /*7e00*/  DSETP.GEU.AND P0, PT, |R2|, UR4, PT ;  /* 0x0000000402007e2a */ /* 0x000fdc000bf0e200 */
[----:B0-----:R-:W-:Y:S01]  /*7e10*/  @!P0 FMUL R4, R4, 1.175494350822287508e-38 ;  /* 0x0080000004048820 */ /* 0x001fe20000400000 */
[----:B------:R-:W-:Y:S06]  /*7e20*/  BRA `(.L_x_15480) ;  /* 0x00000008007c7947 */ /* 0x000fec0003800000 */
.L_x_15475:
        /* <DEDUP_REMOVED lines=12> */
.L_x_15489:
[----:B------:R-:W2:Y:S01]  /*7ef0*/  LDG.E.64 R2, desc[UR36][R2.64] ;  /* 0x0000002402027981 */ /* 0x000ea2000c1e1b00 */
[----:B------:R-:W-:Y:S01]  /*7f00*/  UMOV UR4, 0xf0000000 ;  /* 0xf000000000047882 */ /* 0x000fe20000000000 */
[----:B------:R-:W-:Y:S01]  /*7f10*/  UMOV UR5, 0x380fffff ;  /* 0x380fffff00057882 */ /* 0x000fe20000000000 */
[----:B--2---:R-:W0:Y:S01]  /*7f20*/  F2F.F32.F64 R4, R2 ;  /* 0x0000000200047310 */ /* 0x004e220000301000 */
[----:B------:R-:W-:-:S14]  /*7f30*/  DSETP.GEU.AND P0, PT, |R2|, UR4, PT ;  /* 0x0000000402007e2a */ /* 0x000fdc000bf0e200 */
[----:B0-----:R-:W-:Y:S01]  /*7f40*/  @!P0 FMUL R4, R4, 1.175494350822287508e-38 ;  /* 0x0080000004048820 */ /* 0x001fe20000400000 */
[----:B------:R-:W-:Y:S06]  /*7f50*/  BRA `(.L_x_15480) ;  /* 0x0000000800307947 */ /* 0x000fec0003800000 */
.L_x_15488:
        /* <DEDUP_REMOVED lines=26> */
.L_x_15491:
        /* <DEDUP_REMOVED lines=13> */
.L_x_15490:
[----:B------:R-:W2:Y:S02]  /*81d0*/  LDG.E.U16 R2, desc[UR36][R2.64] ;  /* 0x0000002402027981 */ /* 0x000ea4000c1e1500 */
[----:B--2---:R-:W-:Y:S01]  /*81e0*/  IMAD.U32 R4, R2, 0x10000, RZ ;  /* 0x0001000002047824 */ /* 0x004fe200078e00ff */
[----:B------:R-:W-:Y:S06]  /*81f0*/  BRA `(.L_x_15480) ;  /* 0x0000000400887947 */ /* 0x000fec0003800000 */
.L_x_15487:
        /* <DEDUP_REMOVED lines=11> */
.L_x_15494:
        /* <DEDUP_REMOVED lines=20> */
.L_x_15496:
[----:B------:R-:W-:Y:S05]  /*83f0*/  BSYNC B0 ;  /* 0x0000000000007941 */ /* 0x000fea0003800000 */
.L_x_15495:
[----:B------:R-:W-:Y:S01]  /*8400*/  IMAD.SHL.U32 R2, R2, 0x100000, RZ ;  /* 0x0010000002027824 */ /* 0x000fe200078e00ff */
[----:B------:R-:W-:-:S04]  /*8410*/  LEA R3, R0, 0x3b800000, 0x17 ;  /* 0x3b80000000037811 */ /* 0x000fc800078eb8ff */
[----:B------:R-:W-:Y:S01]  /*8420*/  LOP3.LUT R4, R3, R2, R4, 0xfe, !PT ;  /* 0x0000000203047212 */ /* 0x000fe200078efe04 */
[----:B------:R-:W-:Y:S06]  /*8430*/  BRA `(.L_x_15480) ;  /* 0x0000000000f87947 */ /* 0x000fec0003800000 */
.L_x_15493:
        /* <DEDUP_REMOVED lines=20> */
.L_x_15498:
[----:B------:R-:W-:Y:S05]  /*8580*/  BSYNC B0 ;  /* 0x0000000000007941 */ /* 0x000fea0003800000 */
.L_x_15497:
[----:B------:R-:W-:Y:S01]  /*8590*/  IMAD.SHL.U32 R2, R2, 0x200000, RZ ;  /* 0x0020000002027824 */ /* 0x000fe200078e00ff */
[----:B------:R-:W-:-:S04]  /*85a0*/  LEA R3, R0, 0x37800000, 0x17 ;  /* 0x3780000000037811 */ /* 0x000fc800078eb8ff */
[----:B------:R-:W-:Y:S01]  /*85b0*/  LOP3.LUT R4, R3, R2, R4, 0xfe, !PT ;  /* 0x0000000203047212 */ /* 0x000fe200078efe04 */
[----:B------:R-:W-:Y:S06]  /*85c0*/  BRA `(.L_x_15480) ;  /* 0x0000000000947947 */ /* 0x000fec0003800000 */
.L_x_15492:
        /* <DEDUP_REMOVED lines=14> */
.L_x_15479:
        /* <DEDUP_REMOVED lines=16> */
.L_x_15501:
[----:B------:R-:W-:Y:S01]  /*87b0*/  IMAD.MOV.U32 R4, RZ, RZ, RZ ;  /* 0x000000ffff047224 */ /* 0x000fe200078e00ff */
[----:B------:R-:W-:Y:S06]  /*87c0*/  BRA `(.L_x_15480) ;  /* 0x0000000000147947 */ /* 0x000fec0003800000 */
.L_x_15500:
[----:B------:R-:W2:Y:S02]  /*87d0*/  LDG.E.64 R4, desc[UR36][R2.64] ;  /* 0x0000002402047981 */ /* 0x000ea4000c1e1b00 */
[----:B--2---:R0:W1:Y:S01]  /*87e0*/  I2F.U64 R4, R4 ;  /* 0x0000000400047312 */ /* 0x0040620000301000 */
[----:B------:R-:W-:Y:S05]  /*87f0*/  BRA `(.L_x_15480) ;  /* 0x0000000000087947 */ /* 0x000fea0003800000 */
.L_x_15499:
[----:B------:R-:W2:Y:S02]  /*8800*/  LDG.E R2, desc[UR36][R2.64] ;  /* 0x0000002402027981 */ /* 0x000ea4000c1e1900 */
[----:B--2---:R-:W-:-:S07]  /*8810*/  I2FP.F32.U32 R4, R2 ;  /* 0x0000000200047245 */ /* 0x004fce0000201000 */
.L_x_15480:
[----:B------:R-:W-:Y:S05]  /*8820*/  BSYNC B7 ;  /* 0x0000000000077941 */ /* 0x000fea0003800000 */
.L_x_15474:
[----:B------:R-:W-:Y:S01]  /*8830*/  ULDC UR4, c[0x0][0x424] ;  /* 0x0001090000047ab9 */ /* 0x000fe20000000800 */
[C---:B01-3-5:R-:W-:Y:S01]  /*8840*/  FADD.FTZ R0, |R4|.reuse, -RZ ;  /* 0x800000ff04007221 */ /* 0x06bfe20000010200 */
[----:B------:R-:W-:Y:S01]  /*8850*/  FADD.FTZ R7, -RZ, |UR4| ;  /* 0x40000004ff077e21 */ /* 0x000fe20008010100 */
[----:B------:R-:W-:Y:S01]  /*8860*/  FSETP.LT.FTZ.AND P5, PT, |R4|, |UR4|, PT ;  /* 0x4000000404007c0b */ /* 0x000fe2000bfb1200 */
        /* <DEDUP_REMOVED lines=14> */
.L_x_15503:
[----:B------:R-:W-:Y:S05]  /*8950*/  BSYNC B1 ;  /* 0x0000000000017941 */ /* 0x000fea0003800000 */
.L_x_15502:
        /* <DEDUP_REMOVED lines=18> */
.L_x_15505:
[----:B------:R-:W-:Y:S01]  /*8a80*/  ISETP.GE.AND P0, PT, R4, RZ, PT ;  /* 0x000000ff0400720c */ /* 0x000fe20003f06270 */
[----:B------:R-:W-:-:S12]  /*8a90*/  IMAD.MOV.U32 R3, RZ, RZ, 0x3fd774eb ;  /* 0x3fd774ebff037424 */ /* 0x000fd800078e00ff */
[----:B------:R-:W-:-:S04]  /*8aa0*/  @P0 FFMA.FTZ R2, R3, 0.93318945169448852539, -R2 ;  /* 0x3f6ee58103020823 */ /* 0x000fc80000010802 */
[----:B------:R-:W-:-:S07]  /*8ab0*/  @!P0 FFMA.FTZ R2, R3, 0.93318945169448852539, R2 ;  /* 0x3f6ee58103028823 */ /* 0x000fce0000010002 */
.L_x_15506:
[----:B------:R-:W-:Y:S05]  /*8ac0*/  BSYNC B0 ;  /* 0x0000000000007941 */ /* 0x000fea0003800000 */
.L_x_15504:
        /* <DEDUP_REMOVED lines=9> */
[----:B------:R-:W-:Y:S02]  /*8b60*/  @!P1 FSEL R2, RZ, 3.1415927410125732422, P2 ;  /* 0x40490fdbff029808 */ /* 0x000fe40001000000 */
[----:B------:R-:W-:Y:S02]  /*8b70*/  ISETP.GT.AND P1, PT, R0, 0x9, PT ;  /* 0x000000090000780c */ /* 0x000fe40003f24270 */
[----:B------:R-:W-:Y:S02]  /*8b80*/  FSETP.GTU.FTZ.AND P0, PT, |R4|, +INF , PT ;  /* 0x7f8000000400780b */ /* 0x000fe40003f1c200 */
[----:B------:R-:W-:-:S04]  /*8b90*/  LOP3.LUT R3, R2, 0x80000000, R3, 0xb8, !PT ;  /* 0x8000000002037812 */ /* 0x000fc800078eb803 */
[----:B------:R-:W-:-:S05]  /*8ba0*/  FSEL R2, R4, R3, P0 ;  /* 0x0000000304027208 */ /* 0x000fca0000000000 */
        /* <DEDUP_REMOVED lines=12> */
.L_x_15510:
[----:B------:R-:W0:Y:S02]  /*8c70*/  F2I.S64.TRUNC R2, R2 ;  /* 0x0000000200027311 */ /* 0x000e24000020d900 */
[----:B0-----:R-:W-:-:S05]  /*8c80*/  IMAD.MOV.U32 R5, RZ, RZ, R2 ;  /* 0x000000ffff057224 */ /* 0x001fca00078e0002 */
[----:B------:R0:W-:Y:S01]  /*8c90*/  STG.E.U8 desc[UR36][R16.64], R5 ;  /* 0x0000000510007986 */ /* 0x0001e2000c101124 */
[----:B------:R-:W-:Y:S05]  /*8ca0*/  BRA `(.L_x_15512) ;  /* 0x0000000c00407947 */ /* 0x000fea0003800000 */
.L_x_15509:
        /* <DEDUP_REMOVED lines=9> */
.L_x_15514:
[----:B------:R-:W0:Y:S02]  /*8d40*/  F2I.FTZ.TRUNC.NTZ R3, R2 ;  /* 0x0000000200037305 */ /* 0x000e24000021f100 */
[----:B0-----:R0:W-:Y:S01]  /*8d50*/  STG.E desc[UR36][R16.64], R3 ;  /* 0x0000000310007986 */ /* 0x0011e2000c101924 */
[----:B------:R-:W-:Y:S05]  /*8d60*/  BRA `(.L_x_15512) ;  /* 0x0000000c00107947 */ /* 0x000fea0003800000 */
.L_x_15513:
[----:B------:R-:W0:Y:S02]  /*8d70*/  F2I.FTZ.TRUNC.NTZ R3, R2 ;  /* 0x0000000200037305 */ /* 0x000e24000021f100 */
[----:B0-----:R0:W-:Y:S01]  /*8d80*/  STG.E.U16 desc[UR36][R16.64], R3 ;  /* 0x0000000310007986 */ /* 0x0011e2000c101524 */
[----:B------:R-:W-:Y:S05]  /*8d90*/  BRA `(.L_x_15512) ;  /* 0x0000000c00047947 */ /* 0x000fea0003800000 */
.L_x_15508:
        /* <DEDUP_REMOVED lines=8> */
.L_x_15516:
[----:B------:R-:W-:-:S05]  /*8e20*/  F2FP.F16.F32.PACK_AB R2, RZ, R2 ;  /* 0x00000002ff02723e */ /* 0x000fca00000000ff */
[----:B------:R0:W-:Y:S01]  /*8e30*/  STG.E.U16 desc[UR36][R16.64], R2 ;  /* 0x0000000210007986 */ /* 0x0001e2000c101524 */
[----:B------:R-:W-:Y:S05]  /*8e40*/  BRA `(.L_x_15512) ;  /* 0x0000000800d87947 */ /* 0x000fea0003800000 */
.L_x_15515:
        /* <DEDUP_REMOVED lines=9> */
.L_x_15518:
[----:B------:R-:W-:-:S04]  /*8ee0*/  F2FP.F16.F32.PACK_AB R3, RZ, R2 ;  /* 0x00000002ff03723e */ /* 0x000fc800000000ff */
[----:B------:R-:W-:-:S05]  /*8ef0*/  PRMT R3, R3, 0x5410, RZ ;  /* 0x0000541003037816 */ /* 0x000fca00000000ff */
[----:B------:R0:W-:Y:S01]  /*8f00*/  STG.E desc[UR36][R16.64], R3 ;  /* 0x0000000310007986 */ /* 0x0001e2000c101924 */
[----:B------:R-:W-:Y:S05]  /*8f10*/  BRA `(.L_x_15512) ;  /* 0x0000000800a47947 */ /* 0x000fea0003800000 */
.L_x_15517:
[----:B------:R-:W-:-:S06]  /*8f20*/  FMUL.FTZ R2, R2, 1 ;  /* 0x3f80000002027820 */ /* 0x000fcc0000410000 */
[----:B------:R-:W0:Y:S02]  /*8f30*/  F2F.F64.F32 R2, R2 ;  /* 0x0000000200027310 */ /* 0x000e240000201800 */
[----:B0-----:R0:W-:Y:S01]  /*8f40*/  STG.E.64 desc[UR36][R16.64], R2 ;  /* 0x0000000210007986 */ /* 0x0011e2000c101b24 */
[----:B------:R-:W-:Y:S05]  /*8f50*/  BRA `(.L_x_15512) ;  /* 0x0000000800947947 */ /* 0x000fea0003800000 */
.L_x_15507:
        /* <DEDUP_REMOVED lines=12> */
.L_x_15521:
[----:B------:R-:W-:Y:S01]  /*9020*/  FMUL.FTZ R4, R2, 1 ;  /* 0x3f80000002047820 */ /* 0x000fe20000410000 */
[----:B------:R-:W-:-:S05]  /*9030*/  CS2R R6, SRZ ;  /* 0x0000000000067805 */ /* 0x000fca000001ff00 */
[----:B------:R-:W0:Y:S02]  /*9040*/  F2F.F64.F32 R4, R4 ;  /* 0x0000000400047310 */ /* 0x000e240000201800 */
[----:B0-----:R0:W-:Y:S01]  /*9050*/  STG.E.128 desc[UR36][R16.64], R4 ;  /* 0x0000000410007986 */ /* 0x0011e2000c101d24 */
[----:B------:R-:W-:Y:S05]  /*9060*/  BRA `(.L_x_15512) ;  /* 0x0000000800507947 */ /* 0x000fea0003800000 */
.L_x_15520:
        /* <DEDUP_REMOVED lines=20> */
.L_x_15525:
[----:B------:R-:W-:Y:S05]  /*91b0*/  BSYNC B0 ;  /* 0x0000000000007941 */ /* 0x000fea0003800000 */
.L_x_15524:
[----:B------:R-:W-:-:S05]  /*91c0*/  LOP3.LUT R5, R0, R5, RZ, 0xfc, !PT ;  /* 0x0000000500057212 */ /* 0x000fca00078efcff */
[----:B------:R0:W-:Y:S01]  /*91d0*/  STG.E.U8 desc[UR36][R16.64], R5 ;  /* 0x0000000510007986 */ /* 0x0001e2000c101124 */
[----:B------:R-:W-:Y:S05]  /*91e0*/  BRA `(.L_x_15512) ;  /* 0x0000000400f07947 */ /* 0x000fea0003800000 */
.L_x_15523:
        /* <DEDUP_REMOVED lines=12> */
.L_x_15527:
[----:B------:R-:W-:Y:S01]  /*92b0*/  IMAD.MOV.U32 R0, RZ, RZ, 0x7f ;  /* 0x0000007fff007424 */ /* 0x000fe200078e00ff */
[----:B------:R-:W-:-:S04]  /*92c0*/  ISETP.GT.U32.AND P0, PT, R4, 0x7f800000, PT ;  /* 0x7f8000000400780c */ /* 0x000fc80003f04070 */
[----:B------:R-:W-:-:S09]  /*92d0*/  SEL R0, R0, 0x7c, P0 ;  /* 0x0000007c00007807 */ /* 0x000fd20000000000 */
.L_x_15528:
[----:B------:R-:W-:Y:S05]  /*92e0*/  BSYNC B0 ;  /* 0x0000000000007941 */ /* 0x000fea0003800000 */
.L_x_15526:
[----:B------:R-:W-:-:S04]  /*92f0*/  LOP3.LUT R2, R2, 0x80000000, RZ, 0xc0, !PT ;  /* 0x8000000002027812 */ /* 0x000fc800078ec0ff */
[----:B------:R-:W-:-:S04]  /*9300*/  SHF.R.U32.HI R3, RZ, 0x18, R2 ;  /* 0x00000018ff037819 */ /* 0x000fc80000011602 */
[----:B------:R-:W-:-:S05]  /*9310*/  LOP3.LUT R3, R0, R3, RZ, 0xfc, !PT ;  /* 0x0000000300037212 */ /* 0x000fca00078efcff */
[----:B------:R0:W-:Y:S01]  /*9320*/  STG.E.U8 desc[UR36][R16.64], R3 ;  /* 0x0000000310007986 */ /* 0x0001e2000c101124 */
[----:B------:R-:W-:Y:S05]  /*9330*/  BRA `(.L_x_15512) ;  /* 0x00000004009c7947 */ /* 0x000fea0003800000 */
.L_x_15522:
[----:B------:R-:W-:-:S05]  /*9340*/  F2FP.BF16.F32.PACK_AB R2, RZ, R2 ;  /* 0x00000002ff02723e */ /* 0x000fca00000010ff */
[----:B------:R0:W-:Y:S01]  /*9350*/  STG.E.U16 desc[UR36][R16.64], R2 ;  /* 0x0000000210007986 */ /* 0x0001e2000c101524 */
[----:B------:R-:W-:Y:S05]  /*9360*/  BRA `(.L_x_15512) ;  /* 0x0000000400907947 */ /* 0x000fea0003800000 */
.L_x_15519:
        /* <DEDUP_REMOVED lines=11> */
.L_x_15531:
        /* <DEDUP_REMOVED lines=16> */
.L_x_15534:
[----:B------:R-:W-:-:S04]  /*9520*/  LOP3.LUT R2, R2, 0x80000000, RZ, 0xc0, !PT ;  /* 0x8000000002027812 */ /* 0x000fc800078ec0ff */
[----:B------:R-:W-:-:S04]  /*9530*/  SHF.R.U32.HI R3, RZ, 0x18, R2 ;  /* 0x00000018ff037819 */ /* 0x000fc80000011602 */
[----:B------:R-:W-:-:S04]  /*9540*/  LOP3.LUT R0, R0, R3, RZ, 0xfc, !PT ;  /* 0x0000000300007212 */ /* 0x000fc800078efcff */
[----:B------:R-:W-:-:S07]  /*9550*/  PRMT R8, R0, 0x7610, R8 ;  /* 0x0000761000087816 */ /* 0x000fce0000000008 */
.L_x_15533:
[----:B------:R-:W-:Y:S05]  /*9560*/  BSYNC B0 ;  /* 0x0000000000007941 */ /* 0x000fea0003800000 */
.L_x_15532:
[----:B------:R3:W-:Y:S01]  /*9570*/  STG.E.U8 desc[UR36][R16.64], R8 ;  /* 0x0000000810007986 */ /* 0x0007e2000c101124 */
[----:B------:R-:W-:Y:S05]  /*9580*/  BRA `(.L_x_15512) ;  /* 0x0000000400087947 */ /* 0x000fea0003800000 */
.L_x_15530:
        /* <DEDUP_REMOVED lines=16> */
.L_x_15537:
[----:B------:R-:W-:-:S04]  /*9690*/  LOP3.LUT R2, R2, 0x80000000, RZ, 0xc0, !PT ;  /* 0x8000000002027812 */ /* 0x000fc800078ec0ff */
[----:B------:R-:W-:-:S04]  /*96a0*/  SHF.R.U32.HI R3, RZ, 0x18, R2 ;  /* 0x00000018ff037819 */ /* 0x000fc80000011602 */
[----:B------:R-:W-:-:S04]  /*96b0*/  LOP3.LUT R0, R0, R3, RZ, 0xfc, !PT ;  /* 0x0000000300007212 */ /* 0x000fc800078efcff */
[----:B------:R-:W-:-:S07]  /*96c0*/  PRMT R8, R0, 0x7610, R8 ;  /* 0x0000761000087816 */ /* 0x000fce0000000008 */
.L_x_15536:
[----:B------:R-:W-:Y:S05]  /*96d0*/  BSYNC B0 ;  /* 0x0000000000007941 */ /* 0x000fea0003800000 */
.L_x_15535:
[----:B------:R0:W-:Y:S01]  /*96e0*/  STG.E.U8 desc[UR36][R16.64], R8 ;  /* 0x0000000810007986 */ /* 0x0001e2000c101124 */
[----:B------:R-:W-:Y:S05]  /*96f0*/  BRA `(.L_x_15512) ;  /* 0x0000000000ac7947 */ /* 0x000fea0003800000 */
.L_x_15529:
        /* <DEDUP_REMOVED lines=21> */
.L_x_15511:
        /* <DEDUP_REMOVED lines=16> */
.L_x_15540:
[----:B------:R-:W-:Y:S05]  /*9950*/  BRA `(.L_x_15512) ;  /* 0x0000000000147947 */ /* 0x000fea0003800000 */
.L_x_15539:
[----:B------:R-:W0:Y:S02]  /*9960*/  F2I.U64.TRUNC R2, R2 ;  /* 0x0000000200027311 */ /* 0x000e24000020d800 */
[----:B0-----:R1:W-:Y:S01]  /*9970*/  STG.E.64 desc[UR36][R16.64], R2 ;  /* 0x0000000210007986 */ /* 0x0013e2000c101b24 */
[----:B------:R-:W-:Y:S05]  /*9980*/  BRA `(.L_x_15512) ;  /* 0x0000000000087947 */ /* 0x000fea0003800000 */
.L_x_15538:
[----:B------:R-:W0:Y:S02]  /*9990*/  F2I.FTZ.U32.TRUNC.NTZ R3, R2 ;  /* 0x0000000200037305 */ /* 0x000e24000021f000 */
[----:B0-----:R2:W-:Y:S02]  /*99a0*/  STG.E desc[UR36][R16.64], R3 ;  /* 0x0000000310007986 */ /* 0x0015e4000c101924 */
.L_x_15512:
[----:B------:R-:W-:-:S07]  /*99b0*/  VIADD R19, R19, 0x80 ;  /* 0x0000008013137836 */ /* 0x000fce0000000000 */
.L_x_15472:
[----:B------:R-:W-:Y:S05]  /*99c0*/  BSYNC B6 ;  /* 0x0000000000067941 */ /* 0x000fea0003800000 */
.L_x_15471:
        /* <DEDUP_REMOVED lines=306> */
.L_x_15541:
        /* <DEDUP_REMOVED lines=22> */
.L_x_15546:
[----:B------:R-:W2:Y:S02]  /*ae50*/  LDG.E.U8 R2, desc[UR36][R2.64] ;  /* 0x0000002402027981 */ /* 0x000ea4000c1e1100 */
[----:B--2---:R-:W-:Y:S01]  /*ae60*/  I2FP.F32.U32 R4, R2 ;  /* 0x0000000200047245 */ /* 0x004fe20000201000 */
[----:B------:R-:W-:Y:S06]  /*ae70*/  BRA `(.L_x_15548) ;  /* 0x0000000c002c7947 */ /* 0x000fec0003800000 */
.L_x_15545:
        /* <DEDUP_REMOVED lines=9> */
.L_x_15550:
[----:B------:R-:W2:Y:S02]  /*af10*/  LDG.E R2, desc[UR36][R2.64] ;  /* 0x0000002402027981 */ /* 0x000ea4000c1e1900 */
[----:B--2---:R-:W-:Y:S01]  /*af20*/  I2FP.F32.S32 R4, R2 ;  /* 0x0000000200047245 */ /* 0x004fe20000201400 */
[----:B------:R-:W-:Y:S06]  /*af30*/  BRA `(.L_x_15548) ;  /* 0x0000000800fc7947 */ /* 0x000fec0003800000 */
.L_x_15549:
[----:B------:R-:W2:Y:S02]  /*af40*/  LDG.E.U16 R2, desc[UR36][R2.64] ;  /* 0x0000002402027981 */ /* 0x000ea4000c1e1500 */
[----:B--2---:R0:W1:Y:S01]  /*af50*/  I2F.S16 R4, R2 ;  /* 0x0000000200047306 */ /* 0x0040620000101400 */
[----:B------:R-:W-:Y:S05]  /*af60*/  BRA `(.L_x_15548) ;  /* 0x0000000800f07947 */ /* 0x000fea0003800000 */
.L_x_15544:
        /* <DEDUP_REMOVED lines=8> */
.L_x_15552:
[----:B------:R-:W2:Y:S02]  /*aff0*/  LDG.E.U16 R2, desc[UR36][R2.64] ;  /* 0x0000002402027981 */ /* 0x000ea4000c1e1500 */
[----:B--2---:R-:W-:Y:S01]  /*b000*/  HADD2.F32 R4, -RZ, R2.H0_H0 ;  /* 0x20000002ff047230 */ /* 0x004fe20000004100 */
[----:B------:R-:W-:Y:S06]  /*b010*/  BRA `(.L_x_15548) ;  /* 0x0000000800c47947 */ /* 0x000fec0003800000 */
.L_x_15551:
        /* <DEDUP_REMOVED lines=8> */
.L_x_15554:
[----:B------:R-:W2:Y:S02]  /*b0a0*/  LDG.E.U16 R2, desc[UR36][R2.64] ;  /* 0x0000002402027981 */ /* 0x000ea4000c1e1500 */
[----:B--2---:R-:W-:Y:S01]  /*b0b0*/  HADD2.F32 R4, -RZ, R2.H0_H0 ;  /* 0x20000002ff047230 */ /* 0x004fe20000004100 */
[----:B------:R-:W-:Y:S06]  /*b0c0*/  BRA `(.L_x_15548) ;  /* 0x0000000800987947 */ /* 0x000fec0003800000 */
.L_x_15553:
[----:B------:R-:W2:Y:S01]  /*b0d0*/  LDG.E.64 R2, desc[UR36][R2.64] ;  /* 0x0000002402027981 */ /* 0x000ea2000c1e1b00 */
[----:B------:R-:W-:Y:S01]  /*b0e0*/  UMOV UR4, 0xf0000000 ;  /* 0xf000000000047882 */ /* 0x000fe20000000000 */
[----:B------:R-:W-:Y:S01]  /*b0f0*/  UMOV UR5, 0x380fffff ;  /* 0x380fffff00057882 */ /* 0x000fe20000000000 */
[----:B--2---:R-:W0:Y:S01]  /*b100*/  F2F.F32.F64 R4, R2 ;  /* 0x0000000200047310 */ /* 0x004e220000301000 */
[----:B------:R-:W-:-:S14]  /*b110*/  DSETP.GEU.AND P0, PT, |R2|, UR4, PT ;  /* 0x0000000402007e2a */ /* 0x000fdc000bf0e200 */
[----:B0-----:R-:W-:Y:S01]  /*b120*/  @!P0 FMUL R4, R4, 1.175494350822287508e-38 ;  /* 0x0080000004048820 */ /* 0x001fe20000400000 */
[----:B------:R-:W-:Y:S06]  /*b130*/  BRA `(.L_x_15548) ;  /* 0x00000008007c7947 */ /* 0x000fec0003800000 */
.L_x_15543:
        /* <DEDUP_REMOVED lines=12> */
.L_x_15557:
[----:B------:R-:W2:Y:S01]  /*b200*/  LDG.E.64 R2, desc[UR36][R2.64] ;  /* 0x0000002402027981 */ /* 0x000ea2000c1e1b00 */
[----:B------:R-:W-:Y:S01]  /*b210*/  UMOV UR4, 0xf0000000 ;  /* 0xf000000000047882 */ /* 0x000fe20000000000 */
[----:B------:R-:W-:Y:S01]  /*b220*/  UMOV UR5, 0x380fffff ;  /* 0x380fffff00057882 */ /* 0x000fe20000000000 */
[----:B--2---:R-:W0:Y:S01]  /*b230*/  F2F.F32.F64 R4, R2 ;  /* 0x0000000200047310 */ /* 0x004e220000301000 */
[----:B------:R-:W-:-:S14]  /*b240*/  DSETP.GEU.AND P0, PT, |R2|, UR4, PT ;  /* 0x0000000402007e2a */ /* 0x000fdc000bf0e200 */
[----:B0-----:R-:W-:Y:S01]  /*b250*/  @!P0 FMUL R4, R4, 1.175494350822287508e-38 ;  /* 0x0080000004048820 */ /* 0x001fe20000400000 */
[----:B------:R-:W-:Y:S06]  /*b260*/  BRA `(.L_x_15548) ;  /* 0x0000000800307947 */ /* 0x000fec0003800000 */
.L_x_15556:
        /* <DEDUP_REMOVED lines=26> */
.L_x_15559:
        /* <DEDUP_REMOVED lines=13> */
.L_x_15558:
[----:B------:R-:W2:Y:S02]  /*b4e0*/  LDG.E.U16 R2, desc[UR36][R2.64] ;  /* 0x0000002402027981 */ /* 0x000ea4000c1e1500 */
[----:B--2---:R-:W-:Y:S01]  /*b4f0*/  IMAD.U32 R4, R2, 0x10000, RZ ;  /* 0x0001000002047824 */ /* 0x004fe200078e00ff */
[----:B------:R-:W-:Y:S06]  /*b500*/  BRA `(.L_x_15548) ;  /* 0x0000000400887947 */ /* 0x000fec0003800000 */
.L_x_15555:
        /* <DEDUP_REMOVED lines=11> */
.L_x_15562:
        /* <DEDUP_REMOVED lines=20> */
.L_x_15564:
[----:B------:R-:W-:Y:S05]  /*b700*/  BSYNC B0 ;  /* 0x0000000000007941 */ /* 0x000fea0003800000 */
.L_x_15563:
[----:B------:R-:W-:Y:S01]  /*b710*/  IMAD.SHL.U32 R2, R2, 0x100000, RZ ;  /* 0x0010000002027824 */ /* 0x000fe200078e00ff */
[----:B------:R-:W-:-:S04]  /*b720*/  LEA R3, R0, 0x3b800000, 0x17 ;  /* 0x3b80000000037811 */ /* 0x000fc800078eb8ff */
[----:B------:R-:W-:Y:S01]  /*b730*/  LOP3.LUT R4, R3, R2, R4, 0xfe, !PT ;  /* 0x0000000203047212 */ /* 0x000fe200078efe04 */
[----:B------:R-:W-:Y:S06]  /*b740*/  BRA `(.L_x_15548) ;  /* 0x0000000000f87947 */ /* 0x000fec0003800000 */
.L_x_15561:
        /* <DEDUP_REMOVED lines=16> */
[----:B------:R-:W-:Y:S02]  /*b850*/  IADD3 R5, R3, -0x1d, RZ ;  /* 0xffffffe303057810 */ /* 0x000fe40007ffe0ff */
[----:B------:R-:W-:Y:S02]  /*b860*/  IADD3 R0, R0, 0x1e, -R3 ;  /* 0x0000001e00007810 */ /* 0x000fe40007ffe803 */
[----:B------:R-:W-:-:S04]  /*b870*/  SHF.L.U32 R5, R2, R5, RZ ;  /* 0x0000000502057219 */ /* 0x000fc800000006ff */
[----:B------:R-:W-:-:S07]  /*b880*/  LOP3.LUT R2, R5, 0x3, RZ, 0xc0, !PT ;  /* 0x0000000305027812 */ /* 0x000fce00078ec0ff */
.L_x_15566:
[----:B------:R-:W-:Y:S05]  /*b890*/  BSYNC B0 ;  /* 0x0000000000007941 */ /* 0x000fea0003800000 */
.L_x_15565:
[----:B------:R-:W-:Y:S01]  /*b8a0*/  IMAD.SHL.U32 R2, R2, 0x200000, RZ ;  /* 0x0020000002027824 */ /* 0x000fe200078e00ff */
[----:B------:R-:W-:-:S04]  /*b8b0*/  LEA R3, R0, 0x37800000, 0x17 ;  /* 0x3780000000037811 */ /* 0x000fc800078eb8ff */
[----:B------:R-:W-:Y:S01]  /*b8c0*/  LOP3.LUT R4, R3, R2, R4, 0xfe, !PT ;  /* 0x0000000203047212 */ /* 0x000fe200078efe04 */
[----:B------:R-:W-:Y:S06]  /*b8d0*/  BRA `(.L_x_15548) ;  /* 0x0000000000947947 */ /* 0x000fec0003800000 */
.L_x_15560:
        /* <DEDUP_REMOVED lines=14> */
.L_x_15547:
        /* <DEDUP_REMOVED lines=16> */
.L_x_15569:
[----:B------:R-:W-:Y:S01]  /*bac0*/  IMAD.MOV.U32 R4, RZ, RZ, RZ ;  /* 0x000000ffff047224 */ /* 0x000fe200078e00ff */
[----:B------:R-:W-:Y:S06]  /*bad0*/  BRA `(.L_x_15548) ;  /* 0x0000000000147947 */ /* 0x000fec0003800000 */
.L_x_15568:
[----:B------:R-:W2:Y:S02]  /*bae0*/  LDG.E.64 R4, desc[UR36][R2.64] ;  /* 0x0000002402047981 */ /* 0x000ea4000c1e1b00 */
[----:B--2---:R0:W1:Y:S01]  /*baf0*/  I2F.U64 R4, R4 ;  /* 0x0000000400047312 */ /* 0x0040620000301000 */
[----:B------:R-:W-:Y:S05]  /*bb00*/  BRA `(.L_x_15548) ;  /* 0x0000000000087947 */ /* 0x000fea0003800000 */
.L_x_15567:
[----:B------:R-:W2:Y:S02]  /*bb10*/  LDG.E R2, desc[UR36][R2.64] ;  /* 0x0000002402027981 */ /* 0x000ea4000c1e1900 */
[----:B--2---:R-:W-:-:S07]  /*bb20*/  I2FP.F32.U32 R4, R2 ;  /* 0x0000000200047245 */ /* 0x004fce0000201000 */
.L_x_15548:
[----:B------:R-:W-:Y:S05]  /*bb30*/  BSYNC B6 ;  /* 0x0000000000067941 */ /* 0x000fea0003800000 */
.L_x_15542:
[----:B------:R-:W-:Y:S01]  /*bb40*/  ULDC UR4, c[0x0][0x424] ;  /* 0x0001090000047ab9 */ /* 0x000fe20000000800 */
[C---:B01---5:R-:W-:Y:S01]  /*bb50*/  FADD.FTZ R0, |R4|.reuse, -RZ ;  /* 0x800000ff04007221 */ /* 0x063fe20000010200 */
[----:B------:R-:W-:Y:S01]  /*bb60*/  FADD.FTZ R7, -RZ, |UR4| ;  /* 0x40000004ff077e21 */ /* 0x000fe20008010100 */
[----:B------:R-:W-:Y:S01]  /*bb70*/  FSETP.LT.FTZ.AND P5, PT, |R4|, |UR4|, PT ;  /* 0x4000000404007c0b */ /* 0x000fe2000bfb1200 */
        /* <DEDUP_REMOVED lines=14> */
.L_x_15571:
[----:B------:R-:W-:Y:S05]  /*bc60*/  BSYNC B1 ;  /* 0x0000000000017941 */ /* 0x000fea0003800000 */
.L_x_15570:
        /* <DEDUP_REMOVED lines=18> */
.L_x_15573:
[----:B------:R-:W-:Y:S01]  /*bd90*/  ISETP.GE.AND P0, PT, R4, RZ, PT ;  /* 0x000000ff0400720c */ /* 0x000fe20003f06270 */
[----:B------:R-:W-:-:S12]  /*bda0*/  IMAD.MOV.U32 R3, RZ, RZ, 0x3fd774eb ;  /* 0x3fd774ebff037424 */ /* 0x000fd800078e00ff */
[----:B------:R-:W-:-:S04]  /*bdb0*/  @P0 FFMA.FTZ R2, R3, 0.93318945169448852539, -R2 ;  /* 0x3f6ee58103020823 */ /* 0x000fc80000010802 */
[----:B------:R-:W-:-:S07]  /*bdc0*/  @!P0 FFMA.FTZ R2, R3, 0.93318945169448852539, R2 ;  /* 0x3f6ee58103028823 */ /* 0x000fce0000010002 */
.L_x_15574:
[----:B------:R-:W-:Y:S05]  /*bdd0*/  BSYNC B0 ;  /* 0x0000000000007941 */ /* 0x000fea0003800000 */
.L_x_15572:
        /* <DEDUP_REMOVED lines=26> */
.L_x_15578:
[----:B------:R-:W0:Y:S02]  /*bf80*/  F2I.S64.TRUNC R2, R2 ;  /* 0x0000000200027311 */ /* 0x000e24000020d900 */
[----:B0-----:R-:W-:-:S05]  /*bf90*/  IMAD.MOV.U32 R5, RZ, RZ, R2 ;  /* 0x000000ffff057224 */ /* 0x001fca00078e0002 */
[----:B------:R-:W-:Y:S01]  /*bfa0*/  STG.E.U8 desc[UR36][R16.64], R5 ;  /* 0x0000000510007986 */ /* 0x000fe2000c101124 */
[----:B------:R-:W-:Y:S05]  /*bfb0*/  EXIT ;  /* 0x000000000000794d */ /* 0x000fea0003800000 */
.L_x_15577:
        /* <DEDUP_REMOVED lines=9> */
.L_x_15581:
[----:B------:R-:W0:Y:S02]  /*c050*/  F2I.FTZ.TRUNC.NTZ R3, R2 ;  /* 0x0000000200037305 */ /* 0x000e24000021f100 */
[----:B0-----:R-:W-:Y:S01]  /*c060*/  STG.E desc[UR36][R16.64], R3 ;  /* 0x0000000310007986 */ /* 0x001fe2000c101924 */
[----:B------:R-:W-:Y:S05]  /*c070*/  EXIT ;  /* 0x000000000000794d */ /* 0x000fea0003800000 */
.L_x_15580:
[----:B------:R-:W0:Y:S02]  /*c080*/  F2I.FTZ.TRUNC.NTZ R3, R2 ;  /* 0x0000000200037305 */ /* 0x000e24000021f100 */
[----:B0-----:R-:W-:Y:S01]  /*c090*/  STG.E.U16 desc[UR36][R16.64], R3 ;  /* 0x0000000310007986 */ /* 0x001fe2000c101524 */
[----:B------:R-:W-:Y:S05]  /*c0a0*/  EXIT ;  /* 0x000000000000794d */ /* 0x000fea0003800000 */
.L_x_15576:
        /* <DEDUP_REMOVED lines=8> */
.L_x_15583:
[----:B------:R-:W-:-:S05]  /*c130*/  F2FP.F16.F32.PACK_AB R2, RZ, R2 ;  /* 0x00000002ff02723e */ /* 0x000fca00000000ff */
[----:B------:R-:W-:Y:S01]  /*c140*/  STG.E.U16 desc[UR36][R16.64], R2 ;  /* 0x0000000210007986 */ /* 0x000fe2000c101524 */
[----:B------:R-:W-:Y:S05]  /*c150*/  EXIT ;  /* 0x000000000000794d */ /* 0x000fea0003800000 */
.L_x_15582:
        /* <DEDUP_REMOVED lines=9> */
.L_x_15585:
[----:B------:R-:W-:-:S04]  /*c1f0*/  F2FP.F16.F32.PACK_AB R3, RZ, R2 ;  /* 0x00000002ff03723e */ /* 0x000fc800000000ff */
[----:B------:R-:W-:-:S05]  /*c200*/  PRMT R3, R3, 0x5410, RZ ;  /* 0x0000541003037816 */ /* 0x000fca00000000ff */
[----:B------:R-:W-:Y:S01]  /*c210*/  STG.E desc[UR36][R16.64], R3 ;  /* 0x0000000310007986 */ /* 0x000fe2000c101924 */
[----:B------:R-:W-:Y:S05]  /*c220*/  EXIT ;  /* 0x000000000000794d */ /* 0x000fea0003800000 */
.L_x_15584:
[----:B------:R-:W-:-:S06]  /*c230*/  FMUL.FTZ R2, R2, 1 ;  /* 0x3f80000002027820 */ /* 0x000fcc0000410000 */
[----:B------:R-:W0:Y:S02]  /*c240*/  F2F.F64.F32 R2, R2 ;  /* 0x0000000200027310 */ /* 0x000e240000201800 */
[----:B0-----:R-:W-:Y:S01]  /*c250*/  STG.E.64 desc[UR36][R16.64], R2 ;  /* 0x0000000210007986 */ /* 0x001fe2000c101b24 */
[----:B------:R-:W-:Y:S05]  /*c260*/  EXIT ;  /* 0x000000000000794d */ /* 0x000fea0003800000 */
.L_x_15575:
        /* <DEDUP_REMOVED lines=12> */
.L_x_15588:
[----:B------:R-:W-:Y:S01]  /*c330*/  FMUL.FTZ R4, R2, 1 ;  /* 0x3f80000002047820 */ /* 0x000fe20000410000 */
[----:B------:R-:W-:-:S05]  /*c340*/  CS2R R6, SRZ ;  /* 0x0000000000067805 */ /* 0x000fca000001ff00 */
[----:B------:R-:W0:Y:S02]  /*c350*/  F2F.F64.F32 R4, R4 ;  /* 0x0000000400047310 */ /* 0x000e240000201800 */
[----:B0-----:R-:W-:Y:S01]  /*c360*/  STG.E.128 desc[UR36][R16.64], R4 ;  /* 0x0000000410007986 */ /* 0x001fe2000c101d24 */
[----:B------:R-:W-:Y:S05]  /*c370*/  EXIT ;  /* 0x000000000000794d */ /* 0x000fea0003800000 */
.L_x_15587:
        /* <DEDUP_REMOVED lines=20> */
.L_x_15592:
[----:B------:R-:W-:Y:S05]  /*c4c0*/  BSYNC B0 ;  /* 0x0000000000007941 */ /* 0x000fea0003800000 */
.L_x_15591:
[----:B------:R-:W-:-:S05]  /*c4d0*/  LOP3.LUT R5, R0, R5, RZ, 0xfc, !PT ;  /* 0x0000000500057212 */ /* 0x000fca00078efcff */
[----:B------:R-:W-:Y:S01]  /*c4e0*/  STG.E.U8 desc[UR36][R16.64], R5 ;  /* 0x0000000510007986 */ /* 0x000fe2000c101124 */
[----:B------:R-:W-:Y:S05]  /*c4f0*/  EXIT ;  /* 0x000000000000794d */ /* 0x000fea0003800000 */
.L_x_15590:
        /* <DEDUP_REMOVED lines=12> */
.L_x_15594:
[----:B------:R-:W-:Y:S01]  /*c5c0*/  IMAD.MOV.U32 R0, RZ, RZ, 0x7f ;  /* 0x0000007fff007424 */ /* 0x000fe200078e00ff */
[----:B------:R-:W-:-:S04]  /*c5d0*/  ISETP.GT.U32.AND P0, PT, R4, 0x7f800000, PT ;  /* 0x7f8000000400780c */ /* 0x000fc80003f04070 */
[----:B------:R-:W-:-:S09]  /*c5e0*/  SEL R0, R0, 0x7c, P0 ;  /* 0x0000007c00007807 */ /* 0x000fd20000000000 */
.L_x_15595:
[----:B------:R-:W-:Y:S05]  /*c5f0*/  BSYNC B0 ;  /* 0x0000000000007941 */ /* 0x000fea0003800000 */
.L_x_15593:
[----:B------:R-:W-:-:S04]  /*c600*/  LOP3.LUT R2, R2, 0x80000000, RZ, 0xc0, !PT ;  /* 0x8000000002027812 */ /* 0x000fc800078ec0ff */
[----:B------:R-:W-:-:S04]  /*c610*/  SHF.R.U32.HI R3, RZ, 0x18, R2 ;  /* 0x00000018ff037819 */ /* 0x000fc80000011602 */
[----:B------:R-:W-:-:S05]  /*c620*/  LOP3.LUT R3, R0, R3, RZ, 0xfc, !PT ;  /* 0x0000000300037212 */ /* 0x000fca00078efcff */
[----:B------:R-:W-:Y:S01]  /*c630*/  STG.E.U8 desc[UR36][R16.64], R3 ;  /* 0x0000000310007986 */ /* 0x000fe2000c101124 */
[----:B------:R-:W-:Y:S05]  /*c640*/  EXIT ;  /* 0x000000000000794d */ /* 0x000fea0003800000 */
.L_x_15589:
[----:B------:R-:W-:-:S05]  /*c650*/  F2FP.BF16.F32.PACK_AB R2, RZ, R2 ;  /* 0x00000002ff02723e */ /* 0x000fca00000010ff */
[----:B------:R-:W-:Y:S01]  /*c660*/  STG.E.U16 desc[UR36][R16.64], R2 ;  /* 0x0000000210007986 */ /* 0x000fe2000c101524 */
[----:B------:R-:W-:Y:S05]  /*c670*/  EXIT ;  /* 0x000000000000794d */ /* 0x000fea0003800000 */
.L_x_15586:
        /* <DEDUP_REMOVED lines=11> */
.L_x_15598:
        /* <DEDUP_REMOVED lines=16> */
.L_x_15601:
[----:B------:R-:W-:-:S04]  /*c830*/  LOP3.LUT R2, R2, 0x80000000, RZ, 0xc0, !PT ;  /* 0x8000000002027812 */ /* 0x000fc800078ec0ff */
[----:B------:R-:W-:-:S04]  /*c840*/  SHF.R.U32.HI R3, RZ, 0x18, R2 ;  /* 0x00000018ff037819 */ /* 0x000fc80000011602 */
[----:B------:R-:W-:-:S04]  /*c850*/  LOP3.LUT R0, R0, R3, RZ, 0xfc, !PT ;  /* 0x0000000300007212 */ /* 0x000fc800078efcff */
[----:B------:R-:W-:-:S07]  /*c860*/  PRMT R8, R0, 0x7610, R8 ;  /* 0x0000761000087816 */ /* 0x000fce0000000008 */
.L_x_15600:
[----:B------:R-:W-:Y:S05]  /*c870*/  BSYNC B0 ;  /* 0x0000000000007941 */ /* 0x000fea0003800000 */
.L_x_15599:
[----:B------:R-:W-:Y:S01]  /*c880*/  STG.E.U8 desc[UR36][R16.64], R8 ;  /* 0x0000000810007986 */ /* 0x000fe2000c101124 */
[----:B------:R-:W-:Y:S05]  /*c890*/  EXIT ;  /* 0x000000000000794d */ /* 0x000fea0003800000 */
.L_x_15597:
        /* <DEDUP_REMOVED lines=16> */
.L_x_15604:
[----:B------:R-:W-:-:S04]  /*c9a0*/  LOP3.LUT R2, R2, 0x80000000, RZ, 0xc0, !PT ;  /* 0x8000000002027812 */ /* 0x000fc800078ec0ff */
[----:B------:R-:W-:-:S04]  /*c9b0*/  SHF.R.U32.HI R3, RZ, 0x18, R2 ;  /* 0x00000018ff037819 */ /* 0x000fc80000011602 */
[----:B------:R-:W-:-:S04]  /*c9c0*/  LOP3.LUT R0, R0, R3, RZ, 0xfc, !PT ;  /* 0x0000000300007212 */ /* 0x000fc800078efcff */
[----:B------:R-:W-:-:S07]  /*c9d0*/  PRMT R8, R0, 0x7610, R8 ;  /* 0x0000761000087816 */ /* 0x000fce0000000008 */
.L_x_15603:
[----:B------:R-:W-:Y:S05]  /*c9e0*/  BSYNC B0 ;  /* 0x0000000000007941 */ /* 0x000fea0003800000 */
.L_x_15602:
[----:B------:R-:W-:Y:S01]  /*c9f0*/  STG.E.U8 desc[UR36][R16.64], R8 ;  /* 0x0000000810007986 */ /* 0x000fe2000c101124 */
[----:B------:R-:W-:Y:S05]  /*ca00*/  EXIT ;  /* 0x000000000000794d */ /* 0x000fea0003800000 */
.L_x_15596:
        /* <DEDUP_REMOVED lines=21> */
.L_x_15579:
        /* <DEDUP_REMOVED lines=16> */
.L_x_15607:
[----:B------:R-:W-:Y:S05]  /*cc60*/  EXIT ;  /* 0x000000000000794d */ /* 0x000fea0003800000 */
.L_x_15606:
[----:B------:R-:W0:Y:S02]  /*cc70*/  F2I.U64.TRUNC R2, R2 ;  /* 0x0000000200027311 */ /* 0x000e24000020d800 */
[----:B0-----:R-:W-:Y:S01]  /*cc80*/  STG.E.64 desc[UR36][R16.64], R2 ;  /* 0x0000000210007986 */ /* 0x001fe2000c101b24 */
[----:B------:R-:W-:Y:S05]  /*cc90*/  EXIT ;  /* 0x000000000000794d */ /* 0x000fea0003800000 */
.L_x_15605:
[----:B------:R-:W0:Y:S02]  /*cca0*/  F2I.FTZ.U32.TRUNC.NTZ R3, R2 ;  /* 0x0000000200037305 */ /* 0x000e24000021f000 */
[----:B0-----:R-:W-:Y:S01]  /*ccb0*/  STG.E desc[UR36][R16.64], R3 ;  /* 0x0000000310007986 */ /* 0x001fe2000c101924 */
[----:B------:R-:W-:Y:S05]  /*ccc0*/  EXIT ;  /* 0x000000000000794d */ /* 0x000fea0003800000 */
        .weak           $__internal_56_$__cuda_sm3x_div_rn_ftz_f32_slowpath
        .type           $__internal_56_$__cuda_sm3x_div_rn_ftz_f32_slowpath,@function
        .size           $__internal_56_$__cuda_sm3x_div_rn_ftz_f32_slowpath,(.L_x_19732 - $__internal_56_$__cuda_sm3x_div_rn_ftz_f32_slowpath)
$__internal_56_$__cuda_sm3x_div_rn_ftz_f32_slowpath:
        /* <DEDUP_REMOVED lines=32> */
.L_x_15610:
[----:B------:R-:W-:Y:S05]  /*ced0*/  BSYNC B2 ;  /* 0x0000000000027941 */ /* 0x000fea0003800000 */
.L_x_15609:
        /* <DEDUP_REMOVED lines=27> */
.L_x_15616:
[----:B------:R-:W-:-:S07]  /*d090*/  IMAD R0, R3, 0x800000, R9 ;  /* 0x0080000003007824 */ /* 0x000fce00078e0209 */
.L_x_15617:
[----:B------:R-:W-:Y:S05]  /*d0a0*/  BSYNC B2 ;  /* 0x0000000000027941 */ /* 0x000fea0003800000 */
.L_x_15615:
[----:B------:R-:W-:Y:S05]  /*d0b0*/  BRA `(.L_x_15618) ;  /* 0x0000000000207947 */ /* 0x000fea0003800000 */
.L_x_15614:
[----:B------:R-:W-:-:S04]  /*d0c0*/  LOP3.LUT R0, R5, 0x80000000, R0, 0x48, !PT ;  /* 0x8000000005007812 */ /* 0x000fc800078e4800 */
[----:B------:R-:W-:Y:S01]  /*d0d0*/  LOP3.LUT R0, R0, 0x7f800000, RZ, 0xfc, !PT ;  /* 0x7f80000000007812 */ /* 0x000fe200078efcff */
[----:B------:R-:W-:Y:S06]  /*d0e0*/  BRA `(.L_x_15618) ;  /* 0x0000000000147947 */ /* 0x000fec0003800000 */
.L_x_15613:
[----:B------:R-:W-:Y:S01]  /*d0f0*/  LOP3.LUT R0, R5, 0x80000000, R0, 0x48, !PT ;  /* 0x8000000005007812 */ /* 0x000fe200078e4800 */
[----:B------:R-:W-:Y:S06]  /*d100*/  BRA `(.L_x_15618) ;  /* 0x00000000000c7947 */ /* 0x000fec0003800000 */
.L_x_15612:
[----:B------:R-:W0:Y:S01]  /*d110*/  MUFU.RSQ R0, -QNAN ;  /* 0xffc0000000007908 */ /* 0x000e220000001400 */
[----:B------:R-:W-:Y:S05]  /*d120*/  BRA `(.L_x_15618) ;  /* 0x0000000000047947 */ /* 0x000fea0003800000 */
.L_x_15611:
[----:B------:R-:W-:-:S07]  /*d130*/  FADD.FTZ R0, R0, R5 ;  /* 0x0000000500007221 */ /* 0x000fce0000010000 */
.L_x_15618:
[----:B------:R-:W-:Y:S05]  /*d140*/  BSYNC B0 ;  /* 0x0000000000007941 */ /* 0x000fea0003800000 */
.L_x_15608:
[----:B------:R-:W-:-:S04]  /*d150*/  IMAD.MOV.U32 R3, RZ, RZ, 0x0 ;  /* 0x00000000ff037424 */ /* 0x000fc800078e00ff */
[----:B0-----:R-:W-:Y:S05]  /*d160*/  RET.REL.NODEC R2 `(_ZN2at6native18elementwise_kernelILi128ELi4EZNS0_15gpu_kernel_implINS0_13AUnaryFunctorIfffZZZNS0_17atan2_kernel_cudaERNS_18TensorIteratorBaseEENKUlvE_clEvENKUlvE0_clEvEUlffE_EEEEvS5_RKT_EUliE_EEviT1_) ;  /* 0xffffff2c02a47950 */ /* 0x001fea0003c3ffff */
.L_x_15619:
        /* <DEDUP_REMOVED lines=9> */
.L_x_19732:


//--------------------- .text._ZN2at6native27unrolled_elementwise_kernelINS0_13AUnaryFunctorIfffZZZNS0_17atan2_kernel_cudaERNS_18TensorIteratorBaseEENKUlvE_clEvENKUlvE0_clEvEUlffE_EESt5arrayIPcLm2EELi4E23TrivialOffsetCalculatorILi1EjESD_NS0_6memory12LoadWithCastILi1EEENSE_13StoreWithCastILi1EEEEEviT_T0_T2_T3_T4_T5_ --------------------------
	.section	.text._ZN2at6native27unrolled_elementwise_kernelINS0_13AUnaryFunctorIfffZZZNS0_17atan2_kernel_cudaERNS_18TensorIteratorBaseEENKUlvE_clEvENKUlvE0_clEvEUlffE_EESt5arrayIPcLm2EELi4E23TrivialOffsetCalculatorILi1EjESD_NS0_6memory12LoadWithCastILi1EEENSE_13StoreWithCastILi1EEEEEviT_T0_T2_T3_T4_T5_,"ax",@progbits
	.align	128
        .global         _ZN2at6native27unrolled_elementwise_kernelINS0_13AUnaryFunctorIfffZZZNS0_17atan2_kernel_cudaERNS_18TensorIteratorBaseEENKUlvE_clEvENKUlvE0_clEvEUlffE_EESt5arrayIPcLm2EELi4E23TrivialOffsetCalculatorILi1EjESD_NS0_6memory12LoadWithCastILi1EEENSE_13StoreWithCastILi1EEEEEviT_T0_T2_T3_T4_T5_
        .type           _ZN2at6native27unrolled_elementwise_kernelINS0_13AUnaryFunctorIfffZZZNS0_17atan2_kernel_cudaERNS_18TensorIteratorBaseEENKUlvE_clEvENKUlvE0_clEvEUlffE_EESt5arrayIPcLm2EELi4E23TrivialOffsetCalculatorILi1EjESD_NS0_6memory12LoadWithCastILi1EEENSE_13StoreWithCastILi1EEEEEviT_T0_T2_T3_T4_T5_,@function
        .size           _ZN2at6native27unrolled_elementwise_kernelINS0_13AUnaryFunctorIfffZZZNS0_17atan2_kernel_cudaERNS_18TensorIteratorBaseEENKUlvE_clEvENKUlvE0_clEvEUlffE_EESt5arrayIPcLm2EELi4E23TrivialOffsetCalculatorILi1EjESD_NS0_6memory12LoadWithCastILi1EEENSE_13StoreWithCastILi1EEEEEviT_T0_T2_T3_T4_T5_,(.L_x_19733 - _ZN2at6native27unrolled_elementwise_kernelINS0_13AUnaryFunctorIfffZZZNS0_17atan2_kernel_cudaERNS_18TensorIteratorBaseEENKUlvE_clEvENKUlvE0_clEvEUlffE_EESt5arrayIPcLm2EELi4E23TrivialOffsetCalculatorILi1EjESD_NS0_6memory12LoadWithCastILi1EEENSE_13StoreWithCastILi1EEEEEviT_T0_T2_T3_T4_T5_)
        .other          _ZN2at6native27unrolled_elementwise_kernelINS0_13AUnaryFunctorIfffZZZNS0_17atan2_kernel_cudaERNS_18TensorIteratorBaseEENKUlvE_clEvENKUlvE0_clEvEUlffE_EESt5arrayIPcLm2EELi4E23TrivialOffsetCalculatorILi1EjESD_NS0_6memory12LoadWithCastILi1EEENSE_13StoreWithCastILi1EEEEEviT_T0_T2_T3_T4_T5_,@"STO_CUDA_ENTRY STV_DEFAULT"
_ZN2at6native27unrolled_elementwise_kernelINS0_13AUnaryFunctorIfffZZZNS0_17atan2_kernel_cudaERNS_18TensorIteratorBaseEENKUlvE_clEvENKUlvE0_clEvEUlffE_EESt5arrayIPcLm2EELi4E23TrivialOffsetCalculatorILi1EjESD_NS0_6memory12LoadWithCastILi1EEENSE_13StoreWithCastILi1EEEEEviT_T0_T2_T3_T4_T5_:
.text._ZN2at6native27unrolled_elementwise_kernelINS0_13AUnaryFunctorIfffZZZNS0_17atan2_kernel_cudaERNS_18TensorIteratorBaseEENKUlvE_clEvENKUlvE0_clEvEUlffE_EESt5arrayIPcLm2EELi4E23TrivialOffsetCalculatorILi1EjESD_NS0_6memory12LoadWithCastILi1EEENSE_13StoreWithCastILi1EEEEEviT_T0_T2_T3_T4_T5_:
        /* <DEDUP_REMOVED lines=32> */
.L_x_15626:
[----:B------:R-:W2:Y:S02]  /*0200*/  LDG.E.U8 R4, desc[UR36][R4.64] ;  /* 0x0000002404047981 */ /* 0x000ea4000c1e1100 */
[----:B--2---:R-:W-:Y:S01]  /*0210*/  I2FP.F32.U32 R19, R4 ;  /* 0x0000000400137245 */ /* 0x004fe20000201000 */
[----:B------:R-:W-:Y:S06]  /*0220*/  BRA `(.L_x_15628) ;  /* 0x0000000c00307947 */ /* 0x000fec0003800000 */
.L_x_15625:
        /* <DEDUP_REMOVED lines=9> */
.L_x_15630:
[----:B------:R-:W2:Y:S02]  /*02c0*/  LDG.E R4, desc[UR36][R4.64] ;  /* 0x0000002404047981 */ /* 0x000ea4000c1e1900 */
[----:B--2---:R-:W-:Y:S01]  /*02d0*/  I2FP.F32.S32 R19, R4 ;  /* 0x0000000400137245 */ /* 0x004fe20000201400 */
[----:B------:R-:W-:Y:S06]  /*02e0*/  BRA `(.L_x_15628) ;  /* 0x0000000c00007947 */ /* 0x000fec0003800000 */
.L_x_15629:
[----:B------:R-:W2:Y:S02]  /*02f0*/  LDG.E.U16 R4, desc[UR36][R4.64] ;  /* 0x0000002404047981 */ /* 0x000ea4000c1e1500 */
[----:B--2---:R2:W3:Y:S01]  /*0300*/  I2F.S16 R19, R4 ;  /* 0x0000000400137306 */ /* 0x0044e20000101400 */
[----:B------:R-:W-:Y:S05]  /*0310*/  BRA `(.L_x_15628) ;  /* 0x0000000800f47947 */ /* 0x000fea0003800000 */
.L_x_15624:
        /* <DEDUP_REMOVED lines=8> */
.L_x_15632:
[----:B------:R-:W2:Y:S02]  /*03a0*/  LDG.E.U16 R4, desc[UR36][R4.64] ;  /* 0x0000002404047981 */ /* 0x000ea4000c1e1500 */
[----:B--2---:R-:W-:Y:S01]  /*03b0*/  HADD2.F32 R19, -RZ, R4.H0_H0 ;  /* 0x20000004ff137230 */ /* 0x004fe20000004100 */
[----:B------:R-:W-:Y:S06]  /*03c0*/  BRA `(.L_x_15628) ;  /* 0x0000000800c87947 */ /* 0x000fec0003800000 */
.L_x_15631:
        /* <DEDUP_REMOVED lines=8> */
.L_x_15634:
[----:B------:R-:W2:Y:S02]  /*0450*/  LDG.E.U16 R4, desc[UR36][R4.64] ;  /* 0x0000002404047981 */ /* 0x000ea4000c1e1500 */
[----:B--2---:R-:W-:Y:S01]  /*0460*/  HADD2.F32 R19, -RZ, R4.H0_H0 ;  /* 0x20000004ff137230 */ /* 0x004fe20000004100 */
[----:B------:R-:W-:Y:S06]  /*0470*/  BRA `(.L_x_15628) ;  /* 0x00000008009c7947 */ /* 0x000fec0003800000 */
.L_x_15633:
[----:B------:R-:W2:Y:S01]  /*0480*/  LDG.E.64 R4, desc[UR36][R4.64] ;  /* 0x0000002404047981 */ /* 0x000ea2000c1e1b00 */
[----:B------:R-:W-:Y:S01]  /*0490*/  UMOV UR4, 0xf0000000 ;  /* 0xf000000000047882 */ /* 0x000fe20000000000 */
[----:B------:R-:W-:Y:S01]  /*04a0*/  UMOV UR5, 0x380fffff ;  /* 0x380fffff00057882 */ /* 0x000fe20000000000 */
[----:B--2---:R-:W0:Y:S01]  /*04b0*/  F2F.F32.F64 R19, R4 ;  /* 0x0000000400137310 */ /* 0x004e220000301000 */
[----:B------:R-:W-:-:S14]  /*04c0*/  DSETP.GEU.AND P0, PT, |R4|, UR4, PT ;  /* 0x0000000404007e2a */ /* 0x000fdc000bf0e200 */
[----:B0-----:R-:W-:Y:S01]  /*04d0*/  @!P0 FMUL R19, R19, 1.175494350822287508e-38 ;  /* 0x0080000013138820 */ /* 0x001fe20000400000 */
[----:B------:R-:W-:Y:S06]  /*04e0*/  BRA `(.L_x_15628) ;  /* 0x0000000800807947 */ /* 0x000fec0003800000 */
.L_x_15623:
        /* <DEDUP_REMOVED lines=12> */
.L_x_15637:
[----:B------:R-:W2:Y:S01]  /*05b0*/  LDG.E.64 R4, desc[UR36][R4.64] ;  /* 0x0000002404047981 */ /* 0x000ea2000c1e1b00 */
[----:B------:R-:W-:Y:S01]  /*05c0*/  UMOV UR4, 0xf0000000 ;  /* 0xf000000000047882 */ /* 0x000fe20000000000 */
[----:B------:R-:W-:Y:S01]  /*05d0*/  UMOV UR5, 0x380fffff ;  /* 0x380fffff00057882 */ /* 0x000fe20000000000 */
[----:B--2---:R-:W0:Y:S01]  /*05e0*/  F2F.F32.F64 R19, R4 ;  /* 0x0000000400137310 */ /* 0x004e220000301000 */
[----:B------:R-:W-:-:S14]  /*05f0*/  DSETP.GEU.AND P0, PT, |R4|, UR4, PT ;  /* 0x0000000404007e2a */ /* 0x000fdc000bf0e200 */
[----:B0-----:R-:W-:Y:S01]  /*0600*/  @!P0 FMUL R19, R19, 1.175494350822287508e-38 ;  /* 0x0080000013138820 */ /* 0x001fe20000400000 */
[----:B------:R-:W-:Y:S06]  /*0610*/  BRA `(.L_x_15628) ;  /* 0x0000000800347947 */ /* 0x000fec0003800000 */
.L_x_15636:
        /* <DEDUP_REMOVED lines=26> */
.L_x_15639:
        /* <DEDUP_REMOVED lines=14> */
.L_x_15638:
[----:B------:R-:W2:Y:S02]  /*08a0*/  LDG.E.U16 R4, desc[UR36][R4.64] ;  /* 0x0000002404047981 */ /* 0x000ea4000c1e1500 */
[----:B--2---:R-:W-:Y:S01]  /*08b0*/  IMAD.U32 R19, R4, 0x10000, RZ ;  /* 0x0001000004137824 */ /* 0x004fe200078e00ff */
[----:B------:R-:W-:Y:S06]  /*08c0*/  BRA `(.L_x_15628) ;  /* 0x0000000400887947 */ /* 0x000fec0003800000 */
.L_x_15635:
        /* <DEDUP_REMOVED lines=11> */
.L_x_15642:
        /* <DEDUP_REMOVED lines=20> */
.L_x_15644:
[----:B------:R-:W-:Y:S05]  /*0ac0*/  BSYNC B0 ;  /* 0x0000000000007941 */ /* 0x000fea0003800000 */
.L_x_15643:
[----:B------:R-:W-:Y:S01]  /*0ad0*/  IMAD.SHL.U32 R3, R3, 0x100000, RZ ;  /* 0x0010000003037824 */ /* 0x000fe200078e00ff */
[----:B------:R-:W-:-:S04]  /*0ae0*/  LEA R0, R0, 0x3b800000, 0x17 ;  /* 0x3b80000000007811 */ /* 0x000fc800078eb8ff */
[----:B------:R-:W-:Y:S01]  /*0af0*/  LOP3.LUT R19, R0, R3, R19, 0xfe, !PT ;  /* 0x0000000300137212 */ /* 0x000fe200078efe13 */
[----:B------:R-:W-:Y:S06]  /*0b00*/  BRA `(.L_x_15628) ;  /* 0x0000000000f87947 */ /* 0x000fec0003800000 */
.L_x_15641:
        /* <DEDUP_REMOVED lines=20> */
.L_x_15646:
[----:B------:R-:W-:Y:S05]  /*0c50*/  BSYNC B0 ;  /* 0x0000000000007941 */ /* 0x000fea0003800000 */
.L_x_15645:
[----:B------:R-:W-:Y:S01]  /*0c60*/  IMAD.SHL.U32 R3, R3, 0x200000, RZ ;  /* 0x0020000003037824 */ /* 0x000fe200078e00ff */
[----:B------:R-:W-:-:S04]  /*0c70*/  LEA R0, R0, 0x37800000, 0x17 ;  /* 0x3780000000007811 */ /* 0x000fc800078eb8ff */
[----:B------:R-:W-:Y:S01]  /*0c80*/  LOP3.LUT R19, R0, R3, R19, 0xfe, !PT ;  /* 0x0000000300137212 */ /* 0x000fe200078efe13 */
[----:B------:R-:W-:Y:S06]  /*0c90*/  BRA `(.L_x_15628) ;  /* 0x0000000000947947 */ /* 0x000fec0003800000 */
.L_x_15640:
        /* <DEDUP_REMOVED lines=14> */
.L_x_15627:
        /* <DEDUP_REMOVED lines=16> */
.L_x_15649:
[----:B------:R-:W-:Y:S01]  /*0e80*/  IMAD.MOV.U32 R19, RZ, RZ, RZ ;  /* 0x000000ffff137224 */ /* 0x000fe200078e00ff */
[----:B------:R-:W-:Y:S06]  /*0e90*/  BRA `(.L_x_15628) ;  /* 0x0000000000147947 */ /* 0x000fec0003800000 */
.L_x_15648:
[----:B------:R-:W2:Y:S02]  /*0ea0*/  LDG.E.64 R4, desc[UR36][R4.64] ;  /* 0x0000002404047981 */ /* 0x000ea4000c1e1b00 */
[----:B--2---:R0:W1:Y:S01]  /*0eb0*/  I2F.U64 R19, R4 ;  /* 0x0000000400137312 */ /* 0x0040620000301000 */
[----:B------:R-:W-:Y:S05]  /*0ec0*/  BRA `(.L_x_15628) ;  /* 0x0000000000087947 */ /* 0x000fea0003800000 */
.L_x_15647:
[----:B------:R-:W2:Y:S02]  /*0ed0*/  LDG.E R4, desc[UR36][R4.64] ;  /* 0x0000002404047981 */ /* 0x000ea4000c1e1900 */
[----:B--2---:R-:W-:-:S07]  /*0ee0*/  I2FP.F32.U32 R19, R4 ;  /* 0x0000000400137245 */ /* 0x004fce0000201000 */
.L_x_15628:
[----:B------:R-:W-:Y:S05]  /*0ef0*/  BSYNC B7 ;  /* 0x0000000000077941 */ /* 0x000fea0003800000 */
.L_x_15622:
[----:B------:R-:W2:Y:S02]  /*0f00*/  S2R R23, SR_TID.X ;  /* 0x0000000000177919 */ /* 0x000ea40000002100 */
[----:B--2---:R-:W-:-:S07]  /*0f10*/  VIADD R23, R23, 0x80 ;  /* 0x0000008017177836 */ /* 0x004fce0000000000 */
.L_x_15621:
[----:B------:R-:W-:Y:S05]  /*0f20*/  BSYNC B6 ;  /* 0x0000000000067941 */ /* 0x000fea0003800000 */
.L_x_15620:
        /* <DEDUP_REMOVED lines=25> */
.L_x_15656:
[----:B------:R-:W2:Y:S02]  /*10c0*/  LDG.E.U8 R4, desc[UR36][R4.64] ;  /* 0x0000002404047981 */ /* 0x000ea4000c1e1100 */
[----:B--2---:R-:W-:Y:S01]  /*10d0*/  I2FP.F32.U32 R18, R4 ;  /* 0x0000000400127245 */ /* 0x004fe20000201000 */
[----:B------:R-:W-:Y:S06]  /*10e0*/  BRA `(.L_x_15658) ;  /* 0x0000000c002c7947 */ /* 0x000fec0003800000 */
.L_x_15655:
        /* <DEDUP_REMOVED lines=9> */
.L_x_15660:
[----:B------:R-:W2:Y:S02]  /*1180*/  LDG.E R4, desc[UR36][R4.64] ;  /* 0x0000002404047981 */ /* 0x000ea4000c1e1900 */
[----:B--2---:R-:W-:Y:S01]  /*1190*/  I2FP.F32.S32 R18, R4 ;  /* 0x0000000400127245 */ /* 0x004fe20000201400 */
[----:B------:R-:W-:Y:S06]  /*11a0*/  BRA `(.L_x_15658) ;  /* 0x0000000800fc7947 */ /* 0x000fec0003800000 */
.L_x_15659:
[----:B------:R-:W2:Y:S02]  /*11b0*/  LDG.E.U16 R4, desc[UR36][R4.64] ;  /* 0x0000002404047981 */ /* 0x000ea4000c1e1500 */
[----:B--2---:R0:W2:Y:S01]  /*11c0*/  I2F.S16 R18, R4 ;  /* 0x0000000400127306 */ /* 0x0040a20000101400 */
[----:B------:R-:W-:Y:S05]  /*11d0*/  BRA `(.L_x_15658) ;  /* 0x0000000800f07947 */ /* 0x000fea0003800000 */
.L_x_15654:
        /* <DEDUP_REMOVED lines=8> */
.L_x_15662:
[----:B------:R-:W2:Y:S02]  /*1260*/  LDG.E.U16 R4, desc[UR36][R4.64] ;  /* 0x0000002404047981 */ /* 0x000ea4000c1e1500 */
[----:B--2---:R-:W-:Y:S01]  /*1270*/  HADD2.F32 R18, -RZ, R4.H0_H0 ;  /* 0x20000004ff127230 */ /* 0x004fe20000004100 */
[----:B------:R-:W-:Y:S06]  /*1280*/  BRA `(.L_x_15658) ;  /* 0x0000000800c47947 */ /* 0x000fec0003800000 */
.L_x_15661:
        /* <DEDUP_REMOVED lines=8> */
.L_x_15664:
[----:B------:R-:W2:Y:S02]  /*1310*/  LDG.E.U16 R4, desc[UR36][R4.64] ;  /* 0x0000002404047981 */ /* 0x000ea4000c1e1500 */
[----:B--2---:R-:W-:Y:S01]  /*1320*/  HADD2.F32 R18, -RZ, R4.H0_H0 ;  /* 0x20000004ff127230 */ /* 0x004fe20000004100 */
[----:B------:R-:W-:Y:S06]  /*1330*/  BRA `(.L_x_15658) ;  /* 0x0000000800987947 */ /* 0x000fec0003800000 */
.L_x_15663:
[----:B------:R-:W2:Y:S01]  /*1340*/  LDG.E.64 R4, desc[UR36][R4.64] ;  /* 0x0000002404047981 */ /* 0x000ea2000c1e1b00 */
[----:B------:R-:W-:Y:S01]  /*1350*/  UMOV UR4, 0xf0000000 ;  /* 0xf000000000047882 */ /* 0x000fe20000000000 */
[----:B------:R-:W-:Y:S01]  /*1360*/  UMOV UR5, 0x380fffff ;  /* 0x380fffff00057882 */ /* 0x000fe20000000000 */
[----:B--2---:R-:W0:Y:S01]  /*1370*/  F2F.F32.F64 R18, R4 ;  /* 0x0000000400127310 */ /* 0x004e220000301000 */
[----:B------:R-:W-:-:S14]  /*1380*/  DSETP.GEU.AND P0, PT, |R4|, UR4, PT ;  /* 0x0000000404007e2a */ /* 0x000fdc000bf0e200 */
[----:B0-----:R-:W-:Y:S01]  /*1390*/  @!P0 FMUL R18, R18, 1.175494350822287508e-38 ;  /* 0x0080000012128820 */ /* 0x001fe20000400000 */
[----:B------:R-:W-:Y:S06]  /*13a0*/  BRA `(.L_x_15658) ;  /* 0x00000008007c7947 */ /* 0x000fec0003800000 */
.L_x_15653:
        /* <DEDUP_REMOVED lines=12> */
.L_x_15667:
[----:B------:R-:W2:Y:S01]  /*1470*/  LDG.E.64 R4, desc[UR36][R4.64] ;  /* 0x0000002404047981 */ /* 0x000ea2000c1e1b00 */
[----:B------:R-:W-:Y:S01]  /*1480*/  UMOV UR4, 0xf0000000 ;  /* 0xf000000000047882 */ /* 0x000fe20000000000 */
[----:B------:R-:W-:Y:S01]  /*1490*/  UMOV UR5, 0x380fffff ;  /* 0x380fffff00057882 */ /* 0x000fe20000000000 */
[----:B--2---:R-:W0:Y:S01]  /*14a0*/  F2F.F32.F64 R18, R4 ;  /* 0x0000000400127310 */ /* 0x004e220000301000 */
[----:B------:R-:W-:-:S14]  /*14b0*/  DSETP.GEU.AND P0, PT, |R4|, UR4, PT ;  /* 0x0000000404007e2a */ /* 0x000fdc000bf0e200 */
[----:B0-----:R-:W-:Y:S01]  /*14c0*/  @!P0 FMUL R18, R18, 1.175494350822287508e-38 ;  /* 0x0080000012128820 */ /* 0x001fe20000400000 */
[----:B------:R-:W-:Y:S06]  /*14d0*/  BRA `(.L_x_15658) ;  /* 0x0000000800307947 */ /* 0x000fec0003800000 */
.L_x_15666:
        /* <DEDUP_REMOVED lines=26> */
.L_x_15669:
        /* <DEDUP_REMOVED lines=13> */
.L_x_15668:
[----:B------:R-:W2:Y:S02]  /*1750*/  LDG.E.U16 R4, desc[UR36][R4.64] ;  /* 0x0000002404047981 */ /* 0x000ea4000c1e1500 */
[----:B--2---:R-:W-:Y:S01]  /*1760*/  IMAD.U32 R18, R4, 0x10000, RZ ;  /* 0x0001000004127824 */ /* 0x004fe200078e00ff */
[----:B------:R-:W-:Y:S06]  /*1770*/  BRA `(.L_x_15658) ;  /* 0x0000000400887947 */ /* 0x000fec0003800000 */
.L_x_15665:
        /* <DEDUP_REMOVED lines=11> */
.L_x_15672:
        /* <DEDUP_REMOVED lines=20> */
.L_x_15674:
[----:B------:R-:W-:Y:S05]  /*1970*/  BSYNC B0 ;  /* 0x0000000000007941 */ /* 0x000fea0003800000 */
.L_x_15673:
[----:B------:R-:W-:Y:S01]  /*1980*/  IMAD.SHL.U32 R3, R3, 0x100000, RZ ;  /* 0x0010000003037824 */ /* 0x000fe200078e00ff */
[----:B------:R-:W-:-:S04]  /*1990*/  LEA R5, R0, 0x3b800000, 0x17 ;  /* 0x3b80000000057811 */ /* 0x000fc800078eb8ff */
[----:B------:R-:W-:Y:S01]  /*19a0*/  LOP3.LUT R18, R5, R3, R18, 0xfe, !PT ;  /* 0x0000000305127212 */ /* 0x000fe200078efe12 */
[----:B------:R-:W-:Y:S06]  /*19b0*/  BRA `(.L_x_15658) ;  /* 0x0000000000f87947 */ /* 0x000fec0003800000 */
.L_x_15671:
        /* <DEDUP_REMOVED lines=20> */
.L_x_15676:
[----:B------:R-:W-:Y:S05]  /*1b00*/  BSYNC B0 ;  /* 0x0000000000007941 */ /* 0x000fea0003800000 */
.L_x_15675:
[----:B------:R-:W-:Y:S01]  /*1b10*/  IMAD.SHL.U32 R3, R3, 0x200000, RZ ;  /* 0x0020000003037824 */ /* 0x000fe200078e00ff */
[----:B------:R-:W-:-:S04]  /*1b20*/  LEA R5, R0, 0x37800000, 0x17 ;  /* 0x3780000000057811 */ /* 0x000fc800078eb8ff */
[----:B------:R-:W-:Y:S01]  /*1b30*/  LOP3.LUT R18, R5, R3, R18, 0xfe, !PT ;  /* 0x0000000305127212 */ /* 0x000fe200078efe12 */
[----:B------:R-:W-:Y:S06]  /*1b40*/  BRA `(.L_x_15658) ;  /* 0x0000000000947947 */ /* 0x000fec0003800000 */
.L_x_15670:
        /* <DEDUP_REMOVED lines=14> */
.L_x_15657:
        /* <DEDUP_REMOVED lines=16> */
.L_x_15679:
[----:B------:R-:W-:Y:S01]  /*1d30*/  IMAD.MOV.U32 R18, RZ, RZ, RZ ;  /* 0x000000ffff127224 */ /* 0x000fe200078e00ff */
[----:B------:R-:W-:Y:S06]  /*1d40*/  BRA `(.L_x_15658) ;  /* 0x0000000000147947 */ /* 0x000fec0003800000 */
.L_x_15678:
[----:B------:R-:W2:Y:S02]  /*1d50*/  LDG.E.64 R4, desc[UR36][R4.64] ;  /* 0x0000002404047981 */ /* 0x000ea4000c1e1b00 */
[----:B--2---:R0:W2:Y:S01]  /*1d60*/  I2F.U64 R18, R4 ;  /* 0x0000000400127312 */ /* 0x0040a20000301000 */
[----:B------:R-:W-:Y:S05]  /*1d70*/  BRA `(.L_x_15658) ;  /* 0x0000000000087947 */ /* 0x000fea0003800000 */
.L_x_15677:
[----:B------:R-:W2:Y:S02]  /*1d80*/  LDG.E R4, desc[UR36][R4.64] ;  /* 0x0000002404047981 */ /* 0x000ea4000c1e1900 */
[----:B--2---:R-:W-:-:S07]  /*1d90*/  I2FP.F32.U32 R18, R4 ;  /* 0x0000000400127245 */ /* 0x004fce0000201000 */
.L_x_15658:
[----:B------:R-:W-:Y:S05]  /*1da0*/  BSYNC B7 ;  /* 0x0000000000077941 */ /* 0x000fea0003800000 */
.L_x_15652:
[----:B------:R-:W-:-:S07]  /*1db0*/  VIADD R23, R23, 0x80 ;  /* 0x0000008017177836 */ /* 0x000fce0000000000 */
.L_x_15651:
[----:B------:R-:W-:Y:S05]  /*1dc0*/  BSYNC B6 ;  /* 0x0000000000067941 */ /* 0x000fea0003800000 */
.L_x_15650:
        /* <DEDUP_REMOVED lines=27> */
.L_x_15686:
[----:B------:R-:W2:Y:S02]  /*1f80*/  LDG.E.U8 R4, desc[UR36][R4.64] ;  /* 0x0000002404047981 */ /* 0x000ea4000c1e1100 */
[----:B--2---:R-:W-:Y:S01]  /*1f90*/  I2FP.F32.U32 R22, R4 ;  /* 0x0000000400167245 */ /* 0x004fe20000201000 */
[----:B------:R-:W-:Y:S06]  /*1fa0*/  BRA `(.L_x_15688) ;  /* 0x0000000c002c7947 */ /* 0x000fec0003800000 */
.L_x_15685:
        /* <DEDUP_REMOVED lines=9> */
.L_x_15690:
[----:B------:R-:W2:Y:S02]  /*2040*/  LDG.E R4, desc[UR36][R4.64] ;  /* 0x0000002404047981 */ /* 0x000ea4000c1e1900 */
[----:B--2---:R-:W-:Y:S01]  /*2050*/  I2FP.F32.S32 R22, R4 ;  /* 0x0000000400167245 */ /* 0x004fe20000201400 */
[----:B------:R-:W-:Y:S06]  /*2060*/  BRA `(.L_x_15688) ;  /* 0x0000000800fc7947 */ /* 0x000fec0003800000 */
.L_x_15689:
[----:B------:R-:W2:Y:S02]  /*2070*/  LDG.E.U16 R4, desc[UR36][R4.64] ;  /* 0x0000002404047981 */ /* 0x000ea4000c1e1500 */
[----:B--2---:R4:W0:Y:S01]  /*2080*/  I2F.S16 R22, R4 ;  /* 0x0000000400167306 */ /* 0x0048220000101400 */
[----:B------:R-:W-:Y:S05]  /*2090*/  BRA `(.L_x_15688) ;  /* 0x0000000800f07947 */ /* 0x000fea0003800000 */
.L_x_15684:
        /* <DEDUP_REMOVED lines=8> */
.L_x_15692:
[----:B------:R-:W2:Y:S02]  /*2120*/  LDG.E.U16 R4, desc[UR36][R4.64] ;  /* 0x0000002404047981 */ /* 0x000ea4000c1e1500 */
[----:B--2---:R-:W-:Y:S01]  /*2130*/  HADD2.F32 R22, -RZ, R4.H0_H0 ;  /* 0x20000004ff167230 */ /* 0x004fe20000004100 */
[----:B------:R-:W-:Y:S06]  /*2140*/  BRA `(.L_x_15688) ;  /* 0x0000000800c47947 */ /* 0x000fec0003800000 */
.L_x_15691:
        /* <DEDUP_REMOVED lines=8> */
.L_x_15694:
[----:B------:R-:W2:Y:S02]  /*21d0*/  LDG.E.U16 R4, desc[UR36][R4.64] ;  /* 0x0000002404047981 */ /* 0x000ea4000c1e1500 */
[----:B--2---:R-:W-:Y:S01]  /*21e0*/  HADD2.F32 R22, -RZ, R4.H0_H0 ;  /* 0x20000004ff167230 */ /* 0x004fe20000004100 */
[----:B------:R-:W-:Y:S06]  /*21f0*/  BRA `(.L_x_15688) ;  /* 0x0000000800987947 */ /* 0x000fec0003800000 */
.L_x_15693:
[----:B------:R-:W2:Y:S01]  /*2200*/  LDG.E.64 R4, desc[UR36][R4.64] ;  /* 0x0000002404047981 */ /* 0x000ea2000c1e1b00 */
[----:B------:R-:W-:Y:S01]  /*2210*/  UMOV UR4, 0xf0000000 ;  /* 0xf000000000047882 */ /* 0x000fe20000000000 */
[----:B------:R-:W-:Y:S01]  /*2220*/  UMOV UR5, 0x380fffff ;  /* 0x380fffff00057882 */ /* 0x000fe20000000000 */
[----:B--2---:R-:W0:Y:S01]  /*2230*/  F2F.F32.F64 R22, R4 ;  /* 0x0000000400167310 */ /* 0x004e220000301000 */
[----:B------:R-:W-:-:S14]  /*2240*/  DSETP.GEU.AND P0, PT, |R4|, UR4, PT ;  /* 0x0000000404007e2a */ /* 0x000fdc000bf0e200 */
[----:B0-----:R-:W-:Y:S01]  /*2250*/  @!P0 FMUL R22, R22, 1.175494350822287508e-38 ;  /* 0x0080000016168820 */ /* 0x001fe20000400000 */
[----:B------:R-:W-:Y:S06]  /*2260*/  BRA `(.L_x_15688) ;  /* 0x00000008007c7947 */ /* 0x000fec0003800000 */
.L_x_15683:
        /* <DEDUP_REMOVED lines=12> */
.L_x_15697:
[----:B------:R-:W2:Y:S01]  /*2330*/  LDG.E.64 R4, desc[UR36][R4.64] ;  /* 0x0000002404047981 */ /* 0x000ea2000c1e1b00 */
[----:B------:R-:W-:Y:S01]  /*2340*/  UMOV UR4, 0xf0000000 ;  /* 0xf000000000047882 */ /* 0x000fe20000000000 */
[----:B------:R-:W-:Y:S01]  /*2350*/  UMOV UR5, 0x380fffff ;  /* 0x380fffff00057882 */ /* 0x000fe20000000000 */
[----:B--2---:R-:W0:Y:S01]  /*2360*/  F2F.F32.F64 R22, R4 ;  /* 0x0000000400167310 */ /* 0x004e220000301000 */
[----:B------:R-:W-:-:S14]  /*2370*/  DSETP.GEU.AND P0, PT, |R4|, UR4, PT ;  /* 0x0000000404007e2a */ /* 0x000fdc000bf0e200 */
[----:B0-----:R-:W-:Y:S01]  /*2380*/  @!P0 FMUL R22, R22, 1.175494350822287508e-38 ;  /* 0x0080000016168820 */ /* 0x001fe20000400000 */
[----:B------:R-:W-:Y:S06]  /*2390*/  BRA `(.L_x_15688) ;  /* 0x0000000800307947 */ /* 0x000fec0003800000 */
.L_x_15696:
        /* <DEDUP_REMOVED lines=26> */
.L_x_15699:
        /* <DEDUP_REMOVED lines=13> */
.L_x_15698:
[----:B------:R-:W2:Y:S02]  /*2610*/  LDG.E.U16 R4, desc[UR36][R4.64] ;  /* 0x0000002404047981 */ /* 0x000ea4000c1e1500 */
[----:B--2---:R-:W-:Y:S01]  /*2620*/  IMAD.U32 R22, R4, 0x10000, RZ ;  /* 0x0001000004167824 */ /* 0x004fe200078e00ff */
[----:B------:R-:W-:Y:S06]  /*2630*/  BRA `(.L_x_15688) ;  /* 0x0000000400887947 */ /* 0x000fec0003800000 */
.L_x_15695:
        /* <DEDUP_REMOVED lines=11> */
.L_x_15702:
        /* <DEDUP_REMOVED lines=20> */
.L_x_15704:
[----:B------:R-:W-:Y:S05]  /*2830*/  BSYNC B0 ;  /* 0x0000000000007941 */ /* 0x000fea0003800000 */
.L_x_15703:
[----:B------:R-:W-:Y:S01]  /*2840*/  IMAD.SHL.U32 R3, R3, 0x100000, RZ ;  /* 0x0010000003037824 */ /* 0x000fe200078e00ff */
[----:B------:R-:W-:-:S04]  /*2850*/  LEA R5, R0, 0x3b800000, 0x17 ;  /* 0x3b80000000057811 */ /* 0x000fc800078eb8ff */
[----:B------:R-:W-:Y:S01]  /*2860*/  LOP3.LUT R22, R5, R3, R22, 0xfe, !PT ;  /* 0x0000000305167212 */ /* 0x000fe200078efe16 */
[----:B------:R-:W-:Y:S06]  /*2870*/  BRA `(.L_x_15688) ;  /* 0x0000000000f87947 */ /* 0x000fec0003800000 */
.L_x_15701:
        /* <DEDUP_REMOVED lines=20> */
.L_x_15706:
[----:B------:R-:W-:Y:S05]  /*29c0*/  BSYNC B0 ;  /* 0x0000000000007941 */ /* 0x000fea0003800000 */
.L_x_15705:
[----:B------:R-:W-:Y:S01]  /*29d0*/  IMAD.SHL.U32 R3, R3, 0x200000, RZ ;  /* 0x0020000003037824 */ /* 0x000fe200078e00ff */
[----:B------:R-:W-:-:S04]  /*29e0*/  LEA R5, R0, 0x37800000, 0x17 ;  /* 0x3780000000057811 */ /* 0x000fc800078eb8ff */
[----:B------:R-:W-:Y:S01]  /*29f0*/  LOP3.LUT R22, R5, R3, R22, 0xfe, !PT ;  /* 0x0000000305167212 */ /* 0x000fe200078efe16 */
[----:B------:R-:W-:Y:S06]  /*2a00*/  BRA `(.L_x_15688) ;  /* 0x0000000000947947 */ /* 0x000fec0003800000 */
.L_x_15700:
        /* <DEDUP_REMOVED lines=14> */
.L_x_15687:
        /* <DEDUP_REMOVED lines=16> */
.L_x_15709:
[----:B------:R-:W-:Y:S01]  /*2bf0*/  IMAD.MOV.U32 R22, RZ, RZ, RZ ;  /* 0x000000ffff167224 */ /* 0x000fe200078e00ff */
[----:B------:R-:W-:Y:S06]  /*2c00*/  BRA `(.L_x_15688) ;  /* 0x0000000000147947 */ /* 0x000fec0003800000 */
.L_x_15708:
[----:B------:R-:W2:Y:S02]  /*2c10*/  LDG.E.64 R4, desc[UR36][R4.64] ;  /* 0x0000002404047981 */ /* 0x000ea4000c1e1b00 */
[----:B--2---:R0:W2:Y:S01]  /*2c20*/  I2F.U64 R22, R4 ;  /* 0x0000000400167312 */ /* 0x0040a20000301000 */
[----:B------:R-:W-:Y:S05]  /*2c30*/  BRA `(.L_x_15688) ;  /* 0x0000000000087947 */ /* 0x000fea0003800000 */
.L_x_15707:
[----:B------:R-:W2:Y:S02]  /*2c40*/  LDG.E R4, desc[UR36][R4.64] ;  /* 0x0000002404047981 */ /* 0x000ea4000c1e1900 */
[----:B--2---:R-:W-:-:S07]  /*2c50*/  I2FP.F32.U32 R22, R4 ;  /* 0x0000000400167245 */ /* 0x004fce0000201000 */
.L_x_15688:
[----:B------:R-:W-:Y:S05]  /*2c60*/  BSYNC B7 ;  /* 0x0000000000077941 */ /* 0x000fea0003800000 */
.L_x_15682:
[----:B------:R-:W-:-:S07]  /*2c70*/  VIADD R23, R23, 0x80 ;  /* 0x0000008017177836 */ /* 0x000fce0000000000 */
.L_x_15681:
[----:B------:R-:W-:Y:S05]  /*2c80*/  BSYNC B6 ;  /* 0x0000000000067941 */ /* 0x000fea0003800000 */
.L_x_15680:
        /* <DEDUP_REMOVED lines=23> */
.L_x_15715:
[----:B------:R-:W2:Y:S02]  /*2e00*/  LDG.E.U8 R4, desc[UR36][R4.64] ;  /* 0x0000002404047981 */ /* 0x000ea4000c1e1100 */
[----:B--2---:R-:W-:Y:S01]  /*2e10*/  I2FP.F32.U32 R16, R4 ;  /* 0x0000000400107245 */ /* 0x004fe20000201000 */
[----:B------:R-:W-:Y:S06]  /*2e20*/  BRA `(.L_x_15711) ;  /* 0x0000000c00207947 */ /* 0x000fec0003800000 */
.L_x_15714:
        /* <DEDUP_REMOVED lines=9> */
.L_x_15718:
[----:B------:R-:W2:Y:S02]  /*2ec0*/  LDG.E R4, desc[UR36][R4.64] ;  /* 0x0000002404047981 */ /* 0x000ea4000c1e1900 */
[----:B--2---:R-:W-:Y:S01]  /*2ed0*/  I2FP.F32.S32 R16, R4 ;  /* 0x0000000400107245 */ /* 0x004fe20000201400 */
[----:B------:R-:W-:Y:S06]  /*2ee0*/  BRA `(.L_x_15711) ;  /* 0x0000000800f07947 */ /* 0x000fec0003800000 */
.L_x_15717:
[----:B------:R-:W2:Y:S02]  /*2ef0*/  LDG.E.U16 R4, desc[UR36][R4.64] ;  /* 0x0000002404047981 */ /* 0x000ea4000c1e1500 */
[----:B--2---:R0:W2:Y:S01]  /*2f00*/  I2F.S16 R16, R4 ;  /* 0x0000000400107306 */ /* 0x0040a20000101400 */
[----:B------:R-:W-:Y:S05]  /*2f10*/  BRA `(.L_x_15711) ;  /* 0x0000000800e47947 */ /* 0x000fea0003800000 */
.L_x_15713:
        /* <DEDUP_REMOVED lines=8> */
.L_x_15720:
[----:B------:R-:W2:Y:S02]  /*2fa0*/  LDG.E.U16 R4, desc[UR36][R4.64] ;  /* 0x0000002404047981 */ /* 0x000ea4000c1e1500 */
[----:B--2---:R-:W-:Y:S01]  /*2fb0*/  HADD2.F32 R16, -RZ, R4.H0_H0 ;  /* 0x20000004ff107230 */ /* 0x004fe20000004100 */
[----:B------:R-:W-:Y:S06]  /*2fc0*/  BRA `(.L_x_15711) ;  /* 0x0000000800b87947 */ /* 0x000fec0003800000 */
.L_x_15719:
        /* <DEDUP_REMOVED lines=8> */
.L_x_15722:
[----:B------:R-:W2:Y:S02]  /*3050*/  LDG.E.U16 R4, desc[UR36][R4.64] ;  /* 0x0000002404047981 */ /* 0x000ea4000c1e1500 */
[----:B--2---:R-:W-:Y:S01]  /*3060*/  HADD2.F32 R16, -RZ, R4.H0_H0 ;  /* 0x20000004ff107230 */ /* 0x004fe20000004100 */
[----:B------:R-:W-:Y:S06]  /*3070*/  BRA `(.L_x_15711) ;  /* 0x00000008008c7947 */ /* 0x000fec0003800000 */
.L_x_15721:
[----:B------:R-:W2:Y:S01]  /*3080*/  LDG.E.64 R4, desc[UR36][R4.64] ;  /* 0x0000002404047981 */ /* 0x000ea2000c1e1b00 */
[----:B------:R-:W-:Y:S01]  /*3090*/  UMOV UR4, 0xf0000000 ;  /* 0xf000000000047882 */ /* 0x000fe20000000000 */
[----:B------:R-:W-:Y:S01]  /*30a0*/  UMOV UR5, 0x380fffff ;  /* 0x380fffff00057882 */ /* 0x000fe20000000000 */
[----:B--2---:R-:W0:Y:S01]  /*30b0*/  F2F.F32.F64 R16, R4 ;  /* 0x0000000400107310 */ /* 0x004e220000301000 */
[----:B------:R-:W-:-:S14]  /*30c0*/  DSETP.GEU.AND P0, PT, |R4|, UR4, PT ;  /* 0x0000000404007e2a */ /* 0x000fdc000bf0e200 */
[----:B0-----:R-:W-:Y:S01]  /*30d0*/  @!P0 FMUL R16, R16, 1.175494350822287508e-38 ;  /* 0x0080000010108820 */ /* 0x001fe20000400000 */
[----:B------:R-:W-:Y:S06]  /*30e0*/  BRA `(.L_x_15711) ;  /* 0x0000000800707947 */ /* 0x000fec0003800000 */
.L_x_15712:
        /* <DEDUP_REMOVED lines=12> */
.L_x_15725:
[----:B------:R-:W2:Y:S01]  /*31b0*/  LDG.E.64 R4, desc[UR36][R4.64] ;  /* 0x0000002404047981 */ /* 0x000ea2000c1e1b00 */
[----:B------:R-:W-:Y:S01]  /*31c0*/  UMOV UR4, 0xf0000000 ;  /* 0xf000000000047882 */ /* 0x000fe20000000000 */
[----:B------:R-:W-:Y:S01]  /*31d0*/  UMOV UR5, 0x380fffff ;  /* 0x380fffff00057882 */ /* 0x000fe20000000000 */
[----:B--2---:R-:W0:Y:S01]  /*31e0*/  F2F.F32.F64 R16, R4 ;  /* 0x0000000400107310 */ /* 0x004e220000301000 */
[----:B------:R-:W-:-:S14]  /*31f0*/  DSETP.GEU.AND P0, PT, |R4|, UR4, PT ;  /* 0x0000000404007e2a */ /* 0x000fdc000bf0e200 */
[----:B0-----:R-:W-:Y:S01]  /*3200*/  @!P0 FMUL R16, R16, 1.175494350822287508e-38 ;  /* 0x0080000010108820 */ /* 0x001fe20000400000 */
[----:B------:R-:W-:Y:S06]  /*3210*/  BRA `(.L_x_15711) ;  /* 0x0000000800247947 */ /* 0x000fec0003800000 */
.L_x_15724:
        /* <DEDUP_REMOVED lines=26> */
.L_x_15727:
        /* <DEDUP_REMOVED lines=13> */
.L_x_15726:
[----:B------:R-:W2:Y:S02]  /*3490*/  LDG.E.U16 R4, desc[UR36][R4.64] ;  /* 0x0000002404047981 */ /* 0x000ea4000c1e1500 */
[----:B--2---:R-:W-:Y:S01]  /*34a0*/  IMAD.U32 R16, R4, 0x10000, RZ ;  /* 0x0001000004107824 */ /* 0x004fe200078e00ff */
[----:B------:R-:W-:Y:S06]  /*34b0*/  BRA `(.L_x_15711) ;  /* 0x00000004007c7947 */ /* 0x000fec0003800000 */
.L_x_15723:
        /* <DEDUP_REMOVED lines=11> */
.L_x_15730:
        /* <DEDUP_REMOVED lines=19> */
.L_x_15732:
[----:B------:R-:W-:Y:S05]  /*36a0*/  BSYNC B0 ;  /* 0x0000000000007941 */ /* 0x000fea0003800000 */
.L_x_15731:
[----:B------:R-:W-:Y:S01]  /*36b0*/  IMAD.SHL.U32 R3, R3, 0x100000, RZ ;  /* 0x0010000003037824 */ /* 0x000fe200078e00ff */
[----:B------:R-:W-:-:S04]  /*36c0*/  LEA R5, R0, 0x3b800000, 0x17 ;  /* 0x3b80000000057811 */ /* 0x000fc800078eb8ff */
[----:B------:R-:W-:Y:S01]  /*36d0*/  LOP3.LUT R16, R5, R3, R16, 0xfe, !PT ;  /* 0x0000000305107212 */ /* 0x000fe200078efe10 */
[----:B------:R-:W-:Y:S06]  /*36e0*/  BRA `(.L_x_15711) ;  /* 0x0000000000f07947 */ /* 0x000fec0003800000 */
.L_x_15729:
        /* <DEDUP_REMOVED lines=19> */
.L_x_15734:
[----:B------:R-:W-:Y:S05]  /*3820*/  BSYNC B0 ;  /* 0x0000000000007941 */ /* 0x000fea0003800000 */
.L_x_15733:
[----:B------:R-:W-:Y:S01]  /*3830*/  IMAD.SHL.U32 R3, R3, 0x200000, RZ ;  /* 0x0020000003037824 */ /* 0x000fe200078e00ff */
[----:B------:R-:W-:-:S04]  /*3840*/  LEA R5, R0, 0x37800000, 0x17 ;  /* 0x3780000000057811 */ /* 0x000fc800078eb8ff */
[----:B------:R-:W-:Y:S01]  /*3850*/  LOP3.LUT R16, R5, R3, R16, 0xfe, !PT ;  /* 0x0000000305107212 */ /* 0x000fe200078efe10 */
[----:B------:R-:W-:Y:S06]  /*3860*/  BRA `(.L_x_15711) ;  /* 0x0000000000907947 */ /* 0x000fec0003800000 */
.L_x_15728:
        /* <DEDUP_REMOVED lines=14> */
.L_x_15716:
        /* <DEDUP_REMOVED lines=16> */
.L_x_15737:
[----:B------:R-:W-:Y:S05]  /*3a50*/  BRA `(.L_x_15711) ;  /* 0x0000000000147947 */ /* 0x000fea0003800000 */
.L_x_15736:
[----:B------:R-:W2:Y:S02]  /*3a60*/  LDG.E.64 R4, desc[UR36][R4.64] ;  /* 0x0000002404047981 */ /* 0x000ea4000c1e1b00 */
[----:B--2---:R0:W2:Y:S01]  /*3a70*/  I2F.U64 R16, R4 ;  /* 0x0000000400107312 */ /* 0x0040a20000301000 */
[----:B------:R-:W-:Y:S05]  /*3a80*/  BRA `(.L_x_15711) ;  /* 0x0000000000087947 */ /* 0x000fea0003800000 */
.L_x_15735:
[----:B------:R-:W2:Y:S02]  /*3a90*/  LDG.E R4, desc[UR36][R4.64] ;  /* 0x0000002404047981 */ /* 0x000ea4000c1e1900 */
[----:B--2---:R-:W-:-:S07]  /*3aa0*/  I2FP.F32.U32 R16, R4 ;  /* 0x0000000400107245 */ /* 0x004fce0000201000 */
.L_x_15711:
[----:B------:R-:W-:Y:S05]  /*3ab0*/  BSYNC B6 ;  /* 0x0000000000067941 */ /* 0x000fea0003800000 */
.L_x_15710:
[----:B------:R-:W0:Y:S01]  /*3ac0*/  S2R R26, SR_TID.X ;  /* 0x00000000001a7919 */ /* 0x000e220000002100 */
[----:B------:R-:W-:Y:S01]  /*3ad0*/  BSSY B1, `(.L_x_15738) ;  /* 0x0000038000017945 */ /* 0x000fe20003800000 */
[----:B0-----:R-:W-:-:S13]  /*3ae0*/  ISETP.GE.AND P1, PT, R26, R17, PT ;  /* 0x000000111a00720c */ /* 0x001fda0003f26270 */
[----:B------:R-:W-:Y:S05]  /*3af0*/  @P1 BRA `(.L_x_15739) ;  /* 0x0000000000d41947 */ /* 0x000fea0003800000 */
[----:B------:R-:W-:Y:S01]  /*3b00*/  ULDC UR4, c[0x0][0x218] ;  /* 0x0000860000047ab9 */ /* 0x000fe20000000800 */
[C---:B-1-3-5:R-:W-:Y:S01]  /*3b10*/  FADD.FTZ R0, |R19|.reuse, -RZ ;  /* 0x800000ff13007221 */ /* 0x06afe20000010200 */
[----:B--2---:R-:W-:Y:S01]  /*3b20*/  FADD.FTZ R5, -RZ, |UR4| ;  /* 0x40000004ff057e21 */ /* 0x004fe20008010100 */
[----:B------:R-:W-:Y:S01]  /*3b30*/  FSETP.LT.FTZ.AND P4, PT, |R19|, |UR4|, PT ;  /* 0x4000000413007c0b */ /* 0x000fe2000bf91200 */
        /* <DEDUP_REMOVED lines=12> */
[----:B------:R-:W-:Y:S05]  /*3c00*/  CALL.REL.NOINC `($__internal_57_$__cuda_sm3x_div_rn_ftz_f32_slowpath) ;  /* 0x0000004800647944 */ /* 0x000fea0003c00000 */
[----:B------:R-:W-:-:S07]  /*3c10*/  IMAD.MOV.U32 R4, RZ, RZ, R5 ;  /* 0x000000ffff047224 */ /* 0x000fce00078e0005 */
.L_x_15741:
[----:B------:R-:W-:Y:S05]  /*3c20*/  BSYNC B2 ;  /* 0x0000000000027941 */ /* 0x000fea0003800000 */
.L_x_15740:
        /* <DEDUP_REMOVED lines=18> */
.L_x_15743:
[----:B------:R-:W-:Y:S01]  /*3d50*/  ISETP.GE.AND P0, PT, R19, RZ, PT ;  /* 0x000000ff1300720c */ /* 0x000fe20003f06270 */
[----:B------:R-:W-:-:S12]  /*3d60*/  IMAD.MOV.U32 R5, RZ, RZ, 0x3fd774eb ;  /* 0x3fd774ebff057424 */ /* 0x000fd800078e00ff */
[----:B------:R-:W-:-:S04]  /*3d70*/  @P0 FFMA.FTZ R4, R5, 0.93318945169448852539, -R4 ;  /* 0x3f6ee58105040823 */ /* 0x000fc80000010804 */
[----:B------:R-:W-:-:S07]  /*3d80*/  @!P0 FFMA.FTZ R4, R5, 0.93318945169448852539, R4 ;  /* 0x3f6ee58105048823 */ /* 0x000fce0000010004 */
.L_x_15744:
[----:B------:R-:W-:Y:S05]  /*3d90*/  BSYNC B0 ;  /* 0x0000000000007941 */ /* 0x000fea0003800000 */
.L_x_15742:
[----:B------:R-:W0:Y:S01]  /*3da0*/  LDC R0, c[0x0][0x218] ;  /* 0x00008600ff007b82 */ /* 0x000e220000000800 */
[----:B------:R-:W-:Y:S01]  /*3db0*/  FSETP.NEU.FTZ.AND P2, PT, R3, RZ, PT ;  /* 0x000000ff0300720b */ /* 0x000fe20003f5d000 */
[----:B------:R-:W-:Y:S01]  /*3dc0*/  IMAD.MOV.U32 R3, RZ, RZ, 0x4016cbe4 ;  /* 0x4016cbe4ff037424 */ /* 0x000fe200078e00ff */
[C---:B------:R-:W-:Y:S02]  /*3dd0*/  ISETP.GE.AND P3, PT, R19.reuse, RZ, PT ;  /* 0x000000ff1300720c */ /* 0x040fe40003f66270 */
[C---:B0-----:R-:W-:Y:S01]  /*3de0*/  FSETP.NEU.FTZ.AND P0, PT, |R19|.reuse, |R0|, PT ;  /* 0x400000001300720b */ /* 0x041fe20003f1d200 */
[----:B------:R-:W-:-:S12]  /*3df0*/  FADD.FTZ R19, |R19|, |R0| ;  /* 0x4000000013137221 */ /* 0x000fd80000010200 */
[----:B------:R-:W-:Y:S02]  /*3e00*/  @!P0 FSEL R4, R3, 0.78539818525314331055, !P3 ;  /* 0x3f490fdb03048808 */ /* 0x000fe40005800000 */
[----:B------:R-:W-:Y:S02]  /*3e10*/  @!P2 FSEL R4, RZ, 3.1415927410125732422, P3 ;  /* 0x40490fdbff04a808 */ /* 0x000fe40001800000 */
[----:B------:R-:W-:Y:S02]  /*3e20*/  FSETP.GTU.FTZ.AND P0, PT, |R19|, +INF , PT ;  /* 0x7f8000001300780b */ /* 0x000fe40003f1c200 */
[----:B------:R-:W-:-:S04]  /*3e30*/  LOP3.LUT R4, R4, 0x80000000, R0, 0xb8, !PT ;  /* 0x8000000004047812 */ /* 0x000fc800078eb800 */
[----:B------:R-:W-:-:S07]  /*3e40*/  FSEL R4, R19, R4, P0 ;  /* 0x0000000413047208 */ /* 0x000fce0000000000 */
.L_x_15739:
[----:B------:R-:W-:Y:S05]  /*3e50*/  BSYNC B1 ;  /* 0x0000000000017941 */ /* 0x000fea0003800000 */
.L_x_15738:
[----:B------:R-:W-:Y:S01]  /*3e60*/  VIADD R28, R26, 0x80 ;  /* 0x000000801a1c7836 */ /* 0x000fe20000000000 */
[----:B------:R-:W-:Y:S04]  /*3e70*/  BSSY B1, `(.L_x_15745) ;  /* 0x0000037000017945 */ /* 0x000fe80003800000 */
[----:B------:R-:W-:-:S13]  /*3e80*/  ISETP.GE.AND P0, PT, R28, R17, PT ;  /* 0x000000111c00720c */ /* 0x000fda0003f06270 */
[----:B------:R-:W-:Y:S05]  /*3e90*/  @P0 BRA `(.L_x_15746) ;  /* 0x0000000000d00947 */ /* 0x000fea0003800000 */
[----:B------:R-:W-:Y:S01]  /*3ea0*/  ULDC UR4, c[0x0][0x218] ;  /* 0x0000860000047ab9 */ /* 0x000fe20000000800 */
[C---:B--2--5:R-:W-:Y:S01]  /*3eb0*/  FADD.FTZ R0, |R18|.reuse, -RZ ;  /* 0x800000ff12007221 */ /* 0x064fe20000010200 */
[----:B------:R-:W-:Y:S01]  /*3ec0*/  FADD.FTZ R7, -RZ, |UR4| ;  /* 0x40000004ff077e21 */ /* 0x000fe20008010100 */
[----:B------:R-:W-:Y:S01]  /*3ed0*/  FSETP.LT.FTZ.AND P4, PT, |R18|, |UR4|, PT ;  /* 0x4000000412007c0b */ /* 0x000fe2000bf91200 */
        /* <DEDUP_REMOVED lines=12> */
[----:B-1-34-:R-:W-:Y:S05]  /*3fa0*/  CALL.REL.NOINC `($__internal_57_$__cuda_sm3x_div_rn_ftz_f32_slowpath) ;  /* 0x00000044007c7944 */ /* 0x01afea0003c00000 */
.L_x_15748:
[----:B------:R-:W-:Y:S05]  /*3fb0*/  BSYNC B2 ;  /* 0x0000000000027941 */ /* 0x000fea0003800000 */
.L_x_15747:
        /* <DEDUP_REMOVED lines=18> */
.L_x_15750:
[----:B------:R-:W-:Y:S01]  /*40e0*/  ISETP.GE.AND P0, PT, R18, RZ, PT ;  /* 0x000000ff1200720c */ /* 0x000fe20003f06270 */
[----:B------:R-:W-:-:S12]  /*40f0*/  IMAD.MOV.U32 R5, RZ, RZ, 0x3fd774eb ;  /* 0x3fd774ebff057424 */ /* 0x000fd800078e00ff */
[----:B------:R-:W-:-:S04]  /*4100*/  @P0 FFMA.FTZ R0, R5, 0.93318945169448852539, -R0 ;  /* 0x3f6ee58105000823 */ /* 0x000fc80000010800 */
[----:B------:R-:W-:-:S07]  /*4110*/  @!P0 FFMA.FTZ R0, R5, 0.93318945169448852539, R0 ;  /* 0x3f6ee58105008823 */ /* 0x000fce0000010000 */
.L_x_15751:
[----:B------:R-:W-:Y:S05]  /*4120*/  BSYNC B0 ;  /* 0x0000000000007941 */ /* 0x000fea0003800000 */
.L_x_15749:
        /* <DEDUP_REMOVED lines=11> */
.L_x_15746:
[----:B------:R-:W-:Y:S05]  /*41e0*/  BSYNC B1 ;  /* 0x0000000000017941 */ /* 0x000fea0003800000 */
.L_x_15745:
        /* <DEDUP_REMOVED lines=21> */
.L_x_15755:
[----:B------:R-:W-:Y:S05]  /*4340*/  BSYNC B2 ;  /* 0x0000000000027941 */ /* 0x000fea0003800000 */
.L_x_15754:
        /* <DEDUP_REMOVED lines=18> */
.L_x_15757:
[----:B------:R-:W-:Y:S01]  /*4470*/  ISETP.GE.AND P0, PT, R22, RZ, PT ;  /* 0x000000ff1600720c */ /* 0x000fe20003f06270 */
[----:B------:R-:W-:-:S12]  /*4480*/  IMAD.MOV.U32 R5, RZ, RZ, 0x3fd774eb ;  /* 0x3fd774ebff057424 */ /* 0x000fd800078e00ff */
[----:B------:R-:W-:-:S04]  /*4490*/  @P0 FFMA.FTZ R0, R5, 0.93318945169448852539, -R0 ;  /* 0x3f6ee58105000823 */ /* 0x000fc80000010800 */
[----:B------:R-:W-:-:S07]  /*44a0*/  @!P0 FFMA.FTZ R0, R5, 0.93318945169448852539, R0 ;  /* 0x3f6ee58105008823 */ /* 0x000fce0000010000 */
.L_x_15758:
[----:B------:R-:W-:Y:S05]  /*44b0*/  BSYNC B0 ;  /* 0x0000000000007941 */ /* 0x000fea0003800000 */
.L_x_15756:
        /* <DEDUP_REMOVED lines=11> */
.L_x_15753:
[----:B------:R-:W-:Y:S05]  /*4570*/  BSYNC B1 ;  /* 0x0000000000017941 */ /* 0x000fea0003800000 */
.L_x_15752:
        /* <DEDUP_REMOVED lines=21> */
.L_x_15762:
[----:B------:R-:W-:Y:S05]  /*46d0*/  BSYNC B2 ;  /* 0x0000000000027941 */ /* 0x000fea0003800000 */
.L_x_15761:
        /* <DEDUP_REMOVED lines=18> */
.L_x_15764:
[----:B------:R-:W-:Y:S01]  /*4800*/  ISETP.GE.AND P0, PT, R16, RZ, PT ;  /* 0x000000ff1000720c */ /* 0x000fe20003f06270 */
[----:B------:R-:W-:-:S12]  /*4810*/  IMAD.MOV.U32 R5, RZ, RZ, 0x3fd774eb ;  /* 0x3fd774ebff057424 */ /* 0x000fd800078e00ff */
[----:B------:R-:W-:-:S04]  /*4820*/  @P0 FFMA.FTZ R0, R5, 0.93318945169448852539, -R0 ;  /* 0x3f6ee58105000823 */ /* 0x000fc80000010800 */
[----:B------:R-:W-:-:S07]  /*4830*/  @!P0 FFMA.FTZ R0, R5, 0.93318945169448852539, R0 ;  /* 0x3f6ee58105008823 */ /* 0x000fce0000010000 */
.L_x_15765:
[----:B------:R-:W-:Y:S05]  /*4840*/  BSYNC B0 ;  /* 0x0000000000007941 */ /* 0x000fea0003800000 */
.L_x_15763:
        /* <DEDUP_REMOVED lines=11> */
.L_x_15760:
[----:B------:R-:W-:Y:S05]  /*4900*/  BSYNC B1 ;  /* 0x0000000000017941 */ /* 0x000fea0003800000 */
.L_x_15759:
[----:B--2--5:R-:W0:Y:S01]  /*4910*/  LDC.U8 R16, c[0x0][0x23c] ;  /* 0x00008f00ff107b82 */ /* 0x024e220000000000 */
[----:B------:R-:W-:Y:S04]  /*4920*/  BSSY B6, `(.L_x_15766) ;  /* 0x0000102000067945 */ /* 0x000fe80003800000 */
[----:B------:R-:W-:Y:S05]  /*4930*/  @P1 BRA `(.L_x_15767) ;  /* 0x0000001000001947 */ /* 0x000fea0003800000 */
[----:B------:R-:W2:Y:S01]  /*4940*/  S2R R3, SR_TID.X ;  /* 0x0000000000037919 */ /* 0x000ea20000002100 */
[----:B------:R-:W5:Y:S01]  /*4950*/  LDC.64 R8, c[0x0][0x220] ;  /* 0x00008800ff087b82 */ /* 0x000f620000000a00 */
[----:B0-----:R-:W-:Y:S01]  /*4960*/  PRMT R5, R16, 0x9910, RZ ;  /* 0x0000991010057816 */ /* 0x001fe200000000ff */
[----:B------:R-:W-:Y:S01]  /*4970*/  ULDC UR4, c[0x0][0x240] ;  /* 0x0000900000047ab9 */ /* 0x000fe20000000800 */
[----:B--2---:R-:W-:-:S04]  /*4980*/  IMAD R0, R2, 0x200, R3 ;  /* 0x0000020002007824 */ /* 0x004fc800078e0203 */
        /* <DEDUP_REMOVED lines=18> */
.L_x_15771:
[----:B----4-:R-:W0:Y:S01]  /*4ab0*/  F2I.S64.TRUNC R4, R4 ;  /* 0x0000000400047311 */ /* 0x010e22000020d900 */
[----:B------:R-:W-:Y:S02]  /*4ac0*/  IMAD.MOV.U32 R26, RZ, RZ, R28 ;  /* 0x000000ffff1a7224 */ /* 0x000fe400078e001c */
[----:B0-----:R-:W-:-:S05]  /*4ad0*/  IMAD.MOV.U32 R3, RZ, RZ, R4 ;  /* 0x000000ffff037224 */ /* 0x001fca00078e0004 */
[----:B------:R0:W-:Y:S01]  /*4ae0*/  STG.E.U8 desc[UR36][R8.64], R3 ;  /* 0x0000000308007986 */ /* 0x0001e2000c101124 */
[----:B------:R-:W-:Y:S05]  /*4af0*/  BRA `(.L_x_15767) ;  /* 0x0000000c00907947 */ /* 0x000fea0003800000 */
.L_x_15770:
[----:B------:R-:W-:-:S13]  /*4b00*/  ISETP.NE.AND P0, PT, R0, 0x2, PT ;  /* 0x000000020000780c */ /* 0x000fda0003f05270 */
[----:B------:R-:W-:Y:S05]  /*4b10*/  @!P0 BRA `(.L_x_15773) ;  /* 0x0000000000308947 */ /* 0x000fea0003800000 */
[----:B------:R-:W-:-:S13]  /*4b20*/  ISETP.NE.AND P0, PT, R0, 0x3, PT ;  /* 0x000000030000780c */ /* 0x000fda0003f05270 */
[----:B------:R-:W-:Y:S05]  /*4b30*/  @!P0 BRA `(.L_x_15774) ;  /* 0x0000000000188947 */ /* 0x000fea0003800000 */
[----:B------:R-:W-:-:S13]  /*4b40*/  ISETP.NE.AND P0, PT, R0, 0x4, PT ;  /* 0x000000040000780c */ /* 0x000fda0003f05270 */
[----:B------:R-:W-:Y:S05]  /*4b50*/  @P0 BRA `(.L_x_15772) ;  /* 0x0000000c00140947 */ /* 0x000fea0003800000 */
[----:B----4-:R-:W0:Y:S01]  /*4b60*/  F2I.S64.TRUNC R4, R4 ;  /* 0x0000000400047311 */ /* 0x010e22000020d900 */
[----:B------:R-:W-:Y:S01]  /*4b70*/  IMAD.MOV.U32 R26, RZ, RZ, R28 ;  /* 0x000000ffff1a7224 */ /* 0x000fe200078e001c */
[----:B0-----:R0:W-:Y:S01]  /*4b80*/  STG.E.64 desc[UR36][R8.64], R4 ;  /* 0x0000000408007986 */ /* 0x0011e2000c101b24 */
[----:B------:R-:W-:Y:S05]  /*4b90*/  BRA `(.L_x_15767) ;  /* 0x0000000c00687947 */ /* 0x000fea0003800000 */
.L_x_15774:
[----:B------:R-:W0:Y:S01]  /*4ba0*/  F2I.FTZ.TRUNC.NTZ R3, R4 ;  /* 0x0000000400037305 */ /* 0x000e22000021f100 */
[----:B------:R-:W-:Y:S01]  /*4bb0*/  IMAD.MOV.U32 R26, RZ, RZ, R28 ;  /* 0x000000ffff1a7224 */ /* 0x000fe200078e001c */
[----:B0-----:R0:W-:Y:S01]  /*4bc0*/  STG.E desc[UR36][R8.64], R3 ;  /* 0x0000000308007986 */ /* 0x0011e2000c101924 */
[----:B------:R-:W-:Y:S05]  /*4bd0*/  BRA `(.L_x_15767) ;  /* 0x0000000c00587947 */ /* 0x000fea0003800000 */
.L_x_15773:
[----:B------:R-:W0:Y:S01]  /*4be0*/  F2I.FTZ.TRUNC.NTZ R3, R4 ;  /* 0x0000000400037305 */ /* 0x000e22000021f100 */
[----:B------:R-:W-:Y:S01]  /*4bf0*/  IMAD.MOV.U32 R26, RZ, RZ, R28 ;  /* 0x000000ffff1a7224 */ /* 0x000fe200078e001c */
[----:B0-----:R2:W-:Y:S01]  /*4c00*/  STG.E.U16 desc[UR36][R8.64], R3 ;  /* 0x0000000308007986 */ /* 0x0015e2000c101524 */
[----:B------:R-:W-:Y:S05]  /*4c10*/  BRA `(.L_x_15767) ;  /* 0x0000000c00487947 */ /* 0x000fea0003800000 */
.L_x_15769:
        /* <DEDUP_REMOVED lines=9> */
.L_x_15776:
[----:B----4-:R-:W-:Y:S01]  /*4cb0*/  F2FP.F16.F32.PACK_AB R4, RZ, R4 ;  /* 0x00000004ff04723e */ /* 0x010fe200000000ff */
[----:B------:R-:W-:-:S04]  /*4cc0*/  IMAD.MOV.U32 R26, RZ, RZ, R28 ;  /* 0x000000ffff1a7224 */ /* 0x000fc800078e001c */
[----:B------:R0:W-:Y:S01]  /*4cd0*/  STG.E.U16 desc[UR36][R8.64], R4 ;  /* 0x0000000408007986 */ /* 0x0001e2000c101524 */
[----:B------:R-:W-:Y:S05]  /*4ce0*/  BRA `(.L_x_15767) ;  /* 0x0000000c00147947 */ /* 0x000fea0003800000 */
.L_x_15775:
        /* <DEDUP_REMOVED lines=10> */
.L_x_15778:
[----:B------:R-:W-:Y:S01]  /*4d90*/  F2FP.F16.F32.PACK_AB R3, RZ, R4 ;  /* 0x00000004ff03723e */ /* 0x000fe200000000ff */
[----:B------:R-:W-:-:S03]  /*4da0*/  IMAD.MOV.U32 R26, RZ, RZ, R28 ;  /* 0x000000ffff1a7224 */ /* 0x000fc600078e001c */
[----:B------:R-:W-:-:S05]  /*4db0*/  PRMT R3, R3, 0x5410, RZ ;  /* 0x0000541003037816 */ /* 0x000fca00000000ff */
[----:B------:R0:W-:Y:S01]  /*4dc0*/  STG.E desc[UR36][R8.64], R3 ;  /* 0x0000000308007986 */ /* 0x0001e2000c101924 */
[----:B------:R-:W-:Y:S05]  /*4dd0*/  BRA `(.L_x_15767) ;  /* 0x0000000800d87947 */ /* 0x000fea0003800000 */
.L_x_15777:
[----:B----4-:R-:W-:Y:S01]  /*4de0*/  FMUL.FTZ R4, R4, 1 ;  /* 0x3f80000004047820 */ /* 0x010fe20000410000 */
[----:B------:R-:W-:-:S05]  /*4df0*/  IMAD.MOV.U32 R26, RZ, RZ, R28 ;  /* 0x000000ffff1a7224 */ /* 0x000fca00078e001c */
[----:B------:R-:W0:Y:S02]  /*4e00*/  F2F.F64.F32 R4, R4 ;  /* 0x0000000400047310 */ /* 0x000e240000201800 */
[----:B0-----:R0:W-:Y:S01]  /*4e10*/  STG.E.64 desc[UR36][R8.64], R4 ;  /* 0x0000000408007986 */ /* 0x0011e2000c101b24 */
[----:B------:R-:W-:Y:S05]  /*4e20*/  BRA `(.L_x_15767) ;  /* 0x0000000800c47947 */ /* 0x000fea0003800000 */
.L_x_15768:
        /* <DEDUP_REMOVED lines=13> */
.L_x_15781:
[----:B----4-:R-:W-:Y:S01]  /*4f00*/  FMUL.FTZ R4, R4, 1 ;  /* 0x3f80000004047820 */ /* 0x010fe20000410000 */
[----:B------:R-:W-:Y:S01]  /*4f10*/  CS2R R6, SRZ ;  /* 0x0000000000067805 */ /* 0x000fe2000001ff00 */
[----:B------:R-:W-:-:S04]  /*4f20*/  IMAD.MOV.U32 R26, RZ, RZ, R28 ;  /* 0x000000ffff1a7224 */ /* 0x000fc800078e001c */
[----:B------:R-:W0:Y:S02]  /*4f30*/  F2F.F64.F32 R4, R4 ;  /* 0x0000000400047310 */ /* 0x000e240000201800 */
[----:B0-----:R0:W-:Y:S01]  /*4f40*/  STG.E.128 desc[UR36][R8.64], R4 ;  /* 0x0000000408007986 */ /* 0x0011e2000c101d24 */
[----:B------:R-:W-:Y:S05]  /*4f50*/  BRA `(.L_x_15767) ;  /* 0x0000000800787947 */ /* 0x000fea0003800000 */
.L_x_15780:
        /* <DEDUP_REMOVED lines=20> */
.L_x_15785:
[----:B------:R-:W-:Y:S05]  /*50a0*/  BSYNC B0 ;  /* 0x0000000000007941 */ /* 0x000fea0003800000 */
.L_x_15784:
[----:B------:R-:W-:Y:S01]  /*50b0*/  LOP3.LUT R5, R0, R5, RZ, 0xfc, !PT ;  /* 0x0000000500057212 */ /* 0x000fe200078efcff */
[----:B------:R-:W-:-:S04]  /*50c0*/  IMAD.MOV.U32 R26, RZ, RZ, R28 ;  /* 0x000000ffff1a7224 */ /* 0x000fc800078e001c */
[----:B------:R0:W-:Y:S01]  /*50d0*/  STG.E.U8 desc[UR36][R8.64], R5 ;  /* 0x0000000508007986 */ /* 0x0001e2000c101124 */
[----:B------:R-:W-:Y:S05]  /*50e0*/  BRA `(.L_x_15767) ;  /* 0x0000000800147947 */ /* 0x000fea0003800000 */
.L_x_15783:
        /* <DEDUP_REMOVED lines=12> */
.L_x_15787:
[----:B------:R-:W-:Y:S01]  /*51b0*/  IMAD.MOV.U32 R0, RZ, RZ, 0x7f ;  /* 0x0000007fff007424 */ /* 0x000fe200078e00ff */
[----:B------:R-:W-:-:S04]  /*51c0*/  ISETP.GT.U32.AND P0, PT, R5, 0x7f800000, PT ;  /* 0x7f8000000500780c */ /* 0x000fc80003f04070 */
[----:B------:R-:W-:-:S09]  /*51d0*/  SEL R0, R0, 0x7c, P0 ;  /* 0x0000007c00007807 */ /* 0x000fd20000000000 */
.L_x_15788:
[----:B------:R-:W-:Y:S05]  /*51e0*/  BSYNC B0 ;  /* 0x0000000000007941 */ /* 0x000fea0003800000 */
.L_x_15786:
[----:B----4-:R-:W-:Y:S01]  /*51f0*/  LOP3.LUT R4, R4, 0x80000000, RZ, 0xc0, !PT ;  /* 0x8000000004047812 */ /* 0x010fe200078ec0ff */
[----:B------:R-:W-:-:S03]  /*5200*/  IMAD.MOV.U32 R26, RZ, RZ, R28 ;  /* 0x000000ffff1a7224 */ /* 0x000fc600078e001c */
[----:B------:R-:W-:-:S04]  /*5210*/  SHF.R.U32.HI R3, RZ, 0x18, R4 ;  /* 0x00000018ff037819 */ /* 0x000fc80000011604 */
[----:B------:R-:W-:-:S05]  /*5220*/  LOP3.LUT R3, R0, R3, RZ, 0xfc, !PT ;  /* 0x0000000300037212 */ /* 0x000fca00078efcff */
[----:B------:R0:W-:Y:S01]  /*5230*/  STG.E.U8 desc[UR36][R8.64], R3 ;  /* 0x0000000308007986 */ /* 0x0001e2000c101124 */
[----:B------:R-:W-:Y:S05]  /*5240*/  BRA `(.L_x_15767) ;  /* 0x0000000400bc7947 */ /* 0x000fea0003800000 */
.L_x_15782:
[----:B----4-:R-:W-:Y:S01]  /*5250*/  F2FP.BF16.F32.PACK_AB R4, RZ, R4 ;  /* 0x00000004ff04723e */ /* 0x010fe200000010ff */
[----:B------:R-:W-:-:S04]  /*5260*/  IMAD.MOV.U32 R26, RZ, RZ, R28 ;  /* 0x000000ffff1a7224 */ /* 0x000fc800078e001c */
[----:B------:R0:W-:Y:S01]  /*5270*/  STG.E.U16 desc[UR36][R8.64], R4 ;  /* 0x0000000408007986 */ /* 0x0001e2000c101524 */
[----:B------:R-:W-:Y:S05]  /*5280*/  BRA `(.L_x_15767) ;  /* 0x0000000400ac7947 */ /* 0x000fea0003800000 */
.L_x_15779:
        /* <DEDUP_REMOVED lines=12> */
.L_x_15791:
        /* <DEDUP_REMOVED lines=16> */
.L_x_15794:
[----:B----4-:R-:W-:-:S04]  /*5450*/  LOP3.LUT R4, R4, 0x80000000, RZ, 0xc0, !PT ;  /* 0x8000000004047812 */ /* 0x010fc800078ec0ff */
[----:B------:R-:W-:-:S04]  /*5460*/  SHF.R.U32.HI R4, RZ, 0x18, R4 ;  /* 0x00000018ff047819 */ /* 0x000fc80000011604 */
[----:B------:R-:W-:-:S04]  /*5470*/  LOP3.LUT R3, R3, R4, RZ, 0xfc, !PT ;  /* 0x0000000403037212 */ /* 0x000fc800078efcff */
[----:B------:R-:W-:-:S07]  /*5480*/  PRMT R0, R3, 0x7610, R0 ;  /* 0x0000761003007816 */ /* 0x000fce0000000000 */
.L_x_15793:
[----:B------:R-:W-:Y:S05]  /*5490*/  BSYNC B0 ;  /* 0x0000000000007941 */ /* 0x000fea0003800000 */
.L_x_15792:
[----:B------:R0:W-:Y:S01]  /*54a0*/  STG.E.U8 desc[UR36][R8.64], R0 ;  /* 0x0000000008007986 */ /* 0x0001e2000c101124 */
[----:B------:R-:W-:Y:S01]  /*54b0*/  IMAD.MOV.U32 R26, RZ, RZ, R28 ;  /* 0x000000ffff1a7224 */ /* 0x000fe200078e001c */
[----:B------:R-:W-:Y:S06]  /*54c0*/  BRA `(.L_x_15767) ;  /* 0x00000004001c7947 */ /* 0x000fec0003800000 */
.L_x_15790:
        /* <DEDUP_REMOVED lines=16> */
.L_x_15797:
[----:B----4-:R-:W-:-:S04]  /*55d0*/  LOP3.LUT R4, R4, 0x80000000, RZ, 0xc0, !PT ;  /* 0x8000000004047812 */ /* 0x010fc800078ec0ff */
[----:B------:R-:W-:-:S04]  /*55e0*/  SHF.R.U32.HI R4, RZ, 0x18, R4 ;  /* 0x00000018ff047819 */ /* 0x000fc80000011604 */
[----:B------:R-:W-:-:S04]  /*55f0*/  LOP3.LUT R3, R3, R4, RZ, 0xfc, !PT ;  /* 0x0000000403037212 */ /* 0x000fc800078efcff */
[----:B------:R-:W-:-:S07]  /*5600*/  PRMT R0, R3, 0x7610, R0 ;  /* 0x0000761003007816 */ /* 0x000fce0000000000 */
.L_x_15796:
[----:B------:R-:W-:Y:S05]  /*5610*/  BSYNC B0 ;  /* 0x0000000000007941 */ /* 0x000fea0003800000 */
.L_x_15795:
[----:B------:R0:W-:Y:S01]  /*5620*/  STG.E.U8 desc[UR36][R8.64], R0 ;  /* 0x0000000008007986 */ /* 0x0001e2000c101124 */
[----:B------:R-:W-:Y:S01]  /*5630*/  IMAD.MOV.U32 R26, RZ, RZ, R28 ;  /* 0x000000ffff1a7224 */ /* 0x000fe200078e001c */
[----:B------:R-:W-:Y:S06]  /*5640*/  BRA `(.L_x_15767) ;  /* 0x0000000000bc7947 */ /* 0x000fec0003800000 */
.L_x_15789:
        /* <DEDUP_REMOVED lines=22> */
.L_x_15772:
        /* <DEDUP_REMOVED lines=16> */
.L_x_15800:
[----:B------:R-:W-:Y:S01]  /*58b0*/  IMAD.MOV.U32 R26, RZ, RZ, R28 ;  /* 0x000000ffff1a7224 */ /* 0x000fe200078e001c */
[----:B------:R-:W-:Y:S06]  /*58c0*/  BRA `(.L_x_15767) ;  /* 0x00000000001c7947 */ /* 0x000fec0003800000 */
.L_x_15799:
[----:B----4-:R-:W0:Y:S01]  /*58d0*/  F2I.U64.TRUNC R4, R4 ;  /* 0x0000000400047311 */ /* 0x010e22000020d800 */
[----:B------:R-:W-:Y:S01]  /*58e0*/  IMAD.MOV.U32 R26, RZ, RZ, R28 ;  /* 0x000000ffff1a7224 */ /* 0x000fe200078e001c */
[----:B0-----:R0:W-:Y:S01]  /*58f0*/  STG.E.64 desc[UR36][R8.64], R4 ;  /* 0x0000000408007986 */ /* 0x0011e2000c101b24 */
[----:B------:R-:W-:Y:S05]  /*5900*/  BRA `(.L_x_15767) ;  /* 0x00000000000c7947 */ /* 0x000fea0003800000 */
.L_x_15798:
[----:B------:R-:W0:Y:S01]  /*5910*/  F2I.FTZ.U32.TRUNC.NTZ R3, R4 ;  /* 0x0000000400037305 */ /* 0x000e22000021f000 */
[----:B------:R-:W-:Y:S01]  /*5920*/  IMAD.MOV.U32 R26, RZ, RZ, R28 ;  /* 0x000000ffff1a7224 */ /* 0x000fe200078e001c */
[----:B0-----:R0:W-:Y:S06]  /*5930*/  STG.E desc[UR36][R8.64], R3 ;  /* 0x0000000308007986 */ /* 0x0011ec000c101924 */
.L_x_15767:
[----:B------:R-:W-:Y:S05]  /*5940*/  BSYNC B6 ;  /* 0x0000000000067941 */ /* 0x000fea0003800000 */
.L_x_15766:
        /* <DEDUP_REMOVED lines=24> */
.L_x_15806:
[----:B-1-3--:R-:W0:Y:S02]  /*5ad0*/  F2I.S64.TRUNC R18, R18 ;  /* 0x0000001200127311 */ /* 0x00ae24000020d900 */
[----:B0-----:R-:W-:-:S05]  /*5ae0*/  IMAD.MOV.U32 R3, RZ, RZ, R18 ;  /* 0x000000ffff037224 */ /* 0x001fca00078e0012 */
[----:B------:R0:W-:Y:S01]  /*5af0*/  STG.E.U8 desc[UR36][R8.64], R3 ;  /* 0x0000000308007986 */ /* 0x0001e2000c101124 */
[----:B------:R-:W-:Y:S05]  /*5b00*/  BRA `(.L_x_15808) ;  /* 0x0000000c00407947 */ /* 0x000fea0003800000 */
.L_x_15805:
        /* <DEDUP_REMOVED lines=9> */
.L_x_15810:
[----:B------:R-:W0:Y:S02]  /*5ba0*/  F2I.FTZ.TRUNC.NTZ R3, R18 ;  /* 0x0000001200037305 */ /* 0x000e24000021f100 */
[----:B0-----:R4:W-:Y:S01]  /*5bb0*/  STG.E desc[UR36][R8.64], R3 ;  /* 0x0000000308007986 */ /* 0x0019e2000c101924 */
[----:B------:R-:W-:Y:S05]  /*5bc0*/  BRA `(.L_x_15808) ;  /* 0x0000000c00107947 */ /* 0x000fea0003800000 */
.L_x_15809:
[----:B------:R-:W0:Y:S02]  /*5bd0*/  F2I.FTZ.TRUNC.NTZ R3, R18 ;  /* 0x0000001200037305 */ /* 0x000e24000021f100 */
[----:B0-----:R0:W-:Y:S01]  /*5be0*/  STG.E.U16 desc[UR36][R8.64], R3 ;  /* 0x0000000308007986 */ /* 0x0011e2000c101524 */
[----:B------:R-:W-:Y:S05]  /*5bf0*/  BRA `(.L_x_15808) ;  /* 0x0000000c00047947 */ /* 0x000fea0003800000 */
.L_x_15804:
        /* <DEDUP_REMOVED lines=8> */
.L_x_15812:
[----:B------:R-:W-:-:S05]  /*5c80*/  F2FP.F16.F32.PACK_AB R18, RZ, R18 ;  /* 0x00000012ff12723e */ /* 0x000fca00000000ff */
[----:B------:R0:W-:Y:S01]  /*5c90*/  STG.E.U16 desc[UR36][R8.64], R18 ;  /* 0x0000001208007986 */ /* 0x0001e2000c101524 */
[----:B------:R-:W-:Y:S05]  /*5ca0*/  BRA `(.L_x_15808) ;  /* 0x0000000800d87947 */ /* 0x000fea0003800000 */
.L_x_15811:
        /* <DEDUP_REMOVED lines=9> */
.L_x_15814:
[----:B------:R-:W-:-:S04]  /*5d40*/  F2FP.F16.F32.PACK_AB R3, RZ, R18 ;  /* 0x00000012ff03723e */ /* 0x000fc800000000ff */
[----:B------:R-:W-:-:S05]  /*5d50*/  PRMT R3, R3, 0x5410, RZ ;  /* 0x0000541003037816 */ /* 0x000fca00000000ff */
[----:B------:R0:W-:Y:S01]  /*5d60*/  STG.E desc[UR36][R8.64], R3 ;  /* 0x0000000308007986 */ /* 0x0001e2000c101924 */
[----:B------:R-:W-:Y:S05]  /*5d70*/  BRA `(.L_x_15808) ;  /* 0x0000000800a47947 */ /* 0x000fea0003800000 */
.L_x_15813:
[----:B------:R-:W-:-:S06]  /*5d80*/  FMUL.FTZ R4, R18, 1 ;  /* 0x3f80000012047820 */ /* 0x000fcc0000410000 */
[----:B------:R-:W0:Y:S02]  /*5d90*/  F2F.F64.F32 R4, R4 ;  /* 0x0000000400047310 */ /* 0x000e240000201800 */
[----:B0-----:R0:W-:Y:S01]  /*5da0*/  STG.E.64 desc[UR36][R8.64], R4 ;  /* 0x0000000408007986 */ /* 0x0011e2000c101b24 */
[----:B------:R-:W-:Y:S05]  /*5db0*/  BRA `(.L_x_15808) ;  /* 0x0000000800947947 */ /* 0x000fea0003800000 */
.L_x_15803:
        /* <DEDUP_REMOVED lines=12> */
.L_x_15817:
[----:B------:R-:W-:Y:S01]  /*5e80*/  FMUL.FTZ R4, R18, 1 ;  /* 0x3f80000012047820 */ /* 0x000fe20000410000 */
[----:B------:R-:W-:-:S05]  /*5e90*/  CS2R R6, SRZ ;  /* 0x0000000000067805 */ /* 0x000fca000001ff00 */
[----:B------:R-:W0:Y:S02]  /*5ea0*/  F2F.F64.F32 R4, R4 ;  /* 0x0000000400047310 */ /* 0x000e240000201800 */
[----:B0-----:R0:W-:Y:S01]  /*5eb0*/  STG.E.128 desc[UR36][R8.64], R4 ;  /* 0x0000000408007986 */ /* 0x0011e2000c101d24 */
[----:B------:R-:W-:Y:S05]  /*5ec0*/  BRA `(.L_x_15808) ;  /* 0x0000000800507947 */ /* 0x000fea0003800000 */
.L_x_15816:
        /* <DEDUP_REMOVED lines=20> */
.L_x_15821:
[----:B------:R-:W-:Y:S05]  /*6010*/  BSYNC B0 ;  /* 0x0000000000007941 */ /* 0x000fea0003800000 */
.L_x_15820:
[----:B------:R-:W-:-:S05]  /*6020*/  LOP3.LUT R5, R0, R5, RZ, 0xfc, !PT ;  /* 0x0000000500057212 */ /* 0x000fca00078efcff */
[----:B------:R0:W-:Y:S01]  /*6030*/  STG.E.U8 desc[UR36][R8.64], R5 ;  /* 0x0000000508007986 */ /* 0x0001e2000c101124 */
[----:B------:R-:W-:Y:S05]  /*6040*/  BRA `(.L_x_15808) ;  /* 0x0000000400f07947 */ /* 0x000fea0003800000 */
.L_x_15819:
        /* <DEDUP_REMOVED lines=12> */
.L_x_15823:
[----:B------:R-:W-:Y:S01]  /*6110*/  IMAD.MOV.U32 R0, RZ, RZ, 0x7f ;  /* 0x0000007fff007424 */ /* 0x000fe200078e00ff */
[----:B------:R-:W-:-:S04]  /*6120*/  ISETP.GT.U32.AND P0, PT, R4, 0x7f800000, PT ;  /* 0x7f8000000400780c */ /* 0x000fc80003f04070 */
[----:B------:R-:W-:-:S09]  /*6130*/  SEL R0, R0, 0x7c, P0 ;  /* 0x0000007c00007807 */ /* 0x000fd20000000000 */
.L_x_15824:
[----:B------:R-:W-:Y:S05]  /*6140*/  BSYNC B0 ;  /* 0x0000000000007941 */ /* 0x000fea0003800000 */
.L_x_15822:
[----:B------:R-:W-:-:S04]  /*6150*/  LOP3.LUT R18, R18, 0x80000000, RZ, 0xc0, !PT ;  /* 0x8000000012127812 */ /* 0x000fc800078ec0ff */
[----:B------:R-:W-:-:S04]  /*6160*/  SHF.R.U32.HI R3, RZ, 0x18, R18 ;  /* 0x00000018ff037819 */ /* 0x000fc80000011612 */
[----:B------:R-:W-:-:S05]  /*6170*/  LOP3.LUT R3, R0, R3, RZ, 0xfc, !PT ;  /* 0x0000000300037212 */ /* 0x000fca00078efcff */
[----:B------:R0:W-:Y:S01]  /*6180*/  STG.E.U8 desc[UR36][R8.64], R3 ;  /* 0x0000000308007986 */ /* 0x0001e2000c101124 */
[----:B------:R-:W-:Y:S05]  /*6190*/  BRA `(.L_x_15808) ;  /* 0x00000004009c7947 */ /* 0x000fea0003800000 */
.L_x_15818:
[----:B------:R-:W-:-:S05]  /*61a0*/  F2FP.BF16.F32.PACK_AB R18, RZ, R18 ;  /* 0x00000012ff12723e */ /* 0x000fca00000010ff */
[----:B------:R0:W-:Y:S01]  /*61b0*/  STG.E.U16 desc[UR36][R8.64], R18 ;  /* 0x0000001208007986 */ /* 0x0001e2000c101524 */
[----:B------:R-:W-:Y:S05]  /*61c0*/  BRA `(.L_x_15808) ;  /* 0x0000000400907947 */ /* 0x000fea0003800000 */
.L_x_15815:
        /* <DEDUP_REMOVED lines=11> */
.L_x_15827:
        /* <DEDUP_REMOVED lines=16> */
.L_x_15830:
[----:B------:R-:W-:-:S04]  /*6380*/  LOP3.LUT R18, R18, 0x80000000, RZ, 0xc0, !PT ;  /* 0x8000000012127812 */ /* 0x000fc800078ec0ff */
[----:B------:R-:W-:-:S04]  /*6390*/  SHF.R.U32.HI R3, RZ, 0x18, R18 ;  /* 0x00000018ff037819 */ /* 0x000fc80000011612 */
[----:B------:R-:W-:-:S04]  /*63a0*/  LOP3.LUT R0, R0, R3, RZ, 0xfc, !PT ;  /* 0x0000000300007212 */ /* 0x000fc800078efcff */
[----:B------:R-:W-:-:S07]  /*63b0*/  PRMT R4, R0, 0x7610, R4 ;  /* 0x0000761000047816 */ /* 0x000fce0000000004 */
.L_x_15829:
[----:B------:R-:W-:Y:S05]  /*63c0*/  BSYNC B0 ;  /* 0x0000000000007941 */ /* 0x000fea0003800000 */
.L_x_15828:
[----:B------:R0:W-:Y:S01]  /*63d0*/  STG.E.U8 desc[UR36][R8.64], R4 ;  /* 0x0000000408007986 */ /* 0x0001e2000c101124 */
[----:B------:R-:W-:Y:S05]  /*63e0*/  BRA `(.L_x_15808) ;  /* 0x0000000400087947 */ /* 0x000fea0003800000 */
.L_x_15826:
        /* <DEDUP_REMOVED lines=16> */
.L_x_15833:
[----:B------:R-:W-:-:S04]  /*64f0*/  LOP3.LUT R18, R18, 0x80000000, RZ, 0xc0, !PT ;  /* 0x8000000012127812 */ /* 0x000fc800078ec0ff */
[----:B------:R-:W-:-:S04]  /*6500*/  SHF.R.U32.HI R3, RZ, 0x18, R18 ;  /* 0x00000018ff037819 */ /* 0x000fc80000011612 */
[----:B------:R-:W-:-:S04]  /*6510*/  LOP3.LUT R0, R0, R3, RZ, 0xfc, !PT ;  /* 0x0000000300007212 */ /* 0x000fc800078efcff */
[----:B------:R-:W-:-:S07]  /*6520*/  PRMT R4, R0, 0x7610, R4 ;  /* 0x0000761000047816 */ /* 0x000fce0000000004 */
.L_x_15832:
[----:B------:R-:W-:Y:S05]  /*6530*/  BSYNC B0 ;  /* 0x0000000000007941 */ /* 0x000fea0003800000 */
.L_x_15831:
[----:B------:R0:W-:Y:S01]  /*6540*/  STG.E.U8 desc[UR36][R8.64], R4 ;  /* 0x0000000408007986 */ /* 0x0001e2000c101124 */
[----:B------:R-:W-:Y:S05]  /*6550*/  BRA `(.L_x_15808) ;  /* 0x0000000000ac7947 */ /* 0x000fea0003800000 */
.L_x_15825:
        /* <DEDUP_REMOVED lines=21> */
.L_x_15807:
        /* <DEDUP_REMOVED lines=16> */
.L_x_15836:
[----:B------:R-:W-:Y:S05]  /*67b0*/  BRA `(.L_x_15808) ;  /* 0x0000000000147947 */ /* 0x000fea0003800000 */
.L_x_15835:
[----:B-1-3--:R-:W0:Y:S02]  /*67c0*/  F2I.U64.TRUNC R18, R18 ;  /* 0x0000001200127311 */ /* 0x00ae24000020d800 */
[----:B0-----:R0:W-:Y:S01]  /*67d0*/  STG.E.64 desc[UR36][R8.64], R18 ;  /* 0x0000001208007986 */ /* 0x0011e2000c101b24 */
[----:B------:R-:W-:Y:S05]  /*67e0*/  BRA `(.L_x_15808) ;  /* 0x0000000000087947 */ /* 0x000fea0003800000 */
.L_x_15834:
[----:B------:R-:W0:Y:S02]  /*67f0*/  F2I.FTZ.U32.TRUNC.NTZ R3, R18 ;  /* 0x0000001200037305 */ /* 0x000e24000021f000 */
[----:B0-----:R0:W-:Y:S02]  /*6800*/  STG.E desc[UR36][R8.64], R3 ;  /* 0x0000000308007986 */ /* 0x0011e4000c101924 */
.L_x_15808:
        /* <DEDUP_REMOVED lines=24> */
.L_x_15840:
[----:B------:R-:W0:Y:S02]  /*6990*/  F2I.S64.TRUNC R22, R22 ;  /* 0x0000001600167311 */ /* 0x000e24000020d900 */
[----:B0-----:R-:W-:-:S05]  /*69a0*/  IMAD.MOV.U32 R3, RZ, RZ, R22 ;  /* 0x000000ffff037224 */ /* 0x001fca00078e0016 */
[----:B------:R0:W-:Y:S01]  /*69b0*/  STG.E.U8 desc[UR36][R8.64], R3 ;  /* 0x0000000308007986 */ /* 0x0001e2000c101124 */
[----:B------:R-:W-:Y:S05]  /*69c0*/  BRA `(.L_x_15842) ;  /* 0x0000000c00407947 */ /* 0x000fea0003800000 */
.L_x_15839:
        /* <DEDUP_REMOVED lines=9> */
.L_x_15844:
[----:B------:R-:W0:Y:S02]  /*6a60*/  F2I.FTZ.TRUNC.NTZ R3, R22 ;  /* 0x0000001600037305 */ /* 0x000e24000021f100 */
[----:B0-----:R0:W-:Y:S01]  /*6a70*/  STG.E desc[UR36][R8.64], R3 ;  /* 0x0000000308007986 */ /* 0x0011e2000c101924 */
[----:B------:R-:W-:Y:S05]  /*6a80*/  BRA `(.L_x_15842) ;  /* 0x0000000c00107947 */ /* 0x000fea0003800000 */
.L_x_15843:
[----:B------:R-:W0:Y:S02]  /*6a90*/  F2I.FTZ.TRUNC.NTZ R3, R22 ;  /* 0x0000001600037305 */ /* 0x000e24000021f100 */
[----:B0-----:R0:W-:Y:S01]  /*6aa0*/  STG.E.U16 desc[UR36][R8.64], R3 ;  /* 0x0000000308007986 */ /* 0x0011e2000c101524 */
[----:B------:R-:W-:Y:S05]  /*6ab0*/  BRA `(.L_x_15842) ;  /* 0x0000000c00047947 */ /* 0x000fea0003800000 */
.L_x_15838:
        /* <DEDUP_REMOVED lines=8> */
.L_x_15846:
[----:B------:R-:W-:-:S05]  /*6b40*/  F2FP.F16.F32.PACK_AB R22, RZ, R22 ;  /* 0x00000016ff16723e */ /* 0x000fca00000000ff */
[----:B------:R0:W-:Y:S01]  /*6b50*/  STG.E.U16 desc[UR36][R8.64], R22 ;  /* 0x0000001608007986 */ /* 0x0001e2000c101524 */
[----:B------:R-:W-:Y:S05]  /*6b60*/  BRA `(.L_x_15842) ;  /* 0x0000000800d87947 */ /* 0x000fea0003800000 */
.L_x_15845:
        /* <DEDUP_REMOVED lines=9> */
.L_x_15848:
[----:B------:R-:W-:-:S04]  /*6c00*/  F2FP.F16.F32.PACK_AB R3, RZ, R22 ;  /* 0x00000016ff03723e */ /* 0x000fc800000000ff */
[----:B------:R-:W-:-:S05]  /*6c10*/  PRMT R3, R3, 0x5410, RZ ;  /* 0x0000541003037816 */ /* 0x000fca00000000ff */
[----:B------:R0:W-:Y:S01]  /*6c20*/  STG.E desc[UR36][R8.64], R3 ;  /* 0x0000000308007986 */ /* 0x0001e2000c101924 */
[----:B------:R-:W-:Y:S05]  /*6c30*/  BRA `(.L_x_15842) ;  /* 0x0000000800a47947 */ /* 0x000fea0003800000 */
.L_x_15847:
[----:B------:R-:W-:-:S06]  /*6c40*/  FMUL.FTZ R4, R22, 1 ;  /* 0x3f80000016047820 */ /* 0x000fcc0000410000 */
[----:B------:R-:W0:Y:S02]  /*6c50*/  F2F.F64.F32 R4, R4 ;  /* 0x0000000400047310 */ /* 0x000e240000201800 */
[----:B0-----:R0:W-:Y:S01]  /*6c60*/  STG.E.64 desc[UR36][R8.64], R4 ;  /* 0x0000000408007986 */ /* 0x0011e2000c101b24 */
[----:B------:R-:W-:Y:S05]  /*6c70*/  BRA `(.L_x_15842) ;  /* 0x0000000800947947 */ /* 0x000fea0003800000 */
.L_x_15837:
        /* <DEDUP_REMOVED lines=12> */
.L_x_15851:
[----:B------:R-:W-:Y:S01]  /*6d40*/  FMUL.FTZ R4, R22, 1 ;  /* 0x3f80000016047820 */ /* 0x000fe20000410000 */
[----:B------:R-:W-:-:S05]  /*6d50*/  CS2R R6, SRZ ;  /* 0x0000000000067805 */ /* 0x000fca000001ff00 */
[----:B------:R-:W0:Y:S02]  /*6d60*/  F2F.F64.F32 R4, R4 ;  /* 0x0000000400047310 */ /* 0x000e240000201800 */
[----:B0-----:R0:W-:Y:S01]  /*6d70*/  STG.E.128 desc[UR36][R8.64], R4 ;  /* 0x0000000408007986 */ /* 0x0011e2000c101d24 */
[----:B------:R-:W-:Y:S05]  /*6d80*/  BRA `(.L_x_15842) ;  /* 0x0000000800507947 */ /* 0x000fea0003800000 */
.L_x_15850:
        /* <DEDUP_REMOVED lines=20> */
.L_x_15855:
[----:B------:R-:W-:Y:S05]  /*6ed0*/  BSYNC B0 ;  /* 0x0000000000007941 */ /* 0x000fea0003800000 */
.L_x_15854:
[----:B------:R-:W-:-:S05]  /*6ee0*/  LOP3.LUT R5, R0, R5, RZ, 0xfc, !PT ;  /* 0x0000000500057212 */ /* 0x000fca00078efcff */
[----:B------:R0:W-:Y:S01]  /*6ef0*/  STG.E.U8 desc[UR36][R8.64], R5 ;  /* 0x0000000508007986 */ /* 0x0001e2000c101124 */
[----:B------:R-:W-:Y:S05]  /*6f00*/  BRA `(.L_x_15842) ;  /* 0x0000000400f07947 */ /* 0x000fea0003800000 */
.L_x_15853:
        /* <DEDUP_REMOVED lines=12> */
.L_x_15857:
[----:B------:R-:W-:Y:S01]  /*6fd0*/  IMAD.MOV.U32 R0, RZ, RZ, 0x7f ;  /* 0x0000007fff007424 */ /* 0x000fe200078e00ff */
[----:B------:R-:W-:-:S04]  /*6fe0*/  ISETP.GT.U32.AND P0, PT, R4, 0x7f800000, PT ;  /* 0x7f8000000400780c */ /* 0x000fc80003f04070 */
[----:B------:R-:W-:-:S09]  /*6ff0*/  SEL R0, R0, 0x7c, P0 ;  /* 0x0000007c00007807 */ /* 0x000fd20000000000 */
.L_x_15858:
[----:B------:R-:W-:Y:S05]  /*7000*/  BSYNC B0 ;  /* 0x0000000000007941 */ /* 0x000fea0003800000 */
.L_x_15856:
[----:B------:R-:W-:-:S04]  /*7010*/  LOP3.LUT R22, R22, 0x80000000, RZ, 0xc0, !PT ;  /* 0x8000000016167812 */ /* 0x000fc800078ec0ff */
[----:B------:R-:W-:-:S04]  /*7020*/  SHF.R.U32.HI R3, RZ, 0x18, R22 ;  /* 0x00000018ff037819 */ /* 0x000fc80000011616 */
[----:B------:R-:W-:-:S05]  /*7030*/  LOP3.LUT R3, R0, R3, RZ, 0xfc, !PT ;  /* 0x0000000300037212 */ /* 0x000fca00078efcff */
[----:B------:R0:W-:Y:S01]  /*7040*/  STG.E.U8 desc[UR36][R8.64], R3 ;  /* 0x0000000308007986 */ /* 0x0001e2000c101124 */
[----:B------:R-:W-:Y:S05]  /*7050*/  BRA `(.L_x_15842) ;  /* 0x00000004009c7947 */ /* 0x000fea0003800000 */
.L_x_15852:
[----:B------:R-:W-:-:S05]  /*7060*/  F2FP.BF16.F32.PACK_AB R22, RZ, R22 ;  /* 0x00000016ff16723e */ /* 0x000fca00000010ff */
[----:B------:R0:W-:Y:S01]  /*7070*/  STG.E.U16 desc[UR36][R8.64], R22 ;  /* 0x0000001608007986 */ /* 0x0001e2000c101524 */
[----:B------:R-:W-:Y:S05]  /*7080*/  BRA `(.L_x_15842) ;  /* 0x0000000400907947 */ /* 0x000fea0003800000 */
.L_x_15849:
        /* <DEDUP_REMOVED lines=11> */
.L_x_15861:
        /* <DEDUP_REMOVED lines=16> */
.L_x_15864:
[----:B------:R-:W-:-:S04]  /*7240*/  LOP3.LUT R22, R22, 0x80000000, RZ, 0xc0, !PT ;  /* 0x8000000016167812 */ /* 0x000fc800078ec0ff */
[----:B------:R-:W-:-:S04]  /*7250*/  SHF.R.U32.HI R3, RZ, 0x18, R22 ;  /* 0x00000018ff037819 */ /* 0x000fc80000011616 */
[----:B------:R-:W-:-:S04]  /*7260*/  LOP3.LUT R0, R0, R3, RZ, 0xfc, !PT ;  /* 0x0000000300007212 */ /* 0x000fc800078efcff */
[----:B------:R-:W-:-:S07]  /*7270*/  PRMT R4, R0, 0x7610, R4 ;  /* 0x0000761000047816 */ /* 0x000fce0000000004 */
.L_x_15863:
[----:B------:R-:W-:Y:S05]  /*7280*/  BSYNC B0 ;  /* 0x0000000000007941 */ /* 0x000fea0003800000 */
.L_x_15862:
[----:B------:R2:W-:Y:S01]  /*7290*/  STG.E.U8 desc[UR36][R8.64], R4 ;  /* 0x0000000408007986 */ /* 0x0005e2000c101124 */
[----:B------:R-:W-:Y:S05]  /*72a0*/  BRA `(.L_x_15842) ;  /* 0x0000000400087947 */ /* 0x000fea0003800000 */
.L_x_15860:
        /* <DEDUP_REMOVED lines=16> */
.L_x_15867:
[----:B------:R-:W-:-:S04]  /*73b0*/  LOP3.LUT R22, R22, 0x80000000, RZ, 0xc0, !PT ;  /* 0x8000000016167812 */ /* 0x000fc800078ec0ff */
[----:B------:R-:W-:-:S04]  /*73c0*/  SHF.R.U32.HI R3, RZ, 0x18, R22 ;  /* 0x00000018ff037819 */ /* 0x000fc80000011616 */
[----:B------:R-:W-:-:S04]  /*73d0*/  LOP3.LUT R0, R0, R3, RZ, 0xfc, !PT ;  /* 0x0000000300007212 */ /* 0x000fc800078efcff */
[----:B------:R-:W-:-:S07]  /*73e0*/  PRMT R4, R0, 0x7610, R4 ;  /* 0x0000761000047816 */ /* 0x000fce0000000004 */
.L_x_15866:
[----:B------:R-:W-:Y:S05]  /*73f0*/  BSYNC B0 ;  /* 0x0000000000007941 */ /* 0x000fea0003800000 */
.L_x_15865:
[----:B------:R0:W-:Y:S01]  /*7400*/  STG.E.U8 desc[UR36][R8.64], R4 ;  /* 0x0000000408007986 */ /* 0x0001e2000c101124 */
[----:B------:R-:W-:Y:S05]  /*7410*/  BRA `(.L_x_15842) ;  /* 0x0000000000ac7947 */ /* 0x000fea0003800000 */
.L_x_15859:
        /* <DEDUP_REMOVED lines=21> */
.L_x_15841:
        /* <DEDUP_REMOVED lines=16> */
.L_x_15870:
[----:B------:R-:W-:Y:S05]  /*7670*/  BRA `(.L_x_15842) ;  /* 0x0000000000147947 */ /* 0x000fea0003800000 */
.L_x_15869:
[----:B------:R-:W0:Y:S02]  /*7680*/  F2I.U64.TRUNC R22, R22 ;  /* 0x0000001600167311 */ /* 0x000e24000020d800 */
[----:B0-----:R0:W-:Y:S01]  /*7690*/  STG.E.64 desc[UR36][R8.64], R22 ;  /* 0x0000001608007986 */ /* 0x0011e2000c101b24 */
[----:B------:R-:W-:Y:S05]  /*76a0*/  BRA `(.L_x_15842) ;  /* 0x0000000000087947 */ /* 0x000fea0003800000 */
.L_x_15868:
[----:B------:R-:W0:Y:S02]  /*76b0*/  F2I.FTZ.U32.TRUNC.NTZ R3, R22 ;  /* 0x0000001600037305 */ /* 0x000e24000021f000 */
[----:B0-----:R0:W-:Y:S02]  /*76c0*/  STG.E desc[UR36][R8.64], R3 ;  /* 0x0000000308007986 */ /* 0x0011e4000c101924 */
.L_x_15842:
[----:B------:R-:W-:-:S07]  /*76d0*/  VIADD R26, R26, 0x80 ;  /* 0x000000801a1a7836 */ /* 0x000fce0000000000 */
.L_x_15802:
[----:B------:R-:W-:Y:S05]  /*76e0*/  BSYNC B6 ;  /* 0x0000000000067941 */ /* 0x000fea0003800000 */
.L_x_15801:
[----:B------:R-:W-:-:S13]  /*76f0*/  ISETP.GE.AND P0, PT, R26, R17, PT ;  /* 0x000000111a00720c */ /* 0x000fda0003f06270 */
[----:B------:R-:W-:Y:S05]  /*7700*/  @P0 EXIT ;  /* 0x000000000000094d */ /* 0x000fea0003800000 */
        /* <DEDUP_REMOVED lines=20> */
.L_x_15874:
[----:B------:R-:W0:Y:S02]  /*7850*/  F2I.S64.TRUNC R24, R24 ;  /* 0x0000001800187311 */ /* 0x000e24000020d900 */
[----:B0-----:R-:W-:-:S05]  /*7860*/  IMAD.MOV.U32 R5, RZ, RZ, R24 ;  /* 0x000000ffff057224 */ /* 0x001fca00078e0018 */
[----:B------:R-:W-:Y:S01]  /*7870*/  STG.E.U8 desc[UR36][R2.64], R5 ;  /* 0x0000000502007986 */ /* 0x000fe2000c101124 */
[----:B------:R-:W-:Y:S05]  /*7880*/  EXIT ;  /* 0x000000000000794d */ /* 0x000fea0003800000 */
.L_x_15873:
        /* <DEDUP_REMOVED lines=9> */
.L_x_15877:
[----:B------:R-:W0:Y:S02]  /*7920*/  F2I.FTZ.TRUNC.NTZ R5, R24 ;  /* 0x0000001800057305 */ /* 0x000e24000021f100 */
[----:B0-----:R-:W-:Y:S01]  /*7930*/  STG.E desc[UR36][R2.64], R5 ;  /* 0x0000000502007986 */ /* 0x001fe2000c101924 */
[----:B------:R-:W-:Y:S05]  /*7940*/  EXIT ;  /* 0x000000000000794d */ /* 0x000fea0003800000 */
.L_x_15876:
[----:B------:R-:W0:Y:S02]  /*7950*/  F2I.FTZ.TRUNC.NTZ R5, R24 ;  /* 0x0000001800057305 */ /* 0x000e24000021f100 */
[----:B0-----:R-:W-:Y:S01]  /*7960*/  STG.E.U16 desc[UR36][R2.64], R5 ;  /* 0x0000000502007986 */ /* 0x001fe2000c101524 */
[----:B------:R-:W-:Y:S05]  /*7970*/  EXIT ;  /* 0x000000000000794d */ /* 0x000fea0003800000 */
.L_x_15872:
        /* <DEDUP_REMOVED lines=8> */
.L_x_15879:
[----:B------:R-:W-:-:S05]  /*7a00*/  F2FP.F16.F32.PACK_AB R24, RZ, R24 ;  /* 0x00000018ff18723e */ /* 0x000fca00000000ff */
[----:B------:R-:W-:Y:S01]  /*7a10*/  STG.E.U16 desc[UR36][R2.64], R24 ;  /* 0x0000001802007986 */ /* 0x000fe2000c101524 */
[----:B------:R-:W-:Y:S05]  /*7a20*/  EXIT ;  /* 0x000000000000794d */ /* 0x000fea0003800000 */
.L_x_15878:
        /* <DEDUP_REMOVED lines=9> */
.L_x_15881:
[----:B------:R-:W-:-:S04]  /*7ac0*/  F2FP.F16.F32.PACK_AB R5, RZ, R24 ;  /* 0x00000018ff05723e */ /* 0x000fc800000000ff */
[----:B------:R-:W-:-:S05]  /*7ad0*/  PRMT R5, R5, 0x5410, RZ ;  /* 0x0000541005057816 */ /* 0x000fca00000000ff */
[----:B------:R-:W-:Y:S01]  /*7ae0*/  STG.E desc[UR36][R2.64], R5 ;  /* 0x0000000502007986 */ /* 0x000fe2000c101924 */
[----:B------:R-:W-:Y:S05]  /*7af0*/  EXIT ;  /* 0x000000000000794d */ /* 0x000fea0003800000 */
.L_x_15880:
[----:B------:R-:W-:-:S06]  /*7b00*/  FMUL.FTZ R4, R24, 1 ;  /* 0x3f80000018047820 */ /* 0x000fcc0000410000 */
[----:B------:R-:W0:Y:S02]  /*7b10*/  F2F.F64.F32 R4, R4 ;  /* 0x0000000400047310 */ /* 0x000e240000201800 */
[----:B0-----:R-:W-:Y:S01]  /*7b20*/  STG.E.64 desc[UR36][R2.64], R4 ;  /* 0x0000000402007986 */ /* 0x001fe2000c101b24 */
[----:B------:R-:W-:Y:S05]  /*7b30*/  EXIT ;  /* 0x000000000000794d */ /* 0x000fea0003800000 */
.L_x_15871:
        /* <DEDUP_REMOVED lines=12> */
.L_x_15884:
[----:B------:R-:W-:Y:S01]  /*7c00*/  FMUL.FTZ R4, R24, 1 ;  /* 0x3f80000018047820 */ /* 0x000fe20000410000 */
[----:B------:R-:W-:-:S05]  /*7c10*/  CS2R R6, SRZ ;  /* 0x0000000000067805 */ /* 0x000fca000001ff00 */
[----:B------:R-:W0:Y:S02]  /*7c20*/  F2F.F64.F32 R4, R4 ;  /* 0x0000000400047310 */ /* 0x000e240000201800 */
[----:B0-----:R-:W-:Y:S01]  /*7c30*/  STG.E.128 desc[UR36][R2.64], R4 ;  /* 0x0000000402007986 */ /* 0x001fe2000c101d24 */
[----:B------:R-:W-:Y:S05]  /*7c40*/  EXIT ;  /* 0x000000000000794d */ /* 0x000fea0003800000 */
.L_x_15883:
        /* <DEDUP_REMOVED lines=20> */
.L_x_15888:
[----:B------:R-:W-:Y:S05]  /*7d90*/  BSYNC B0 ;  /* 0x0000000000007941 */ /* 0x000fea0003800000 */
.L_x_15887:
[----:B------:R-:W-:-:S05]  /*7da0*/  LOP3.LUT R7, R0, R7, RZ, 0xfc, !PT ;  /* 0x0000000700077212 */ /* 0x000fca00078efcff */
[----:B------:R-:W-:Y:S01]  /*7db0*/  STG.E.U8 desc[UR36][R2.64], R7 ;  /* 0x0000000702007986 */ /* 0x000fe2000c101124 */
[----:B------:R-:W-:Y:S05]  /*7dc0*/  EXIT ;  /* 0x000000000000794d */ /* 0x000fea0003800000 */
.L_x_15886:
        /* <DEDUP_REMOVED lines=12> */
.L_x_15890:
[----:B------:R-:W-:Y:S01]  /*7e90*/  IMAD.MOV.U32 R0, RZ, RZ, 0x7f ;  /* 0x0000007fff007424 */ /* 0x000fe200078e00ff */
[----:B------:R-:W-:-:S04]  /*7ea0*/  ISETP.GT.U32.AND P0, PT, R4, 0x7f800000, PT ;  /* 0x7f8000000400780c */ /* 0x000fc80003f04070 */
[----:B------:R-:W-:-:S09]  /*7eb0*/  SEL R0, R0, 0x7c, P0 ;  /* 0x0000007c00007807 */ /* 0x000fd20000000000 */
.L_x_15891:
[----:B------:R-:W-:Y:S05]  /*7ec0*/  BSYNC B0 ;  /* 0x0000000000007941 */ /* 0x000fea0003800000 */
.L_x_15889:
[----:B------:R-:W-:-:S04]  /*7ed0*/  LOP3.LUT R24, R24, 0x80000000, RZ, 0xc0, !PT ;  /* 0x8000000018187812 */ /* 0x000fc800078ec0ff */
[----:B------:R-:W-:-:S04]  /*7ee0*/  SHF.R.U32.HI R5, RZ, 0x18, R24 ;  /* 0x00000018ff057819 */ /* 0x000fc80000011618 */
[----:B------:R-:W-:-:S05]  /*7ef0*/  LOP3.LUT R5, R0, R5, RZ, 0xfc, !PT ;  /* 0x0000000500057212 */ /* 0x000fca00078efcff */
[----:B------:R-:W-:Y:S01]  /*7f00*/  STG.E.U8 desc[UR36][R2.64], R5 ;  /* 0x0000000502007986 */ /* 0x000fe2000c101124 */
[----:B------:R-:W-:Y:S05]  /*7f10*/  EXIT ;  /* 0x000000000000794d */ /* 0x000fea0003800000 */
.L_x_15885:
[----:B------:R-:W-:-:S05]  /*7f20*/  F2FP.BF16.F32.PACK_AB R24, RZ, R24 ;  /* 0x00000018ff18723e */ /* 0x000fca00000010ff */
[----:B------:R-:W-:Y:S01]  /*7f30*/  STG.E.U16 desc[UR36][R2.64], R24 ;  /* 0x0000001802007986 */ /* 0x000fe2000c101524 */
[----:B------:R-:W-:Y:S05]  /*7f40*/  EXIT ;  /* 0x000000000000794d */ /* 0x000fea0003800000 */
.L_x_15882:
        /* <DEDUP_REMOVED lines=11> */
.L_x_15894:
        /* <DEDUP_REMOVED lines=16> */
.L_x_15897:
[----:B------:R-:W-:-:S04]  /*8100*/  LOP3.LUT R24, R24, 0x80000000, RZ, 0xc0, !PT ;  /* 0x8000000018187812 */ /* 0x000fc800078ec0ff */
[----:B------:R-:W-:-:S04]  /*8110*/  SHF.R.U32.HI R5, RZ, 0x18, R24 ;  /* 0x00000018ff057819 */ /* 0x000fc80000011618 */
[----:B------:R-:W-:-:S04]  /*8120*/  LOP3.LUT R4, R4, R5, RZ, 0xfc, !PT ;  /* 0x0000000504047212 */ /* 0x000fc800078efcff */
[----:B------:R-:W-:-:S07]  /*8130*/  PRMT R0, R4, 0x7610, R0 ;  /* 0x0000761004007816 */ /* 0x000fce0000000000 */
.L_x_15896:
[----:B------:R-:W-:Y:S05]  /*8140*/  BSYNC B0 ;  /* 0x0000000000007941 */ /* 0x000fea0003800000 */
.L_x_15895:
[----:B------:R-:W-:Y:S01]  /*8150*/  STG.E.U8 desc[UR36][R2.64], R0 ;  /* 0x0000000002007986 */ /* 0x000fe2000c101124 */
[----:B------:R-:W-:Y:S05]  /*8160*/  EXIT ;  /* 0x000000000000794d */ /* 0x000fea0003800000 */
.L_x_15893:
        /* <DEDUP_REMOVED lines=16> */
.L_x_15900:
[----:B------:R-:W-:-:S04]  /*8270*/  LOP3.LUT R24, R24, 0x80000000, RZ, 0xc0, !PT ;  /* 0x8000000018187812 */ /* 0x000fc800078ec0ff */
[----:B------:R-:W-:-:S04]  /*8280*/  SHF.R.U32.HI R5, RZ, 0x18, R24 ;  /* 0x00000018ff057819 */ /* 0x000fc80000011618 */
[----:B------:R-:W-:-:S04]  /*8290*/  LOP3.LUT R4, R4, R5, RZ, 0xfc, !PT ;  /* 0x0000000504047212 */ /* 0x000fc800078efcff */
[----:B------:R-:W-:-:S07]  /*82a0*/  PRMT R0, R4, 0x7610, R0 ;  /* 0x0000761004007816 */ /* 0x000fce0000000000 */
.L_x_15899:
[----:B------:R-:W-:Y:S05]  /*82b0*/  BSYNC B0 ;  /* 0x0000000000007941 */ /* 0x000fea0003800000 */
.L_x_15898:
[----:B------:R-:W-:Y:S01]  /*82c0*/  STG.E.U8 desc[UR36][R2.64], R0 ;  /* 0x0000000002007986 */ /* 0x000fe2000c101124 */
[----:B------:R-:W-:Y:S05]  /*82d0*/  EXIT ;  /* 0x000000000000794d */ /* 0x000fea0003800000 */
.L_x_15892:
        /* <DEDUP_REMOVED lines=21> */
.L_x_15875:
        /* <DEDUP_REMOVED lines=16> */
.L_x_15903:
[----:B------:R-:W-:Y:S05]  /*8530*/  EXIT ;  /* 0x000000000000794d */ /* 0x000fea0003800000 */
.L_x_15902:
[----:B------:R-:W0:Y:S02]  /*8540*/  F2I.U64.TRUNC R24, R24 ;  /* 0x0000001800187311 */ /* 0x000e24000020d800 */
[----:B0-----:R-:W-:Y:S01]  /*8550*/  STG.E.64 desc[UR36][R2.64], R24 ;  /* 0x0000001802007986 */ /* 0x001fe2000c101b24 */
[----:B------:R-:W-:Y:S05]  /*8560*/  EXIT ;  /* 0x000000000000794d */ /* 0x000fea0003800000 */
.L_x_15901:
[----:B------:R-:W0:Y:S02]  /*8570*/  F2I.FTZ.U32.TRUNC.NTZ R5, R24 ;  /* 0x0000001800057305 */ /* 0x000e24000021f000 */
[----:B0-----:R-:W-:Y:S01]  /*8580*/  STG.E desc[UR36][R2.64], R5 ;  /* 0x0000000502007986 */ /* 0x001fe2000c101924 */
[----:B------:R-:W-:Y:S05]  /*8590*/  EXIT ;  /* 0x000000000000794d */ /* 0x000fea0003800000 */
        .weak           $__internal_57_$__cuda_sm3x_div_rn_ftz_f32_slowpath
        .type           $__internal_57_$__cuda_sm3x_div_rn_ftz_f32_slowpath,@function
        .size           $__internal_57_$__cuda_sm3x_div_rn_ftz_f32_slowpath,(.L_x_19733 - $__internal_57_$__cuda_sm3x_div_rn_ftz_f32_slowpath)
$__internal_57_$__cuda_sm3x_div_rn_ftz_f32_slowpath:
        /* <DEDUP_REMOVED lines=33> */
.L_x_15906:
[----:B------:R-:W-:Y:S05]  /*87b0*/  BSYNC B3 ;  /* 0x0000000000037941 */ /* 0x000fea0003800000 */
.L_x_15905:
        /* <DEDUP_REMOVED lines=27> */
.L_x_15912:
[----:B------:R-:W-:-:S07]  /*8970*/  IMAD R0, R5, 0x800000, R9 ;  /* 0x0080000005007824 */ /* 0x000fce00078e0209 */
.L_x_15913:
[----:B------:R-:W-:Y:S05]  /*8980*/  BSYNC B3 ;  /* 0x0000000000037941 */ /* 0x000fea0003800000 */
.L_x_15911:
[----:B------:R-:W-:Y:S05]  /*8990*/  BRA `(.L_x_15914) ;  /* 0x0000000000207947 */ /* 0x000fea0003800000 */
.L_x_15910:
[----:B------:R-:W-:-:S04]  /*89a0*/  LOP3.LUT R0, R3, 0x80000000, R0, 0x48, !PT ;  /* 0x8000000003007812 */ /* 0x000fc800078e4800 */
[----:B------:R-:W-:Y:S01]  /*89b0*/  LOP3.LUT R0, R0, 0x7f800000, RZ, 0xfc, !PT ;  /* 0x7f80000000007812 */ /* 0x000fe200078efcff */
[----:B------:R-:W-:Y:S06]  /*89c0*/  BRA `(.L_x_15914) ;  /* 0x0000000000147947 */ /* 0x000fec0003800000 */
.L_x_15909:
[----:B------:R-:W-:Y:S01]  /*89d0*/  LOP3.LUT R0, R3, 0x80000000, R0, 0x48, !PT ;  /* 0x8000000003007812 */ /* 0x000fe200078e4800 */
[----:B------:R-:W-:Y:S06]  /*89e0*/  BRA `(.L_x_15914) ;  /* 0x00000000000c7947 */ /* 0x000fec0003800000 */
.L_x_15908:
[----:B------:R-:W0:Y:S01]  /*89f0*/  MUFU.RSQ R0, -QNAN ;  /* 0xffc0000000007908 */ /* 0x000e220000001400 */
[----:B------:R-:W-:Y:S05]  /*8a00*/  BRA `(.L_x_15914) ;  /* 0x0000000000047947 */ /* 0x000fea0003800000 */
.L_x_15907:
[----:B------:R-:W-:-:S07]  /*8a10*/  FADD.FTZ R0, R0, R3 ;  /* 0x0000000300007221 */ /* 0x000fce0000010000 */
.L_x_15914:
[----:B------:R-:W-:Y:S05]  /*8a20*/  BSYNC B0 ;  /* 0x0000000000007941 */ /* 0x000fea0003800000 */
.L_x_15904:
[----:B------:R-:W-:Y:S02]  /*8a30*/  IMAD.MOV.U32 R7, RZ, RZ, 0x0 ;  /* 0x00000000ff077424 */ /* 0x000fe400078e00ff */
[----:B0-----:R-:W-:Y:S02]  /*8a40*/  IMAD.MOV.U32 R5, RZ, RZ, R0 ;  /* 0x000000ffff057224 */ /* 0x001fe400078e0000 */
[----:B------:R-:W-:Y:S05]  /*8a50*/  RET.REL.NODEC R6 `(_ZN2at6native27unrolled_elementwise_kernelINS0_13AUnaryFunctorIfffZZZNS0_17atan2_kernel_cudaERNS_18TensorIteratorBaseEENKUlvE_clEvENKUlvE0_clEvEUlffE_EESt5arrayIPcLm2EELi4E23TrivialOffsetCalculatorILi1EjESD_NS0_6memory12LoadWithCastILi1EEENSE_13StoreWithCastILi1EEEEEviT_T0_T2_T3_T4_T5_) ;  /* 0xffffff7406687950 */ /* 0x000fea0003c3ffff */
.L_x_15915:
        /* <DEDUP_REMOVED lines=10> */
.L_x_19733:


//--------------------- .text._ZN2at6native18elementwise_kernelILi128ELi2EZNS0_22gpu_kernel_impl_nocastINS0_13AUnaryFunctorIfffZZZNS0_17atan2_kernel_cudaERNS_18TensorIteratorBaseEENKUlvE_clEvENKUlvE0_clEvEUlffE_EEEEvS5_RKT_EUliE_EEviT1_ --------------------------
	.section	.text._ZN2at6native18elementwise_kernelILi128ELi2EZNS0_22gpu_kernel_impl_nocastINS0_13AUnaryFunctorIfffZZZNS0_17atan2_kernel_cudaERNS_18TensorIteratorBaseEENKUlvE_clEvENKUlvE0_clEvEUlffE_EEEEvS5_RKT_EUliE_EEviT1_,"ax",@progbits
	.align	128
        .global         _ZN2at6native18elementwise_kernelILi128ELi2EZNS0_22gpu_kernel_impl_nocastINS0_13AUnaryFunctorIfffZZZNS0_17atan2_kernel_cudaERNS_18TensorIteratorBaseEENKUlvE_clEvENKUlvE0_clEvEUlffE_EEEEvS5_RKT_EUliE_EEviT1_
        .type           _ZN2at6native18elementwise_kernelILi128ELi2EZNS0_22gpu_kernel_impl_nocastINS0_13AUnaryFunctorIfffZZZNS0_17atan2_kernel_cudaERNS_18TensorIteratorBaseEENKUlvE_clEvENKUlvE0_clEvEUlffE_EEEEvS5_RKT_EUliE_EEviT1_,@function
        .size           _ZN2at6native18elementwise_kernelILi128ELi2EZNS0_22gpu_kernel_impl_nocastINS0_13AUnaryFunctorIfffZZZNS0_17atan2_kernel_cudaERNS_18TensorIteratorBaseEENKUlvE_clEvENKUlvE0_clEvEUlffE_EEEEvS5_RKT_EUliE_EEviT1_,(.L_x_19734 - _ZN2at6native18elementwise_kernelILi128ELi2EZNS0_22gpu_kernel_impl_nocastINS0_13AUnaryFunctorIfffZZZNS0_17atan2_kernel_cudaERNS_18TensorIteratorBaseEENKUlvE_clEvENKUlvE0_clEvEUlffE_EEEEvS5_RKT_EUliE_EEviT1_)
        .other          _ZN2at6native18elementwise_kernelILi128ELi2EZNS0_22gpu_kernel_impl_nocastINS0_13AUnaryFunctorIfffZZZNS0_17atan2_kernel_cudaERNS_18TensorIteratorBaseEENKUlvE_clEvENKUlvE0_clEvEUlffE_EEEEvS5_RKT_EUliE_EEviT1_,@"STO_CUDA_ENTRY STV_DEFAULT"
_ZN2at6native18elementwise_kernelILi128ELi2EZNS0_22gpu_kernel_impl_nocastINS0_13AUnaryFunctorIfffZZZNS0_17atan2_kernel_cudaERNS_18TensorIteratorBaseEENKUlvE_clEvENKUlvE0_clEvEUlffE_EEEEvS5_RKT_EUliE_EEviT1_:
.text._ZN2at6native18elementwise_kernelILi128ELi2EZNS0_22gpu_kernel_impl_nocastINS0_13AUnaryFunctorIfffZZZNS0_17atan2_kernel_cudaERNS_18TensorIteratorBaseEENKUlvE_clEvENKUlvE0_clEvEUlffE_EEEEvS5_RKT_EUliE_EEviT1_:
        /* <DEDUP_REMOVED lines=36> */
[C---:B------:R-:W-:Y:S02]  /*0240*/  IMAD R5, R8.reuse, UR8, RZ ;  /* 0x0000000808057c24 */ /* 0x040fe4000f8e02ff */
[----:B------:R-:W-:Y:S02]  /*0250*/  IMAD R0, R8, UR9, RZ ;  /* 0x0000000908007c24 */ /* 0x000fe4000f8e02ff */
        /* <DEDUP_REMOVED lines=271> */
[----:B------:R-:W-:-:S05]  /*1350*/  @P0 SHF.R.U32.HI R4, RZ, R13, R4 ;  /* 0x0000000dff040219 */ /* 0x000fca0000011604 */
[----:B------:R-:W-:-:S04]  /*1360*/  @P0 IMAD.MOV R10, RZ, RZ, -R4 ;  /* 0x000000ffff0a0224 */ /* 0x000fc800078e0a04 */
[----:B-1----:R-:W-:-:S04]  /*1370*/  @P0 IMAD R10, R10, R15, R11 ;  /* 0x0000000f0a0a0224 */ /* 0x002fc800078e020b */
[C---:B--2---:R-:W-:Y:S02]  /*1380*/  @P0 IMAD R5, R10.reuse, R8, R5 ;  /* 0x000000080a050224 */ /* 0x044fe400078e0205 */
[----:B------:R-:W-:-:S07]  /*1390*/  @P0 IMAD R0, R10, R9, R0 ;  /* 0x000000090a000224 */ /* 0x000fce00078e0200 */
.L_x_15918:
        /* <DEDUP_REMOVED lines=8> */
[----:B------:R-:W-:Y:S01]  /*1420*/  FSETP.LT.FTZ.AND P3, PT, |R6|, |UR6|, PT ;  /* 0x4000000606007c0b */ /* 0x000fe2000bf71200 */
        /* <DEDUP_REMOVED lines=15> */
[----:B------:R-:W-:Y:S05]  /*1520*/  CALL.REL.NOINC `($__internal_58_$__cuda_sm3x_div_rn_ftz_f32_slowpath) ;  /* 0x0000001800687944 */ /* 0x000fea0003c00000 */
[----:B------:R-:W-:-:S07]  /*1530*/  MOV R8, R0 ;  /* 0x0000000000087202 */ /* 0x000fce0000000f00 */
.L_x_15920:
[----:B------:R-:W-:Y:S05]  /*1540*/  BSYNC B2 ;  /* 0x0000000000027941 */ /* 0x000fea0003800000 */
.L_x_15919:
        /* <DEDUP_REMOVED lines=18> */
.L_x_15922:
[----:B------:R-:W-:Y:S02]  /*1670*/  ISETP.GE.AND P0, PT, R6, RZ, PT ;  /* 0x000000ff0600720c */ /* 0x000fe40003f06270 */
[----:B------:R-:W-:-:S11]  /*1680*/  MOV R9, 0x3fd774eb ;  /* 0x3fd774eb00097802 */ /* 0x000fd60000000f00 */
[----:B------:R-:W-:-:S04]  /*1690*/  @P0 FFMA.FTZ R8, R9, 0.93318945169448852539, -R8 ;  /* 0x3f6ee58109080823 */ /* 0x000fc80000010808 */
[----:B------:R-:W-:-:S07]  /*16a0*/  @!P0 FFMA.FTZ R8, R9, 0.93318945169448852539, R8 ;  /* 0x3f6ee58109088823 */ /* 0x000fce0000010008 */
.L_x_15923:
[----:B------:R-:W-:Y:S05]  /*16b0*/  BSYNC B0 ;  /* 0x0000000000007941 */ /* 0x000fea0003800000 */
.L_x_15921:
[----:B------:R-:W0:Y:S01]  /*16c0*/  LDC R9, c[0x0][0x424] ;  /* 0x00010900ff097b82 */ /* 0x000e220000000800 */
[----:B------:R-:W-:Y:S02]  /*16d0*/  FSETP.NEU.FTZ.AND P0, PT, R7, RZ, PT ;  /* 0x000000ff0700720b */ /* 0x000fe40003f1d000 */
[C---:B------:R-:W-:Y:S02]  /*16e0*/  ISETP.GE.AND P2, PT, R6.reuse, RZ, PT ;  /* 0x000000ff0600720c */ /* 0x040fe40003f46270 */
[----:B------:R-:W-:Y:S02]  /*16f0*/  MOV R0, 0x4016cbe4 ;  /* 0x4016cbe400007802 */ /* 0x000fe40000000f00 */
[----:B------:R-:W-:Y:S02]  /*1700*/  LEA R2, R3, R2, 0x8 ;  /* 0x0000000203027211 */ /* 0x000fe400078e40ff */
[C---:B0-----:R-:W-:Y:S01]  /*1710*/  FSETP.NEU.FTZ.AND P1, PT, |R6|.reuse, |R9|, PT ;  /* 0x400000090600720b */ /* 0x041fe20003f3d200 */
[----:B------:R-:W-:-:S12]  /*1720*/  FADD.FTZ R6, |R6|, |R9| ;  /* 0x4000000906067221 */ /* 0x000fd80000010200 */
[----:B------:R-:W-:Y:S02]  /*1730*/  @!P1 FSEL R8, R0, 0.78539818525314331055, !P2 ;  /* 0x3f490fdb00089808 */ /* 0x000fe40005000000 */
[----:B------:R-:W-:Y:S02]  /*1740*/  @!P0 FSEL R8, RZ, 3.1415927410125732422, P2 ;  /* 0x40490fdbff088808 */ /* 0x000fe40001000000 */
[----:B------:R-:W-:Y:S02]  /*1750*/  FSETP.GTU.FTZ.AND P0, PT, |R6|, +INF , PT ;  /* 0x7f8000000600780b */ /* 0x000fe40003f1c200 */
[----:B------:R-:W-:-:S04]  /*1760*/  LOP3.LUT R7, R8, 0x80000000, R9, 0xb8, !PT ;  /* 0x8000000008077812 */ /* 0x000fc800078eb809 */
[----:B------:R-:W-:Y:S02]  /*1770*/  FSEL R9, R6, R7, P0 ;  /* 0x0000000706097208 */ /* 0x000fe40000000000 */
[----:B------:R-:W-:-:S03]  /*1780*/  IADD3 R7, R2, 0x80, RZ ;  /* 0x0000008002077810 */ /* 0x000fc60007ffe0ff */
[----:B------:R0:W-:Y:S04]  /*1790*/  STG.E desc[UR4][R4.64], R9 ;  /* 0x0000000904007986 */ /* 0x0001e8000c101904 */
.L_x_15917:
[----:B------:R-:W-:Y:S05]  /*17a0*/  BSYNC B1 ;  /* 0x0000000000017941 */ /* 0x000fea0003800000 */
.L_x_15916:
[----:B------:R-:W-:Y:S02]  /*17b0*/  ULDC UR6, c[0x0][0x210] ;  /* 0x0000840000067ab9 */ /* 0x000fe40000000800 */
[----:B------:R-:W-:-:S13]  /*17c0*/  ISETP.GE.AND P0, PT, R7, UR6, PT ;  /* 0x0000000607007c0c */ /* 0x000fda000bf06270 */
[----:B------:R-:W-:Y:S05]  /*17d0*/  @P0 EXIT ;  /* 0x000000000000094d */ /* 0x000fea0003800000 */
[----:B------:R-:W1:Y:S01]  /*17e0*/  LDC R8, c[0x0][0x218] ;  /* 0x00008600ff087b82 */ /* 0x000e620000000800 */
[----:B------:R-:W-:Y:S01]  /*17f0*/  HFMA2.MMA R0, -RZ, RZ, 0, 0 ;  /* 0x00000000ff007435 */ /* 0x000fe200000001ff */
[----:B------:R-:W-:Y:S01]  /*1800*/  IMAD.MOV.U32 R3, RZ, RZ, RZ ;  /* 0x000000ffff037224 */ /* 0x000fe200078e00ff */
[----:B-1----:R-:W-:-:S13]  /*1810*/  ISETP.NE.AND P0, PT, R8, RZ, PT ;  /* 0x000000ff0800720c */ /* 0x002fda0003f05270 */
[----:B------:R-:W-:Y:S05]  /*1820*/  @!P0 BRA `(.L_x_15924) ;  /* 0x0000001000a88947 */ /* 0x000fea0003800000 */
[----:B------:R-:W-:Y:S01]  /*1830*/  MOV R2, RZ ;  /* 0x000000ff00027202 */ /* 0x000fe20000000f00 */
[----:B------:R-:W-:Y:S01]  /*1840*/  ULDC.64 UR6, c[0x0][0x220] ;  /* 0x0000880000067ab9 */ /* 0x000fe20000000a00 */
[----:B------:R-:W-:Y:S02]  /*1850*/  MOV R3, R7 ;  /* 0x0000000700037202 */ /* 0x000fe40000000f00 */
[----:B------:R-:W-:Y:S01]  /*1860*/  ISETP.NE.AND P0, PT, R8, 0x1, PT ;  /* 0x000000010800780c */ /* 0x000fe20003f05270 */
        /* <DEDUP_REMOVED lines=280> */
[----:B------:R-:W-:Y:S01]  /*29f0*/  @P0 IMAD.MOV.U32 R6, RZ, RZ, RZ ;  /* 0x000000ffff060224 */ /* 0x000fe200078e00ff */
        /* <DEDUP_REMOVED lines=13> */
.L_x_15924:
[----:B------:R-:W-:Y:S02]  /*2ad0*/  ULDC.64 UR6, c[0x0][0x418] ;  /* 0x0001060000067ab9 */ /* 0x000fe40000000a00 */
[----:B------:R-:W-:Y:S01]  /*2ae0*/  IADD3 R6, P0, R0, UR6, RZ ;  /* 0x0000000600067c10 */ /* 0x000fe2000ff1e0ff */
[----:B------:R-:W-:-:S03]  /*2af0*/  ULDC UR6, c[0x0][0x424] ;  /* 0x0001090000067ab9 */ /* 0x000fc60000000800 */
[----:B------:R-:W-:-:S05]  /*2b00*/  IADD3.X R7, RZ, UR7, RZ, P0, !PT ;  /* 0x00000007ff077c10 */ /* 0x000fca00087fe4ff */
[----:B0-----:R-:W2:Y:S01]  /*2b10*/  LDG.E R4, desc[UR4][R6.64] ;  /* 0x0000000406047981 */ /* 0x001ea2000c1e1900 */
        /* <DEDUP_REMOVED lines=20> */
[----:B------:R-:W-:Y:S05]  /*2c60*/  CALL.REL.NOINC `($__internal_58_$__cuda_sm3x_div_rn_ftz_f32_slowpath) ;  /* 0x0000000000987944 */ /* 0x000fea0003c00000 */
[----:B------:R-:W-:-:S07]  /*2c70*/  IMAD.MOV.U32 R6, RZ, RZ, R0 ;  /* 0x000000ffff067224 */ /* 0x000fce00078e0000 */
.L_x_15926:
[----:B------:R-:W-:Y:S05]  /*2c80*/  BSYNC B1 ;  /* 0x0000000000017941 */ /* 0x000fea0003800000 */
.L_x_15925:
        /* <DEDUP_REMOVED lines=18> */
.L_x_15928:
[----:B------:R-:W-:Y:S02]  /*2db0*/  ISETP.GE.AND P0, PT, R4, RZ, PT ;  /* 0x000000ff0400720c */ /* 0x000fe40003f06270 */
[----:B------:R-:W-:-:S11]  /*2dc0*/  MOV R7, 0x3fd774eb ;  /* 0x3fd774eb00077802 */ /* 0x000fd60000000f00 */
[----:B------:R-:W-:-:S04]  /*2dd0*/  @P0 FFMA.FTZ R6, R7, 0.93318945169448852539, -R6 ;  /* 0x3f6ee58107060823 */ /* 0x000fc80000010806 */
[----:B------:R-:W-:-:S07]  /*2de0*/  @!P0 FFMA.FTZ R6, R7, 0.93318945169448852539, R6 ;  /* 0x3f6ee58107068823 */ /* 0x000fce0000010006 */
.L_x_15929:
[----:B------:R-:W-:Y:S05]  /*2df0*/  BSYNC B0 ;  /* 0x0000000000007941 */ /* 0x000fea0003800000 */
.L_x_15927:
[----:B------:R-:W0:Y:S01]  /*2e00*/  LDC R7, c[0x0][0x424] ;  /* 0x00010900ff077b82 */ /* 0x000e220000000800 */
[----:B------:R-:W-:Y:S01]  /*2e10*/  FSETP.NEU.FTZ.AND P0, PT, R5, RZ, PT ;  /* 0x000000ff0500720b */ /* 0x000fe20003f1d000 */
[----:B------:R-:W-:Y:S01]  /*2e20*/  HFMA2.MMA R0, -RZ, RZ, 2.04296875, -15.78125 ;  /* 0x4016cbe4ff007435 */ /* 0x000fe200000001ff */
[C---:B------:R-:W-:Y:S02]  /*2e30*/  ISETP.GE.AND P2, PT, R4.reuse, RZ, PT ;  /* 0x000000ff0400720c */ /* 0x040fe40003f46270 */
[C---:B0-----:R-:W-:Y:S01]  /*2e40*/  FSETP.NEU.FTZ.AND P1, PT, |R4|.reuse, |R7|, PT ;  /* 0x400000070400720b */ /* 0x041fe20003f3d200 */
[----:B------:R-:W-:-:S12]  /*2e50*/  FADD.FTZ R4, |R4|, |R7| ;  /* 0x4000000704047221 */ /* 0x000fd80000010200 */
[----:B------:R-:W-:Y:S02]  /*2e60*/  @!P1 FSEL R6, R0, 0.78539818525314331055, !P2 ;  /* 0x3f490fdb00069808 */ /* 0x000fe40005000000 */
[----:B------:R-:W-:Y:S02]  /*2e70*/  @!P0 FSEL R6, RZ, 3.1415927410125732422, P2 ;  /* 0x40490fdbff068808 */ /* 0x000fe40001000000 */
[----:B------:R-:W-:Y:S02]  /*2e80*/  FSETP.GTU.FTZ.AND P0, PT, |R4|, +INF , PT ;  /* 0x7f8000000400780b */ /* 0x000fe40003f1c200 */
[----:B------:R-:W-:-:S04]  /*2e90*/  LOP3.LUT R5, R6, 0x80000000, R7, 0xb8, !PT ;  /* 0x8000000006057812 */ /* 0x000fc800078eb807 */
[----:B------:R-:W-:-:S05]  /*2ea0*/  FSEL R5, R4, R5, P0 ;  /* 0x0000000504057208 */ /* 0x000fca0000000000 */
[----:B------:R-:W-:Y:S01]  /*2eb0*/  STG.E desc[UR4][R2.64], R5 ;  /* 0x0000000502007986 */ /* 0x000fe2000c101904 */
[----:B------:R-:W-:Y:S05]  /*2ec0*/  EXIT ;  /* 0x000000000000794d */ /* 0x000fea0003800000 */
        .weak           $__internal_58_$__cuda_sm3x_div_rn_ftz_f32_slowpath
        .type           $__internal_58_$__cuda_sm3x_div_rn_ftz_f32_slowpath,@function
        .size           $__internal_58_$__cuda_sm3x_div_rn_ftz_f32_slowpath,(.L_x_19734 - $__internal_58_$__cuda_sm3x_div_rn_ftz_f32_slowpath)
$__internal_58_$__cuda_sm3x_div_rn_ftz_f32_slowpath:
        /* <DEDUP_REMOVED lines=32> */
.L_x_15932:
[----:B------:R-:W-:Y:S05]  /*30d0*/  BSYNC B3 ;  /* 0x0000000000037941 */ /* 0x000fea0003800000 */
.L_x_15931:
        /* <DEDUP_REMOVED lines=27> */
.L_x_15938:
[----:B------:R-:W-:-:S07]  /*3290*/  LEA R0, R9, R15, 0x17 ;  /* 0x0000000f09007211 */ /* 0x000fce00078eb8ff */
.L_x_15939:
[----:B------:R-:W-:Y:S05]  /*32a0*/  BSYNC B3 ;  /* 0x0000000000037941 */ /* 0x000fea0003800000 */
.L_x_15937:
[----:B------:R-:W-:Y:S05]  /*32b0*/  BRA `(.L_x_15940) ;  /* 0x0000000000207947 */ /* 0x000fea0003800000 */
.L_x_15936:
[----:B------:R-:W-:-:S04]  /*32c0*/  LOP3.LUT R0, R7, 0x80000000, R14, 0x48, !PT ;  /* 0x8000000007007812 */ /* 0x000fc800078e480e */
[----:B------:R-:W-:Y:S01]  /*32d0*/  LOP3.LUT R0, R0, 0x7f800000, RZ, 0xfc, !PT ;  /* 0x7f80000000007812 */ /* 0x000fe200078efcff */
[----:B------:R-:W-:Y:S06]  /*32e0*/  BRA `(.L_x_15940) ;  /* 0x0000000000147947 */ /* 0x000fec0003800000 */
.L_x_15935:
[----:B------:R-:W-:Y:S01]  /*32f0*/  LOP3.LUT R0, R7, 0x80000000, R14, 0x48, !PT ;  /* 0x8000000007007812 */ /* 0x000fe200078e480e */
[----:B------:R-:W-:Y:S06]  /*3300*/  BRA `(.L_x_15940) ;  /* 0x00000000000c7947 */ /* 0x000fec0003800000 */
.L_x_15934:
[----:B------:R-:W0:Y:S01]  /*3310*/  MUFU.RSQ R0, -QNAN ;  /* 0xffc0000000007908 */ /* 0x000e220000001400 */
[----:B------:R-:W-:Y:S05]  /*3320*/  BRA `(.L_x_15940) ;  /* 0x0000000000047947 */ /* 0x000fea0003800000 */
.L_x_15933:
[----:B------:R-:W-:-:S07]  /*3330*/  FADD.FTZ R0, R14, R7 ;  /* 0x000000070e007221 */ /* 0x000fce0000010000 */
.L_x_15940:
[----:B------:R-:W-:Y:S05]  /*3340*/  BSYNC B0 ;  /* 0x0000000000007941 */ /* 0x000fea0003800000 */
.L_x_15930:
[----:B------:R-:W-:-:S04]  /*3350*/  MOV R9, 0x0 ;  /* 0x0000000000097802 */ /* 0x000fc80000000f00 */
[----:B0-----:R-:W-:Y:S05]  /*3360*/  RET.REL.NODEC R8 `(_ZN2at6native18elementwise_kernelILi128ELi2EZNS0_22gpu_kernel_impl_nocastINS0_13AUnaryFunctorIfffZZZNS0_17atan2_kernel_cudaERNS_18TensorIteratorBaseEENKUlvE_clEvENKUlvE0_clEvEUlffE_EEEEvS5_RKT_EUliE_EEviT1_) ;  /* 0xffffffcc08247950 */ /* 0x001fea0003c3ffff */
.L_x_15941:
        /* <DEDUP_REMOVED lines=9> */
.L_x_19734:


//--------------------- .text._ZN2at6native27unrolled_elementwise_kernelINS0_13AUnaryFunctorIfffZZZNS0_17atan2_kernel_cudaERNS_18TensorIteratorBaseEENKUlvE_clEvENKUlvE0_clEvEUlffE_EESt5arrayIPcLm2EELi4E23TrivialOffsetCalculatorILi1EjESD_NS0_6memory15LoadWithoutCastENSE_16StoreWithoutCastEEEviT_T0_T2_T3_T4_T5_ --------------------------
	.section	.text._ZN2at6native27unrolled_elementwise_kernelINS0_13AUnaryFunctorIfffZZZNS0_17atan2_kernel_cudaERNS_18TensorIteratorBaseEENKUlvE_clEvENKUlvE0_clEvEUlffE_EESt5arrayIPcLm2EELi4E23TrivialOffsetCalculatorILi1EjESD_NS0_6memory15LoadWithoutCastENSE_16StoreWithoutCastEEEviT_T0_T2_T3_T4_T5_,"ax",@progbits
	.align	128
        .global         _ZN2at6native27unrolled_elementwise_kernelINS0_13AUnaryFunctorIfffZZZNS0_17atan2_kernel_cudaERNS_18TensorIteratorBaseEENKUlvE_clEvENKUlvE0_clEvEUlffE_EESt5arrayIPcLm2EELi4E23TrivialOffsetCalculatorILi1EjESD_NS0_6memory15LoadWithoutCastENSE_16StoreWithoutCastEEEviT_T0_T2_T3_T4_T5_
        .type           _ZN2at6native27unrolled_elementwise_kernelINS0_13AUnaryFunctorIfffZZZNS0_17atan2_kernel_cudaERNS_18TensorIteratorBaseEENKUlvE_clEvENKUlvE0_clEvEUlffE_EESt5arrayIPcLm2EELi4E23TrivialOffsetCalculatorILi1EjESD_NS0_6memory15LoadWithoutCastENSE_16StoreWithoutCastEEEviT_T0_T2_T3_T4_T5_,@function
        .size           _ZN2at6native27unrolled_elementwise_kernelINS0_13AUnaryFunctorIfffZZZNS0_17atan2_kernel_cudaERNS_18TensorIteratorBaseEENKUlvE_clEvENKUlvE0_clEvEUlffE_EESt5arrayIPcLm2EELi4E23TrivialOffsetCalculatorILi1EjESD_NS0_6memory15LoadWithoutCastENSE_16StoreWithoutCastEEEviT_T0_T2_T3_T4_T5_,(.L_x_19735 - _ZN2at6native27unrolled_elementwise_kernelINS0_13AUnaryFunctorIfffZZZNS0_17atan2_kernel_cudaERNS_18TensorIteratorBaseEENKUlvE_clEvENKUlvE0_clEvEUlffE_EESt5arrayIPcLm2EELi4E23TrivialOffsetCalculatorILi1EjESD_NS0_6memory15LoadWithoutCastENSE_16StoreWithoutCastEEEviT_T0_T2_T3_T4_T5_)
        .other          _ZN2at6native27unrolled_elementwise_kernelINS0_13AUnaryFunctorIfffZZZNS0_17atan2_kernel_cudaERNS_18TensorIteratorBaseEENKUlvE_clEvENKUlvE0_clEvEUlffE_EESt5arrayIPcLm2EELi4E23TrivialOffsetCalculatorILi1EjESD_NS0_6memory15LoadWithoutCastENSE_16StoreWithoutCastEEEviT_T0_T2_T3_T4_T5_,@"STO_CUDA_ENTRY STV_DEFAULT"
_ZN2at6native27unrolled_elementwise_kernelINS0_13AUnaryFunctorIfffZZZNS0_17atan2_kernel_cudaERNS_18TensorIteratorBaseEENKUlvE_clEvENKUlvE0_clEvEUlffE_EESt5arrayIPcLm2EELi4E23TrivialOffsetCalculatorILi1EjESD_NS0_6memory15LoadWithoutCastENSE_16StoreWithoutCastEEEviT_T0_T2_T3_T4_T5_:
.text._ZN2at6native27unrolled_elementwise_kernelINS0_13AUnaryFunctorIfffZZZNS0_17atan2_kernel_cudaERNS_18TensorIteratorBaseEENKUlvE_clEvENKUlvE0_clEvEUlffE_EESt5arrayIPcLm2EELi4E23TrivialOffsetCalculatorILi1EjESD_NS0_6memory15LoadWithoutCastENSE_16StoreWithoutCastEEEviT_T0_T2_T3_T4_T5_:
        /* <DEDUP_REMOVED lines=21> */
[----:B------:R-:W-:-:S11]  /*0150*/  CS2R R6, SRZ ;  /* 0x0000000000067805 */ /* 0x000fd6000001ff00 */
[----:B------:R-:W1:Y:S01]  /*0160*/  @!P1 LDC.64 R10, c[0x0][0x228] ;  /* 0x00008a00ff0a9b82 */ /* 0x000e620000000a00 */
[----:B------:R-:W-:Y:S01]  /*0170*/  @!P1 LEA R17, R4, R0, 0x9 ;  /* 0x0000000004119211 */ /* 0x000fe200078e48ff */
[----:B0-----:R-:W-:Y:S01]  /*0180*/  @!P3 IMAD.WIDE.U32 R14, R19, 0x4, R8 ;  /* 0x00000004130eb825 */ /* 0x001fe200078e0008 */
[----:B------:R-:W-:-:S04]  /*0190*/  CS2R R8, SRZ ;  /* 0x0000000000087805 */ /* 0x000fc8000001ff00 */
[----:B------:R0:W5:Y:S04]  /*01a0*/  @!P3 LDG.E R7, desc[UR4][R14.64] ;  /* 0x000000040e07b981 */ /* 0x000168000c1e1900 */
[----:B------:R0:W5:Y:S04]  /*01b0*/  @!P2 LDG.E R8, desc[UR4][R2.64] ;  /* 0x000000040208a981 */ /* 0x000168000c1e1900 */
[----:B------:R0:W5:Y:S01]  /*01c0*/  @!P0 LDG.E R9, desc[UR4][R12.64] ;  /* 0x000000040c098981 */ /* 0x000162000c1e1900 */
[----:B-1----:R-:W-:-:S05]  /*01d0*/  @!P1 IMAD.WIDE.U32 R10, R17, 0x4, R10 ;  /* 0x00000004110a9825 */ /* 0x002fca00078e000a */
[----:B------:R0:W5:Y:S01]  /*01e0*/  @!P1 LDG.E R6, desc[UR4][R10.64] ;  /* 0x000000040a069981 */ /* 0x000162000c1e1900 */
[----:B------:R-:W-:Y:S04]  /*01f0*/  BSSY B1, `(.L_x_15942) ;  /* 0x0000038000017945 */ /* 0x000fe80003800000 */
[----:B------:R-:W-:Y:S05]  /*0200*/  @P2 BRA `(.L_x_15943) ;  /* 0x0000000000d82947 */ /* 0x000fea0003800000 */
[----:B------:R-:W-:Y:S01]  /*0210*/  ULDC UR6, c[0x0][0x218] ;  /* 0x0000860000067ab9 */ /* 0x000fe20000000800 */
[C---:B-----5:R-:W-:Y:S01]  /*0220*/  FADD.FTZ R0, |R8|.reuse, -RZ ;  /* 0x800000ff08007221 */ /* 0x060fe20000010200 */
[----:B0-----:R-:W-:Y:S01]  /*0230*/  FADD.FTZ R3, -RZ, |UR6| ;  /* 0x40000006ff037e21 */ /* 0x001fe20008010100 */
[----:B------:R-:W-:Y:S01]  /*0240*/  FSETP.LT.FTZ.AND P5, PT, |R8|, |UR6|, PT ;  /* 0x4000000608007c0b */ /* 0x000fe2000bfb1200 */
        /* <DEDUP_REMOVED lines=13> */
[----:B------:R-:W-:Y:S05]  /*0320*/  CALL.REL.NOINC `($__internal_59_$__cuda_sm3x_div_rn_ftz_f32_slowpath) ;  /* 0x0000000c00e47944 */ /* 0x000fea0003c00000 */
[----:B------:R-:W-:-:S07]  /*0330*/  MOV R2, R0 ;  /* 0x0000000000027202 */ /* 0x000fce0000000f00 */
.L_x_15945:
[----:B------:R-:W-:Y:S05]  /*0340*/  BSYNC B2 ;  /* 0x0000000000027941 */ /* 0x000fea0003800000 */
.L_x_15944:
        /* <DEDUP_REMOVED lines=18> */
.L_x_15947:
[----:B------:R-:W-:Y:S01]  /*0470*/  ISETP.GE.AND P0, PT, R8, RZ, PT ;  /* 0x000000ff0800720c */ /* 0x000fe20003f06270 */
[----:B------:R-:W-:-:S12]  /*0480*/  IMAD.MOV.U32 R3, RZ, RZ, 0x3fd774eb ;  /* 0x3fd774ebff037424 */ /* 0x000fd800078e00ff */
[----:B------:R-:W-:-:S04]  /*0490*/  @P0 FFMA.FTZ R2, R3, 0.93318945169448852539, -R2 ;  /* 0x3f6ee58103020823 */ /* 0x000fc80000010802 */
[----:B------:R-:W-:-:S07]  /*04a0*/  @!P0 FFMA.FTZ R2, R3, 0.93318945169448852539, R2 ;  /* 0x3f6ee58103028823 */ /* 0x000fce0000010002 */
.L_x_15948:
[----:B------:R-:W-:Y:S05]  /*04b0*/  BSYNC B0 ;  /* 0x0000000000007941 */ /* 0x000fea0003800000 */
.L_x_15946:
[----:B------:R-:W0:Y:S01]  /*04c0*/  LDC R3, c[0x0][0x218] ;  /* 0x00008600ff037b82 */ /* 0x000e220000000800 */
[----:B------:R-:W-:Y:S02]  /*04d0*/  FSETP.NEU.FTZ.AND P0, PT, R11, RZ, PT ;  /* 0x000000ff0b00720b */ /* 0x000fe40003f1d000 */
[C---:B------:R-:W-:Y:S02]  /*04e0*/  ISETP.GE.AND P2, PT, R8.reuse, RZ, PT ;  /* 0x000000ff0800720c */ /* 0x040fe40003f46270 */
[----:B------:R-:W-:Y:S02]  /*04f0*/  MOV R0, 0x4016cbe4 ;  /* 0x4016cbe400007802 */ /* 0x000fe40000000f00 */
[C---:B0-----:R-:W-:Y:S01]  /*0500*/  FSETP.NEU.FTZ.AND P1, PT, |R8|.reuse, |R3|, PT ;  /* 0x400000030800720b */ /* 0x041fe20003f3d200 */
[----:B------:R-:W-:-:S12]  /*0510*/  FADD.FTZ R8, |R8|, |R3| ;  /* 0x4000000308087221 */ /* 0x000fd80000010200 */
[----:B------:R-:W-:Y:S02]  /*0520*/  @!P1 FSEL R2, R0, 0.78539818525314331055, !P2 ;  /* 0x3f490fdb00029808 */ /* 0x000fe40005000000 */
[----:B------:R-:W-:Y:S02]  /*0530*/  @!P0 FSEL R2, RZ, 3.1415927410125732422, P2 ;  /* 0x40490fdbff028808 */ /* 0x000fe40001000000 */
[----:B------:R-:W-:Y:S02]  /*0540*/  FSETP.GTU.FTZ.AND P0, PT, |R8|, +INF , PT ;  /* 0x7f8000000800780b */ /* 0x000fe40003f1c200 */
[----:B------:R-:W-:-:S04]  /*0550*/  LOP3.LUT R3, R2, 0x80000000, R3, 0xb8, !PT ;  /* 0x8000000002037812 */ /* 0x000fc800078eb803 */
[----:B------:R-:W-:-:S07]  /*0560*/  FSEL R10, R8, R3, P0 ;  /* 0x00000003080a7208 */ /* 0x000fce0000000000 */
.L_x_15943:
[----:B------:R-:W-:Y:S05]  /*0570*/  BSYNC B1 ;  /* 0x0000000000017941 */ /* 0x000fea0003800000 */
.L_x_15942:
[----:B-----5:R-:W1:Y:S01]  /*0580*/  S2R R8, SR_TID.X ;  /* 0x0000000000087919 */ /* 0x020e620000002100 */
[----:B------:R-:W-:Y:S01]  /*0590*/  BSSY B1, `(.L_x_15949) ;  /* 0x000003a000017945 */ /* 0x000fe20003800000 */
[----:B-1----:R-:W-:-:S05]  /*05a0*/  VIADD R0, R8, 0x80 ;  /* 0x0000008008007836 */ /* 0x002fca0000000000 */
[----:B------:R-:W-:-:S13]  /*05b0*/  ISETP.GE.AND P0, PT, R0, R5, PT ;  /* 0x000000050000720c */ /* 0x000fda0003f06270 */
[----:B------:R-:W-:Y:S05]  /*05c0*/  @P0 BRA `(.L_x_15950) ;  /* 0x0000000000d80947 */ /* 0x000fea0003800000 */
[----:B------:R-:W-:Y:S01]  /*05d0*/  ULDC UR6, c[0x0][0x218] ;  /* 0x0000860000067ab9 */ /* 0x000fe20000000800 */
[C---:B------:R-:W-:Y:S01]  /*05e0*/  FADD.FTZ R0, |R9|.reuse, -RZ ;  /* 0x800000ff09007221 */ /* 0x040fe20000010200 */
        /* <DEDUP_REMOVED lines=15> */
[----:B------:R-:W-:Y:S05]  /*06e0*/  CALL.REL.NOINC `($__internal_59_$__cuda_sm3x_div_rn_ftz_f32_slowpath) ;  /* 0x0000000800f47944 */ /* 0x000fea0003c00000 */
[----:B------:R-:W-:-:S07]  /*06f0*/  IMAD.MOV.U32 R2, RZ, RZ, R0 ;  /* 0x000000ffff027224 */ /* 0x000fce00078e0000 */
.L_x_15952:
[----:B------:R-:W-:Y:S05]  /*0700*/  BSYNC B2 ;  /* 0x0000000000027941 */ /* 0x000fea0003800000 */
.L_x_15951:
        /* <DEDUP_REMOVED lines=18> */
.L_x_15954:
[----:B------:R-:W-:Y:S02]  /*0830*/  ISETP.GE.AND P0, PT, R9, RZ, PT ;  /* 0x000000ff0900720c */ /* 0x000fe40003f06270 */
[----:B------:R-:W-:-:S11]  /*0840*/  MOV R3, 0x3fd774eb ;  /* 0x3fd774eb00037802 */ /* 0x000fd60000000f00 */
[----:B------:R-:W-:-:S04]  /*0850*/  @P0 FFMA.FTZ R2, R3, 0.93318945169448852539, -R2 ;  /* 0x3f6ee58103020823 */ /* 0x000fc80000010802 */
[----:B------:R-:W-:-:S07]  /*0860*/  @!P0 FFMA.FTZ R2, R3, 0.93318945169448852539, R2 ;  /* 0x3f6ee58103028823 */ /* 0x000fce0000010002 */
.L_x_15955:
[----:B------:R-:W-:Y:S05]  /*0870*/  BSYNC B0 ;  /* 0x0000000000007941 */ /* 0x000fea0003800000 */
.L_x_15953:
        /* <DEDUP_REMOVED lines=11> */
.L_x_15950:
[----:B------:R-:W-:Y:S05]  /*0930*/  BSYNC B1 ;  /* 0x0000000000017941 */ /* 0x000fea0003800000 */
.L_x_15949:
[----:B------:R-:W-:Y:S01]  /*0940*/  IADD3 R0, R8, 0x100, RZ ;  /* 0x0000010008007810 */ /* 0x000fe20007ffe0ff */
[----:B------:R-:W-:Y:S03]  /*0950*/  BSSY B1, `(.L_x_15956) ;  /* 0x0000039000017945 */ /* 0x000fe60003800000 */
        /* <DEDUP_REMOVED lines=21> */
.L_x_15959:
[----:B------:R-:W-:Y:S05]  /*0ab0*/  BSYNC B2 ;  /* 0x0000000000027941 */ /* 0x000fea0003800000 */
.L_x_15958:
        /* <DEDUP_REMOVED lines=18> */
.L_x_15961:
[----:B------:R-:W-:Y:S01]  /*0be0*/  ISETP.GE.AND P0, PT, R7, RZ, PT ;  /* 0x000000ff0700720c */ /* 0x000fe20003f06270 */
[----:B------:R-:W-:-:S12]  /*0bf0*/  IMAD.MOV.U32 R3, RZ, RZ, 0x3fd774eb ;  /* 0x3fd774ebff037424 */ /* 0x000fd800078e00ff */
[----:B------:R-:W-:-:S04]  /*0c00*/  @P0 FFMA.FTZ R2, R3, 0.93318945169448852539, -R2 ;  /* 0x3f6ee58103020823 */ /* 0x000fc80000010802 */
[----:B------:R-:W-:-:S07]  /*0c10*/  @!P0 FFMA.FTZ R2, R3, 0.93318945169448852539, R2 ;  /* 0x3f6ee58103028823 */ /* 0x000fce0000010002 */
.L_x_15962:
[----:B------:R-:W-:Y:S05]  /*0c20*/  BSYNC B0 ;  /* 0x0000000000007941 */ /* 0x000fea0003800000 */
.L_x_15960:
        /* <DEDUP_REMOVED lines=11> */
.L_x_15957:
[----:B------:R-:W-:Y:S05]  /*0ce0*/  BSYNC B1 ;  /* 0x0000000000017941 */ /* 0x000fea0003800000 */
.L_x_15956:
[----:B------:R-:W-:Y:S01]  /*0cf0*/  VIADD R0, R8, 0x180 ;  /* 0x0000018008007836 */ /* 0x000fe20000000000 */
[----:B------:R-:W-:Y:S04]  /*0d00*/  BSSY B1, `(.L_x_15963) ;  /* 0x0000039000017945 */ /* 0x000fe80003800000 */
        /* <DEDUP_REMOVED lines=21> */
.L_x_15966:
[----:B------:R-:W-:Y:S05]  /*0e60*/  BSYNC B2 ;  /* 0x0000000000027941 */ /* 0x000fea0003800000 */
.L_x_15965:
        /* <DEDUP_REMOVED lines=18> */
.L_x_15968:
[----:B------:R-:W-:Y:S01]  /*0f90*/  ISETP.GE.AND P0, PT, R6, RZ, PT ;  /* 0x000000ff0600720c */ /* 0x000fe20003f06270 */
[----:B------:R-:W-:-:S12]  /*0fa0*/  IMAD.MOV.U32 R3, RZ, RZ, 0x3fd774eb ;  /* 0x3fd774ebff037424 */ /* 0x000fd800078e00ff */
[----:B------:R-:W-:-:S04]  /*0fb0*/  @P0 FFMA.FTZ R2, R3, 0.93318945169448852539, -R2 ;  /* 0x3f6ee58103020823 */ /* 0x000fc80000010802 */
[----:B------:R-:W-:-:S07]  /*0fc0*/  @!P0 FFMA.FTZ R2, R3, 0.93318945169448852539, R2 ;  /* 0x3f6ee58103028823 */ /* 0x000fce0000010002 */
.L_x_15969:
[----:B------:R-:W-:Y:S05]  /*0fd0*/  BSYNC B0 ;  /* 0x0000000000007941 */ /* 0x000fea0003800000 */
.L_x_15967:
        /* <DEDUP_REMOVED lines=11> */
.L_x_15964:
[----:B------:R-:W-:Y:S05]  /*1090*/  BSYNC B1 ;  /* 0x0000000000017941 */ /* 0x000fea0003800000 */
.L_x_15963:
[----:B------:R-:W-:Y:S01]  /*10a0*/  ISETP.GE.AND P0, PT, R8, R5, PT ;  /* 0x000000050800720c */ /* 0x000fe20003f06270 */
[----:B------:R-:W-:Y:S04]  /*10b0*/  BSSY B0, `(.L_x_15970) ;  /* 0x0000018000007945 */ /* 0x000fe80003800000 */
[----:B------:R-:W-:Y:S08]  /*10c0*/  BSSY B1, `(.L_x_15971) ;  /* 0x0000010000017945 */ /* 0x000ff00003800000 */
[----:B------:R-:W-:Y:S05]  /*10d0*/  @P0 BRA `(.L_x_15972) ;  /* 0x0000000000380947 */ /* 0x000fea0003800000 */
[----:B0-----:R-:W0:Y:S01]  /*10e0*/  S2R R15, SR_TID.X ;  /* 0x00000000000f7919 */ /* 0x001e220000002100 */
[----:B------:R-:W1:Y:S01]  /*10f0*/  LDC.64 R2, c[0x0][0x220] ;  /* 0x00008800ff027b82 */ /* 0x000e620000000a00 */
[----:B0-----:R-:W-:Y:S01]  /*1100*/  LEA R11, R4, R15, 0x9 ;  /* 0x0000000f040b7211 */ /* 0x001fe200078e48ff */
[----:B------:R-:W-:-:S04]  /*1110*/  VIADD R8, R15, 0x80 ;  /* 0x000000800f087836 */ /* 0x000fc80000000000 */
[----:B-1----:R-:W-:Y:S01]  /*1120*/  IMAD.WIDE.U32 R2, R11, 0x4, R2 ;  /* 0x000000040b027825 */ /* 0x002fe200078e0002 */
[----:B------:R-:W-:-:S04]  /*1130*/  ISETP.GE.AND P0, PT, R8, R5, PT ;  /* 0x000000050800720c */ /* 0x000fc80003f06270 */
[----:B------:R0:W-:Y:S09]  /*1140*/  STG.E desc[UR4][R2.64], R10 ;  /* 0x0000000a02007986 */ /* 0x0001f2000c101904 */
[----:B------:R-:W-:Y:S05]  /*1150*/  @P0 BREAK B1 ;  /* 0x0000000000010942 */ /* 0x000fea0003800000 */
[----:B------:R-:W-:Y:S05]  /*1160*/  @P0 BRA `(.L_x_15973) ;  /* 0x0000000000300947 */ /* 0x000fea0003800000 */
[----:B0-----:R-:W0:Y:S01]  /*1170*/  LDC.64 R2, c[0x0][0x220] ;  /* 0x00008800ff027b82 */ /* 0x001e220000000a00 */
[----:B------:R-:W-:Y:S02]  /*1180*/  LEA R11, R4, R8, 0x9 ;  /* 0x00000008040b7211 */ /* 0x000fe400078e48ff */
[----:B------:R-:W-:-:S03]  /*1190*/  IADD3 R8, R8, 0x80, RZ ;  /* 0x0000008008087810 */ /* 0x000fc60007ffe0ff */
[----:B0-----:R-:W-:-:S05]  /*11a0*/  IMAD.WIDE.U32 R2, R11, 0x4, R2 ;  /* 0x000000040b027825 */ /* 0x001fca00078e0002 */
[----:B------:R1:W-:Y:S02]  /*11b0*/  STG.E desc[UR4][R2.64], R9 ;  /* 0x0000000902007986 */ /* 0x0003e4000c101904 */
.L_x_15972:
[----:B------:R-:W-:Y:S05]  /*11c0*/  BSYNC B1 ;  /* 0x0000000000017941 */ /* 0x000fea0003800000 */
.L_x_15971:
[----:B------:R-:W-:-:S13]  /*11d0*/  ISETP.GE.AND P0, PT, R8, R5, PT ;  /* 0x000000050800720c */ /* 0x000fda0003f06270 */
[----:B01----:R-:W0:Y:S01]  /*11e0*/  @!P0 LDC.64 R2, c[0x0][0x220] ;  /* 0x00008800ff028b82 */ /* 0x003e220000000a00 */
[----:B------:R-:W-:Y:S01]  /*11f0*/  @!P0 IMAD R9, R4, 0x200, R8 ;  /* 0x0000020004098824 */ /* 0x000fe200078e0208 */
[----:B------:R-:W-:-:S03]  /*1200*/  @!P0 IADD3 R8, R8, 0x80, RZ ;  /* 0x0000008008088810 */ /* 0x000fc60007ffe0ff */
[----:B0-----:R-:W-:-:S05]  /*1210*/  @!P0 IMAD.WIDE.U32 R2, R9, 0x4, R2 ;  /* 0x0000000409028825 */ /* 0x001fca00078e0002 */
[----:B------:R1:W-:Y:S02]  /*1220*/  @!P0 STG.E desc[UR4][R2.64], R7 ;  /* 0x0000000702008986 */ /* 0x0003e4000c101904 */
.L_x_15973:
[----:B------:R-:W-:Y:S05]  /*1230*/  BSYNC B0 ;  /* 0x0000000000007941 */ /* 0x000fea0003800000 */
.L_x_15970:
        /* <DEDUP_REMOVED lines=8> */
        .weak           $__internal_59_$__cuda_sm3x_div_rn_ftz_f32_slowpath
        .type           $__internal_59_$__cuda_sm3x_div_rn_ftz_f32_slowpath,@function
        .size           $__internal_59_$__cuda_sm3x_div_rn_ftz_f32_slowpath,(.L_x_19735 - $__internal_59_$__cuda_sm3x_div_rn_ftz_f32_slowpath)
$__internal_59_$__cuda_sm3x_div_rn_ftz_f32_slowpath:
        /* <DEDUP_REMOVED lines=32> */
.L_x_15976:
[----:B------:R-:W-:Y:S05]  /*14c0*/  BSYNC B3 ;  /* 0x0000000000037941 */ /* 0x000fea0003800000 */
.L_x_15975:
        /* <DEDUP_REMOVED lines=27> */
.L_x_15982:
[----:B------:R-:W-:-:S07]  /*1680*/  LEA R0, R3, R17, 0x17 ;  /* 0x0000001103007211 */ /* 0x000fce00078eb8ff */
.L_x_15983:
[----:B------:R-:W-:Y:S05]  /*1690*/  BSYNC B3 ;  /* 0x0000000000037941 */ /* 0x000fea0003800000 */
.L_x_15981:
[----:B------:R-:W-:Y:S05]  /*16a0*/  BRA `(.L_x_15984) ;  /* 0x0000000000207947 */ /* 0x000fea0003800000 */
.L_x_15980:
[----:B------:R-:W-:-:S04]  /*16b0*/  LOP3.LUT R0, R11, 0x80000000, R19, 0x48, !PT ;  /* 0x800000000b007812 */ /* 0x000fc800078e4813 */
[----:B------:R-:W-:Y:S01]  /*16c0*/  LOP3.LUT R0, R0, 0x7f800000, RZ, 0xfc, !PT ;  /* 0x7f80000000007812 */ /* 0x000fe200078efcff */
[----:B------:R-:W-:Y:S06]  /*16d0*/  BRA `(.L_x_15984) ;  /* 0x0000000000147947 */ /* 0x000fec0003800000 */
.L_x_15979:
[----:B------:R-:W-:Y:S01]  /*16e0*/  LOP3.LUT R0, R11, 0x80000000, R19, 0x48, !PT ;  /* 0x800000000b007812 */ /* 0x000fe200078e4813 */
[----:B------:R-:W-:Y:S06]  /*16f0*/  BRA `(.L_x_15984) ;  /* 0x00000000000c7947 */ /* 0x000fec0003800000 */
.L_x_15978:
[----:B------:R-:W0:Y:S01]  /*1700*/  MUFU.RSQ R0, -QNAN ;  /* 0xffc0000000007908 */ /* 0x000e220000001400 */
[----:B------:R-:W-:Y:S05]  /*1710*/  BRA `(.L_x_15984) ;  /* 0x0000000000047947 */ /* 0x000fea0003800000 */
.L_x_15977:
[----:B------:R-:W-:-:S07]  /*1720*/  FADD.FTZ R0, R19, R11 ;  /* 0x0000000b13007221 */ /* 0x000fce0000010000 */
.L_x_15984:
[----:B------:R-:W-:Y:S05]  /*1730*/  BSYNC B0 ;  /* 0x0000000000007941 */ /* 0x000fea0003800000 */
.L_x_15974:
[----:B------:R-:W-:-:S04]  /*1740*/  MOV R3, 0x0 ;  /* 0x0000000000037802 */ /* 0x000fc80000000f00 */
[----:B0-----:R-:W-:Y:S05]  /*1750*/  RET.REL.NODEC R2 `(_ZN2at6native27unrolled_elementwise_kernelINS0_13AUnaryFunctorIfffZZZNS0_17atan2_kernel_cudaERNS_18TensorIteratorBaseEENKUlvE_clEvENKUlvE0_clEvEUlffE_EESt5arrayIPcLm2EELi4E23TrivialOffsetCalculatorILi1EjESD_NS0_6memory15LoadWithoutCastENSE_16StoreWithoutCastEEEviT_T0_T2_T3_T4_T5_) ;  /* 0xffffffe802287950 */ /* 0x001fea0003c3ffff */
.L_x_15985:
        /* <DEDUP_REMOVED lines=10> */
.L_x_19735:


//--------------------- .text._ZN2at6native29vectorized_elementwise_kernelILi2ENS0_13AUnaryFunctorIfffZZZNS0_17atan2_kernel_cudaERNS_18TensorIteratorBaseEENKUlvE_clEvENKUlvE0_clEvEUlffE_EESt5arrayIPcLm2EEEEviT0_T1_ --------------------------
	.section	.text._ZN2at6native29vectorized_elementwise_kernelILi2ENS0_13AUnaryFunctorIfffZZZNS0_17atan2_kernel_cudaERNS_18TensorIteratorBaseEENKUlvE_clEvENKUlvE0_clEvEUlffE_EESt5arrayIPcLm2EEEEviT0_T1_,"ax",@progbits
	.align	128
        .global         _ZN2at6native29vectorized_elementwise_kernelILi2ENS0_13AUnaryFunctorIfffZZZNS0_17atan2_kernel_cudaERNS_18TensorIteratorBaseEENKUlvE_clEvENKUlvE0_clEvEUlffE_EESt5arrayIPcLm2EEEEviT0_T1_
        .type           _ZN2at6native29vectorized_elementwise_kernelILi2ENS0_13AUnaryFunctorIfffZZZNS0_17atan2_kernel_cudaERNS_18TensorIteratorBaseEENKUlvE_clEvENKUlvE0_clEvEUlffE_EESt5arrayIPcLm2EEEEviT0_T1_,@function
        .size           _ZN2at6native29vectorized_elementwise_kernelILi2ENS0_13AUnaryFunctorIfffZZZNS0_17atan2_kernel_cudaERNS_18TensorIteratorBaseEENKUlvE_clEvENKUlvE0_clEvEUlffE_EESt5arrayIPcLm2EEEEviT0_T1_,(.L_x_19736 - _ZN2at6native29vectorized_elementwise_kernelILi2ENS0_13AUnaryFunctorIfffZZZNS0_17atan2_kernel_cudaERNS_18TensorIteratorBaseEENKUlvE_clEvENKUlvE0_clEvEUlffE_EESt5arrayIPcLm2EEEEviT0_T1_)
        .other          _ZN2at6native29vectorized_elementwise_kernelILi2ENS0_13AUnaryFunctorIfffZZZNS0_17atan2_kernel_cudaERNS_18TensorIteratorBaseEENKUlvE_clEvENKUlvE0_clEvEUlffE_EESt5arrayIPcLm2EEEEviT0_T1_,@"STO_CUDA_ENTRY STV_DEFAULT"
_ZN2at6native29vectorized_elementwise_kernelILi2ENS0_13AUnaryFunctorIfffZZZNS0_17atan2_kernel_cudaERNS_18TensorIteratorBaseEENKUlvE_clEvENKUlvE0_clEvEUlffE_EESt5arrayIPcLm2EEEEviT0_T1_:
.text._ZN2at6native29vectorized_elementwise_kernelILi2ENS0_13AUnaryFunctorIfffZZZNS0_17atan2_kernel_cudaERNS_18TensorIteratorBaseEENKUlvE_clEvENKUlvE0_clEvEUlffE_EESt5arrayIPcLm2EEEEviT0_T1_:
        /* <DEDUP_REMOVED lines=20> */
[----:B------:R-:W-:-:S04]  /*0140*/  FSETP.LT.FTZ.AND P2, PT, |R12|, |UR6|, PT ;  /* 0x400000060c007c0b */ /* 0x000fc8000bf51200 */
        /* <DEDUP_REMOVED lines=12> */
[----:B-----5:R-:W-:Y:S05]  /*0210*/  CALL.REL.NOINC `($__internal_60_$__cuda_sm3x_div_rn_ftz_f32_slowpath) ;  /* 0x0000003c00307944 */ /* 0x020fea0003c00000 */
.L_x_15988:
[----:B------:R-:W-:Y:S05]  /*0220*/  BSYNC B2 ;  /* 0x0000000000027941 */ /* 0x000fea0003800000 */
.L_x_15987:
        /* <DEDUP_REMOVED lines=18> */
.L_x_15990:
[----:B------:R-:W-:Y:S01]  /*0350*/  ISETP.GE.AND P0, PT, R12, RZ, PT ;  /* 0x000000ff0c00720c */ /* 0x000fe20003f06270 */
[----:B------:R-:W-:-:S12]  /*0360*/  IMAD.MOV.U32 R0, RZ, RZ, 0x3fd774eb ;  /* 0x3fd774ebff007424 */ /* 0x000fd800078e00ff */
[----:B------:R-:W-:-:S04]  /*0370*/  @P0 FFMA.FTZ R21, R0, 0.93318945169448852539, -R21 ;  /* 0x3f6ee58100150823 */ /* 0x000fc80000010815 */
[----:B------:R-:W-:-:S07]  /*0380*/  @!P0 FFMA.FTZ R21, R0, 0.93318945169448852539, R21 ;  /* 0x3f6ee58100158823 */ /* 0x000fce0000010015 */
.L_x_15991:
[----:B------:R-:W-:Y:S05]  /*0390*/  BSYNC B0 ;  /* 0x0000000000007941 */ /* 0x000fea0003800000 */
.L_x_15989:
[----:B------:R-:W-:Y:S01]  /*03a0*/  ULDC UR6, c[0x0][0x218] ;  /* 0x0000860000067ab9 */ /* 0x000fe20000000800 */
[C---:B------:R-:W-:Y:S01]  /*03b0*/  FADD.FTZ R11, |R13|.reuse, -RZ ;  /* 0x800000ff0d0b7221 */ /* 0x040fe20000010200 */
        /* <DEDUP_REMOVED lines=14> */
[----:B-----5:R-:W-:Y:S05]  /*04a0*/  CALL.REL.NOINC `($__internal_60_$__cuda_sm3x_div_rn_ftz_f32_slowpath) ;  /* 0x00000038008c7944 */ /* 0x020fea0003c00000 */
.L_x_15993:
[----:B------:R-:W-:Y:S05]  /*04b0*/  BSYNC B2 ;  /* 0x0000000000027941 */ /* 0x000fea0003800000 */
.L_x_15992:
        /* <DEDUP_REMOVED lines=18> */
.L_x_15995:
[----:B------:R-:W-:Y:S02]  /*05e0*/  ISETP.GE.AND P0, PT, R13, RZ, PT ;  /* 0x000000ff0d00720c */ /* 0x000fe40003f06270 */
[----:B------:R-:W-:-:S11]  /*05f0*/  MOV R0, 0x3fd774eb ;  /* 0x3fd774eb00007802 */ /* 0x000fd60000000f00 */
[----:B------:R-:W-:-:S04]  /*0600*/  @P0 FFMA.FTZ R5, R0, 0.93318945169448852539, -R5 ;  /* 0x3f6ee58100050823 */ /* 0x000fc80000010805 */
[----:B------:R-:W-:-:S07]  /*0610*/  @!P0 FFMA.FTZ R5, R0, 0.93318945169448852539, R5 ;  /* 0x3f6ee58100058823 */ /* 0x000fce0000010005 */
.L_x_15996:
[----:B------:R-:W-:Y:S05]  /*0620*/  BSYNC B0 ;  /* 0x0000000000007941 */ /* 0x000fea0003800000 */
.L_x_15994:
[----:B------:R-:W0:Y:S01]  /*0630*/  LDC R0, c[0x0][0x218] ;  /* 0x00008600ff007b82 */ /* 0x000e220000000800 */
[----:B-----5:R-:W-:Y:S01]  /*0640*/  FADD.FTZ R11, |R18|, -RZ ;  /* 0x800000ff120b7221 */ /* 0x020fe20000010200 */
[----:B------:R-:W-:Y:S01]  /*0650*/  FSETP.NEU.FTZ.AND P1, PT, R23, RZ, PT ;  /* 0x000000ff1700720b */ /* 0x000fe20003f3d000 */
[----:B------:R-:W-:Y:S01]  /*0660*/  IMAD.MOV.U32 R6, RZ, RZ, 0x4016cbe4 ;  /* 0x4016cbe4ff067424 */ /* 0x000fe200078e00ff */
[C---:B------:R-:W-:Y:S01]  /*0670*/  ISETP.GE.AND P3, PT, R13.reuse, RZ, PT ;  /* 0x000000ff0d00720c */ /* 0x040fe20003f66270 */
[----:B------:R-:W-:Y:S01]  /*0680*/  BSSY B2, `(.L_x_15997) ;  /* 0x0000019000027945 */ /* 0x000fe20003800000 */
[----:B0-----:R-:W-:Y:S01]  /*0690*/  FSETP.GT.FTZ.AND P2, PT, |R0|, |R18|, PT ;  /* 0x400000120000720b */ /* 0x001fe20003f54200 */
[--C-:B------:R-:W-:Y:S01]  /*06a0*/  FADD.FTZ R23, |R12|, |R0|.reuse ;  /* 0x400000000c177221 */ /* 0x100fe20000010200 */
[C---:B------:R-:W-:Y:S01]  /*06b0*/  FSETP.NEU.FTZ.AND P0, PT, |R13|.reuse, |R0|, PT ;  /* 0x400000000d00720b */ /* 0x040fe20003f1d200 */
[----:B------:R-:W-:Y:S01]  /*06c0*/  FADD.FTZ R13, |R13|, |R0| ;  /* 0x400000000d0d7221 */ /* 0x000fe20000010200 */
[----:B------:R-:W-:-:S02]  /*06d0*/  FSEL R20, R8, R11, P2 ;  /* 0x0000000b08147208 */ /* 0x000fc40001000000 */
[----:B------:R-:W-:Y:S02]  /*06e0*/  FSEL R11, R11, R8, P2 ;  /* 0x000000080b0b7208 */ /* 0x000fe40001000000 */
[----:B------:R-:W0:Y:S07]  /*06f0*/  MUFU.RCP R7, R20 ;  /* 0x0000001400077308 */ /* 0x000e2e0000001000 */
[----:B------:R-:W-:Y:S02]  /*0700*/  @!P0 FSEL R5, R6, 0.78539818525314331055, !P3 ;  /* 0x3f490fdb06058808 */ /* 0x000fe40005800000 */
[----:B------:R-:W-:Y:S01]  /*0710*/  @!P1 FSEL R5, RZ, 3.1415927410125732422, P3 ;  /* 0x40490fdbff059808 */ /* 0x000fe20001800000 */
[----:B------:R-:W1:Y:S01]  /*0720*/  FCHK P1, R11, R20 ;  /* 0x000000140b007302 */ /* 0x000e620000020000 */
[----:B------:R-:W-:-:S02]  /*0730*/  ISETP.GE.AND P0, PT, R12, RZ, PT ;  /* 0x000000ff0c00720c */ /* 0x000fc40003f06270 */
[----:B------:R-:W-:Y:S02]  /*0740*/  LOP3.LUT R6, R5, 0x80000000, R0, 0xb8, !PT ;  /* 0x8000000005067812 */ /* 0x000fe400078eb800 */
[----:B------:R-:W-:Y:S01]  /*0750*/  P2R R24, PR, RZ, 0x1 ;  /* 0x00000001ff187803 */ /* 0x000fe20000000000 */
[----:B0-----:R-:W-:Y:S01]  /*0760*/  FFMA R4, -R20, R7, 1 ;  /* 0x3f80000014047423 */ /* 0x001fe20000000107 */
[----:B------:R-:W-:-:S03]  /*0770*/  FSETP.GTU.FTZ.AND P0, PT, |R13|, +INF , PT ;  /* 0x7f8000000d00780b */ /* 0x000fc60003f1c200 */
[----:B------:R-:W-:Y:S01]  /*0780*/  FFMA R4, R7, R4, R7 ;  /* 0x0000000407047223 */ /* 0x000fe20000000007 */
[----:B------:R-:W-:-:S03]  /*0790*/  FSEL R13, R13, R6, P0 ;  /* 0x000000060d0d7208 */ /* 0x000fc60000000000 */
[----:B------:R-:W-:-:S04]  /*07a0*/  FFMA R7, R11, R4, RZ ;  /* 0x000000040b077223 */ /* 0x000fc800000000ff */
[----:B------:R-:W-:-:S04]  /*07b0*/  FFMA R9, -R20, R7, R11 ;  /* 0x0000000714097223 */ /* 0x000fc8000000010b */
[----:B------:R-:W-:Y:S01]  /*07c0*/  FFMA R4, R4, R9, R7 ;  /* 0x0000000904047223 */ /* 0x000fe20000000007 */
[----:B-1----:R-:W-:Y:S06]  /*07d0*/  @!P1 BRA `(.L_x_15998) ;  /* 0x00000000000c9947 */ /* 0x002fec0003800000 */
[----:B------:R-:W-:-:S07]  /*07e0*/  MOV R4, 0x800 ;  /* 0x0000080000047802 */ /* 0x000fce0000000f00 */
[----:B------:R-:W-:Y:S05]  /*07f0*/  CALL.REL.NOINC `($__internal_60_$__cuda_sm3x_div_rn_ftz_f32_slowpath) ;  /* 0x0000003400b87944 */ /* 0x000fea0003c00000 */
[----:B------:R-:W-:-:S07]  /*0800*/  MOV R4, R0 ;  /* 0x0000000000047202 */ /* 0x000fce0000000f00 */
.L_x_15998:
[----:B------:R-:W-:Y:S05]  /*0810*/  BSYNC B2 ;  /* 0x0000000000027941 */ /* 0x000fea0003800000 */
.L_x_15997:
[----:B------:R-:W0:Y:S01]  /*0820*/  LDC R5, c[0x0][0x218] ;  /* 0x00008600ff057b82 */ /* 0x000e220000000800 */
[----:B------:R-:W-:Y:S01]  /*0830*/  HFMA2.MMA R7, -RZ, RZ, 0.89990234375, 10328 ;  /* 0x3b33710bff077435 */ /* 0x000fe200000001ff */
[----:B------:R-:W-:Y:S01]  /*0840*/  FMUL.FTZ R0, R4, R4 ;  /* 0x0000000404007220 */ /* 0x000fe20000410000 */
[----:B------:R-:W-:Y:S01]  /*0850*/  FSETP.NEU.FTZ.AND P0, PT, R22, RZ, PT ;  /* 0x000000ff1600720b */ /* 0x000fe20003f1d000 */
[----:B------:R-:W-:Y:S01]  /*0860*/  BSSY B0, `(.L_x_15999) ;  /* 0x000001c000007945 */ /* 0x000fe20003800000 */
[----:B------:R-:W-:Y:S02]  /*0870*/  ISETP.NE.AND P3, PT, R24, RZ, PT ;  /* 0x000000ff1800720c */ /* 0x000fe40003f65270 */
[----:B------:R-:W-:-:S04]  /*0880*/  MOV R6, 0x4016cbe4 ;  /* 0x4016cbe400067802 */ /* 0x000fc80000000f00 */
[----:B------:R-:W-:-:S04]  /*0890*/  FFMA.FTZ R7, R0, R7, -0.015681877732276916504 ;  /* 0xbc80774800077423 */ /* 0x000fc80000010007 */
[----:B------:R-:W-:-:S04]  /*08a0*/  FFMA.FTZ R7, R0, R7, 0.042200751602649688721 ;  /* 0x3d2cdab200077423 */ /* 0x000fc80000010007 */
[----:B------:R-:W-:-:S04]  /*08b0*/  FFMA.FTZ R7, R0, R7, -0.074792981147766113281 ;  /* 0xbd992d1000077423 */ /* 0x000fc80000010007 */
[----:B------:R-:W-:Y:S01]  /*08c0*/  FFMA.FTZ R7, R0, R7, 0.10640415549278259277 ;  /* 0x3dd9ea6c00077423 */ /* 0x000fe20000010007 */
[----:B0-----:R-:W-:-:S03]  /*08d0*/  FSETP.NEU.FTZ.AND P1, PT, |R12|, |R5|, PT ;  /* 0x400000050c00720b */ /* 0x001fc60003f3d200 */
[----:B------:R-:W-:-:S04]  /*08e0*/  FFMA.FTZ R7, R0, R7, -0.14207722246646881104 ;  /* 0xbe117cb100077423 */ /* 0x000fc80000010007 */
[----:B------:R-:W-:-:S04]  /*08f0*/  FFMA.FTZ R7, R0, R7, 0.19993925094604492188 ;  /* 0x3e4cbce000077423 */ /* 0x000fc80000010007 */
[----:B------:R-:W-:Y:S02]  /*0900*/  FFMA.FTZ R7, R0, R7, -0.33333197236061096191 ;  /* 0xbeaaaa7d00077423 */ /* 0x000fe40000010007 */
[----:B------:R-:W-:Y:S02]  /*0910*/  @!P1 FSEL R21, R6, 0.78539818525314331055, !P3 ;  /* 0x3f490fdb06159808 */ /* 0x000fe40005800000 */
[----:B------:R-:W-:Y:S01]  /*0920*/  @!P0 FSEL R21, RZ, 3.1415927410125732422, P3 ;  /* 0x40490fdbff158808 */ /* 0x000fe20001800000 */
[----:B------:R-:W-:Y:S01]  /*0930*/  FMUL.FTZ R7, R0, R7 ;  /* 0x0000000700077220 */ /* 0x000fe20000410000 */
[----:B------:R-:W-:Y:S02]  /*0940*/  FSETP.GTU.FTZ.AND P0, PT, |R23|, +INF , PT ;  /* 0x7f8000001700780b */ /* 0x000fe40003f1c200 */
[----:B------:R-:W-:Y:S01]  /*0950*/  LOP3.LUT R12, R21, 0x80000000, R5, 0xb8, !PT ;  /* 0x80000000150c7812 */ /* 0x000fe200078eb805 */
[----:B------:R-:W-:-:S03]  /*0960*/  FFMA.FTZ R4, R7, R4, R4 ;  /* 0x0000000407047223 */ /* 0x000fc60000010004 */
[----:B------:R-:W-:Y:S01]  /*0970*/  FSEL R12, R23, R12, P0 ;  /* 0x0000000c170c7208 */ /* 0x000fe20000000000 */
[----:B------:R-:W-:Y:S06]  /*0980*/  @P2 BRA `(.L_x_16000) ;  /* 0x0000000000142947 */ /* 0x000fec0003800000 */
[----:B------:R-:W-:-:S13]  /*0990*/  ISETP.GT.AND P0, PT, R18, -0x1, PT ;  /* 0xffffffff1200780c */ /* 0x000fda0003f04270 */
[----:B------:R-:W-:Y:S05]  /*09a0*/  @P0 BRA `(.L_x_16001) ;  /* 0x00000000001c0947 */ /* 0x000fea0003800000 */
[----:B------:R-:W-:-:S10]  /*09b0*/  HFMA2.MMA R7, -RZ, RZ, 1.9599609375, 20144 ;  /* 0x3fd774ebff077435 */ /* 0x000fd400000001ff */
[----:B------:R-:W-:Y:S01]  /*09c0*/  FFMA.FTZ R4, R7, 1.8663789033889770508, -R4 ;  /* 0x3feee58107047823 */ /* 0x000fe20000010804 */
[----:B------:R-:W-:Y:S06]  /*09d0*/  BRA `(.L_x_16001) ;  /* 0x0000000000107947 */ /* 0x000fec0003800000 */
.L_x_16000:
[----:B------:R-:W-:Y:S01]  /*09e0*/  ISETP.GE.AND P0, PT, R18, RZ, PT ;  /* 0x000000ff1200720c */ /* 0x000fe20003f06270 */
[----:B------:R-:W-:-:S12]  /*09f0*/  IMAD.MOV.U32 R7, RZ, RZ, 0x3fd774eb ;  /* 0x3fd774ebff077424 */ /* 0x000fd800078e00ff */
[----:B------:R-:W-:-:S04]  /*0a00*/  @P0 FFMA.FTZ R4, R7, 0.93318945169448852539, -R4 ;  /* 0x3f6ee58107040823 */ /* 0x000fc80000010804 */
[----:B------:R-:W-:-:S07]  /*0a10*/  @!P0 FFMA.FTZ R4, R7, 0.93318945169448852539, R4 ;  /* 0x3f6ee58107048823 */ /* 0x000fce0000010004 */
.L_x_16001:
[----:B------:R-:W-:Y:S05]  /*0a20*/  BSYNC B0 ;  /* 0x0000000000007941 */ /* 0x000fea0003800000 */
.L_x_15999:
[----:B------:R-:W-:Y:S01]  /*0a30*/  FADD.FTZ R11, |R19|, -RZ ;  /* 0x800000ff130b7221 */ /* 0x000fe20000010200 */
[----:B------:R-:W-:Y:S01]  /*0a40*/  FSETP.GT.FTZ.AND P2, PT, |R5|, |R19|, PT ;  /* 0x400000130500720b */ /* 0x000fe20003f54200 */
[----:B------:R-:W-:Y:S01]  /*0a50*/  BSSY B2, `(.L_x_16002) ;  /* 0x0000017000027945 */ /* 0x000fe20003800000 */
[----:B------:R-:W-:Y:S02]  /*0a60*/  FSETP.NEU.FTZ.AND P0, PT, |R18|, |R5|, PT ;  /* 0x400000051200720b */ /* 0x000fe40003f1d200 */
[----:B------:R-:W-:Y:S02]  /*0a70*/  FSEL R21, R8, R11, P2 ;  /* 0x0000000b08157208 */ /* 0x000fe40001000000 */
[----:B------:R-:W-:Y:S02]  /*0a80*/  FSETP.NEU.FTZ.AND P1, PT, R20, RZ, PT ;  /* 0x000000ff1400720b */ /* 0x000fe40003f3d000 */
[----:B------:R-:W0:Y:S01]  /*0a90*/  MUFU.RCP R0, R21 ;  /* 0x0000001500007308 */ /* 0x000e220000001000 */
[C---:B------:R-:W-:Y:S01]  /*0aa0*/  ISETP.GE.AND P3, PT, R18.reuse, RZ, PT ;  /* 0x000000ff1200720c */ /* 0x040fe20003f66270 */
        /* <DEDUP_REMOVED lines=16> */
[----:B------:R-:W-:Y:S05]  /*0bb0*/  CALL.REL.NOINC `($__internal_60_$__cuda_sm3x_div_rn_ftz_f32_slowpath) ;  /* 0x0000003000c87944 */ /* 0x000fea0003c00000 */
.L_x_16003:
[----:B------:R-:W-:Y:S05]  /*0bc0*/  BSYNC B2 ;  /* 0x0000000000027941 */ /* 0x000fea0003800000 */
.L_x_16002:
        /* <DEDUP_REMOVED lines=18> */
.L_x_16005:
[----:B------:R-:W-:Y:S02]  /*0cf0*/  ISETP.GE.AND P0, PT, R19, RZ, PT ;  /* 0x000000ff1300720c */ /* 0x000fe40003f06270 */
[----:B------:R-:W-:-:S11]  /*0d00*/  MOV R5, 0x3fd774eb ;  /* 0x3fd774eb00057802 */ /* 0x000fd60000000f00 */
[----:B------:R-:W-:-:S04]  /*0d10*/  @P0 FFMA.FTZ R0, R5, 0.93318945169448852539, -R0 ;  /* 0x3f6ee58105000823 */ /* 0x000fc80000010800 */
[----:B------:R-:W-:-:S07]  /*0d20*/  @!P0 FFMA.FTZ R0, R5, 0.93318945169448852539, R0 ;  /* 0x3f6ee58105008823 */ /* 0x000fce0000010000 */
.L_x_16006:
[----:B------:R-:W-:Y:S05]  /*0d30*/  BSYNC B0 ;  /* 0x0000000000007941 */ /* 0x000fea0003800000 */
.L_x_16004:
[----:B------:R-:W0:Y:S01]  /*0d40*/  LDC R7, c[0x0][0x218] ;  /* 0x00008600ff077b82 */ /* 0x000e220000000800 */
[----:B------:R-:W-:Y:S01]  /*0d50*/  FADD.FTZ R11, |R16|, -RZ ;  /* 0x800000ff100b7221 */ /* 0x000fe20000010200 */
[----:B------:R-:W-:Y:S01]  /*0d60*/  FSETP.NEU.FTZ.AND P1, PT, R21, RZ, PT ;  /* 0x000000ff1500720b */ /* 0x000fe20003f3d000 */
[----:B------:R-:W-:Y:S01]  /*0d70*/  IMAD.MOV.U32 R6, RZ, RZ, 0x4016cbe4 ;  /* 0x4016cbe4ff067424 */ /* 0x000fe200078e00ff */
[----:B------:R-:W-:Y:S01]  /*0d80*/  ISETP.GE.AND P3, PT, R19, RZ, PT ;  /* 0x000000ff1300720c */ /* 0x000fe20003f66270 */
[----:B------:R-:W-:Y:S01]  /*0d90*/  BSSY B2, `(.L_x_16007) ;  /* 0x0000015000027945 */ /* 0x000fe20003800000 */
[----:B0-----:R-:W-:Y:S02]  /*0da0*/  FSETP.GT.FTZ.AND P2, PT, |R7|, |R16|, PT ;  /* 0x400000100700720b */ /* 0x001fe40003f54200 */
        /* <DEDUP_REMOVED lines=8> */
[----:B------:R-:W-:-:S02]  /*0e30*/  FSETP.GTU.FTZ.AND P0, PT, |R19|, +INF , PT ;  /* 0x7f8000001300780b */ /* 0x000fc40003f1c200 */
        /* <DEDUP_REMOVED lines=8> */
[----:B------:R-:W-:-:S07]  /*0ec0*/  MOV R4, 0xee0 ;  /* 0x00000ee000047802 */ /* 0x000fce0000000f00 */
[----:B------:R-:W-:Y:S05]  /*0ed0*/  CALL.REL.NOINC `($__internal_60_$__cuda_sm3x_div_rn_ftz_f32_slowpath) ;  /* 0x0000003000007944 */ /* 0x000fea0003c00000 */
.L_x_16008:
[----:B------:R-:W-:Y:S05]  /*0ee0*/  BSYNC B2 ;  /* 0x0000000000027941 */ /* 0x000fea0003800000 */
.L_x_16007:
        /* <DEDUP_REMOVED lines=18> */
.L_x_16010:
[----:B------:R-:W-:Y:S02]  /*1010*/  ISETP.GE.AND P0, PT, R16, RZ, PT ;  /* 0x000000ff1000720c */ /* 0x000fe40003f06270 */
[----:B------:R-:W-:-:S11]  /*1020*/  MOV R5, 0x3fd774eb ;  /* 0x3fd774eb00057802 */ /* 0x000fd60000000f00 */
[----:B------:R-:W-:-:S04]  /*1030*/  @P0 FFMA.FTZ R0, R5, 0.93318945169448852539, -R0 ;  /* 0x3f6ee58105000823 */ /* 0x000fc80000010800 */
[----:B------:R-:W-:-:S07]  /*1040*/  @!P0 FFMA.FTZ R0, R5, 0.93318945169448852539, R0 ;  /* 0x3f6ee58105008823 */ /* 0x000fce0000010000 */
.L_x_16011:
[----:B------:R-:W-:Y:S05]  /*1050*/  BSYNC B0 ;  /* 0x0000000000007941 */ /* 0x000fea0003800000 */
.L_x_16009:
[----:B------:R-:W0:Y:S01]  /*1060*/  LDC R9, c[0x0][0x218] ;  /* 0x00008600ff097b82 */ /* 0x000e220000000800 */
[----:B------:R-:W-:Y:S01]  /*1070*/  FADD.FTZ R11, |R17|, -RZ ;  /* 0x800000ff110b7221 */ /* 0x000fe20000010200 */
[----:B------:R-:W-:Y:S01]  /*1080*/  FSETP.NEU.FTZ.AND P1, PT, R20, RZ, PT ;  /* 0x000000ff1400720b */ /* 0x000fe20003f3d000 */
[----:B------:R-:W-:Y:S01]  /*1090*/  HFMA2.MMA R6, -RZ, RZ, 2.04296875, -15.78125 ;  /* 0x4016cbe4ff067435 */ /* 0x000fe200000001ff */
[C---:B------:R-:W-:Y:S01]  /*10a0*/  ISETP.GE.AND P3, PT, R16.reuse, RZ, PT ;  /* 0x000000ff1000720c */ /* 0x040fe20003f66270 */
        /* <DEDUP_REMOVED lines=10> */
[----:B------:R-:W-:Y:S01]  /*1150*/  FSETP.GTU.FTZ.AND P0, PT, |R16|, +INF , PT ;  /* 0x7f8000001000780b */ /* 0x000fe20003f1c200 */
        /* <DEDUP_REMOVED lines=10> */
[----:B------:R-:W-:Y:S05]  /*1200*/  CALL.REL.NOINC `($__internal_60_$__cuda_sm3x_div_rn_ftz_f32_slowpath) ;  /* 0x0000002c00347944 */ /* 0x000fea0003c00000 */
.L_x_16013:
[----:B------:R-:W-:Y:S05]  /*1210*/  BSYNC B2 ;  /* 0x0000000000027941 */ /* 0x000fea0003800000 */
.L_x_16012:
        /* <DEDUP_REMOVED lines=18> */
.L_x_16015:
[----:B------:R-:W-:Y:S02]  /*1340*/  ISETP.GE.AND P0, PT, R17, RZ, PT ;  /* 0x000000ff1100720c */ /* 0x000fe40003f06270 */
[----:B------:R-:W-:-:S11]  /*1350*/  MOV R5, 0x3fd774eb ;  /* 0x3fd774eb00057802 */ /* 0x000fd60000000f00 */
[----:B------:R-:W-:-:S04]  /*1360*/  @P0 FFMA.FTZ R0, R5, 0.93318945169448852539, -R0 ;  /* 0x3f6ee58105000823 */ /* 0x000fc80000010800 */
[----:B------:R-:W-:-:S07]  /*1370*/  @!P0 FFMA.FTZ R0, R5, 0.93318945169448852539, R0 ;  /* 0x3f6ee58105008823 */ /* 0x000fce0000010000 */
.L_x_16016:
[----:B------:R-:W-:Y:S05]  /*1380*/  BSYNC B0 ;  /* 0x0000000000007941 */ /* 0x000fea0003800000 */
.L_x_16014:
[----:B------:R-:W0:Y:S01]  /*1390*/  LDC R7, c[0x0][0x218] ;  /* 0x00008600ff077b82 */ /* 0x000e220000000800 */
[----:B------:R-:W-:Y:S01]  /*13a0*/  FADD.FTZ R11, |R14|, -RZ ;  /* 0x800000ff0e0b7221 */ /* 0x000fe20000010200 */
[----:B------:R-:W-:Y:S01]  /*13b0*/  FSETP.NEU.FTZ.AND P1, PT, R21, RZ, PT ;  /* 0x000000ff1500720b */ /* 0x000fe20003f3d000 */
[----:B------:R-:W-:Y:S01]  /*13c0*/  HFMA2.MMA R6, -RZ, RZ, 2.04296875, -15.78125 ;  /* 0x4016cbe4ff067435 */ /* 0x000fe200000001ff */
        /* <DEDUP_REMOVED lines=22> */
.L_x_16018:
[----:B------:R-:W-:Y:S05]  /*1530*/  BSYNC B2 ;  /* 0x0000000000027941 */ /* 0x000fea0003800000 */
.L_x_16017:
        /* <DEDUP_REMOVED lines=18> */
.L_x_16020:
[----:B------:R-:W-:Y:S01]  /*1660*/  ISETP.GE.AND P0, PT, R14, RZ, PT ;  /* 0x000000ff0e00720c */ /* 0x000fe20003f06270 */
[----:B------:R-:W-:-:S12]  /*1670*/  HFMA2.MMA R5, -RZ, RZ, 1.9599609375, 20144 ;  /* 0x3fd774ebff057435 */ /* 0x000fd800000001ff */
[----:B------:R-:W-:-:S04]  /*1680*/  @P0 FFMA.FTZ R0, R5, 0.93318945169448852539, -R0 ;  /* 0x3f6ee58105000823 */ /* 0x000fc80000010800 */
[----:B------:R-:W-:-:S07]  /*1690*/  @!P0 FFMA.FTZ R0, R5, 0.93318945169448852539, R0 ;  /* 0x3f6ee58105008823 */ /* 0x000fce0000010000 */
.L_x_16021:
[----:B------:R-:W-:Y:S05]  /*16a0*/  BSYNC B0 ;  /* 0x0000000000007941 */ /* 0x000fea0003800000 */
.L_x_16019:
[----:B------:R-:W0:Y:S01]  /*16b0*/  LDC R9, c[0x0][0x218] ;  /* 0x00008600ff097b82 */ /* 0x000e220000000800 */
[----:B------:R-:W-:Y:S01]  /*16c0*/  FADD.FTZ R11, |R15|, -RZ ;  /* 0x800000ff0f0b7221 */ /* 0x000fe20000010200 */
[----:B------:R-:W-:Y:S01]  /*16d0*/  FSETP.NEU.FTZ.AND P1, PT, R20, RZ, PT ;  /* 0x000000ff1400720b */ /* 0x000fe20003f3d000 */
[----:B------:R-:W-:Y:S01]  /*16e0*/  BSSY B2, `(.L_x_16022) ;  /* 0x0000018000027945 */ /* 0x000fe20003800000 */
[C---:B------:R-:W-:Y:S02]  /*16f0*/  ISETP.GE.AND P3, PT, R14.reuse, RZ, PT ;  /* 0x000000ff0e00720c */ /* 0x040fe40003f66270 */
[----:B------:R-:W-:Y:S02]  /*1700*/  MOV R6, 0x4016cbe4 ;  /* 0x4016cbe400067802 */ /* 0x000fe40000000f00 */
[----:B0-----:R-:W-:Y:S02]  /*1710*/  FSETP.GT.FTZ.AND P2, PT, |R9|, |R15|, PT ;  /* 0x4000000f0900720b */ /* 0x001fe40003f54200 */
[----:B------:R-:W-:-:S02]  /*1720*/  FSETP.NEU.FTZ.AND P0, PT, |R14|, |R9|, PT ;  /* 0x400000090e00720b */ /* 0x000fc40003f1d200 */
[----:B------:R-:W-:Y:S02]  /*1730*/  FSEL R21, R8, R11, P2 ;  /* 0x0000000b08157208 */ /* 0x000fe40001000000 */
[----:B------:R-:W-:Y:S01]  /*1740*/  FSEL R11, R11, R8, P2 ;  /* 0x000000080b0b7208 */ /* 0x000fe20001000000 */
[----:B------:R-:W-:Y:S01]  /*1750*/  FADD.FTZ R8, |R14|, |R9| ;  /* 0x400000090e087221 */ /* 0x000fe20000010200 */
[----:B------:R-:W0:Y:S07]  /*1760*/  MUFU.RCP R4, R21 ;  /* 0x0000001500047308 */ /* 0x000e2e0000001000 */
[----:B------:R-:W-:-:S02]  /*1770*/  @!P0 FSEL R0, R6, 0.78539818525314331055, !P3 ;  /* 0x3f490fdb06008808 */ /* 0x000fc40005800000 */
        /* <DEDUP_REMOVED lines=13> */
[----:B------:R-:W-:Y:S05]  /*1850*/  CALL.REL.NOINC `($__internal_60_$__cuda_sm3x_div_rn_ftz_f32_slowpath) ;  /* 0x0000002400a07944 */ /* 0x000fea0003c00000 */
.L_x_16023:
[----:B------:R-:W-:Y:S05]  /*1860*/  BSYNC B2 ;  /* 0x0000000000027941 */ /* 0x000fea0003800000 */
.L_x_16022:
        /* <DEDUP_REMOVED lines=18> */
.L_x_16025:
[----:B------:R-:W-:Y:S02]  /*1990*/  ISETP.GE.AND P0, PT, R15, RZ, PT ;  /* 0x000000ff0f00720c */ /* 0x000fe40003f06270 */
[----:B------:R-:W-:-:S11]  /*19a0*/  MOV R5, 0x3fd774eb ;  /* 0x3fd774eb00057802 */ /* 0x000fd60000000f00 */
[----:B------:R-:W-:-:S04]  /*19b0*/  @P0 FFMA.FTZ R0, R5, 0.93318945169448852539, -R0 ;  /* 0x3f6ee58105000823 */ /* 0x000fc80000010800 */
[----:B------:R-:W-:-:S07]  /*19c0*/  @!P0 FFMA.FTZ R0, R5, 0.93318945169448852539, R0 ;  /* 0x3f6ee58105008823 */ /* 0x000fce0000010000 */
.L_x_16026:
[----:B------:R-:W-:Y:S05]  /*19d0*/  BSYNC B0 ;  /* 0x0000000000007941 */ /* 0x000fea0003800000 */
.L_x_16024:
[----:B------:R-:W0:Y:S01]  /*19e0*/  LDC R6, c[0x0][0x218] ;  /* 0x00008600ff067b82 */ /* 0x000e220000000800 */
[----:B------:R-:W-:Y:S01]  /*19f0*/  FSETP.NEU.FTZ.AND P1, PT, R21, RZ, PT ;  /* 0x000000ff1500720b */ /* 0x000fe20003f3d000 */
[----:B------:R-:W-:Y:S01]  /*1a00*/  HFMA2.MMA R7, -RZ, RZ, 2.04296875, -15.78125 ;  /* 0x4016cbe4ff077435 */ /* 0x000fe200000001ff */
[----:B------:R-:W-:-:S05]  /*1a10*/  ISETP.GE.AND P2, PT, R15, RZ, PT ;  /* 0x000000ff0f00720c */ /* 0x000fca0003f46270 */
[----:B------:R-:W1:Y:S01]  /*1a20*/  LDC.64 R4, c[0x0][0x220] ;  /* 0x00008800ff047b82 */ /* 0x000e620000000a00 */
[C---:B0-----:R-:W-:Y:S01]  /*1a30*/  FSETP.NEU.FTZ.AND P0, PT, |R15|.reuse, |R6|, PT ;  /* 0x400000060f00720b */ /* 0x041fe20003f1d200 */
[----:B------:R-:W-:Y:S01]  /*1a40*/  FADD.FTZ R9, |R15|, |R6| ;  /* 0x400000060f097221 */ /* 0x000fe20000010200 */
[----:B-1----:R-:W-:-:S11]  /*1a50*/  IMAD.WIDE.U32 R4, R3, 0x4, R4 ;  /* 0x0000000403047825 */ /* 0x002fd600078e0004 */
[----:B------:R-:W-:Y:S01]  /*1a60*/  @!P0 FSEL R0, R7, 0.78539818525314331055, !P2 ;  /* 0x3f490fdb07008808 */ /* 0x000fe20005000000 */
[----:B------:R-:W-:Y:S01]  /*1a70*/  IMAD.WIDE R4, R2, 0x8, R4 ;  /* 0x0000000802047825 */ /* 0x000fe200078e0204 */
[----:B------:R-:W-:Y:S02]  /*1a80*/  @!P1 FSEL R0, RZ, 3.1415927410125732422, P2 ;  /* 0x40490fdbff009808 */ /* 0x000fe40001000000 */
[C---:B------:R-:W-:Y:S02]  /*1a90*/  FSETP.GTU.FTZ.AND P0, PT, |R9|.reuse, +INF , PT ;  /* 0x7f8000000900780b */ /* 0x040fe40003f1c200 */
[----:B------:R-:W-:Y:S01]  /*1aa0*/  LOP3.LUT R0, R0, 0x80000000, R6, 0xb8, !PT ;  /* 0x8000000000007812 */ /* 0x000fe200078eb806 */
[----:B------:R-:W-:Y:S03]  /*1ab0*/  STG.E.64 desc[UR4][R4.64], R12 ;  /* 0x0000000c04007986 */ /* 0x000fe6000c101b04 */
[----:B------:R-:W-:Y:S01]  /*1ac0*/  FSEL R9, R9, R0, P0 ;  /* 0x0000000009097208 */ /* 0x000fe20000000000 */
[----:B------:R-:W-:Y:S04]  /*1ad0*/  STG.E.64 desc[UR4][R4.64+0x400], R18 ;  /* 0x0004001204007986 */ /* 0x000fe8000c101b04 */
[----:B------:R-:W-:Y:S04]  /*1ae0*/  STG.E.64 desc[UR4][R4.64+0x800], R16 ;  /* 0x0008001004007986 */ /* 0x000fe8000c101b04 */
[----:B------:R-:W-:Y:S01]  /*1af0*/  STG.E.64 desc[UR4][R4.64+0xc00], R8 ;  /* 0x000c000804007986 */ /* 0x000fe2000c101b04 */
[----:B------:R-:W-:Y:S05]  /*1b00*/  EXIT ;  /* 0x000000000000794d */ /* 0x000fea0003800000 */
.L_x_15986:
[----:B------:R-:W0:Y:S01]  /*1b10*/  S2R R0, SR_TID.X ;  /* 0x0000000000007919 */ /* 0x000e220000002100 */
[----:B------:R-:W-:Y:S02]  /*1b20*/  CS2R R14, SRZ ;  /* 0x00000000000e7805 */ /* 0x000fe4000001ff00 */
[----:B0-----:R-:W-:-:S13]  /*1b30*/  ISETP.GE.AND P0, PT, R0, R21, PT ;  /* 0x000000150000720c */ /* 0x001fda0003f06270 */
[----:B------:R-:W-:Y:S01]  /*1b40*/  @!P0 IADD3 R12, R3, R0, RZ ;  /* 0x00000000030c8210 */ /* 0x000fe20007ffe0ff */
[----:B------:R-:W-:Y:S01]  /*1b50*/  @!P0 VIADD R0, R0, 0x80 ;  /* 0x0000008000008836 */ /* 0x000fe20000000000 */
[----:B------:R-:W0:Y:S04]  /*1b60*/  @!P0 LDC.64 R8, c[0x0][0x228] ;  /* 0x00008a00ff088b82 */ /* 0x000e280000000a00 */
        /* <DEDUP_REMOVED lines=11> */
[----:B------:R-:W-:Y:S01]  /*1c20*/  @!P4 IMAD.IADD R29, R3, 0x1, R0 ;  /* 0x00000001031dc824 */ /* 0x000fe200078e0200 */
[----:B------:R-:W-:Y:S01]  /*1c30*/  @!P4 IADD3 R0, R0, 0x80, RZ ;  /* 0x000000800000c810 */ /* 0x000fe20007ffe0ff */
[----:B------:R-:W3:Y:S03]  /*1c40*/  @!P4 LDC.64 R22, c[0x0][0x228] ;  /* 0x00008a00ff16cb82 */ /* 0x000ee60000000a00 */
[----:B------:R-:W-:-:S13]  /*1c50*/  ISETP.GE.AND P3, PT, R0, R21, PT ;  /* 0x000000150000720c */ /* 0x000fda0003f66270 */
[----:B------:R-:W-:Y:S01]  /*1c60*/  @!P3 IADD3 R27, R3, R0, RZ ;  /* 0x00000000031bb210 */ /* 0x000fe20007ffe0ff */
[----:B------:R-:W4:Y:S01]  /*1c70*/  @!P3 LDC.64 R10, c[0x0][0x228] ;  /* 0x00008a00ff0abb82 */ /* 0x000f220000000a00 */
[----:B------:R-:W-:-:S04]  /*1c80*/  @!P3 IADD3 R0, R0, 0x80, RZ ;  /* 0x000000800000b810 */ /* 0x000fc80007ffe0ff */
[----:B------:R-:W-:-:S13]  /*1c90*/  ISETP.GE.AND P2, PT, R0, R21, PT ;  /* 0x000000150000720c */ /* 0x000fda0003f46270 */
[----:B------:R-:W-:Y:S01]  /*1ca0*/  @!P2 IADD3 R17, R3, R0, RZ ;  /* 0x000000000311a210 */ /* 0x000fe20007ffe0ff */
[----:B------:R-:W4:Y:S01]  /*1cb0*/  @!P2 LDC.64 R6, c[0x0][0x228] ;  /* 0x00008a00ff06ab82 */ /* 0x000f220000000a00 */
[----:B------:R-:W-:-:S04]  /*1cc0*/  @!P2 IADD3 R0, R0, 0x80, RZ ;  /* 0x000000800000a810 */ /* 0x000fc80007ffe0ff */
[----:B------:R-:W-:-:S13]  /*1cd0*/  ISETP.GE.AND P1, PT, R0, R21, PT ;  /* 0x000000150000720c */ /* 0x000fda0003f26270 */
[----:B------:R-:W-:Y:S01]  /*1ce0*/  @!P1 IMAD.IADD R13, R3, 0x1, R0 ;  /* 0x00000001030d9824 */ /* 0x000fe200078e0200 */
[----:B------:R-:W-:Y:S01]  /*1cf0*/  @!P1 IADD3 R0, R0, 0x80, RZ ;  /* 0x0000008000009810 */ /* 0x000fe20007ffe0ff */
[----:B-1----:R-:W1:Y:S03]  /*1d00*/  @!P1 LDC.64 R4, c[0x0][0x228] ;  /* 0x00008a00ff049b82 */ /* 0x002e660000000a00 */
[----:B------:R-:W-:-:S13]  /*1d10*/  ISETP.GE.AND P6, PT, R0, R21, PT ;  /* 0x000000150000720c */ /* 0x000fda0003fc6270 */
[----:B------:R-:W4:Y:S01]  /*1d20*/  @!P6 LDC.64 R24, c[0x0][0x228] ;  /* 0x00008a00ff18eb82 */ /* 0x000f220000000a00 */
[----:B------:R-:W-:Y:S01]  /*1d30*/  MOV R16, RZ ;  /* 0x000000ff00107202 */ /* 0x000fe20000000f00 */
[----:B0-----:R-:W-:Y:S01]  /*1d40*/  @!P0 IMAD.WIDE.U32 R8, R12, 0x4, R8 ;  /* 0x000000040c088825 */ /* 0x001fe200078e0008 */
[----:B------:R-:W-:-:S03]  /*1d50*/  @!P6 IADD3 R0, R3, R0, RZ ;  /* 0x000000000300e210 */ /* 0x000fc60007ffe0ff */
[----:B--2---:R-:W-:Y:S01]  /*1d60*/  @!P5 IMAD.WIDE.U32 R18, R2, 0x4, R18 ;  /* 0x000000040212d825 */ /* 0x004fe200078e0012 */
[----:B------:R-:W-:Y:S01]  /*1d70*/  HFMA2.MMA R2, -RZ, RZ, 0, 0 ;  /* 0x00000000ff027435 */ /* 0x000fe200000001ff */
[----:B------:R0:W5:Y:S02]  /*1d80*/  @!P0 LDG.E R16, desc[UR4][R8.64] ;  /* 0x0000000408108981 */ /* 0x000164000c1e1900 */
[----:B-1----:R-:W-:Y:S01]  /*1d90*/  @!P1 IMAD.WIDE.U32 R4, R13, 0x4, R4 ;  /* 0x000000040d049825 */ /* 0x002fe200078e0004 */
[----:B------:R-:W-:Y:S01]  /*1da0*/  CS2R R12, SRZ ;  /* 0x00000000000c7805 */ /* 0x000fe2000001ff00 */
[----:B------:R1:W5:Y:S02]  /*1db0*/  @!P5 LDG.E R14, desc[UR4][R18.64] ;  /* 0x00000004120ed981 */ /* 0x000364000c1e1900 */
[----:B---3--:R-:W-:Y:S01]  /*1dc0*/  @!P4 IMAD.WIDE.U32 R22, R29, 0x4, R22 ;  /* 0x000000041d16c825 */ /* 0x008fe200078e0016 */
[----:B0-----:R-:W-:-:S03]  /*1dd0*/  MOV R8, RZ ;  /* 0x000000ff00087202 */ /* 0x001fc60000000f00 */
[----:B----4-:R-:W-:Y:S01]  /*1de0*/  @!P3 IMAD.WIDE.U32 R10, R27, 0x4, R10 ;  /* 0x000000041b0ab825 */ /* 0x010fe200078e000a */
[----:B------:R0:W5:Y:S03]  /*1df0*/  @!P4 LDG.E R13, desc[UR4][R22.64] ;  /* 0x00000004160dc981 */ /* 0x000166000c1e1900 */
[----:B-1----:R-:W-:Y:S01]  /*1e00*/  IMAD.MOV.U32 R19, RZ, RZ, RZ ;  /* 0x000000ffff137224 */ /* 0x002fe200078e00ff */
[----:B------:R0:W5:Y:S01]  /*1e10*/  @!P3 LDG.E R12, desc[UR4][R10.64] ;  /* 0x000000040a0cb981 */ /* 0x000162000c1e1900 */
[----:B------:R-:W-:-:S03]  /*1e20*/  @!P2 IMAD.WIDE.U32 R6, R17, 0x4, R6 ;  /* 0x000000041106a825 */ /* 0x000fc600078e0006 */
[----:B------:R0:W5:Y:S01]  /*1e30*/  @!P1 LDG.E R8, desc[UR4][R4.64] ;  /* 0x0000000404089981 */ /* 0x000162000c1e1900 */
[----:B------:R-:W-:-:S03]  /*1e40*/  @!P6 IMAD.WIDE.U32 R24, R0, 0x4, R24 ;  /* 0x000000040018e825 */ /* 0x000fc600078e0018 */
[----:B------:R0:W5:Y:S04]  /*1e50*/  @!P2 LDG.E R2, desc[UR4][R6.64] ;  /* 0x000000040602a981 */ /* 0x000168000c1e1900 */
[----:B------:R0:W5:Y:S01]  /*1e60*/  @!P6 LDG.E R19, desc[UR4][R24.64] ;  /* 0x000000041813e981 */ /* 0x000162000c1e1900 */
[----:B------:R-:W-:Y:S04]  /*1e70*/  BSSY B2, `(.L_x_16027) ;  /* 0x0000036000027945 */ /* 0x000fe80003800000 */
[----:B------:R-:W-:Y:S05]  /*1e80*/  @P0 BRA `(.L_x_16028) ;  /* 0x0000000000d00947 */ /* 0x000fea0003800000 */
[----:B------:R-:W-:Y:S01]  /*1e90*/  ULDC UR6, c[0x0][0x218] ;  /* 0x0000860000067ab9 */ /* 0x000fe20000000800 */
[C---:B0----5:R-:W-:Y:S01]  /*1ea0*/  FADD.FTZ R11, |R16|.reuse, -RZ ;  /* 0x800000ff100b7221 */ /* 0x061fe20000010200 */
[----:B------:R-:W-:Y:S01]  /*1eb0*/  FADD.FTZ R4, -RZ, |UR6| ;  /* 0x40000006ff047e21 */ /* 0x000fe20008010100 */
        /* <DEDUP_REMOVED lines=13> */
[----:B------:R-:W-:Y:S05]  /*1f90*/  CALL.REL.NOINC `($__internal_60_$__cuda_sm3x_div_rn_ftz_f32_slowpath) ;  /* 0x0000001c00d07944 */ /* 0x000fea0003c00000 */
.L_x_16030:
[----:B------:R-:W-:Y:S05]  /*1fa0*/  BSYNC B3 ;  /* 0x0000000000037941 */ /* 0x000fea0003800000 */
.L_x_16029:
        /* <DEDUP_REMOVED lines=18> */
.L_x_16032:
[----:B------:R-:W-:Y:S02]  /*20d0*/  ISETP.GE.AND P0, PT, R16, RZ, PT ;  /* 0x000000ff1000720c */ /* 0x000fe40003f06270 */
[----:B------:R-:W-:-:S11]  /*20e0*/  MOV R5, 0x3fd774eb ;  /* 0x3fd774eb00057802 */ /* 0x000fd60000000f00 */
[----:B------:R-:W-:-:S04]  /*20f0*/  @P0 FFMA.FTZ R0, R5, 0.93318945169448852539, -R0 ;  /* 0x3f6ee58105000823 */ /* 0x000fc80000010800 */
[----:B------:R-:W-:-:S07]  /*2100*/  @!P0 FFMA.FTZ R0, R5, 0.93318945169448852539, R0 ;  /* 0x3f6ee58105008823 */ /* 0x000fce0000010000 */
.L_x_16033:
[----:B------:R-:W-:Y:S05]  /*2110*/  BSYNC B0 ;  /* 0x0000000000007941 */ /* 0x000fea0003800000 */
.L_x_16031:
        /* <DEDUP_REMOVED lines=11> */
.L_x_16028:
[----:B------:R-:W-:Y:S05]  /*21d0*/  BSYNC B2 ;  /* 0x0000000000027941 */ /* 0x000fea0003800000 */
.L_x_16027:
[----:B------:R-:W1:Y:S01]  /*21e0*/  S2R R18, SR_TID.X ;  /* 0x0000000000127919 */ /* 0x000e620000002100 */
[----:B------:R-:W-:Y:S01]  /*21f0*/  BSSY B2, `(.L_x_16034) ;  /* 0x0000038000027945 */ /* 0x000fe20003800000 */
[----:B-1----:R-:W-:-:S04]  /*2200*/  IADD3 R0, R18, 0x80, RZ ;  /* 0x0000008012007810 */ /* 0x002fc80007ffe0ff */
[----:B------:R-:W-:-:S13]  /*2210*/  ISETP.GE.AND P0, PT, R0, R21, PT ;  /* 0x000000150000720c */ /* 0x000fda0003f06270 */
        /* <DEDUP_REMOVED lines=18> */
.L_x_16037:
[----:B------:R-:W-:Y:S05]  /*2340*/  BSYNC B3 ;  /* 0x0000000000037941 */ /* 0x000fea0003800000 */
.L_x_16036:
        /* <DEDUP_REMOVED lines=18> */
.L_x_16039:
[----:B------:R-:W-:Y:S01]  /*2470*/  ISETP.GE.AND P0, PT, R15, RZ, PT ;  /* 0x000000ff0f00720c */ /* 0x000fe20003f06270 */
[----:B------:R-:W-:-:S12]  /*2480*/  HFMA2.MMA R5, -RZ, RZ, 1.9599609375, 20144 ;  /* 0x3fd774ebff057435 */ /* 0x000fd800000001ff */
[----:B------:R-:W-:-:S04]  /*2490*/  @P0 FFMA.FTZ R0, R5, 0.93318945169448852539, -R0 ;  /* 0x3f6ee58105000823 */ /* 0x000fc80000010800 */
[----:B------:R-:W-:-:S07]  /*24a0*/  @!P0 FFMA.FTZ R0, R5, 0.93318945169448852539, R0 ;  /* 0x3f6ee58105008823 */ /* 0x000fce0000010000 */
.L_x_16040:
[----:B------:R-:W-:Y:S05]  /*24b0*/  BSYNC B0 ;  /* 0x0000000000007941 */ /* 0x000fea0003800000 */
.L_x_16038:
        /* <DEDUP_REMOVED lines=11> */
.L_x_16035:
[----:B------:R-:W-:Y:S05]  /*2570*/  BSYNC B2 ;  /* 0x0000000000027941 */ /* 0x000fea0003800000 */
.L_x_16034:
[----:B------:R-:W-:Y:S01]  /*2580*/  IADD3 R0, R18, 0x100, RZ ;  /* 0x0000010012007810 */ /* 0x000fe20007ffe0ff */
[----:B------:R-:W-:Y:S03]  /*2590*/  BSSY B2, `(.L_x_16041) ;  /* 0x0000037000027945 */ /* 0x000fe60003800000 */
        /* <DEDUP_REMOVED lines=19> */
.L_x_16044:
[----:B------:R-:W-:Y:S05]  /*26d0*/  BSYNC B3 ;  /* 0x0000000000037941 */ /* 0x000fea0003800000 */
.L_x_16043:
        /* <DEDUP_REMOVED lines=18> */
.L_x_16046:
[----:B------:R-:W-:Y:S02]  /*2800*/  ISETP.GE.AND P0, PT, R14, RZ, PT ;  /* 0x000000ff0e00720c */ /* 0x000fe40003f06270 */
[----:B------:R-:W-:-:S11]  /*2810*/  MOV R5, 0x3fd774eb ;  /* 0x3fd774eb00057802 */ /* 0x000fd60000000f00 */
[----:B------:R-:W-:-:S04]  /*2820*/  @P0 FFMA.FTZ R0, R5, 0.93318945169448852539, -R0 ;  /* 0x3f6ee58105000823 */ /* 0x000fc80000010800 */
[----:B------:R-:W-:-:S07]  /*2830*/  @!P0 FFMA.FTZ R0, R5, 0.93318945169448852539, R0 ;  /* 0x3f6ee58105008823 */ /* 0x000fce0000010000 */
.L_x_16047:
[----:B------:R-:W-:Y:S05]  /*2840*/  BSYNC B0 ;  /* 0x0000000000007941 */ /* 0x000fea0003800000 */
.L_x_16045:
        /* <DEDUP_REMOVED lines=11> */
.L_x_16042:
[----:B------:R-:W-:Y:S05]  /*2900*/  BSYNC B2 ;  /* 0x0000000000027941 */ /* 0x000fea0003800000 */
.L_x_16041:
        /* <DEDUP_REMOVED lines=21> */
.L_x_16051:
[----:B------:R-:W-:Y:S05]  /*2a60*/  BSYNC B3 ;  /* 0x0000000000037941 */ /* 0x000fea0003800000 */
.L_x_16050:
        /* <DEDUP_REMOVED lines=18> */
.L_x_16053:
[----:B------:R-:W-:Y:S01]  /*2b90*/  ISETP.GE.AND P0, PT, R13, RZ, PT ;  /* 0x000000ff0d00720c */ /* 0x000fe20003f06270 */
[----:B------:R-:W-:-:S12]  /*2ba0*/  IMAD.MOV.U32 R5, RZ, RZ, 0x3fd774eb ;  /* 0x3fd774ebff057424 */ /* 0x000fd800078e00ff */
[----:B------:R-:W-:-:S04]  /*2bb0*/  @P0 FFMA.FTZ R0, R5, 0.93318945169448852539, -R0 ;  /* 0x3f6ee58105000823 */ /* 0x000fc80000010800 */
[----:B------:R-:W-:-:S07]  /*2bc0*/  @!P0 FFMA.FTZ R0, R5, 0.93318945169448852539, R0 ;  /* 0x3f6ee58105008823 */ /* 0x000fce0000010000 */
.L_x_16054:
[----:B------:R-:W-:Y:S05]  /*2bd0*/  BSYNC B0 ;  /* 0x0000000000007941 */ /* 0x000fea0003800000 */
.L_x_16052:
        /* <DEDUP_REMOVED lines=11> */
.L_x_16049:
[----:B------:R-:W-:Y:S05]  /*2c90*/  BSYNC B2 ;  /* 0x0000000000027941 */ /* 0x000fea0003800000 */
.L_x_16048:
        /* <DEDUP_REMOVED lines=21> */
.L_x_16058:
[----:B------:R-:W-:Y:S05]  /*2df0*/  BSYNC B3 ;  /* 0x0000000000037941 */ /* 0x000fea0003800000 */
.L_x_16057:
        /* <DEDUP_REMOVED lines=18> */
.L_x_16060:
[----:B------:R-:W-:Y:S02]  /*2f20*/  ISETP.GE.AND P0, PT, R12, RZ, PT ;  /* 0x000000ff0c00720c */ /* 0x000fe40003f06270 */
[----:B------:R-:W-:-:S11]  /*2f30*/  MOV R5, 0x3fd774eb ;  /* 0x3fd774eb00057802 */ /* 0x000fd60000000f00 */
[----:B------:R-:W-:-:S04]  /*2f40*/  @P0 FFMA.FTZ R0, R5, 0.93318945169448852539, -R0 ;  /* 0x3f6ee58105000823 */ /* 0x000fc80000010800 */
[----:B------:R-:W-:-:S07]  /*2f50*/  @!P0 FFMA.FTZ R0, R5, 0.93318945169448852539, R0 ;  /* 0x3f6ee58105008823 */ /* 0x000fce0000010000 */
.L_x_16061:
[----:B------:R-:W-:Y:S05]  /*2f60*/  BSYNC B0 ;  /* 0x0000000000007941 */ /* 0x000fea0003800000 */
.L_x_16059:
        /* <DEDUP_REMOVED lines=11> */
.L_x_16056:
[----:B------:R-:W-:Y:S05]  /*3020*/  BSYNC B2 ;  /* 0x0000000000027941 */ /* 0x000fea0003800000 */
.L_x_16055:
        /* <DEDUP_REMOVED lines=21> */
.L_x_16065:
[----:B------:R-:W-:Y:S05]  /*3180*/  BSYNC B3 ;  /* 0x0000000000037941 */ /* 0x000fea0003800000 */
.L_x_16064:
        /* <DEDUP_REMOVED lines=18> */
.L_x_16067:
[----:B------:R-:W-:Y:S02]  /*32b0*/  ISETP.GE.AND P0, PT, R2, RZ, PT ;  /* 0x000000ff0200720c */ /* 0x000fe40003f06270 */
[----:B------:R-:W-:-:S11]  /*32c0*/  MOV R5, 0x3fd774eb ;  /* 0x3fd774eb00057802 */ /* 0x000fd60000000f00 */
[----:B------:R-:W-:-:S04]  /*32d0*/  @P0 FFMA.FTZ R0, R5, 0.93318945169448852539, -R0 ;  /* 0x3f6ee58105000823 */ /* 0x000fc80000010800 */
[----:B------:R-:W-:-:S07]  /*32e0*/  @!P0 FFMA.FTZ R0, R5, 0.93318945169448852539, R0 ;  /* 0x3f6ee58105008823 */ /* 0x000fce0000010000 */
.L_x_16068:
[----:B------:R-:W-:Y:S05]  /*32f0*/  BSYNC B0 ;  /* 0x0000000000007941 */ /* 0x000fea0003800000 */
.L_x_16066:
        /* <DEDUP_REMOVED lines=11> */
.L_x_16063:
[----:B------:R-:W-:Y:S05]  /*33b0*/  BSYNC B2 ;  /* 0x0000000000027941 */ /* 0x000fea0003800000 */
.L_x_16062:
[----:B------:R-:W-:Y:S01]  /*33c0*/  VIADD R0, R18, 0x300 ;  /* 0x0000030012007836 */ /* 0x000fe20000000000 */
[----:B------:R-:W-:Y:S04]  /*33d0*/  BSSY B2, `(.L_x_16069) ;  /* 0x0000038000027945 */ /* 0x000fe80003800000 */
        /* <DEDUP_REMOVED lines=20> */
.L_x_16072:
[----:B------:R-:W-:Y:S05]  /*3520*/  BSYNC B3 ;  /* 0x0000000000037941 */ /* 0x000fea0003800000 */
.L_x_16071:
        /* <DEDUP_REMOVED lines=18> */
.L_x_16074:
[----:B------:R-:W-:Y:S02]  /*3650*/  ISETP.GE.AND P0, PT, R8, RZ, PT ;  /* 0x000000ff0800720c */ /* 0x000fe40003f06270 */
[----:B------:R-:W-:-:S11]  /*3660*/  MOV R5, 0x3fd774eb ;  /* 0x3fd774eb00057802 */ /* 0x000fd60000000f00 */
[----:B------:R-:W-:-:S04]  /*3670*/  @P0 FFMA.FTZ R0, R5, 0.93318945169448852539, -R0 ;  /* 0x3f6ee58105000823 */ /* 0x000fc80000010800 */
[----:B------:R-:W-:-:S07]  /*3680*/  @!P0 FFMA.FTZ R0, R5, 0.93318945169448852539, R0 ;  /* 0x3f6ee58105008823 */ /* 0x000fce0000010000 */
.L_x_16075:
[----:B------:R-:W-:Y:S05]  /*3690*/  BSYNC B0 ;  /* 0x0000000000007941 */ /* 0x000fea0003800000 */
.L_x_16073:
        /* <DEDUP_REMOVED lines=11> */
.L_x_16070:
[----:B------:R-:W-:Y:S05]  /*3750*/  BSYNC B2 ;  /* 0x0000000000027941 */ /* 0x000fea0003800000 */
.L_x_16069:
        /* <DEDUP_REMOVED lines=22> */
.L_x_16079:
[----:B------:R-:W-:Y:S05]  /*38c0*/  BSYNC B3 ;  /* 0x0000000000037941 */ /* 0x000fea0003800000 */
.L_x_16078:
        /* <DEDUP_REMOVED lines=18> */
.L_x_16081:
[----:B------:R-:W-:Y:S02]  /*39f0*/  ISETP.GE.AND P0, PT, R19, RZ, PT ;  /* 0x000000ff1300720c */ /* 0x000fe40003f06270 */
[----:B------:R-:W-:-:S11]  /*3a00*/  MOV R5, 0x3fd774eb ;  /* 0x3fd774eb00057802 */ /* 0x000fd60000000f00 */
[----:B------:R-:W-:-:S04]  /*3a10*/  @P0 FFMA.FTZ R0, R5, 0.93318945169448852539, -R0 ;  /* 0x3f6ee58105000823 */ /* 0x000fc80000010800 */
[----:B------:R-:W-:-:S07]  /*3a20*/  @!P0 FFMA.FTZ R0, R5, 0.93318945169448852539, R0 ;  /* 0x3f6ee58105008823 */ /* 0x000fce0000010000 */
.L_x_16082:
[----:B------:R-:W-:Y:S05]  /*3a30*/  BSYNC B0 ;  /* 0x0000000000007941 */ /* 0x000fea0003800000 */
.L_x_16080:
        /* <DEDUP_REMOVED lines=11> */
.L_x_16077:
[----:B------:R-:W-:Y:S05]  /*3af0*/  BSYNC B2 ;  /* 0x0000000000027941 */ /* 0x000fea0003800000 */
.L_x_16076:
[----:B------:R-:W-:Y:S01]  /*3b00*/  ISETP.GE.AND P0, PT, R18, R21, PT ;  /* 0x000000151200720c */ /* 0x000fe20003f06270 */
[----:B------:R-:W-:Y:S04]  /*3b10*/  BSSY B0, `(.L_x_16083) ;  /* 0x0000034000007945 */ /* 0x000fe80003800000 */
[----:B------:R-:W-:Y:S08]  /*3b20*/  BSSY B1, `(.L_x_16084) ;  /* 0x000002c000017945 */ /* 0x000ff00003800000 */
[----:B------:R-:W-:Y:S05]  /*3b30*/  @P0 BRA `(.L_x_16085) ;  /* 0x0000000000340947 */ /* 0x000fea0003800000 */
[----:B------:R-:W1:Y:S01]  /*3b40*/  S2R R18, SR_TID.X ;  /* 0x0000000000127919 */ /* 0x000e620000002100 */
[----:B0-----:R-:W0:Y:S01]  /*3b50*/  LDC.64 R4, c[0x0][0x220] ;  /* 0x00008800ff047b82 */ /* 0x001e220000000a00 */
[----:B-1----:R-:W-:Y:S01]  /*3b60*/  IMAD.IADD R7, R3, 0x1, R18 ;  /* 0x0000000103077824 */ /* 0x002fe200078e0212 */
[----:B------:R-:W-:-:S03]  /*3b70*/  IADD3 R18, R18, 0x80, RZ ;  /* 0x0000008012127810 */ /* 0x000fc60007ffe0ff */
[----:B0-----:R-:W-:Y:S01]  /*3b80*/  IMAD.WIDE.U32 R4, R7, 0x4, R4 ;  /* 0x0000000407047825 */ /* 0x001fe200078e0004 */
[----:B------:R-:W-:-:S04]  /*3b90*/  ISETP.GE.AND P0, PT, R18, R21, PT ;  /* 0x000000151200720c */ /* 0x000fc80003f06270 */
[----:B------:R0:W-:Y:S09]  /*3ba0*/  STG.E desc[UR4][R4.64], R17 ;  /* 0x0000001104007986 */ /* 0x0001f2000c101904 */
[----:B------:R-:W-:Y:S05]  /*3bb0*/  @P0 BRA `(.L_x_16086) ;  /* 0x0000000000300947 */ /* 0x000fea0003800000 */
[----:B0-----:R-:W0:Y:S01]  /*3bc0*/  LDC.64 R4, c[0x0][0x220] ;  /* 0x00008800ff047b82 */ /* 0x001e220000000a00 */
[----:B------:R-:W-:Y:S02]  /*3bd0*/  IADD3 R7, R3, R18, RZ ;  /* 0x0000001203077210 */ /* 0x000fe40007ffe0ff */
[----:B------:R-:W-:-:S03]  /*3be0*/  IADD3 R18, R18, 0x80, RZ ;  /* 0x0000008012127810 */ /* 0x000fc60007ffe0ff */
[----:B0-----:R-:W-:-:S05]  /*3bf0*/  IMAD.WIDE.U32 R4, R7, 0x4, R4 ;  /* 0x0000000407047825 */ /* 0x001fca00078e0004 */
[----:B-----5:R1:W-:Y:S02]  /*3c00*/  STG.E desc[UR4][R4.64], R16 ;  /* 0x0000001004007986 */ /* 0x0203e4000c101904 */
.L_x_16085:
[----:B------:R-:W-:-:S13]  /*3c10*/  ISETP.GE.AND P0, PT, R18, R21, PT ;  /* 0x000000151200720c */ /* 0x000fda0003f06270 */
[----:B------:R-:W-:Y:S05]  /*3c20*/  @P0 BRA `(.L_x_16087) ;  /* 0x0000000000300947 */ /* 0x000fea0003800000 */
[----:B01----:R-:W0:Y:S01]  /*3c30*/  LDC.64 R4, c[0x0][0x220] ;  /* 0x00008800ff047b82 */ /* 0x003e220000000a00 */
[----:B------:R-:W-:Y:S02]  /*3c40*/  IADD3 R7, R3, R18, RZ ;  /* 0x0000001203077210 */ /* 0x000fe40007ffe0ff */
[----:B------:R-:W-:-:S03]  /*3c50*/  IADD3 R18, R18, 0x80, RZ ;  /* 0x0000008012127810 */ /* 0x000fc60007ffe0ff */
[----:B0-----:R-:W-:-:S05]  /*3c60*/  IMAD.WIDE.U32 R4, R7, 0x4, R4 ;  /* 0x0000000407047825 */ /* 0x001fca00078e0004 */
[----:B-----5:R1:W-:Y:S02]  /*3c70*/  STG.E desc[UR4][R4.64], R15 ;  /* 0x0000000f04007986 */ /* 0x0203e4000c101904 */
.L_x_16086:
[----:B------:R-:W-:-:S13]  /*3c80*/  ISETP.GE.AND P0, PT, R18, R21, PT ;  /* 0x000000151200720c */ /* 0x000fda0003f06270 */
[----:B------:R-:W-:Y:S05]  /*3c90*/  @P0 BRA `(.L_x_16088) ;  /* 0x0000000000300947 */ /* 0x000fea0003800000 */
[----:B01----:R-:W0:Y:S01]  /*3ca0*/  LDC.64 R4, c[0x0][0x220] ;  /* 0x00008800ff047b82 */ /* 0x003e220000000a00 */
[----:B------:R-:W-:Y:S01]  /*3cb0*/  IMAD.IADD R7, R3, 0x1, R18 ;  /* 0x0000000103077824 */ /* 0x000fe200078e0212 */
[----:B------:R-:W-:-:S03]  /*3cc0*/  IADD3 R18, R18, 0x80, RZ ;  /* 0x0000008012127810 */ /* 0x000fc60007ffe0ff */
[----:B0-----:R-:W-:-:S05]  /*3cd0*/  IMAD.WIDE.U32 R4, R7, 0x4, R4 ;  /* 0x0000000407047825 */ /* 0x001fca00078e0004 */
[----:B-----5:R2:W-:Y:S02]  /*3ce0*/  STG.E desc[UR4][R4.64], R14 ;  /* 0x0000000e04007986 */ /* 0x0205e4000c101904 */
.L_x_16087:
[----:B------:R-:W-:-:S13]  /*3cf0*/  ISETP.GE.AND P0, PT, R18, R21, PT ;  /* 0x000000151200720c */ /* 0x000fda0003f06270 */
[----:B------:R-:W-:Y:S05]  /*3d00*/  @P0 BRA `(.L_x_16089) ;  /* 0x0000000000340947 */ /* 0x000fea0003800000 */
[----:B012---:R-:W0:Y:S01]  /*3d10*/  LDC.64 R4, c[0x0][0x220] ;  /* 0x00008800ff047b82 */ /* 0x007e220000000a00 */
[----:B------:R-:W-:Y:S02]  /*3d20*/  IADD3 R7, R3, R18, RZ ;  /* 0x0000001203077210 */ /* 0x000fe40007ffe0ff */
[----:B------:R-:W-:-:S03]  /*3d30*/  IADD3 R18, R18, 0x80, RZ ;  /* 0x0000008012127810 */ /* 0x000fc60007ffe0ff */
[----:B0-----:R-:W-:-:S05]  /*3d40*/  IMAD.WIDE.U32 R4, R7, 0x4, R4 ;  /* 0x0000000407047825 */ /* 0x001fca00078e0004 */
[----:B-----5:R2:W-:Y:S02]  /*3d50*/  STG.E desc[UR4][R4.64], R13 ;  /* 0x0000000d04007986 */ /* 0x0205e4000c101904 */
.L_x_16088:
[----:B------:R-:W-:-:S13]  /*3d60*/  ISETP.GE.AND P0, PT, R18, R21, PT ;  /* 0x000000151200720c */ /* 0x000fda0003f06270 */
[----:B------:R-:W-:Y:S05]  /*3d70*/  @P0 BREAK B1 ;  /* 0x0000000000010942 */ /* 0x000fea0003800000 */
[----:B------:R-:W-:Y:S05]  /*3d80*/  @P0 BRA `(.L_x_16090) ;  /* 0x0000000000300947 */ /* 0x000fea0003800000 */
[----:B012---:R-:W0:Y:S01]  /*3d90*/  LDC.64 R4, c[0x0][0x220] ;  /* 0x00008800ff047b82 */ /* 0x007e220000000a00 */
[----:B------:R-:W-:Y:S02]  /*3da0*/  IADD3 R7, R3, R18, RZ ;  /* 0x0000001203077210 */ /* 0x000fe40007ffe0ff */
[----:B------:R-:W-:-:S03]  /*3db0*/  IADD3 R18, R18, 0x80, RZ ;  /* 0x0000008012127810 */ /* 0x000fc60007ffe0ff */
[----:B0-----:R-:W-:-:S05]  /*3dc0*/  IMAD.WIDE.U32 R4, R7, 0x4, R4 ;  /* 0x0000000407047825 */ /* 0x001fca00078e0004 */
[----:B-----5:R3:W-:Y:S02]  /*3dd0*/  STG.E desc[UR4][R4.64], R12 ;  /* 0x0000000c04007986 */ /* 0x0207e4000c101904 */
.L_x_16089:
[----:B------:R-:W-:Y:S05]  /*3de0*/  BSYNC B1 ;  /* 0x0000000000017941 */ /* 0x000fea0003800000 */
.L_x_16084:
[----:B------:R-:W-:-:S13]  /*3df0*/  ISETP.GE.AND P0, PT, R18, R21, PT ;  /* 0x000000151200720c */ /* 0x000fda0003f06270 */
[----:B0123--:R-:W0:Y:S01]  /*3e00*/  @!P0 LDC.64 R4, c[0x0][0x220] ;  /* 0x00008800ff048b82 */ /* 0x00fe220000000a00 */
[----:B------:R-:W-:Y:S01]  /*3e10*/  @!P0 IMAD.IADD R7, R3, 0x1, R18 ;  /* 0x0000000103078824 */ /* 0x000fe200078e0212 */
[----:B------:R-:W-:-:S03]  /*3e20*/  @!P0 IADD3 R18, R18, 0x80, RZ ;  /* 0x0000008012128810 */ /* 0x000fc60007ffe0ff */
[----:B0-----:R-:W-:-:S05]  /*3e30*/  @!P0 IMAD.WIDE.U32 R4, R7, 0x4, R4 ;  /* 0x0000000407048825 */ /* 0x001fca00078e0004 */
[----:B-----5:R3:W-:Y:S02]  /*3e40*/  @!P0 STG.E desc[UR4][R4.64], R8 ;  /* 0x0000000804008986 */ /* 0x0207e4000c101904 */
.L_x_16090:
[----:B------:R-:W-:Y:S05]  /*3e50*/  BSYNC B0 ;  /* 0x0000000000007941 */ /* 0x000fea0003800000 */
.L_x_16083:
[----:B------:R-:W-:Y:S05]  /*3e60*/  WARPSYNC.ALL ;  /* 0x0000000000007948 */ /* 0x000fea0003800000 */
[----:B------:R-:W-:-:S13]  /*3e70*/  ISETP.GE.AND P0, PT, R18, R21, PT ;  /* 0x000000151200720c */ /* 0x000fda0003f06270 */
[----:B------:R-:W-:Y:S05]  /*3e80*/  @P0 EXIT ;  /* 0x000000000000094d */ /* 0x000fea0003800000 */
[----:B0123--:R-:W0:Y:S01]  /*3e90*/  LDC.64 R4, c[0x0][0x220] ;  /* 0x00008800ff047b82 */ /* 0x00fe220000000a00 */
[----:B------:R-:W-:-:S05]  /*3ea0*/  IADD3 R3, R3, R18, RZ ;  /* 0x0000001203037210 */ /* 0x000fca0007ffe0ff */
[----:B0----5:R-:W-:-:S05]  /*3eb0*/  IMAD.WIDE.U32 R2, R3, 0x4, R4 ;  /* 0x0000000403027825 */ /* 0x021fca00078e0004 */
[----:B------:R-:W-:Y:S01]  /*3ec0*/  STG.E desc[UR4][R2.64], R0 ;  /* 0x0000000002007986 */ /* 0x000fe2000c101904 */
[----:B------:R-:W-:Y:S05]  /*3ed0*/  EXIT ;  /* 0x000000000000794d */ /* 0x000fea0003800000 */
        .weak           $__internal_60_$__cuda_sm3x_div_rn_ftz_f32_slowpath
        .type           $__internal_60_$__cuda_sm3x_div_rn_ftz_f32_slowpath,@function
        .size           $__internal_60_$__cuda_sm3x_div_rn_ftz_f32_slowpath,(.L_x_19736 - $__internal_60_$__cuda_sm3x_div_rn_ftz_f32_slowpath)
$__internal_60_$__cuda_sm3x_div_rn_ftz_f32_slowpath:
        /* <DEDUP_REMOVED lines=32> */
.L_x_16093:
[----:B------:R-:W-:Y:S05]  /*40e0*/  BSYNC B1 ;  /* 0x0000000000017941 */ /* 0x000fea0003800000 */
.L_x_16092:
        /* <DEDUP_REMOVED lines=27> */
.L_x_16099:
[----:B------:R-:W-:-:S07]  /*42a0*/  LEA R0, R5, R0, 0x17 ;  /* 0x0000000005007211 */ /* 0x000fce00078eb8ff */
.L_x_16100:
[----:B------:R-:W-:Y:S05]  /*42b0*/  BSYNC B1 ;  /* 0x0000000000017941 */ /* 0x000fea0003800000 */
.L_x_16098:
[----:B------:R-:W-:Y:S05]  /*42c0*/  BRA `(.L_x_16101) ;  /* 0x0000000000207947 */ /* 0x000fea0003800000 */
.L_x_16097:
[----:B------:R-:W-:-:S04]  /*42d0*/  LOP3.LUT R11, R20, 0x80000000, R11, 0x48, !PT ;  /* 0x80000000140b7812 */ /* 0x000fc800078e480b */
[----:B------:R-:W-:Y:S01]  /*42e0*/  LOP3.LUT R0, R11, 0x7f800000, RZ, 0xfc, !PT ;  /* 0x7f8000000b007812 */ /* 0x000fe200078efcff */
[----:B------:R-:W-:Y:S06]  /*42f0*/  BRA `(.L_x_16101) ;  /* 0x0000000000147947 */ /* 0x000fec0003800000 */
.L_x_16096:
[----:B------:R-:W-:Y:S01]  /*4300*/  LOP3.LUT R0, R20, 0x80000000, R11, 0x48, !PT ;  /* 0x8000000014007812 */ /* 0x000fe200078e480b */
[----:B------:R-:W-:Y:S06]  /*4310*/  BRA `(.L_x_16101) ;  /* 0x00000000000c7947 */ /* 0x000fec0003800000 */
.L_x_16095:
[----:B------:R-:W0:Y:S01]  /*4320*/  MUFU.RSQ R0, -QNAN ;  /* 0xffc0000000007908 */ /* 0x000e220000001400 */
[----:B------:R-:W-:Y:S05]  /*4330*/  BRA `(.L_x_16101) ;  /* 0x0000000000047947 */ /* 0x000fea0003800000 */
.L_x_16094:
[----:B------:R-:W-:-:S07]  /*4340*/  FADD.FTZ R0, R11, R20 ;  /* 0x000000140b007221 */ /* 0x000fce0000010000 */
.L_x_16101:
[----:B------:R-:W-:Y:S05]  /*4350*/  BSYNC B0 ;  /* 0x0000000000007941 */ /* 0x000fea0003800000 */
.L_x_16091:
[----:B------:R-:W-:-:S04]  /*4360*/  MOV R5, 0x0 ;  /* 0x0000000000057802 */ /* 0x000fc80000000f00 */
[----:B0-----:R-:W-:Y:S05]  /*4370*/  RET.REL.NODEC R4 `(_ZN2at6native29vectorized_elementwise_kernelILi2ENS0_13AUnaryFunctorIfffZZZNS0_17atan2_kernel_cudaERNS_18TensorIteratorBaseEENKUlvE_clEvENKUlvE0_clEvEUlffE_EESt5arrayIPcLm2EEEEviT0_T1_) ;  /* 0xffffffbc04207950 */ /* 0x001fea0003c3ffff */
.L_x_16102:
        /* <DEDUP_REMOVED lines=16> */
.L_x_19736:


//--------------------- .text._ZN2at6native29vectorized_elementwise_kernelILi4ENS0_13AUnaryFunctorIfffZZZNS0_17atan2_kernel_cudaERNS_18TensorIteratorBaseEENKUlvE_clEvENKUlvE0_clEvEUlffE_EESt5arrayIPcLm2EEEEviT0_T1_ --------------------------
	.section	.text._ZN2at6native29vectorized_elementwise_kernelILi4ENS0_13AUnaryFunctorIfffZZZNS0_17atan2_kernel_cudaERNS_18TensorIteratorBaseEENKUlvE_clEvENKUlvE0_clEvEUlffE_EESt5arrayIPcLm2EEEEviT0_T1_,"ax",@progbits
	.align	128
        .global         _ZN2at6native29vectorized_elementwise_kernelILi4ENS0_13AUnaryFunctorIfffZZZNS0_17atan2_kernel_cudaERNS_18TensorIteratorBaseEENKUlvE_clEvENKUlvE0_clEvEUlffE_EESt5arrayIPcLm2EEEEviT0_T1_
        .type           _ZN2at6native29vectorized_elementwise_kernelILi4ENS0_13AUnaryFunctorIfffZZZNS0_17atan2_kernel_cudaERNS_18TensorIteratorBaseEENKUlvE_clEvENKUlvE0_clEvEUlffE_EESt5arrayIPcLm2EEEEviT0_T1_,@function
        .size           _ZN2at6native29vectorized_elementwise_kernelILi4ENS0_13AUnaryFunctorIfffZZZNS0_17atan2_kernel_cudaERNS_18TensorIteratorBaseEENKUlvE_clEvENKUlvE0_clEvEUlffE_EESt5arrayIPcLm2EEEEviT0_T1_,(.L_x_19737 - _ZN2at6native29vectorized_elementwise_kernelILi4ENS0_13AUnaryFunctorIfffZZZNS0_17atan2_kernel_cudaERNS_18TensorIteratorBaseEENKUlvE_clEvENKUlvE0_clEvEUlffE_EESt5arrayIPcLm2EEEEviT0_T1_)
        .other          _ZN2at6native29vectorized_elementwise_kernelILi4ENS0_13AUnaryFunctorIfffZZZNS0_17atan2_kernel_cudaERNS_18TensorIteratorBaseEENKUlvE_clEvENKUlvE0_clEvEUlffE_EESt5arrayIPcLm2EEEEviT0_T1_,@"STO_CUDA_ENTRY STV_DEFAULT"
_ZN2at6native29vectorized_elementwise_kernelILi4ENS0_13AUnaryFunctorIfffZZZNS0_17atan2_kernel_cudaERNS_18TensorIteratorBaseEENKUlvE_clEvENKUlvE0_clEvEUlffE_EESt5arrayIPcLm2EEEEviT0_T1_:
.text._ZN2at6native29vectorized_elementwise_kernelILi4ENS0_13AUnaryFunctorIfffZZZNS0_17atan2_kernel_cudaERNS_18TensorIteratorBaseEENKUlvE_clEvENKUlvE0_clEvEUlffE_EESt5arrayIPcLm2EEEEviT0_T1_:
        /* <DEDUP_REMOVED lines=31> */
[----:B-----5:R-:W-:Y:S05]  /*01f0*/  CALL.REL.NOINC `($__internal_61_$__cuda_sm3x_div_rn_ftz_f32_slowpath) ;  /* 0x0000003c004c7944 */ /* 0x020fea0003c00000 */
.L_x_16105:
[----:B------:R-:W-:Y:S05]  /*0200*/  BSYNC B2 ;  /* 0x0000000000027941 */ /* 0x000fea0003800000 */
.L_x_16104:
        /* <DEDUP_REMOVED lines=18> */
.L_x_16107:
[----:B------:R-:W-:Y:S01]  /*0330*/  ISETP.GE.AND P0, PT, R12, RZ, PT ;  /* 0x000000ff0c00720c */ /* 0x000fe20003f06270 */
[----:B------:R-:W-:-:S12]  /*0340*/  IMAD.MOV.U32 R5, RZ, RZ, 0x3fd774eb ;  /* 0x3fd774ebff057424 */ /* 0x000fd800078e00ff */
[----:B------:R-:W-:-:S04]  /*0350*/  @P0 FFMA.FTZ R22, R5, 0.93318945169448852539, -R22 ;  /* 0x3f6ee58105160823 */ /* 0x000fc80000010816 */
[----:B------:R-:W-:-:S07]  /*0360*/  @!P0 FFMA.FTZ R22, R5, 0.93318945169448852539, R22 ;  /* 0x3f6ee58105168823 */ /* 0x000fce0000010016 */
.L_x_16108:
[----:B------:R-:W-:Y:S05]  /*0370*/  BSYNC B0 ;  /* 0x0000000000007941 */ /* 0x000fea0003800000 */
.L_x_16106:
        /* <DEDUP_REMOVED lines=16> */
[----:B-----5:R-:W-:Y:S05]  /*0480*/  CALL.REL.NOINC `($__internal_61_$__cuda_sm3x_div_rn_ftz_f32_slowpath) ;  /* 0x0000003800a87944 */ /* 0x020fea0003c00000 */
.L_x_16110:
[----:B------:R-:W-:Y:S05]  /*0490*/  BSYNC B2 ;  /* 0x0000000000027941 */ /* 0x000fea0003800000 */
.L_x_16109:
        /* <DEDUP_REMOVED lines=18> */
.L_x_16112:
[----:B------:R-:W-:Y:S01]  /*05c0*/  ISETP.GE.AND P0, PT, R13, RZ, PT ;  /* 0x000000ff0d00720c */ /* 0x000fe20003f06270 */
[----:B------:R-:W-:-:S12]  /*05d0*/  IMAD.MOV.U32 R0, RZ, RZ, 0x3fd774eb ;  /* 0x3fd774ebff007424 */ /* 0x000fd800078e00ff */
[----:B------:R-:W-:-:S04]  /*05e0*/  @P0 FFMA.FTZ R5, R0, 0.93318945169448852539, -R5 ;  /* 0x3f6ee58100050823 */ /* 0x000fc80000010805 */
[----:B------:R-:W-:-:S07]  /*05f0*/  @!P0 FFMA.FTZ R5, R0, 0.93318945169448852539, R5 ;  /* 0x3f6ee58100058823 */ /* 0x000fce0000010005 */
.L_x_16113:
[----:B------:R-:W-:Y:S05]  /*0600*/  BSYNC B0 ;  /* 0x0000000000007941 */ /* 0x000fea0003800000 */
.L_x_16111:
[----:B------:R-:W0:Y:S01]  /*0610*/  LDC R0, c[0x0][0x218] ;  /* 0x00008600ff007b82 */ /* 0x000e220000000800 */
[----:B------:R-:W-:Y:S01]  /*0620*/  FADD.FTZ R4, |R14|, -RZ ;  /* 0x800000ff0e047221 */ /* 0x000fe20000010200 */
[----:B------:R-:W-:Y:S01]  /*0630*/  FSETP.NEU.FTZ.AND P1, PT, R24, RZ, PT ;  /* 0x000000ff1800720b */ /* 0x000fe20003f3d000 */
[----:B------:R-:W-:Y:S01]  /*0640*/  HFMA2.MMA R16, -RZ, RZ, 2.04296875, -15.78125 ;  /* 0x4016cbe4ff107435 */ /* 0x000fe200000001ff */
        /* <DEDUP_REMOVED lines=12> */
[----:B------:R-:W-:-:S04]  /*0710*/  ISETP.GE.AND P0, PT, R12, RZ, PT ;  /* 0x000000ff0c00720c */ /* 0x000fc80003f06270 */
[----:B------:R-:W-:Y:S01]  /*0720*/  P2R R25, PR, RZ, 0x1 ;  /* 0x00000001ff197803 */ /* 0x000fe20000000000 */
[----:B0-----:R-:W-:Y:S01]  /*0730*/  FFMA R6, -R20, R7, 1 ;  /* 0x3f80000014067423 */ /* 0x001fe20000000107 */
[----:B------:R-:W-:-:S03]  /*0740*/  FSETP.GTU.FTZ.AND P0, PT, |R13|, +INF , PT ;  /* 0x7f8000000d00780b */ /* 0x000fc60003f1c200 */
        /* <DEDUP_REMOVED lines=9> */
[----:B-----5:R-:W-:Y:S05]  /*07e0*/  CALL.REL.NOINC `($__internal_61_$__cuda_sm3x_div_rn_ftz_f32_slowpath) ;  /* 0x0000003400d07944 */ /* 0x020fea0003c00000 */
[----:B------:R-:W-:-:S07]  /*07f0*/  MOV R4, R0 ;  /* 0x0000000000047202 */ /* 0x000fce0000000f00 */
.L_x_16115:
[----:B------:R-:W-:Y:S05]  /*0800*/  BSYNC B2 ;  /* 0x0000000000027941 */ /* 0x000fea0003800000 */
.L_x_16114:
[----:B------:R-:W0:Y:S01]  /*0810*/  LDC R5, c[0x0][0x218] ;  /* 0x00008600ff057b82 */ /* 0x000e220000000800 */
[----:B------:R-:W-:Y:S02]  /*0820*/  IMAD.MOV.U32 R7, RZ, RZ, 0x3b33710b ;  /* 0x3b33710bff077424 */ /* 0x000fe400078e00ff */
[----:B------:R-:W-:Y:S01]  /*0830*/  FMUL.FTZ R0, R4, R4 ;  /* 0x0000000404007220 */ /* 0x000fe20000410000 */
[----:B------:R-:W-:Y:S01]  /*0840*/  FSETP.NEU.FTZ.AND P0, PT, R23, RZ, PT ;  /* 0x000000ff1700720b */ /* 0x000fe20003f1d000 */
[----:B------:R-:W-:Y:S01]  /*0850*/  HFMA2.MMA R6, -RZ, RZ, 2.04296875, -15.78125 ;  /* 0x4016cbe4ff067435 */ /* 0x000fe200000001ff */
[----:B------:R-:W-:Y:S01]  /*0860*/  ISETP.NE.AND P3, PT, R25, RZ, PT ;  /* 0x000000ff1900720c */ /* 0x000fe20003f65270 */
[C---:B------:R-:W-:Y:S01]  /*0870*/  FFMA.FTZ R7, R0.reuse, R7, -0.015681877732276916504 ;  /* 0xbc80774800077423 */ /* 0x040fe20000010007 */
[----:B------:R-:W-:Y:S03]  /*0880*/  BSSY B0, `(.L_x_16116) ;  /* 0x0000019000007945 */ /* 0x000fe60003800000 */
[----:B------:R-:W-:-:S04]  /*0890*/  FFMA.FTZ R7, R0, R7, 0.042200751602649688721 ;  /* 0x3d2cdab200077423 */ /* 0x000fc80000010007 */
[----:B------:R-:W-:-:S04]  /*08a0*/  FFMA.FTZ R7, R0, R7, -0.074792981147766113281 ;  /* 0xbd992d1000077423 */ /* 0x000fc80000010007 */
[----:B------:R-:W-:-:S04]  /*08b0*/  FFMA.FTZ R7, R0, R7, 0.10640415549278259277 ;  /* 0x3dd9ea6c00077423 */ /* 0x000fc80000010007 */
[----:B------:R-:W-:Y:S01]  /*08c0*/  FFMA.FTZ R7, R0, R7, -0.14207722246646881104 ;  /* 0xbe117cb100077423 */ /* 0x000fe20000010007 */
[----:B0-----:R-:W-:-:S03]  /*08d0*/  FSETP.NEU.FTZ.AND P1, PT, |R12|, |R5|, PT ;  /* 0x400000050c00720b */ /* 0x001fc60003f3d200 */
[----:B------:R-:W-:-:S04]  /*08e0*/  FFMA.FTZ R7, R0, R7, 0.19993925094604492188 ;  /* 0x3e4cbce000077423 */ /* 0x000fc80000010007 */
[----:B------:R-:W-:-:S04]  /*08f0*/  FFMA.FTZ R7, R0, R7, -0.33333197236061096191 ;  /* 0xbeaaaa7d00077423 */ /* 0x000fc80000010007 */
[----:B------:R-:W-:Y:S02]  /*0900*/  FMUL.FTZ R7, R0, R7 ;  /* 0x0000000700077220 */ /* 0x000fe40000410000 */
[----:B------:R-:W-:Y:S02]  /*0910*/  @!P1 FSEL R22, R6, 0.78539818525314331055, !P3 ;  /* 0x3f490fdb06169808 */ /* 0x000fe40005800000 */
[----:B------:R-:W-:Y:S01]  /*0920*/  FFMA.FTZ R4, R7, R4, R4 ;  /* 0x0000000407047223 */ /* 0x000fe20000010004 */
[----:B------:R-:W-:Y:S02]  /*0930*/  @!P0 FSEL R22, RZ, 3.1415927410125732422, P3 ;  /* 0x40490fdbff168808 */ /* 0x000fe40001800000 */
[----:B------:R-:W-:Y:S02]  /*0940*/  FSETP.GTU.FTZ.AND P0, PT, |R24|, +INF , PT ;  /* 0x7f8000001800780b */ /* 0x000fe40003f1c200 */
[----:B------:R-:W-:-:S04]  /*0950*/  LOP3.LUT R17, R22, 0x80000000, R5, 0xb8, !PT ;  /* 0x8000000016117812 */ /* 0x000fc800078eb805 */
[----:B------:R-:W-:Y:S01]  /*0960*/  FSEL R12, R24, R17, P0 ;  /* 0x00000011180c7208 */ /* 0x000fe20000000000 */
[----:B------:R-:W-:Y:S06]  /*0970*/  @P2 BRA `(.L_x_16117) ;  /* 0x0000000000142947 */ /* 0x000fec0003800000 */
[----:B------:R-:W-:-:S13]  /*0980*/  ISETP.GT.AND P0, PT, R14, -0x1, PT ;  /* 0xffffffff0e00780c */ /* 0x000fda0003f04270 */
[----:B------:R-:W-:Y:S05]  /*0990*/  @P0 BRA `(.L_x_16118) ;  /* 0x00000000001c0947 */ /* 0x000fea0003800000 */
[----:B------:R-:W-:-:S05]  /*09a0*/  MOV R7, 0x3fd774eb ;  /* 0x3fd774eb00077802 */ /* 0x000fca0000000f00 */
[----:B------:R-:W-:Y:S01]  /*09b0*/  FFMA.FTZ R4, R7, 1.8663789033889770508, -R4 ;  /* 0x3feee58107047823 */ /* 0x000fe20000010804 */
[----:B------:R-:W-:Y:S06]  /*09c0*/  BRA `(.L_x_16118) ;  /* 0x0000000000107947 */ /* 0x000fec0003800000 */
.L_x_16117:
[----:B------:R-:W-:Y:S02]  /*09d0*/  ISETP.GE.AND P0, PT, R14, RZ, PT ;  /* 0x000000ff0e00720c */ /* 0x000fe40003f06270 */
[----:B------:R-:W-:-:S11]  /*09e0*/  MOV R7, 0x3fd774eb ;  /* 0x3fd774eb00077802 */ /* 0x000fd60000000f00 */
[----:B------:R-:W-:-:S04]  /*09f0*/  @P0 FFMA.FTZ R4, R7, 0.93318945169448852539, -R4 ;  /* 0x3f6ee58107040823 */ /* 0x000fc80000010804 */
[----:B------:R-:W-:-:S07]  /*0a00*/  @!P0 FFMA.FTZ R4, R7, 0.93318945169448852539, R4 ;  /* 0x3f6ee58107048823 */ /* 0x000fce0000010004 */
.L_x_16118:
[----:B------:R-:W-:Y:S05]  /*0a10*/  BSYNC B0 ;  /* 0x0000000000007941 */ /* 0x000fea0003800000 */
.L_x_16116:
        /* <DEDUP_REMOVED lines=24> */
[----:B-----5:R-:W-:Y:S05]  /*0ba0*/  CALL.REL.NOINC `($__internal_61_$__cuda_sm3x_div_rn_ftz_f32_slowpath) ;  /* 0x0000003000e07944 */ /* 0x020fea0003c00000 */
.L_x_16120:
[----:B------:R-:W-:Y:S05]  /*0bb0*/  BSYNC B2 ;  /* 0x0000000000027941 */ /* 0x000fea0003800000 */
.L_x_16119:
        /* <DEDUP_REMOVED lines=18> */
.L_x_16122:
[----:B------:R-:W-:Y:S02]  /*0ce0*/  ISETP.GE.AND P0, PT, R15, RZ, PT ;  /* 0x000000ff0f00720c */ /* 0x000fe40003f06270 */
[----:B------:R-:W-:-:S11]  /*0cf0*/  MOV R5, 0x3fd774eb ;  /* 0x3fd774eb00057802 */ /* 0x000fd60000000f00 */
[----:B------:R-:W-:-:S04]  /*0d00*/  @P0 FFMA.FTZ R0, R5, 0.93318945169448852539, -R0 ;  /* 0x3f6ee58105000823 */ /* 0x000fc80000010800 */
[----:B------:R-:W-:-:S07]  /*0d10*/  @!P0 FFMA.FTZ R0, R5, 0.93318945169448852539, R0 ;  /* 0x3f6ee58105008823 */ /* 0x000fce0000010000 */
.L_x_16123:
[----:B------:R-:W-:Y:S05]  /*0d20*/  BSYNC B0 ;  /* 0x0000000000007941 */ /* 0x000fea0003800000 */
.L_x_16121:
[----:B------:R-:W0:Y:S01]  /*0d30*/  LDC R16, c[0x0][0x218] ;  /* 0x00008600ff107b82 */ /* 0x000e220000000800 */
[----:B-----5:R-:W-:Y:S01]  /*0d40*/  FADD.FTZ R4, |R8|, -RZ ;  /* 0x800000ff08047221 */ /* 0x020fe20000010200 */
        /* <DEDUP_REMOVED lines=24> */
[----:B------:R-:W-:Y:S05]  /*0ed0*/  CALL.REL.NOINC `($__internal_61_$__cuda_sm3x_div_rn_ftz_f32_slowpath) ;  /* 0x0000003000147944 */ /* 0x000fea0003c00000 */
.L_x_16125:
[----:B------:R-:W-:Y:S05]  /*0ee0*/  BSYNC B2 ;  /* 0x0000000000027941 */ /* 0x000fea0003800000 */
.L_x_16124:
        /* <DEDUP_REMOVED lines=18> */
.L_x_16127:
[----:B------:R-:W-:Y:S02]  /*1010*/  ISETP.GE.AND P0, PT, R8, RZ, PT ;  /* 0x000000ff0800720c */ /* 0x000fe40003f06270 */
[----:B------:R-:W-:-:S11]  /*1020*/  MOV R5, 0x3fd774eb ;  /* 0x3fd774eb00057802 */ /* 0x000fd60000000f00 */
[----:B------:R-:W-:-:S04]  /*1030*/  @P0 FFMA.FTZ R0, R5, 0.93318945169448852539, -R0 ;  /* 0x3f6ee58105000823 */ /* 0x000fc80000010800 */
[----:B------:R-:W-:-:S07]  /*1040*/  @!P0 FFMA.FTZ R0, R5, 0.93318945169448852539, R0 ;  /* 0x3f6ee58105008823 */ /* 0x000fce0000010000 */
.L_x_16128:
[----:B------:R-:W-:Y:S05]  /*1050*/  BSYNC B0 ;  /* 0x0000000000007941 */ /* 0x000fea0003800000 */
.L_x_16126:
        /* <DEDUP_REMOVED lines=26> */
[----:B------:R-:W-:Y:S05]  /*1200*/  CALL.REL.NOINC `($__internal_61_$__cuda_sm3x_div_rn_ftz_f32_slowpath) ;  /* 0x0000002c00487944 */ /* 0x000fea0003c00000 */
.L_x_16130:
[----:B------:R-:W-:Y:S05]  /*1210*/  BSYNC B2 ;  /* 0x0000000000027941 */ /* 0x000fea0003800000 */
.L_x_16129:
        /* <DEDUP_REMOVED lines=18> */
.L_x_16132:
[----:B------:R-:W-:Y:S02]  /*1340*/  ISETP.GE.AND P0, PT, R9, RZ, PT ;  /* 0x000000ff0900720c */ /* 0x000fe40003f06270 */
[----:B------:R-:W-:-:S11]  /*1350*/  MOV R5, 0x3fd774eb ;  /* 0x3fd774eb00057802 */ /* 0x000fd60000000f00 */
[----:B------:R-:W-:-:S04]  /*1360*/  @P0 FFMA.FTZ R0, R5, 0.93318945169448852539, -R0 ;  /* 0x3f6ee58105000823 */ /* 0x000fc80000010800 */
[----:B------:R-:W-:-:S07]  /*1370*/  @!P0 FFMA.FTZ R0, R5, 0.93318945169448852539, R0 ;  /* 0x3f6ee58105008823 */ /* 0x000fce0000010000 */
.L_x_16133:
[----:B------:R-:W-:Y:S05]  /*1380*/  BSYNC B0 ;  /* 0x0000000000007941 */ /* 0x000fea0003800000 */
.L_x_16131:
        /* <DEDUP_REMOVED lines=27> */
.L_x_16135:
[----:B------:R-:W-:Y:S05]  /*1540*/  BSYNC B2 ;  /* 0x0000000000027941 */ /* 0x000fea0003800000 */
.L_x_16134:
        /* <DEDUP_REMOVED lines=18> */
.L_x_16137:
[----:B------:R-:W-:Y:S02]  /*1670*/  ISETP.GE.AND P0, PT, R10, RZ, PT ;  /* 0x000000ff0a00720c */ /* 0x000fe40003f06270 */
[----:B------:R-:W-:-:S11]  /*1680*/  MOV R5, 0x3fd774eb ;  /* 0x3fd774eb00057802 */ /* 0x000fd60000000f00 */
[----:B------:R-:W-:-:S04]  /*1690*/  @P0 FFMA.FTZ R0, R5, 0.93318945169448852539, -R0 ;  /* 0x3f6ee58105000823 */ /* 0x000fc80000010800 */
[----:B------:R-:W-:-:S07]  /*16a0*/  @!P0 FFMA.FTZ R0, R5, 0.93318945169448852539, R0 ;  /* 0x3f6ee58105008823 */ /* 0x000fce0000010000 */
.L_x_16138:
[----:B------:R-:W-:Y:S05]  /*16b0*/  BSYNC B0 ;  /* 0x0000000000007941 */ /* 0x000fea0003800000 */
.L_x_16136:
        /* <DEDUP_REMOVED lines=27> */
.L_x_16140:
[----:B------:R-:W-:Y:S05]  /*1870*/  BSYNC B2 ;  /* 0x0000000000027941 */ /* 0x000fea0003800000 */
.L_x_16139:
        /* <DEDUP_REMOVED lines=18> */
.L_x_16142:
[----:B------:R-:W-:Y:S02]  /*19a0*/  ISETP.GE.AND P0, PT, R11, RZ, PT ;  /* 0x000000ff0b00720c */ /* 0x000fe40003f06270 */
[----:B------:R-:W-:-:S11]  /*19b0*/  MOV R5, 0x3fd774eb ;  /* 0x3fd774eb00057802 */ /* 0x000fd60000000f00 */
[----:B------:R-:W-:-:S04]  /*19c0*/  @P0 FFMA.FTZ R0, R5, 0.93318945169448852539, -R0 ;  /* 0x3f6ee58105000823 */ /* 0x000fc80000010800 */
[----:B------:R-:W-:-:S07]  /*19d0*/  @!P0 FFMA.FTZ R0, R5, 0.93318945169448852539, R0 ;  /* 0x3f6ee58105008823 */ /* 0x000fce0000010000 */
.L_x_16143:
[----:B------:R-:W-:Y:S05]  /*19e0*/  BSYNC B0 ;  /* 0x0000000000007941 */ /* 0x000fea0003800000 */
.L_x_16141:
        /* <DEDUP_REMOVED lines=13> */
[----:B------:R-:W-:Y:S03]  /*1ac0*/  STG.E.128 desc[UR4][R4.64], R12 ;  /* 0x0000000c04007986 */ /* 0x000fe6000c101d04 */
[----:B------:R-:W-:-:S05]  /*1ad0*/  FSEL R11, R11, R0, P0 ;  /* 0x000000000b0b7208 */ /* 0x000fca0000000000 */
[----:B------:R-:W-:Y:S01]  /*1ae0*/  STG.E.128 desc[UR4][R4.64+0x800], R8 ;  /* 0x0008000804007986 */ /* 0x000fe2000c101d04 */
[----:B------:R-:W-:Y:S05]  /*1af0*/  EXIT ;  /* 0x000000000000794d */ /* 0x000fea0003800000 */
.L_x_16103:
[----:B------:R-:W0:Y:S01]  /*1b00*/  S2R R0, SR_TID.X ;  /* 0x0000000000007919 */ /* 0x000e220000002100 */
[----:B------:R-:W-:Y:S02]  /*1b10*/  MOV R12, RZ ;  /* 0x000000ff000c7202 */ /* 0x000fe40000000f00 */
[----:B0-----:R-:W-:-:S13]  /*1b20*/  ISETP.GE.AND P0, PT, R0, R19, PT ;  /* 0x000000130000720c */ /* 0x001fda0003f06270 */
[----:B------:R-:W-:Y:S01]  /*1b30*/  @!P0 IMAD.IADD R13, R3, 0x1, R0 ;  /* 0x00000001030d8824 */ /* 0x000fe200078e0200 */
[----:B------:R-:W-:Y:S01]  /*1b40*/  @!P0 IADD3 R0, R0, 0x80, RZ ;  /* 0x0000008000008810 */ /* 0x000fe20007ffe0ff */
[----:B------:R-:W0:Y:S03]  /*1b50*/  @!P0 LDC.64 R14, c[0x0][0x228] ;  /* 0x00008a00ff0e8b82 */ /* 0x000e260000000a00 */
[----:B------:R-:W-:-:S13]  /*1b60*/  ISETP.GE.AND P6, PT, R0, R19, PT ;  /* 0x000000130000720c */ /* 0x000fda0003fc6270 */
[----:B------:R-:W-:Y:S01]  /*1b70*/  @!P6 IADD3 R7, R3, R0, RZ ;  /* 0x000000000307e210 */ /* 0x000fe20007ffe0ff */
[----:B------:R-:W1:Y:S01]  /*1b80*/  @!P6 LDC.64 R4, c[0x0][0x228] ;  /* 0x00008a00ff04eb82 */ /* 0x000e620000000a00 */
[----:B------:R-:W-:-:S04]  /*1b90*/  @!P6 IADD3 R0, R0, 0x80, RZ ;  /* 0x000000800000e810 */ /* 0x000fc80007ffe0ff */
[----:B------:R-:W-:-:S13]  /*1ba0*/  ISETP.GE.AND P5, PT, R0, R19, PT ;  /* 0x000000130000720c */ /* 0x000fda0003fa6270 */
[----:B------:R-:W-:Y:S01]  /*1bb0*/  @!P5 IADD3 R11, R3, R0, RZ ;  /* 0x00000000030bd210 */ /* 0x000fe20007ffe0ff */
[----:B------:R-:W-:Y:S01]  /*1bc0*/  @!P5 VIADD R0, R0, 0x80 ;  /* 0x000000800000d836 */ /* 0x000fe20000000000 */
[----:B------:R-:W2:Y:S04]  /*1bd0*/  @!P5 LDC.64 R24, c[0x0][0x228] ;  /* 0x00008a00ff18db82 */ /* 0x000ea80000000a00 */
        /* <DEDUP_REMOVED lines=13> */
[----:B------:R-:W4:Y:S03]  /*1cb0*/  @!P2 LDC.64 R6, c[0x0][0x228] ;  /* 0x00008a00ff06ab82 */ /* 0x000f260000000a00 */
[----:B------:R-:W-:-:S13]  /*1cc0*/  ISETP.GE.AND P1, PT, R0, R19, PT ;  /* 0x000000130000720c */ /* 0x000fda0003f26270 */
[----:B------:R-:W-:Y:S01]  /*1cd0*/  @!P1 IADD3 R9, R3, R0, RZ ;  /* 0x0000000003099210 */ /* 0x000fe20007ffe0ff */
[----:B-1----:R-:W1:Y:S01]  /*1ce0*/  @!P1 LDC.64 R4, c[0x0][0x228] ;  /* 0x00008a00ff049b82 */ /* 0x002e620000000a00 */
[----:B------:R-:W-:-:S04]  /*1cf0*/  @!P1 IADD3 R0, R0, 0x80, RZ ;  /* 0x0000008000009810 */ /* 0x000fc80007ffe0ff */
[----:B------:R-:W-:-:S13]  /*1d00*/  ISETP.GE.AND P6, PT, R0, R19, PT ;  /* 0x000000130000720c */ /* 0x000fda0003fc6270 */
[----:B------:R-:W4:Y:S01]  /*1d10*/  @!P6 LDC.64 R22, c[0x0][0x228] ;  /* 0x00008a00ff16eb82 */ /* 0x000f220000000a00 */
[----:B0-----:R-:W-:Y:S01]  /*1d20*/  @!P0 IMAD.WIDE.U32 R14, R13, 0x4, R14 ;  /* 0x000000040d0e8825 */ /* 0x001fe200078e000e */
[----:B------:R-:W-:-:S03]  /*1d30*/  @!P6 IADD3 R0, R3, R0, RZ ;  /* 0x000000000300e210 */ /* 0x000fc60007ffe0ff */
[----:B------:R-:W-:Y:S02]  /*1d40*/  IMAD.MOV.U32 R13, RZ, RZ, RZ ;  /* 0x000000ffff0d7224 */ /* 0x000fe400078e00ff */
[----:B---3--:R-:W-:Y:S01]  /*1d50*/  @!P4 IMAD.WIDE.U32 R20, R2, 0x4, R20 ;  /* 0x000000040214c825 */ /* 0x008fe200078e0014 */
[----:B------:R-:W-:-:S03]  /*1d60*/  HFMA2.MMA R2, -RZ, RZ, 0, 0 ;  /* 0x00000000ff027435 */ /* 0x000fc600000001ff */
[----:B--2---:R-:W-:Y:S01]  /*1d70*/  @!P5 IMAD.WIDE.U32 R24, R11, 0x4, R24 ;  /* 0x000000040b18d825 */ /* 0x004fe200078e0018 */
[----:B------:R0:W5:Y:S01]  /*1d80*/  @!P0 LDG.E R13, desc[UR4][R14.64] ;  /* 0x000000040e0d8981 */ /* 0x000162000c1e1900 */
[----:B------:R-:W-:Y:S02]  /*1d90*/  CS2R R10, SRZ ;  /* 0x00000000000a7805 */ /* 0x000fe4000001ff00 */
[----:B-1----:R-:W-:Y:S01]  /*1da0*/  @!P1 IMAD.WIDE.U32 R4, R9, 0x4, R4 ;  /* 0x0000000409049825 */ /* 0x002fe200078e0004 */
[----:B------:R-:W-:-:S03]  /*1db0*/  CS2R R8, SRZ ;  /* 0x0000000000087805 */ /* 0x000fc6000001ff00 */
[----:B----4-:R-:W-:Y:S01]  /*1dc0*/  @!P3 IMAD.WIDE.U32 R16, R29, 0x4, R16 ;  /* 0x000000041d10b825 */ /* 0x010fe200078e0010 */
[----:B------:R1:W5:Y:S01]  /*1dd0*/  @!P5 LDG.E R11, desc[UR4][R24.64] ;  /* 0x00000004180bd981 */ /* 0x000362000c1e1900 */
[----:B0-----:R-:W-:Y:S02]  /*1de0*/  MOV R15, RZ ;  /* 0x000000ff000f7202 */ /* 0x001fe40000000f00 */
[----:B------:R-:W-:Y:S01]  /*1df0*/  @!P2 IMAD.WIDE.U32 R6, R27, 0x4, R6 ;  /* 0x000000041b06a825 */ /* 0x000fe200078e0006 */
        /* <DEDUP_REMOVED lines=8> */
[----:B------:R-:W-:Y:S01]  /*1e80*/  ULDC UR6, c[0x0][0x218] ;  /* 0x0000860000067ab9 */ /* 0x000fe20000000800 */
[C---:B-1---5:R-:W-:Y:S01]  /*1e90*/  FADD.FTZ R21, |R13|.reuse, -RZ ;  /* 0x800000ff0d157221 */ /* 0x062fe20000010200 */
        /* <DEDUP_REMOVED lines=15> */
[----:B------:R-:W-:Y:S05]  /*1f90*/  CALL.REL.NOINC `($__internal_61_$__cuda_sm3x_div_rn_ftz_f32_slowpath) ;  /* 0x0000001c00e47944 */ /* 0x000fea0003c00000 */
.L_x_16147:
[----:B------:R-:W-:Y:S05]  /*1fa0*/  BSYNC B3 ;  /* 0x0000000000037941 */ /* 0x000fea0003800000 */
.L_x_16146:
        /* <DEDUP_REMOVED lines=18> */
.L_x_16149:
[----:B------:R-:W-:Y:S02]  /*20d0*/  ISETP.GE.AND P0, PT, R13, RZ, PT ;  /* 0x000000ff0d00720c */ /* 0x000fe40003f06270 */
[----:B------:R-:W-:-:S11]  /*20e0*/  MOV R5, 0x3fd774eb ;  /* 0x3fd774eb00057802 */ /* 0x000fd60000000f00 */
[----:B------:R-:W-:-:S04]  /*20f0*/  @P0 FFMA.FTZ R0, R5, 0.93318945169448852539, -R0 ;  /* 0x3f6ee58105000823 */ /* 0x000fc80000010800 */
[----:B------:R-:W-:-:S07]  /*2100*/  @!P0 FFMA.FTZ R0, R5, 0.93318945169448852539, R0 ;  /* 0x3f6ee58105008823 */ /* 0x000fce0000010000 */
.L_x_16150:
[----:B------:R-:W-:Y:S05]  /*2110*/  BSYNC B0 ;  /* 0x0000000000007941 */ /* 0x000fea0003800000 */
.L_x_16148:
        /* <DEDUP_REMOVED lines=11> */
.L_x_16145:
[----:B------:R-:W-:Y:S05]  /*21d0*/  BSYNC B2 ;  /* 0x0000000000027941 */ /* 0x000fea0003800000 */
.L_x_16144:
[----:B-1----:R-:W0:Y:S01]  /*21e0*/  S2R R20, SR_TID.X ;  /* 0x0000000000147919 */ /* 0x002e220000002100 */
[----:B------:R-:W-:Y:S01]  /*21f0*/  BSSY B2, `(.L_x_16151) ;  /* 0x0000039000027945 */ /* 0x000fe20003800000 */
[----:B0-----:R-:W-:-:S04]  /*2200*/  IADD3 R0, R20, 0x80, RZ ;  /* 0x0000008014007810 */ /* 0x001fc80007ffe0ff */
[----:B------:R-:W-:-:S13]  /*2210*/  ISETP.GE.AND P0, PT, R0, R19, PT ;  /* 0x000000130000720c */ /* 0x000fda0003f06270 */
[----:B------:R-:W-:Y:S05]  /*2220*/  @P0 BRA `(.L_x_16152) ;  /* 0x0000000000d40947 */ /* 0x000fea0003800000 */
[----:B------:R-:W-:Y:S01]  /*2230*/  ULDC UR6, c[0x0][0x218] ;  /* 0x0000860000067ab9 */ /* 0x000fe20000000800 */
[C---:B-----5:R-:W-:Y:S01]  /*2240*/  FADD.FTZ R21, |R12|.reuse, -RZ ;  /* 0x800000ff0c157221 */ /* 0x060fe20000010200 */
        /* <DEDUP_REMOVED lines=16> */
.L_x_16154:
[----:B------:R-:W-:Y:S05]  /*2350*/  BSYNC B3 ;  /* 0x0000000000037941 */ /* 0x000fea0003800000 */
.L_x_16153:
        /* <DEDUP_REMOVED lines=18> */
.L_x_16156:
[----:B------:R-:W-:Y:S02]  /*2480*/  ISETP.GE.AND P0, PT, R12, RZ, PT ;  /* 0x000000ff0c00720c */ /* 0x000fe40003f06270 */
[----:B------:R-:W-:-:S11]  /*2490*/  MOV R5, 0x3fd774eb ;  /* 0x3fd774eb00057802 */ /* 0x000fd60000000f00 */
[----:B------:R-:W-:-:S04]  /*24a0*/  @P0 FFMA.FTZ R0, R5, 0.93318945169448852539, -R0 ;  /* 0x3f6ee58105000823 */ /* 0x000fc80000010800 */
[----:B------:R-:W-:-:S07]  /*24b0*/  @!P0 FFMA.FTZ R0, R5, 0.93318945169448852539, R0 ;  /* 0x3f6ee58105008823 */ /* 0x000fce0000010000 */
.L_x_16157:
[----:B------:R-:W-:Y:S05]  /*24c0*/  BSYNC B0 ;  /* 0x0000000000007941 */ /* 0x000fea0003800000 */
.L_x_16155:
        /* <DEDUP_REMOVED lines=11> */
.L_x_16152:
[----:B------:R-:W-:Y:S05]  /*2580*/  BSYNC B2 ;  /* 0x0000000000027941 */ /* 0x000fea0003800000 */
.L_x_16151:
[----:B------:R-:W-:Y:S01]  /*2590*/  VIADD R0, R20, 0x100 ;  /* 0x0000010014007836 */ /* 0x000fe20000000000 */
[----:B------:R-:W-:Y:S04]  /*25a0*/  BSSY B2, `(.L_x_16158) ;  /* 0x0000038000027945 */ /* 0x000fe80003800000 */
        /* <DEDUP_REMOVED lines=20> */
.L_x_16161:
[----:B------:R-:W-:Y:S05]  /*26f0*/  BSYNC B3 ;  /* 0x0000000000037941 */ /* 0x000fea0003800000 */
.L_x_16160:
        /* <DEDUP_REMOVED lines=18> */
.L_x_16163:
[----:B------:R-:W-:Y:S02]  /*2820*/  ISETP.GE.AND P0, PT, R11, RZ, PT ;  /* 0x000000ff0b00720c */ /* 0x000fe40003f06270 */
[----:B------:R-:W-:-:S11]  /*2830*/  MOV R5, 0x3fd774eb ;  /* 0x3fd774eb00057802 */ /* 0x000fd60000000f00 */
[----:B------:R-:W-:-:S04]  /*2840*/  @P0 FFMA.FTZ R0, R5, 0.93318945169448852539, -R0 ;  /* 0x3f6ee58105000823 */ /* 0x000fc80000010800 */
[----:B------:R-:W-:-:S07]  /*2850*/  @!P0 FFMA.FTZ R0, R5, 0.93318945169448852539, R0 ;  /* 0x3f6ee58105008823 */ /* 0x000fce0000010000 */
.L_x_16164:
[----:B------:R-:W-:Y:S05]  /*2860*/  BSYNC B0 ;  /* 0x0000000000007941 */ /* 0x000fea0003800000 */
.L_x_16162:
        /* <DEDUP_REMOVED lines=11> */
.L_x_16159:
[----:B------:R-:W-:Y:S05]  /*2920*/  BSYNC B2 ;  /* 0x0000000000027941 */ /* 0x000fea0003800000 */
.L_x_16158:
[----:B------:R-:W-:Y:S01]  /*2930*/  IADD3 R0, R20, 0x180, RZ ;  /* 0x0000018014007810 */ /* 0x000fe20007ffe0ff */
[----:B------:R-:W-:Y:S03]  /*2940*/  BSSY B2, `(.L_x_16165) ;  /* 0x0000038000027945 */ /* 0x000fe60003800000 */
        /* <DEDUP_REMOVED lines=20> */
.L_x_16168:
[----:B------:R-:W-:Y:S05]  /*2a90*/  BSYNC B3 ;  /* 0x0000000000037941 */ /* 0x000fea0003800000 */
.L_x_16167:
        /* <DEDUP_REMOVED lines=18> */
.L_x_16170:
[----:B------:R-:W-:Y:S01]  /*2bc0*/  ISETP.GE.AND P0, PT, R10, RZ, PT ;  /* 0x000000ff0a00720c */ /* 0x000fe20003f06270 */
[----:B------:R-:W-:-:S12]  /*2bd0*/  IMAD.MOV.U32 R5, RZ, RZ, 0x3fd774eb ;  /* 0x3fd774ebff057424 */ /* 0x000fd800078e00ff */
[----:B------:R-:W-:-:S04]  /*2be0*/  @P0 FFMA.FTZ R0, R5, 0.93318945169448852539, -R0 ;  /* 0x3f6ee58105000823 */ /* 0x000fc80000010800 */
[----:B------:R-:W-:-:S07]  /*2bf0*/  @!P0 FFMA.FTZ R0, R5, 0.93318945169448852539, R0 ;  /* 0x3f6ee58105008823 */ /* 0x000fce0000010000 */
.L_x_16171:
[----:B------:R-:W-:Y:S05]  /*2c00*/  BSYNC B0 ;  /* 0x0000000000007941 */ /* 0x000fea0003800000 */
.L_x_16169:
        /* <DEDUP_REMOVED lines=11> */
.L_x_16166:
[----:B------:R-:W-:Y:S05]  /*2cc0*/  BSYNC B2 ;  /* 0x0000000000027941 */ /* 0x000fea0003800000 */
.L_x_16165:
        /* <DEDUP_REMOVED lines=22> */
.L_x_16175:
[----:B------:R-:W-:Y:S05]  /*2e30*/  BSYNC B3 ;  /* 0x0000000000037941 */ /* 0x000fea0003800000 */
.L_x_16174:
        /* <DEDUP_REMOVED lines=18> */
.L_x_16177:
[----:B------:R-:W-:Y:S02]  /*2f60*/  ISETP.GE.AND P0, PT, R9, RZ, PT ;  /* 0x000000ff0900720c */ /* 0x000fe40003f06270 */
[----:B------:R-:W-:-:S11]  /*2f70*/  MOV R5, 0x3fd774eb ;  /* 0x3fd774eb00057802 */ /* 0x000fd60000000f00 */
[----:B------:R-:W-:-:S04]  /*2f80*/  @P0 FFMA.FTZ R0, R5, 0.93318945169448852539, -R0 ;  /* 0x3f6ee58105000823 */ /* 0x000fc80000010800 */
[----:B------:R-:W-:-:S07]  /*2f90*/  @!P0 FFMA.FTZ R0, R5, 0.93318945169448852539, R0 ;  /* 0x3f6ee58105008823 */ /* 0x000fce0000010000 */
.L_x_16178:
[----:B------:R-:W-:Y:S05]  /*2fa0*/  BSYNC B0 ;  /* 0x0000000000007941 */ /* 0x000fea0003800000 */
.L_x_16176:
        /* <DEDUP_REMOVED lines=11> */
.L_x_16173:
[----:B------:R-:W-:Y:S05]  /*3060*/  BSYNC B2 ;  /* 0x0000000000027941 */ /* 0x000fea0003800000 */
.L_x_16172:
        /* <DEDUP_REMOVED lines=22> */
.L_x_16182:
[----:B------:R-:W-:Y:S05]  /*31d0*/  BSYNC B3 ;  /* 0x0000000000037941 */ /* 0x000fea0003800000 */
.L_x_16181:
        /* <DEDUP_REMOVED lines=18> */
.L_x_16184:
[----:B------:R-:W-:Y:S02]  /*3300*/  ISETP.GE.AND P0, PT, R2, RZ, PT ;  /* 0x000000ff0200720c */ /* 0x000fe40003f06270 */
[----:B------:R-:W-:-:S11]  /*3310*/  MOV R5, 0x3fd774eb ;  /* 0x3fd774eb00057802 */ /* 0x000fd60000000f00 */
[----:B------:R-:W-:-:S04]  /*3320*/  @P0 FFMA.FTZ R0, R5, 0.93318945169448852539, -R0 ;  /* 0x3f6ee58105000823 */ /* 0x000fc80000010800 */
[----:B------:R-:W-:-:S07]  /*3330*/  @!P0 FFMA.FTZ R0, R5, 0.93318945169448852539, R0 ;  /* 0x3f6ee58105008823 */ /* 0x000fce0000010000 */
.L_x_16185:
[----:B------:R-:W-:Y:S05]  /*3340*/  BSYNC B0 ;  /* 0x0000000000007941 */ /* 0x000fea0003800000 */
.L_x_16183:
        /* <DEDUP_REMOVED lines=11> */
.L_x_16180:
[----:B------:R-:W-:Y:S05]  /*3400*/  BSYNC B2 ;  /* 0x0000000000027941 */ /* 0x000fea0003800000 */
.L_x_16179:
        /* <DEDUP_REMOVED lines=22> */
.L_x_16189:
[----:B------:R-:W-:Y:S05]  /*3570*/  BSYNC B3 ;  /* 0x0000000000037941 */ /* 0x000fea0003800000 */
.L_x_16188:
        /* <DEDUP_REMOVED lines=18> */
.L_x_16191:
[----:B------:R-:W-:Y:S02]  /*36a0*/  ISETP.GE.AND P0, PT, R8, RZ, PT ;  /* 0x000000ff0800720c */ /* 0x000fe40003f06270 */
[----:B------:R-:W-:-:S11]  /*36b0*/  MOV R5, 0x3fd774eb ;  /* 0x3fd774eb00057802 */ /* 0x000fd60000000f00 */
[----:B------:R-:W-:-:S04]  /*36c0*/  @P0 FFMA.FTZ R0, R5, 0.93318945169448852539, -R0 ;  /* 0x3f6ee58105000823 */ /* 0x000fc80000010800 */
[----:B------:R-:W-:-:S07]  /*36d0*/  @!P0 FFMA.FTZ R0, R5, 0.93318945169448852539, R0 ;  /* 0x3f6ee58105008823 */ /* 0x000fce0000010000 */
.L_x_16192:
[----:B------:R-:W-:Y:S05]  /*36e0*/  BSYNC B0 ;  /* 0x0000000000007941 */ /* 0x000fea0003800000 */
.L_x_16190:
        /* <DEDUP_REMOVED lines=11> */
.L_x_16187:
[----:B------:R-:W-:Y:S05]  /*37a0*/  BSYNC B2 ;  /* 0x0000000000027941 */ /* 0x000fea0003800000 */
.L_x_16186:
        /* <DEDUP_REMOVED lines=22> */
.L_x_16196:
[----:B------:R-:W-:Y:S05]  /*3910*/  BSYNC B3 ;  /* 0x0000000000037941 */ /* 0x000fea0003800000 */
.L_x_16195:
        /* <DEDUP_REMOVED lines=18> */
.L_x_16198:
[----:B------:R-:W-:Y:S02]  /*3a40*/  ISETP.GE.AND P0, PT, R15, RZ, PT ;  /* 0x000000ff0f00720c */ /* 0x000fe40003f06270 */
[----:B------:R-:W-:-:S11]  /*3a50*/  MOV R5, 0x3fd774eb ;  /* 0x3fd774eb00057802 */ /* 0x000fd60000000f00 */
[----:B------:R-:W-:-:S04]  /*3a60*/  @P0 FFMA.FTZ R0, R5, 0.93318945169448852539, -R0 ;  /* 0x3f6ee58105000823 */ /* 0x000fc80000010800 */
[----:B------:R-:W-:-:S07]  /*3a70*/  @!P0 FFMA.FTZ R0, R5, 0.93318945169448852539, R0 ;  /* 0x3f6ee58105008823 */ /* 0x000fce0000010000 */
.L_x_16199:
[----:B------:R-:W-:Y:S05]  /*3a80*/  BSYNC B0 ;  /* 0x0000000000007941 */ /* 0x000fea0003800000 */
.L_x_16197:
        /* <DEDUP_REMOVED lines=11> */
.L_x_16194:
[----:B------:R-:W-:Y:S05]  /*3b40*/  BSYNC B2 ;  /* 0x0000000000027941 */ /* 0x000fea0003800000 */
.L_x_16193:
[----:B------:R-:W-:Y:S01]  /*3b50*/  ISETP.GE.AND P0, PT, R20, R19, PT ;  /* 0x000000131400720c */ /* 0x000fe20003f06270 */
[----:B------:R-:W-:Y:S04]  /*3b60*/  BSSY B0, `(.L_x_16200) ;  /* 0x0000034000007945 */ /* 0x000fe80003800000 */
[----:B------:R-:W-:Y:S08]  /*3b70*/  BSSY B1, `(.L_x_16201) ;  /* 0x000002c000017945 */ /* 0x000ff00003800000 */
[----:B------:R-:W-:Y:S05]  /*3b80*/  @P0 BRA `(.L_x_16202) ;  /* 0x0000000000340947 */ /* 0x000fea0003800000 */
[----:B------:R-:W0:Y:S01]  /*3b90*/  S2R R20, SR_TID.X ;  /* 0x0000000000147919 */ /* 0x000e220000002100 */
[----:B------:R-:W1:Y:S01]  /*3ba0*/  LDC.64 R4, c[0x0][0x220] ;  /* 0x00008800ff047b82 */ /* 0x000e620000000a00 */
[----:B0-----:R-:W-:Y:S02]  /*3bb0*/  IADD3 R7, R3, R20, RZ ;  /* 0x0000001403077210 */ /* 0x001fe40007ffe0ff */
[----:B------:R-:W-:-:S03]  /*3bc0*/  IADD3 R20, R20, 0x80, RZ ;  /* 0x0000008014147810 */ /* 0x000fc60007ffe0ff */
[----:B-1----:R-:W-:Y:S01]  /*3bd0*/  IMAD.WIDE.U32 R4, R7, 0x4, R4 ;  /* 0x0000000407047825 */ /* 0x002fe200078e0004 */
        /* <DEDUP_REMOVED lines=8> */
.L_x_16202:
[----:B------:R-:W-:-:S13]  /*3c60*/  ISETP.GE.AND P0, PT, R20, R19, PT ;  /* 0x000000131400720c */ /* 0x000fda0003f06270 */
[----:B------:R-:W-:Y:S05]  /*3c70*/  @P0 BRA `(.L_x_16204) ;  /* 0x0000000000300947 */ /* 0x000fea0003800000 */
[----:B0-----:R-:W0:Y:S01]  /*3c80*/  LDC.64 R4, c[0x0][0x220] ;  /* 0x00008800ff047b82 */ /* 0x001e220000000a00 */
[----:B------:R-:W-:Y:S01]  /*3c90*/  IMAD.IADD R7, R3, 0x1, R20 ;  /* 0x0000000103077824 */ /* 0x000fe200078e0214 */
[----:B------:R-:W-:-:S03]  /*3ca0*/  IADD3 R20, R20, 0x80, RZ ;  /* 0x0000008014147810 */ /* 0x000fc60007ffe0ff */
[----:B0-----:R-:W-:-:S05]  /*3cb0*/  IMAD.WIDE.U32 R4, R7, 0x4, R4 ;  /* 0x0000000407047825 */ /* 0x001fca00078e0004 */
[----:B-----5:R1:W-:Y:S02]  /*3cc0*/  STG.E desc[UR4][R4.64], R12 ;  /* 0x0000000c04007986 */ /* 0x0203e4000c101904 */
.L_x_16203:
[----:B------:R-:W-:-:S13]  /*3cd0*/  ISETP.GE.AND P0, PT, R20, R19, PT ;  /* 0x000000131400720c */ /* 0x000fda0003f06270 */
[----:B------:R-:W-:Y:S05]  /*3ce0*/  @P0 BRA `(.L_x_16205) ;  /* 0x0000000000300947 */ /* 0x000fea0003800000 */
[----:B01----:R-:W0:Y:S01]  /*3cf0*/  LDC.64 R4, c[0x0][0x220] ;  /* 0x00008800ff047b82 */ /* 0x003e220000000a00 */
[----:B------:R-:W-:Y:S02]  /*3d00*/  IADD3 R7, R3, R20, RZ ;  /* 0x0000001403077210 */ /* 0x000fe40007ffe0ff */
[----:B------:R-:W-:-:S03]  /*3d10*/  IADD3 R20, R20, 0x80, RZ ;  /* 0x0000008014147810 */ /* 0x000fc60007ffe0ff */
[----:B0-----:R-:W-:-:S05]  /*3d20*/  IMAD.WIDE.U32 R4, R7, 0x4, R4 ;  /* 0x0000000407047825 */ /* 0x001fca00078e0004 */
[----:B-----5:R1:W-:Y:S02]  /*3d30*/  STG.E desc[UR4][R4.64], R11 ;  /* 0x0000000b04007986 */ /* 0x0203e4000c101904 */
.L_x_16204:
[----:B------:R-:W-:-:S13]  /*3d40*/  ISETP.GE.AND P0, PT, R20, R19, PT ;  /* 0x000000131400720c */ /* 0x000fda0003f06270 */
[----:B------:R-:W-:Y:S05]  /*3d50*/  @P0 BRA `(.L_x_16206) ;  /* 0x0000000000340947 */ /* 0x000fea0003800000 */
[----:B01----:R-:W0:Y:S01]  /*3d60*/  LDC.64 R4, c[0x0][0x220] ;  /* 0x00008800ff047b82 */ /* 0x003e220000000a00 */
[----:B------:R-:W-:Y:S01]  /*3d70*/  IADD3 R7, R3, R20, RZ ;  /* 0x0000001403077210 */ /* 0x000fe20007ffe0ff */
[----:B------:R-:W-:-:S04]  /*3d80*/  VIADD R20, R20, 0x80 ;  /* 0x0000008014147836 */ /* 0x000fc80000000000 */
[----:B0-----:R-:W-:-:S05]  /*3d90*/  IMAD.WIDE.U32 R4, R7, 0x4, R4 ;  /* 0x0000000407047825 */ /* 0x001fca00078e0004 */
[----:B-----5:R2:W-:Y:S02]  /*3da0*/  STG.E desc[UR4][R4.64], R10 ;  /* 0x0000000a04007986 */ /* 0x0205e4000c101904 */
.L_x_16205:
        /* <DEDUP_REMOVED lines=8> */
.L_x_16206:
[----:B------:R-:W-:Y:S05]  /*3e30*/  BSYNC B1 ;  /* 0x0000000000017941 */ /* 0x000fea0003800000 */
.L_x_16201:
[----:B------:R-:W-:-:S13]  /*3e40*/  ISETP.GE.AND P0, PT, R20, R19, PT ;  /* 0x000000131400720c */ /* 0x000fda0003f06270 */
[----:B012---:R-:W0:Y:S01]  /*3e50*/  @!P0 LDC.64 R4, c[0x0][0x220] ;  /* 0x00008800ff048b82 */ /* 0x007e220000000a00 */
[----:B------:R-:W-:Y:S02]  /*3e60*/  @!P0 IADD3 R7, R3, R20, RZ ;  /* 0x0000001403078210 */ /* 0x000fe40007ffe0ff */
[----:B------:R-:W-:-:S03]  /*3e70*/  @!P0 IADD3 R20, R20, 0x80, RZ ;  /* 0x0000008014148810 */ /* 0x000fc60007ffe0ff */
[----:B0-----:R-:W-:-:S05]  /*3e80*/  @!P0 IMAD.WIDE.U32 R4, R7, 0x4, R4 ;  /* 0x0000000407048825 */ /* 0x001fca00078e0004 */
[----:B-----5:R3:W-:Y:S02]  /*3e90*/  @!P0 STG.E desc[UR4][R4.64], R8 ;  /* 0x0000000804008986 */ /* 0x0207e4000c101904 */
.L_x_16207:
[----:B------:R-:W-:Y:S05]  /*3ea0*/  BSYNC B0 ;  /* 0x0000000000007941 */ /* 0x000fea0003800000 */
.L_x_16200:
[----:B------:R-:W-:Y:S05]  /*3eb0*/  WARPSYNC.ALL ;  /* 0x0000000000007948 */ /* 0x000fea0003800000 */
[----:B------:R-:W-:-:S13]  /*3ec0*/  ISETP.GE.AND P0, PT, R20, R19, PT ;  /* 0x000000131400720c */ /* 0x000fda0003f06270 */
[----:B------:R-:W-:Y:S05]  /*3ed0*/  @P0 EXIT ;  /* 0x000000000000094d */ /* 0x000fea0003800000 */
[----:B0123--:R-:W0:Y:S01]  /*3ee0*/  LDC.64 R4, c[0x0][0x220] ;  /* 0x00008800ff047b82 */ /* 0x00fe220000000a00 */
[----:B------:R-:W-:-:S04]  /*3ef0*/  IMAD.IADD R3, R3, 0x1, R20 ;  /* 0x0000000103037824 */ /* 0x000fc800078e0214 */
[----:B0----5:R-:W-:-:S05]  /*3f00*/  IMAD.WIDE.U32 R2, R3, 0x4, R4 ;  /* 0x0000000403027825 */ /* 0x021fca00078e0004 */
[----:B------:R-:W-:Y:S01]  /*3f10*/  STG.E desc[UR4][R2.64], R0 ;  /* 0x0000000002007986 */ /* 0x000fe2000c101904 */
[----:B------:R-:W-:Y:S05]  /*3f20*/  EXIT ;  /* 0x000000000000794d */ /* 0x000fea0003800000 */
        .weak           $__internal_61_$__cuda_sm3x_div_rn_ftz_f32_slowpath
        .type           $__internal_61_$__cuda_sm3x_div_rn_ftz_f32_slowpath,@function
        .size           $__internal_61_$__cuda_sm3x_div_rn_ftz_f32_slowpath,(.L_x_19737 - $__internal_61_$__cuda_sm3x_div_rn_ftz_f32_slowpath)
$__internal_61_$__cuda_sm3x_div_rn_ftz_f32_slowpath:
        /* <DEDUP_REMOVED lines=32> */
.L_x_16210:
[----:B------:R-:W-:Y:S05]  /*4130*/  BSYNC B1 ;  /* 0x0000000000017941 */ /* 0x000fea0003800000 */
.L_x_16209:
        /* <DEDUP_REMOVED lines=27> */
.L_x_16216:
[----:B------:R-:W-:-:S07]  /*42f0*/  LEA R0, R5, R0, 0x17 ;  /* 0x0000000005007211 */ /* 0x000fce00078eb8ff */
.L_x_16217:
[----:B------:R-:W-:Y:S05]  /*4300*/  BSYNC B1 ;  /* 0x0000000000017941 */ /* 0x000fea0003800000 */
.L_x_16215:
[----:B------:R-:W-:Y:S05]  /*4310*/  BRA `(.L_x_16218) ;  /* 0x0000000000207947 */ /* 0x000fea0003800000 */
.L_x_16214:
[----:B------:R-:W-:-:S04]  /*4320*/  LOP3.LUT R21, R16, 0x80000000, R21, 0x48, !PT ;  /* 0x8000000010157812 */ /* 0x000fc800078e4815 */
[----:B------:R-:W-:Y:S01]  /*4330*/  LOP3.LUT R0, R21, 0x7f800000, RZ, 0xfc, !PT ;  /* 0x7f80000015007812 */ /* 0x000fe200078efcff */
[----:B------:R-:W-:Y:S06]  /*4340*/  BRA `(.L_x_16218) ;  /* 0x0000000000147947 */ /* 0x000fec0003800000 */
.L_x_16213:
[----:B------:R-:W-:Y:S01]  /*4350*/  LOP3.LUT R0, R16, 0x80000000, R21, 0x48, !PT ;  /* 0x8000000010007812 */ /* 0x000fe200078e4815 */
[----:B------:R-:W-:Y:S06]  /*4360*/  BRA `(.L_x_16218) ;  /* 0x00000000000c7947 */ /* 0x000fec0003800000 */
.L_x_16212:
[----:B------:R-:W0:Y:S01]  /*4370*/  MUFU.RSQ R0, -QNAN ;  /* 0xffc0000000007908 */ /* 0x000e220000001400 */
[----:B------:R-:W-:Y:S05]  /*4380*/  BRA `(.L_x_16218) ;  /* 0x0000000000047947 */ /* 0x000fea0003800000 */
.L_x_16211:
[----:B------:R-:W-:-:S07]  /*4390*/  FADD.FTZ R0, R21, R16 ;  /* 0x0000001015007221 */ /* 0x000fce0000010000 */
.L_x_16218:
[----:B------:R-:W-:Y:S05]  /*43a0*/  BSYNC B0 ;  /* 0x0000000000007941 */ /* 0x000fea0003800000 */
.L_x_16208:
[----:B------:R-:W-:-:S06]  /*43b0*/  HFMA2.MMA R5, -RZ, RZ, 0, 0 ;  /* 0x00000000ff057435 */ /* 0x000fcc00000001ff */
[----:B0-----:R-:W-:Y:S05]  /*43c0*/  RET.REL.NODEC R4 `(_ZN2at6native29vectorized_elementwise_kernelILi4ENS0_13AUnaryFunctorIfffZZZNS0_17atan2_kernel_cudaERNS_18TensorIteratorBaseEENKUlvE_clEvENKUlvE0_clEvEUlffE_EESt5arrayIPcLm2EEEEviT0_T1_) ;  /* 0xffffffbc040c7950 */ /* 0x001fea0003c3ffff */
.L_x_16219:
        /* <DEDUP_REMOVED lines=11> */
.L_x_19737:


//--------------------- .text._ZN2at6native29vectorized_elementwise_kernelILi8ENS0_13AUnaryFunctorIfffZZZNS0_17atan2_kernel_cudaERNS_18TensorIteratorBaseEENKUlvE_clEvENKUlvE0_clEvEUlffE_EESt5arrayIPcLm2EEEEviT0_T1_ --------------------------
	.section	.text._ZN2at6native29vectorized_elementwise_kernelILi8ENS0_13AUnaryFunctorIfffZZZNS0_17atan2_kernel_cudaERNS_18TensorIteratorBaseEENKUlvE_clEvENKUlvE0_clEvEUlffE_EESt5arrayIPcLm2EEEEviT0_T1_,"ax",@progbits
	.align	128
        .global         _ZN2at6native29vectorized_elementwise_kernelILi8ENS0_13AUnaryFunctorIfffZZZNS0_17atan2_kernel_cudaERNS_18TensorIteratorBaseEENKUlvE_clEvENKUlvE0_clEvEUlffE_EESt5arrayIPcLm2EEEEviT0_T1_
        .type           _ZN2at6native29vectorized_elementwise_kernelILi8ENS0_13AUnaryFunctorIfffZZZNS0_17atan2_kernel_cudaERNS_18TensorIteratorBaseEENKUlvE_clEvENKUlvE0_clEvEUlffE_EESt5arrayIPcLm2EEEEviT0_T1_,@function
        .size           _ZN2at6native29vectorized_elementwise_kernelILi8ENS0_13AUnaryFunctorIfffZZZNS0_17atan2_kernel_cudaERNS_18TensorIteratorBaseEENKUlvE_clEvENKUlvE0_clEvEUlffE_EESt5arrayIPcLm2EEEEviT0_T1_,(.L_x_19738 - _ZN2at6native29vectorized_elementwise_kernelILi8ENS0_13AUnaryFunctorIfffZZZNS0_17atan2_kernel_cudaERNS_18TensorIteratorBaseEENKUlvE_clEvENKUlvE0_clEvEUlffE_EESt5arrayIPcLm2EEEEviT0_T1_)
        .other          _ZN2at6native29vectorized_elementwise_kernelILi8ENS0_13AUnaryFunctorIfffZZZNS0_17atan2_kernel_cudaERNS_18TensorIteratorBaseEENKUlvE_clEvENKUlvE0_clEvEUlffE_EESt5arrayIPcLm2EEEEviT0_T1_,@"STO_CUDA_ENTRY STV_DEFAULT"
_ZN2at6native29vectorized_elementwise_kernelILi8ENS0_13AUnaryFunctorIfffZZZNS0_17atan2_kernel_cudaERNS_18TensorIteratorBaseEENKUlvE_clEvENKUlvE0_clEvEUlffE_EESt5arrayIPcLm2EEEEviT0_T1_:
.text._ZN2at6native29vectorized_elementwise_kernelILi8ENS0_13AUnaryFunctorIfffZZZNS0_17atan2_kernel_cudaERNS_18TensorIteratorBaseEENKUlvE_clEvENKUlvE0_clEvEUlffE_EESt5arrayIPcLm2EEEEviT0_T1_:
        /* <DEDUP_REMOVED lines=31> */
[----:B-----5:R-:W-:Y:S05]  /*01f0*/  CALL.REL.NOINC `($__internal_62_$__cuda_sm3x_div_rn_ftz_f32_slowpath) ;  /* 0x0000003c004c7944 */ /* 0x020fea0003c00000 */
.L_x_16222:
[----:B------:R-:W-:Y:S05]  /*0200*/  BSYNC B2 ;  /* 0x0000000000027941 */ /* 0x000fea0003800000 */
.L_x_16221:
        /* <DEDUP_REMOVED lines=18> */
.L_x_16224:
[----:B------:R-:W-:Y:S01]  /*0330*/  ISETP.GE.AND P0, PT, R12, RZ, PT ;  /* 0x000000ff0c00720c */ /* 0x000fe20003f06270 */
[----:B------:R-:W-:-:S12]  /*0340*/  IMAD.MOV.U32 R5, RZ, RZ, 0x3fd774eb ;  /* 0x3fd774ebff057424 */ /* 0x000fd800078e00ff */
[----:B------:R-:W-:-:S04]  /*0350*/  @P0 FFMA.FTZ R22, R5, 0.93318945169448852539, -R22 ;  /* 0x3f6ee58105160823 */ /* 0x000fc80000010816 */
[----:B------:R-:W-:-:S07]  /*0360*/  @!P0 FFMA.FTZ R22, R5, 0.93318945169448852539, R22 ;  /* 0x3f6ee58105168823 */ /* 0x000fce0000010016 */
.L_x_16225:
[----:B------:R-:W-:Y:S05]  /*0370*/  BSYNC B0 ;  /* 0x0000000000007941 */ /* 0x000fea0003800000 */
.L_x_16223:
        /* <DEDUP_REMOVED lines=16> */
[----:B-----5:R-:W-:Y:S05]  /*0480*/  CALL.REL.NOINC `($__internal_62_$__cuda_sm3x_div_rn_ftz_f32_slowpath) ;  /* 0x0000003800a87944 */ /* 0x020fea0003c00000 */
.L_x_16227:
[----:B------:R-:W-:Y:S05]  /*0490*/  BSYNC B2 ;  /* 0x0000000000027941 */ /* 0x000fea0003800000 */
.L_x_16226:
        /* <DEDUP_REMOVED lines=18> */
.L_x_16229:
[----:B------:R-:W-:Y:S01]  /*05c0*/  ISETP.GE.AND P0, PT, R13, RZ, PT ;  /* 0x000000ff0d00720c */ /* 0x000fe20003f06270 */
[----:B------:R-:W-:-:S12]  /*05d0*/  IMAD.MOV.U32 R0, RZ, RZ, 0x3fd774eb ;  /* 0x3fd774ebff007424 */ /* 0x000fd800078e00ff */
[----:B------:R-:W-:-:S04]  /*05e0*/  @P0 FFMA.FTZ R5, R0, 0.93318945169448852539, -R5 ;  /* 0x3f6ee58100050823 */ /* 0x000fc80000010805 */
[----:B------:R-:W-:-:S07]  /*05f0*/  @!P0 FFMA.FTZ R5, R0, 0.93318945169448852539, R5 ;  /* 0x3f6ee58100058823 */ /* 0x000fce0000010005 */
.L_x_16230:
[----:B------:R-:W-:Y:S05]  /*0600*/  BSYNC B0 ;  /* 0x0000000000007941 */ /* 0x000fea0003800000 */
.L_x_16228:
        /* <DEDUP_REMOVED lines=29> */
[----:B-----5:R-:W-:Y:S05]  /*07e0*/  CALL.REL.NOINC `($__internal_62_$__cuda_sm3x_div_rn_ftz_f32_slowpath) ;  /* 0x0000003400d07944 */ /* 0x020fea0003c00000 */
[----:B------:R-:W-:-:S07]  /*07f0*/  MOV R4, R0 ;  /* 0x0000000000047202 */ /* 0x000fce0000000f00 */
.L_x_16232:
[----:B------:R-:W-:Y:S05]  /*0800*/  BSYNC B2 ;  /* 0x0000000000027941 */ /* 0x000fea0003800000 */
.L_x_16231:
        /* <DEDUP_REMOVED lines=28> */
.L_x_16234:
[----:B------:R-:W-:Y:S02]  /*09d0*/  ISETP.GE.AND P0, PT, R14, RZ, PT ;  /* 0x000000ff0e00720c */ /* 0x000fe40003f06270 */
[----:B------:R-:W-:-:S11]  /*09e0*/  MOV R7, 0x3fd774eb ;  /* 0x3fd774eb00077802 */ /* 0x000fd60000000f00 */
[----:B------:R-:W-:-:S04]  /*09f0*/  @P0 FFMA.FTZ R4, R7, 0.93318945169448852539, -R4 ;  /* 0x3f6ee58107040823 */ /* 0x000fc80000010804 */
[----:B------:R-:W-:-:S07]  /*0a00*/  @!P0 FFMA.FTZ R4, R7, 0.93318945169448852539, R4 ;  /* 0x3f6ee58107048823 */ /* 0x000fce0000010004 */
.L_x_16235:
[----:B------:R-:W-:Y:S05]  /*0a10*/  BSYNC B0 ;  /* 0x0000000000007941 */ /* 0x000fea0003800000 */
.L_x_16233:
        /* <DEDUP_REMOVED lines=24> */
[----:B-----5:R-:W-:Y:S05]  /*0ba0*/  CALL.REL.NOINC `($__internal_62_$__cuda_sm3x_div_rn_ftz_f32_slowpath) ;  /* 0x0000003000e07944 */ /* 0x020fea0003c00000 */
.L_x_16237:
[----:B------:R-:W-:Y:S05]  /*0bb0*/  BSYNC B2 ;  /* 0x0000000000027941 */ /* 0x000fea0003800000 */
.L_x_16236:
        /* <DEDUP_REMOVED lines=18> */
.L_x_16239:
[----:B------:R-:W-:Y:S02]  /*0ce0*/  ISETP.GE.AND P0, PT, R15, RZ, PT ;  /* 0x000000ff0f00720c */ /* 0x000fe40003f06270 */
[----:B------:R-:W-:-:S11]  /*0cf0*/  MOV R5, 0x3fd774eb ;  /* 0x3fd774eb00057802 */ /* 0x000fd60000000f00 */
[----:B------:R-:W-:-:S04]  /*0d00*/  @P0 FFMA.FTZ R0, R5, 0.93318945169448852539, -R0 ;  /* 0x3f6ee58105000823 */ /* 0x000fc80000010800 */
[----:B------:R-:W-:-:S07]  /*0d10*/  @!P0 FFMA.FTZ R0, R5, 0.93318945169448852539, R0 ;  /* 0x3f6ee58105008823 */ /* 0x000fce0000010000 */
.L_x_16240:
[----:B------:R-:W-:Y:S05]  /*0d20*/  BSYNC B0 ;  /* 0x0000000000007941 */ /* 0x000fea0003800000 */
.L_x_16238:
        /* <DEDUP_REMOVED lines=26> */
[----:B------:R-:W-:Y:S05]  /*0ed0*/  CALL.REL.NOINC `($__internal_62_$__cuda_sm3x_div_rn_ftz_f32_slowpath) ;  /* 0x0000003000147944 */ /* 0x000fea0003c00000 */
.L_x_16242:
[----:B------:R-:W-:Y:S05]  /*0ee0*/  BSYNC B2 ;  /* 0x0000000000027941 */ /* 0x000fea0003800000 */
.L_x_16241:
        /* <DEDUP_REMOVED lines=18> */
.L_x_16244:
[----:B------:R-:W-:Y:S02]  /*1010*/  ISETP.GE.AND P0, PT, R8, RZ, PT ;  /* 0x000000ff0800720c */ /* 0x000fe40003f06270 */
[----:B------:R-:W-:-:S11]  /*1020*/  MOV R5, 0x3fd774eb ;  /* 0x3fd774eb00057802 */ /* 0x000fd60000000f00 */
[----:B------:R-:W-:-:S04]  /*1030*/  @P0 FFMA.FTZ R0, R5, 0.93318945169448852539, -R0 ;  /* 0x3f6ee58105000823 */ /* 0x000fc80000010800 */
[----:B------:R-:W-:-:S07]  /*1040*/  @!P0 FFMA.FTZ R0, R5, 0.93318945169448852539, R0 ;  /* 0x3f6ee58105008823 */ /* 0x000fce0000010000 */
.L_x_16245:
[----:B------:R-:W-:Y:S05]  /*1050*/  BSYNC B0 ;  /* 0x0000000000007941 */ /* 0x000fea0003800000 */
.L_x_16243:
        /* <DEDUP_REMOVED lines=26> */
[----:B------:R-:W-:Y:S05]  /*1200*/  CALL.REL.NOINC `($__internal_62_$__cuda_sm3x_div_rn_ftz_f32_slowpath) ;  /* 0x0000002c00487944 */ /* 0x000fea0003c00000 */
.L_x_16247:
[----:B------:R-:W-:Y:S05]  /*1210*/  BSYNC B2 ;  /* 0x0000000000027941 */ /* 0x000fea0003800000 */
.L_x_16246:
        /* <DEDUP_REMOVED lines=18> */
.L_x_16249:
[----:B------:R-:W-:Y:S02]  /*1340*/  ISETP.GE.AND P0, PT, R9, RZ, PT ;  /* 0x000000ff0900720c */ /* 0x000fe40003f06270 */
[----:B------:R-:W-:-:S11]  /*1350*/  MOV R5, 0x3fd774eb ;  /* 0x3fd774eb00057802 */ /* 0x000fd60000000f00 */
[----:B------:R-:W-:-:S04]  /*1360*/  @P0 FFMA.FTZ R0, R5, 0.93318945169448852539, -R0 ;  /* 0x3f6ee58105000823 */ /* 0x000fc80000010800 */
[----:B------:R-:W-:-:S07]  /*1370*/  @!P0 FFMA.FTZ R0, R5, 0.93318945169448852539, R0 ;  /* 0x3f6ee58105008823 */ /* 0x000fce0000010000 */
.L_x_16250:
[----:B------:R-:W-:Y:S05]  /*1380*/  BSYNC B0 ;  /* 0x0000000000007941 */ /* 0x000fea0003800000 */
.L_x_16248:
        /* <DEDUP_REMOVED lines=27> */
.L_x_16252:
[----:B------:R-:W-:Y:S05]  /*1540*/  BSYNC B2 ;  /* 0x0000000000027941 */ /* 0x000fea0003800000 */
.L_x_16251:
        /* <DEDUP_REMOVED lines=18> */
.L_x_16254:
[----:B------:R-:W-:Y:S02]  /*1670*/  ISETP.GE.AND P0, PT, R10, RZ, PT ;  /* 0x000000ff0a00720c */ /* 0x000fe40003f06270 */
[----:B------:R-:W-:-:S11]  /*1680*/  MOV R5, 0x3fd774eb ;  /* 0x3fd774eb00057802 */ /* 0x000fd60000000f00 */
[----:B------:R-:W-:-:S04]  /*1690*/  @P0 FFMA.FTZ R0, R5, 0.93318945169448852539, -R0 ;  /* 0x3f6ee58105000823 */ /* 0x000fc80000010800 */
[----:B------:R-:W-:-:S07]  /*16a0*/  @!P0 FFMA.FTZ R0, R5, 0.93318945169448852539, R0 ;  /* 0x3f6ee58105008823 */ /* 0x000fce0000010000 */
.L_x_16255:
[----:B------:R-:W-:Y:S05]  /*16b0*/  BSYNC B0 ;  /* 0x0000000000007941 */ /* 0x000fea0003800000 */
.L_x_16253:
        /* <DEDUP_REMOVED lines=27> */
.L_x_16257:
[----:B------:R-:W-:Y:S05]  /*1870*/  BSYNC B2 ;  /* 0x0000000000027941 */ /* 0x000fea0003800000 */
.L_x_16256:
        /* <DEDUP_REMOVED lines=18> */
.L_x_16259:
[----:B------:R-:W-:Y:S02]  /*19a0*/  ISETP.GE.AND P0, PT, R11, RZ, PT ;  /* 0x000000ff0b00720c */ /* 0x000fe40003f06270 */
[----:B------:R-:W-:-:S11]  /*19b0*/  MOV R5, 0x3fd774eb ;  /* 0x3fd774eb00057802 */ /* 0x000fd60000000f00 */
[----:B------:R-:W-:-:S04]  /*19c0*/  @P0 FFMA.FTZ R0, R5, 0.93318945169448852539, -R0 ;  /* 0x3f6ee58105000823 */ /* 0x000fc80000010800 */
[----:B------:R-:W-:-:S07]  /*19d0*/  @!P0 FFMA.FTZ R0, R5, 0.93318945169448852539, R0 ;  /* 0x3f6ee58105008823 */ /* 0x000fce0000010000 */
.L_x_16260:
[----:B------:R-:W-:Y:S05]  /*19e0*/  BSYNC B0 ;  /* 0x0000000000007941 */ /* 0x000fea0003800000 */
.L_x_16258:
        /* <DEDUP_REMOVED lines=17> */
.L_x_16220:
        /* <DEDUP_REMOVED lines=73> */
[----:B------:R-:W-:Y:S05]  /*1f90*/  CALL.REL.NOINC `($__internal_62_$__cuda_sm3x_div_rn_ftz_f32_slowpath) ;  /* 0x0000001c00e47944 */ /* 0x000fea0003c00000 */
.L_x_16264:
[----:B------:R-:W-:Y:S05]  /*1fa0*/  BSYNC B3 ;  /* 0x0000000000037941 */ /* 0x000fea0003800000 */
.L_x_16263:
        /* <DEDUP_REMOVED lines=18> */
.L_x_16266:
[----:B------:R-:W-:Y:S02]  /*20d0*/  ISETP.GE.AND P0, PT, R13, RZ, PT ;  /* 0x000000ff0d00720c */ /* 0x000fe40003f06270 */
[----:B------:R-:W-:-:S11]  /*20e0*/  MOV R5, 0x3fd774eb ;  /* 0x3fd774eb00057802 */ /* 0x000fd60000000f00 */
[----:B------:R-:W-:-:S04]  /*20f0*/  @P0 FFMA.FTZ R0, R5, 0.93318945169448852539, -R0 ;  /* 0x3f6ee58105000823 */ /* 0x000fc80000010800 */
[----:B------:R-:W-:-:S07]  /*2100*/  @!P0 FFMA.FTZ R0, R5, 0.93318945169448852539, R0 ;  /* 0x3f6ee58105008823 */ /* 0x000fce0000010000 */
.L_x_16267:
[----:B------:R-:W-:Y:S05]  /*2110*/  BSYNC B0 ;  /* 0x0000000000007941 */ /* 0x000fea0003800000 */
.L_x_16265:
        /* <DEDUP_REMOVED lines=11> */
.L_x_16262:
[----:B------:R-:W-:Y:S05]  /*21d0*/  BSYNC B2 ;  /* 0x0000000000027941 */ /* 0x000fea0003800000 */
.L_x_16261:
        /* <DEDUP_REMOVED lines=23> */
.L_x_16271:
[----:B------:R-:W-:Y:S05]  /*2350*/  BSYNC B3 ;  /* 0x0000000000037941 */ /* 0x000fea0003800000 */
.L_x_16270:
        /* <DEDUP_REMOVED lines=18> */
.L_x_16273:
[----:B------:R-:W-:Y:S02]  /*2480*/  ISETP.GE.AND P0, PT, R12, RZ, PT ;  /* 0x000000ff0c00720c */ /* 0x000fe40003f06270 */
[----:B------:R-:W-:-:S11]  /*2490*/  MOV R5, 0x3fd774eb ;  /* 0x3fd774eb00057802 */ /* 0x000fd60000000f00 */
[----:B------:R-:W-:-:S04]  /*24a0*/  @P0 FFMA.FTZ R0, R5, 0.93318945169448852539, -R0 ;  /* 0x3f6ee58105000823 */ /* 0x000fc80000010800 */
[----:B------:R-:W-:-:S07]  /*24b0*/  @!P0 FFMA.FTZ R0, R5, 0.93318945169448852539, R0 ;  /* 0x3f6ee58105008823 */ /* 0x000fce0000010000 */
.L_x_16274:
[----:B------:R-:W-:Y:S05]  /*24c0*/  BSYNC B0 ;  /* 0x0000000000007941 */ /* 0x000fea0003800000 */
.L_x_16272:
        /* <DEDUP_REMOVED lines=11> */
.L_x_16269:
[----:B------:R-:W-:Y:S05]  /*2580*/  BSYNC B2 ;  /* 0x0000000000027941 */ /* 0x000fea0003800000 */
.L_x_16268:
        /* <DEDUP_REMOVED lines=22> */
.L_x_16278:
[----:B------:R-:W-:Y:S05]  /*26f0*/  BSYNC B3 ;  /* 0x0000000000037941 */ /* 0x000fea0003800000 */
.L_x_16277:
        /* <DEDUP_REMOVED lines=18> */
.L_x_16280:
[----:B------:R-:W-:Y:S02]  /*2820*/  ISETP.GE.AND P0, PT, R11, RZ, PT ;  /* 0x000000ff0b00720c */ /* 0x000fe40003f06270 */
[----:B------:R-:W-:-:S11]  /*2830*/  MOV R5, 0x3fd774eb ;  /* 0x3fd774eb00057802 */ /* 0x000fd60000000f00 */
[----:B------:R-:W-:-:S04]  /*2840*/  @P0 FFMA.FTZ R0, R5, 0.93318945169448852539, -R0 ;  /* 0x3f6ee58105000823 */ /* 0x000fc80000010800 */
[----:B------:R-:W-:-:S07]  /*2850*/  @!P0 FFMA.FTZ R0, R5, 0.93318945169448852539, R0 ;  /* 0x3f6ee58105008823 */ /* 0x000fce0000010000 */
.L_x_16281:
[----:B------:R-:W-:Y:S05]  /*2860*/  BSYNC B0 ;  /* 0x0000000000007941 */ /* 0x000fea0003800000 */
.L_x_16279:
        /* <DEDUP_REMOVED lines=11> */
.L_x_16276:
[----:B------:R-:W-:Y:S05]  /*2920*/  BSYNC B2 ;  /* 0x0000000000027941 */ /* 0x000fea0003800000 */
.L_x_16275:
        /* <DEDUP_REMOVED lines=22> */
.L_x_16285:
[----:B------:R-:W-:Y:S05]  /*2a90*/  BSYNC B3 ;  /* 0x0000000000037941 */ /* 0x000fea0003800000 */
.L_x_16284:
        /* <DEDUP_REMOVED lines=18> */
.L_x_16287:
[----:B------:R-:W-:Y:S01]  /*2bc0*/  ISETP.GE.AND P0, PT, R10, RZ, PT ;  /* 0x000000ff0a00720c */ /* 0x000fe20003f06270 */
[----:B------:R-:W-:-:S12]  /*2bd0*/  IMAD.MOV.U32 R5, RZ, RZ, 0x3fd774eb ;  /* 0x3fd774ebff057424 */ /* 0x000fd800078e00ff */
[----:B------:R-:W-:-:S04]  /*2be0*/  @P0 FFMA.FTZ R0, R5, 0.93318945169448852539, -R0 ;  /* 0x3f6ee58105000823 */ /* 0x000fc80000010800 */
[----:B------:R-:W-:-:S07]  /*2bf0*/  @!P0 FFMA.FTZ R0, R5, 0.93318945169448852539, R0 ;  /* 0x3f6ee58105008823 */ /* 0x000fce0000010000 */
.L_x_16288:
[----:B------:R-:W-:Y:S05]  /*2c00*/  BSYNC B0 ;  /* 0x0000000000007941 */ /* 0x000fea0003800000 */
.L_x_16286:
        /* <DEDUP_REMOVED lines=11> */
.L_x_16283:
[----:B------:R-:W-:Y:S05]  /*2cc0*/  BSYNC B2 ;  /* 0x0000000000027941 */ /* 0x000fea0003800000 */
.L_x_16282:
        /* <DEDUP_REMOVED lines=22> */
.L_x_16292:
[----:B------:R-:W-:Y:S05]  /*2e30*/  BSYNC B3 ;  /* 0x0000000000037941 */ /* 0x000fea0003800000 */
.L_x_16291:
        /* <DEDUP_REMOVED lines=18> */
.L_x_16294:
[----:B------:R-:W-:Y:S02]  /*2f60*/  ISETP.GE.AND P0, PT, R9, RZ, PT ;  /* 0x000000ff0900720c */ /* 0x000fe40003f06270 */
[----:B------:R-:W-:-:S11]  /*2f70*/  MOV R5, 0x3fd774eb ;  /* 0x3fd774eb00057802 */ /* 0x000fd60000000f00 */
[----:B------:R-:W-:-:S04]  /*2f80*/  @P0 FFMA.FTZ R0, R5, 0.93318945169448852539, -R0 ;  /* 0x3f6ee58105000823 */ /* 0x000fc80000010800 */
[----:B------:R-:W-:-:S07]  /*2f90*/  @!P0 FFMA.FTZ R0, R5, 0.93318945169448852539, R0 ;  /* 0x3f6ee58105008823 */ /* 0x000fce0000010000 */
.L_x_16295:
[----:B------:R-:W-:Y:S05]  /*2fa0*/  BSYNC B0 ;  /* 0x0000000000007941 */ /* 0x000fea0003800000 */
.L_x_16293:
        /* <DEDUP_REMOVED lines=11> */
.L_x_16290:
[----:B------:R-:W-:Y:S05]  /*3060*/  BSYNC B2 ;  /* 0x0000000000027941 */ /* 0x000fea0003800000 */
.L_x_16289:
        /* <DEDUP_REMOVED lines=22> */
.L_x_16299:
[----:B------:R-:W-:Y:S05]  /*31d0*/  BSYNC B3 ;  /* 0x0000000000037941 */ /* 0x000fea0003800000 */
.L_x_16298:
        /* <DEDUP_REMOVED lines=18> */
.L_x_16301:
[----:B------:R-:W-:Y:S02]  /*3300*/  ISETP.GE.AND P0, PT, R2, RZ, PT ;  /* 0x000000ff0200720c */ /* 0x000fe40003f06270 */
[----:B------:R-:W-:-:S11]  /*3310*/  MOV R5, 0x3fd774eb ;  /* 0x3fd774eb00057802 */ /* 0x000fd60000000f00 */
[----:B------:R-:W-:-:S04]  /*3320*/  @P0 FFMA.FTZ R0, R5, 0.93318945169448852539, -R0 ;  /* 0x3f6ee58105000823 */ /* 0x000fc80000010800 */
[----:B------:R-:W-:-:S07]  /*3330*/  @!P0 FFMA.FTZ R0, R5, 0.93318945169448852539, R0 ;  /* 0x3f6ee58105008823 */ /* 0x000fce0000010000 */
.L_x_16302:
[----:B------:R-:W-:Y:S05]  /*3340*/  BSYNC B0 ;  /* 0x0000000000007941 */ /* 0x000fea0003800000 */
.L_x_16300:
        /* <DEDUP_REMOVED lines=11> */
.L_x_16297:
[----:B------:R-:W-:Y:S05]  /*3400*/  BSYNC B2 ;  /* 0x0000000000027941 */ /* 0x000fea0003800000 */
.L_x_16296:
        /* <DEDUP_REMOVED lines=22> */
.L_x_16306:
[----:B------:R-:W-:Y:S05]  /*3570*/  BSYNC B3 ;  /* 0x0000000000037941 */ /* 0x000fea0003800000 */
.L_x_16305:
        /* <DEDUP_REMOVED lines=18> */
.L_x_16308:
[----:B------:R-:W-:Y:S02]  /*36a0*/  ISETP.GE.AND P0, PT, R8, RZ, PT ;  /* 0x000000ff0800720c */ /* 0x000fe40003f06270 */
[----:B------:R-:W-:-:S11]  /*36b0*/  MOV R5, 0x3fd774eb ;  /* 0x3fd774eb00057802 */ /* 0x000fd60000000f00 */
[----:B------:R-:W-:-:S04]  /*36c0*/  @P0 FFMA.FTZ R0, R5, 0.93318945169448852539, -R0 ;  /* 0x3f6ee58105000823 */ /* 0x000fc80000010800 */
[----:B------:R-:W-:-:S07]  /*36d0*/  @!P0 FFMA.FTZ R0, R5, 0.93318945169448852539, R0 ;  /* 0x3f6ee58105008823 */ /* 0x000fce0000010000 */
.L_x_16309:
[----:B------:R-:W-:Y:S05]  /*36e0*/  BSYNC B0 ;  /* 0x0000000000007941 */ /* 0x000fea0003800000 */
.L_x_16307:
        /* <DEDUP_REMOVED lines=11> */
.L_x_16304:
[----:B------:R-:W-:Y:S05]  /*37a0*/  BSYNC B2 ;  /* 0x0000000000027941 */ /* 0x000fea0003800000 */
.L_x_16303:
        /* <DEDUP_REMOVED lines=22> */
.L_x_16313:
[----:B------:R-:W-:Y:S05]  /*3910*/  BSYNC B3 ;  /* 0x0000000000037941 */ /* 0x000fea0003800000 */
.L_x_16312:
        /* <DEDUP_REMOVED lines=18> */
.L_x_16315:
[----:B------:R-:W-:Y:S02]  /*3a40*/  ISETP.GE.AND P0, PT, R15, RZ, PT ;  /* 0x000000ff0f00720c */ /* 0x000fe40003f06270 */
[----:B------:R-:W-:-:S11]  /*3a50*/  MOV R5, 0x3fd774eb ;  /* 0x3fd774eb00057802 */ /* 0x000fd60000000f00 */
[----:B------:R-:W-:-:S04]  /*3a60*/  @P0 FFMA.FTZ R0, R5, 0.93318945169448852539, -R0 ;  /* 0x3f6ee58105000823 */ /* 0x000fc80000010800 */
[----:B------:R-:W-:-:S07]  /*3a70*/  @!P0 FFMA.FTZ R0, R5, 0.93318945169448852539, R0 ;  /* 0x3f6ee58105008823 */ /* 0x000fce0000010000 */
.L_x_16316:
[----:B------:R-:W-:Y:S05]  /*3a80*/  BSYNC B0 ;  /* 0x0000000000007941 */ /* 0x000fea0003800000 */
.L_x_16314:
        /* <DEDUP_REMOVED lines=11> */
.L_x_16311:
[----:B------:R-:W-:Y:S05]  /*3b40*/  BSYNC B2 ;  /* 0x0000000000027941 */ /* 0x000fea0003800000 */
.L_x_16310:
        /* <DEDUP_REMOVED lines=17> */
.L_x_16319:
[----:B------:R-:W-:-:S13]  /*3c60*/  ISETP.GE.AND P0, PT, R20, R19, PT ;  /* 0x000000131400720c */ /* 0x000fda0003f06270 */
[----:B------:R-:W-:Y:S05]  /*3c70*/  @P0 BRA `(.L_x_16321) ;  /* 0x0000000000300947 */ /* 0x000fea0003800000 */
[----:B0-----:R-:W0:Y:S01]  /*3c80*/  LDC.64 R4, c[0x0][0x220] ;  /* 0x00008800ff047b82 */ /* 0x001e220000000a00 */
[----:B------:R-:W-:Y:S01]  /*3c90*/  IMAD.IADD R7, R3, 0x1, R20 ;  /* 0x0000000103077824 */ /* 0x000fe200078e0214 */
[----:B------:R-:W-:-:S03]  /*3ca0*/  IADD3 R20, R20, 0x80, RZ ;  /* 0x0000008014147810 */ /* 0x000fc60007ffe0ff */
[----:B0-----:R-:W-:-:S05]  /*3cb0*/  IMAD.WIDE.U32 R4, R7, 0x4, R4 ;  /* 0x0000000407047825 */ /* 0x001fca00078e0004 */
[----:B-----5:R1:W-:Y:S02]  /*3cc0*/  STG.E desc[UR4][R4.64], R12 ;  /* 0x0000000c04007986 */ /* 0x0203e4000c101904 */
.L_x_16320:
[----:B------:R-:W-:-:S13]  /*3cd0*/  ISETP.GE.AND P0, PT, R20, R19, PT ;  /* 0x000000131400720c */ /* 0x000fda0003f06270 */
[----:B------:R-:W-:Y:S05]  /*3ce0*/  @P0 BRA `(.L_x_16322) ;  /* 0x0000000000300947 */ /* 0x000fea0003800000 */
[----:B01----:R-:W0:Y:S01]  /*3cf0*/  LDC.64 R4, c[0x0][0x220] ;  /* 0x00008800ff047b82 */ /* 0x003e220000000a00 */
[----:B------:R-:W-:Y:S02]  /*3d00*/  IADD3 R7, R3, R20, RZ ;  /* 0x0000001403077210 */ /* 0x000fe40007ffe0ff */
[----:B------:R-:W-:-:S03]  /*3d10*/  IADD3 R20, R20, 0x80, RZ ;  /* 0x0000008014147810 */ /* 0x000fc60007ffe0ff */
[----:B0-----:R-:W-:-:S05]  /*3d20*/  IMAD.WIDE.U32 R4, R7, 0x4, R4 ;  /* 0x0000000407047825 */ /* 0x001fca00078e0004 */
[----:B-----5:R1:W-:Y:S02]  /*3d30*/  STG.E desc[UR4][R4.64], R11 ;  /* 0x0000000b04007986 */ /* 0x0203e4000c101904 */
.L_x_16321:
[----:B------:R-:W-:-:S13]  /*3d40*/  ISETP.GE.AND P0, PT, R20, R19, PT ;  /* 0x000000131400720c */ /* 0x000fda0003f06270 */
[----:B------:R-:W-:Y:S05]  /*3d50*/  @P0 BRA `(.L_x_16323) ;  /* 0x0000000000340947 */ /* 0x000fea0003800000 */
[----:B01----:R-:W0:Y:S01]  /*3d60*/  LDC.64 R4, c[0x0][0x220] ;  /* 0x00008800ff047b82 */ /* 0x003e220000000a00 */
[----:B------:R-:W-:Y:S01]  /*3d70*/  IADD3 R7, R3, R20, RZ ;  /* 0x0000001403077210 */ /* 0x000fe20007ffe0ff */
[----:B------:R-:W-:-:S04]  /*3d80*/  VIADD R20, R20, 0x80 ;  /* 0x0000008014147836 */ /* 0x000fc80000000000 */
[----:B0-----:R-:W-:-:S05]  /*3d90*/  IMAD.WIDE.U32 R4, R7, 0x4, R4 ;  /* 0x0000000407047825 */ /* 0x001fca00078e0004 */
[----:B-----5:R2:W-:Y:S02]  /*3da0*/  STG.E desc[UR4][R4.64], R10 ;  /* 0x0000000a04007986 */ /* 0x0205e4000c101904 */
.L_x_16322:
        /* <DEDUP_REMOVED lines=8> */
.L_x_16323:
[----:B------:R-:W-:Y:S05]  /*3e30*/  BSYNC B1 ;  /* 0x0000000000017941 */ /* 0x000fea0003800000 */
.L_x_16318:
[----:B------:R-:W-:-:S13]  /*3e40*/  ISETP.GE.AND P0, PT, R20, R19, PT ;  /* 0x000000131400720c */ /* 0x000fda0003f06270 */
[----:B012---:R-:W0:Y:S01]  /*3e50*/  @!P0 LDC.64 R4, c[0x0][0x220] ;  /* 0x00008800ff048b82 */ /* 0x007e220000000a00 */
[----:B------:R-:W-:Y:S02]  /*3e60*/  @!P0 IADD3 R7, R3, R20, RZ ;  /* 0x0000001403078210 */ /* 0x000fe40007ffe0ff */
[----:B------:R-:W-:-:S03]  /*3e70*/  @!P0 IADD3 R20, R20, 0x80, RZ ;  /* 0x0000008014148810 */ /* 0x000fc60007ffe0ff */
[----:B0-----:R-:W-:-:S05]  /*3e80*/  @!P0 IMAD.WIDE.U32 R4, R7, 0x4, R4 ;  /* 0x0000000407048825 */ /* 0x001fca00078e0004 */
[----:B-----5:R3:W-:Y:S02]  /*3e90*/  @!P0 STG.E desc[UR4][R4.64], R8 ;  /* 0x0000000804008986 */ /* 0x0207e4000c101904 */
.L_x_16324:
[----:B------:R-:W-:Y:S05]  /*3ea0*/  BSYNC B0 ;  /* 0x0000000000007941 */ /* 0x000fea0003800000 */
.L_x_16317:
        /* <DEDUP_REMOVED lines=8> */
        .weak           $__internal_62_$__cuda_sm3x_div_rn_ftz_f32_slowpath
        .type           $__internal_62_$__cuda_sm3x_div_rn_ftz_f32_slowpath,@function
        .size           $__internal_62_$__cuda_sm3x_div_rn_ftz_f32_slowpath,(.L_x_19738 - $__internal_62_$__cuda_sm3x_div_rn_ftz_f32_slowpath)
$__internal_62_$__cuda_sm3x_div_rn_ftz_f32_slowpath:
        /* <DEDUP_REMOVED lines=32> */
.L_x_16327:
[----:B------:R-:W-:Y:S05]  /*4130*/  BSYNC B1 ;  /* 0x0000000000017941 */ /* 0x000fea0003800000 */
.L_x_16326:
        /* <DEDUP_REMOVED lines=27> */
.L_x_16333:
[----:B------:R-:W-:-:S07]  /*42f0*/  LEA R0, R5, R0, 0x17 ;  /* 0x0000000005007211 */ /* 0x000fce00078eb8ff */
.L_x_16334:
[----:B------:R-:W-:Y:S05]  /*4300*/  BSYNC B1 ;  /* 0x0000000000017941 */ /* 0x000fea0003800000 */
.L_x_16332:
[----:B------:R-:W-:Y:S05]  /*4310*/  BRA `(.L_x_16335) ;  /* 0x0000000000207947 */ /* 0x000fea0003800000 */
.L_x_16331:
[----:B------:R-:W-:-:S04]  /*4320*/  LOP3.LUT R21, R16, 0x80000000, R21, 0x48, !PT ;  /* 0x8000000010157812 */ /* 0x000fc800078e4815 */
[----:B------:R-:W-:Y:S01]  /*4330*/  LOP3.LUT R0, R21, 0x7f800000, RZ, 0xfc, !PT ;  /* 0x7f80000015007812 */ /* 0x000fe200078efcff */
[----:B------:R-:W-:Y:S06]  /*4340*/  BRA `(.L_x_16335) ;  /* 0x0000000000147947 */ /* 0x000fec0003800000 */
.L_x_16330:
[----:B------:R-:W-:Y:S01]  /*4350*/  LOP3.LUT R0, R16, 0x80000000, R21, 0x48, !PT ;  /* 0x8000000010007812 */ /* 0x000fe200078e4815 */
[----:B------:R-:W-:Y:S06]  /*4360*/  BRA `(.L_x_16335) ;  /* 0x00000000000c7947 */ /* 0x000fec0003800000 */
.L_x_16329:
[----:B------:R-:W0:Y:S01]  /*4370*/  MUFU.RSQ R0, -QNAN ;  /* 0xffc0000000007908 */ /* 0x000e220000001400 */
[----:B------:R-:W-:Y:S05]  /*4380*/  BRA `(.L_x_16335) ;  /* 0x0000000000047947 */ /* 0x000fea0003800000 */
.L_x_16328:
[----:B------:R-:W-:-:S07]  /*4390*/  FADD.FTZ R0, R21, R16 ;  /* 0x0000001015007221 */ /* 0x000fce0000010000 */
.L_x_16335:
[----:B------:R-:W-:Y:S05]  /*43a0*/  BSYNC B0 ;  /* 0x0000000000007941 */ /* 0x000fea0003800000 */
.L_x_16325:
[----:B------:R-:W-:-:S06]  /*43b0*/  HFMA2.MMA R5, -RZ, RZ, 0, 0 ;  /* 0x00000000ff057435 */ /* 0x000fcc00000001ff */
[----:B0-----:R-:W-:Y:S05]  /*43c0*/  RET.REL.NODEC R4 `(_ZN2at6native29vectorized_elementwise_kernelILi8ENS0_13AUnaryFunctorIfffZZZNS0_17atan2_kernel_cudaERNS_18TensorIteratorBaseEENKUlvE_clEvENKUlvE0_clEvEUlffE_EESt5arrayIPcLm2EEEEviT0_T1_) ;  /* 0xffffffbc040c7950 */ /* 0x001fea0003c3ffff */
.L_x_16336:
        /* <DEDUP_REMOVED lines=11> */
.L_x_19738:


//--------------------- .text._ZN2at6native18elementwise_kernelILi128ELi4EZNS0_15gpu_kernel_implINS0_13BinaryFunctorIdddZZZNS0_17atan2_kernel_cudaERNS_18TensorIteratorBaseEENKUlvE_clEvENKUlvE_clEvEUlddE_EEEEvS5_RKT_EUliE_EEviT1_ --------------------------
	.section	.text._ZN2at6native18elementwise_kernelILi128ELi4EZNS0_15gpu_kernel_implINS0_13BinaryFunctorIdddZZZNS0_17atan2_kernel_cudaERNS_18TensorIteratorBaseEENKUlvE_clEvENKUlvE_clEvEUlddE_EEEEvS5_RKT_EUliE_EEviT1_,"ax",@progbits
	.align	128
        .global         _ZN2at6native18elementwise_kernelILi128ELi4EZNS0_15gpu_kernel_implINS0_13BinaryFunctorIdddZZZNS0_17atan2_kernel_cudaERNS_18TensorIteratorBaseEENKUlvE_clEvENKUlvE_clEvEUlddE_EEEEvS5_RKT_EUliE_EEviT1_
        .type           _ZN2at6native18elementwise_kernelILi128ELi4EZNS0_15gpu_kernel_implINS0_13BinaryFunctorIdddZZZNS0_17atan2_kernel_cudaERNS_18TensorIteratorBaseEENKUlvE_clEvENKUlvE_clEvEUlddE_EEEEvS5_RKT_EUliE_EEviT1_,@function
        .size           _ZN2at6native18elementwise_kernelILi128ELi4EZNS0_15gpu_kernel_implINS0_13BinaryFunctorIdddZZZNS0_17atan2_kernel_cudaERNS_18TensorIteratorBaseEENKUlvE_clEvENKUlvE_clEvEUlddE_EEEEvS5_RKT_EUliE_EEviT1_,(.L_x_19739 - _ZN2at6native18elementwise_kernelILi128ELi4EZNS0_15gpu_kernel_implINS0_13BinaryFunctorIdddZZZNS0_17atan2_kernel_cudaERNS_18TensorIteratorBaseEENKUlvE_clEvENKUlvE_clEvEUlddE_EEEEvS5_RKT_EUliE_EEviT1_)
        .other          _ZN2at6native18elementwise_kernelILi128ELi4EZNS0_15gpu_kernel_implINS0_13BinaryFunctorIdddZZZNS0_17atan2_kernel_cudaERNS_18TensorIteratorBaseEENKUlvE_clEvENKUlvE_clEvEUlddE_EEEEvS5_RKT_EUliE_EEviT1_,@"STO_CUDA_ENTRY STV_DEFAULT"
_ZN2at6native18elementwise_kernelILi128ELi4EZNS0_15gpu_kernel_implINS0_13BinaryFunctorIdddZZZNS0_17atan2_kernel_cudaERNS_18TensorIteratorBaseEENKUlvE_clEvENKUlvE_clEvEUlddE_EEEEvS5_RKT_EUliE_EEviT1_:
.text._ZN2at6native18elementwise_kernelILi128ELi4EZNS0_15gpu_kernel_implINS0_13BinaryFunctorIdddZZZNS0_17atan2_kernel_cudaERNS_18TensorIteratorBaseEENKUlvE_clEvENKUlvE_clEvEUlddE_EEEEvS5_RKT_EUliE_EEviT1_:
        /* <DEDUP_REMOVED lines=363> */
.L_x_16339:
        /* <DEDUP_REMOVED lines=21> */
.L_x_16343:
[----:B------:R-:W2:Y:S02]  /*1800*/  LDG.E.U8 R2, desc[UR36][R2.64] ;  /* 0x0000002402027981 */ /* 0x000ea4000c1e1100 */
[----:B--2---:R0:W1:Y:S01]  /*1810*/  I2F.F64.U16 R18, R2 ;  /* 0x0000000200127312 */ /* 0x0040620000101800 */
[----:B------:R-:W-:Y:S05]  /*1820*/  BRA `(.L_x_16345) ;  /* 0x0000000c00707947 */ /* 0x000fea0003800000 */
.L_x_16342:
        /* <DEDUP_REMOVED lines=9> */
.L_x_16347:
[----:B------:R-:W2:Y:S02]  /*18c0*/  LDG.E R2, desc[UR36][R2.64] ;  /* 0x0000002402027981 */ /* 0x000ea4000c1e1900 */
[----:B--2---:R0:W1:Y:S01]  /*18d0*/  I2F.F64 R18, R2 ;  /* 0x0000000200127312 */ /* 0x0040620000201c00 */
[----:B------:R-:W-:Y:S05]  /*18e0*/  BRA `(.L_x_16345) ;  /* 0x0000000c00407947 */ /* 0x000fea0003800000 */
.L_x_16346:
[----:B------:R-:W2:Y:S02]  /*18f0*/  LDG.E.U16 R2, desc[UR36][R2.64] ;  /* 0x0000002402027981 */ /* 0x000ea4000c1e1500 */
[----:B--2---:R0:W1:Y:S01]  /*1900*/  I2F.F64.S16 R18, R2 ;  /* 0x0000000200127312 */ /* 0x0040620000101c00 */
[----:B------:R-:W-:Y:S05]  /*1910*/  BRA `(.L_x_16345) ;  /* 0x0000000c00347947 */ /* 0x000fea0003800000 */
.L_x_16341:
        /* <DEDUP_REMOVED lines=10> */
.L_x_16349:
[----:B------:R-:W2:Y:S02]  /*19c0*/  LDG.E.U16 R0, desc[UR36][R2.64] ;  /* 0x0000002402007981 */ /* 0x000ea4000c1e1500 */
[----:B--2---:R-:W-:-:S05]  /*19d0*/  HADD2.F32 R0, -RZ, R0.H0_H0 ;  /* 0x20000000ff007230 */ /* 0x004fca0000004100 */
[----:B------:R-:W-:-:S04]  /*19e0*/  FMUL.FTZ R0, R0, 1 ;  /* 0x3f80000000007820 */ /* 0x000fc80000410000 */
[----:B------:R0:W1:Y:S01]  /*19f0*/  F2F.F64.F32 R18, R0 ;  /* 0x0000000000127310 */ /* 0x0000620000201800 */
[----:B------:R-:W-:Y:S05]  /*1a00*/  BRA `(.L_x_16345) ;  /* 0x0000000800f87947 */ /* 0x000fea0003800000 */
.L_x_16348:
        /* <DEDUP_REMOVED lines=10> */
.L_x_16351:
[----:B------:R-:W2:Y:S02]  /*1ab0*/  LDG.E.U16 R2, desc[UR36][R2.64] ;  /* 0x0000002402027981 */ /* 0x000ea4000c1e1500 */
[----:B--2---:R-:W-:-:S05]  /*1ac0*/  HADD2.F32 R0, -RZ, R2.H0_H0 ;  /* 0x20000002ff007230 */ /* 0x004fca0000004100 */
[----:B------:R-:W-:-:S04]  /*1ad0*/  FMUL.FTZ R0, R0, 1 ;  /* 0x3f80000000007820 */ /* 0x000fc80000410000 */
[----:B------:R0:W1:Y:S01]  /*1ae0*/  F2F.F64.F32 R18, R0 ;  /* 0x0000000000127310 */ /* 0x0000620000201800 */
[----:B------:R-:W-:Y:S05]  /*1af0*/  BRA `(.L_x_16345) ;  /* 0x0000000800bc7947 */ /* 0x000fea0003800000 */
.L_x_16350:
[----:B------:R0:W5:Y:S01]  /*1b00*/  LDG.E.64 R18, desc[UR36][R2.64] ;  /* 0x0000002402127981 */ /* 0x000162000c1e1b00 */
[----:B------:R-:W-:Y:S05]  /*1b10*/  BRA `(.L_x_16345) ;  /* 0x0000000800b47947 */ /* 0x000fea0003800000 */
.L_x_16340:
        /* <DEDUP_REMOVED lines=13> */
.L_x_16354:
[----:B------:R0:W5:Y:S01]  /*1bf0*/  LDG.E.64 R18, desc[UR36][R2.64] ;  /* 0x0000002402127981 */ /* 0x000162000c1e1b00 */
[----:B------:R-:W-:Y:S05]  /*1c00*/  BRA `(.L_x_16345) ;  /* 0x0000000800787947 */ /* 0x000fea0003800000 */
.L_x_16353:
        /* <DEDUP_REMOVED lines=28> */
.L_x_16356:
        /* <DEDUP_REMOVED lines=15> */
.L_x_16355:
[----:B------:R-:W2:Y:S02]  /*1ec0*/  LDG.E.U16 R0, desc[UR36][R2.64] ;  /* 0x0000002402007981 */ /* 0x000ea4000c1e1500 */
[----:B--2---:R-:W-:-:S04]  /*1ed0*/  IMAD.U32 R0, R0, 0x10000, RZ ;  /* 0x0001000000007824 */ /* 0x004fc800078e00ff */
[----:B------:R-:W-:-:S04]  /*1ee0*/  FMUL.FTZ R0, R0, 1 ;  /* 0x3f80000000007820 */ /* 0x000fc80000410000 */
[----:B------:R0:W1:Y:S01]  /*1ef0*/  F2F.F64.F32 R18, R0 ;  /* 0x0000000000127310 */ /* 0x0000620000201800 */
[----:B------:R-:W-:Y:S05]  /*1f00*/  BRA `(.L_x_16345) ;  /* 0x0000000400b87947 */ /* 0x000fea0003800000 */
.L_x_16352:
        /* <DEDUP_REMOVED lines=11> */
.L_x_16359:
        /* <DEDUP_REMOVED lines=21> */
.L_x_16363:
[----:B------:R-:W-:Y:S05]  /*2110*/  BSYNC B1 ;  /* 0x0000000000017941 */ /* 0x000fea0003800000 */
.L_x_16362:
[----:B------:R-:W-:Y:S01]  /*2120*/  LEA R3, R0, 0x3b800000, 0x17 ;  /* 0x3b80000000037811 */ /* 0x000fe200078eb8ff */
[----:B------:R-:W-:-:S05]  /*2130*/  IMAD.SHL.U32 R0, R2, 0x100000, RZ ;  /* 0x0010000002007824 */ /* 0x000fca00078e00ff */
[----:B------:R-:W-:-:S07]  /*2140*/  LOP3.LUT R0, R3, R0, R4, 0xfe, !PT ;  /* 0x0000000003007212 */ /* 0x000fce00078efe04 */
.L_x_16361:
[----:B------:R-:W-:Y:S05]  /*2150*/  BSYNC B0 ;  /* 0x0000000000007941 */ /* 0x000fea0003800000 */
.L_x_16360:
[----:B------:R-:W-:-:S04]  /*2160*/  FMUL.FTZ R0, R0, 1 ;  /* 0x3f80000000007820 */ /* 0x000fc80000410000 */
[----:B------:R2:W3:Y:S01]  /*2170*/  F2F.F64.F32 R18, R0 ;  /* 0x0000000000127310 */ /* 0x0004e20000201800 */
[----:B------:R-:W-:Y:S05]  /*2180*/  BRA `(.L_x_16345) ;  /* 0x0000000400187947 */ /* 0x000fea0003800000 */
.L_x_16358:
        /* <DEDUP_REMOVED lines=21> */
.L_x_16367:
[----:B------:R-:W-:Y:S05]  /*22e0*/  BSYNC B1 ;  /* 0x0000000000017941 */ /* 0x000fea0003800000 */
.L_x_16366:
[----:B------:R-:W-:Y:S01]  /*22f0*/  LEA R3, R0, 0x37800000, 0x17 ;  /* 0x3780000000037811 */ /* 0x000fe200078eb8ff */
[----:B------:R-:W-:-:S05]  /*2300*/  IMAD.SHL.U32 R0, R2, 0x200000, RZ ;  /* 0x0020000002007824 */ /* 0x000fca00078e00ff */
[----:B------:R-:W-:-:S07]  /*2310*/  LOP3.LUT R0, R3, R0, R4, 0xfe, !PT ;  /* 0x0000000003007212 */ /* 0x000fce00078efe04 */
.L_x_16365:
[----:B------:R-:W-:Y:S05]  /*2320*/  BSYNC B0 ;  /* 0x0000000000007941 */ /* 0x000fea0003800000 */
.L_x_16364:
[----:B------:R-:W-:-:S04]  /*2330*/  FMUL.FTZ R0, R0, 1 ;  /* 0x3f80000000007820 */ /* 0x000fc80000410000 */
[----:B------:R4:W0:Y:S01]  /*2340*/  F2F.F64.F32 R18, R0 ;  /* 0x0000000000127310 */ /* 0x0008220000201800 */
[----:B------:R-:W-:Y:S05]  /*2350*/  BRA `(.L_x_16345) ;  /* 0x0000000000a47947 */ /* 0x000fea0003800000 */
.L_x_16357:
        /* <DEDUP_REMOVED lines=14> */
.L_x_16371:
[----:B------:R-:W-:Y:S05]  /*2440*/  BSYNC B0 ;  /* 0x0000000000007941 */ /* 0x000fea0003800000 */
.L_x_16370:
[----:B------:R-:W-:-:S04]  /*2450*/  FMUL.FTZ R0, R0, 1 ;  /* 0x3f80000000007820 */ /* 0x000fc80000410000 */
[----:B------:R0:W1:Y:S01]  /*2460*/  F2F.F64.F32 R18, R0 ;  /* 0x0000000000127310 */ /* 0x0000620000201800 */
[----:B------:R-:W-:Y:S05]  /*2470*/  BRA `(.L_x_16345) ;  /* 0x00000000005c7947 */ /* 0x000fea0003800000 */
.L_x_16344:
        /* <DEDUP_REMOVED lines=16> */
.L_x_16372:
[----:B------:R-:W-:Y:S01]  /*2580*/  CS2R R18, SRZ ;  /* 0x0000000000127805 */ /* 0x000fe2000001ff00 */
[----:B------:R-:W-:Y:S06]  /*2590*/  BRA `(.L_x_16345) ;  /* 0x0000000000147947 */ /* 0x000fec0003800000 */
.L_x_16369:
[----:B------:R-:W2:Y:S02]  /*25a0*/  LDG.E.64 R18, desc[UR36][R2.64] ;  /* 0x0000002402127981 */ /* 0x000ea4000c1e1b00 */
[----:B--2---:R-:W0:Y:S01]  /*25b0*/  I2F.F64.U64 R18, R18 ;  /* 0x0000001200127312 */ /* 0x004e220000301800 */
[----:B------:R-:W-:Y:S05]  /*25c0*/  BRA `(.L_x_16345) ;  /* 0x0000000000087947 */ /* 0x000fea0003800000 */
.L_x_16368:
[----:B------:R-:W2:Y:S02]  /*25d0*/  LDG.E R2, desc[UR36][R2.64] ;  /* 0x0000002402027981 */ /* 0x000ea4000c1e1900 */
[----:B--2---:R0:W1:Y:S02]  /*25e0*/  I2F.F64.U32 R18, R2 ;  /* 0x0000000200127312 */ /* 0x0040640000201800 */
.L_x_16345:
        /* <DEDUP_REMOVED lines=18> */
.L_x_16376:
[----:B------:R-:W2:Y:S02]  /*2710*/  LDG.E.U8 R2, desc[UR36][R2.64] ;  /* 0x0000002402027981 */ /* 0x000ea4000c1e1100 */
[----:B--2---:R0:W2:Y:S01]  /*2720*/  I2F.F64.U16 R22, R2 ;  /* 0x0000000200167312 */ /* 0x0040a20000101800 */
[----:B------:R-:W-:Y:S05]  /*2730*/  BRA `(.L_x_16378) ;  /* 0x0000000c00707947 */ /* 0x000fea0003800000 */
.L_x_16375:
        /* <DEDUP_REMOVED lines=9> */
.L_x_16380:
[----:B------:R-:W2:Y:S02]  /*27d0*/  LDG.E R2, desc[UR36][R2.64] ;  /* 0x0000002402027981 */ /* 0x000ea4000c1e1900 */
[----:B--2---:R2:W4:Y:S01]  /*27e0*/  I2F.F64 R22, R2 ;  /* 0x0000000200167312 */ /* 0x0045220000201c00 */
[----:B------:R-:W-:Y:S05]  /*27f0*/  BRA `(.L_x_16378) ;  /* 0x0000000c00407947 */ /* 0x000fea0003800000 */
.L_x_16379:
[----:B------:R-:W2:Y:S02]  /*2800*/  LDG.E.U16 R2, desc[UR36][R2.64] ;  /* 0x0000002402027981 */ /* 0x000ea4000c1e1500 */
[----:B--2---:R0:W2:Y:S01]  /*2810*/  I2F.F64.S16 R22, R2 ;  /* 0x0000000200167312 */ /* 0x0040a20000101c00 */
[----:B------:R-:W-:Y:S05]  /*2820*/  BRA `(.L_x_16378) ;  /* 0x0000000c00347947 */ /* 0x000fea0003800000 */
.L_x_16374:
        /* <DEDUP_REMOVED lines=10> */
.L_x_16382:
[----:B------:R-:W2:Y:S02]  /*28d0*/  LDG.E.U16 R0, desc[UR36][R2.64] ;  /* 0x0000002402007981 */ /* 0x000ea4000c1e1500 */
[----:B--2---:R-:W-:-:S05]  /*28e0*/  HADD2.F32 R0, -RZ, R0.H0_H0 ;  /* 0x20000000ff007230 */ /* 0x004fca0000004100 */
[----:B------:R-:W-:-:S04]  /*28f0*/  FMUL.FTZ R0, R0, 1 ;  /* 0x3f80000000007820 */ /* 0x000fc80000410000 */
[----:B------:R0:W2:Y:S01]  /*2900*/  F2F.F64.F32 R22, R0 ;  /* 0x0000000000167310 */ /* 0x0000a20000201800 */
[----:B------:R-:W-:Y:S05]  /*2910*/  BRA `(.L_x_16378) ;  /* 0x0000000800f87947 */ /* 0x000fea0003800000 */
.L_x_16381:
        /* <DEDUP_REMOVED lines=10> */
.L_x_16384:
[----:B------:R-:W2:Y:S02]  /*29c0*/  LDG.E.U16 R2, desc[UR36][R2.64] ;  /* 0x0000002402027981 */ /* 0x000ea4000c1e1500 */
[----:B--2---:R-:W-:-:S05]  /*29d0*/  HADD2.F32 R0, -RZ, R2.H0_H0 ;  /* 0x20000002ff007230 */ /* 0x004fca0000004100 */
[----:B------:R-:W-:-:S04]  /*29e0*/  FMUL.FTZ R0, R0, 1 ;  /* 0x3f80000000007820 */ /* 0x000fc80000410000 */
[----:B------:R0:W2:Y:S01]  /*29f0*/  F2F.F64.F32 R22, R0 ;  /* 0x0000000000167310 */ /* 0x0000a20000201800 */
[----:B------:R-:W-:Y:S05]  /*2a00*/  BRA `(.L_x_16378) ;  /* 0x0000000800bc7947 */ /* 0x000fea0003800000 */
.L_x_16383:
[----:B------:R0:W5:Y:S01]  /*2a10*/  LDG.E.64 R22, desc[UR36][R2.64] ;  /* 0x0000002402167981 */ /* 0x000162000c1e1b00 */
[----:B------:R-:W-:Y:S05]  /*2a20*/  BRA `(.L_x_16378) ;  /* 0x0000000800b47947 */ /* 0x000fea0003800000 */
.L_x_16373:
        /* <DEDUP_REMOVED lines=13> */
.L_x_16387:
[----:B------:R0:W5:Y:S01]  /*2b00*/  LDG.E.64 R22, desc[UR36][R2.64] ;  /* 0x0000002402167981 */ /* 0x000162000c1e1b00 */
[----:B------:R-:W-:Y:S05]  /*2b10*/  BRA `(.L_x_16378) ;  /* 0x0000000800787947 */ /* 0x000fea0003800000 */
.L_x_16386:
        /* <DEDUP_REMOVED lines=28> */
.L_x_16389:
        /* <DEDUP_REMOVED lines=15> */
.L_x_16388:
[----:B------:R-:W2:Y:S02]  /*2dd0*/  LDG.E.U16 R0, desc[UR36][R2.64] ;  /* 0x0000002402007981 */ /* 0x000ea4000c1e1500 */
[----:B--2---:R-:W-:-:S04]  /*2de0*/  IMAD.U32 R0, R0, 0x10000, RZ ;  /* 0x0001000000007824 */ /* 0x004fc800078e00ff */
[----:B------:R-:W-:-:S04]  /*2df0*/  FMUL.FTZ R0, R0, 1 ;  /* 0x3f80000000007820 */ /* 0x000fc80000410000 */
[----:B------:R0:W2:Y:S01]  /*2e00*/  F2F.F64.F32 R22, R0 ;  /* 0x0000000000167310 */ /* 0x0000a20000201800 */
[----:B------:R-:W-:Y:S05]  /*2e10*/  BRA `(.L_x_16378) ;  /* 0x0000000400b87947 */ /* 0x000fea0003800000 */
.L_x_16385:
        /* <DEDUP_REMOVED lines=11> */
.L_x_16392:
        /* <DEDUP_REMOVED lines=21> */
.L_x_16396:
[----:B------:R-:W-:Y:S05]  /*3020*/  BSYNC B1 ;  /* 0x0000000000017941 */ /* 0x000fea0003800000 */
.L_x_16395:
[----:B------:R-:W-:Y:S01]  /*3030*/  LEA R3, R0, 0x3b800000, 0x17 ;  /* 0x3b80000000037811 */ /* 0x000fe200078eb8ff */
[----:B------:R-:W-:-:S05]  /*3040*/  IMAD.SHL.U32 R0, R2, 0x100000, RZ ;  /* 0x0010000002007824 */ /* 0x000fca00078e00ff */
[----:B------:R-:W-:-:S07]  /*3050*/  LOP3.LUT R0, R3, R0, R4, 0xfe, !PT ;  /* 0x0000000003007212 */ /* 0x000fce00078efe04 */
.L_x_16394:
[----:B------:R-:W-:Y:S05]  /*3060*/  BSYNC B0 ;  /* 0x0000000000007941 */ /* 0x000fea0003800000 */
.L_x_16393:
[----:B------:R-:W-:-:S04]  /*3070*/  FMUL.FTZ R0, R0, 1 ;  /* 0x3f80000000007820 */ /* 0x000fc80000410000 */
[----:B------:R0:W2:Y:S01]  /*3080*/  F2F.F64.F32 R22, R0 ;  /* 0x0000000000167310 */ /* 0x0000a20000201800 */
[----:B------:R-:W-:Y:S05]  /*3090*/  BRA `(.L_x_16378) ;  /* 0x0000000400187947 */ /* 0x000fea0003800000 */
.L_x_16391:
        /* <DEDUP_REMOVED lines=21> */
.L_x_16400:
[----:B------:R-:W-:Y:S05]  /*31f0*/  BSYNC B1 ;  /* 0x0000000000017941 */ /* 0x000fea0003800000 */
.L_x_16399:
[----:B------:R-:W-:Y:S01]  /*3200*/  LEA R3, R0, 0x37800000, 0x17 ;  /* 0x3780000000037811 */ /* 0x000fe200078eb8ff */
[----:B------:R-:W-:-:S05]  /*3210*/  IMAD.SHL.U32 R0, R2, 0x200000, RZ ;  /* 0x0020000002007824 */ /* 0x000fca00078e00ff */
[----:B------:R-:W-:-:S07]  /*3220*/  LOP3.LUT R0, R3, R0, R4, 0xfe, !PT ;  /* 0x0000000003007212 */ /* 0x000fce00078efe04 */
.L_x_16398:
[----:B------:R-:W-:Y:S05]  /*3230*/  BSYNC B0 ;  /* 0x0000000000007941 */ /* 0x000fea0003800000 */
.L_x_16397:
[----:B------:R-:W-:-:S04]  /*3240*/  FMUL.FTZ R0, R0, 1 ;  /* 0x3f80000000007820 */ /* 0x000fc80000410000 */
[----:B------:R0:W2:Y:S01]  /*3250*/  F2F.F64.F32 R22, R0 ;  /* 0x0000000000167310 */ /* 0x0000a20000201800 */
[----:B------:R-:W-:Y:S05]  /*3260*/  BRA `(.L_x_16378) ;  /* 0x0000000000a47947 */ /* 0x000fea0003800000 */
.L_x_16390:
        /* <DEDUP_REMOVED lines=14> */
.L_x_16404:
[----:B------:R-:W-:Y:S05]  /*3350*/  BSYNC B0 ;  /* 0x0000000000007941 */ /* 0x000fea0003800000 */
.L_x_16403:
[----:B------:R-:W-:-:S04]  /*3360*/  FMUL.FTZ R0, R0, 1 ;  /* 0x3f80000000007820 */ /* 0x000fc80000410000 */
[----:B------:R0:W2:Y:S01]  /*3370*/  F2F.F64.F32 R22, R0 ;  /* 0x0000000000167310 */ /* 0x0000a20000201800 */
[----:B------:R-:W-:Y:S05]  /*3380*/  BRA `(.L_x_16378) ;  /* 0x00000000005c7947 */ /* 0x000fea0003800000 */
.L_x_16377:
        /* <DEDUP_REMOVED lines=15> */
[----:B-123-5:R-:W-:Y:S05]  /*3480*/  CALL.ABS.NOINC R2 ;  /* 0x0000000002007343 */ /* 0x02efea0003c00000 */
.L_x_16405:
[----:B------:R-:W-:Y:S01]  /*3490*/  CS2R R22, SRZ ;  /* 0x0000000000167805 */ /* 0x000fe2000001ff00 */
[----:B------:R-:W-:Y:S06]  /*34a0*/  BRA `(.L_x_16378) ;  /* 0x0000000000147947 */ /* 0x000fec0003800000 */
.L_x_16402:
[----:B------:R-:W2:Y:S02]  /*34b0*/  LDG.E.64 R22, desc[UR36][R2.64] ;  /* 0x0000002402167981 */ /* 0x000ea4000c1e1b00 */
[----:B--2---:R-:W0:Y:S01]  /*34c0*/  I2F.F64.U64 R22, R22 ;  /* 0x0000001600167312 */ /* 0x004e220000301800 */
[----:B------:R-:W-:Y:S05]  /*34d0*/  BRA `(.L_x_16378) ;  /* 0x0000000000087947 */ /* 0x000fea0003800000 */
.L_x_16401:
[----:B------:R-:W2:Y:S02]  /*34e0*/  LDG.E R2, desc[UR36][R2.64] ;  /* 0x0000002402027981 */ /* 0x000ea4000c1e1900 */
[----:B--2---:R0:W2:Y:S02]  /*34f0*/  I2F.F64.U32 R22, R2 ;  /* 0x0000000200167312 */ /* 0x0040a40000201800 */
.L_x_16378:
[----:B-1-3-5:R-:W-:Y:S01]  /*3500*/  DADD R6, -RZ, |R18| ;  /* 0x00000000ff067229 */ /* 0x02afe20000000512 */
[----:B0-2---:R-:W-:Y:S01]  /*3510*/  IMAD.MOV.U32 R2, RZ, RZ, 0x1 ;  /* 0x00000001ff027424 */ /* 0x005fe200078e00ff */
[--C-:B----4-:R-:W-:Y:S01]  /*3520*/  DADD R8, -RZ, |R22|.reuse ;  /* 0x00000000ff087229 */ /* 0x110fe20000000516 */
[----:B------:R-:W-:Y:S01]  /*3530*/  BSSY B0, `(.L_x_16406) ;  /* 0x0000017000007945 */ /* 0x000fe20003800000 */
[----:B------:R-:W-:-:S08]  /*3540*/  DSETP.GT.AND P4, PT, |R18|, |R22|, PT ;  /* 0x400000161200722a */ /* 0x000fd00003f84200 */
[----:B------:R-:W-:Y:S02]  /*3550*/  FSEL R21, R7, R9, P4 ;  /* 0x0000000907157208 */ /* 0x000fe40002000000 */
[----:B------:R-:W-:Y:S02]  /*3560*/  FSEL R20, R6, R8, P4 ;  /* 0x0000000806147208 */ /* 0x000fe40002000000 */
[----:B------:R-:W0:Y:S01]  /*3570*/  MUFU.RCP64H R3, R21 ;  /* 0x0000001500037308 */ /* 0x000e220000001800 */
[----:B------:R-:W-:Y:S02]  /*3580*/  FSEL R8, R8, R6, P4 ;  /* 0x0000000608087208 */ /* 0x000fe40002000000 */
[----:B------:R-:W-:-:S04]  /*3590*/  FSEL R9, R9, R7, P4 ;  /* 0x0000000709097208 */ /* 0x000fc80002000000 */
[----:B------:R-:W-:Y:S01]  /*35a0*/  FSETP.GEU.AND P1, PT, |R9|, 6.5827683646048100446e-37, PT ;  /* 0x036000000900780b */ /* 0x000fe20003f2e200 */
[----:B0-----:R-:W-:-:S08]  /*35b0*/  DFMA R4, -R20, R2, 1 ;  /* 0x3ff000001404742b */ /* 0x001fd00000000102 */
[----:B------:R-:W-:-:S08]  /*35c0*/  DFMA R4, R4, R4, R4 ;  /* 0x000000040404722b */ /* 0x000fd00000000004 */
[----:B------:R-:W-:-:S08]  /*35d0*/  DFMA R4, R2, R4, R2 ;  /* 0x000000040204722b */ /* 0x000fd00000000002 */
[----:B------:R-:W-:-:S08]  /*35e0*/  DFMA R2, -R20, R4, 1 ;  /* 0x3ff000001402742b */ /* 0x000fd00000000104 */
[----:B------:R-:W-:-:S08]  /*35f0*/  DFMA R2, R4, R2, R4 ;  /* 0x000000020402722b */ /* 0x000fd00000000004 */
[----:B------:R-:W-:-:S08]  /*3600*/  DMUL R26, R2, R8 ;  /* 0x00000008021a7228 */ /* 0x000fd00000000000 */
[----:B------:R-:W-:-:S08]  /*3610*/  DFMA R4, -R20, R26, R8 ;  /* 0x0000001a1404722b */ /* 0x000fd00000000108 */
[----:B------:R-:W-:-:S10]  /*3620*/  DFMA R26, R2, R4, R26 ;  /* 0x00000004021a722b */ /* 0x000fd4000000001a */
[----:B------:R-:W-:-:S05]  /*3630*/  FFMA R0, RZ, R21, R27 ;  /* 0x00000015ff007223 */ /* 0x000fca000000001b */
[----:B------:R-:W-:-:S13]  /*3640*/  FSETP.GT.AND P0, PT, |R0|, 1.469367938527859385e-39, PT ;  /* 0x001000000000780b */ /* 0x000fda0003f04200 */
[----:B------:R-:W-:Y:S05]  /*3650*/  @P0 BRA P1, `(.L_x_16407) ;  /* 0x0000000000100947 */ /* 0x000fea0000800000 */
[----:B------:R-:W-:Y:S01]  /*3660*/  IMAD.MOV.U32 R10, RZ, RZ, R20 ;  /* 0x000000ffff0a7224 */ /* 0x000fe200078e0014 */
[----:B------:R-:W-:Y:S01]  /*3670*/  MOV R0, 0x36a0 ;  /* 0x000036a000007802 */ /* 0x000fe20000000f00 */
[----:B------:R-:W-:-:S07]  /*3680*/  IMAD.MOV.U32 R11, RZ, RZ, R21 ;  /* 0x000000ffff0b7224 */ /* 0x000fce00078e0015 */
[----:B------:R-:W-:Y:S05]  /*3690*/  CALL.REL.NOINC `($__internal_63_$__cuda_sm20_div_rn_f64_full) ;  /* 0x000000fc00a07944 */ /* 0x000fea0003c00000 */
.L_x_16407:
[----:B------:R-:W-:Y:S05]  /*36a0*/  BSYNC B0 ;  /* 0x0000000000007941 */ /* 0x000fea0003800000 */
.L_x_16406:
[----:B------:R-:W-:Y:S01]  /*36b0*/  DMUL R2, R26, R26 ;  /* 0x0000001a1a027228 */ /* 0x000fe20000000000 */
[----:B------:R-:W-:Y:S01]  /*36c0*/  IMAD.MOV.U32 R4, RZ, RZ, -0x2449a4b7 ;  /* 0xdbb65b49ff047424 */ /* 0x000fe200078e00ff */
[----:B------:R-:W-:Y:S01]  /*36d0*/  UMOV UR4, 0x2a25ff7e ;  /* 0x2a25ff7e00047882 */ /* 0x000fe20000000000 */
[----:B------:R-:W-:Y:S01]  /*36e0*/  IMAD.MOV.U32 R5, RZ, RZ, 0x3f2d3b63 ;  /* 0x3f2d3b63ff057424 */ /* 0x000fe200078e00ff */
[----:B------:R-:W-:Y:S01]  /*36f0*/  UMOV UR5, 0x3ef53e1d ;  /* 0x3ef53e1d00057882 */ /* 0x000fe20000000000 */
[----:B------:R-:W-:Y:S01]  /*3700*/  ISETP.GE.AND P1, PT, R23, RZ, PT ;  /* 0x000000ff1700720c */ /* 0x000fe20003f26270 */
[----:B------:R-:W-:Y:S01]  /*3710*/  DSETP.NEU.AND P0, PT, R20, RZ, PT ;  /* 0x000000ff1400722a */ /* 0x000fe20003f0d000 */
[----:B------:R-:W-:Y:S02]  /*3720*/  BSSY B0, `(.L_x_16408) ;  /* 0x000004d000007945 */ /* 0x000fe40003800000 */
[----:B------:R-:W-:Y:S01]  /*3730*/  DFMA R4, R2, -UR4, R4 ;  /* 0x8000000402047c2b */ /* 0x000fe20008000004 */
[----:B------:R-:W-:Y:S01]  /*3740*/  UMOV UR4, 0x8dde082e ;  /* 0x8dde082e00047882 */ /* 0x000fe20000000000 */
[----:B------:R-:W-:-:S06]  /*3750*/  UMOV UR5, 0x3f531278 ;  /* 0x3f53127800057882 */ /* 0x000fcc0000000000 */
[----:B------:R-:W-:Y:S01]  /*3760*/  DFMA R4, R2, R4, -UR4 ;  /* 0x8000000402047e2b */ /* 0x000fe20008000004 */
[----:B------:R-:W-:Y:S01]  /*3770*/  UMOV UR4, 0xc8249315 ;  /* 0xc824931500047882 */ /* 0x000fe20000000000 */
[----:B------:R-:W-:-:S06]  /*3780*/  UMOV UR5, 0x3f6f9690 ;  /* 0x3f6f969000057882 */ /* 0x000fcc0000000000 */
[----:B------:R-:W-:Y:S01]  /*3790*/  DFMA R4, R2, R4, UR4 ;  /* 0x0000000402047e2b */ /* 0x000fe20008000004 */
        /* <DEDUP_REMOVED lines=47> */
[----:B------:R-:W-:-:S08]  /*3a90*/  DMUL R4, R2, R4 ;  /* 0x0000000402047228 */ /* 0x000fd00000000000 */
[----:B------:R-:W-:-:S08]  /*3aa0*/  DFMA R4, R4, R26, R26 ;  /* 0x0000001a0404722b */ /* 0x000fd0000000001a */
[----:B------:R-:W-:-:S10]  /*3ab0*/  DADD R2, -RZ, -R4 ;  /* 0x00000000ff027229 */ /* 0x000fd40000000904 */
[----:B------:R-:W-:Y:S02]  /*3ac0*/  FSEL R6, R4, R2, !P1 ;  /* 0x0000000204067208 */ /* 0x000fe40004800000 */
[----:B------:R-:W-:Y:S01]  /*3ad0*/  FSEL R7, R5, R3, !P1 ;  /* 0x0000000305077208 */ /* 0x000fe20004800000 */
[----:B------:R-:W-:Y:S01]  /*3ae0*/  DADD R2, -R4, UR4 ;  /* 0x0000000404027e29 */ /* 0x000fe20008000100 */
[----:B------:R-:W-:-:S04]  /*3af0*/  UMOV UR5, 0x3ff921fb ;  /* 0x3ff921fb00057882 */ /* 0x000fc80000000000 */
[----:B------:R-:W-:-:S05]  /*3b00*/  DADD R6, R6, UR4 ;  /* 0x0000000406067e29 */ /* 0x000fca0008000000 */
[----:B------:R-:W-:Y:S02]  /*3b10*/  FSEL R9, R2, R4, !P1 ;  /* 0x0000000402097208 */ /* 0x000fe40004800000 */
[----:B------:R-:W-:-:S03]  /*3b20*/  FSEL R3, R3, R5, !P1 ;  /* 0x0000000503037208 */ /* 0x000fc60004800000 */
[----:B------:R-:W-:Y:S02]  /*3b30*/  FSEL R2, R6, R9, P4 ;  /* 0x0000000906027208 */ /* 0x000fe40002000000 */
[----:B------:R-:W-:Y:S01]  /*3b40*/  FSEL R3, R7, R3, P4 ;  /* 0x0000000307037208 */ /* 0x000fe20002000000 */
[----:B------:R-:W-:Y:S06]  /*3b50*/  @!P0 BRA `(.L_x_16409) ;  /* 0x00000000001c8947 */ /* 0x000fec0003800000 */
[----:B------:R-:W-:-:S14]  /*3b60*/  DSETP.NEU.AND P0, PT, |R22|, |R18|, PT ;  /* 0x400000121600722a */ /* 0x000fdc0003f0d200 */
[----:B------:R-:W-:Y:S05]  /*3b70*/  @P0 BRA `(.L_x_16410) ;  /* 0x00000000001c0947 */ /* 0x000fea0003800000 */
[----:B------:R-:W-:Y:S02]  /*3b80*/  IMAD.MOV.U32 R2, RZ, RZ, 0x7f3321d2 ;  /* 0x7f3321d2ff027424 */ /* 0x000fe400078e00ff */
[----:B------:R-:W-:-:S03]  /*3b90*/  IMAD.MOV.U32 R0, RZ, RZ, 0x4002d97c ;  /* 0x4002d97cff007424 */ /* 0x000fc600078e00ff */
[----:B------:R-:W-:Y:S02]  /*3ba0*/  FSEL R2, R2, 3.37028055040000000000e+12, !P1 ;  /* 0x54442d1802027808 */ /* 0x000fe40004800000 */
[----:B------:R-:W-:Y:S01]  /*3bb0*/  FSEL R3, R0, 1.8213495016098022461, !P1 ;  /* 0x3fe921fb00037808 */ /* 0x000fe20004800000 */
[----:B------:R-:W-:Y:S06]  /*3bc0*/  BRA `(.L_x_16410) ;  /* 0x0000000000087947 */ /* 0x000fec0003800000 */
.L_x_16409:
[----:B------:R-:W-:Y:S02]  /*3bd0*/  FSEL R2, RZ, 3.37028055040000000000e+12, P1 ;  /* 0x54442d18ff027808 */ /* 0x000fe40000800000 */
[----:B------:R-:W-:-:S07]  /*3be0*/  FSEL R3, RZ, 2.1426990032196044922, P1 ;  /* 0x400921fbff037808 */ /* 0x000fce0000800000 */
.L_x_16410:
[----:B------:R-:W-:Y:S05]  /*3bf0*/  BSYNC B0 ;  /* 0x0000000000007941 */ /* 0x000fea0003800000 */
.L_x_16408:
[----:B------:R-:W0:Y:S01]  /*3c00*/  LDC.U8 R6, c[0x0][0x491] ;  /* 0x00012440ff067b82 */ /* 0x000e220000000000 */
[----:B------:R-:W-:Y:S01]  /*3c10*/  DADD R22, |R22|, |R18| ;  /* 0x0000000016167229 */ /* 0x000fe20000000612 */
[----:B------:R-:W-:-:S07]  /*3c20*/  LOP3.LUT R19, R3, 0x80000000, R19, 0xb8, !PT ;  /* 0x8000000003137812 */ /* 0x000fce00078eb813 */
[----:B------:R-:W-:-:S06]  /*3c30*/  DSETP.GTU.AND P0, PT, |R22|, +INF , PT ;  /* 0x7ff000001600742a */ /* 0x000fcc0003f0c200 */
[----:B------:R-:W-:Y:S02]  /*3c40*/  FSEL R4, R22, R2, P0 ;  /* 0x0000000216047208 */ /* 0x000fe40000000000 */
[----:B------:R-:W-:Y:S02]  /*3c50*/  FSEL R5, R23, R19, P0 ;  /* 0x0000001317057208 */ /* 0x000fe40000000000 */
        /* <DEDUP_REMOVED lines=14> */
.L_x_16414:
[----:B------:R-:W0:Y:S02]  /*3d40*/  F2I.S64.F64.TRUNC R4, R4 ;  /* 0x0000000400047311 */ /* 0x000e24000030d900 */
[----:B0-----:R-:W-:-:S05]  /*3d50*/  IMAD.MOV.U32 R3, RZ, RZ, R4 ;  /* 0x000000ffff037224 */ /* 0x001fca00078e0004 */
[----:B------:R0:W-:Y:S01]  /*3d60*/  STG.E.U8 desc[UR36][R16.64], R3 ;  /* 0x0000000310007986 */ /* 0x0001e2000c101124 */
[----:B------:R-:W-:Y:S05]  /*3d70*/  BRA `(.L_x_16416) ;  /* 0x0000000c00f87947 */ /* 0x000fea0003800000 */
.L_x_16413:
        /* <DEDUP_REMOVED lines=9> */
.L_x_16418:
[----:B------:R-:W0:Y:S02]  /*3e10*/  F2I.F64.TRUNC R5, R4 ;  /* 0x0000000400057311 */ /* 0x000e24000030d100 */
[----:B0-----:R0:W-:Y:S01]  /*3e20*/  STG.E desc[UR36][R16.64], R5 ;  /* 0x0000000510007986 */ /* 0x0011e2000c101924 */
[----:B------:R-:W-:Y:S05]  /*3e30*/  BRA `(.L_x_16416) ;  /* 0x0000000c00c87947 */ /* 0x000fea0003800000 */
.L_x_16417:
[----:B------:R-:W0:Y:S02]  /*3e40*/  F2I.F64.TRUNC R5, R4 ;  /* 0x0000000400057311 */ /* 0x000e24000030d100 */
[----:B0-----:R0:W-:Y:S01]  /*3e50*/  STG.E.U16 desc[UR36][R16.64], R5 ;  /* 0x0000000510007986 */ /* 0x0011e2000c101524 */
[----:B------:R-:W-:Y:S05]  /*3e60*/  BRA `(.L_x_16416) ;  /* 0x0000000c00bc7947 */ /* 0x000fea0003800000 */
.L_x_16412:
        /* <DEDUP_REMOVED lines=13> */
.L_x_16420:
        /* <DEDUP_REMOVED lines=8> */
.L_x_16419:
        /* <DEDUP_REMOVED lines=14> */
.L_x_16422:
        /* <DEDUP_REMOVED lines=9> */
.L_x_16421:
[----:B------:R0:W-:Y:S01]  /*4130*/  STG.E.64 desc[UR36][R16.64], R4 ;  /* 0x0000000410007986 */ /* 0x0001e2000c101b24 */
[----:B------:R-:W-:Y:S05]  /*4140*/  BRA `(.L_x_16416) ;  /* 0x0000000c00047947 */ /* 0x000fea0003800000 */
.L_x_16411:
        /* <DEDUP_REMOVED lines=12> */
.L_x_16425:
[----:B------:R-:W-:-:S05]  /*4210*/  CS2R R6, SRZ ;  /* 0x0000000000067805 */ /* 0x000fca000001ff00 */
[----:B------:R0:W-:Y:S01]  /*4220*/  STG.E.128 desc[UR36][R16.64], R4 ;  /* 0x0000000410007986 */ /* 0x0001e2000c101d24 */
[----:B------:R-:W-:Y:S05]  /*4230*/  BRA `(.L_x_16416) ;  /* 0x0000000800c87947 */ /* 0x000fea0003800000 */
.L_x_16424:
        /* <DEDUP_REMOVED lines=25> */
.L_x_16429:
[----:B------:R-:W-:Y:S05]  /*43d0*/  BSYNC B0 ;  /* 0x0000000000007941 */ /* 0x000fea0003800000 */
.L_x_16428:
[----:B------:R-:W-:-:S05]  /*43e0*/  LOP3.LUT R3, R0, R3, RZ, 0xfc, !PT ;  /* 0x0000000300037212 */ /* 0x000fca00078efcff */
[----:B------:R0:W-:Y:S01]  /*43f0*/  STG.E.U8 desc[UR36][R16.64], R3 ;  /* 0x0000000310007986 */ /* 0x0001e2000c101124 */
[----:B------:R-:W-:Y:S05]  /*4400*/  BRA `(.L_x_16416) ;  /* 0x0000000800547947 */ /* 0x000fea0003800000 */
.L_x_16427:
        /* <DEDUP_REMOVED lines=17> */
.L_x_16431:
[----:B------:R-:W-:Y:S01]  /*4520*/  IMAD.MOV.U32 R0, RZ, RZ, 0x7f ;  /* 0x0000007fff007424 */ /* 0x000fe200078e00ff */
[----:B------:R-:W-:-:S04]  /*4530*/  ISETP.GT.U32.AND P0, PT, R2, 0x7f800000, PT ;  /* 0x7f8000000200780c */ /* 0x000fc80003f04070 */
[----:B------:R-:W-:-:S09]  /*4540*/  SEL R0, R0, 0x7c, P0 ;  /* 0x0000007c00007807 */ /* 0x000fd20000000000 */
.L_x_16432:
[----:B------:R-:W-:Y:S05]  /*4550*/  BSYNC B0 ;  /* 0x0000000000007941 */ /* 0x000fea0003800000 */
.L_x_16430:
[----:B------:R-:W-:-:S04]  /*4560*/  LOP3.LUT R2, R3, 0x80000000, RZ, 0xc0, !PT ;  /* 0x8000000003027812 */ /* 0x000fc800078ec0ff */
[----:B------:R-:W-:-:S04]  /*4570*/  SHF.R.U32.HI R3, RZ, 0x18, R2 ;  /* 0x00000018ff037819 */ /* 0x000fc80000011602 */
[----:B------:R-:W-:-:S05]  /*4580*/  LOP3.LUT R3, R0, R3, RZ, 0xfc, !PT ;  /* 0x0000000300037212 */ /* 0x000fca00078efcff */
[----:B------:R0:W-:Y:S01]  /*4590*/  STG.E.U8 desc[UR36][R16.64], R3 ;  /* 0x0000000310007986 */ /* 0x0001e2000c101124 */
[----:B------:R-:W-:Y:S05]  /*45a0*/  BRA `(.L_x_16416) ;  /* 0x0000000400ec7947 */ /* 0x000fea0003800000 */
.L_x_16426:
        /* <DEDUP_REMOVED lines=8> */
.L_x_16423:
        /* <DEDUP_REMOVED lines=11> */
.L_x_16435:
        /* <DEDUP_REMOVED lines=21> */
.L_x_16438:
[----:B------:R-:W-:-:S04]  /*4830*/  LOP3.LUT R2, R3, 0x80000000, RZ, 0xc0, !PT ;  /* 0x8000000003027812 */ /* 0x000fc800078ec0ff */
[----:B------:R-:W-:-:S04]  /*4840*/  SHF.R.U32.HI R3, RZ, 0x18, R2 ;  /* 0x00000018ff037819 */ /* 0x000fc80000011602 */
[----:B------:R-:W-:-:S04]  /*4850*/  LOP3.LUT R0, R0, R3, RZ, 0xfc, !PT ;  /* 0x0000000300007212 */ /* 0x000fc800078efcff */
[----:B------:R-:W-:-:S07]  /*4860*/  PRMT R8, R0, 0x7610, R8 ;  /* 0x0000761000087816 */ /* 0x000fce0000000008 */
.L_x_16437:
[----:B------:R-:W-:Y:S05]  /*4870*/  BSYNC B0 ;  /* 0x0000000000007941 */ /* 0x000fea0003800000 */
.L_x_16436:
[----:B------:R4:W-:Y:S01]  /*4880*/  STG.E.U8 desc[UR36][R16.64], R8 ;  /* 0x0000000810007986 */ /* 0x0009e2000c101124 */
[----:B------:R-:W-:Y:S05]  /*4890*/  BRA `(.L_x_16416) ;  /* 0x0000000400307947 */ /* 0x000fea0003800000 */
.L_x_16434:
        /* <DEDUP_REMOVED lines=21> */
.L_x_16441:
[----:B------:R-:W-:-:S04]  /*49f0*/  LOP3.LUT R2, R3, 0x80000000, RZ, 0xc0, !PT ;  /* 0x8000000003027812 */ /* 0x000fc800078ec0ff */
[----:B------:R-:W-:-:S04]  /*4a00*/  SHF.R.U32.HI R3, RZ, 0x18, R2 ;  /* 0x00000018ff037819 */ /* 0x000fc80000011602 */
[----:B------:R-:W-:-:S04]  /*4a10*/  LOP3.LUT R0, R0, R3, RZ, 0xfc, !PT ;  /* 0x0000000300007212 */ /* 0x000fc800078efcff */
[----:B------:R-:W-:-:S07]  /*4a20*/  PRMT R8, R0, 0x7610, R8 ;  /* 0x0000761000087816 */ /* 0x000fce0000000008 */
.L_x_16440:
[----:B------:R-:W-:Y:S05]  /*4a30*/  BSYNC B0 ;  /* 0x0000000000007941 */ /* 0x000fea0003800000 */
.L_x_16439:
[----:B------:R3:W-:Y:S01]  /*4a40*/  STG.E.U8 desc[UR36][R16.64], R8 ;  /* 0x0000000810007986 */ /* 0x0007e2000c101124 */
[----:B------:R-:W-:Y:S05]  /*4a50*/  BRA `(.L_x_16416) ;  /* 0x0000000000c07947 */ /* 0x000fea0003800000 */
.L_x_16433:
        /* <DEDUP_REMOVED lines=26> */
.L_x_16415:
        /* <DEDUP_REMOVED lines=16> */
.L_x_16444:
[----:B------:R-:W-:Y:S05]  /*4d00*/  BRA `(.L_x_16416) ;  /* 0x0000000000147947 */ /* 0x000fea0003800000 */
.L_x_16443:
[----:B------:R-:W0:Y:S02]  /*4d10*/  F2I.U64.F64.TRUNC R4, R4 ;  /* 0x0000000400047311 */ /* 0x000e24000030d800 */
[----:B0-----:R2:W-:Y:S01]  /*4d20*/  STG.E.64 desc[UR36][R16.64], R4 ;  /* 0x0000000410007986 */ /* 0x0015e2000c101b24 */
[----:B------:R-:W-:Y:S05]  /*4d30*/  BRA `(.L_x_16416) ;  /* 0x0000000000087947 */ /* 0x000fea0003800000 */
.L_x_16442:
[----:B------:R-:W0:Y:S02]  /*4d40*/  F2I.U32.F64.TRUNC R5, R4 ;  /* 0x0000000400057311 */ /* 0x000e24000030d000 */
[----:B0-----:R0:W-:Y:S02]  /*4d50*/  STG.E desc[UR36][R16.64], R5 ;  /* 0x0000000510007986 */ /* 0x0011e4000c101924 */
.L_x_16416:
[----:B0-----:R-:W0:Y:S01]  /*4d60*/  S2R R0, SR_CTAID.X ;  /* 0x0000000000007919 */ /* 0x001e220000002500 */
[----:B-1----:R-:W0:Y:S02]  /*4d70*/  S2R R3, SR_TID.X ;  /* 0x0000000000037919 */ /* 0x002e240000002100 */
[----:B0-----:R-:W-:-:S04]  /*4d80*/  IMAD R0, R0, 0x200, R3 ;  /* 0x0000020000007824 */ /* 0x001fc800078e0203 */
[----:B------:R-:W-:-:S07]  /*4d90*/  VIADD R23, R0, 0x80 ;  /* 0x0000008000177836 */ /* 0x000fce0000000000 */
.L_x_16338:
[----:B------:R-:W-:Y:S05]  /*4da0*/  BSYNC B6 ;  /* 0x0000000000067941 */ /* 0x000fea0003800000 */
.L_x_16337:
[----:B------:R-:W-:Y:S01]  /*4db0*/  ULDC UR4, c[0x0][0x210] ;  /* 0x0000840000047ab9 */ /* 0x000fe20000000800 */
[----:B------:R-:W-:Y:S01]  /*4dc0*/  BSSY B6, `(.L_x_16445) ;  /* 0x00004d1000067945 */ /* 0x000fe20003800000 */
[----:B------:R-:W-:-:S13]  /*4dd0*/  ISETP.GE.AND P0, PT, R23, UR4, PT ;  /* 0x0000000417007c0c */ /* 0x000fda000bf06270 */
[----:B------:R-:W-:Y:S05]  /*4de0*/  @P0 BRA `(.L_x_16446) ;  /* 0x0000004c00380947 */ /* 0x000fea0003800000 */
[----:B------:R-:W0:Y:S01]  /*4df0*/  LDC R6, c[0x0][0x218] ;  /* 0x00008600ff067b82 */ /* 0x000e220000000800 */
[----:B------:R-:W-:Y:S02]  /*4e00*/  IMAD.MOV.U32 R22, RZ, RZ, RZ ;  /* 0x000000ffff167224 */ /* 0x000fe400078e00ff */
[----:B------:R-:W-:Y:S02]  /*4e10*/  IMAD.MOV.U32 R0, RZ, RZ, RZ ;  /* 0x000000ffff007224 */ /* 0x000fe400078e00ff */
[----:B--234-:R-:W-:Y:S01]  /*4e20*/  IMAD.MOV.U32 R16, RZ, RZ, RZ ;  /* 0x000000ffff107224 */ /* 0x01cfe200078e00ff */
        /* <DEDUP_REMOVED lines=350> */
.L_x_16447:
        /* <DEDUP_REMOVED lines=21> */
.L_x_16451:
[----:B------:R-:W2:Y:S02]  /*6560*/  LDG.E.U8 R2, desc[UR36][R2.64] ;  /* 0x0000002402027981 */ /* 0x000ea4000c1e1100 */
[----:B--2---:R0:W1:Y:S01]  /*6570*/  I2F.F64.U16 R18, R2 ;  /* 0x0000000200127312 */ /* 0x0040620000101800 */
[----:B------:R-:W-:Y:S05]  /*6580*/  BRA `(.L_x_16453) ;  /* 0x0000000c00707947 */ /* 0x000fea0003800000 */
.L_x_16450:
[----:B------:R-:W-:-:S13]  /*6590*/  ISETP.NE.AND P0, PT, R4, 0x2, PT ;  /* 0x000000020400780c */ /* 0x000fda0003f05270 */
[----:B------:R-:W-:Y:S05]  /*65a0*/  @!P0 BRA `(.L_x_16454) ;  /* 0x0000000000288947 */ /* 0x000fea0003800000 */
[----:B------:R-:W-:-:S13]  /*65b0*/  ISETP.NE.AND P0, PT, R4, 0x3, PT ;  /* 0x000000030400780c */ /* 0x000fda0003f05270 */
[----:B------:R-:W-:Y:S05]  /*65c0*/  @!P0 BRA `(.L_x_16455) ;  /* 0x0000000000148947 */ /* 0x000fea0003800000 */
[----:B------:R-:W-:-:S13]  /*65d0*/  ISETP.NE.AND P0, PT, R4, 0x4, PT ;  /* 0x000000040400780c */ /* 0x000fda0003f05270 */
[----:B------:R-:W-:Y:S05]  /*65e0*/  @P0 BRA `(.L_x_16452) ;  /* 0x0000000800fc0947 */ /* 0x000fea0003800000 */
[----:B------:R-:W2:Y:S02]  /*65f0*/  LDG.E.64 R18, desc[UR36][R2.64] ;  /* 0x0000002402127981 */ /* 0x000ea4000c1e1b00 */
[----:B--2---:R-:W2:Y:S01]  /*6600*/  I2F.F64.S64 R18, R18 ;  /* 0x0000001200127312 */ /* 0x004ea20000301c00 */
[----:B------:R-:W-:Y:S05]  /*6610*/  BRA `(.L_x_16453) ;  /* 0x0000000c004c7947 */ /* 0x000fea0003800000 */
.L_x_16455:
[----:B------:R-:W2:Y:S02]  /*6620*/  LDG.E R2, desc[UR36][R2.64] ;  /* 0x0000002402027981 */ /* 0x000ea4000c1e1900 */
[----:B--2---:R3:W4:Y:S01]  /*6630*/  I2F.F64 R18, R2 ;  /* 0x0000000200127312 */ /* 0x0047220000201c00 */
[----:B------:R-:W-:Y:S05]  /*6640*/  BRA `(.L_x_16453) ;  /* 0x0000000c00407947 */ /* 0x000fea0003800000 */
.L_x_16454:
[----:B------:R-:W2:Y:S02]  /*6650*/  LDG.E.U16 R2, desc[UR36][R2.64] ;  /* 0x0000002402027981 */ /* 0x000ea4000c1e1500 */
[----:B--2---:R0:W1:Y:S01]  /*6660*/  I2F.F64.S16 R18, R2 ;  /* 0x0000000200127312 */ /* 0x0040620000101c00 */
[----:B------:R-:W-:Y:S05]  /*6670*/  BRA `(.L_x_16453) ;  /* 0x0000000c00347947 */ /* 0x000fea0003800000 */
.L_x_16449:
        /* <DEDUP_REMOVED lines=10> */
.L_x_16457:
[----:B------:R-:W2:Y:S02]  /*6720*/  LDG.E.U16 R0, desc[UR36][R2.64] ;  /* 0x0000002402007981 */ /* 0x000ea4000c1e1500 */
[----:B--2---:R-:W-:-:S05]  /*6730*/  HADD2.F32 R0, -RZ, R0.H0_H0 ;  /* 0x20000000ff007230 */ /* 0x004fca0000004100 */
[----:B------:R-:W-:-:S04]  /*6740*/  FMUL.FTZ R0, R0, 1 ;  /* 0x3f80000000007820 */ /* 0x000fc80000410000 */
[----:B------:R0:W1:Y:S01]  /*6750*/  F2F.F64.F32 R18, R0 ;  /* 0x0000000000127310 */ /* 0x0000620000201800 */
[----:B------:R-:W-:Y:S05]  /*6760*/  BRA `(.L_x_16453) ;  /* 0x0000000800f87947 */ /* 0x000fea0003800000 */
.L_x_16456:
        /* <DEDUP_REMOVED lines=10> */
.L_x_16459:
[----:B------:R-:W2:Y:S02]  /*6810*/  LDG.E.U16 R2, desc[UR36][R2.64] ;  /* 0x0000002402027981 */ /* 0x000ea4000c1e1500 */
[----:B--2---:R-:W-:-:S05]  /*6820*/  HADD2.F32 R0, -RZ, R2.H0_H0 ;  /* 0x20000002ff007230 */ /* 0x004fca0000004100 */
[----:B------:R-:W-:-:S04]  /*6830*/  FMUL.FTZ R0, R0, 1 ;  /* 0x3f80000000007820 */ /* 0x000fc80000410000 */
[----:B------:R0:W1:Y:S01]  /*6840*/  F2F.F64.F32 R18, R0 ;  /* 0x0000000000127310 */ /* 0x0000620000201800 */
[----:B------:R-:W-:Y:S05]  /*6850*/  BRA `(.L_x_16453) ;  /* 0x0000000800bc7947 */ /* 0x000fea0003800000 */
.L_x_16458:
[----:B------:R0:W5:Y:S01]  /*6860*/  LDG.E.64 R18, desc[UR36][R2.64] ;  /* 0x0000002402127981 */ /* 0x000162000c1e1b00 */
[----:B------:R-:W-:Y:S05]  /*6870*/  BRA `(.L_x_16453) ;  /* 0x0000000800b47947 */ /* 0x000fea0003800000 */
.L_x_16448:
        /* <DEDUP_REMOVED lines=13> */
.L_x_16462:
[----:B------:R0:W5:Y:S01]  /*6950*/  LDG.E.64 R18, desc[UR36][R2.64] ;  /* 0x0000002402127981 */ /* 0x000162000c1e1b00 */
[----:B------:R-:W-:Y:S05]  /*6960*/  BRA `(.L_x_16453) ;  /* 0x0000000800787947 */ /* 0x000fea0003800000 */
.L_x_16461:
        /* <DEDUP_REMOVED lines=28> */
.L_x_16464:
        /* <DEDUP_REMOVED lines=15> */
.L_x_16463:
[----:B------:R-:W2:Y:S02]  /*6c20*/  LDG.E.U16 R0, desc[UR36][R2.64] ;  /* 0x0000002402007981 */ /* 0x000ea4000c1e1500 */
[----:B--2---:R-:W-:-:S04]  /*6c30*/  IMAD.U32 R0, R0, 0x10000, RZ ;  /* 0x0001000000007824 */ /* 0x004fc800078e00ff */
[----:B------:R-:W-:-:S04]  /*6c40*/  FMUL.FTZ R0, R0, 1 ;  /* 0x3f80000000007820 */ /* 0x000fc80000410000 */
[----:B------:R0:W1:Y:S01]  /*6c50*/  F2F.F64.F32 R18, R0 ;  /* 0x0000000000127310 */ /* 0x0000620000201800 */
[----:B------:R-:W-:Y:S05]  /*6c60*/  BRA `(.L_x_16453) ;  /* 0x0000000400b87947 */ /* 0x000fea0003800000 */
.L_x_16460:
        /* <DEDUP_REMOVED lines=11> */
.L_x_16467:
        /* <DEDUP_REMOVED lines=21> */
.L_x_16471:
[----:B------:R-:W-:Y:S05]  /*6e70*/  BSYNC B1 ;  /* 0x0000000000017941 */ /* 0x000fea0003800000 */
.L_x_16470:
[----:B------:R-:W-:Y:S01]  /*6e80*/  LEA R3, R0, 0x3b800000, 0x17 ;  /* 0x3b80000000037811 */ /* 0x000fe200078eb8ff */
[----:B------:R-:W-:-:S05]  /*6e90*/  IMAD.SHL.U32 R0, R2, 0x100000, RZ ;  /* 0x0010000002007824 */ /* 0x000fca00078e00ff */
[----:B------:R-:W-:-:S07]  /*6ea0*/  LOP3.LUT R0, R3, R0, R4, 0xfe, !PT ;  /* 0x0000000003007212 */ /* 0x000fce00078efe04 */
.L_x_16469:
[----:B------:R-:W-:Y:S05]  /*6eb0*/  BSYNC B0 ;  /* 0x0000000000007941 */ /* 0x000fea0003800000 */
.L_x_16468:
[----:B------:R-:W-:-:S04]  /*6ec0*/  FMUL.FTZ R0, R0, 1 ;  /* 0x3f80000000007820 */ /* 0x000fc80000410000 */
[----:B------:R0:W1:Y:S01]  /*6ed0*/  F2F.F64.F32 R18, R0 ;  /* 0x0000000000127310 */ /* 0x0000620000201800 */
[----:B------:R-:W-:Y:S05]  /*6ee0*/  BRA `(.L_x_16453) ;  /* 0x0000000400187947 */ /* 0x000fea0003800000 */
.L_x_16466:
        /* <DEDUP_REMOVED lines=21> */
.L_x_16475:
[----:B------:R-:W-:Y:S05]  /*7040*/  BSYNC B1 ;  /* 0x0000000000017941 */ /* 0x000fea0003800000 */
.L_x_16474:
[----:B------:R-:W-:Y:S01]  /*7050*/  LEA R3, R0, 0x37800000, 0x17 ;  /* 0x3780000000037811 */ /* 0x000fe200078eb8ff */
[----:B------:R-:W-:-:S05]  /*7060*/  IMAD.SHL.U32 R0, R2, 0x200000, RZ ;  /* 0x0020000002007824 */ /* 0x000fca00078e00ff */
[----:B------:R-:W-:-:S07]  /*7070*/  LOP3.LUT R0, R3, R0, R4, 0xfe, !PT ;  /* 0x0000000003007212 */ /* 0x000fce00078efe04 */
.L_x_16473:
[----:B------:R-:W-:Y:S05]  /*7080*/  BSYNC B0 ;  /* 0x0000000000007941 */ /* 0x000fea0003800000 */
.L_x_16472:
[----:B------:R-:W-:-:S04]  /*7090*/  FMUL.FTZ R0, R0, 1 ;  /* 0x3f80000000007820 */ /* 0x000fc80000410000 */
[----:B------:R0:W1:Y:S01]  /*70a0*/  F2F.F64.F32 R18, R0 ;  /* 0x0000000000127310 */ /* 0x0000620000201800 */
[----:B------:R-:W-:Y:S05]  /*70b0*/  BRA `(.L_x_16453) ;  /* 0x0000000000a47947 */ /* 0x000fea0003800000 */
.L_x_16465:
        /* <DEDUP_REMOVED lines=14> */
.L_x_16479:
[----:B------:R-:W-:Y:S05]  /*71a0*/  BSYNC B0 ;  /* 0x0000000000007941 */ /* 0x000fea0003800000 */
.L_x_16478:
[----:B------:R-:W-:-:S04]  /*71b0*/  FMUL.FTZ R0, R0, 1 ;  /* 0x3f80000000007820 */ /* 0x000fc80000410000 */
[----:B------:R0:W1:Y:S01]  /*71c0*/  F2F.F64.F32 R18, R0 ;  /* 0x0000000000127310 */ /* 0x0000620000201800 */
[----:B------:R-:W-:Y:S05]  /*71d0*/  BRA `(.L_x_16453) ;  /* 0x00000000005c7947 */ /* 0x000fea0003800000 */
.L_x_16452:
        /* <DEDUP_REMOVED lines=16> */
.L_x_16480:
[----:B------:R-:W-:Y:S01]  /*72e0*/  CS2R R18, SRZ ;  /* 0x0000000000127805 */ /* 0x000fe2000001ff00 */
[----:B------:R-:W-:Y:S06]  /*72f0*/  BRA `(.L_x_16453) ;  /* 0x0000000000147947 */ /* 0x000fec0003800000 */
.L_x_16477:
[----:B------:R-:W2:Y:S02]  /*7300*/  LDG.E.64 R18, desc[UR36][R2.64] ;  /* 0x0000002402127981 */ /* 0x000ea4000c1e1b00 */
[----:B--2---:R-:W0:Y:S01]  /*7310*/  I2F.F64.U64 R18, R18 ;  /* 0x0000001200127312 */ /* 0x004e220000301800 */
[----:B------:R-:W-:Y:S05]  /*7320*/  BRA `(.L_x_16453) ;  /* 0x0000000000087947 */ /* 0x000fea0003800000 */
.L_x_16476:
[----:B------:R-:W2:Y:S02]  /*7330*/  LDG.E R2, desc[UR36][R2.64] ;  /* 0x0000002402027981 */ /* 0x000ea4000c1e1900 */
[----:B--2---:R0:W1:Y:S02]  /*7340*/  I2F.F64.U32 R18, R2 ;  /* 0x0000000200127312 */ /* 0x0040640000201800 */
.L_x_16453:
[----:B0-----:R-:W0:Y:S01]  /*7350*/  LDC.U8 R4, c[0x0][0x493] ;  /* 0x000124c0ff047b82 */ /* 0x001e220000000000 */
[----:B------:R-:W-:Y:S02]  /*7360*/  ULDC.64 UR4, c[0x0][0x488] ;  /* 0x0001220000047ab9 */ /* 0x000fe40000000a00 */
[----:B---3--:R-:W-:-:S05]  /*7370*/  IADD3 R2, P0, R22, UR4, RZ ;  /* 0x0000000416027c10 */ /* 0x008fca000ff1e0ff */
        /* <DEDUP_REMOVED lines=15> */
.L_x_16484:
[----:B------:R-:W3:Y:S02]  /*7470*/  LDG.E.U8 R2, desc[UR36][R2.64] ;  /* 0x0000002402027981 */ /* 0x000ee4000c1e1100 */
[----:B---3--:R0:W3:Y:S01]  /*7480*/  I2F.F64.U16 R24, R2 ;  /* 0x0000000200187312 */ /* 0x0080e20000101800 */
[----:B------:R-:W-:Y:S05]  /*7490*/  BRA `(.L_x_16486) ;  /* 0x0000000c00707947 */ /* 0x000fea0003800000 */
.L_x_16483:
        /* <DEDUP_REMOVED lines=9> */
.L_x_16488:
[----:B------:R-:W3:Y:S02]  /*7530*/  LDG.E R2, desc[UR36][R2.64] ;  /* 0x0000002402027981 */ /* 0x000ee4000c1e1900 */
[----:B---3--:R0:W3:Y:S01]  /*7540*/  I2F.F64 R24, R2 ;  /* 0x0000000200187312 */ /* 0x0080e20000201c00 */
[----:B------:R-:W-:Y:S05]  /*7550*/  BRA `(.L_x_16486) ;  /* 0x0000000c00407947 */ /* 0x000fea0003800000 */
.L_x_16487:
[----:B------:R-:W3:Y:S02]  /*7560*/  LDG.E.U16 R2, desc[UR36][R2.64] ;  /* 0x0000002402027981 */ /* 0x000ee4000c1e1500 */
[----:B---3--:R0:W3:Y:S01]  /*7570*/  I2F.F64.S16 R24, R2 ;  /* 0x0000000200187312 */ /* 0x0080e20000101c00 */
[----:B------:R-:W-:Y:S05]  /*7580*/  BRA `(.L_x_16486) ;  /* 0x0000000c00347947 */ /* 0x000fea0003800000 */
.L_x_16482:
        /* <DEDUP_REMOVED lines=10> */
.L_x_16490:
[----:B------:R-:W3:Y:S02]  /*7630*/  LDG.E.U16 R0, desc[UR36][R2.64] ;  /* 0x0000002402007981 */ /* 0x000ee4000c1e1500 */
[----:B---3--:R-:W-:-:S05]  /*7640*/  HADD2.F32 R0, -RZ, R0.H0_H0 ;  /* 0x20000000ff007230 */ /* 0x008fca0000004100 */
[----:B------:R-:W-:-:S04]  /*7650*/  FMUL.FTZ R0, R0, 1 ;  /* 0x3f80000000007820 */ /* 0x000fc80000410000 */
[----:B------:R0:W3:Y:S01]  /*7660*/  F2F.F64.F32 R24, R0 ;  /* 0x0000000000187310 */ /* 0x0000e20000201800 */
[----:B------:R-:W-:Y:S05]  /*7670*/  BRA `(.L_x_16486) ;  /* 0x0000000800f87947 */ /* 0x000fea0003800000 */
.L_x_16489:
        /* <DEDUP_REMOVED lines=10> */
.L_x_16492:
[----:B------:R-:W3:Y:S02]  /*7720*/  LDG.E.U16 R2, desc[UR36][R2.64] ;  /* 0x0000002402027981 */ /* 0x000ee4000c1e1500 */
[----:B---3--:R-:W-:-:S05]  /*7730*/  HADD2.F32 R0, -RZ, R2.H0_H0 ;  /* 0x20000002ff007230 */ /* 0x008fca0000004100 */
[----:B------:R-:W-:-:S04]  /*7740*/  FMUL.FTZ R0, R0, 1 ;  /* 0x3f80000000007820 */ /* 0x000fc80000410000 */
[----:B------:R0:W3:Y:S01]  /*7750*/  F2F.F64.F32 R24, R0 ;  /* 0x0000000000187310 */ /* 0x0000e20000201800 */
[----:B------:R-:W-:Y:S05]  /*7760*/  BRA `(.L_x_16486) ;  /* 0x0000000800bc7947 */ /* 0x000fea0003800000 */
.L_x_16491:
[----:B------:R0:W5:Y:S01]  /*7770*/  LDG.E.64 R24, desc[UR36][R2.64] ;  /* 0x0000002402187981 */ /* 0x000162000c1e1b00 */
[----:B------:R-:W-:Y:S05]  /*7780*/  BRA `(.L_x_16486) ;  /* 0x0000000800b47947 */ /* 0x000fea0003800000 */
.L_x_16481:
        /* <DEDUP_REMOVED lines=13> */
.L_x_16495:
[----:B------:R0:W5:Y:S01]  /*7860*/  LDG.E.64 R24, desc[UR36][R2.64] ;  /* 0x0000002402187981 */ /* 0x000162000c1e1b00 */
[----:B------:R-:W-:Y:S05]  /*7870*/  BRA `(.L_x_16486) ;  /* 0x0000000800787947 */ /* 0x000fea0003800000 */
.L_x_16494:
        /* <DEDUP_REMOVED lines=28> */
.L_x_16497:
[----:B------:R-:W3:Y:S02]  /*7a40*/  LDG.E.U8 R2, desc[UR36][R2.64] ;  /* 0x0000002402027981 */ /* 0x000ee4000c1e1100 */
[C---:B---3--:R-:W-:Y:S02]  /*7a50*/  IMAD.SHL.U32 R0, R2.reuse, 0x2000000, RZ ;  /* 0x0200000002007824 */ /* 0x048fe400078e00ff */
        /* <DEDUP_REMOVED lines=13> */
.L_x_16496:
[----:B------:R-:W3:Y:S02]  /*7b30*/  LDG.E.U16 R0, desc[UR36][R2.64] ;  /* 0x0000002402007981 */ /* 0x000ee4000c1e1500 */
[----:B---3--:R-:W-:-:S04]  /*7b40*/  IMAD.U32 R0, R0, 0x10000, RZ ;  /* 0x0001000000007824 */ /* 0x008fc800078e00ff */
[----:B------:R-:W-:-:S04]  /*7b50*/  FMUL.FTZ R0, R0, 1 ;  /* 0x3f80000000007820 */ /* 0x000fc80000410000 */
[----:B------:R0:W3:Y:S01]  /*7b60*/  F2F.F64.F32 R24, R0 ;  /* 0x0000000000187310 */ /* 0x0000e20000201800 */
[----:B------:R-:W-:Y:S05]  /*7b70*/  BRA `(.L_x_16486) ;  /* 0x0000000400b87947 */ /* 0x000fea0003800000 */
.L_x_16493:
        /* <DEDUP_REMOVED lines=11> */
.L_x_16500:
        /* <DEDUP_REMOVED lines=21> */
.L_x_16504:
[----:B------:R-:W-:Y:S05]  /*7d80*/  BSYNC B1 ;  /* 0x0000000000017941 */ /* 0x000fea0003800000 */
.L_x_16503:
[----:B------:R-:W-:Y:S01]  /*7d90*/  LEA R3, R0, 0x3b800000, 0x17 ;  /* 0x3b80000000037811 */ /* 0x000fe200078eb8ff */
[----:B------:R-:W-:-:S05]  /*7da0*/  IMAD.SHL.U32 R0, R2, 0x100000, RZ ;  /* 0x0010000002007824 */ /* 0x000fca00078e00ff */
[----:B------:R-:W-:-:S07]  /*7db0*/  LOP3.LUT R0, R3, R0, R4, 0xfe, !PT ;  /* 0x0000000003007212 */ /* 0x000fce00078efe04 */
.L_x_16502:
[----:B------:R-:W-:Y:S05]  /*7dc0*/  BSYNC B0 ;  /* 0x0000000000007941 */ /* 0x000fea0003800000 */
.L_x_16501:
[----:B------:R-:W-:-:S04]  /*7dd0*/  FMUL.FTZ R0, R0, 1 ;  /* 0x3f80000000007820 */ /* 0x000fc80000410000 */
[----:B------:R0:W3:Y:S01]  /*7de0*/  F2F.F64.F32 R24, R0 ;  /* 0x0000000000187310 */ /* 0x0000e20000201800 */
[----:B------:R-:W-:Y:S05]  /*7df0*/  BRA `(.L_x_16486) ;  /* 0x0000000400187947 */ /* 0x000fea0003800000 */
.L_x_16499:
        /* <DEDUP_REMOVED lines=21> */
.L_x_16508:
[----:B------:R-:W-:Y:S05]  /*7f50*/  BSYNC B1 ;  /* 0x0000000000017941 */ /* 0x000fea0003800000 */
.L_x_16507:
[----:B------:R-:W-:Y:S01]  /*7f60*/  LEA R3, R0, 0x37800000, 0x17 ;  /* 0x3780000000037811 */ /* 0x000fe200078eb8ff */
[----:B------:R-:W-:-:S05]  /*7f70*/  IMAD.SHL.U32 R0, R2, 0x200000, RZ ;  /* 0x0020000002007824 */ /* 0x000fca00078e00ff */
[----:B------:R-:W-:-:S07]  /*7f80*/  LOP3.LUT R0, R3, R0, R4, 0xfe, !PT ;  /* 0x0000000003007212 */ /* 0x000fce00078efe04 */
.L_x_16506:
[----:B------:R-:W-:Y:S05]  /*7f90*/  BSYNC B0 ;  /* 0x0000000000007941 */ /* 0x000fea0003800000 */
.L_x_16505:
[----:B------:R-:W-:-:S04]  /*7fa0*/  FMUL.FTZ R0, R0, 1 ;  /* 0x3f80000000007820 */ /* 0x000fc80000410000 */
[----:B------:R0:W3:Y:S01]  /*7fb0*/  F2F.F64.F32 R24, R0 ;  /* 0x0000000000187310 */ /* 0x0000e20000201800 */
[----:B------:R-:W-:Y:S05]  /*7fc0*/  BRA `(.L_x_16486) ;  /* 0x0000000000a47947 */ /* 0x000fea0003800000 */
.L_x_16498:
        /* <DEDUP_REMOVED lines=14> */
.L_x_16512:
[----:B------:R-:W-:Y:S05]  /*80b0*/  BSYNC B0 ;  /* 0x0000000000007941 */ /* 0x000fea0003800000 */
.L_x_16511:
[----:B------:R-:W-:-:S04]  /*80c0*/  FMUL.FTZ R0, R0, 1 ;  /* 0x3f80000000007820 */ /* 0x000fc80000410000 */
[----:B------:R0:W3:Y:S01]  /*80d0*/  F2F.F64.F32 R24, R0 ;  /* 0x0000000000187310 */ /* 0x0000e20000201800 */
[----:B------:R-:W-:Y:S05]  /*80e0*/  BRA `(.L_x_16486) ;  /* 0x00000000005c7947 */ /* 0x000fea0003800000 */
.L_x_16485:
[----:B------:R-:W-:Y:S01]  /*80f0*/  MOV R0, 0x0 ;  /* 0x0000000000007802 */ /* 0x000fe20000000f00 */
[----:B------:R-:W-:Y:S01]  /*8100*/  ULDC.64 UR4, c[0x4][0x128] ;  /* 0x01004a0000047ab9 */ /* 0x000fe20000000a00 */
[----:B------:R-:W-:Y:S01]  /*8110*/  ULDC.64 UR6, c[0x4][0x8] ;  /* 0x0100020000067ab9 */ /* 0x000fe20000000a00 */
[----:B------:R-:W-:Y:S01]  /*8120*/  IMAD.U32 R4, RZ, RZ, UR4 ;  /* 0x00000004ff047e24 */ /* 0x000fe2000f8e00ff */
[----:B------:R0:W3:Y:S01]  /*8130*/  LDC.64 R2, c[0x4][R0] ;  /* 0x0100000000027b82 */ /* 0x0000e20000000a00 */
        /* <DEDUP_REMOVED lines=10> */
[----:B-12345:R-:W-:Y:S05]  /*81e0*/  CALL.ABS.NOINC R2 ;  /* 0x0000000002007343 */ /* 0x03efea0003c00000 */
.L_x_16513:
[----:B------:R-:W-:Y:S01]  /*81f0*/  CS2R R24, SRZ ;  /* 0x0000000000187805 */ /* 0x000fe2000001ff00 */
[----:B------:R-:W-:Y:S06]  /*8200*/  BRA `(.L_x_16486) ;  /* 0x0000000000147947 */ /* 0x000fec0003800000 */
.L_x_16510:
[----:B------:R-:W3:Y:S02]  /*8210*/  LDG.E.64 R24, desc[UR36][R2.64] ;  /* 0x0000002402187981 */ /* 0x000ee4000c1e1b00 */
[----:B---3--:R-:W0:Y:S01]  /*8220*/  I2F.F64.U64 R24, R24 ;  /* 0x0000001800187312 */ /* 0x008e220000301800 */
[----:B------:R-:W-:Y:S05]  /*8230*/  BRA `(.L_x_16486) ;  /* 0x0000000000087947 */ /* 0x000fea0003800000 */
.L_x_16509:
[----:B------:R-:W3:Y:S02]  /*8240*/  LDG.E R2, desc[UR36][R2.64] ;  /* 0x0000002402027981 */ /* 0x000ee4000c1e1900 */
[----:B---3--:R0:W3:Y:S02]  /*8250*/  I2F.F64.U32 R24, R2 ;  /* 0x0000000200187312 */ /* 0x0080e40000201800 */
.L_x_16486:
[----:B-12-45:R-:W-:Y:S01]  /*8260*/  DADD R6, -RZ, |R18| ;  /* 0x00000000ff067229 */ /* 0x036fe20000000512 */
[----:B0-----:R-:W-:Y:S01]  /*8270*/  IMAD.MOV.U32 R2, RZ, RZ, 0x1 ;  /* 0x00000001ff027424 */ /* 0x001fe200078e00ff */
[--C-:B---3--:R-:W-:Y:S01]  /*8280*/  DADD R8, -RZ, |R24|.reuse ;  /* 0x00000000ff087229 */ /* 0x108fe20000000518 */
        /* <DEDUP_REMOVED lines=23> */
.L_x_16515:
[----:B------:R-:W-:Y:S05]  /*8400*/  BSYNC B0 ;  /* 0x0000000000007941 */ /* 0x000fea0003800000 */
.L_x_16514:
        /* <DEDUP_REMOVED lines=82> */
.L_x_16517:
[----:B------:R-:W-:Y:S02]  /*8930*/  FSEL R2, RZ, 3.37028055040000000000e+12, P1 ;  /* 0x54442d18ff027808 */ /* 0x000fe40000800000 */
[----:B------:R-:W-:-:S07]  /*8940*/  FSEL R3, RZ, 2.1426990032196044922, P1 ;  /* 0x400921fbff037808 */ /* 0x000fce0000800000 */
.L_x_16518:
[----:B------:R-:W-:Y:S05]  /*8950*/  BSYNC B0 ;  /* 0x0000000000007941 */ /* 0x000fea0003800000 */
.L_x_16516:
        /* <DEDUP_REMOVED lines=20> */
.L_x_16522:
[----:B------:R-:W0:Y:S02]  /*8aa0*/  F2I.S64.F64.TRUNC R4, R4 ;  /* 0x0000000400047311 */ /* 0x000e24000030d900 */
[----:B0-----:R-:W-:-:S05]  /*8ab0*/  IMAD.MOV.U32 R3, RZ, RZ, R4 ;  /* 0x000000ffff037224 */ /* 0x001fca00078e0004 */
[----:B------:R4:W-:Y:S01]  /*8ac0*/  STG.E.U8 desc[UR36][R16.64], R3 ;  /* 0x0000000310007986 */ /* 0x0009e2000c101124 */
[----:B------:R-:W-:Y:S05]  /*8ad0*/  BRA `(.L_x_16524) ;  /* 0x0000000c00f87947 */ /* 0x000fea0003800000 */
.L_x_16521:
        /* <DEDUP_REMOVED lines=9> */
.L_x_16526:
[----:B------:R-:W0:Y:S02]  /*8b70*/  F2I.F64.TRUNC R5, R4 ;  /* 0x0000000400057311 */ /* 0x000e24000030d100 */
[----:B0-----:R2:W-:Y:S01]  /*8b80*/  STG.E desc[UR36][R16.64], R5 ;  /* 0x0000000510007986 */ /* 0x0015e2000c101924 */
[----:B------:R-:W-:Y:S05]  /*8b90*/  BRA `(.L_x_16524) ;  /* 0x0000000c00c87947 */ /* 0x000fea0003800000 */
.L_x_16525:
[----:B------:R-:W0:Y:S02]  /*8ba0*/  F2I.F64.TRUNC R5, R4 ;  /* 0x0000000400057311 */ /* 0x000e24000030d100 */
[----:B0-----:R0:W-:Y:S01]  /*8bb0*/  STG.E.U16 desc[UR36][R16.64], R5 ;  /* 0x0000000510007986 */ /* 0x0011e2000c101524 */
[----:B------:R-:W-:Y:S05]  /*8bc0*/  BRA `(.L_x_16524) ;  /* 0x0000000c00bc7947 */ /* 0x000fea0003800000 */
.L_x_16520:
        /* <DEDUP_REMOVED lines=13> */
.L_x_16528:
        /* <DEDUP_REMOVED lines=8> */
.L_x_16527:
        /* <DEDUP_REMOVED lines=14> */
.L_x_16530:
        /* <DEDUP_REMOVED lines=9> */
.L_x_16529:
[----:B------:R0:W-:Y:S01]  /*8e90*/  STG.E.64 desc[UR36][R16.64], R4 ;  /* 0x0000000410007986 */ /* 0x0001e2000c101b24 */
[----:B------:R-:W-:Y:S05]  /*8ea0*/  BRA `(.L_x_16524) ;  /* 0x0000000c00047947 */ /* 0x000fea0003800000 */
.L_x_16519:
        /* <DEDUP_REMOVED lines=12> */
.L_x_16533:
[----:B------:R-:W-:-:S05]  /*8f70*/  CS2R R6, SRZ ;  /* 0x0000000000067805 */ /* 0x000fca000001ff00 */
[----:B------:R0:W-:Y:S01]  /*8f80*/  STG.E.128 desc[UR36][R16.64], R4 ;  /* 0x0000000410007986 */ /* 0x0001e2000c101d24 */
[----:B------:R-:W-:Y:S05]  /*8f90*/  BRA `(.L_x_16524) ;  /* 0x0000000800c87947 */ /* 0x000fea0003800000 */
.L_x_16532:
        /* <DEDUP_REMOVED lines=25> */
.L_x_16537:
[----:B------:R-:W-:Y:S05]  /*9130*/  BSYNC B0 ;  /* 0x0000000000007941 */ /* 0x000fea0003800000 */
.L_x_16536:
[----:B------:R-:W-:-:S05]  /*9140*/  LOP3.LUT R3, R0, R3, RZ, 0xfc, !PT ;  /* 0x0000000300037212 */ /* 0x000fca00078efcff */
[----:B------:R0:W-:Y:S01]  /*9150*/  STG.E.U8 desc[UR36][R16.64], R3 ;  /* 0x0000000310007986 */ /* 0x0001e2000c101124 */
[----:B------:R-:W-:Y:S05]  /*9160*/  BRA `(.L_x_16524) ;  /* 0x0000000800547947 */ /* 0x000fea0003800000 */
.L_x_16535:
        /* <DEDUP_REMOVED lines=17> */
.L_x_16539:
[----:B------:R-:W-:Y:S01]  /*9280*/  IMAD.MOV.U32 R0, RZ, RZ, 0x7f ;  /* 0x0000007fff007424 */ /* 0x000fe200078e00ff */
[----:B------:R-:W-:-:S04]  /*9290*/  ISETP.GT.U32.AND P0, PT, R2, 0x7f800000, PT ;  /* 0x7f8000000200780c */ /* 0x000fc80003f04070 */
[----:B------:R-:W-:-:S09]  /*92a0*/  SEL R0, R0, 0x7c, P0 ;  /* 0x0000007c00007807 */ /* 0x000fd20000000000 */
.L_x_16540:
[----:B------:R-:W-:Y:S05]  /*92b0*/  BSYNC B0 ;  /* 0x0000000000007941 */ /* 0x000fea0003800000 */
.L_x_16538:
[----:B------:R-:W-:-:S04]  /*92c0*/  LOP3.LUT R2, R3, 0x80000000, RZ, 0xc0, !PT ;  /* 0x8000000003027812 */ /* 0x000fc800078ec0ff */
[----:B------:R-:W-:-:S04]  /*92d0*/  SHF.R.U32.HI R3, RZ, 0x18, R2 ;  /* 0x00000018ff037819 */ /* 0x000fc80000011602 */
[----:B------:R-:W-:-:S05]  /*92e0*/  LOP3.LUT R3, R0, R3, RZ, 0xfc, !PT ;  /* 0x0000000300037212 */ /* 0x000fca00078efcff */
[----:B------:R0:W-:Y:S01]  /*92f0*/  STG.E.U8 desc[UR36][R16.64], R3 ;  /* 0x0000000310007986 */ /* 0x0001e2000c101124 */
[----:B------:R-:W-:Y:S05]  /*9300*/  BRA `(.L_x_16524) ;  /* 0x0000000400ec7947 */ /* 0x000fea0003800000 */
.L_x_16534:
        /* <DEDUP_REMOVED lines=8> */
.L_x_16531:
        /* <DEDUP_REMOVED lines=11> */
.L_x_16543:
        /* <DEDUP_REMOVED lines=21> */
.L_x_16546:
[----:B------:R-:W-:-:S04]  /*9590*/  LOP3.LUT R2, R3, 0x80000000, RZ, 0xc0, !PT ;  /* 0x8000000003027812 */ /* 0x000fc800078ec0ff */
[----:B------:R-:W-:-:S04]  /*95a0*/  SHF.R.U32.HI R3, RZ, 0x18, R2 ;  /* 0x00000018ff037819 */ /* 0x000fc80000011602 */
[----:B------:R-:W-:-:S04]  /*95b0*/  LOP3.LUT R0, R0, R3, RZ, 0xfc, !PT ;  /* 0x0000000300007212 */ /* 0x000fc800078efcff */
[----:B------:R-:W-:-:S07]  /*95c0*/  PRMT R8, R0, 0x7610, R8 ;  /* 0x0000761000087816 */ /* 0x000fce0000000008 */
.L_x_16545:
[----:B------:R-:W-:Y:S05]  /*95d0*/  BSYNC B0 ;  /* 0x0000000000007941 */ /* 0x000fea0003800000 */
.L_x_16544:
[----:B------:R0:W-:Y:S01]  /*95e0*/  STG.E.U8 desc[UR36][R16.64], R8 ;  /* 0x0000000810007986 */ /* 0x0001e2000c101124 */
[----:B------:R-:W-:Y:S05]  /*95f0*/  BRA `(.L_x_16524) ;  /* 0x0000000400307947 */ /* 0x000fea0003800000 */
.L_x_16542:
        /* <DEDUP_REMOVED lines=21> */
.L_x_16549:
[----:B------:R-:W-:-:S04]  /*9750*/  LOP3.LUT R2, R3, 0x80000000, RZ, 0xc0, !PT ;  /* 0x8000000003027812 */ /* 0x000fc800078ec0ff */
[----:B------:R-:W-:-:S04]  /*9760*/  SHF.R.U32.HI R3, RZ, 0x18, R2 ;  /* 0x00000018ff037819 */ /* 0x000fc80000011602 */
[----:B------:R-:W-:-:S04]  /*9770*/  LOP3.LUT R0, R0, R3, RZ, 0xfc, !PT ;  /* 0x0000000300007212 */ /* 0x000fc800078efcff */
[----:B------:R-:W-:-:S07]  /*9780*/  PRMT R8, R0, 0x7610, R8 ;  /* 0x0000761000087816 */ /* 0x000fce0000000008 */
.L_x_16548:
[----:B------:R-:W-:Y:S05]  /*9790*/  BSYNC B0 ;  /* 0x0000000000007941 */ /* 0x000fea0003800000 */
.L_x_16547:
[----:B------:R0:W-:Y:S01]  /*97a0*/  STG.E.U8 desc[UR36][R16.64], R8 ;  /* 0x0000000810007986 */ /* 0x0001e2000c101124 */
[----:B------:R-:W-:Y:S05]  /*97b0*/  BRA `(.L_x_16524) ;  /* 0x0000000000c07947 */ /* 0x000fea0003800000 */
.L_x_16541:
        /* <DEDUP_REMOVED lines=26> */
.L_x_16523:
        /* <DEDUP_REMOVED lines=16> */
.L_x_16552:
[----:B------:R-:W-:Y:S05]  /*9a60*/  BRA `(.L_x_16524) ;  /* 0x0000000000147947 */ /* 0x000fea0003800000 */
.L_x_16551:
[----:B------:R-:W0:Y:S02]  /*9a70*/  F2I.U64.F64.TRUNC R4, R4 ;  /* 0x0000000400047311 */ /* 0x000e24000030d800 */
[----:B0-----:R0:W-:Y:S01]  /*9a80*/  STG.E.64 desc[UR36][R16.64], R4 ;  /* 0x0000000410007986 */ /* 0x0011e2000c101b24 */
[----:B------:R-:W-:Y:S05]  /*9a90*/  BRA `(.L_x_16524) ;  /* 0x0000000000087947 */ /* 0x000fea0003800000 */
.L_x_16550:
[----:B------:R-:W0:Y:S02]  /*9aa0*/  F2I.U32.F64.TRUNC R5, R4 ;  /* 0x0000000400057311 */ /* 0x000e24000030d000 */
[----:B0-----:R0:W-:Y:S02]  /*9ab0*/  STG.E desc[UR36][R16.64], R5 ;  /* 0x0000000510007986 */ /* 0x0011e4000c101924 */
.L_x_16524:
[----:B------:R-:W-:-:S07]  /*9ac0*/  VIADD R23, R23, 0x80 ;  /* 0x0000008017177836 */ /* 0x000fce0000000000 */
.L_x_16446:
[----:B------:R-:W-:Y:S05]  /*9ad0*/  BSYNC B6 ;  /* 0x0000000000067941 */ /* 0x000fea0003800000 */
.L_x_16445:
        /* <DEDUP_REMOVED lines=358> */
.L_x_16555:
        /* <DEDUP_REMOVED lines=21> */
.L_x_16559:
[----:B------:R-:W2:Y:S02]  /*b290*/  LDG.E.U8 R2, desc[UR36][R2.64] ;  /* 0x0000002402027981 */ /* 0x000ea4000c1e1100 */
[----:B--2---:R0:W1:Y:S01]  /*b2a0*/  I2F.F64.U16 R18, R2 ;  /* 0x0000000200127312 */ /* 0x0040620000101800 */
[----:B------:R-:W-:Y:S05]  /*b2b0*/  BRA `(.L_x_16561) ;  /* 0x0000000c00707947 */ /* 0x000fea0003800000 */
.L_x_16558:
        /* <DEDUP_REMOVED lines=9> */
.L_x_16563:
[----:B------:R-:W2:Y:S02]  /*b350*/  LDG.E R2, desc[UR36][R2.64] ;  /* 0x0000002402027981 */ /* 0x000ea4000c1e1900 */
[----:B--2---:R0:W1:Y:S01]  /*b360*/  I2F.F64 R18, R2 ;  /* 0x0000000200127312 */ /* 0x0040620000201c00 */
[----:B------:R-:W-:Y:S05]  /*b370*/  BRA `(.L_x_16561) ;  /* 0x0000000c00407947 */ /* 0x000fea0003800000 */
.L_x_16562:
[----:B------:R-:W2:Y:S02]  /*b380*/  LDG.E.U16 R2, desc[UR36][R2.64] ;  /* 0x0000002402027981 */ /* 0x000ea4000c1e1500 */
[----:B--2---:R0:W1:Y:S01]  /*b390*/  I2F.F64.S16 R18, R2 ;  /* 0x0000000200127312 */ /* 0x0040620000101c00 */
[----:B------:R-:W-:Y:S05]  /*b3a0*/  BRA `(.L_x_16561) ;  /* 0x0000000c00347947 */ /* 0x000fea0003800000 */
.L_x_16557:
        /* <DEDUP_REMOVED lines=10> */
.L_x_16565:
[----:B------:R-:W2:Y:S02]  /*b450*/  LDG.E.U16 R0, desc[UR36][R2.64] ;  /* 0x0000002402007981 */ /* 0x000ea4000c1e1500 */
[----:B--2---:R-:W-:-:S05]  /*b460*/  HADD2.F32 R0, -RZ, R0.H0_H0 ;  /* 0x20000000ff007230 */ /* 0x004fca0000004100 */
[----:B------:R-:W-:-:S04]  /*b470*/  FMUL.FTZ R0, R0, 1 ;  /* 0x3f80000000007820 */ /* 0x000fc80000410000 */
[----:B------:R0:W1:Y:S01]  /*b480*/  F2F.F64.F32 R18, R0 ;  /* 0x0000000000127310 */ /* 0x0000620000201800 */
[----:B------:R-:W-:Y:S05]  /*b490*/  BRA `(.L_x_16561) ;  /* 0x0000000800f87947 */ /* 0x000fea0003800000 */
.L_x_16564:
        /* <DEDUP_REMOVED lines=8> */
[----:B------:R-:W1:Y:S01]  /*b520*/  F2F.F64.F32 R18, R18 ;  /* 0x0000001200127310 */ /* 0x000e620000201800 */
[----:B------:R-:W-:Y:S05]  /*b530*/  BRA `(.L_x_16561) ;  /* 0x0000000800d07947 */ /* 0x000fea0003800000 */
.L_x_16567:
[----:B------:R-:W2:Y:S02]  /*b540*/  LDG.E.U16 R2, desc[UR36][R2.64] ;  /* 0x0000002402027981 */ /* 0x000ea4000c1e1500 */
[----:B--2---:R-:W-:-:S05]  /*b550*/  HADD2.F32 R0, -RZ, R2.H0_H0 ;  /* 0x20000002ff007230 */ /* 0x004fca0000004100 */
[----:B------:R-:W-:-:S04]  /*b560*/  FMUL.FTZ R0, R0, 1 ;  /* 0x3f80000000007820 */ /* 0x000fc80000410000 */
[----:B------:R2:W3:Y:S01]  /*b570*/  F2F.F64.F32 R18, R0 ;  /* 0x0000000000127310 */ /* 0x0004e20000201800 */
[----:B------:R-:W-:Y:S05]  /*b580*/  BRA `(.L_x_16561) ;  /* 0x0000000800bc7947 */ /* 0x000fea0003800000 */
.L_x_16566:
[----:B------:R0:W5:Y:S01]  /*b590*/  LDG.E.64 R18, desc[UR36][R2.64] ;  /* 0x0000002402127981 */ /* 0x000162000c1e1b00 */
[----:B------:R-:W-:Y:S05]  /*b5a0*/  BRA `(.L_x_16561) ;  /* 0x0000000800b47947 */ /* 0x000fea0003800000 */
.L_x_16556:
        /* <DEDUP_REMOVED lines=13> */
.L_x_16570:
[----:B------:R0:W5:Y:S01]  /*b680*/  LDG.E.64 R18, desc[UR36][R2.64] ;  /* 0x0000002402127981 */ /* 0x000162000c1e1b00 */
[----:B------:R-:W-:Y:S05]  /*b690*/  BRA `(.L_x_16561) ;  /* 0x0000000800787947 */ /* 0x000fea0003800000 */
.L_x_16569:
        /* <DEDUP_REMOVED lines=28> */
.L_x_16572:
        /* <DEDUP_REMOVED lines=15> */
.L_x_16571:
[----:B------:R-:W2:Y:S02]  /*b950*/  LDG.E.U16 R0, desc[UR36][R2.64] ;  /* 0x0000002402007981 */ /* 0x000ea4000c1e1500 */
[----:B--2---:R-:W-:-:S04]  /*b960*/  IMAD.U32 R0, R0, 0x10000, RZ ;  /* 0x0001000000007824 */ /* 0x004fc800078e00ff */
[----:B------:R-:W-:-:S04]  /*b970*/  FMUL.FTZ R0, R0, 1 ;  /* 0x3f80000000007820 */ /* 0x000fc80000410000 */
[----:B------:R0:W1:Y:S01]  /*b980*/  F2F.F64.F32 R18, R0 ;  /* 0x0000000000127310 */ /* 0x0000620000201800 */
[----:B------:R-:W-:Y:S05]  /*b990*/  BRA `(.L_x_16561) ;  /* 0x0000000400b87947 */ /* 0x000fea0003800000 */
.L_x_16568:
        /* <DEDUP_REMOVED lines=11> */
.L_x_16575:
        /* <DEDUP_REMOVED lines=21> */
.L_x_16579:
[----:B------:R-:W-:Y:S05]  /*bba0*/  BSYNC B1 ;  /* 0x0000000000017941 */ /* 0x000fea0003800000 */
.L_x_16578:
[----:B------:R-:W-:Y:S01]  /*bbb0*/  LEA R3, R0, 0x3b800000, 0x17 ;  /* 0x3b80000000037811 */ /* 0x000fe200078eb8ff */
[----:B------:R-:W-:-:S05]  /*bbc0*/  IMAD.SHL.U32 R0, R2, 0x100000, RZ ;  /* 0x0010000002007824 */ /* 0x000fca00078e00ff */
[----:B------:R-:W-:-:S07]  /*bbd0*/  LOP3.LUT R0, R3, R0, R4, 0xfe, !PT ;  /* 0x0000000003007212 */ /* 0x000fce00078efe04 */
.L_x_16577:
[----:B------:R-:W-:Y:S05]  /*bbe0*/  BSYNC B0 ;  /* 0x0000000000007941 */ /* 0x000fea0003800000 */
.L_x_16576:
[----:B------:R-:W-:-:S04]  /*bbf0*/  FMUL.FTZ R0, R0, 1 ;  /* 0x3f80000000007820 */ /* 0x000fc80000410000 */
[----:B------:R0:W1:Y:S01]  /*bc00*/  F2F.F64.F32 R18, R0 ;  /* 0x0000000000127310 */ /* 0x0000620000201800 */
[----:B------:R-:W-:Y:S05]  /*bc10*/  BRA `(.L_x_16561) ;  /* 0x0000000400187947 */ /* 0x000fea0003800000 */
.L_x_16574:
        /* <DEDUP_REMOVED lines=21> */
.L_x_16583:
[----:B------:R-:W-:Y:S05]  /*bd70*/  BSYNC B1 ;  /* 0x0000000000017941 */ /* 0x000fea0003800000 */
.L_x_16582:
[----:B------:R-:W-:Y:S01]  /*bd80*/  LEA R3, R0, 0x37800000, 0x17 ;  /* 0x3780000000037811 */ /* 0x000fe200078eb8ff */
[----:B------:R-:W-:-:S05]  /*bd90*/  IMAD.SHL.U32 R0, R2, 0x200000, RZ ;  /* 0x0020000002007824 */ /* 0x000fca00078e00ff */
[----:B------:R-:W-:-:S07]  /*bda0*/  LOP3.LUT R0, R3, R0, R4, 0xfe, !PT ;  /* 0x0000000003007212 */ /* 0x000fce00078efe04 */
.L_x_16581:
[----:B------:R-:W-:Y:S05]  /*bdb0*/  BSYNC B0 ;  /* 0x0000000000007941 */ /* 0x000fea0003800000 */
.L_x_16580:
[----:B------:R-:W-:-:S04]  /*bdc0*/  FMUL.FTZ R0, R0, 1 ;  /* 0x3f80000000007820 */ /* 0x000fc80000410000 */
[----:B------:R0:W1:Y:S01]  /*bdd0*/  F2F.F64.F32 R18, R0 ;  /* 0x0000000000127310 */ /* 0x0000620000201800 */
[----:B------:R-:W-:Y:S05]  /*bde0*/  BRA `(.L_x_16561) ;  /* 0x0000000000a47947 */ /* 0x000fea0003800000 */
.L_x_16573:
        /* <DEDUP_REMOVED lines=14> */
.L_x_16587:
[----:B------:R-:W-:Y:S05]  /*bed0*/  BSYNC B0 ;  /* 0x0000000000007941 */ /* 0x000fea0003800000 */
.L_x_16586:
[----:B------:R-:W-:-:S04]  /*bee0*/  FMUL.FTZ R0, R0, 1 ;  /* 0x3f80000000007820 */ /* 0x000fc80000410000 */
[----:B------:R0:W1:Y:S01]  /*bef0*/  F2F.F64.F32 R18, R0 ;  /* 0x0000000000127310 */ /* 0x0000620000201800 */
[----:B------:R-:W-:Y:S05]  /*bf00*/  BRA `(.L_x_16561) ;  /* 0x00000000005c7947 */ /* 0x000fea0003800000 */
.L_x_16560:
        /* <DEDUP_REMOVED lines=16> */
.L_x_16588:
[----:B------:R-:W-:Y:S01]  /*c010*/  CS2R R18, SRZ ;  /* 0x0000000000127805 */ /* 0x000fe2000001ff00 */
[----:B------:R-:W-:Y:S06]  /*c020*/  BRA `(.L_x_16561) ;  /* 0x0000000000147947 */ /* 0x000fec0003800000 */
.L_x_16585:
[----:B------:R-:W2:Y:S02]  /*c030*/  LDG.E.64 R18, desc[UR36][R2.64] ;  /* 0x0000002402127981 */ /* 0x000ea4000c1e1b00 */
[----:B--2---:R-:W0:Y:S01]  /*c040*/  I2F.F64.U64 R18, R18 ;  /* 0x0000001200127312 */ /* 0x004e220000301800 */
[----:B------:R-:W-:Y:S05]  /*c050*/  BRA `(.L_x_16561) ;  /* 0x0000000000087947 */ /* 0x000fea0003800000 */
.L_x_16584:
[----:B------:R-:W2:Y:S02]  /*c060*/  LDG.E R2, desc[UR36][R2.64] ;  /* 0x0000002402027981 */ /* 0x000ea4000c1e1900 */
[----:B--2---:R0:W1:Y:S02]  /*c070*/  I2F.F64.U32 R18, R2 ;  /* 0x0000000200127312 */ /* 0x0040640000201800 */
.L_x_16561:
[----:B0-----:R-:W2:Y:S01]  /*c080*/  LDC.U8 R4, c[0x0][0x493] ;  /* 0x000124c0ff047b82 */ /* 0x001ea20000000000 */
[----:B------:R-:W-:Y:S02]  /*c090*/  ULDC.64 UR4, c[0x0][0x488] ;  /* 0x0001220000047ab9 */ /* 0x000fe40000000a00 */
[----:B------:R-:W-:-:S05]  /*c0a0*/  IADD3 R2, P0, R22, UR4, RZ ;  /* 0x0000000416027c10 */ /* 0x000fca000ff1e0ff */
        /* <DEDUP_REMOVED lines=15> */
.L_x_16592:
[----:B------:R-:W2:Y:S02]  /*c1a0*/  LDG.E.U8 R2, desc[UR36][R2.64] ;  /* 0x0000002402027981 */ /* 0x000ea4000c1e1100 */
[----:B--2---:R0:W2:Y:S01]  /*c1b0*/  I2F.F64.U16 R20, R2 ;  /* 0x0000000200147312 */ /* 0x0040a20000101800 */
[----:B------:R-:W-:Y:S05]  /*c1c0*/  BRA `(.L_x_16594) ;  /* 0x0000000c00707947 */ /* 0x000fea0003800000 */
.L_x_16591:
        /* <DEDUP_REMOVED lines=9> */
.L_x_16596:
[----:B------:R-:W2:Y:S02]  /*c260*/  LDG.E R2, desc[UR36][R2.64] ;  /* 0x0000002402027981 */ /* 0x000ea4000c1e1900 */
[----:B--2---:R0:W2:Y:S01]  /*c270*/  I2F.F64 R20, R2 ;  /* 0x0000000200147312 */ /* 0x0040a20000201c00 */
[----:B------:R-:W-:Y:S05]  /*c280*/  BRA `(.L_x_16594) ;  /* 0x0000000c00407947 */ /* 0x000fea0003800000 */
.L_x_16595:
[----:B------:R-:W2:Y:S02]  /*c290*/  LDG.E.U16 R2, desc[UR36][R2.64] ;  /* 0x0000002402027981 */ /* 0x000ea4000c1e1500 */
[----:B--2---:R0:W2:Y:S01]  /*c2a0*/  I2F.F64.S16 R20, R2 ;  /* 0x0000000200147312 */ /* 0x0040a20000101c00 */
[----:B------:R-:W-:Y:S05]  /*c2b0*/  BRA `(.L_x_16594) ;  /* 0x0000000c00347947 */ /* 0x000fea0003800000 */
.L_x_16590:
        /* <DEDUP_REMOVED lines=10> */
.L_x_16598:
[----:B------:R-:W2:Y:S02]  /*c360*/  LDG.E.U16 R0, desc[UR36][R2.64] ;  /* 0x0000002402007981 */ /* 0x000ea4000c1e1500 */
[----:B--2---:R-:W-:-:S05]  /*c370*/  HADD2.F32 R0, -RZ, R0.H0_H0 ;  /* 0x20000000ff007230 */ /* 0x004fca0000004100 */
[----:B------:R-:W-:-:S04]  /*c380*/  FMUL.FTZ R0, R0, 1 ;  /* 0x3f80000000007820 */ /* 0x000fc80000410000 */
[----:B------:R2:W0:Y:S01]  /*c390*/  F2F.F64.F32 R20, R0 ;  /* 0x0000000000147310 */ /* 0x0004220000201800 */
[----:B------:R-:W-:Y:S05]  /*c3a0*/  BRA `(.L_x_16594) ;  /* 0x0000000800f87947 */ /* 0x000fea0003800000 */
.L_x_16597:
        /* <DEDUP_REMOVED lines=10> */
.L_x_16600:
[----:B------:R-:W2:Y:S02]  /*c450*/  LDG.E.U16 R2, desc[UR36][R2.64] ;  /* 0x0000002402027981 */ /* 0x000ea4000c1e1500 */
[----:B--2---:R-:W-:-:S05]  /*c460*/  HADD2.F32 R0, -RZ, R2.H0_H0 ;  /* 0x20000002ff007230 */ /* 0x004fca0000004100 */
[----:B------:R-:W-:-:S04]  /*c470*/  FMUL.FTZ R0, R0, 1 ;  /* 0x3f80000000007820 */ /* 0x000fc80000410000 */
[----:B------:R0:W2:Y:S01]  /*c480*/  F2F.F64.F32 R20, R0 ;  /* 0x0000000000147310 */ /* 0x0000a20000201800 */
[----:B------:R-:W-:Y:S05]  /*c490*/  BRA `(.L_x_16594) ;  /* 0x0000000800bc7947 */ /* 0x000fea0003800000 */
.L_x_16599:
[----:B------:R0:W5:Y:S01]  /*c4a0*/  LDG.E.64 R20, desc[UR36][R2.64] ;  /* 0x0000002402147981 */ /* 0x000162000c1e1b00 */
[----:B------:R-:W-:Y:S05]  /*c4b0*/  BRA `(.L_x_16594) ;  /* 0x0000000800b47947 */ /* 0x000fea0003800000 */
.L_x_16589:
        /* <DEDUP_REMOVED lines=13> */
.L_x_16603:
[----:B------:R0:W5:Y:S01]  /*c590*/  LDG.E.64 R20, desc[UR36][R2.64] ;  /* 0x0000002402147981 */ /* 0x000162000c1e1b00 */
[----:B------:R-:W-:Y:S05]  /*c5a0*/  BRA `(.L_x_16594) ;  /* 0x0000000800787947 */ /* 0x000fea0003800000 */
.L_x_16602:
        /* <DEDUP_REMOVED lines=28> */
.L_x_16605:
        /* <DEDUP_REMOVED lines=15> */
.L_x_16604:
[----:B------:R-:W2:Y:S02]  /*c860*/  LDG.E.U16 R0, desc[UR36][R2.64] ;  /* 0x0000002402007981 */ /* 0x000ea4000c1e1500 */
[----:B--2---:R-:W-:-:S04]  /*c870*/  IMAD.U32 R0, R0, 0x10000, RZ ;  /* 0x0001000000007824 */ /* 0x004fc800078e00ff */
[----:B------:R-:W-:-:S04]  /*c880*/  FMUL.FTZ R0, R0, 1 ;  /* 0x3f80000000007820 */ /* 0x000fc80000410000 */
[----:B------:R0:W2:Y:S01]  /*c890*/  F2F.F64.F32 R20, R0 ;  /* 0x0000000000147310 */ /* 0x0000a20000201800 */
[----:B------:R-:W-:Y:S05]  /*c8a0*/  BRA `(.L_x_16594) ;  /* 0x0000000400b87947 */ /* 0x000fea0003800000 */
.L_x_16601:
        /* <DEDUP_REMOVED lines=11> */
.L_x_16608:
        /* <DEDUP_REMOVED lines=21> */
.L_x_16612:
[----:B------:R-:W-:Y:S05]  /*cab0*/  BSYNC B1 ;  /* 0x0000000000017941 */ /* 0x000fea0003800000 */
.L_x_16611:
[----:B------:R-:W-:Y:S01]  /*cac0*/  LEA R3, R0, 0x3b800000, 0x17 ;  /* 0x3b80000000037811 */ /* 0x000fe200078eb8ff */
[----:B------:R-:W-:-:S05]  /*cad0*/  IMAD.SHL.U32 R0, R2, 0x100000, RZ ;  /* 0x0010000002007824 */ /* 0x000fca00078e00ff */
[----:B------:R-:W-:-:S07]  /*cae0*/  LOP3.LUT R0, R3, R0, R4, 0xfe, !PT ;  /* 0x0000000003007212 */ /* 0x000fce00078efe04 */
.L_x_16610:
[----:B------:R-:W-:Y:S05]  /*caf0*/  BSYNC B0 ;  /* 0x0000000000007941 */ /* 0x000fea0003800000 */
.L_x_16609:
[----:B------:R-:W-:-:S04]  /*cb00*/  FMUL.FTZ R0, R0, 1 ;  /* 0x3f80000000007820 */ /* 0x000fc80000410000 */
[----:B------:R0:W2:Y:S01]  /*cb10*/  F2F.F64.F32 R20, R0 ;  /* 0x0000000000147310 */ /* 0x0000a20000201800 */
[----:B------:R-:W-:Y:S05]  /*cb20*/  BRA `(.L_x_16594) ;  /* 0x0000000400187947 */ /* 0x000fea0003800000 */
.L_x_16607:
        /* <DEDUP_REMOVED lines=21> */
.L_x_16616:
[----:B------:R-:W-:Y:S05]  /*cc80*/  BSYNC B1 ;  /* 0x0000000000017941 */ /* 0x000fea0003800000 */
.L_x_16615:
[----:B------:R-:W-:Y:S01]  /*cc90*/  LEA R3, R0, 0x37800000, 0x17 ;  /* 0x3780000000037811 */ /* 0x000fe200078eb8ff */
[----:B------:R-:W-:-:S05]  /*cca0*/  IMAD.SHL.U32 R0, R2, 0x200000, RZ ;  /* 0x0020000002007824 */ /* 0x000fca00078e00ff */
[----:B------:R-:W-:-:S07]  /*ccb0*/  LOP3.LUT R0, R3, R0, R4, 0xfe, !PT ;  /* 0x0000000003007212 */ /* 0x000fce00078efe04 */
.L_x_16614:
[----:B------:R-:W-:Y:S05]  /*ccc0*/  BSYNC B0 ;  /* 0x0000000000007941 */ /* 0x000fea0003800000 */
.L_x_16613:
[----:B------:R-:W-:-:S04]  /*ccd0*/  FMUL.FTZ R0, R0, 1 ;  /* 0x3f80000000007820 */ /* 0x000fc80000410000 */
[----:B------:R0:W2:Y:S01]  /*cce0*/  F2F.F64.F32 R20, R0 ;  /* 0x0000000000147310 */ /* 0x0000a20000201800 */
[----:B------:R-:W-:Y:S05]  /*ccf0*/  BRA `(.L_x_16594) ;  /* 0x0000000000a47947 */ /* 0x000fea0003800000 */
.L_x_16606:
        /* <DEDUP_REMOVED lines=14> */
.L_x_16620:
[----:B------:R-:W-:Y:S05]  /*cde0*/  BSYNC B0 ;  /* 0x0000000000007941 */ /* 0x000fea0003800000 */
.L_x_16619:
[----:B------:R-:W-:-:S04]  /*cdf0*/  FMUL.FTZ R0, R0, 1 ;  /* 0x3f80000000007820 */ /* 0x000fc80000410000 */
[----:B------:R0:W2:Y:S01]  /*ce00*/  F2F.F64.F32 R20, R0 ;  /* 0x0000000000147310 */ /* 0x0000a20000201800 */
[----:B------:R-:W-:Y:S05]  /*ce10*/  BRA `(.L_x_16594) ;  /* 0x00000000005c7947 */ /* 0x000fea0003800000 */
.L_x_16593:
        /* <DEDUP_REMOVED lines=16> */
.L_x_16621:
[----:B------:R-:W-:Y:S01]  /*cf20*/  CS2R R20, SRZ ;  /* 0x0000000000147805 */ /* 0x000fe2000001ff00 */
[----:B------:R-:W-:Y:S06]  /*cf30*/  BRA `(.L_x_16594) ;  /* 0x0000000000147947 */ /* 0x000fec0003800000 */
.L_x_16618:
[----:B------:R-:W2:Y:S02]  /*cf40*/  LDG.E.64 R20, desc[UR36][R2.64] ;  /* 0x0000002402147981 */ /* 0x000ea4000c1e1b00 */
[----:B--2---:R-:W0:Y:S01]  /*cf50*/  I2F.F64.U64 R20, R20 ;  /* 0x0000001400147312 */ /* 0x004e220000301800 */
[----:B------:R-:W-:Y:S05]  /*cf60*/  BRA `(.L_x_16594) ;  /* 0x0000000000087947 */ /* 0x000fea0003800000 */
.L_x_16617:
[----:B------:R-:W2:Y:S02]  /*cf70*/  LDG.E R2, desc[UR36][R2.64] ;  /* 0x0000002402027981 */ /* 0x000ea4000c1e1900 */
[----:B--2---:R0:W2:Y:S02]  /*cf80*/  I2F.F64.U32 R20, R2 ;  /* 0x0000000200147312 */ /* 0x0040a40000201800 */
.L_x_16594:
[----:B-1-345:R-:W-:Y:S01]  /*cf90*/  DADD R6, -RZ, |R18| ;  /* 0x00000000ff067229 */ /* 0x03afe20000000512 */
[----:B0-----:R-:W-:Y:S01]  /*cfa0*/  IMAD.MOV.U32 R2, RZ, RZ, 0x1 ;  /* 0x00000001ff027424 */ /* 0x001fe200078e00ff */
[--C-:B--2---:R-:W-:Y:S01]  /*cfb0*/  DADD R8, -RZ, |R20|.reuse ;  /* 0x00000000ff087229 */ /* 0x104fe20000000514 */
        /* <DEDUP_REMOVED lines=23> */
.L_x_16623:
[----:B------:R-:W-:Y:S05]  /*d130*/  BSYNC B0 ;  /* 0x0000000000007941 */ /* 0x000fea0003800000 */
.L_x_16622:
        /* <DEDUP_REMOVED lines=82> */
.L_x_16625:
[----:B------:R-:W-:Y:S02]  /*d660*/  FSEL R2, RZ, 3.37028055040000000000e+12, P1 ;  /* 0x54442d18ff027808 */ /* 0x000fe40000800000 */
[----:B------:R-:W-:-:S07]  /*d670*/  FSEL R3, RZ, 2.1426990032196044922, P1 ;  /* 0x400921fbff037808 */ /* 0x000fce0000800000 */
.L_x_16626:
[----:B------:R-:W-:Y:S05]  /*d680*/  BSYNC B0 ;  /* 0x0000000000007941 */ /* 0x000fea0003800000 */
.L_x_16624:
        /* <DEDUP_REMOVED lines=20> */
.L_x_16630:
[----:B------:R-:W0:Y:S02]  /*d7d0*/  F2I.S64.F64.TRUNC R4, R4 ;  /* 0x0000000400047311 */ /* 0x000e24000030d900 */
[----:B0-----:R-:W-:-:S05]  /*d7e0*/  IMAD.MOV.U32 R3, RZ, RZ, R4 ;  /* 0x000000ffff037224 */ /* 0x001fca00078e0004 */
[----:B------:R0:W-:Y:S01]  /*d7f0*/  STG.E.U8 desc[UR36][R16.64], R3 ;  /* 0x0000000310007986 */ /* 0x0001e2000c101124 */
[----:B------:R-:W-:Y:S05]  /*d800*/  BRA `(.L_x_16632) ;  /* 0x0000000c00f87947 */ /* 0x000fea0003800000 */
.L_x_16629:
        /* <DEDUP_REMOVED lines=9> */
.L_x_16634:
[----:B------:R-:W0:Y:S02]  /*d8a0*/  F2I.F64.TRUNC R5, R4 ;  /* 0x0000000400057311 */ /* 0x000e24000030d100 */
[----:B0-----:R0:W-:Y:S01]  /*d8b0*/  STG.E desc[UR36][R16.64], R5 ;  /* 0x0000000510007986 */ /* 0x0011e2000c101924 */
[----:B------:R-:W-:Y:S05]  /*d8c0*/  BRA `(.L_x_16632) ;  /* 0x0000000c00c87947 */ /* 0x000fea0003800000 */
.L_x_16633:
[----:B------:R-:W0:Y:S02]  /*d8d0*/  F2I.F64.TRUNC R5, R4 ;  /* 0x0000000400057311 */ /* 0x000e24000030d100 */
[----:B0-----:R0:W-:Y:S01]  /*d8e0*/  STG.E.U16 desc[UR36][R16.64], R5 ;  /* 0x0000000510007986 */ /* 0x0011e2000c101524 */
[----:B------:R-:W-:Y:S05]  /*d8f0*/  BRA `(.L_x_16632) ;  /* 0x0000000c00bc7947 */ /* 0x000fea0003800000 */
.L_x_16628:
        /* <DEDUP_REMOVED lines=13> */
.L_x_16636:
        /* <DEDUP_REMOVED lines=8> */
.L_x_16635:
        /* <DEDUP_REMOVED lines=14> */
.L_x_16638:
        /* <DEDUP_REMOVED lines=9> */
.L_x_16637:
[----:B------:R0:W-:Y:S01]  /*dbc0*/  STG.E.64 desc[UR36][R16.64], R4 ;  /* 0x0000000410007986 */ /* 0x0001e2000c101b24 */
[----:B------:R-:W-:Y:S05]  /*dbd0*/  BRA `(.L_x_16632) ;  /* 0x0000000c00047947 */ /* 0x000fea0003800000 */
.L_x_16627:
        /* <DEDUP_REMOVED lines=12> */
.L_x_16641:
[----:B------:R-:W-:-:S05]  /*dca0*/  CS2R R6, SRZ ;  /* 0x0000000000067805 */ /* 0x000fca000001ff00 */
[----:B------:R0:W-:Y:S01]  /*dcb0*/  STG.E.128 desc[UR36][R16.64], R4 ;  /* 0x0000000410007986 */ /* 0x0001e2000c101d24 */
[----:B------:R-:W-:Y:S05]  /*dcc0*/  BRA `(.L_x_16632) ;  /* 0x0000000800c87947 */ /* 0x000fea0003800000 */
.L_x_16640:
        /* <DEDUP_REMOVED lines=25> */
.L_x_16645:
[----:B------:R-:W-:Y:S05]  /*de60*/  BSYNC B0 ;  /* 0x0000000000007941 */ /* 0x000fea0003800000 */
.L_x_16644:
[----:B------:R-:W-:-:S05]  /*de70*/  LOP3.LUT R3, R0, R3, RZ, 0xfc, !PT ;  /* 0x0000000300037212 */ /* 0x000fca00078efcff */
[----:B------:R3:W-:Y:S01]  /*de80*/  STG.E.U8 desc[UR36][R16.64], R3 ;  /* 0x0000000310007986 */ /* 0x0007e2000c101124 */
[----:B------:R-:W-:Y:S05]  /*de90*/  BRA `(.L_x_16632) ;  /* 0x0000000800547947 */ /* 0x000fea0003800000 */
.L_x_16643:
        /* <DEDUP_REMOVED lines=17> */
.L_x_16647:
[----:B------:R-:W-:Y:S01]  /*dfb0*/  IMAD.MOV.U32 R0, RZ, RZ, 0x7f ;  /* 0x0000007fff007424 */ /* 0x000fe200078e00ff */
[----:B------:R-:W-:-:S04]  /*dfc0*/  ISETP.GT.U32.AND P0, PT, R2, 0x7f800000, PT ;  /* 0x7f8000000200780c */ /* 0x000fc80003f04070 */
[----:B------:R-:W-:-:S09]  /*dfd0*/  SEL R0, R0, 0x7c, P0 ;  /* 0x0000007c00007807 */ /* 0x000fd20000000000 */
.L_x_16648:
[----:B------:R-:W-:Y:S05]  /*dfe0*/  BSYNC B0 ;  /* 0x0000000000007941 */ /* 0x000fea0003800000 */
.L_x_16646:
[----:B------:R-:W-:-:S04]  /*dff0*/  LOP3.LUT R2, R3, 0x80000000, RZ, 0xc0, !PT ;  /* 0x8000000003027812 */ /* 0x000fc800078ec0ff */
[----:B------:R-:W-:-:S04]  /*e000*/  SHF.R.U32.HI R3, RZ, 0x18, R2 ;  /* 0x00000018ff037819 */ /* 0x000fc80000011602 */
[----:B------:R-:W-:-:S05]  /*e010*/  LOP3.LUT R3, R0, R3, RZ, 0xfc, !PT ;  /* 0x0000000300037212 */ /* 0x000fca00078efcff */
[----:B------:R4:W-:Y:S01]  /*e020*/  STG.E.U8 desc[UR36][R16.64], R3 ;  /* 0x0000000310007986 */ /* 0x0009e2000c101124 */
[----:B------:R-:W-:Y:S05]  /*e030*/  BRA `(.L_x_16632) ;  /* 0x0000000400ec7947 */ /* 0x000fea0003800000 */
.L_x_16642:
        /* <DEDUP_REMOVED lines=8> */
.L_x_16639:
        /* <DEDUP_REMOVED lines=11> */
.L_x_16651:
        /* <DEDUP_REMOVED lines=21> */
.L_x_16654:
[----:B------:R-:W-:-:S04]  /*e2c0*/  LOP3.LUT R2, R3, 0x80000000, RZ, 0xc0, !PT ;  /* 0x8000000003027812 */ /* 0x000fc800078ec0ff */
[----:B------:R-:W-:-:S04]  /*e2d0*/  SHF.R.U32.HI R3, RZ, 0x18, R2 ;  /* 0x00000018ff037819 */ /* 0x000fc80000011602 */
[----:B------:R-:W-:-:S04]  /*e2e0*/  LOP3.LUT R0, R0, R3, RZ, 0xfc, !PT ;  /* 0x0000000300007212 */ /* 0x000fc800078efcff */
[----:B------:R-:W-:-:S07]  /*e2f0*/  PRMT R8, R0, 0x7610, R8 ;  /* 0x0000761000087816 */ /* 0x000fce0000000008 */
.L_x_16653:
[----:B------:R-:W-:Y:S05]  /*e300*/  BSYNC B0 ;  /* 0x0000000000007941 */ /* 0x000fea0003800000 */
.L_x_16652:
[----:B------:R0:W-:Y:S01]  /*e310*/  STG.E.U8 desc[UR36][R16.64], R8 ;  /* 0x0000000810007986 */ /* 0x0001e2000c101124 */
[----:B------:R-:W-:Y:S05]  /*e320*/  BRA `(.L_x_16632) ;  /* 0x0000000400307947 */ /* 0x000fea0003800000 */
.L_x_16650:
        /* <DEDUP_REMOVED lines=21> */
.L_x_16657:
[----:B------:R-:W-:-:S04]  /*e480*/  LOP3.LUT R2, R3, 0x80000000, RZ, 0xc0, !PT ;  /* 0x8000000003027812 */ /* 0x000fc800078ec0ff */
[----:B------:R-:W-:-:S04]  /*e490*/  SHF.R.U32.HI R3, RZ, 0x18, R2 ;  /* 0x00000018ff037819 */ /* 0x000fc80000011602 */
[----:B------:R-:W-:-:S04]  /*e4a0*/  LOP3.LUT R0, R0, R3, RZ, 0xfc, !PT ;  /* 0x0000000300007212 */ /* 0x000fc800078efcff */
[----:B------:R-:W-:-:S07]  /*e4b0*/  PRMT R8, R0, 0x7610, R8 ;  /* 0x0000761000087816 */ /* 0x000fce0000000008 */
.L_x_16656:
[----:B------:R-:W-:Y:S05]  /*e4c0*/  BSYNC B0 ;  /* 0x0000000000007941 */ /* 0x000fea0003800000 */
.L_x_16655:
[----:B------:R0:W-:Y:S01]  /*e4d0*/  STG.E.U8 desc[UR36][R16.64], R8 ;  /* 0x0000000810007986 */ /* 0x0001e2000c101124 */
[----:B------:R-:W-:Y:S05]  /*e4e0*/  BRA `(.L_x_16632) ;  /* 0x0000000000c07947 */ /* 0x000fea0003800000 */
.L_x_16649:
        /* <DEDUP_REMOVED lines=26> */
.L_x_16631:
        /* <DEDUP_REMOVED lines=16> */
.L_x_16660:
[----:B------:R-:W-:Y:S05]  /*e790*/  BRA `(.L_x_16632) ;  /* 0x0000000000147947 */ /* 0x000fea0003800000 */
.L_x_16659:
[----:B------:R-:W0:Y:S02]  /*e7a0*/  F2I.U64.F64.TRUNC R4, R4 ;  /* 0x0000000400047311 */ /* 0x000e24000030d800 */
[----:B0-----:R0:W-:Y:S01]  /*e7b0*/  STG.E.64 desc[UR36][R16.64], R4 ;  /* 0x0000000410007986 */ /* 0x0011e2000c101b24 */
[----:B------:R-:W-:Y:S05]  /*e7c0*/  BRA `(.L_x_16632) ;  /* 0x0000000000087947 */ /* 0x000fea0003800000 */
.L_x_16658:
[----:B------:R-:W0:Y:S02]  /*e7d0*/  F2I.U32.F64.TRUNC R5, R4 ;  /* 0x0000000400057311 */ /* 0x000e24000030d000 */
[----:B0-----:R0:W-:Y:S02]  /*e7e0*/  STG.E desc[UR36][R16.64], R5 ;  /* 0x0000000510007986 */ /* 0x0011e4000c101924 */
.L_x_16632:
[----:B------:R-:W-:-:S07]  /*e7f0*/  VIADD R23, R23, 0x80 ;  /* 0x0000008017177836 */ /* 0x000fce0000000000 */
.L_x_16554:
[----:B------:R-:W-:Y:S05]  /*e800*/  BSYNC B6 ;  /* 0x0000000000067941 */ /* 0x000fea0003800000 */
.L_x_16553:
        /* <DEDUP_REMOVED lines=357> */
.L_x_16661:
        /* <DEDUP_REMOVED lines=21> */
.L_x_16665:
[----:B------:R-:W2:Y:S02]  /*ffb0*/  LDG.E.U8 R2, desc[UR36][R2.64] ;  /* 0x0000002402027981 */ /* 0x000ea4000c1e1100 */
[----:B--2---:R0:W1:Y:S01]  /*ffc0*/  I2F.F64.U16 R18, R2 ;  /* 0x0000000200127312 */ /* 0x0040620000101800 */
[----:B------:R-:W-:Y:S05]  /*ffd0*/  BRA `(.L_x_16667) ;  /* 0x0000000c00707947 */ /* 0x000fea0003800000 */
.L_x_16664:
        /* <DEDUP_REMOVED lines=9> */
.L_x_16669:
[----:B------:R-:W2:Y:S02]  /*10070*/  LDG.E R2, desc[UR36][R2.64] ;  /* 0x0000002402027981 */ /* 0x000ea4000c1e1900 */
[----:B--2---:R0:W1:Y:S01]  /*10080*/  I2F.F64 R18, R2 ;  /* 0x0000000200127312 */ /* 0x0040620000201c00 */
[----:B------:R-:W-:Y:S05]  /*10090*/  BRA `(.L_x_16667) ;  /* 0x0000000c00407947 */ /* 0x000fea0003800000 */
.L_x_16668:
[----:B------:R-:W2:Y:S02]  /*100a0*/  LDG.E.U16 R2, desc[UR36][R2.64] ;  /* 0x0000002402027981 */ /* 0x000ea4000c1e1500 */
[----:B--2---:R0:W1:Y:S01]  /*100b0*/  I2F.F64.S16 R18, R2 ;  /* 0x0000000200127312 */ /* 0x0040620000101c00 */
[----:B------:R-:W-:Y:S05]  /*100c0*/  BRA `(.L_x_16667) ;  /* 0x0000000c00347947 */ /* 0x000fea0003800000 */
.L_x_16663:
        /* <DEDUP_REMOVED lines=10> */
.L_x_16671:
[----:B------:R-:W2:Y:S02]  /*10170*/  LDG.E.U16 R0, desc[UR36][R2.64] ;  /* 0x0000002402007981 */ /* 0x000ea4000c1e1500 */
[----:B--2---:R-:W-:-:S05]  /*10180*/  HADD2.F32 R0, -RZ, R0.H0_H0 ;  /* 0x20000000ff007230 */ /* 0x004fca0000004100 */
[----:B------:R-:W-:-:S04]  /*10190*/  FMUL.FTZ R0, R0, 1 ;  /* 0x3f80000000007820 */ /* 0x000fc80000410000 */
[----:B------:R0:W1:Y:S01]  /*101a0*/  F2F.F64.F32 R18, R0 ;  /* 0x0000000000127310 */ /* 0x0000620000201800 */
[----:B------:R-:W-:Y:S05]  /*101b0*/  BRA `(.L_x_16667) ;  /* 0x0000000800f87947 */ /* 0x000fea0003800000 */
.L_x_16670:
        /* <DEDUP_REMOVED lines=10> */
.L_x_16673:
[----:B------:R-:W2:Y:S02]  /*10260*/  LDG.E.U16 R2, desc[UR36][R2.64] ;  /* 0x0000002402027981 */ /* 0x000ea4000c1e1500 */
[----:B--2---:R-:W-:-:S05]  /*10270*/  HADD2.F32 R0, -RZ, R2.H0_H0 ;  /* 0x20000002ff007230 */ /* 0x004fca0000004100 */
[----:B------:R-:W-:-:S04]  /*10280*/  FMUL.FTZ R0, R0, 1 ;  /* 0x3f80000000007820 */ /* 0x000fc80000410000 */
[----:B------:R0:W1:Y:S01]  /*10290*/  F2F.F64.F32 R18, R0 ;  /* 0x0000000000127310 */ /* 0x0000620000201800 */
[----:B------:R-:W-:Y:S05]  /*102a0*/  BRA `(.L_x_16667) ;  /* 0x0000000800bc7947 */ /* 0x000fea0003800000 */
.L_x_16672:
[----:B------:R0:W5:Y:S01]  /*102b0*/  LDG.E.64 R18, desc[UR36][R2.64] ;  /* 0x0000002402127981 */ /* 0x000162000c1e1b00 */
[----:B------:R-:W-:Y:S05]  /*102c0*/  BRA `(.L_x_16667) ;  /* 0x0000000800b47947 */ /* 0x000fea0003800000 */
.L_x_16662:
        /* <DEDUP_REMOVED lines=13> */
.L_x_16676:
[----:B------:R0:W5:Y:S01]  /*103a0*/  LDG.E.64 R18, desc[UR36][R2.64] ;  /* 0x0000002402127981 */ /* 0x000162000c1e1b00 */
[----:B------:R-:W-:Y:S05]  /*103b0*/  BRA `(.L_x_16667) ;  /* 0x0000000800787947 */ /* 0x000fea0003800000 */
.L_x_16675:
        /* <DEDUP_REMOVED lines=28> */
.L_x_16678:
        /* <DEDUP_REMOVED lines=15> */
.L_x_16677:
[----:B------:R-:W2:Y:S02]  /*10670*/  LDG.E.U16 R0, desc[UR36][R2.64] ;  /* 0x0000002402007981 */ /* 0x000ea4000c1e1500 */
[----:B--2---:R-:W-:-:S04]  /*10680*/  IMAD.U32 R0, R0, 0x10000, RZ ;  /* 0x0001000000007824 */ /* 0x004fc800078e00ff */
[----:B------:R-:W-:-:S04]  /*10690*/  FMUL.FTZ R0, R0, 1 ;  /* 0x3f80000000007820 */ /* 0x000fc80000410000 */
[----:B------:R0:W1:Y:S01]  /*106a0*/  F2F.F64.F32 R18, R0 ;  /* 0x0000000000127310 */ /* 0x0000620000201800 */
[----:B------:R-:W-:Y:S05]  /*106b0*/  BRA `(.L_x_16667) ;  /* 0x0000000400b87947 */ /* 0x000fea0003800000 */
.L_x_16674:
        /* <DEDUP_REMOVED lines=11> */
.L_x_16681:
        /* <DEDUP_REMOVED lines=21> */
.L_x_16685:
[----:B------:R-:W-:Y:S05]  /*108c0*/  BSYNC B1 ;  /* 0x0000000000017941 */ /* 0x000fea0003800000 */
.L_x_16684:
[----:B------:R-:W-:Y:S01]  /*108d0*/  LEA R3, R0, 0x3b800000, 0x17 ;  /* 0x3b80000000037811 */ /* 0x000fe200078eb8ff */
[----:B------:R-:W-:-:S05]  /*108e0*/  IMAD.SHL.U32 R0, R2, 0x100000, RZ ;  /* 0x0010000002007824 */ /* 0x000fca00078e00ff */
[----:B------:R-:W-:-:S07]  /*108f0*/  LOP3.LUT R0, R3, R0, R4, 0xfe, !PT ;  /* 0x0000000003007212 */ /* 0x000fce00078efe04 */
.L_x_16683:
[----:B------:R-:W-:Y:S05]  /*10900*/  BSYNC B0 ;  /* 0x0000000000007941 */ /* 0x000fea0003800000 */
.L_x_16682:
[----:B------:R-:W-:-:S04]  /*10910*/  FMUL.FTZ R0, R0, 1 ;  /* 0x3f80000000007820 */ /* 0x000fc80000410000 */
[----:B------:R2:W3:Y:S01]  /*10920*/  F2F.F64.F32 R18, R0 ;  /* 0x0000000000127310 */ /* 0x0004e20000201800 */
[----:B------:R-:W-:Y:S05]  /*10930*/  BRA `(.L_x_16667) ;  /* 0x0000000400187947 */ /* 0x000fea0003800000 */
.L_x_16680:
        /* <DEDUP_REMOVED lines=21> */
.L_x_16689:
[----:B------:R-:W-:Y:S05]  /*10a90*/  BSYNC B1 ;  /* 0x0000000000017941 */ /* 0x000fea0003800000 */
.L_x_16688:
[----:B------:R-:W-:Y:S01]  /*10aa0*/  LEA R3, R0, 0x37800000, 0x17 ;  /* 0x3780000000037811 */ /* 0x000fe200078eb8ff */
[----:B------:R-:W-:-:S05]  /*10ab0*/  IMAD.SHL.U32 R0, R2, 0x200000, RZ ;  /* 0x0020000002007824 */ /* 0x000fca00078e00ff */
[----:B------:R-:W-:-:S07]  /*10ac0*/  LOP3.LUT R0, R3, R0, R4, 0xfe, !PT ;  /* 0x0000000003007212 */ /* 0x000fce00078efe04 */
.L_x_16687:
[----:B------:R-:W-:Y:S05]  /*10ad0*/  BSYNC B0 ;  /* 0x0000000000007941 */ /* 0x000fea0003800000 */
.L_x_16686:
[----:B------:R-:W-:-:S04]  /*10ae0*/  FMUL.FTZ R0, R0, 1 ;  /* 0x3f80000000007820 */ /* 0x000fc80000410000 */
[----:B------:R4:W0:Y:S01]  /*10af0*/  F2F.F64.F32 R18, R0 ;  /* 0x0000000000127310 */ /* 0x0008220000201800 */
[----:B------:R-:W-:Y:S05]  /*10b00*/  BRA `(.L_x_16667) ;  /* 0x0000000000a47947 */ /* 0x000fea0003800000 */
.L_x_16679:
        /* <DEDUP_REMOVED lines=14> */
.L_x_16693:
[----:B------:R-:W-:Y:S05]  /*10bf0*/  BSYNC B0 ;  /* 0x0000000000007941 */ /* 0x000fea0003800000 */
.L_x_16692:
[----:B------:R-:W-:-:S04]  /*10c00*/  FMUL.FTZ R0, R0, 1 ;  /* 0x3f80000000007820 */ /* 0x000fc80000410000 */
[----:B------:R0:W1:Y:S01]  /*10c10*/  F2F.F64.F32 R18, R0 ;  /* 0x0000000000127310 */ /* 0x0000620000201800 */
[----:B------:R-:W-:Y:S05]  /*10c20*/  BRA `(.L_x_16667) ;  /* 0x00000000005c7947 */ /* 0x000fea0003800000 */
.L_x_16666:
        /* <DEDUP_REMOVED lines=16> */
.L_x_16694:
[----:B------:R-:W-:Y:S01]  /*10d30*/  CS2R R18, SRZ ;  /* 0x0000000000127805 */ /* 0x000fe2000001ff00 */
[----:B------:R-:W-:Y:S06]  /*10d40*/  BRA `(.L_x_16667) ;  /* 0x0000000000147947 */ /* 0x000fec0003800000 */
.L_x_16691:
[----:B------:R-:W2:Y:S02]  /*10d50*/  LDG.E.64 R18, desc[UR36][R2.64] ;  /* 0x0000002402127981 */ /* 0x000ea4000c1e1b00 */
[----:B--2---:R-:W0:Y:S01]  /*10d60*/  I2F.F64.U64 R18, R18 ;  /* 0x0000001200127312 */ /* 0x004e220000301800 */
[----:B------:R-:W-:Y:S05]  /*10d70*/  BRA `(.L_x_16667) ;  /* 0x0000000000087947 */ /* 0x000fea0003800000 */
.L_x_16690:
[----:B------:R-:W2:Y:S02]  /*10d80*/  LDG.E R2, desc[UR36][R2.64] ;  /* 0x0000002402027981 */ /* 0x000ea4000c1e1900 */
[----:B--2---:R0:W1:Y:S02]  /*10d90*/  I2F.F64.U32 R18, R2 ;  /* 0x0000000200127312 */ /* 0x0040640000201800 */
.L_x_16667:
        /* <DEDUP_REMOVED lines=18> */
.L_x_16698:
[----:B------:R-:W2:Y:S02]  /*10ec0*/  LDG.E.U8 R2, desc[UR36][R2.64] ;  /* 0x0000002402027981 */ /* 0x000ea4000c1e1100 */
[----:B--2---:R0:W2:Y:S01]  /*10ed0*/  I2F.F64.U16 R22, R2 ;  /* 0x0000000200167312 */ /* 0x0040a20000101800 */
[----:B------:R-:W-:Y:S05]  /*10ee0*/  BRA `(.L_x_16700) ;  /* 0x0000000c00707947 */ /* 0x000fea0003800000 */
.L_x_16697:
        /* <DEDUP_REMOVED lines=9> */
.L_x_16702:
[----:B------:R-:W2:Y:S02]  /*10f80*/  LDG.E R2, desc[UR36][R2.64] ;  /* 0x0000002402027981 */ /* 0x000ea4000c1e1900 */
[----:B--2---:R0:W2:Y:S01]  /*10f90*/  I2F.F64 R22, R2 ;  /* 0x0000000200167312 */ /* 0x0040a20000201c00 */
[----:B------:R-:W-:Y:S05]  /*10fa0*/  BRA `(.L_x_16700) ;  /* 0x0000000c00407947 */ /* 0x000fea0003800000 */
.L_x_16701:
[----:B------:R-:W2:Y:S02]  /*10fb0*/  LDG.E.U16 R2, desc[UR36][R2.64] ;  /* 0x0000002402027981 */ /* 0x000ea4000c1e1500 */
[----:B--2---:R0:W2:Y:S01]  /*10fc0*/  I2F.F64.S16 R22, R2 ;  /* 0x0000000200167312 */ /* 0x0040a20000101c00 */
[----:B------:R-:W-:Y:S05]  /*10fd0*/  BRA `(.L_x_16700) ;  /* 0x0000000c00347947 */ /* 0x000fea0003800000 */
.L_x_16696:
        /* <DEDUP_REMOVED lines=10> */
.L_x_16704:
[----:B------:R-:W2:Y:S02]  /*11080*/  LDG.E.U16 R0, desc[UR36][R2.64] ;  /* 0x0000002402007981 */ /* 0x000ea4000c1e1500 */
[----:B--2---:R-:W-:-:S05]  /*11090*/  HADD2.F32 R0, -RZ, R0.H0_H0 ;  /* 0x20000000ff007230 */ /* 0x004fca0000004100 */
[----:B------:R-:W-:-:S04]  /*110a0*/  FMUL.FTZ R0, R0, 1 ;  /* 0x3f80000000007820 */ /* 0x000fc80000410000 */
[----:B------:R0:W2:Y:S01]  /*110b0*/  F2F.F64.F32 R22, R0 ;  /* 0x0000000000167310 */ /* 0x0000a20000201800 */
[----:B------:R-:W-:Y:S05]  /*110c0*/  BRA `(.L_x_16700) ;  /* 0x0000000800f87947 */ /* 0x000fea0003800000 */
.L_x_16703:
        /* <DEDUP_REMOVED lines=10> */
.L_x_16706:
[----:B------:R-:W2:Y:S02]  /*11170*/  LDG.E.U16 R2, desc[UR36][R2.64] ;  /* 0x0000002402027981 */ /* 0x000ea4000c1e1500 */
[----:B--2---:R-:W-:-:S05]  /*11180*/  HADD2.F32 R0, -RZ, R2.H0_H0 ;  /* 0x20000002ff007230 */ /* 0x004fca0000004100 */
[----:B------:R-:W-:-:S04]  /*11190*/  FMUL.FTZ R0, R0, 1 ;  /* 0x3f80000000007820 */ /* 0x000fc80000410000 */
[----:B------:R0:W2:Y:S01]  /*111a0*/  F2F.F64.F32 R22, R0 ;  /* 0x0000000000167310 */ /* 0x0000a20000201800 */
[----:B------:R-:W-:Y:S05]  /*111b0*/  BRA `(.L_x_16700) ;  /* 0x0000000800bc7947 */ /* 0x000fea0003800000 */
.L_x_16705:
[----:B------:R0:W5:Y:S01]  /*111c0*/  LDG.E.64 R22, desc[UR36][R2.64] ;  /* 0x0000002402167981 */ /* 0x000162000c1e1b00 */
[----:B------:R-:W-:Y:S05]  /*111d0*/  BRA `(.L_x_16700) ;  /* 0x0000000800b47947 */ /* 0x000fea0003800000 */
.L_x_16695:
        /* <DEDUP_REMOVED lines=13> */
.L_x_16709:
[----:B------:R0:W5:Y:S01]  /*112b0*/  LDG.E.64 R22, desc[UR36][R2.64] ;  /* 0x0000002402167981 */ /* 0x000162000c1e1b00 */
[----:B------:R-:W-:Y:S05]  /*112c0*/  BRA `(.L_x_16700) ;  /* 0x0000000800787947 */ /* 0x000fea0003800000 */
.L_x_16708:
        /* <DEDUP_REMOVED lines=28> */
.L_x_16711:
        /* <DEDUP_REMOVED lines=13> */
[----:B------:R4:W0:Y:S01]  /*11560*/  F2F.F64.F32 R22, R4 ;  /* 0x0000000400167310 */ /* 0x0008220000201800 */
[----:B------:R-:W-:Y:S05]  /*11570*/  BRA `(.L_x_16700) ;  /* 0x0000000400cc7947 */ /* 0x000fea0003800000 */
.L_x_16710:
[----:B------:R-:W2:Y:S02]  /*11580*/  LDG.E.U16 R0, desc[UR36][R2.64] ;  /* 0x0000002402007981 */ /* 0x000ea4000c1e1500 */
[----:B--2---:R-:W-:-:S04]  /*11590*/  IMAD.U32 R0, R0, 0x10000, RZ ;  /* 0x0001000000007824 */ /* 0x004fc800078e00ff */
[----:B------:R-:W-:-:S04]  /*115a0*/  FMUL.FTZ R0, R0, 1 ;  /* 0x3f80000000007820 */ /* 0x000fc80000410000 */
[----:B------:R0:W2:Y:S01]  /*115b0*/  F2F.F64.F32 R22, R0 ;  /* 0x0000000000167310 */ /* 0x0000a20000201800 */
[----:B------:R-:W-:Y:S05]  /*115c0*/  BRA `(.L_x_16700) ;  /* 0x0000000400b87947 */ /* 0x000fea0003800000 */
.L_x_16707:
        /* <DEDUP_REMOVED lines=11> */
.L_x_16714:
        /* <DEDUP_REMOVED lines=21> */
.L_x_16718:
[----:B------:R-:W-:Y:S05]  /*117d0*/  BSYNC B1 ;  /* 0x0000000000017941 */ /* 0x000fea0003800000 */
.L_x_16717:
[----:B------:R-:W-:Y:S01]  /*117e0*/  LEA R3, R0, 0x3b800000, 0x17 ;  /* 0x3b80000000037811 */ /* 0x000fe200078eb8ff */
[----:B------:R-:W-:-:S05]  /*117f0*/  IMAD.SHL.U32 R0, R2, 0x100000, RZ ;  /* 0x0010000002007824 */ /* 0x000fca00078e00ff */
[----:B------:R-:W-:-:S07]  /*11800*/  LOP3.LUT R0, R3, R0, R4, 0xfe, !PT ;  /* 0x0000000003007212 */ /* 0x000fce00078efe04 */
.L_x_16716:
[----:B------:R-:W-:Y:S05]  /*11810*/  BSYNC B0 ;  /* 0x0000000000007941 */ /* 0x000fea0003800000 */
.L_x_16715:
[----:B------:R-:W-:-:S04]  /*11820*/  FMUL.FTZ R0, R0, 1 ;  /* 0x3f80000000007820 */ /* 0x000fc80000410000 */
[----:B------:R0:W2:Y:S01]  /*11830*/  F2F.F64.F32 R22, R0 ;  /* 0x0000000000167310 */ /* 0x0000a20000201800 */
[----:B------:R-:W-:Y:S05]  /*11840*/  BRA `(.L_x_16700) ;  /* 0x0000000400187947 */ /* 0x000fea0003800000 */
.L_x_16713:
        /* <DEDUP_REMOVED lines=21> */
.L_x_16722:
[----:B------:R-:W-:Y:S05]  /*119a0*/  BSYNC B1 ;  /* 0x0000000000017941 */ /* 0x000fea0003800000 */
.L_x_16721:
[----:B------:R-:W-:Y:S01]  /*119b0*/  LEA R3, R0, 0x37800000, 0x17 ;  /* 0x3780000000037811 */ /* 0x000fe200078eb8ff */
[----:B------:R-:W-:-:S05]  /*119c0*/  IMAD.SHL.U32 R0, R2, 0x200000, RZ ;  /* 0x0020000002007824 */ /* 0x000fca00078e00ff */
[----:B------:R-:W-:-:S07]  /*119d0*/  LOP3.LUT R0, R3, R0, R4, 0xfe, !PT ;  /* 0x0000000003007212 */ /* 0x000fce00078efe04 */
.L_x_16720:
[----:B------:R-:W-:Y:S05]  /*119e0*/  BSYNC B0 ;  /* 0x0000000000007941 */ /* 0x000fea0003800000 */
.L_x_16719:
[----:B------:R-:W-:-:S04]  /*119f0*/  FMUL.FTZ R0, R0, 1 ;  /* 0x3f80000000007820 */ /* 0x000fc80000410000 */
[----:B------:R0:W2:Y:S01]  /*11a00*/  F2F.F64.F32 R22, R0 ;  /* 0x0000000000167310 */ /* 0x0000a20000201800 */
[----:B------:R-:W-:Y:S05]  /*11a10*/  BRA `(.L_x_16700) ;  /* 0x0000000000a47947 */ /* 0x000fea0003800000 */
.L_x_16712:
        /* <DEDUP_REMOVED lines=14> */
.L_x_16726:
[----:B------:R-:W-:Y:S05]  /*11b00*/  BSYNC B0 ;  /* 0x0000000000007941 */ /* 0x000fea0003800000 */
.L_x_16725:
[----:B------:R-:W-:-:S04]  /*11b10*/  FMUL.FTZ R0, R0, 1 ;  /* 0x3f80000000007820 */ /* 0x000fc80000410000 */
[----:B------:R0:W2:Y:S01]  /*11b20*/  F2F.F64.F32 R22, R0 ;  /* 0x0000000000167310 */ /* 0x0000a20000201800 */
[----:B------:R-:W-:Y:S05]  /*11b30*/  BRA `(.L_x_16700) ;  /* 0x00000000005c7947 */ /* 0x000fea0003800000 */
.L_x_16699:
        /* <DEDUP_REMOVED lines=16> */
.L_x_16727:
[----:B------:R-:W-:Y:S01]  /*11c40*/  CS2R R22, SRZ ;  /* 0x0000000000167805 */ /* 0x000fe2000001ff00 */
[----:B------:R-:W-:Y:S06]  /*11c50*/  BRA `(.L_x_16700) ;  /* 0x0000000000147947 */ /* 0x000fec0003800000 */
.L_x_16724:
[----:B------:R-:W2:Y:S02]  /*11c60*/  LDG.E.64 R22, desc[UR36][R2.64] ;  /* 0x0000002402167981 */ /* 0x000ea4000c1e1b00 */
[----:B--2---:R-:W0:Y:S01]  /*11c70*/  I2F.F64.U64 R22, R22 ;  /* 0x0000001600167312 */ /* 0x004e220000301800 */
[----:B------:R-:W-:Y:S05]  /*11c80*/  BRA `(.L_x_16700) ;  /* 0x0000000000087947 */ /* 0x000fea0003800000 */
.L_x_16723:
[----:B------:R-:W2:Y:S02]  /*11c90*/  LDG.E R2, desc[UR36][R2.64] ;  /* 0x0000002402027981 */ /* 0x000ea4000c1e1900 */
[----:B--2---:R0:W2:Y:S02]  /*11ca0*/  I2F.F64.U32 R22, R2 ;  /* 0x0000000200167312 */ /* 0x0040a40000201800 */
.L_x_16700:
[----:B-1-3-5:R-:W-:Y:S01]  /*11cb0*/  DADD R6, -RZ, |R18| ;  /* 0x00000000ff067229 */ /* 0x02afe20000000512 */
[----:B0-----:R-:W-:Y:S01]  /*11cc0*/  IMAD.MOV.U32 R2, RZ, RZ, 0x1 ;  /* 0x00000001ff027424 */ /* 0x001fe200078e00ff */
[--C-:B--2---:R-:W-:Y:S01]  /*11cd0*/  DADD R8, -RZ, |R22|.reuse ;  /* 0x00000000ff087229 */ /* 0x104fe20000000516 */
[----:B------:R-:W-:Y:S01]  /*11ce0*/  BSSY B0, `(.L_x_16728) ;  /* 0x0000017000007945 */ /* 0x000fe20003800000 */
[----:B------:R-:W-:-:S08]  /*11cf0*/  DSETP.GT.AND P4, PT, |R18|, |R22|, PT ;  /* 0x400000161200722a */ /* 0x000fd00003f84200 */
[----:B------:R-:W-:Y:S02]  /*11d00*/  FSEL R21, R7, R9, P4 ;  /* 0x0000000907157208 */ /* 0x000fe40002000000 */
[----:B------:R-:W-:Y:S02]  /*11d10*/  FSEL R20, R6, R8, P4 ;  /* 0x0000000806147208 */ /* 0x000fe40002000000 */
[----:B------:R-:W4:Y:S01]  /*11d20*/  MUFU.RCP64H R3, R21 ;  /* 0x0000001500037308 */ /* 0x000f220000001800 */
[----:B------:R-:W-:Y:S02]  /*11d30*/  FSEL R8, R8, R6, P4 ;  /* 0x0000000608087208 */ /* 0x000fe40002000000 */
[----:B------:R-:W-:-:S04]  /*11d40*/  FSEL R9, R9, R7, P4 ;  /* 0x0000000709097208 */ /* 0x000fc80002000000 */
[----:B------:R-:W-:Y:S01]  /*11d50*/  FSETP.GEU.AND P1, PT, |R9|, 6.5827683646048100446e-37, PT ;  /* 0x036000000900780b */ /* 0x000fe20003f2e200 */
[----:B----4-:R-:W-:-:S08]  /*11d60*/  DFMA R4, -R20, R2, 1 ;  /* 0x3ff000001404742b */ /* 0x010fd00000000102 */
        /* <DEDUP_REMOVED lines=14> */
.L_x_16729:
[----:B------:R-:W-:Y:S05]  /*11e50*/  BSYNC B0 ;  /* 0x0000000000007941 */ /* 0x000fea0003800000 */
.L_x_16728:
        /* <DEDUP_REMOVED lines=82> */
.L_x_16731:
[----:B------:R-:W-:Y:S02]  /*12380*/  FSEL R2, RZ, 3.37028055040000000000e+12, P1 ;  /* 0x54442d18ff027808 */ /* 0x000fe40000800000 */
[----:B------:R-:W-:-:S07]  /*12390*/  FSEL R3, RZ, 2.1426990032196044922, P1 ;  /* 0x400921fbff037808 */ /* 0x000fce0000800000 */
.L_x_16732:
[----:B------:R-:W-:Y:S05]  /*123a0*/  BSYNC B0 ;  /* 0x0000000000007941 */ /* 0x000fea0003800000 */
.L_x_16730:
        /* <DEDUP_REMOVED lines=20> */
.L_x_16736:
[----:B------:R-:W0:Y:S02]  /*124f0*/  F2I.S64.F64.TRUNC R4, R4 ;  /* 0x0000000400047311 */ /* 0x000e24000030d900 */
[----:B0-----:R-:W-:-:S05]  /*12500*/  IMAD.MOV.U32 R3, RZ, RZ, R4 ;  /* 0x000000ffff037224 */ /* 0x001fca00078e0004 */
[----:B------:R-:W-:Y:S01]  /*12510*/  STG.E.U8 desc[UR36][R16.64], R3 ;  /* 0x0000000310007986 */ /* 0x000fe2000c101124 */
[----:B------:R-:W-:Y:S05]  /*12520*/  EXIT ;  /* 0x000000000000794d */ /* 0x000fea0003800000 */
.L_x_16735:
        /* <DEDUP_REMOVED lines=9> */
.L_x_16739:
[----:B------:R-:W0:Y:S02]  /*125c0*/  F2I.F64.TRUNC R5, R4 ;  /* 0x0000000400057311 */ /* 0x000e24000030d100 */
[----:B0-----:R-:W-:Y:S01]  /*125d0*/  STG.E desc[UR36][R16.64], R5 ;  /* 0x0000000510007986 */ /* 0x001fe2000c101924 */
[----:B------:R-:W-:Y:S05]  /*125e0*/  EXIT ;  /* 0x000000000000794d */ /* 0x000fea0003800000 */
.L_x_16738:
[----:B------:R-:W0:Y:S02]  /*125f0*/  F2I.F64.TRUNC R5, R4 ;  /* 0x0000000400057311 */ /* 0x000e24000030d100 */
[----:B0-----:R-:W-:Y:S01]  /*12600*/  STG.E.U16 desc[UR36][R16.64], R5 ;  /* 0x0000000510007986 */ /* 0x001fe2000c101524 */
[----:B------:R-:W-:Y:S05]  /*12610*/  EXIT ;  /* 0x000000000000794d */ /* 0x000fea0003800000 */
.L_x_16734:
        /* <DEDUP_REMOVED lines=13> */
.L_x_16741:
        /* <DEDUP_REMOVED lines=8> */
.L_x_16740:
        /* <DEDUP_REMOVED lines=14> */
.L_x_16743:
        /* <DEDUP_REMOVED lines=9> */
.L_x_16742:
[----:B------:R-:W-:Y:S01]  /*128e0*/  STG.E.64 desc[UR36][R16.64], R4 ;  /* 0x0000000410007986 */ /* 0x000fe2000c101b24 */
[----:B------:R-:W-:Y:S05]  /*128f0*/  EXIT ;  /* 0x000000000000794d */ /* 0x000fea0003800000 */
.L_x_16733:
        /* <DEDUP_REMOVED lines=12> */
.L_x_16746:
[----:B------:R-:W-:-:S05]  /*129c0*/  CS2R R6, SRZ ;  /* 0x0000000000067805 */ /* 0x000fca000001ff00 */
[----:B------:R-:W-:Y:S01]  /*129d0*/  STG.E.128 desc[UR36][R16.64], R4 ;  /* 0x0000000410007986 */ /* 0x000fe2000c101d24 */
[----:B------:R-:W-:Y:S05]  /*129e0*/  EXIT ;  /* 0x000000000000794d */ /* 0x000fea0003800000 */
.L_x_16745:
        /* <DEDUP_REMOVED lines=25> */
.L_x_16750:
[----:B------:R-:W-:Y:S05]  /*12b80*/  BSYNC B0 ;  /* 0x0000000000007941 */ /* 0x000fea0003800000 */
.L_x_16749:
[----:B------:R-:W-:-:S05]  /*12b90*/  LOP3.LUT R3, R0, R3, RZ, 0xfc, !PT ;  /* 0x0000000300037212 */ /* 0x000fca00078efcff */
[----:B------:R-:W-:Y:S01]  /*12ba0*/  STG.E.U8 desc[UR36][R16.64], R3 ;  /* 0x0000000310007986 */ /* 0x000fe2000c101124 */
[----:B------:R-:W-:Y:S05]  /*12bb0*/  EXIT ;  /* 0x000000000000794d */ /* 0x000fea0003800000 */
.L_x_16748:
        /* <DEDUP_REMOVED lines=17> */
.L_x_16752:
[----:B------:R-:W-:Y:S01]  /*12cd0*/  IMAD.MOV.U32 R0, RZ, RZ, 0x7f ;  /* 0x0000007fff007424 */ /* 0x000fe200078e00ff */
[----:B------:R-:W-:-:S04]  /*12ce0*/  ISETP.GT.U32.AND P0, PT, R2, 0x7f800000, PT ;  /* 0x7f8000000200780c */ /* 0x000fc80003f04070 */
[----:B------:R-:W-:-:S09]  /*12cf0*/  SEL R0, R0, 0x7c, P0 ;  /* 0x0000007c00007807 */ /* 0x000fd20000000000 */
.L_x_16753:
[----:B------:R-:W-:Y:S05]  /*12d00*/  BSYNC B0 ;  /* 0x0000000000007941 */ /* 0x000fea0003800000 */
.L_x_16751:
[----:B------:R-:W-:-:S04]  /*12d10*/  LOP3.LUT R2, R3, 0x80000000, RZ, 0xc0, !PT ;  /* 0x8000000003027812 */ /* 0x000fc800078ec0ff */
[----:B------:R-:W-:-:S04]  /*12d20*/  SHF.R.U32.HI R3, RZ, 0x18, R2 ;  /* 0x00000018ff037819 */ /* 0x000fc80000011602 */
[----:B------:R-:W-:-:S05]  /*12d30*/  LOP3.LUT R3, R0, R3, RZ, 0xfc, !PT ;  /* 0x0000000300037212 */ /* 0x000fca00078efcff */
[----:B------:R-:W-:Y:S01]  /*12d40*/  STG.E.U8 desc[UR36][R16.64], R3 ;  /* 0x0000000310007986 */ /* 0x000fe2000c101124 */
[----:B------:R-:W-:Y:S05]  /*12d50*/  EXIT ;  /* 0x000000000000794d */ /* 0x000fea0003800000 */
.L_x_16747:
        /* <DEDUP_REMOVED lines=8> */
.L_x_16744:
        /* <DEDUP_REMOVED lines=11> */
.L_x_16756:
        /* <DEDUP_REMOVED lines=21> */
.L_x_16759:
[----:B------:R-:W-:-:S04]  /*12fe0*/  LOP3.LUT R2, R3, 0x80000000, RZ, 0xc0, !PT ;  /* 0x8000000003027812 */ /* 0x000fc800078ec0ff */
[----:B------:R-:W-:-:S04]  /*12ff0*/  SHF.R.U32.HI R3, RZ, 0x18, R2 ;  /* 0x00000018ff037819 */ /* 0x000fc80000011602 */
[----:B------:R-:W-:-:S04]  /*13000*/  LOP3.LUT R0, R0, R3, RZ, 0xfc, !PT ;  /* 0x0000000300007212 */ /* 0x000fc800078efcff */
[----:B------:R-:W-:-:S07]  /*13010*/  PRMT R8, R0, 0x7610, R8 ;  /* 0x0000761000087816 */ /* 0x000fce0000000008 */
.L_x_16758:
[----:B------:R-:W-:Y:S05]  /*13020*/  BSYNC B0 ;  /* 0x0000000000007941 */ /* 0x000fea0003800000 */
.L_x_16757:
[----:B------:R-:W-:Y:S01]  /*13030*/  STG.E.U8 desc[UR36][R16.64], R8 ;  /* 0x0000000810007986 */ /* 0x000fe2000c101124 */
[----:B------:R-:W-:Y:S05]  /*13040*/  EXIT ;  /* 0x000000000000794d */ /* 0x000fea0003800000 */
.L_x_16755:
        /* <DEDUP_REMOVED lines=21> */
.L_x_16762:
[----:B------:R-:W-:-:S04]  /*131a0*/  LOP3.LUT R2, R3, 0x80000000, RZ, 0xc0, !PT ;  /* 0x8000000003027812 */ /* 0x000fc800078ec0ff */
[----:B------:R-:W-:-:S04]  /*131b0*/  SHF.R.U32.HI R3, RZ, 0x18, R2 ;  /* 0x00000018ff037819 */ /* 0x000fc80000011602 */
[----:B------:R-:W-:-:S04]  /*131c0*/  LOP3.LUT R0, R0, R3, RZ, 0xfc, !PT ;  /* 0x0000000300007212 */ /* 0x000fc800078efcff */
[----:B------:R-:W-:-:S07]  /*131d0*/  PRMT R8, R0, 0x7610, R8 ;  /* 0x0000761000087816 */ /* 0x000fce0000000008 */
.L_x_16761:
[----:B------:R-:W-:Y:S05]  /*131e0*/  BSYNC B0 ;  /* 0x0000000000007941 */ /* 0x000fea0003800000 */
.L_x_16760:
[----:B------:R-:W-:Y:S01]  /*131f0*/  STG.E.U8 desc[UR36][R16.64], R8 ;  /* 0x0000000810007986 */ /* 0x000fe2000c101124 */
[----:B------:R-:W-:Y:S05]  /*13200*/  EXIT ;  /* 0x000000000000794d */ /* 0x000fea0003800000 */
.L_x_16754:
        /* <DEDUP_REMOVED lines=26> */
.L_x_16737:
        /* <DEDUP_REMOVED lines=16> */
.L_x_16765:
[----:B------:R-:W-:Y:S05]  /*134b0*/  EXIT ;  /* 0x000000000000794d */ /* 0x000fea0003800000 */
.L_x_16764:
[----:B------:R-:W0:Y:S02]  /*134c0*/  F2I.U64.F64.TRUNC R4, R4 ;  /* 0x0000000400047311 */ /* 0x000e24000030d800 */
[----:B0-----:R-:W-:Y:S01]  /*134d0*/  STG.E.64 desc[UR36][R16.64], R4 ;  /* 0x0000000410007986 */ /* 0x001fe2000c101b24 */
[----:B------:R-:W-:Y:S05]  /*134e0*/  EXIT ;  /* 0x000000000000794d */ /* 0x000fea0003800000 */
.L_x_16763:
[----:B------:R-:W0:Y:S02]  /*134f0*/  F2I.U32.F64.TRUNC R5, R4 ;  /* 0x0000000400057311 */ /* 0x000e24000030d000 */
[----:B0-----:R-:W-:Y:S01]  /*13500*/  STG.E desc[UR36][R16.64], R5 ;  /* 0x0000000510007986 */ /* 0x001fe2000c101924 */
[----:B------:R-:W-:Y:S05]  /*13510*/  EXIT ;  /* 0x000000000000794d */ /* 0x000fea0003800000 */
        .weak           $__internal_63_$__cuda_sm20_div_rn_f64_full
        .type           $__internal_63_$__cuda_sm20_div_rn_f64_full,@function
        .size           $__internal_63_$__cuda_sm20_div_rn_f64_full,(.L_x_19739 - $__internal_63_$__cuda_sm20_div_rn_f64_full)
$__internal_63_$__cuda_sm20_div_rn_f64_full:
[C---:B------:R-:W-:Y:S01]  /*13520*/  FSETP.GEU.AND P0, PT, |R11|.reuse, 1.469367938527859385e-39, PT ;  /* 0x001000000b00780b */ /* 0x040fe20003f0e200 */
[----:B------:R-:W-:Y:S01]  /*13530*/  IMAD.MOV.U32 R28, RZ, RZ, 0x1 ;  /* 0x00000001ff1c7424 */ /* 0x000fe200078e00ff */
[----:B------:R-:W-:Y:S01]  /*13540*/  LOP3.LUT R12, R11, 0x800fffff, RZ, 0xc0, !PT ;  /* 0x800fffff0b0c7812 */ /* 0x000fe200078ec0ff */
[----:B------:R-:W-:Y:S01]  /*13550*/  BSSY B1, `(.L_x_16766) ;  /* 0x0000055000017945 */ /* 0x000fe20003800000 */
[C---:B------:R-:W-:Y:S02]  /*13560*/  FSETP.GEU.AND P1, PT, |R9|.reuse, 1.469367938527859385e-39, PT ;  /* 0x001000000900780b */ /* 0x040fe40003f2e200 */
[----:B------:R-:W-:Y:S01]  /*13570*/  LOP3.LUT R13, R12, 0x3ff00000, RZ, 0xfc, !PT ;  /* 0x3ff000000c0d7812 */ /* 0x000fe200078efcff */
[----:B------:R-:W-:Y:S01]  /*13580*/  IMAD.MOV.U32 R12, RZ, RZ, R10 ;  /* 0x000000ffff0c7224 */ /* 0x000fe200078e000a */
[----:B------:R-:W-:Y:S02]  /*13590*/  LOP3.LUT R2, R9, 0x7ff00000, RZ, 0xc0, !PT ;  /* 0x7ff0000009027812 */ /* 0x000fe400078ec0ff */
[----:B------:R-:W-:-:S03]  /*135a0*/  LOP3.LUT R5, R11, 0x7ff00000, RZ, 0xc0, !PT ;  /* 0x7ff000000b057812 */ /* 0x000fc600078ec0ff */
[----:B------:R-:W-:Y:S01]  /*135b0*/  @!P0 DMUL R12, R10, 8.98846567431157953865e+307 ;  /* 0x7fe000000a0c8828 */ /* 0x000fe20000000000 */
[----:B------:R-:W-:-:S03]  /*135c0*/  ISETP.GE.U32.AND P3, PT, R2, R5, PT ;  /* 0x000000050200720c */ /* 0x000fc60003f66070 */
[----:B------:R-:W-:Y:S01]  /*135d0*/  @!P1 LOP3.LUT R3, R11, 0x7ff00000, RZ, 0xc0, !PT ;  /* 0x7ff000000b039812 */ /* 0x000fe200078ec0ff */
[----:B------:R-:W-:Y:S01]  /*135e0*/  @!P1 IMAD.MOV.U32 R26, RZ, RZ, RZ ;  /* 0x000000ffff1a9224 */ /* 0x000fe200078e00ff */
[----:B------:R-:W0:Y:S02]  /*135f0*/  MUFU.RCP64H R29, R13 ;  /* 0x0000000d001d7308 */ /* 0x000e240000001800 */
[----:B------:R-:W-:Y:S01]  /*13600*/  @!P1 ISETP.GE.U32.AND P2, PT, R2, R3, PT ;  /* 0x000000030200920c */ /* 0x000fe20003f46070 */
[----:B------:R-:W-:Y:S01]  /*13610*/  IMAD.MOV.U32 R3, RZ, RZ, 0x1ca00000 ;  /* 0x1ca00000ff037424 */ /* 0x000fe200078e00ff */
[----:B------:R-:W-:-:S04]  /*13620*/  @!P0 LOP3.LUT R5, R13, 0x7ff00000, RZ, 0xc0, !PT ;  /* 0x7ff000000d058812 */ /* 0x000fc800078ec0ff */
[----:B------:R-:W-:-:S04]  /*13630*/  @!P1 SEL R15, R3, 0x63400000, !P2 ;  /* 0x63400000030f9807 */ /* 0x000fc80005000000 */
[----:B------:R-:W-:-:S04]  /*13640*/  @!P1 LOP3.LUT R4, R15, 0x80000000, R9, 0xf8, !PT ;  /* 0x800000000f049812 */ /* 0x000fc800078ef809 */
[----:B------:R-:W-:Y:S01]  /*13650*/  @!P1 LOP3.LUT R27, R4, 0x100000, RZ, 0xfc, !PT ;  /* 0x00100000041b9812 */ /* 0x000fe200078efcff */
[----:B0-----:R-:W-:Y:S01]  /*13660*/  DFMA R6, R28, -R12, 1 ;  /* 0x3ff000001c06742b */ /* 0x001fe2000000080c */
[----:B------:R-:W-:-:S07]  /*13670*/  IMAD.MOV.U32 R4, RZ, RZ, R2 ;  /* 0x000000ffff047224 */ /* 0x000fce00078e0002 */
[----:B------:R-:W-:-:S08]  /*13680*/  DFMA R6, R6, R6, R6 ;  /* 0x000000060606722b */ /* 0x000fd00000000006 */
[----:B------:R-:W-:Y:S01]  /*13690*/  DFMA R28, R28, R6, R28 ;  /* 0x000000061c1c722b */ /* 0x000fe2000000001c */
[----:B------:R-:W-:Y:S01]  /*136a0*/  SEL R7, R3, 0x63400000, !P3 ;  /* 0x6340000003077807 */ /* 0x000fe20005800000 */
[----:B------:R-:W-:-:S03]  /*136b0*/  IMAD.MOV.U32 R6, RZ, RZ, R8 ;  /* 0x000000ffff067224 */ /* 0x000fc600078e0008 */
[----:B------:R-:W-:-:S03]  /*136c0*/  LOP3.LUT R7, R7, 0x800fffff, R9, 0xf8, !PT ;  /* 0x800fffff07077812 */ /* 0x000fc600078ef809 */
[----:B------:R-:W-:-:S03]  /*136d0*/  DFMA R14, R28, -R12, 1 ;  /* 0x3ff000001c0e742b */ /* 0x000fc6000000080c */
[----:B------:R-:W-:-:S05]  /*136e0*/  @!P1 DFMA R6, R6, 2, -R26 ;  /* 0x400000000606982b */ /* 0x000fca000000081a */
[----:B------:R-:W-:Y:S01]  /*136f0*/  DFMA R28, R28, R14, R28 ;  /* 0x0000000e1c1c722b */ /* 0x000fe2000000001c */
[----:B------:R-:W-:-:S04]  /*13700*/  VIADD R15, R5, 0xffffffff ;  /* 0xffffffff050f7836 */ /* 0x000fc80000000000 */
[----:B------:R-:W-:-:S03]  /*13710*/  @!P1 LOP3.LUT R4, R7, 0x7ff00000, RZ, 0xc0, !PT ;  /* 0x7ff0000007049812 */ /* 0x000fc600078ec0ff */
[----:B------:R-:W-:Y:S02]  /*13720*/  DMUL R26, R28, R6 ;  /* 0x000000061c1a7228 */ /* 0x000fe40000000000 */
[----:B------:R-:W-:-:S05]  /*13730*/  VIADD R14, R4, 0xffffffff ;  /* 0xffffffff040e7836 */ /* 0x000fca0000000000 */
[----:B------:R-:W-:Y:S01]  /*13740*/  ISETP.GT.U32.AND P0, PT, R14, 0x7feffffe, PT ;  /* 0x7feffffe0e00780c */ /* 0x000fe20003f04070 */
[----:B------:R-:W-:-:S03]  /*13750*/  DFMA R30, R26, -R12, R6 ;  /* 0x8000000c1a1e722b */ /* 0x000fc60000000006 */
[----:B------:R-:W-:-:S05]  /*13760*/  ISETP.GT.U32.OR P0, PT, R15, 0x7feffffe, P0 ;  /* 0x7feffffe0f00780c */ /* 0x000fca0000704470 */
[----:B------:R-:W-:-:S08]  /*13770*/  DFMA R14, R28, R30, R26 ;  /* 0x0000001e1c0e722b */ /* 0x000fd0000000001a */
[----:B------:R-:W-:Y:S05]  /*13780*/  @P0 BRA `(.L_x_16767) ;  /* 0x0000000000700947 */ /* 0x000fea0003800000 */
[----:B------:R-:W-:-:S04]  /*13790*/  LOP3.LUT R5, R11, 0x7ff00000, RZ, 0xc0, !PT ;  /* 0x7ff000000b057812 */ /* 0x000fc800078ec0ff */
[CC--:B------:R-:W-:Y:S02]  /*137a0*/  VIADDMNMX R4, R2.reuse, -R5.reuse, 0xb9600000, !PT ;  /* 0xb960000002047446 */ /* 0x0c0fe40007800905 */
[----:B------:R-:W-:Y:S02]  /*137b0*/  ISETP.GE.U32.AND P0, PT, R2, R5, PT ;  /* 0x000000050200720c */ /* 0x000fe40003f06070 */
[----:B------:R-:W-:Y:S02]  /*137c0*/  VIMNMX R4, R4, 0x46a00000, PT ;  /* 0x46a0000004047848 */ /* 0x000fe40003fe0100 */
[----:B------:R-:W-:-:S05]  /*137d0*/  SEL R3, R3, 0x63400000, !P0 ;  /* 0x6340000003037807 */ /* 0x000fca0004000000 */
[----:B------:R-:W-:Y:S02]  /*137e0*/  IMAD.IADD R3, R4, 0x1, -R3 ;  /* 0x0000000104037824 */ /* 0x000fe400078e0a03 */
[----:B------:R-:W-:Y:S02]  /*137f0*/  IMAD.MOV.U32 R4, RZ, RZ, RZ ;  /* 0x000000ffff047224 */ /* 0x000fe400078e00ff */
[----:B------:R-:W-:-:S06]  /*13800*/  VIADD R5, R3, 0x7fe00000 ;  /* 0x7fe0000003057836 */ /* 0x000fcc0000000000 */
[----:B------:R-:W-:-:S10]  /*13810*/  DMUL R26, R14, R4 ;  /* 0x000000040e1a7228 */ /* 0x000fd40000000000 */
[----:B------:R-:W-:-:S13]  /*13820*/  FSETP.GTU.AND P0, PT, |R27|, 1.469367938527859385e-39, PT ;  /* 0x001000001b00780b */ /* 0x000fda0003f0c200 */
[----:B------:R-:W-:Y:S05]  /*13830*/  @P0 BRA `(.L_x_16768) ;  /* 0x0000000000980947 */ /* 0x000fea0003800000 */
[----:B------:R-:W-:-:S06]  /*13840*/  DFMA R6, R14, -R12, R6 ;  /* 0x8000000c0e06722b */ /* 0x000fcc0000000006 */
[----:B------:R-:W-:-:S04]  /*13850*/  IMAD.MOV.U32 R6, RZ, RZ, RZ ;  /* 0x000000ffff067224 */ /* 0x000fc800078e00ff */
[C---:B------:R-:W-:Y:S02]  /*13860*/  FSETP.NEU.AND P0, PT, R7.reuse, RZ, PT ;  /* 0x000000ff0700720b */ /* 0x040fe40003f0d000 */
[----:B------:R-:W-:-:S04]  /*13870*/  LOP3.LUT R10, R7, 0x80000000, R11, 0x48, !PT ;  /* 0x80000000070a7812 */ /* 0x000fc800078e480b */
[----:B------:R-:W-:-:S07]  /*13880*/  LOP3.LUT R7, R10, R5, RZ, 0xfc, !PT ;  /* 0x000000050a077212 */ /* 0x000fce00078efcff */
[----:B------:R-:W-:Y:S05]  /*13890*/  @!P0 BRA `(.L_x_16768) ;  /* 0x0000000000808947 */ /* 0x000fea0003800000 */
[----:B------:R-:W-:Y:S01]  /*138a0*/  IMAD.MOV R5, RZ, RZ, -R3 ;  /* 0x000000ffff057224 */ /* 0x000fe200078e0a03 */
[----:B------:R-:W-:Y:S01]  /*138b0*/  IADD3 R3, -R3, -0x43300000, RZ ;  /* 0xbcd0000003037810 */ /* 0x000fe20007ffe1ff */
[----:B------:R-:W-:-:S06]  /*138c0*/  IMAD.MOV.U32 R4, RZ, RZ, RZ ;  /* 0x000000ffff047224 */ /* 0x000fcc00078e00ff */
[----:B------:R-:W-:Y:S02]  /*138d0*/  DFMA R4, R26, -R4, R14 ;  /* 0x800000041a04722b */ /* 0x000fe4000000000e */
[----:B------:R-:W-:-:S08]  /*138e0*/  DMUL.RP R14, R14, R6 ;  /* 0x000000060e0e7228 */ /* 0x000fd00000008000 */
[----:B------:R-:W-:Y:S02]  /*138f0*/  FSETP.NEU.AND P0, PT, |R5|, R3, PT ;  /* 0x000000030500720b */ /* 0x000fe40003f0d200 */
[----:B------:R-:W-:Y:S02]  /*13900*/  LOP3.LUT R10, R15, R10, RZ, 0x3c, !PT ;  /* 0x0000000a0f0a7212 */ /* 0x000fe400078e3cff */
[----:B------:R-:W-:Y:S02]  /*13910*/  FSEL R2, R14, R26, !P0 ;  /* 0x0000001a0e027208 */ /* 0x000fe40004000000 */
[----:B------:R-:W-:-:S03]  /*13920*/  FSEL R27, R10, R27, !P0 ;  /* 0x0000001b0a1b7208 */ /* 0x000fc60004000000 */
[----:B------:R-:W-:Y:S01]  /*13930*/  IMAD.MOV.U32 R26, RZ, RZ, R2 ;  /* 0x000000ffff1a7224 */ /* 0x000fe200078e0002 */
[----:B------:R-:W-:Y:S06]  /*13940*/  BRA `(.L_x_16768) ;  /* 0x0000000000547947 */ /* 0x000fec0003800000 */
.L_x_16767:
[----:B------:R-:W-:-:S14]  /*13950*/  DSETP.NAN.AND P0, PT, R8, R8, PT ;  /* 0x000000080800722a */ /* 0x000fdc0003f08000 */
[----:B------:R-:W-:Y:S05]  /*13960*/  @P0 BRA `(.L_x_16769) ;  /* 0x0000000000440947 */ /* 0x000fea0003800000 */
[----:B------:R-:W-:-:S14]  /*13970*/  DSETP.NAN.AND P0, PT, R10, R10, PT ;  /* 0x0000000a0a00722a */ /* 0x000fdc0003f08000 */
[----:B------:R-:W-:Y:S05]  /*13980*/  @P0 BRA `(.L_x_16770) ;  /* 0x0000000000300947 */ /* 0x000fea0003800000 */
[----:B------:R-:W-:Y:S01]  /*13990*/  ISETP.NE.AND P0, PT, R4, R5, PT ;  /* 0x000000050400720c */ /* 0x000fe20003f05270 */
[----:B------:R-:W-:Y:S02]  /*139a0*/  IMAD.MOV.U32 R26, RZ, RZ, 0x0 ;  /* 0x00000000ff1a7424 */ /* 0x000fe400078e00ff */
[----:B------:R-:W-:-:S10]  /*139b0*/  IMAD.MOV.U32 R27, RZ, RZ, -0x80000 ;  /* 0xfff80000ff1b7424 */ /* 0x000fd400078e00ff */
[----:B------:R-:W-:Y:S05]  /*139c0*/  @!P0 BRA `(.L_x_16768) ;  /* 0x0000000000348947 */ /* 0x000fea0003800000 */
[----:B------:R-:W-:Y:S02]  /*139d0*/  ISETP.NE.AND P0, PT, R4, 0x7ff00000, PT ;  /* 0x7ff000000400780c */ /* 0x000fe40003f05270 */
[----:B------:R-:W-:Y:S02]  /*139e0*/  LOP3.LUT R27, R9, 0x80000000, R11, 0x48, !PT ;  /* 0x80000000091b7812 */ /* 0x000fe400078e480b */
[----:B------:R-:W-:-:S13]  /*139f0*/  ISETP.EQ.OR P0, PT, R5, RZ, !P0 ;  /* 0x000000ff0500720c */ /* 0x000fda0004702670 */
[----:B------:R-:W-:Y:S01]  /*13a00*/  @P0 LOP3.LUT R2, R27, 0x7ff00000, RZ, 0xfc, !PT ;  /* 0x7ff000001b020812 */ /* 0x000fe200078efcff */
[----:B------:R-:W-:Y:S02]  /*13a10*/  @!P0 IMAD.MOV.U32 R26, RZ, RZ, RZ ;  /* 0x000000ffff1a8224 */ /* 0x000fe400078e00ff */
[----:B------:R-:W-:Y:S02]  /*13a20*/  @P0 IMAD.MOV.U32 R26, RZ, RZ, RZ ;  /* 0x000000ffff1a0224 */ /* 0x000fe400078e00ff */
[----:B------:R-:W-:Y:S01]  /*13a30*/  @P0 IMAD.MOV.U32 R27, RZ, RZ, R2 ;  /* 0x000000ffff1b0224 */ /* 0x000fe200078e0002 */
[----:B------:R-:W-:Y:S06]  /*13a40*/  BRA `(.L_x_16768) ;  /* 0x0000000000147947 */ /* 0x000fec0003800000 */
.L_x_16770:
[----:B------:R-:W-:Y:S01]  /*13a50*/  LOP3.LUT R27, R11, 0x80000, RZ, 0xfc, !PT ;  /* 0x000800000b1b7812 */ /* 0x000fe200078efcff */
[----:B------:R-:W-:Y:S01]  /*13a60*/  IMAD.MOV.U32 R26, RZ, RZ, R10 ;  /* 0x000000ffff1a7224 */ /* 0x000fe200078e000a */
[----:B------:R-:W-:Y:S06]  /*13a70*/  BRA `(.L_x_16768) ;  /* 0x0000000000087947 */ /* 0x000fec0003800000 */
.L_x_16769:
[----:B------:R-:W-:Y:S01]  /*13a80*/  LOP3.LUT R27, R9, 0x80000, RZ, 0xfc, !PT ;  /* 0x00080000091b7812 */ /* 0x000fe200078efcff */
[----:B------:R-:W-:-:S07]  /*13a90*/  IMAD.MOV.U32 R26, RZ, RZ, R8 ;  /* 0x000000ffff1a7224 */ /* 0x000fce00078e0008 */
.L_x_16768:
[----:B------:R-:W-:Y:S05]  /*13aa0*/  BSYNC B1 ;  /* 0x0000000000017941 */ /* 0x000fea0003800000 */
.L_x_16766:
[----:B------:R-:W-:Y:S02]  /*13ab0*/  IMAD.MOV.U32 R2, RZ, RZ, R0 ;  /* 0x000000ffff027224 */ /* 0x000fe400078e0000 */
[----:B------:R-:W-:-:S04]  /*13ac0*/  IMAD.MOV.U32 R3, RZ, RZ, 0x0 ;  /* 0x00000000ff037424 */ /* 0x000fc800078e00ff */
[----:B------:R-:W-:Y:S05]  /*13ad0*/  RET.REL.NODEC R2 `(_ZN2at6native18elementwise_kernelILi128ELi4EZNS0_15gpu_kernel_implINS0_13BinaryFunctorIdddZZZNS0_17atan2_kernel_cudaERNS_18TensorIteratorBaseEENKUlvE_clEvENKUlvE_clEvEUlddE_EEEEvS5_RKT_EUliE_EEviT1_) ;  /* 0xfffffec402487950 */ /* 0x000fea0003c3ffff */
.L_x_16771:
        /* <DEDUP_REMOVED lines=10> */
.L_x_19739:


//--------------------- .text._ZN2at6native27unrolled_elementwise_kernelINS0_13BinaryFunctorIdddZZZNS0_17atan2_kernel_cudaERNS_18TensorIteratorBaseEENKUlvE_clEvENKUlvE_clEvEUlddE_EESt5arrayIPcLm3EELi4E23TrivialOffsetCalculatorILi2EjESC_ILi1EjENS0_6memory12LoadWithCastILi2EEENSF_13StoreWithCastILi1EEEEEviT_T0_T2_T3_T4_T5_ --------------------------
	.section	.text._ZN2at6native27unrolled_elementwise_kernelINS0_13BinaryFunctorIdddZZZNS0_17atan2_kernel_cudaERNS_18TensorIteratorBaseEENKUlvE_clEvENKUlvE_clEvEUlddE_EESt5arrayIPcLm3EELi4E23TrivialOffsetCalculatorILi2EjESC_ILi1EjENS0_6memory12LoadWithCastILi2EEENSF_13StoreWithCastILi1EEEEEviT_T0_T2_T3_T4_T5_,"ax",@progbits
	.align	128
        .global         _ZN2at6native27unrolled_elementwise_kernelINS0_13BinaryFunctorIdddZZZNS0_17atan2_kernel_cudaERNS_18TensorIteratorBaseEENKUlvE_clEvENKUlvE_clEvEUlddE_EESt5arrayIPcLm3EELi4E23TrivialOffsetCalculatorILi2EjESC_ILi1EjENS0_6memory12LoadWithCastILi2EEENSF_13StoreWithCastILi1EEEEEviT_T0_T2_T3_T4_T5_
        .type           _ZN2at6native27unrolled_elementwise_kernelINS0_13BinaryFunctorIdddZZZNS0_17atan2_kernel_cudaERNS_18TensorIteratorBaseEENKUlvE_clEvENKUlvE_clEvEUlddE_EESt5arrayIPcLm3EELi4E23TrivialOffsetCalculatorILi2EjESC_ILi1EjENS0_6memory12LoadWithCastILi2EEENSF_13StoreWithCastILi1EEEEEviT_T0_T2_T3_T4_T5_,@function
        .size           _ZN2at6native27unrolled_elementwise_kernelINS0_13BinaryFunctorIdddZZZNS0_17atan2_kernel_cudaERNS_18TensorIteratorBaseEENKUlvE_clEvENKUlvE_clEvEUlddE_EESt5arrayIPcLm3EELi4E23TrivialOffsetCalculatorILi2EjESC_ILi1EjENS0_6memory12LoadWithCastILi2EEENSF_13StoreWithCastILi1EEEEEviT_T0_T2_T3_T4_T5_,(.L_x_19740 - _ZN2at6native27unrolled_elementwise_kernelINS0_13BinaryFunctorIdddZZZNS0_17atan2_kernel_cudaERNS_18TensorIteratorBaseEENKUlvE_clEvENKUlvE_clEvEUlddE_EESt5arrayIPcLm3EELi4E23TrivialOffsetCalculatorILi2EjESC_ILi1EjENS0_6memory12LoadWithCastILi2EEENSF_13StoreWithCastILi1EEEEEviT_T0_T2_T3_T4_T5_)
        .other          _ZN2at6native27unrolled_elementwise_kernelINS0_13BinaryFunctorIdddZZZNS0_17atan2_kernel_cudaERNS_18TensorIteratorBaseEENKUlvE_clEvENKUlvE_clEvEUlddE_EESt5arrayIPcLm3EELi4E23TrivialOffsetCalculatorILi2EjESC_ILi1EjENS0_6memory12LoadWithCastILi2EEENSF_13StoreWithCastILi1EEEEEviT_T0_T2_T3_T4_T5_,@"STO_CUDA_ENTRY STV_DEFAULT"
_ZN2at6native27unrolled_elementwise_kernelINS0_13BinaryFunctorIdddZZZNS0_17atan2_kernel_cudaERNS_18TensorIteratorBaseEENKUlvE_clEvENKUlvE_clEvEUlddE_EESt5arrayIPcLm3EELi4E23TrivialOffsetCalculatorILi2EjESC_ILi1EjENS0_6memory12LoadWithCastILi2EEENSF_13StoreWithCastILi1EEEEEviT_T0_T2_T3_T4_T5_:
.text._ZN2at6native27unrolled_elementwise_kernelINS0_13BinaryFunctorIdddZZZNS0_17atan2_kernel_cudaERNS_18TensorIteratorBaseEENKUlvE_clEvENKUlvE_clEvEUlddE_EESt5arrayIPcLm3EELi4E23TrivialOffsetCalculatorILi2EjESC_ILi1EjENS0_6memory12LoadWithCastILi2EEENSF_13StoreWithCastILi1EEEEEviT_T0_T2_T3_T4_T5_:
[----:B------:R-:W0:Y:S01]  /*0000*/  LDC R1, c[0x0][0x28] ;  /* 0x00000a00ff017b82 */ /* 0x000e220000000800 */
[----:B------:R-:W1:Y:S07]  /*0010*/  S2R R29, SR_CTAID.X ;  /* 0x00000000001d7919 */ /* 0x000e6e0000002500 */
[----:B------:R-:W1:Y:S01]  /*0020*/  LDC R0, c[0x0][0x210] ;  /* 0x00008400ff007b82 */ /* 0x000e620000000800 */
[----:B------:R-:W-:Y:S01]  /*0030*/  ULDC.64 UR36, c[0x0][0x208] ;  /* 0x0000820000247ab9 */ /* 0x000fe20000000a00 */
[----:B------:R-:W-:Y:S01]  /*0040*/  BSSY B6, `(.L_x_16772) ;  /* 0x00001f3000067945 */ /* 0x000fe20003800000 */
[----:B------:R-:W2:Y:S01]  /*0050*/  S2R R28, SR_TID.X ;  /* 0x00000000001c7919 */ /* 0x000ea20000002100 */
[----:B0-----:R-:W-:Y:S01]  /*0060*/  VIADD R1, R1, 0xfffffff8 ;  /* 0xfffffff801017836 */ /* 0x001fe20000000000 */
[----:B------:R-:W-:-:S02]  /*0070*/  CS2R R24, SRZ ;  /* 0x0000000000187805 */ /* 0x000fc4000001ff00 */
[----:B------:R-:W-:Y:S02]  /*0080*/  CS2R R22, SRZ ;  /* 0x0000000000167805 */ /* 0x000fe4000001ff00 */
[----:B------:R-:W-:Y:S01]  /*0090*/  CS2R R18, SRZ ;  /* 0x0000000000127805 */ /* 0x000fe2000001ff00 */
[----:B------:R-:W0:Y:S08]  /*00a0*/  LDC.U8 R36, c[0x0][0x234] ;  /* 0x00008d00ff247b82 */ /* 0x000e300000000000 */
[----:B------:R-:W3:Y:S01]  /*00b0*/  LDC.U8 R32, c[0x0][0x235] ;  /* 0x00008d40ff207b82 */ /* 0x000ee20000000000 */
[----:B-1----:R-:W-:-:S05]  /*00c0*/  IMAD R37, R29, -0x200, R0 ;  /* 0xfffffe001d257824 */ /* 0x002fca00078e0200 */
[----:B--2---:R-:W-:-:S13]  /*00d0*/  ISETP.GE.AND P0, PT, R28, R37, PT ;  /* 0x000000251c00720c */ /* 0x004fda0003f06270 */
        /* <DEDUP_REMOVED lines=21> */
.L_x_16777:
[----:B------:R-:W2:Y:S02]  /*0230*/  LDG.E.U8 R2, desc[UR36][R2.64] ;  /* 0x0000002402027981 */ /* 0x000ea4000c1e1100 */
[----:B--2---:R0:W1:Y:S01]  /*0240*/  I2F.F64.U16 R22, R2 ;  /* 0x0000000200167312 */ /* 0x0040620000101800 */
[----:B------:R-:W-:Y:S05]  /*0250*/  BRA `(.L_x_16779) ;  /* 0x0000000c00747947 */ /* 0x000fea0003800000 */
.L_x_16776:
        /* <DEDUP_REMOVED lines=9> */
.L_x_16781:
[----:B------:R-:W2:Y:S02]  /*02f0*/  LDG.E R2, desc[UR36][R2.64] ;  /* 0x0000002402027981 */ /* 0x000ea4000c1e1900 */
[----:B--2---:R1:W2:Y:S01]  /*0300*/  I2F.F64 R22, R2 ;  /* 0x0000000200167312 */ /* 0x0042a20000201c00 */
[----:B------:R-:W-:Y:S05]  /*0310*/  BRA `(.L_x_16779) ;  /* 0x0000000c00447947 */ /* 0x000fea0003800000 */
.L_x_16780:
[----:B------:R-:W2:Y:S02]  /*0320*/  LDG.E.U16 R2, desc[UR36][R2.64] ;  /* 0x0000002402027981 */ /* 0x000ea4000c1e1500 */
[----:B--2---:R4:W0:Y:S01]  /*0330*/  I2F.F64.S16 R22, R2 ;  /* 0x0000000200167312 */ /* 0x0048220000101c00 */
[----:B------:R-:W-:Y:S05]  /*0340*/  BRA `(.L_x_16779) ;  /* 0x0000000c00387947 */ /* 0x000fea0003800000 */
.L_x_16775:
        /* <DEDUP_REMOVED lines=10> */
.L_x_16783:
[----:B------:R-:W2:Y:S02]  /*03f0*/  LDG.E.U16 R0, desc[UR36][R2.64] ;  /* 0x0000002402007981 */ /* 0x000ea4000c1e1500 */
[----:B--2---:R-:W-:-:S05]  /*0400*/  HADD2.F32 R0, -RZ, R0.H0_H0 ;  /* 0x20000000ff007230 */ /* 0x004fca0000004100 */
[----:B------:R-:W-:-:S04]  /*0410*/  FMUL.FTZ R0, R0, 1 ;  /* 0x3f80000000007820 */ /* 0x000fc80000410000 */
[----:B------:R0:W1:Y:S01]  /*0420*/  F2F.F64.F32 R22, R0 ;  /* 0x0000000000167310 */ /* 0x0000620000201800 */
[----:B------:R-:W-:Y:S05]  /*0430*/  BRA `(.L_x_16779) ;  /* 0x0000000800fc7947 */ /* 0x000fea0003800000 */
.L_x_16782:
        /* <DEDUP_REMOVED lines=10> */
.L_x_16785:
[----:B------:R-:W2:Y:S02]  /*04e0*/  LDG.E.U16 R2, desc[UR36][R2.64] ;  /* 0x0000002402027981 */ /* 0x000ea4000c1e1500 */
[----:B--2---:R-:W-:-:S05]  /*04f0*/  HADD2.F32 R0, -RZ, R2.H0_H0 ;  /* 0x20000002ff007230 */ /* 0x004fca0000004100 */
[----:B------:R-:W-:-:S04]  /*0500*/  FMUL.FTZ R0, R0, 1 ;  /* 0x3f80000000007820 */ /* 0x000fc80000410000 */
[----:B------:R0:W1:Y:S01]  /*0510*/  F2F.F64.F32 R22, R0 ;  /* 0x0000000000167310 */ /* 0x0000620000201800 */
[----:B------:R-:W-:Y:S05]  /*0520*/  BRA `(.L_x_16779) ;  /* 0x0000000800c07947 */ /* 0x000fea0003800000 */
.L_x_16784:
[----:B------:R0:W5:Y:S01]  /*0530*/  LDG.E.64 R22, desc[UR36][R2.64] ;  /* 0x0000002402167981 */ /* 0x000162000c1e1b00 */
[----:B------:R-:W-:Y:S05]  /*0540*/  BRA `(.L_x_16779) ;  /* 0x0000000800b87947 */ /* 0x000fea0003800000 */
.L_x_16774:
        /* <DEDUP_REMOVED lines=13> */
.L_x_16788:
[----:B------:R0:W5:Y:S01]  /*0620*/  LDG.E.64 R22, desc[UR36][R2.64] ;  /* 0x0000002402167981 */ /* 0x000162000c1e1b00 */
[----:B------:R-:W-:Y:S05]  /*0630*/  BRA `(.L_x_16779) ;  /* 0x00000008007c7947 */ /* 0x000fea0003800000 */
.L_x_16787:
        /* <DEDUP_REMOVED lines=28> */
.L_x_16790:
        /* <DEDUP_REMOVED lines=16> */
.L_x_16789:
[----:B------:R-:W2:Y:S02]  /*0900*/  LDG.E.U16 R0, desc[UR36][R2.64] ;  /* 0x0000002402007981 */ /* 0x000ea4000c1e1500 */
[----:B--2---:R-:W-:-:S04]  /*0910*/  IMAD.U32 R0, R0, 0x10000, RZ ;  /* 0x0001000000007824 */ /* 0x004fc800078e00ff */
[----:B------:R-:W-:-:S04]  /*0920*/  FMUL.FTZ R0, R0, 1 ;  /* 0x3f80000000007820 */ /* 0x000fc80000410000 */
[----:B------:R0:W1:Y:S01]  /*0930*/  F2F.F64.F32 R22, R0 ;  /* 0x0000000000167310 */ /* 0x0000620000201800 */
[----:B------:R-:W-:Y:S05]  /*0940*/  BRA `(.L_x_16779) ;  /* 0x0000000400b87947 */ /* 0x000fea0003800000 */
.L_x_16786:
        /* <DEDUP_REMOVED lines=11> */
.L_x_16793:
        /* <DEDUP_REMOVED lines=21> */
.L_x_16797:
[----:B------:R-:W-:Y:S05]  /*0b50*/  BSYNC B1 ;  /* 0x0000000000017941 */ /* 0x000fea0003800000 */
.L_x_16796:
[----:B------:R-:W-:Y:S01]  /*0b60*/  LEA R3, R0, 0x3b800000, 0x17 ;  /* 0x3b80000000037811 */ /* 0x000fe200078eb8ff */
[----:B------:R-:W-:-:S05]  /*0b70*/  IMAD.SHL.U32 R0, R2, 0x100000, RZ ;  /* 0x0010000002007824 */ /* 0x000fca00078e00ff */
[----:B------:R-:W-:-:S07]  /*0b80*/  LOP3.LUT R0, R3, R0, R4, 0xfe, !PT ;  /* 0x0000000003007212 */ /* 0x000fce00078efe04 */
.L_x_16795:
[----:B------:R-:W-:Y:S05]  /*0b90*/  BSYNC B0 ;  /* 0x0000000000007941 */ /* 0x000fea0003800000 */
.L_x_16794:
[----:B------:R-:W-:-:S04]  /*0ba0*/  FMUL.FTZ R0, R0, 1 ;  /* 0x3f80000000007820 */ /* 0x000fc80000410000 */
[----:B------:R0:W1:Y:S01]  /*0bb0*/  F2F.F64.F32 R22, R0 ;  /* 0x0000000000167310 */ /* 0x0000620000201800 */
[----:B------:R-:W-:Y:S05]  /*0bc0*/  BRA `(.L_x_16779) ;  /* 0x0000000400187947 */ /* 0x000fea0003800000 */
.L_x_16792:
        /* <DEDUP_REMOVED lines=21> */
.L_x_16801:
[----:B------:R-:W-:Y:S05]  /*0d20*/  BSYNC B1 ;  /* 0x0000000000017941 */ /* 0x000fea0003800000 */
.L_x_16800:
[----:B------:R-:W-:Y:S01]  /*0d30*/  LEA R3, R0, 0x37800000, 0x17 ;  /* 0x3780000000037811 */ /* 0x000fe200078eb8ff */
[----:B------:R-:W-:-:S05]  /*0d40*/  IMAD.SHL.U32 R0, R2, 0x200000, RZ ;  /* 0x0020000002007824 */ /* 0x000fca00078e00ff */
[----:B------:R-:W-:-:S07]  /*0d50*/  LOP3.LUT R0, R3, R0, R4, 0xfe, !PT ;  /* 0x0000000003007212 */ /* 0x000fce00078efe04 */
.L_x_16799:
[----:B------:R-:W-:Y:S05]  /*0d60*/  BSYNC B0 ;  /* 0x0000000000007941 */ /* 0x000fea0003800000 */
.L_x_16798:
[----:B------:R-:W-:-:S04]  /*0d70*/  FMUL.FTZ R0, R0, 1 ;  /* 0x3f80000000007820 */ /* 0x000fc80000410000 */
[----:B------:R0:W1:Y:S01]  /*0d80*/  F2F.F64.F32 R22, R0 ;  /* 0x0000000000167310 */ /* 0x0000620000201800 */
[----:B------:R-:W-:Y:S05]  /*0d90*/  BRA `(.L_x_16779) ;  /* 0x0000000000a47947 */ /* 0x000fea0003800000 */
.L_x_16791:
        /* <DEDUP_REMOVED lines=14> */
.L_x_16805:
[----:B------:R-:W-:Y:S05]  /*0e80*/  BSYNC B0 ;  /* 0x0000000000007941 */ /* 0x000fea0003800000 */
.L_x_16804:
[----:B------:R-:W-:-:S04]  /*0e90*/  FMUL.FTZ R0, R0, 1 ;  /* 0x3f80000000007820 */ /* 0x000fc80000410000 */
[----:B------:R0:W1:Y:S01]  /*0ea0*/  F2F.F64.F32 R22, R0 ;  /* 0x0000000000167310 */ /* 0x0000620000201800 */
[----:B------:R-:W-:Y:S05]  /*0eb0*/  BRA `(.L_x_16779) ;  /* 0x00000000005c7947 */ /* 0x000fea0003800000 */
.L_x_16778:
        /* <DEDUP_REMOVED lines=16> */
.L_x_16806:
[----:B------:R-:W-:Y:S01]  /*0fc0*/  CS2R R22, SRZ ;  /* 0x0000000000167805 */ /* 0x000fe2000001ff00 */
[----:B------:R-:W-:Y:S06]  /*0fd0*/  BRA `(.L_x_16779) ;  /* 0x0000000000147947 */ /* 0x000fec0003800000 */
.L_x_16803:
[----:B------:R-:W2:Y:S02]  /*0fe0*/  LDG.E.64 R22, desc[UR36][R2.64] ;  /* 0x0000002402167981 */ /* 0x000ea4000c1e1b00 */
[----:B--2---:R-:W0:Y:S01]  /*0ff0*/  I2F.F64.U64 R22, R22 ;  /* 0x0000001600167312 */ /* 0x004e220000301800 */
[----:B------:R-:W-:Y:S05]  /*1000*/  BRA `(.L_x_16779) ;  /* 0x0000000000087947 */ /* 0x000fea0003800000 */
.L_x_16802:
[----:B------:R-:W2:Y:S02]  /*1010*/  LDG.E R2, desc[UR36][R2.64] ;  /* 0x0000002402027981 */ /* 0x000ea4000c1e1900 */
[----:B--2---:R0:W1:Y:S02]  /*1020*/  I2F.F64.U32 R22, R2 ;  /* 0x0000000200167312 */ /* 0x0040640000201800 */
.L_x_16779:
[----:B01--4-:R-:W0:Y:S01]  /*1030*/  LDC.64 R2, c[0x0][0x228] ;  /* 0x00008a00ff027b82 */ /* 0x013e220000000a00 */
        /* <DEDUP_REMOVED lines=18> */
.L_x_16810:
[----:B------:R-:W3:Y:S02]  /*1160*/  LDG.E.U8 R2, desc[UR36][R2.64] ;  /* 0x0000002402027981 */ /* 0x000ee4000c1e1100 */
[----:B---3--:R3:W4:Y:S01]  /*1170*/  I2F.F64.U16 R18, R2 ;  /* 0x0000000200127312 */ /* 0x0087220000101800 */
[----:B------:R-:W-:Y:S05]  /*1180*/  BRA `(.L_x_16812) ;  /* 0x0000000c00707947 */ /* 0x000fea0003800000 */
.L_x_16809:
        /* <DEDUP_REMOVED lines=9> */
.L_x_16814:
[----:B------:R-:W3:Y:S02]  /*1220*/  LDG.E R2, desc[UR36][R2.64] ;  /* 0x0000002402027981 */ /* 0x000ee4000c1e1900 */
[----:B---3--:R0:W1:Y:S01]  /*1230*/  I2F.F64 R18, R2 ;  /* 0x0000000200127312 */ /* 0x0080620000201c00 */
[----:B------:R-:W-:Y:S05]  /*1240*/  BRA `(.L_x_16812) ;  /* 0x0000000c00407947 */ /* 0x000fea0003800000 */
.L_x_16813:
[----:B------:R-:W3:Y:S02]  /*1250*/  LDG.E.U16 R2, desc[UR36][R2.64] ;  /* 0x0000002402027981 */ /* 0x000ee4000c1e1500 */
[----:B---3--:R0:W1:Y:S01]  /*1260*/  I2F.F64.S16 R18, R2 ;  /* 0x0000000200127312 */ /* 0x0080620000101c00 */
[----:B------:R-:W-:Y:S05]  /*1270*/  BRA `(.L_x_16812) ;  /* 0x0000000c00347947 */ /* 0x000fea0003800000 */
.L_x_16808:
        /* <DEDUP_REMOVED lines=10> */
.L_x_16816:
[----:B------:R-:W3:Y:S02]  /*1320*/  LDG.E.U16 R0, desc[UR36][R2.64] ;  /* 0x0000002402007981 */ /* 0x000ee4000c1e1500 */
[----:B---3--:R-:W-:-:S05]  /*1330*/  HADD2.F32 R0, -RZ, R0.H0_H0 ;  /* 0x20000000ff007230 */ /* 0x008fca0000004100 */
[----:B------:R-:W-:-:S04]  /*1340*/  FMUL.FTZ R0, R0, 1 ;  /* 0x3f80000000007820 */ /* 0x000fc80000410000 */
[----:B------:R0:W1:Y:S01]  /*1350*/  F2F.F64.F32 R18, R0 ;  /* 0x0000000000127310 */ /* 0x0000620000201800 */
[----:B------:R-:W-:Y:S05]  /*1360*/  BRA `(.L_x_16812) ;  /* 0x0000000800f87947 */ /* 0x000fea0003800000 */
.L_x_16815:
        /* <DEDUP_REMOVED lines=10> */
.L_x_16818:
[----:B------:R-:W3:Y:S02]  /*1410*/  LDG.E.U16 R2, desc[UR36][R2.64] ;  /* 0x0000002402027981 */ /* 0x000ee4000c1e1500 */
[----:B---3--:R-:W-:-:S05]  /*1420*/  HADD2.F32 R0, -RZ, R2.H0_H0 ;  /* 0x20000002ff007230 */ /* 0x008fca0000004100 */
[----:B------:R-:W-:-:S04]  /*1430*/  FMUL.FTZ R0, R0, 1 ;  /* 0x3f80000000007820 */ /* 0x000fc80000410000 */
[----:B------:R0:W1:Y:S01]  /*1440*/  F2F.F64.F32 R18, R0 ;  /* 0x0000000000127310 */ /* 0x0000620000201800 */
[----:B------:R-:W-:Y:S05]  /*1450*/  BRA `(.L_x_16812) ;  /* 0x0000000800bc7947 */ /* 0x000fea0003800000 */
.L_x_16817:
[----:B------:R0:W5:Y:S01]  /*1460*/  LDG.E.64 R18, desc[UR36][R2.64] ;  /* 0x0000002402127981 */ /* 0x000162000c1e1b00 */
[----:B------:R-:W-:Y:S05]  /*1470*/  BRA `(.L_x_16812) ;  /* 0x0000000800b47947 */ /* 0x000fea0003800000 */
.L_x_16807:
        /* <DEDUP_REMOVED lines=13> */
.L_x_16821:
[----:B------:R0:W5:Y:S01]  /*1550*/  LDG.E.64 R18, desc[UR36][R2.64] ;  /* 0x0000002402127981 */ /* 0x000162000c1e1b00 */
[----:B------:R-:W-:Y:S05]  /*1560*/  BRA `(.L_x_16812) ;  /* 0x0000000800787947 */ /* 0x000fea0003800000 */
.L_x_16820:
        /* <DEDUP_REMOVED lines=28> */
.L_x_16823:
        /* <DEDUP_REMOVED lines=15> */
.L_x_16822:
[----:B------:R-:W3:Y:S02]  /*1820*/  LDG.E.U16 R0, desc[UR36][R2.64] ;  /* 0x0000002402007981 */ /* 0x000ee4000c1e1500 */
[----:B---3--:R-:W-:-:S04]  /*1830*/  IMAD.U32 R0, R0, 0x10000, RZ ;  /* 0x0001000000007824 */ /* 0x008fc800078e00ff */
[----:B------:R-:W-:-:S04]  /*1840*/  FMUL.FTZ R0, R0, 1 ;  /* 0x3f80000000007820 */ /* 0x000fc80000410000 */
[----:B------:R0:W1:Y:S01]  /*1850*/  F2F.F64.F32 R18, R0 ;  /* 0x0000000000127310 */ /* 0x0000620000201800 */
[----:B------:R-:W-:Y:S05]  /*1860*/  BRA `(.L_x_16812) ;  /* 0x0000000400b87947 */ /* 0x000fea0003800000 */
.L_x_16819:
        /* <DEDUP_REMOVED lines=11> */
.L_x_16826:
        /* <DEDUP_REMOVED lines=21> */
.L_x_16830:
[----:B------:R-:W-:Y:S05]  /*1a70*/  BSYNC B1 ;  /* 0x0000000000017941 */ /* 0x000fea0003800000 */
.L_x_16829:
[----:B------:R-:W-:Y:S01]  /*1a80*/  LEA R3, R0, 0x3b800000, 0x17 ;  /* 0x3b80000000037811 */ /* 0x000fe200078eb8ff */
[----:B------:R-:W-:-:S05]  /*1a90*/  IMAD.SHL.U32 R0, R2, 0x100000, RZ ;  /* 0x0010000002007824 */ /* 0x000fca00078e00ff */
[----:B------:R-:W-:-:S07]  /*1aa0*/  LOP3.LUT R0, R3, R0, R4, 0xfe, !PT ;  /* 0x0000000003007212 */ /* 0x000fce00078efe04 */
.L_x_16828:
[----:B------:R-:W-:Y:S05]  /*1ab0*/  BSYNC B0 ;  /* 0x0000000000007941 */ /* 0x000fea0003800000 */
.L_x_16827:
[----:B------:R-:W-:-:S04]  /*1ac0*/  FMUL.FTZ R0, R0, 1 ;  /* 0x3f80000000007820 */ /* 0x000fc80000410000 */
[----:B------:R0:W1:Y:S01]  /*1ad0*/  F2F.F64.F32 R18, R0 ;  /* 0x0000000000127310 */ /* 0x0000620000201800 */
[----:B------:R-:W-:Y:S05]  /*1ae0*/  BRA `(.L_x_16812) ;  /* 0x0000000400187947 */ /* 0x000fea0003800000 */
.L_x_16825:
        /* <DEDUP_REMOVED lines=21> */
.L_x_16834:
[----:B------:R-:W-:Y:S05]  /*1c40*/  BSYNC B1 ;  /* 0x0000000000017941 */ /* 0x000fea0003800000 */
.L_x_16833:
[----:B------:R-:W-:Y:S01]  /*1c50*/  LEA R3, R0, 0x37800000, 0x17 ;  /* 0x3780000000037811 */ /* 0x000fe200078eb8ff */
[----:B------:R-:W-:-:S05]  /*1c60*/  IMAD.SHL.U32 R0, R2, 0x200000, RZ ;  /* 0x0020000002007824 */ /* 0x000fca00078e00ff */
[----:B------:R-:W-:-:S07]  /*1c70*/  LOP3.LUT R0, R3, R0, R4, 0xfe, !PT ;  /* 0x0000000003007212 */ /* 0x000fce00078efe04 */
.L_x_16832:
[----:B------:R-:W-:Y:S05]  /*1c80*/  BSYNC B0 ;  /* 0x0000000000007941 */ /* 0x000fea0003800000 */
.L_x_16831:
[----:B------:R-:W-:-:S04]  /*1c90*/  FMUL.FTZ R0, R0, 1 ;  /* 0x3f80000000007820 */ /* 0x000fc80000410000 */
[----:B------:R0:W1:Y:S01]  /*1ca0*/  F2F.F64.F32 R18, R0 ;  /* 0x0000000000127310 */ /* 0x0000620000201800 */
[----:B------:R-:W-:Y:S05]  /*1cb0*/  BRA `(.L_x_16812) ;  /* 0x0000000000a47947 */ /* 0x000fea0003800000 */
.L_x_16824:
        /* <DEDUP_REMOVED lines=14> */
.L_x_16838:
[----:B------:R-:W-:Y:S05]  /*1da0*/  BSYNC B0 ;  /* 0x0000000000007941 */ /* 0x000fea0003800000 */
.L_x_16837:
[----:B------:R-:W-:-:S04]  /*1db0*/  FMUL.FTZ R0, R0, 1 ;  /* 0x3f80000000007820 */ /* 0x000fc80000410000 */
[----:B------:R0:W1:Y:S01]  /*1dc0*/  F2F.F64.F32 R18, R0 ;  /* 0x0000000000127310 */ /* 0x0000620000201800 */
[----:B------:R-:W-:Y:S05]  /*1dd0*/  BRA `(.L_x_16812) ;  /* 0x00000000005c7947 */ /* 0x000fea0003800000 */
.L_x_16811:
        /* <DEDUP_REMOVED lines=15> */
[----:B0-2--5:R-:W-:Y:S05]  /*1ed0*/  CALL.ABS.NOINC R2 ;  /* 0x0000000002007343 */ /* 0x025fea0003c00000 */
.L_x_16839:
[----:B------:R-:W-:Y:S01]  /*1ee0*/  CS2R R18, SRZ ;  /* 0x0000000000127805 */ /* 0x000fe2000001ff00 */
[----:B------:R-:W-:Y:S06]  /*1ef0*/  BRA `(.L_x_16812) ;  /* 0x0000000000147947 */ /* 0x000fec0003800000 */
.L_x_16836:
[----:B------:R-:W3:Y:S02]  /*1f00*/  LDG.E.64 R18, desc[UR36][R2.64] ;  /* 0x0000002402127981 */ /* 0x000ee4000c1e1b00 */
[----:B---3--:R-:W0:Y:S01]  /*1f10*/  I2F.F64.U64 R18, R18 ;  /* 0x0000001200127312 */ /* 0x008e220000301800 */
[----:B------:R-:W-:Y:S05]  /*1f20*/  BRA `(.L_x_16812) ;  /* 0x0000000000087947 */ /* 0x000fea0003800000 */
.L_x_16835:
[----:B------:R-:W3:Y:S02]  /*1f30*/  LDG.E R2, desc[UR36][R2.64] ;  /* 0x0000002402027981 */ /* 0x000ee4000c1e1900 */
[----:B---3--:R0:W1:Y:S02]  /*1f40*/  I2F.F64.U32 R18, R2 ;  /* 0x0000000200127312 */ /* 0x0080640000201800 */
.L_x_16812:
[----:B------:R-:W2:Y:S02]  /*1f50*/  S2R R28, SR_TID.X ;  /* 0x00000000001c7919 */ /* 0x000ea40000002100 */
[----:B--2---:R-:W-:-:S07]  /*1f60*/  VIADD R28, R28, 0x80 ;  /* 0x000000801c1c7836 */ /* 0x004fce0000000000 */
.L_x_16773:
[----:B------:R-:W-:Y:S05]  /*1f70*/  BSYNC B6 ;  /* 0x0000000000067941 */ /* 0x000fea0003800000 */
.L_x_16772:
        /* <DEDUP_REMOVED lines=24> */
.L_x_16845:
[----:B------:R-:W2:Y:S02]  /*2100*/  LDG.E.U8 R2, desc[UR36][R2.64] ;  /* 0x0000002402027981 */ /* 0x000ea4000c1e1100 */
[----:B--2---:R0:W2:Y:S01]  /*2110*/  I2F.F64.U16 R24, R2 ;  /* 0x0000000200187312 */ /* 0x0040a20000101800 */
[----:B------:R-:W-:Y:S05]  /*2120*/  BRA `(.L_x_16847) ;  /* 0x0000000c00707947 */ /* 0x000fea0003800000 */
.L_x_16844:
        /* <DEDUP_REMOVED lines=9> */
.L_x_16849:
[----:B------:R-:W2:Y:S02]  /*21c0*/  LDG.E R2, desc[UR36][R2.64] ;  /* 0x0000002402027981 */ /* 0x000ea4000c1e1900 */
[----:B--2---:R0:W2:Y:S01]  /*21d0*/  I2F.F64 R24, R2 ;  /* 0x0000000200187312 */ /* 0x0040a20000201c00 */
[----:B------:R-:W-:Y:S05]  /*21e0*/  BRA `(.L_x_16847) ;  /* 0x0000000c00407947 */ /* 0x000fea0003800000 */
.L_x_16848:
[----:B------:R-:W2:Y:S02]  /*21f0*/  LDG.E.U16 R2, desc[UR36][R2.64] ;  /* 0x0000002402027981 */ /* 0x000ea4000c1e1500 */
[----:B--2---:R0:W2:Y:S01]  /*2200*/  I2F.F64.S16 R24, R2 ;  /* 0x0000000200187312 */ /* 0x0040a20000101c00 */
[----:B------:R-:W-:Y:S05]  /*2210*/  BRA `(.L_x_16847) ;  /* 0x0000000c00347947 */ /* 0x000fea0003800000 */
.L_x_16843:
        /* <DEDUP_REMOVED lines=10> */
.L_x_16851:
[----:B------:R-:W2:Y:S02]  /*22c0*/  LDG.E.U16 R0, desc[UR36][R2.64] ;  /* 0x0000002402007981 */ /* 0x000ea4000c1e1500 */
[----:B--2---:R-:W-:-:S05]  /*22d0*/  HADD2.F32 R0, -RZ, R0.H0_H0 ;  /* 0x20000000ff007230 */ /* 0x004fca0000004100 */
[----:B------:R-:W-:-:S04]  /*22e0*/  FMUL.FTZ R0, R0, 1 ;  /* 0x3f80000000007820 */ /* 0x000fc80000410000 */
[----:B------:R0:W2:Y:S01]  /*22f0*/  F2F.F64.F32 R24, R0 ;  /* 0x0000000000187310 */ /* 0x0000a20000201800 */
[----:B------:R-:W-:Y:S05]  /*2300*/  BRA `(.L_x_16847) ;  /* 0x0000000800f87947 */ /* 0x000fea0003800000 */
.L_x_16850:
        /* <DEDUP_REMOVED lines=10> */
.L_x_16853:
[----:B------:R-:W2:Y:S02]  /*23b0*/  LDG.E.U16 R2, desc[UR36][R2.64] ;  /* 0x0000002402027981 */ /* 0x000ea4000c1e1500 */
[----:B--2---:R-:W-:-:S05]  /*23c0*/  HADD2.F32 R0, -RZ, R2.H0_H0 ;  /* 0x20000002ff007230 */ /* 0x004fca0000004100 */
[----:B------:R-:W-:-:S04]  /*23d0*/  FMUL.FTZ R0, R0, 1 ;  /* 0x3f80000000007820 */ /* 0x000fc80000410000 */
[----:B------:R0:W2:Y:S01]  /*23e0*/  F2F.F64.F32 R24, R0 ;  /* 0x0000000000187310 */ /* 0x0000a20000201800 */
[----:B------:R-:W-:Y:S05]  /*23f0*/  BRA `(.L_x_16847) ;  /* 0x0000000800bc7947 */ /* 0x000fea0003800000 */
.L_x_16852:
[----:B------:R0:W5:Y:S01]  /*2400*/  LDG.E.64 R24, desc[UR36][R2.64] ;  /* 0x0000002402187981 */ /* 0x000162000c1e1b00 */
[----:B------:R-:W-:Y:S05]  /*2410*/  BRA `(.L_x_16847) ;  /* 0x0000000800b47947 */ /* 0x000fea0003800000 */
.L_x_16842:
        /* <DEDUP_REMOVED lines=13> */
.L_x_16856:
[----:B------:R0:W5:Y:S01]  /*24f0*/  LDG.E.64 R24, desc[UR36][R2.64] ;  /* 0x0000002402187981 */ /* 0x000162000c1e1b00 */
[----:B------:R-:W-:Y:S05]  /*2500*/  BRA `(.L_x_16847) ;  /* 0x0000000800787947 */ /* 0x000fea0003800000 */
.L_x_16855:
        /* <DEDUP_REMOVED lines=28> */
.L_x_16858:
        /* <DEDUP_REMOVED lines=15> */
.L_x_16857:
[----:B------:R-:W2:Y:S02]  /*27c0*/  LDG.E.U16 R0, desc[UR36][R2.64] ;  /* 0x0000002402007981 */ /* 0x000ea4000c1e1500 */
[----:B--2---:R-:W-:-:S04]  /*27d0*/  IMAD.U32 R0, R0, 0x10000, RZ ;  /* 0x0001000000007824 */ /* 0x004fc800078e00ff */
[----:B------:R-:W-:-:S04]  /*27e0*/  FMUL.FTZ R0, R0, 1 ;  /* 0x3f80000000007820 */ /* 0x000fc80000410000 */
[----:B------:R2:W3:Y:S01]  /*27f0*/  F2F.F64.F32 R24, R0 ;  /* 0x0000000000187310 */ /* 0x0004e20000201800 */
[----:B------:R-:W-:Y:S05]  /*2800*/  BRA `(.L_x_16847) ;  /* 0x0000000400b87947 */ /* 0x000fea0003800000 */
.L_x_16854:
        /* <DEDUP_REMOVED lines=11> */
.L_x_16861:
        /* <DEDUP_REMOVED lines=21> */
.L_x_16865:
[----:B------:R-:W-:Y:S05]  /*2a10*/  BSYNC B1 ;  /* 0x0000000000017941 */ /* 0x000fea0003800000 */
.L_x_16864:
[----:B------:R-:W-:Y:S01]  /*2a20*/  LEA R3, R0, 0x3b800000, 0x17 ;  /* 0x3b80000000037811 */ /* 0x000fe200078eb8ff */
[----:B------:R-:W-:-:S05]  /*2a30*/  IMAD.SHL.U32 R0, R2, 0x100000, RZ ;  /* 0x0010000002007824 */ /* 0x000fca00078e00ff */
[----:B------:R-:W-:-:S07]  /*2a40*/  LOP3.LUT R0, R3, R0, R4, 0xfe, !PT ;  /* 0x0000000003007212 */ /* 0x000fce00078efe04 */
.L_x_16863:
[----:B------:R-:W-:Y:S05]  /*2a50*/  BSYNC B0 ;  /* 0x0000000000007941 */ /* 0x000fea0003800000 */
.L_x_16862:
[----:B------:R-:W-:-:S04]  /*2a60*/  FMUL.FTZ R0, R0, 1 ;  /* 0x3f80000000007820 */ /* 0x000fc80000410000 */
[----:B------:R0:W2:Y:S01]  /*2a70*/  F2F.F64.F32 R24, R0 ;  /* 0x0000000000187310 */ /* 0x0000a20000201800 */
[----:B------:R-:W-:Y:S05]  /*2a80*/  BRA `(.L_x_16847) ;  /* 0x0000000400187947 */ /* 0x000fea0003800000 */
.L_x_16860:
        /* <DEDUP_REMOVED lines=21> */
.L_x_16869:
[----:B------:R-:W-:Y:S05]  /*2be0*/  BSYNC B1 ;  /* 0x0000000000017941 */ /* 0x000fea0003800000 */
.L_x_16868:
[----:B------:R-:W-:Y:S01]  /*2bf0*/  LEA R3, R0, 0x37800000, 0x17 ;  /* 0x3780000000037811 */ /* 0x000fe200078eb8ff */
[----:B------:R-:W-:-:S05]  /*2c00*/  IMAD.SHL.U32 R0, R2, 0x200000, RZ ;  /* 0x0020000002007824 */ /* 0x000fca00078e00ff */
[----:B------:R-:W-:-:S07]  /*2c10*/  LOP3.LUT R0, R3, R0, R4, 0xfe, !PT ;  /* 0x0000000003007212 */ /* 0x000fce00078efe04 */
.L_x_16867:
[----:B------:R-:W-:Y:S05]  /*2c20*/  BSYNC B0 ;  /* 0x0000000000007941 */ /* 0x000fea0003800000 */
.L_x_16866:
[----:B------:R-:W-:-:S04]  /*2c30*/  FMUL.FTZ R0, R0, 1 ;  /* 0x3f80000000007820 */ /* 0x000fc80000410000 */
[----:B------:R0:W2:Y:S01]  /*2c40*/  F2F.F64.F32 R24, R0 ;  /* 0x0000000000187310 */ /* 0x0000a20000201800 */
[----:B------:R-:W-:Y:S05]  /*2c50*/  BRA `(.L_x_16847) ;  /* 0x0000000000a47947 */ /* 0x000fea0003800000 */
.L_x_16859:
        /* <DEDUP_REMOVED lines=14> */
.L_x_16873:
[----:B------:R-:W-:Y:S05]  /*2d40*/  BSYNC B0 ;  /* 0x0000000000007941 */ /* 0x000fea0003800000 */
.L_x_16872:
[----:B------:R-:W-:-:S04]  /*2d50*/  FMUL.FTZ R0, R0, 1 ;  /* 0x3f80000000007820 */ /* 0x000fc80000410000 */
[----:B------:R0:W2:Y:S01]  /*2d60*/  F2F.F64.F32 R24, R0 ;  /* 0x0000000000187310 */ /* 0x0000a20000201800 */
[----:B------:R-:W-:Y:S05]  /*2d70*/  BRA `(.L_x_16847) ;  /* 0x00000000005c7947 */ /* 0x000fea0003800000 */
.L_x_16846:
        /* <DEDUP_REMOVED lines=16> */
.L_x_16874:
[----:B------:R-:W-:Y:S01]  /*2e80*/  CS2R R24, SRZ ;  /* 0x0000000000187805 */ /* 0x000fe2000001ff00 */
[----:B------:R-:W-:Y:S06]  /*2e90*/  BRA `(.L_x_16847) ;  /* 0x0000000000147947 */ /* 0x000fec0003800000 */
.L_x_16871:
[----:B------:R-:W2:Y:S02]  /*2ea0*/  LDG.E.64 R24, desc[UR36][R2.64] ;  /* 0x0000002402187981 */ /* 0x000ea4000c1e1b00 */
[----:B--2---:R-:W0:Y:S01]  /*2eb0*/  I2F.F64.U64 R24, R24 ;  /* 0x0000001800187312 */ /* 0x004e220000301800 */
[----:B------:R-:W-:Y:S05]  /*2ec0*/  BRA `(.L_x_16847) ;  /* 0x0000000000087947 */ /* 0x000fea0003800000 */
.L_x_16870:
[----:B------:R-:W2:Y:S02]  /*2ed0*/  LDG.E R2, desc[UR36][R2.64] ;  /* 0x0000002402027981 */ /* 0x000ea4000c1e1900 */
[----:B--2---:R0:W2:Y:S02]  /*2ee0*/  I2F.F64.U32 R24, R2 ;  /* 0x0000000200187312 */ /* 0x0040a40000201800 */
.L_x_16847:
        /* <DEDUP_REMOVED lines=19> */
.L_x_16878:
[----:B------:R-:W2:Y:S02]  /*3020*/  LDG.E.U8 R2, desc[UR36][R2.64] ;  /* 0x0000002402027981 */ /* 0x000ea4000c1e1100 */
[----:B--2---:R0:W2:Y:S01]  /*3030*/  I2F.F64.U16 R16, R2 ;  /* 0x0000000200107312 */ /* 0x0040a20000101800 */
[----:B------:R-:W-:Y:S05]  /*3040*/  BRA `(.L_x_16880) ;  /* 0x0000000c00707947 */ /* 0x000fea0003800000 */
.L_x_16877:
        /* <DEDUP_REMOVED lines=9> */
.L_x_16882:
[----:B------:R-:W2:Y:S02]  /*30e0*/  LDG.E R2, desc[UR36][R2.64] ;  /* 0x0000002402027981 */ /* 0x000ea4000c1e1900 */
[----:B--2---:R0:W2:Y:S01]  /*30f0*/  I2F.F64 R16, R2 ;  /* 0x0000000200107312 */ /* 0x0040a20000201c00 */
[----:B------:R-:W-:Y:S05]  /*3100*/  BRA `(.L_x_16880) ;  /* 0x0000000c00407947 */ /* 0x000fea0003800000 */
.L_x_16881:
[----:B------:R-:W2:Y:S02]  /*3110*/  LDG.E.U16 R2, desc[UR36][R2.64] ;  /* 0x0000002402027981 */ /* 0x000ea4000c1e1500 */
[----:B--2---:R0:W2:Y:S01]  /*3120*/  I2F.F64.S16 R16, R2 ;  /* 0x0000000200107312 */ /* 0x0040a20000101c00 */
[----:B------:R-:W-:Y:S05]  /*3130*/  BRA `(.L_x_16880) ;  /* 0x0000000c00347947 */ /* 0x000fea0003800000 */
.L_x_16876:
        /* <DEDUP_REMOVED lines=10> */
.L_x_16884:
[----:B------:R-:W2:Y:S02]  /*31e0*/  LDG.E.U16 R0, desc[UR36][R2.64] ;  /* 0x0000002402007981 */ /* 0x000ea4000c1e1500 */
[----:B--2---:R-:W-:-:S05]  /*31f0*/  HADD2.F32 R0, -RZ, R0.H0_H0 ;  /* 0x20000000ff007230 */ /* 0x004fca0000004100 */
[----:B------:R-:W-:-:S04]  /*3200*/  FMUL.FTZ R0, R0, 1 ;  /* 0x3f80000000007820 */ /* 0x000fc80000410000 */
[----:B------:R0:W2:Y:S01]  /*3210*/  F2F.F64.F32 R16, R0 ;  /* 0x0000000000107310 */ /* 0x0000a20000201800 */
[----:B------:R-:W-:Y:S05]  /*3220*/  BRA `(.L_x_16880) ;  /* 0x0000000800f87947 */ /* 0x000fea0003800000 */
.L_x_16883:
        /* <DEDUP_REMOVED lines=10> */
.L_x_16886:
[----:B------:R-:W2:Y:S02]  /*32d0*/  LDG.E.U16 R2, desc[UR36][R2.64] ;  /* 0x0000002402027981 */ /* 0x000ea4000c1e1500 */
[----:B--2---:R-:W-:-:S05]  /*32e0*/  HADD2.F32 R0, -RZ, R2.H0_H0 ;  /* 0x20000002ff007230 */ /* 0x004fca0000004100 */
[----:B------:R-:W-:-:S04]  /*32f0*/  FMUL.FTZ R0, R0, 1 ;  /* 0x3f80000000007820 */ /* 0x000fc80000410000 */
[----:B------:R0:W2:Y:S01]  /*3300*/  F2F.F64.F32 R16, R0 ;  /* 0x0000000000107310 */ /* 0x0000a20000201800 */
[----:B------:R-:W-:Y:S05]  /*3310*/  BRA `(.L_x_16880) ;  /* 0x0000000800bc7947 */ /* 0x000fea0003800000 */
.L_x_16885:
[----:B------:R0:W5:Y:S01]  /*3320*/  LDG.E.64 R16, desc[UR36][R2.64] ;  /* 0x0000002402107981 */ /* 0x000162000c1e1b00 */
[----:B------:R-:W-:Y:S05]  /*3330*/  BRA `(.L_x_16880) ;  /* 0x0000000800b47947 */ /* 0x000fea0003800000 */
.L_x_16875:
        /* <DEDUP_REMOVED lines=13> */
.L_x_16889:
[----:B------:R0:W5:Y:S01]  /*3410*/  LDG.E.64 R16, desc[UR36][R2.64] ;  /* 0x0000002402107981 */ /* 0x000162000c1e1b00 */
[----:B------:R-:W-:Y:S05]  /*3420*/  BRA `(.L_x_16880) ;  /* 0x0000000800787947 */ /* 0x000fea0003800000 */
.L_x_16888:
        /* <DEDUP_REMOVED lines=28> */
.L_x_16891:
        /* <DEDUP_REMOVED lines=15> */
.L_x_16890:
[----:B------:R-:W2:Y:S02]  /*36e0*/  LDG.E.U16 R0, desc[UR36][R2.64] ;  /* 0x0000002402007981 */ /* 0x000ea4000c1e1500 */
[----:B--2---:R-:W-:-:S04]  /*36f0*/  IMAD.U32 R0, R0, 0x10000, RZ ;  /* 0x0001000000007824 */ /* 0x004fc800078e00ff */
[----:B------:R-:W-:-:S04]  /*3700*/  FMUL.FTZ R0, R0, 1 ;  /* 0x3f80000000007820 */ /* 0x000fc80000410000 */
[----:B------:R0:W2:Y:S01]  /*3710*/  F2F.F64.F32 R16, R0 ;  /* 0x0000000000107310 */ /* 0x0000a20000201800 */
[----:B------:R-:W-:Y:S05]  /*3720*/  BRA `(.L_x_16880) ;  /* 0x0000000400b87947 */ /* 0x000fea0003800000 */
.L_x_16887:
        /* <DEDUP_REMOVED lines=11> */
.L_x_16894:
        /* <DEDUP_REMOVED lines=21> */
.L_x_16898:
[----:B------:R-:W-:Y:S05]  /*3930*/  BSYNC B1 ;  /* 0x0000000000017941 */ /* 0x000fea0003800000 */
.L_x_16897:
[----:B------:R-:W-:Y:S01]  /*3940*/  LEA R3, R0, 0x3b800000, 0x17 ;  /* 0x3b80000000037811 */ /* 0x000fe200078eb8ff */
[----:B------:R-:W-:-:S05]  /*3950*/  IMAD.SHL.U32 R0, R2, 0x100000, RZ ;  /* 0x0010000002007824 */ /* 0x000fca00078e00ff */
[----:B------:R-:W-:-:S07]  /*3960*/  LOP3.LUT R0, R3, R0, R4, 0xfe, !PT ;  /* 0x0000000003007212 */ /* 0x000fce00078efe04 */
.L_x_16896:
[----:B------:R-:W-:Y:S05]  /*3970*/  BSYNC B0 ;  /* 0x0000000000007941 */ /* 0x000fea0003800000 */
.L_x_16895:
[----:B------:R-:W-:-:S04]  /*3980*/  FMUL.FTZ R0, R0, 1 ;  /* 0x3f80000000007820 */ /* 0x000fc80000410000 */
[----:B------:R0:W2:Y:S01]  /*3990*/  F2F.F64.F32 R16, R0 ;  /* 0x0000000000107310 */ /* 0x0000a20000201800 */
[----:B------:R-:W-:Y:S05]  /*39a0*/  BRA `(.L_x_16880) ;  /* 0x0000000400187947 */ /* 0x000fea0003800000 */
.L_x_16893:
        /* <DEDUP_REMOVED lines=21> */
.L_x_16902:
[----:B------:R-:W-:Y:S05]  /*3b00*/  BSYNC B1 ;  /* 0x0000000000017941 */ /* 0x000fea0003800000 */
.L_x_16901:
[----:B------:R-:W-:Y:S01]  /*3b10*/  LEA R3, R0, 0x37800000, 0x17 ;  /* 0x3780000000037811 */ /* 0x000fe200078eb8ff */
[----:B------:R-:W-:-:S05]  /*3b20*/  IMAD.SHL.U32 R0, R2, 0x200000, RZ ;  /* 0x0020000002007824 */ /* 0x000fca00078e00ff */
[----:B------:R-:W-:-:S07]  /*3b30*/  LOP3.LUT R0, R3, R0, R4, 0xfe, !PT ;  /* 0x0000000003007212 */ /* 0x000fce00078efe04 */
.L_x_16900:
[----:B------:R-:W-:Y:S05]  /*3b40*/  BSYNC B0 ;  /* 0x0000000000007941 */ /* 0x000fea0003800000 */
.L_x_16899:
[----:B------:R-:W-:-:S04]  /*3b50*/  FMUL.FTZ R0, R0, 1 ;  /* 0x3f80000000007820 */ /* 0x000fc80000410000 */
[----:B------:R0:W2:Y:S01]  /*3b60*/  F2F.F64.F32 R16, R0 ;  /* 0x0000000000107310 */ /* 0x0000a20000201800 */
[----:B------:R-:W-:Y:S05]  /*3b70*/  BRA `(.L_x_16880) ;  /* 0x0000000000a47947 */ /* 0x000fea0003800000 */
.L_x_16892:
        /* <DEDUP_REMOVED lines=14> */
.L_x_16906:
[----:B------:R-:W-:Y:S05]  /*3c60*/  BSYNC B0 ;  /* 0x0000000000007941 */ /* 0x000fea0003800000 */
.L_x_16905:
[----:B------:R-:W-:-:S04]  /*3c70*/  FMUL.FTZ R0, R0, 1 ;  /* 0x3f80000000007820 */ /* 0x000fc80000410000 */
[----:B------:R0:W2:Y:S01]  /*3c80*/  F2F.F64.F32 R16, R0 ;  /* 0x0000000000107310 */ /* 0x0000a20000201800 */
[----:B------:R-:W-:Y:S05]  /*3c90*/  BRA `(.L_x_16880) ;  /* 0x00000000005c7947 */ /* 0x000fea0003800000 */
.L_x_16879:
        /* <DEDUP_REMOVED lines=16> */
.L_x_16907:
[----:B------:R-:W-:Y:S01]  /*3da0*/  CS2R R16, SRZ ;  /* 0x0000000000107805 */ /* 0x000fe2000001ff00 */
[----:B------:R-:W-:Y:S06]  /*3db0*/  BRA `(.L_x_16880) ;  /* 0x0000000000147947 */ /* 0x000fec0003800000 */
.L_x_16904:
[----:B------:R-:W2:Y:S02]  /*3dc0*/  LDG.E.64 R16, desc[UR36][R2.64] ;  /* 0x0000002402107981 */ /* 0x000ea4000c1e1b00 */
[----:B--2---:R-:W0:Y:S01]  /*3dd0*/  I2F.F64.U64 R16, R16 ;  /* 0x0000001000107312 */ /* 0x004e220000301800 */
[----:B------:R-:W-:Y:S05]  /*3de0*/  BRA `(.L_x_16880) ;  /* 0x0000000000087947 */ /* 0x000fea0003800000 */
.L_x_16903:
[----:B------:R-:W2:Y:S02]  /*3df0*/  LDG.E R2, desc[UR36][R2.64] ;  /* 0x0000002402027981 */ /* 0x000ea4000c1e1900 */
[----:B--2---:R0:W2:Y:S02]  /*3e00*/  I2F.F64.U32 R16, R2 ;  /* 0x0000000200107312 */ /* 0x0040a40000201800 */
.L_x_16880:
[----:B------:R-:W-:-:S07]  /*3e10*/  VIADD R28, R28, 0x80 ;  /* 0x000000801c1c7836 */ /* 0x000fce0000000000 */
.L_x_16841:
[----:B------:R-:W-:Y:S05]  /*3e20*/  BSYNC B6 ;  /* 0x0000000000067941 */ /* 0x000fea0003800000 */
.L_x_16840:
        /* <DEDUP_REMOVED lines=26> */
.L_x_16913:
[----:B------:R-:W3:Y:S02]  /*3fd0*/  LDG.E.U8 R2, desc[UR36][R2.64] ;  /* 0x0000002402027981 */ /* 0x000ee4000c1e1100 */
[----:B---3--:R0:W3:Y:S01]  /*3fe0*/  I2F.F64.U16 R30, R2 ;  /* 0x00000002001e7312 */ /* 0x0080e20000101800 */
[----:B------:R-:W-:Y:S05]  /*3ff0*/  BRA `(.L_x_16915) ;  /* 0x0000000c00707947 */ /* 0x000fea0003800000 */
.L_x_16912:
        /* <DEDUP_REMOVED lines=9> */
.L_x_16917:
[----:B------:R-:W3:Y:S02]  /*4090*/  LDG.E R2, desc[UR36][R2.64] ;  /* 0x0000002402027981 */ /* 0x000ee4000c1e1900 */
[----:B---3--:R0:W3:Y:S01]  /*40a0*/  I2F.F64 R30, R2 ;  /* 0x00000002001e7312 */ /* 0x0080e20000201c00 */
[----:B------:R-:W-:Y:S05]  /*40b0*/  BRA `(.L_x_16915) ;  /* 0x0000000c00407947 */ /* 0x000fea0003800000 */
.L_x_16916:
[----:B------:R-:W3:Y:S02]  /*40c0*/  LDG.E.U16 R2, desc[UR36][R2.64] ;  /* 0x0000002402027981 */ /* 0x000ee4000c1e1500 */
[----:B---3--:R0:W3:Y:S01]  /*40d0*/  I2F.F64.S16 R30, R2 ;  /* 0x00000002001e7312 */ /* 0x0080e20000101c00 */
[----:B------:R-:W-:Y:S05]  /*40e0*/  BRA `(.L_x_16915) ;  /* 0x0000000c00347947 */ /* 0x000fea0003800000 */
.L_x_16911:
        /* <DEDUP_REMOVED lines=10> */
.L_x_16919:
[----:B------:R-:W3:Y:S02]  /*4190*/  LDG.E.U16 R0, desc[UR36][R2.64] ;  /* 0x0000002402007981 */ /* 0x000ee4000c1e1500 */
[----:B---3--:R-:W-:-:S05]  /*41a0*/  HADD2.F32 R0, -RZ, R0.H0_H0 ;  /* 0x20000000ff007230 */ /* 0x008fca0000004100 */
[----:B------:R-:W-:-:S04]  /*41b0*/  FMUL.FTZ R0, R0, 1 ;  /* 0x3f80000000007820 */ /* 0x000fc80000410000 */
[----:B------:R0:W3:Y:S01]  /*41c0*/  F2F.F64.F32 R30, R0 ;  /* 0x00000000001e7310 */ /* 0x0000e20000201800 */
[----:B------:R-:W-:Y:S05]  /*41d0*/  BRA `(.L_x_16915) ;  /* 0x0000000800f87947 */ /* 0x000fea0003800000 */
.L_x_16918:
        /* <DEDUP_REMOVED lines=10> */
.L_x_16921:
[----:B------:R-:W3:Y:S02]  /*4280*/  LDG.E.U16 R2, desc[UR36][R2.64] ;  /* 0x0000002402027981 */ /* 0x000ee4000c1e1500 */
[----:B---3--:R-:W-:-:S05]  /*4290*/  HADD2.F32 R0, -RZ, R2.H0_H0 ;  /* 0x20000002ff007230 */ /* 0x008fca0000004100 */
[----:B------:R-:W-:-:S04]  /*42a0*/  FMUL.FTZ R0, R0, 1 ;  /* 0x3f80000000007820 */ /* 0x000fc80000410000 */
[----:B------:R0:W3:Y:S01]  /*42b0*/  F2F.F64.F32 R30, R0 ;  /* 0x00000000001e7310 */ /* 0x0000e20000201800 */
[----:B------:R-:W-:Y:S05]  /*42c0*/  BRA `(.L_x_16915) ;  /* 0x0000000800bc7947 */ /* 0x000fea0003800000 */
.L_x_16920:
[----:B------:R0:W5:Y:S01]  /*42d0*/  LDG.E.64 R30, desc[UR36][R2.64] ;  /* 0x00000024021e7981 */ /* 0x000162000c1e1b00 */
[----:B------:R-:W-:Y:S05]  /*42e0*/  BRA `(.L_x_16915) ;  /* 0x0000000800b47947 */ /* 0x000fea0003800000 */
.L_x_16910:
        /* <DEDUP_REMOVED lines=13> */
.L_x_16924:
[----:B------:R0:W5:Y:S01]  /*43c0*/  LDG.E.64 R30, desc[UR36][R2.64] ;  /* 0x00000024021e7981 */ /* 0x000162000c1e1b00 */
[----:B------:R-:W-:Y:S05]  /*43d0*/  BRA `(.L_x_16915) ;  /* 0x0000000800787947 */ /* 0x000fea0003800000 */
.L_x_16923:
        /* <DEDUP_REMOVED lines=28> */
.L_x_16926:
        /* <DEDUP_REMOVED lines=15> */
.L_x_16925:
[----:B------:R-:W3:Y:S02]  /*4690*/  LDG.E.U16 R0, desc[UR36][R2.64] ;  /* 0x0000002402007981 */ /* 0x000ee4000c1e1500 */
[----:B---3--:R-:W-:-:S04]  /*46a0*/  IMAD.U32 R0, R0, 0x10000, RZ ;  /* 0x0001000000007824 */ /* 0x008fc800078e00ff */
[----:B------:R-:W-:-:S04]  /*46b0*/  FMUL.FTZ R0, R0, 1 ;  /* 0x3f80000000007820 */ /* 0x000fc80000410000 */
[----:B------:R3:W0:Y:S01]  /*46c0*/  F2F.F64.F32 R30, R0 ;  /* 0x00000000001e7310 */ /* 0x0006220000201800 */
[----:B------:R-:W-:Y:S05]  /*46d0*/  BRA `(.L_x_16915) ;  /* 0x0000000400b87947 */ /* 0x000fea0003800000 */
.L_x_16922:
        /* <DEDUP_REMOVED lines=11> */
.L_x_16929:
        /* <DEDUP_REMOVED lines=21> */
.L_x_16933:
[----:B------:R-:W-:Y:S05]  /*48e0*/  BSYNC B1 ;  /* 0x0000000000017941 */ /* 0x000fea0003800000 */
.L_x_16932:
[----:B------:R-:W-:Y:S01]  /*48f0*/  LEA R3, R0, 0x3b800000, 0x17 ;  /* 0x3b80000000037811 */ /* 0x000fe200078eb8ff */
[----:B------:R-:W-:-:S05]  /*4900*/  IMAD.SHL.U32 R0, R2, 0x100000, RZ ;  /* 0x0010000002007824 */ /* 0x000fca00078e00ff */
[----:B------:R-:W-:-:S07]  /*4910*/  LOP3.LUT R0, R3, R0, R4, 0xfe, !PT ;  /* 0x0000000003007212 */ /* 0x000fce00078efe04 */
.L_x_16931:
[----:B------:R-:W-:Y:S05]  /*4920*/  BSYNC B0 ;  /* 0x0000000000007941 */ /* 0x000fea0003800000 */
.L_x_16930:
[----:B------:R-:W-:-:S04]  /*4930*/  FMUL.FTZ R0, R0, 1 ;  /* 0x3f80000000007820 */ /* 0x000fc80000410000 */
[----:B------:R0:W3:Y:S01]  /*4940*/  F2F.F64.F32 R30, R0 ;  /* 0x00000000001e7310 */ /* 0x0000e20000201800 */
[----:B------:R-:W-:Y:S05]  /*4950*/  BRA `(.L_x_16915) ;  /* 0x0000000400187947 */ /* 0x000fea0003800000 */
.L_x_16928:
        /* <DEDUP_REMOVED lines=21> */
.L_x_16937:
[----:B------:R-:W-:Y:S05]  /*4ab0*/  BSYNC B1 ;  /* 0x0000000000017941 */ /* 0x000fea0003800000 */
.L_x_16936:
[----:B------:R-:W-:Y:S01]  /*4ac0*/  LEA R3, R0, 0x37800000, 0x17 ;  /* 0x3780000000037811 */ /* 0x000fe200078eb8ff */
[----:B------:R-:W-:-:S05]  /*4ad0*/  IMAD.SHL.U32 R0, R2, 0x200000, RZ ;  /* 0x0020000002007824 */ /* 0x000fca00078e00ff */
[----:B------:R-:W-:-:S07]  /*4ae0*/  LOP3.LUT R0, R3, R0, R4, 0xfe, !PT ;  /* 0x0000000003007212 */ /* 0x000fce00078efe04 */
.L_x_16935:
[----:B------:R-:W-:Y:S05]  /*4af0*/  BSYNC B0 ;  /* 0x0000000000007941 */ /* 0x000fea0003800000 */
.L_x_16934:
[----:B------:R-:W-:-:S04]  /*4b00*/  FMUL.FTZ R0, R0, 1 ;  /* 0x3f80000000007820 */ /* 0x000fc80000410000 */
[----:B------:R0:W3:Y:S01]  /*4b10*/  F2F.F64.F32 R30, R0 ;  /* 0x00000000001e7310 */ /* 0x0000e20000201800 */
[----:B------:R-:W-:Y:S05]  /*4b20*/  BRA `(.L_x_16915) ;  /* 0x0000000000a47947 */ /* 0x000fea0003800000 */
.L_x_16927:
        /* <DEDUP_REMOVED lines=14> */
.L_x_16941:
[----:B------:R-:W-:Y:S05]  /*4c10*/  BSYNC B0 ;  /* 0x0000000000007941 */ /* 0x000fea0003800000 */
.L_x_16940:
[----:B------:R-:W-:-:S04]  /*4c20*/  FMUL.FTZ R0, R0, 1 ;  /* 0x3f80000000007820 */ /* 0x000fc80000410000 */
[----:B------:R0:W3:Y:S01]  /*4c30*/  F2F.F64.F32 R30, R0 ;  /* 0x00000000001e7310 */ /* 0x0000e20000201800 */
[----:B------:R-:W-:Y:S05]  /*4c40*/  BRA `(.L_x_16915) ;  /* 0x00000000005c7947 */ /* 0x000fea0003800000 */
.L_x_16914:
        /* <DEDUP_REMOVED lines=16> */
.L_x_16942:
[----:B------:R-:W-:Y:S01]  /*4d50*/  CS2R R30, SRZ ;  /* 0x00000000001e7805 */ /* 0x000fe2000001ff00 */
[----:B------:R-:W-:Y:S06]  /*4d60*/  BRA `(.L_x_16915) ;  /* 0x0000000000147947 */ /* 0x000fec0003800000 */
.L_x_16939:
[----:B------:R-:W3:Y:S02]  /*4d70*/  LDG.E.64 R30, desc[UR36][R2.64] ;  /* 0x00000024021e7981 */ /* 0x000ee4000c1e1b00 */
[----:B---3--:R-:W0:Y:S01]  /*4d80*/  I2F.F64.U64 R30, R30 ;  /* 0x0000001e001e7312 */ /* 0x008e220000301800 */
[----:B------:R-:W-:Y:S05]  /*4d90*/  BRA `(.L_x_16915) ;  /* 0x0000000000087947 */ /* 0x000fea0003800000 */
.L_x_16938:
[----:B------:R-:W3:Y:S02]  /*4da0*/  LDG.E R2, desc[UR36][R2.64] ;  /* 0x0000002402027981 */ /* 0x000ee4000c1e1900 */
[----:B---3--:R0:W3:Y:S02]  /*4db0*/  I2F.F64.U32 R30, R2 ;  /* 0x00000002001e7312 */ /* 0x0080e40000201800 */
.L_x_16915:
        /* <DEDUP_REMOVED lines=19> */
.L_x_16946:
[----:B------:R-:W3:Y:S02]  /*4ef0*/  LDG.E.U8 R2, desc[UR36][R2.64] ;  /* 0x0000002402027981 */ /* 0x000ee4000c1e1100 */
[----:B---3--:R0:W3:Y:S01]  /*4f00*/  I2F.F64.U16 R26, R2 ;  /* 0x00000002001a7312 */ /* 0x0080e20000101800 */
[----:B------:R-:W-:Y:S05]  /*4f10*/  BRA `(.L_x_16948) ;  /* 0x0000000c00707947 */ /* 0x000fea0003800000 */
.L_x_16945:
        /* <DEDUP_REMOVED lines=9> */
.L_x_16950:
[----:B------:R-:W3:Y:S02]  /*4fb0*/  LDG.E R2, desc[UR36][R2.64] ;  /* 0x0000002402027981 */ /* 0x000ee4000c1e1900 */
[----:B---3--:R0:W3:Y:S01]  /*4fc0*/  I2F.F64 R26, R2 ;  /* 0x00000002001a7312 */ /* 0x0080e20000201c00 */
[----:B------:R-:W-:Y:S05]  /*4fd0*/  BRA `(.L_x_16948) ;  /* 0x0000000c00407947 */ /* 0x000fea0003800000 */
.L_x_16949:
[----:B------:R-:W3:Y:S02]  /*4fe0*/  LDG.E.U16 R2, desc[UR36][R2.64] ;  /* 0x0000002402027981 */ /* 0x000ee4000c1e1500 */
[----:B---3--:R0:W3:Y:S01]  /*4ff0*/  I2F.F64.S16 R26, R2 ;  /* 0x00000002001a7312 */ /* 0x0080e20000101c00 */
[----:B------:R-:W-:Y:S05]  /*5000*/  BRA `(.L_x_16948) ;  /* 0x0000000c00347947 */ /* 0x000fea0003800000 */
.L_x_16944:
        /* <DEDUP_REMOVED lines=10> */
.L_x_16952:
[----:B------:R-:W3:Y:S02]  /*50b0*/  LDG.E.U16 R0, desc[UR36][R2.64] ;  /* 0x0000002402007981 */ /* 0x000ee4000c1e1500 */
[----:B---3--:R-:W-:-:S05]  /*50c0*/  HADD2.F32 R0, -RZ, R0.H0_H0 ;  /* 0x20000000ff007230 */ /* 0x008fca0000004100 */
[----:B------:R-:W-:-:S04]  /*50d0*/  FMUL.FTZ R0, R0, 1 ;  /* 0x3f80000000007820 */ /* 0x000fc80000410000 */
[----:B------:R0:W3:Y:S01]  /*50e0*/  F2F.F64.F32 R26, R0 ;  /* 0x00000000001a7310 */ /* 0x0000e20000201800 */
[----:B------:R-:W-:Y:S05]  /*50f0*/  BRA `(.L_x_16948) ;  /* 0x0000000800f87947 */ /* 0x000fea0003800000 */
.L_x_16951:
        /* <DEDUP_REMOVED lines=10> */
.L_x_16954:
[----:B------:R-:W3:Y:S02]  /*51a0*/  LDG.E.U16 R2, desc[UR36][R2.64] ;  /* 0x0000002402027981 */ /* 0x000ee4000c1e1500 */
[----:B---3--:R-:W-:-:S05]  /*51b0*/  HADD2.F32 R0, -RZ, R2.H0_H0 ;  /* 0x20000002ff007230 */ /* 0x008fca0000004100 */
[----:B------:R-:W-:-:S04]  /*51c0*/  FMUL.FTZ R0, R0, 1 ;  /* 0x3f80000000007820 */ /* 0x000fc80000410000 */
[----:B------:R0:W3:Y:S01]  /*51d0*/  F2F.F64.F32 R26, R0 ;  /* 0x00000000001a7310 */ /* 0x0000e20000201800 */
[----:B------:R-:W-:Y:S05]  /*51e0*/  BRA `(.L_x_16948) ;  /* 0x0000000800bc7947 */ /* 0x000fea0003800000 */
.L_x_16953:
[----:B------:R0:W5:Y:S01]  /*51f0*/  LDG.E.64 R26, desc[UR36][R2.64] ;  /* 0x00000024021a7981 */ /* 0x000162000c1e1b00 */
[----:B------:R-:W-:Y:S05]  /*5200*/  BRA `(.L_x_16948) ;  /* 0x0000000800b47947 */ /* 0x000fea0003800000 */
.L_x_16943:
        /* <DEDUP_REMOVED lines=13> */
.L_x_16957:
[----:B------:R0:W5:Y:S01]  /*52e0*/  LDG.E.64 R26, desc[UR36][R2.64] ;  /* 0x00000024021a7981 */ /* 0x000162000c1e1b00 */
[----:B------:R-:W-:Y:S05]  /*52f0*/  BRA `(.L_x_16948) ;  /* 0x0000000800787947 */ /* 0x000fea0003800000 */
.L_x_16956:
        /* <DEDUP_REMOVED lines=28> */
.L_x_16959:
        /* <DEDUP_REMOVED lines=15> */
.L_x_16958:
[----:B------:R-:W3:Y:S02]  /*55b0*/  LDG.E.U16 R0, desc[UR36][R2.64] ;  /* 0x0000002402007981 */ /* 0x000ee4000c1e1500 */
[----:B---3--:R-:W-:-:S04]  /*55c0*/  IMAD.U32 R0, R0, 0x10000, RZ ;  /* 0x0001000000007824 */ /* 0x008fc800078e00ff */
[----:B------:R-:W-:-:S04]  /*55d0*/  FMUL.FTZ R0, R0, 1 ;  /* 0x3f80000000007820 */ /* 0x000fc80000410000 */
[----:B------:R0:W3:Y:S01]  /*55e0*/  F2F.F64.F32 R26, R0 ;  /* 0x00000000001a7310 */ /* 0x0000e20000201800 */
[----:B------:R-:W-:Y:S05]  /*55f0*/  BRA `(.L_x_16948) ;  /* 0x0000000400b87947 */ /* 0x000fea0003800000 */
.L_x_16955:
        /* <DEDUP_REMOVED lines=11> */
.L_x_16962:
        /* <DEDUP_REMOVED lines=21> */
.L_x_16966:
[----:B------:R-:W-:Y:S05]  /*5800*/  BSYNC B1 ;  /* 0x0000000000017941 */ /* 0x000fea0003800000 */
.L_x_16965:
[----:B------:R-:W-:Y:S01]  /*5810*/  LEA R3, R0, 0x3b800000, 0x17 ;  /* 0x3b80000000037811 */ /* 0x000fe200078eb8ff */
[----:B------:R-:W-:-:S05]  /*5820*/  IMAD.SHL.U32 R0, R2, 0x100000, RZ ;  /* 0x0010000002007824 */ /* 0x000fca00078e00ff */
[----:B------:R-:W-:-:S07]  /*5830*/  LOP3.LUT R0, R3, R0, R4, 0xfe, !PT ;  /* 0x0000000003007212 */ /* 0x000fce00078efe04 */
.L_x_16964:
[----:B------:R-:W-:Y:S05]  /*5840*/  BSYNC B0 ;  /* 0x0000000000007941 */ /* 0x000fea0003800000 */
.L_x_16963:
[----:B------:R-:W-:-:S04]  /*5850*/  FMUL.FTZ R0, R0, 1 ;  /* 0x3f80000000007820 */ /* 0x000fc80000410000 */
[----:B------:R0:W3:Y:S01]  /*5860*/  F2F.F64.F32 R26, R0 ;  /* 0x00000000001a7310 */ /* 0x0000e20000201800 */
[----:B------:R-:W-:Y:S05]  /*5870*/  BRA `(.L_x_16948) ;  /* 0x0000000400187947 */ /* 0x000fea0003800000 */
.L_x_16961:
        /* <DEDUP_REMOVED lines=21> */
.L_x_16970:
[----:B------:R-:W-:Y:S05]  /*59d0*/  BSYNC B1 ;  /* 0x0000000000017941 */ /* 0x000fea0003800000 */
.L_x_16969:
[----:B------:R-:W-:Y:S01]  /*59e0*/  LEA R3, R0, 0x37800000, 0x17 ;  /* 0x3780000000037811 */ /* 0x000fe200078eb8ff */
[----:B------:R-:W-:-:S05]  /*59f0*/  IMAD.SHL.U32 R0, R2, 0x200000, RZ ;  /* 0x0020000002007824 */ /* 0x000fca00078e00ff */
[----:B------:R-:W-:-:S07]  /*5a00*/  LOP3.LUT R0, R3, R0, R4, 0xfe, !PT ;  /* 0x0000000003007212 */ /* 0x000fce00078efe04 */
.L_x_16968:
[----:B------:R-:W-:Y:S05]  /*5a10*/  BSYNC B0 ;  /* 0x0000000000007941 */ /* 0x000fea0003800000 */
.L_x_16967:
[----:B------:R-:W-:-:S04]  /*5a20*/  FMUL.FTZ R0, R0, 1 ;  /* 0x3f80000000007820 */ /* 0x000fc80000410000 */
[----:B------:R0:W3:Y:S01]  /*5a30*/  F2F.F64.F32 R26, R0 ;  /* 0x00000000001a7310 */ /* 0x0000e20000201800 */
[----:B------:R-:W-:Y:S05]  /*5a40*/  BRA `(.L_x_16948) ;  /* 0x0000000000a47947 */ /* 0x000fea0003800000 */
.L_x_16960:
        /* <DEDUP_REMOVED lines=14> */
.L_x_16974:
[----:B------:R-:W-:Y:S05]  /*5b30*/  BSYNC B0 ;  /* 0x0000000000007941 */ /* 0x000fea0003800000 */
.L_x_16973:
[----:B------:R-:W-:-:S04]  /*5b40*/  FMUL.FTZ R0, R0, 1 ;  /* 0x3f80000000007820 */ /* 0x000fc80000410000 */
[----:B------:R0:W3:Y:S01]  /*5b50*/  F2F.F64.F32 R26, R0 ;  /* 0x00000000001a7310 */ /* 0x0000e20000201800 */
[----:B------:R-:W-:Y:S05]  /*5b60*/  BRA `(.L_x_16948) ;  /* 0x00000000005c7947 */ /* 0x000fea0003800000 */
.L_x_16947:
        /* <DEDUP_REMOVED lines=16> */
.L_x_16975:
[----:B------:R-:W-:Y:S01]  /*5c70*/  CS2R R26, SRZ ;  /* 0x00000000001a7805 */ /* 0x000fe2000001ff00 */
[----:B------:R-:W-:Y:S06]  /*5c80*/  BRA `(.L_x_16948) ;  /* 0x0000000000147947 */ /* 0x000fec0003800000 */
.L_x_16972:
[----:B------:R-:W3:Y:S02]  /*5c90*/  LDG.E.64 R26, desc[UR36][R2.64] ;  /* 0x00000024021a7981 */ /* 0x000ee4000c1e1b00 */
[----:B---3--:R-:W0:Y:S01]  /*5ca0*/  I2F.F64.U64 R26, R26 ;  /* 0x0000001a001a7312 */ /* 0x008e220000301800 */
[----:B------:R-:W-:Y:S05]  /*5cb0*/  BRA `(.L_x_16948) ;  /* 0x0000000000087947 */ /* 0x000fea0003800000 */
.L_x_16971:
[----:B------:R-:W3:Y:S02]  /*5cc0*/  LDG.E R2, desc[UR36][R2.64] ;  /* 0x0000002402027981 */ /* 0x000ee4000c1e1900 */
[----:B---3--:R0:W3:Y:S02]  /*5cd0*/  I2F.F64.U32 R26, R2 ;  /* 0x00000002001a7312 */ /* 0x0080e40000201800 */
.L_x_16948:
[----:B------:R-:W-:-:S07]  /*5ce0*/  VIADD R28, R28, 0x80 ;  /* 0x000000801c1c7836 */ /* 0x000fce0000000000 */
.L_x_16909:
[----:B------:R-:W-:Y:S05]  /*5cf0*/  BSYNC B6 ;  /* 0x0000000000067941 */ /* 0x000fea0003800000 */
.L_x_16908:
[----:B------:R-:W-:Y:S01]  /*5d00*/  ISETP.GE.AND P0, PT, R28, R37, PT ;  /* 0x000000251c00720c */ /* 0x000fe20003f06270 */
[----:B------:R-:W-:Y:S01]  /*5d10*/  BSSY B6, `(.L_x_16976) ;  /* 0x00001e8000067945 */ /* 0x000fe20003800000 */
[----:B---3--:R-:W-:-:S11]  /*5d20*/  CS2R R32, SRZ ;  /* 0x0000000000207805 */ /* 0x008fd6000001ff00 */
        /* <DEDUP_REMOVED lines=21> */
.L_x_16981:
[----:B------:R-:W3:Y:S02]  /*5e80*/  LDG.E.U8 R2, desc[UR36][R2.64] ;  /* 0x0000002402027981 */ /* 0x000ee4000c1e1100 */
[----:B---3--:R0:W3:Y:S01]  /*5e90*/  I2F.F64.U16 R32, R2 ;  /* 0x0000000200207312 */ /* 0x0080e20000101800 */
[----:B------:R-:W-:Y:S05]  /*5ea0*/  BRA `(.L_x_16983) ;  /* 0x0000000c00707947 */ /* 0x000fea0003800000 */
.L_x_16980:
        /* <DEDUP_REMOVED lines=9> */
.L_x_16985:
[----:B------:R-:W3:Y:S02]  /*5f40*/  LDG.E R2, desc[UR36][R2.64] ;  /* 0x0000002402027981 */ /* 0x000ee4000c1e1900 */
[----:B---3--:R0:W3:Y:S01]  /*5f50*/  I2F.F64 R32, R2 ;  /* 0x0000000200207312 */ /* 0x0080e20000201c00 */
[----:B------:R-:W-:Y:S05]  /*5f60*/  BRA `(.L_x_16983) ;  /* 0x0000000c00407947 */ /* 0x000fea0003800000 */
.L_x_16984:
[----:B------:R-:W3:Y:S02]  /*5f70*/  LDG.E.U16 R2, desc[UR36][R2.64] ;  /* 0x0000002402027981 */ /* 0x000ee4000c1e1500 */
[----:B---3--:R0:W3:Y:S01]  /*5f80*/  I2F.F64.S16 R32, R2 ;  /* 0x0000000200207312 */ /* 0x0080e20000101c00 */
[----:B------:R-:W-:Y:S05]  /*5f90*/  BRA `(.L_x_16983) ;  /* 0x0000000c00347947 */ /* 0x000fea0003800000 */
.L_x_16979:
        /* <DEDUP_REMOVED lines=10> */
.L_x_16987:
[----:B------:R-:W3:Y:S02]  /*6040*/  LDG.E.U16 R0, desc[UR36][R2.64] ;  /* 0x0000002402007981 */ /* 0x000ee4000c1e1500 */
[----:B---3--:R-:W-:-:S05]  /*6050*/  HADD2.F32 R0, -RZ, R0.H0_H0 ;  /* 0x20000000ff007230 */ /* 0x008fca0000004100 */
[----:B------:R-:W-:-:S04]  /*6060*/  FMUL.FTZ R0, R0, 1 ;  /* 0x3f80000000007820 */ /* 0x000fc80000410000 */
[----:B------:R0:W3:Y:S01]  /*6070*/  F2F.F64.F32 R32, R0 ;  /* 0x0000000000207310 */ /* 0x0000e20000201800 */
[----:B------:R-:W-:Y:S05]  /*6080*/  BRA `(.L_x_16983) ;  /* 0x0000000800f87947 */ /* 0x000fea0003800000 */
.L_x_16986:
        /* <DEDUP_REMOVED lines=10> */
.L_x_16989:
[----:B------:R-:W3:Y:S02]  /*6130*/  LDG.E.U16 R2, desc[UR36][R2.64] ;  /* 0x0000002402027981 */ /* 0x000ee4000c1e1500 */
[----:B---3--:R-:W-:-:S05]  /*6140*/  HADD2.F32 R0, -RZ, R2.H0_H0 ;  /* 0x20000002ff007230 */ /* 0x008fca0000004100 */
[----:B------:R-:W-:-:S04]  /*6150*/  FMUL.FTZ R0, R0, 1 ;  /* 0x3f80000000007820 */ /* 0x000fc80000410000 */
[----:B------:R0:W3:Y:S01]  /*6160*/  F2F.F64.F32 R32, R0 ;  /* 0x0000000000207310 */ /* 0x0000e20000201800 */
[----:B------:R-:W-:Y:S05]  /*6170*/  BRA `(.L_x_16983) ;  /* 0x0000000800bc7947 */ /* 0x000fea0003800000 */
.L_x_16988:
[----:B------:R0:W5:Y:S01]  /*6180*/  LDG.E.64 R32, desc[UR36][R2.64] ;  /* 0x0000002402207981 */ /* 0x000162000c1e1b00 */
[----:B------:R-:W-:Y:S05]  /*6190*/  BRA `(.L_x_16983) ;  /* 0x0000000800b47947 */ /* 0x000fea0003800000 */
.L_x_16978:
        /* <DEDUP_REMOVED lines=13> */
.L_x_16992:
[----:B------:R0:W5:Y:S01]  /*6270*/  LDG.E.64 R32, desc[UR36][R2.64] ;  /* 0x0000002402207981 */ /* 0x000162000c1e1b00 */
[----:B------:R-:W-:Y:S05]  /*6280*/  BRA `(.L_x_16983) ;  /* 0x0000000800787947 */ /* 0x000fea0003800000 */
.L_x_16991:
        /* <DEDUP_REMOVED lines=28> */
.L_x_16994:
        /* <DEDUP_REMOVED lines=15> */
.L_x_16993:
[----:B------:R-:W3:Y:S02]  /*6540*/  LDG.E.U16 R0, desc[UR36][R2.64] ;  /* 0x0000002402007981 */ /* 0x000ee4000c1e1500 */
[----:B---3--:R-:W-:-:S04]  /*6550*/  IMAD.U32 R0, R0, 0x10000, RZ ;  /* 0x0001000000007824 */ /* 0x008fc800078e00ff */
[----:B------:R-:W-:-:S04]  /*6560*/  FMUL.FTZ R0, R0, 1 ;  /* 0x3f80000000007820 */ /* 0x000fc80000410000 */
[----:B------:R0:W3:Y:S01]  /*6570*/  F2F.F64.F32 R32, R0 ;  /* 0x0000000000207310 */ /* 0x0000e20000201800 */
[----:B------:R-:W-:Y:S05]  /*6580*/  BRA `(.L_x_16983) ;  /* 0x0000000400b87947 */ /* 0x000fea0003800000 */
.L_x_16990:
        /* <DEDUP_REMOVED lines=11> */
.L_x_16997:
        /* <DEDUP_REMOVED lines=21> */
.L_x_17001:
[----:B------:R-:W-:Y:S05]  /*6790*/  BSYNC B1 ;  /* 0x0000000000017941 */ /* 0x000fea0003800000 */
.L_x_17000:
[----:B------:R-:W-:Y:S01]  /*67a0*/  LEA R3, R0, 0x3b800000, 0x17 ;  /* 0x3b80000000037811 */ /* 0x000fe200078eb8ff */
[----:B------:R-:W-:-:S05]  /*67b0*/  IMAD.SHL.U32 R0, R2, 0x100000, RZ ;  /* 0x0010000002007824 */ /* 0x000fca00078e00ff */
[----:B------:R-:W-:-:S07]  /*67c0*/  LOP3.LUT R0, R3, R0, R4, 0xfe, !PT ;  /* 0x0000000003007212 */ /* 0x000fce00078efe04 */
.L_x_16999:
[----:B------:R-:W-:Y:S05]  /*67d0*/  BSYNC B0 ;  /* 0x0000000000007941 */ /* 0x000fea0003800000 */
.L_x_16998:
[----:B------:R-:W-:-:S04]  /*67e0*/  FMUL.FTZ R0, R0, 1 ;  /* 0x3f80000000007820 */ /* 0x000fc80000410000 */
[----:B------:R0:W3:Y:S01]  /*67f0*/  F2F.F64.F32 R32, R0 ;  /* 0x0000000000207310 */ /* 0x0000e20000201800 */
[----:B------:R-:W-:Y:S05]  /*6800*/  BRA `(.L_x_16983) ;  /* 0x0000000400187947 */ /* 0x000fea0003800000 */
.L_x_16996:
        /* <DEDUP_REMOVED lines=21> */
.L_x_17005:
[----:B------:R-:W-:Y:S05]  /*6960*/  BSYNC B1 ;  /* 0x0000000000017941 */ /* 0x000fea0003800000 */
.L_x_17004:
[----:B------:R-:W-:Y:S01]  /*6970*/  LEA R3, R0, 0x37800000, 0x17 ;  /* 0x3780000000037811 */ /* 0x000fe200078eb8ff */
[----:B------:R-:W-:-:S05]  /*6980*/  IMAD.SHL.U32 R0, R2, 0x200000, RZ ;  /* 0x0020000002007824 */ /* 0x000fca00078e00ff */
[----:B------:R-:W-:-:S07]  /*6990*/  LOP3.LUT R0, R3, R0, R4, 0xfe, !PT ;  /* 0x0000000003007212 */ /* 0x000fce00078efe04 */
.L_x_17003:
[----:B------:R-:W-:Y:S05]  /*69a0*/  BSYNC B0 ;  /* 0x0000000000007941 */ /* 0x000fea0003800000 */
.L_x_17002:
[----:B------:R-:W-:-:S04]  /*69b0*/  FMUL.FTZ R0, R0, 1 ;  /* 0x3f80000000007820 */ /* 0x000fc80000410000 */
[----:B------:R0:W3:Y:S01]  /*69c0*/  F2F.F64.F32 R32, R0 ;  /* 0x0000000000207310 */ /* 0x0000e20000201800 */
[----:B------:R-:W-:Y:S05]  /*69d0*/  BRA `(.L_x_16983) ;  /* 0x0000000000a47947 */ /* 0x000fea0003800000 */
.L_x_16995:
        /* <DEDUP_REMOVED lines=14> */
.L_x_17009:
[----:B------:R-:W-:Y:S05]  /*6ac0*/  BSYNC B0 ;  /* 0x0000000000007941 */ /* 0x000fea0003800000 */
.L_x_17008:
[----:B------:R-:W-:-:S04]  /*6ad0*/  FMUL.FTZ R0, R0, 1 ;  /* 0x3f80000000007820 */ /* 0x000fc80000410000 */
[----:B------:R0:W3:Y:S01]  /*6ae0*/  F2F.F64.F32 R32, R0 ;  /* 0x0000000000207310 */ /* 0x0000e20000201800 */
[----:B------:R-:W-:Y:S05]  /*6af0*/  BRA `(.L_x_16983) ;  /* 0x00000000005c7947 */ /* 0x000fea0003800000 */
.L_x_16982:
        /* <DEDUP_REMOVED lines=16> */
.L_x_17010:
[----:B------:R-:W-:Y:S01]  /*6c00*/  CS2R R32, SRZ ;  /* 0x0000000000207805 */ /* 0x000fe2000001ff00 */
[----:B------:R-:W-:Y:S06]  /*6c10*/  BRA `(.L_x_16983) ;  /* 0x0000000000147947 */ /* 0x000fec0003800000 */
.L_x_17007:
[----:B------:R-:W3:Y:S02]  /*6c20*/  LDG.E.64 R32, desc[UR36][R2.64] ;  /* 0x0000002402207981 */ /* 0x000ee4000c1e1b00 */
[----:B---3--:R-:W0:Y:S01]  /*6c30*/  I2F.F64.U64 R32, R32 ;  /* 0x0000002000207312 */ /* 0x008e220000301800 */
[----:B------:R-:W-:Y:S05]  /*6c40*/  BRA `(.L_x_16983) ;  /* 0x0000000000087947 */ /* 0x000fea0003800000 */
.L_x_17006:
[----:B------:R-:W3:Y:S02]  /*6c50*/  LDG.E R2, desc[UR36][R2.64] ;  /* 0x0000002402027981 */ /* 0x000ee4000c1e1900 */
[----:B---3--:R0:W3:Y:S02]  /*6c60*/  I2F.F64.U32 R32, R2 ;  /* 0x0000000200207312 */ /* 0x0080e40000201800 */
.L_x_16983:
[----:B0-----:R-:W0:Y:S01]  /*6c70*/  LDC.U8 R4, c[0x0][0x235] ;  /* 0x00008d40ff047b82 */ /* 0x001e220000000000 */
[----:B------:R-:W-:Y:S02]  /*6c80*/  ULDC UR4, c[0x0][0x23c] ;  /* 0x00008f0000047ab9 */ /* 0x000fe40000000800 */
[----:B------:R-:W-:-:S05]  /*6c90*/  IMAD R5, R28, UR4, RZ ;  /* 0x000000041c057c24 */ /* 0x000fca000f8e02ff */
[----:B------:R-:W1:Y:S01]  /*6ca0*/  LDC.64 R2, c[0x0][0x228] ;  /* 0x00008a00ff027b82 */ /* 0x000e620000000a00 */
[----:B0-----:R-:W-:-:S04]  /*6cb0*/  PRMT R0, R4, 0x9910, RZ ;  /* 0x0000991004007816 */ /* 0x001fc800000000ff */
[----:B------:R-:W-:Y:S02]  /*6cc0*/  ISETP.GT.AND P1, PT, R0, 0x9, PT ;  /* 0x000000090000780c */ /* 0x000fe40003f24270 */
[----:B-1----:R-:W-:-:S05]  /*6cd0*/  IADD3 R2, P0, R5, R2, RZ ;  /* 0x0000000205027210 */ /* 0x002fca0007f1e0ff */
        /* <DEDUP_REMOVED lines=13> */
.L_x_17014:
[----:B------:R-:W2:Y:S02]  /*6db0*/  LDG.E.U8 R2, desc[UR36][R2.64] ;  /* 0x0000002402027981 */ /* 0x000ea4000c1e1100 */
[----:B--2---:R0:W1:Y:S01]  /*6dc0*/  I2F.F64.U16 R34, R2 ;  /* 0x0000000200227312 */ /* 0x0040620000101800 */
[----:B------:R-:W-:Y:S05]  /*6dd0*/  BRA `(.L_x_16977) ;  /* 0x0000000c006c7947 */ /* 0x000fea0003800000 */
.L_x_17013:
        /* <DEDUP_REMOVED lines=9> */
.L_x_17017:
[----:B------:R-:W2:Y:S02]  /*6e70*/  LDG.E R2, desc[UR36][R2.64] ;  /* 0x0000002402027981 */ /* 0x000ea4000c1e1900 */
[----:B--2---:R0:W1:Y:S01]  /*6e80*/  I2F.F64 R34, R2 ;  /* 0x0000000200227312 */ /* 0x0040620000201c00 */
[----:B------:R-:W-:Y:S05]  /*6e90*/  BRA `(.L_x_16977) ;  /* 0x0000000c003c7947 */ /* 0x000fea0003800000 */
.L_x_17016:
[----:B------:R-:W2:Y:S02]  /*6ea0*/  LDG.E.U16 R2, desc[UR36][R2.64] ;  /* 0x0000002402027981 */ /* 0x000ea4000c1e1500 */
[----:B--2---:R0:W1:Y:S01]  /*6eb0*/  I2F.F64.S16 R34, R2 ;  /* 0x0000000200227312 */ /* 0x0040620000101c00 */
[----:B------:R-:W-:Y:S05]  /*6ec0*/  BRA `(.L_x_16977) ;  /* 0x0000000c00307947 */ /* 0x000fea0003800000 */
.L_x_17012:
        /* <DEDUP_REMOVED lines=10> */
.L_x_17019:
[----:B------:R-:W2:Y:S02]  /*6f70*/  LDG.E.U16 R0, desc[UR36][R2.64] ;  /* 0x0000002402007981 */ /* 0x000ea4000c1e1500 */
[----:B--2---:R-:W-:-:S05]  /*6f80*/  HADD2.F32 R0, -RZ, R0.H0_H0 ;  /* 0x20000000ff007230 */ /* 0x004fca0000004100 */
[----:B------:R-:W-:-:S04]  /*6f90*/  FMUL.FTZ R0, R0, 1 ;  /* 0x3f80000000007820 */ /* 0x000fc80000410000 */
[----:B------:R0:W1:Y:S01]  /*6fa0*/  F2F.F64.F32 R34, R0 ;  /* 0x0000000000227310 */ /* 0x0000620000201800 */
[----:B------:R-:W-:Y:S05]  /*6fb0*/  BRA `(.L_x_16977) ;  /* 0x0000000800f47947 */ /* 0x000fea0003800000 */
.L_x_17018:
        /* <DEDUP_REMOVED lines=10> */
.L_x_17021:
[----:B------:R-:W2:Y:S02]  /*7060*/  LDG.E.U16 R2, desc[UR36][R2.64] ;  /* 0x0000002402027981 */ /* 0x000ea4000c1e1500 */
[----:B--2---:R-:W-:-:S05]  /*7070*/  HADD2.F32 R0, -RZ, R2.H0_H0 ;  /* 0x20000002ff007230 */ /* 0x004fca0000004100 */
[----:B------:R-:W-:-:S04]  /*7080*/  FMUL.FTZ R0, R0, 1 ;  /* 0x3f80000000007820 */ /* 0x000fc80000410000 */
[----:B------:R0:W1:Y:S01]  /*7090*/  F2F.F64.F32 R34, R0 ;  /* 0x0000000000227310 */ /* 0x0000620000201800 */
[----:B------:R-:W-:Y:S05]  /*70a0*/  BRA `(.L_x_16977) ;  /* 0x0000000800b87947 */ /* 0x000fea0003800000 */
.L_x_17020:
[----:B------:R0:W5:Y:S01]  /*70b0*/  LDG.E.64 R34, desc[UR36][R2.64] ;  /* 0x0000002402227981 */ /* 0x000162000c1e1b00 */
[----:B------:R-:W-:Y:S05]  /*70c0*/  BRA `(.L_x_16977) ;  /* 0x0000000800b07947 */ /* 0x000fea0003800000 */
.L_x_17011:
        /* <DEDUP_REMOVED lines=13> */
.L_x_17024:
[----:B------:R0:W5:Y:S01]  /*71a0*/  LDG.E.64 R34, desc[UR36][R2.64] ;  /* 0x0000002402227981 */ /* 0x000162000c1e1b00 */
[----:B------:R-:W-:Y:S05]  /*71b0*/  BRA `(.L_x_16977) ;  /* 0x0000000800747947 */ /* 0x000fea0003800000 */
.L_x_17023:
        /* <DEDUP_REMOVED lines=28> */
.L_x_17026:
        /* <DEDUP_REMOVED lines=15> */
.L_x_17025:
[----:B------:R-:W2:Y:S02]  /*7470*/  LDG.E.U16 R0, desc[UR36][R2.64] ;  /* 0x0000002402007981 */ /* 0x000ea4000c1e1500 */
[----:B--2---:R-:W-:-:S04]  /*7480*/  IMAD.U32 R0, R0, 0x10000, RZ ;  /* 0x0001000000007824 */ /* 0x004fc800078e00ff */
[----:B------:R-:W-:-:S04]  /*7490*/  FMUL.FTZ R0, R0, 1 ;  /* 0x3f80000000007820 */ /* 0x000fc80000410000 */
[----:B------:R0:W1:Y:S01]  /*74a0*/  F2F.F64.F32 R34, R0 ;  /* 0x0000000000227310 */ /* 0x0000620000201800 */
[----:B------:R-:W-:Y:S05]  /*74b0*/  BRA `(.L_x_16977) ;  /* 0x0000000400b47947 */ /* 0x000fea0003800000 */
.L_x_17022:
        /* <DEDUP_REMOVED lines=11> */
.L_x_17029:
        /* <DEDUP_REMOVED lines=21> */
.L_x_17033:
[----:B------:R-:W-:Y:S05]  /*76c0*/  BSYNC B1 ;  /* 0x0000000000017941 */ /* 0x000fea0003800000 */
.L_x_17032:
[----:B------:R-:W-:Y:S01]  /*76d0*/  LEA R3, R0, 0x3b800000, 0x17 ;  /* 0x3b80000000037811 */ /* 0x000fe200078eb8ff */
[----:B------:R-:W-:-:S05]  /*76e0*/  IMAD.SHL.U32 R0, R2, 0x100000, RZ ;  /* 0x0010000002007824 */ /* 0x000fca00078e00ff */
[----:B------:R-:W-:-:S07]  /*76f0*/  LOP3.LUT R0, R3, R0, R4, 0xfe, !PT ;  /* 0x0000000003007212 */ /* 0x000fce00078efe04 */
.L_x_17031:
[----:B------:R-:W-:Y:S05]  /*7700*/  BSYNC B0 ;  /* 0x0000000000007941 */ /* 0x000fea0003800000 */
.L_x_17030:
[----:B------:R-:W-:-:S04]  /*7710*/  FMUL.FTZ R0, R0, 1 ;  /* 0x3f80000000007820 */ /* 0x000fc80000410000 */
[----:B------:R0:W1:Y:S01]  /*7720*/  F2F.F64.F32 R34, R0 ;  /* 0x0000000000227310 */ /* 0x0000620000201800 */
[----:B------:R-:W-:Y:S05]  /*7730*/  BRA `(.L_x_16977) ;  /* 0x0000000400147947 */ /* 0x000fea0003800000 */
.L_x_17028:
        /* <DEDUP_REMOVED lines=21> */
.L_x_17037:
[----:B------:R-:W-:Y:S05]  /*7890*/  BSYNC B1 ;  /* 0x0000000000017941 */ /* 0x000fea0003800000 */
.L_x_17036:
[----:B------:R-:W-:Y:S01]  /*78a0*/  LEA R3, R0, 0x37800000, 0x17 ;  /* 0x3780000000037811 */ /* 0x000fe200078eb8ff */
[----:B------:R-:W-:-:S05]  /*78b0*/  IMAD.SHL.U32 R0, R2, 0x200000, RZ ;  /* 0x0020000002007824 */ /* 0x000fca00078e00ff */
[----:B------:R-:W-:-:S07]  /*78c0*/  LOP3.LUT R0, R3, R0, R4, 0xfe, !PT ;  /* 0x0000000003007212 */ /* 0x000fce00078efe04 */
.L_x_17035:
[----:B------:R-:W-:Y:S05]  /*78d0*/  BSYNC B0 ;  /* 0x0000000000007941 */ /* 0x000fea0003800000 */
.L_x_17034:
[----:B------:R-:W-:-:S04]  /*78e0*/  FMUL.FTZ R0, R0, 1 ;  /* 0x3f80000000007820 */ /* 0x000fc80000410000 */
[----:B------:R0:W1:Y:S01]  /*78f0*/  F2F.F64.F32 R34, R0 ;  /* 0x0000000000227310 */ /* 0x0000620000201800 */
[----:B------:R-:W-:Y:S05]  /*7900*/  BRA `(.L_x_16977) ;  /* 0x0000000000a07947 */ /* 0x000fea0003800000 */
.L_x_17027:
        /* <DEDUP_REMOVED lines=14> */
.L_x_17041:
[----:B------:R-:W-:Y:S05]  /*79f0*/  BSYNC B0 ;  /* 0x0000000000007941 */ /* 0x000fea0003800000 */
.L_x_17040:
[----:B------:R-:W-:-:S04]  /*7a00*/  FMUL.FTZ R0, R0, 1 ;  /* 0x3f80000000007820 */ /* 0x000fc80000410000 */
[----:B------:R0:W1:Y:S01]  /*7a10*/  F2F.F64.F32 R34, R0 ;  /* 0x0000000000227310 */ /* 0x0000620000201800 */
[----:B------:R-:W-:Y:S05]  /*7a20*/  BRA `(.L_x_16977) ;  /* 0x0000000000587947 */ /* 0x000fea0003800000 */
.L_x_17015:
        /* <DEDUP_REMOVED lines=16> */
.L_x_17042:
[----:B------:R-:W-:Y:S05]  /*7b30*/  BRA `(.L_x_16977) ;  /* 0x0000000000147947 */ /* 0x000fea0003800000 */
.L_x_17039:
[----:B------:R-:W2:Y:S02]  /*7b40*/  LDG.E.64 R34, desc[UR36][R2.64] ;  /* 0x0000002402227981 */ /* 0x000ea4000c1e1b00 */
[----:B--2---:R-:W0:Y:S01]  /*7b50*/  I2F.F64.U64 R34, R34 ;  /* 0x0000002200227312 */ /* 0x004e220000301800 */
[----:B------:R-:W-:Y:S05]  /*7b60*/  BRA `(.L_x_16977) ;  /* 0x0000000000087947 */ /* 0x000fea0003800000 */
.L_x_17038:
[----:B------:R-:W2:Y:S02]  /*7b70*/  LDG.E R2, desc[UR36][R2.64] ;  /* 0x0000002402027981 */ /* 0x000ea4000c1e1900 */
[----:B--2---:R0:W1:Y:S02]  /*7b80*/  I2F.F64.U32 R34, R2 ;  /* 0x0000000200227312 */ /* 0x0040640000201800 */
.L_x_16977:
[----:B------:R-:W-:Y:S05]  /*7b90*/  BSYNC B6 ;  /* 0x0000000000067941 */ /* 0x000fea0003800000 */
.L_x_16976:
[----:B0-----:R-:W0:Y:S01]  /*7ba0*/  S2R R0, SR_TID.X ;  /* 0x0000000000007919 */ /* 0x001e220000002100 */
[----:B------:R-:W-:Y:S01]  /*7bb0*/  BSSY B0, `(.L_x_17043) ;  /* 0x000007c000007945 */ /* 0x000fe20003800000 */
[----:B0-----:R-:W-:-:S13]  /*7bc0*/  ISETP.GE.AND P0, PT, R0, R37, PT ;  /* 0x000000250000720c */ /* 0x001fda0003f06270 */
[----:B------:R-:W-:Y:S05]  /*7bd0*/  @P0 BRA `(.L_x_17044) ;  /* 0x0000000400e40947 */ /* 0x000fea0003800000 */
[----:B-----5:R-:W-:Y:S01]  /*7be0*/  DADD R8, -RZ, |R22| ;  /* 0x00000000ff087229 */ /* 0x020fe20000000516 */
[----:B------:R-:W-:Y:S01]  /*7bf0*/  IMAD.MOV.U32 R2, RZ, RZ, 0x1 ;  /* 0x00000001ff027424 */ /* 0x000fe200078e00ff */
[--C-:B-1--4-:R-:W-:Y:S01]  /*7c00*/  DADD R10, -RZ, |R18|.reuse ;  /* 0x00000000ff0a7229 */ /* 0x112fe20000000512 */
        /* <DEDUP_REMOVED lines=21> */
[----:B------:R-:W-:Y:S02]  /*7d60*/  IMAD.MOV.U32 R8, RZ, RZ, R11 ;  /* 0x000000ffff087224 */ /* 0x000fe400078e000b */
[----:B------:R-:W-:Y:S02]  /*7d70*/  IMAD.MOV.U32 R2, RZ, RZ, R4 ;  /* 0x000000ffff027224 */ /* 0x000fe400078e0004 */
[----:B------:R-:W-:-:S07]  /*7d80*/  IMAD.MOV.U32 R0, RZ, RZ, R5 ;  /* 0x000000ffff007224 */ /* 0x000fce00078e0005 */
[----:B--23--:R-:W-:Y:S05]  /*7d90*/  CALL.REL.NOINC `($__internal_64_$__cuda_sm20_div_rn_f64_full) ;  /* 0x0000006400a87944 */ /* 0x00cfea0003c00000 */
[----:B------:R-:W-:Y:S02]  /*7da0*/  IMAD.MOV.U32 R3, RZ, RZ, R2 ;  /* 0x000000ffff037224 */ /* 0x000fe400078e0002 */
[----:B------:R-:W-:-:S07]  /*7db0*/  IMAD.MOV.U32 R2, RZ, RZ, R0 ;  /* 0x000000ffff027224 */ /* 0x000fce00078e0000 */
.L_x_17046:
[----:B------:R-:W-:Y:S05]  /*7dc0*/  BSYNC B1 ;  /* 0x0000000000017941 */ /* 0x000fea0003800000 */
.L_x_17045:
        /* <DEDUP_REMOVED lines=82> */
.L_x_17048:
[----:B------:R-:W-:Y:S02]  /*82f0*/  FSEL R2, RZ, 3.37028055040000000000e+12, P0 ;  /* 0x54442d18ff027808 */ /* 0x000fe40000000000 */
[----:B------:R-:W-:-:S07]  /*8300*/  FSEL R3, RZ, 2.1426990032196044922, P0 ;  /* 0x400921fbff037808 */ /* 0x000fce0000000000 */
.L_x_17049:
[----:B------:R-:W-:Y:S05]  /*8310*/  BSYNC B1 ;  /* 0x0000000000017941 */ /* 0x000fea0003800000 */
.L_x_17047:
[----:B------:R-:W-:Y:S01]  /*8320*/  DADD R18, |R18|, |R22| ;  /* 0x0000000012127229 */ /* 0x000fe20000000616 */
[----:B------:R-:W-:-:S07]  /*8330*/  LOP3.LUT R23, R3, 0x80000000, R23, 0xb8, !PT ;  /* 0x8000000003177812 */ /* 0x000fce00078eb817 */
[----:B------:R-:W-:-:S06]  /*8340*/  DSETP.GTU.AND P0, PT, |R18|, +INF , PT ;  /* 0x7ff000001200742a */ /* 0x000fcc0003f0c200 */
[----:B------:R-:W-:Y:S02]  /*8350*/  FSEL R4, R18, R2, P0 ;  /* 0x0000000212047208 */ /* 0x000fe40000000000 */
[----:B------:R-:W-:-:S07]  /*8360*/  FSEL R5, R19, R23, P0 ;  /* 0x0000001713057208 */ /* 0x000fce0000000000 */
.L_x_17044:
[----:B------:R-:W-:Y:S05]  /*8370*/  BSYNC B0 ;  /* 0x0000000000007941 */ /* 0x000fea0003800000 */
.L_x_17043:
[----:B------:R-:W0:Y:S01]  /*8380*/  S2R R0, SR_CTAID.X ;  /* 0x0000000000007919 */ /* 0x000e220000002500 */
[----:B------:R-:W0:Y:S01]  /*8390*/  LDC R2, c[0x0][0x210] ;  /* 0x00008400ff027b82 */ /* 0x000e220000000800 */
[----:B------:R-:W-:Y:S01]  /*83a0*/  BSSY B0, `(.L_x_17050) ;  /* 0x000007f000007945 */ /* 0x000fe20003800000 */
[----:B-----5:R-:W1:Y:S01]  /*83b0*/  S2R R23, SR_TID.X ;  /* 0x0000000000177919 */ /* 0x020e620000002100 */
[----:B0-----:R-:W-:Y:S02]  /*83c0*/  IMAD R0, R0, -0x200, R2 ;  /* 0xfffffe0000007824 */ /* 0x001fe400078e0202 */
[----:B-1----:R-:W-:-:S05]  /*83d0*/  VIADD R22, R23, 0x80 ;  /* 0x0000008017167836 */ /* 0x002fca0000000000 */
[----:B------:R-:W-:-:S13]  /*83e0*/  ISETP.GE.AND P0, PT, R22, R0, PT ;  /* 0x000000001600720c */ /* 0x000fda0003f06270 */
[----:B------:R-:W-:Y:S05]  /*83f0*/  @P0 BRA `(.L_x_17051) ;  /* 0x0000000400e40947 */ /* 0x000fea0003800000 */
[----:B------:R-:W-:Y:S01]  /*8400*/  DADD R2, -RZ, |R24| ;  /* 0x00000000ff027229 */ /* 0x000fe20000000518 */
[----:B------:R-:W-:Y:S01]  /*8410*/  IMAD.MOV.U32 R8, RZ, RZ, 0x1 ;  /* 0x00000001ff087424 */ /* 0x000fe200078e00ff */
[--C-:B--2---:R-:W-:Y:S01]  /*8420*/  DADD R6, -RZ, |R16|.reuse ;  /* 0x00000000ff067229 */ /* 0x104fe20000000510 */
[----:B------:R-:W-:Y:S01]  /*8430*/  BSSY B1, `(.L_x_17052) ;  /* 0x000001b000017945 */ /* 0x000fe20003800000 */
[----:B------:R-:W-:-:S08]  /*8440*/  DSETP.GT.AND P4, PT, |R24|, |R16|, PT ;  /* 0x400000101800722a */ /* 0x000fd00003f84200 */
[----:B----4-:R-:W-:Y:S02]  /*8450*/  FSEL R19, R3, R7, P4 ;  /* 0x0000000703137208 */ /* 0x010fe40002000000 */
[----:B------:R-:W-:Y:S02]  /*8460*/  FSEL R18, R2, R6, P4 ;  /* 0x0000000602127208 */ /* 0x000fe40002000000 */
[----:B------:R-:W0:Y:S04]  /*8470*/  MUFU.RCP64H R9, R19 ;  /* 0x0000001300097308 */ /* 0x000e280000001800 */
[----:B0-----:R-:W-:-:S08]  /*8480*/  DFMA R10, -R18, R8, 1 ;  /* 0x3ff00000120a742b */ /* 0x001fd00000000108 */
[----:B------:R-:W-:-:S08]  /*8490*/  DFMA R10, R10, R10, R10 ;  /* 0x0000000a0a0a722b */ /* 0x000fd0000000000a */
[----:B------:R-:W-:-:S08]  /*84a0*/  DFMA R10, R8, R10, R8 ;  /* 0x0000000a080a722b */ /* 0x000fd00000000008 */
[----:B------:R-:W-:-:S08]  /*84b0*/  DFMA R8, -R18, R10, 1 ;  /* 0x3ff000001208742b */ /* 0x000fd0000000010a */
[----:B------:R-:W-:Y:S01]  /*84c0*/  DFMA R8, R10, R8, R10 ;  /* 0x000000080a08722b */ /* 0x000fe2000000000a */
[----:B------:R-:W-:Y:S02]  /*84d0*/  FSEL R10, R6, R2, P4 ;  /* 0x00000002060a7208 */ /* 0x000fe40002000000 */
[----:B------:R-:W-:-:S04]  /*84e0*/  FSEL R11, R7, R3, P4 ;  /* 0x00000003070b7208 */ /* 0x000fc80002000000 */
[----:B------:R-:W-:Y:S02]  /*84f0*/  FSETP.GEU.AND P1, PT, |R11|, 6.5827683646048100446e-37, PT ;  /* 0x036000000b00780b */ /* 0x000fe40003f2e200 */
        /* <DEDUP_REMOVED lines=11> */
[----:B---3--:R-:W-:Y:S05]  /*85b0*/  CALL.REL.NOINC `($__internal_64_$__cuda_sm20_div_rn_f64_full) ;  /* 0x0000005c00a07944 */ /* 0x008fea0003c00000 */
[----:B------:R-:W-:Y:S02]  /*85c0*/  IMAD.MOV.U32 R3, RZ, RZ, R2 ;  /* 0x000000ffff037224 */ /* 0x000fe400078e0002 */
[----:B------:R-:W-:-:S07]  /*85d0*/  IMAD.MOV.U32 R2, RZ, RZ, R0 ;  /* 0x000000ffff027224 */ /* 0x000fce00078e0000 */
.L_x_17053:
[----:B------:R-:W-:Y:S05]  /*85e0*/  BSYNC B1 ;  /* 0x0000000000017941 */ /* 0x000fea0003800000 */
.L_x_17052:
        /* <DEDUP_REMOVED lines=82> */
.L_x_17055:
[----:B------:R-:W-:Y:S02]  /*8b10*/  FSEL R2, RZ, 3.37028055040000000000e+12, P0 ;  /* 0x54442d18ff027808 */ /* 0x000fe40000000000 */
[----:B------:R-:W-:-:S07]  /*8b20*/  FSEL R3, RZ, 2.1426990032196044922, P0 ;  /* 0x400921fbff037808 */ /* 0x000fce0000000000 */
.L_x_17056:
[----:B------:R-:W-:Y:S05]  /*8b30*/  BSYNC B1 ;  /* 0x0000000000017941 */ /* 0x000fea0003800000 */
.L_x_17054:
[----:B------:R-:W-:Y:S01]  /*8b40*/  DADD R16, |R16|, |R24| ;  /* 0x0000000010107229 */ /* 0x000fe20000000618 */
[----:B------:R-:W-:-:S07]  /*8b50*/  LOP3.LUT R25, R3, 0x80000000, R25, 0xb8, !PT ;  /* 0x8000000003197812 */ /* 0x000fce00078eb819 */
[----:B------:R-:W-:-:S06]  /*8b60*/  DSETP.GTU.AND P0, PT, |R16|, +INF , PT ;  /* 0x7ff000001000742a */ /* 0x000fcc0003f0c200 */
[----:B------:R-:W-:Y:S02]  /*8b70*/  FSEL R28, R16, R2, P0 ;  /* 0x00000002101c7208 */ /* 0x000fe40000000000 */
[----:B------:R-:W-:-:S07]  /*8b80*/  FSEL R29, R17, R25, P0 ;  /* 0x00000019111d7208 */ /* 0x000fce0000000000 */
.L_x_17051:
[----:B------:R-:W-:Y:S05]  /*8b90*/  BSYNC B0 ;  /* 0x0000000000007941 */ /* 0x000fea0003800000 */
.L_x_17050:
[----:B------:R-:W0:Y:S01]  /*8ba0*/  S2R R3, SR_CTAID.X ;  /* 0x0000000000037919 */ /* 0x000e220000002500 */
[----:B------:R-:W0:Y:S01]  /*8bb0*/  LDC R6, c[0x0][0x210] ;  /* 0x00008400ff067b82 */ /* 0x000e220000000800 */
[----:B------:R-:W-:Y:S01]  /*8bc0*/  VIADD R0, R23, 0x100 ;  /* 0x0000010017007836 */ /* 0x000fe20000000000 */
[----:B------:R-:W-:Y:S01]  /*8bd0*/  BSSY B0, `(.L_x_17057) ;  /* 0x000007d000007945 */ /* 0x000fe20003800000 */
[----:B0-----:R-:W-:-:S05]  /*8be0*/  IMAD R3, R3, -0x200, R6 ;  /* 0xfffffe0003037824 */ /* 0x001fca00078e0206 */
[----:B------:R-:W-:-:S13]  /*8bf0*/  ISETP.GE.AND P0, PT, R0, R3, PT ;  /* 0x000000030000720c */ /* 0x000fda0003f06270 */
[----:B------:R-:W-:Y:S05]  /*8c00*/  @P0 BRA `(.L_x_17058) ;  /* 0x0000000400e40947 */ /* 0x000fea0003800000 */
[----:B------:R-:W-:Y:S01]  /*8c10*/  DADD R8, -RZ, |R30| ;  /* 0x00000000ff087229 */ /* 0x000fe2000000051e */
[----:B------:R-:W-:Y:S01]  /*8c20*/  IMAD.MOV.U32 R2, RZ, RZ, 0x1 ;  /* 0x00000001ff027424 */ /* 0x000fe200078e00ff */
[--C-:B------:R-:W-:Y:S01]  /*8c30*/  DADD R10, -RZ, |R26|.reuse ;  /* 0x00000000ff0a7229 */ /* 0x100fe2000000051a */
[----:B------:R-:W-:Y:S01]  /*8c40*/  BSSY B1, `(.L_x_17059) ;  /* 0x000001b000017945 */ /* 0x000fe20003800000 */
[----:B------:R-:W-:-:S08]  /*8c50*/  DSETP.GT.AND P4, PT, |R30|, |R26|, PT ;  /* 0x4000001a1e00722a */ /* 0x000fd00003f84200 */
[----:B--2---:R-:W-:Y:S02]  /*8c60*/  FSEL R17, R9, R11, P4 ;  /* 0x0000000b09117208 */ /* 0x004fe40002000000 */
        /* <DEDUP_REMOVED lines=21> */
[----:B---34-:R-:W-:Y:S05]  /*8dc0*/  CALL.REL.NOINC `($__internal_64_$__cuda_sm20_div_rn_f64_full) ;  /* 0x00000054009c7944 */ /* 0x018fea0003c00000 */
[----:B------:R-:W-:Y:S02]  /*8dd0*/  IMAD.MOV.U32 R3, RZ, RZ, R2 ;  /* 0x000000ffff037224 */ /* 0x000fe400078e0002 */
[----:B------:R-:W-:-:S07]  /*8de0*/  IMAD.MOV.U32 R2, RZ, RZ, R0 ;  /* 0x000000ffff027224 */ /* 0x000fce00078e0000 */
.L_x_17060:
[----:B------:R-:W-:Y:S05]  /*8df0*/  BSYNC B1 ;  /* 0x0000000000017941 */ /* 0x000fea0003800000 */
.L_x_17059:
        /* <DEDUP_REMOVED lines=82> */
.L_x_17062:
[----:B------:R-:W-:Y:S02]  /*9320*/  FSEL R2, RZ, 3.37028055040000000000e+12, P0 ;  /* 0x54442d18ff027808 */ /* 0x000fe40000000000 */
[----:B------:R-:W-:-:S07]  /*9330*/  FSEL R3, RZ, 2.1426990032196044922, P0 ;  /* 0x400921fbff037808 */ /* 0x000fce0000000000 */
.L_x_17063:
[----:B------:R-:W-:Y:S05]  /*9340*/  BSYNC B1 ;  /* 0x0000000000017941 */ /* 0x000fea0003800000 */
.L_x_17061:
[----:B------:R-:W-:Y:S01]  /*9350*/  DADD R26, |R26|, |R30| ;  /* 0x000000001a1a7229 */ /* 0x000fe2000000061e */
[----:B------:R-:W-:-:S07]  /*9360*/  LOP3.LUT R31, R3, 0x80000000, R31, 0xb8, !PT ;  /* 0x80000000031f7812 */ /* 0x000fce00078eb81f */
[----:B------:R-:W-:-:S06]  /*9370*/  DSETP.GTU.AND P0, PT, |R26|, +INF , PT ;  /* 0x7ff000001a00742a */ /* 0x000fcc0003f0c200 */
[----:B------:R-:W-:Y:S02]  /*9380*/  FSEL R24, R26, R2, P0 ;  /* 0x000000021a187208 */ /* 0x000fe40000000000 */
[----:B------:R-:W-:-:S07]  /*9390*/  FSEL R25, R27, R31, P0 ;  /* 0x0000001f1b197208 */ /* 0x000fce0000000000 */
.L_x_17058:
[----:B------:R-:W-:Y:S05]  /*93a0*/  BSYNC B0 ;  /* 0x0000000000007941 */ /* 0x000fea0003800000 */
.L_x_17057:
[----:B------:R-:W0:Y:S01]  /*93b0*/  S2R R0, SR_CTAID.X ;  /* 0x0000000000007919 */ /* 0x000e220000002500 */
[----:B------:R-:W0:Y:S01]  /*93c0*/  LDC R3, c[0x0][0x210] ;  /* 0x00008400ff037b82 */ /* 0x000e220000000800 */
[----:B------:R-:W-:Y:S01]  /*93d0*/  VIADD R23, R23, 0x180 ;  /* 0x0000018017177836 */ /* 0x000fe20000000000 */
[----:B------:R-:W-:Y:S01]  /*93e0*/  BSSY B0, `(.L_x_17064) ;  /* 0x000007d000007945 */ /* 0x000fe20003800000 */
[----:B0-----:R-:W-:-:S05]  /*93f0*/  IMAD R0, R0, -0x200, R3 ;  /* 0xfffffe0000007824 */ /* 0x001fca00078e0203 */
[----:B------:R-:W-:-:S13]  /*9400*/  ISETP.GE.AND P0, PT, R23, R0, PT ;  /* 0x000000001700720c */ /* 0x000fda0003f06270 */
[----:B------:R-:W-:Y:S05]  /*9410*/  @P0 BRA `(.L_x_17065) ;  /* 0x0000000400e40947 */ /* 0x000fea0003800000 */
[----:B---3--:R-:W-:Y:S01]  /*9420*/  DADD R8, -RZ, |R32| ;  /* 0x00000000ff087229 */ /* 0x008fe20000000520 */
        /* <DEDUP_REMOVED lines=26> */
[----:B----4-:R-:W-:Y:S05]  /*95d0*/  CALL.REL.NOINC `($__internal_64_$__cuda_sm20_div_rn_f64_full) ;  /* 0x0000004c00987944 */ /* 0x010fea0003c00000 */
[----:B------:R-:W-:Y:S02]  /*95e0*/  IMAD.MOV.U32 R3, RZ, RZ, R2 ;  /* 0x000000ffff037224 */ /* 0x000fe400078e0002 */
[----:B------:R-:W-:-:S07]  /*95f0*/  IMAD.MOV.U32 R2, RZ, RZ, R0 ;  /* 0x000000ffff027224 */ /* 0x000fce00078e0000 */
.L_x_17067:
[----:B------:R-:W-:Y:S05]  /*9600*/  BSYNC B1 ;  /* 0x0000000000017941 */ /* 0x000fea0003800000 */
.L_x_17066:
        /* <DEDUP_REMOVED lines=82> */
.L_x_17069:
[----:B------:R-:W-:Y:S02]  /*9b30*/  FSEL R2, RZ, 3.37028055040000000000e+12, P0 ;  /* 0x54442d18ff027808 */ /* 0x000fe40000000000 */
[----:B------:R-:W-:-:S07]  /*9b40*/  FSEL R3, RZ, 2.1426990032196044922, P0 ;  /* 0x400921fbff037808 */ /* 0x000fce0000000000 */
.L_x_17070:
[----:B------:R-:W-:Y:S05]  /*9b50*/  BSYNC B1 ;  /* 0x0000000000017941 */ /* 0x000fea0003800000 */
.L_x_17068:
[----:B------:R-:W-:Y:S01]  /*9b60*/  DADD R34, |R32|, |R34| ;  /* 0x0000000020227229 */ /* 0x000fe20000000622 */
[----:B------:R-:W-:-:S07]  /*9b70*/  LOP3.LUT R33, R3, 0x80000000, R33, 0xb8, !PT ;  /* 0x8000000003217812 */ /* 0x000fce00078eb821 */
[----:B------:R-:W-:-:S06]  /*9b80*/  DSETP.GTU.AND P0, PT, |R34|, +INF , PT ;  /* 0x7ff000002200742a */ /* 0x000fcc0003f0c200 */
[----:B------:R-:W-:Y:S02]  /*9b90*/  FSEL R16, R34, R2, P0 ;  /* 0x0000000222107208 */ /* 0x000fe40000000000 */
[----:B------:R-:W-:-:S07]  /*9ba0*/  FSEL R17, R35, R33, P0 ;  /* 0x0000002123117208 */ /* 0x000fce0000000000 */
.L_x_17065:
[----:B------:R-:W-:Y:S05]  /*9bb0*/  BSYNC B0 ;  /* 0x0000000000007941 */ /* 0x000fea0003800000 */
.L_x_17064:
[----:B------:R-:W0:Y:S01]  /*9bc0*/  S2R R0, SR_CTAID.X ;  /* 0x0000000000007919 */ /* 0x000e220000002500 */
[----:B------:R-:W0:Y:S01]  /*9bd0*/  LDC R3, c[0x0][0x210] ;  /* 0x00008400ff037b82 */ /* 0x000e220000000800 */
[----:B------:R-:W-:Y:S01]  /*9be0*/  BSSY B6, `(.L_x_17071) ;  /* 0x0000133000067945 */ /* 0x000fe20003800000 */
[----:B------:R-:W1:Y:S06]  /*9bf0*/  S2R R23, SR_TID.X ;  /* 0x0000000000177919 */ /* 0x000e6c0000002100 */
[----:B----4-:R-:W4:Y:S01]  /*9c00*/  LDC.U8 R19, c[0x0][0x240] ;  /* 0x00009000ff137b82 */ /* 0x010f220000000000 */
[----:B0-----:R-:W-:-:S05]  /*9c10*/  IMAD R18, R0, -0x200, R3 ;  /* 0xfffffe0000127824 */ /* 0x001fca00078e0203 */
[----:B-1----:R-:W-:-:S13]  /*9c20*/  ISETP.GE.AND P0, PT, R23, R18, PT ;  /* 0x000000121700720c */ /* 0x002fda0003f06270 */
[----:B----4-:R-:W-:Y:S05]  /*9c30*/  @P0 BRA `(.L_x_17072) ;  /* 0x0000001000b40947 */ /* 0x010fea0003800000 */
        /* <DEDUP_REMOVED lines=22> */
.L_x_17076:
[----:B------:R-:W0:Y:S01]  /*9da0*/  F2I.S64.F64.TRUNC R4, R4 ;  /* 0x0000000400047311 */ /* 0x000e22000030d900 */
[----:B------:R-:W-:Y:S02]  /*9db0*/  IMAD.MOV.U32 R23, RZ, RZ, R22 ;  /* 0x000000ffff177224 */ /* 0x000fe400078e0016 */
[----:B0-----:R-:W-:-:S05]  /*9dc0*/  IMAD.MOV.U32 R7, RZ, RZ, R4 ;  /* 0x000000ffff077224 */ /* 0x001fca00078e0004 */
[----:B------:R0:W-:Y:S01]  /*9dd0*/  STG.E.U8 desc[UR36][R2.64], R7 ;  /* 0x0000000702007986 */ /* 0x0001e2000c101124 */
[----:B------:R-:W-:Y:S05]  /*9de0*/  BRA `(.L_x_17072) ;  /* 0x0000001000487947 */ /* 0x000fea0003800000 */
.L_x_17075:
        /* <DEDUP_REMOVED lines=10> */
.L_x_17079:
[----:B------:R-:W0:Y:S01]  /*9e90*/  F2I.F64.TRUNC R5, R4 ;  /* 0x0000000400057311 */ /* 0x000e22000030d100 */
[----:B------:R-:W-:Y:S01]  /*9ea0*/  IMAD.MOV.U32 R23, RZ, RZ, R22 ;  /* 0x000000ffff177224 */ /* 0x000fe200078e0016 */
[----:B0-----:R0:W-:Y:S01]  /*9eb0*/  STG.E desc[UR36][R2.64], R5 ;  /* 0x0000000502007986 */ /* 0x0011e2000c101924 */
[----:B------:R-:W-:Y:S05]  /*9ec0*/  BRA `(.L_x_17072) ;  /* 0x0000001000107947 */ /* 0x000fea0003800000 */
.L_x_17078:
[----:B------:R-:W0:Y:S01]  /*9ed0*/  F2I.F64.TRUNC R5, R4 ;  /* 0x0000000400057311 */ /* 0x000e22000030d100 */
[----:B------:R-:W-:Y:S01]  /*9ee0*/  IMAD.MOV.U32 R23, RZ, RZ, R22 ;  /* 0x000000ffff177224 */ /* 0x000fe200078e0016 */
[----:B0-----:R0:W-:Y:S01]  /*9ef0*/  STG.E.U16 desc[UR36][R2.64], R5 ;  /* 0x0000000502007986 */ /* 0x0011e2000c101524 */
[----:B------:R-:W-:Y:S05]  /*9f00*/  BRA `(.L_x_17072) ;  /* 0x0000001000007947 */ /* 0x000fea0003800000 */
.L_x_17074:
        /* <DEDUP_REMOVED lines=14> */
.L_x_17081:
        /* <DEDUP_REMOVED lines=9> */
.L_x_17080:
        /* <DEDUP_REMOVED lines=15> */
.L_x_17083:
        /* <DEDUP_REMOVED lines=10> */
.L_x_17082:
[----:B------:R0:W-:Y:S01]  /*a210*/  STG.E.64 desc[UR36][R2.64], R4 ;  /* 0x0000000402007986 */ /* 0x0001e2000c101b24 */
[----:B------:R-:W-:Y:S01]  /*a220*/  IMAD.MOV.U32 R23, RZ, RZ, R22 ;  /* 0x000000ffff177224 */ /* 0x000fe200078e0016 */
[----:B------:R-:W-:Y:S06]  /*a230*/  BRA `(.L_x_17072) ;  /* 0x0000000c00347947 */ /* 0x000fec0003800000 */
.L_x_17073:
        /* <DEDUP_REMOVED lines=13> */
.L_x_17086:
[----:B------:R-:W-:Y:S01]  /*a310*/  CS2R R6, SRZ ;  /* 0x0000000000067805 */ /* 0x000fe2000001ff00 */
[----:B------:R-:W-:-:S04]  /*a320*/  IMAD.MOV.U32 R23, RZ, RZ, R22 ;  /* 0x000000ffff177224 */ /* 0x000fc800078e0016 */
[----:B------:R0:W-:Y:S01]  /*a330*/  STG.E.128 desc[UR36][R2.64], R4 ;  /* 0x0000000402007986 */ /* 0x0001e2000c101d24 */
[----:B------:R-:W-:Y:S05]  /*a340*/  BRA `(.L_x_17072) ;  /* 0x0000000800f07947 */ /* 0x000fea0003800000 */
.L_x_17085:
        /* <DEDUP_REMOVED lines=25> */
.L_x_17090:
[----:B------:R-:W-:Y:S05]  /*a4e0*/  BSYNC B0 ;  /* 0x0000000000007941 */ /* 0x000fea0003800000 */
.L_x_17089:
[----:B------:R-:W-:Y:S01]  /*a4f0*/  LOP3.LUT R7, R0, R7, RZ, 0xfc, !PT ;  /* 0x0000000700077212 */ /* 0x000fe200078efcff */
[----:B------:R-:W-:-:S04]  /*a500*/  IMAD.MOV.U32 R23, RZ, RZ, R22 ;  /* 0x000000ffff177224 */ /* 0x000fc800078e0016 */
[----:B------:R0:W-:Y:S01]  /*a510*/  STG.E.U8 desc[UR36][R2.64], R7 ;  /* 0x0000000702007986 */ /* 0x0001e2000c101124 */
[----:B------:R-:W-:Y:S05]  /*a520*/  BRA `(.L_x_17072) ;  /* 0x0000000800787947 */ /* 0x000fea0003800000 */
.L_x_17088:
        /* <DEDUP_REMOVED lines=17> */
.L_x_17092:
[----:B------:R-:W-:Y:S01]  /*a640*/  IMAD.MOV.U32 R0, RZ, RZ, 0x7f ;  /* 0x0000007fff007424 */ /* 0x000fe200078e00ff */
[----:B------:R-:W-:-:S04]  /*a650*/  ISETP.GT.U32.AND P0, PT, R6, 0x7f800000, PT ;  /* 0x7f8000000600780c */ /* 0x000fc80003f04070 */
[----:B------:R-:W-:-:S09]  /*a660*/  SEL R0, R0, 0x7c, P0 ;  /* 0x0000007c00007807 */ /* 0x000fd20000000000 */
.L_x_17093:
[----:B------:R-:W-:Y:S05]  /*a670*/  BSYNC B0 ;  /* 0x0000000000007941 */ /* 0x000fea0003800000 */
.L_x_17091:
[----:B------:R-:W-:Y:S01]  /*a680*/  LOP3.LUT R4, R7, 0x80000000, RZ, 0xc0, !PT ;  /* 0x8000000007047812 */ /* 0x000fe200078ec0ff */
[----:B------:R-:W-:-:S03]  /*a690*/  IMAD.MOV.U32 R23, RZ, RZ, R22 ;  /* 0x000000ffff177224 */ /* 0x000fc600078e0016 */
[----:B------:R-:W-:-:S04]  /*a6a0*/  SHF.R.U32.HI R5, RZ, 0x18, R4 ;  /* 0x00000018ff057819 */ /* 0x000fc80000011604 */
[----:B------:R-:W-:-:S05]  /*a6b0*/  LOP3.LUT R5, R0, R5, RZ, 0xfc, !PT ;  /* 0x0000000500057212 */ /* 0x000fca00078efcff */
[----:B------:R0:W-:Y:S01]  /*a6c0*/  STG.E.U8 desc[UR36][R2.64], R5 ;  /* 0x0000000502007986 */ /* 0x0001e2000c101124 */
[----:B------:R-:W-:Y:S05]  /*a6d0*/  BRA `(.L_x_17072) ;  /* 0x00000008000c7947 */ /* 0x000fea0003800000 */
.L_x_17087:
        /* <DEDUP_REMOVED lines=9> */
.L_x_17084:
        /* <DEDUP_REMOVED lines=12> */
.L_x_17096:
        /* <DEDUP_REMOVED lines=21> */
.L_x_17099:
[----:B------:R-:W-:-:S04]  /*a980*/  LOP3.LUT R0, R7, 0x80000000, RZ, 0xc0, !PT ;  /* 0x8000000007007812 */ /* 0x000fc800078ec0ff */
[----:B------:R-:W-:-:S04]  /*a990*/  SHF.R.U32.HI R5, RZ, 0x18, R0 ;  /* 0x00000018ff057819 */ /* 0x000fc80000011600 */
[----:B------:R-:W-:-:S04]  /*a9a0*/  LOP3.LUT R4, R4, R5, RZ, 0xfc, !PT ;  /* 0x0000000504047212 */ /* 0x000fc800078efcff */
[----:B------:R-:W-:-:S07]  /*a9b0*/  PRMT R0, R4, 0x7610, R0 ;  /* 0x0000761004007816 */ /* 0x000fce0000000000 */
.L_x_17098:
[----:B------:R-:W-:Y:S05]  /*a9c0*/  BSYNC B0 ;  /* 0x0000000000007941 */ /* 0x000fea0003800000 */
.L_x_17097:
[----:B------:R0:W-:Y:S01]  /*a9d0*/  STG.E.U8 desc[UR36][R2.64], R0 ;  /* 0x0000000002007986 */ /* 0x0001e2000c101124 */
[----:B------:R-:W-:Y:S01]  /*a9e0*/  IMAD.MOV.U32 R23, RZ, RZ, R22 ;  /* 0x000000ffff177224 */ /* 0x000fe200078e0016 */
[----:B------:R-:W-:Y:S06]  /*a9f0*/  BRA `(.L_x_17072) ;  /* 0x0000000400447947 */ /* 0x000fec0003800000 */
.L_x_17095:
        /* <DEDUP_REMOVED lines=21> */
.L_x_17102:
[----:B------:R-:W-:-:S04]  /*ab50*/  LOP3.LUT R0, R7, 0x80000000, RZ, 0xc0, !PT ;  /* 0x8000000007007812 */ /* 0x000fc800078ec0ff */
[----:B------:R-:W-:-:S04]  /*ab60*/  SHF.R.U32.HI R5, RZ, 0x18, R0 ;  /* 0x00000018ff057819 */ /* 0x000fc80000011600 */
[----:B------:R-:W-:-:S04]  /*ab70*/  LOP3.LUT R4, R4, R5, RZ, 0xfc, !PT ;  /* 0x0000000504047212 */ /* 0x000fc800078efcff */
[----:B------:R-:W-:-:S07]  /*ab80*/  PRMT R0, R4, 0x7610, R0 ;  /* 0x0000761004007816 */ /* 0x000fce0000000000 */
.L_x_17101:
[----:B------:R-:W-:Y:S05]  /*ab90*/  BSYNC B0 ;  /* 0x0000000000007941 */ /* 0x000fea0003800000 */
.L_x_17100:
[----:B------:R0:W-:Y:S01]  /*aba0*/  STG.E.U8 desc[UR36][R2.64], R0 ;  /* 0x0000000002007986 */ /* 0x0001e2000c101124 */
[----:B------:R-:W-:Y:S01]  /*abb0*/  IMAD.MOV.U32 R23, RZ, RZ, R22 ;  /* 0x000000ffff177224 */ /* 0x000fe200078e0016 */
[----:B------:R-:W-:Y:S06]  /*abc0*/  BRA `(.L_x_17072) ;  /* 0x0000000000d07947 */ /* 0x000fec0003800000 */
.L_x_17094:
        /* <DEDUP_REMOVED lines=8> */
[----:B------:R0:W1:Y:S01]  /*ac50*/  F2F.F32.F64 R8, R4 ;  /* 0x0000000400087310 */ /* 0x0000620000301000 */
[----:B------:R-:W-:Y:S01]  /*ac60*/  DSETP.GEU.AND P0, PT, |R4|, UR4, PT ;  /* 0x0000000404007e2a */ /* 0x000fe2000bf0e200 */
[----:B------:R-:W-:Y:S02]  /*ac70*/  IMAD.MOV.U32 R23, RZ, RZ, R22 ;  /* 0x000000ffff177224 */ /* 0x000fe400078e0016 */
[----:B0-----:R-:W-:-:S11]  /*ac80*/  IMAD.MOV.U32 R5, RZ, RZ, 0xff ;  /* 0x000000ffff057424 */ /* 0x001fd600078e00ff */
[----:B-1----:R-:W-:-:S05]  /*ac90*/  @!P0 FMUL R8, R8, 1.175494350822287508e-38 ;  /* 0x0080000008088820 */ /* 0x002fca0000400000 */
        /* <DEDUP_REMOVED lines=14> */
.L_x_17077:
        /* <DEDUP_REMOVED lines=16> */
.L_x_17105:
[----:B------:R-:W-:Y:S01]  /*ae80*/  IMAD.MOV.U32 R23, RZ, RZ, R22 ;  /* 0x000000ffff177224 */ /* 0x000fe200078e0016 */
[----:B------:R-:W-:Y:S06]  /*ae90*/  BRA `(.L_x_17072) ;  /* 0x00000000001c7947 */ /* 0x000fec0003800000 */
.L_x_17104:
[----:B------:R-:W0:Y:S01]  /*aea0*/  F2I.U64.F64.TRUNC R4, R4 ;  /* 0x0000000400047311 */ /* 0x000e22000030d800 */
[----:B------:R-:W-:Y:S01]  /*aeb0*/  IMAD.MOV.U32 R23, RZ, RZ, R22 ;  /* 0x000000ffff177224 */ /* 0x000fe200078e0016 */
[----:B0-----:R0:W-:Y:S01]  /*aec0*/  STG.E.64 desc[UR36][R2.64], R4 ;  /* 0x0000000402007986 */ /* 0x0011e2000c101b24 */
[----:B------:R-:W-:Y:S05]  /*aed0*/  BRA `(.L_x_17072) ;  /* 0x00000000000c7947 */ /* 0x000fea0003800000 */
.L_x_17103:
[----:B------:R-:W0:Y:S01]  /*aee0*/  F2I.U32.F64.TRUNC R5, R4 ;  /* 0x0000000400057311 */ /* 0x000e22000030d000 */
[----:B------:R-:W-:Y:S01]  /*aef0*/  IMAD.MOV.U32 R23, RZ, RZ, R22 ;  /* 0x000000ffff177224 */ /* 0x000fe200078e0016 */
[----:B0-----:R0:W-:Y:S06]  /*af00*/  STG.E desc[UR36][R2.64], R5 ;  /* 0x0000000502007986 */ /* 0x0011ec000c101924 */
.L_x_17072:
[----:B------:R-:W-:Y:S05]  /*af10*/  BSYNC B6 ;  /* 0x0000000000067941 */ /* 0x000fea0003800000 */
.L_x_17071:
[----:B------:R-:W-:Y:S01]  /*af20*/  ISETP.GE.AND P0, PT, R23, R18, PT ;  /* 0x000000121700720c */ /* 0x000fe20003f06270 */
[----:B------:R-:W-:-:S12]  /*af30*/  BSSY B6, `(.L_x_17106) ;  /* 0x0000236000067945 */ /* 0x000fd80003800000 */
[----:B------:R-:W-:Y:S05]  /*af40*/  @P0 BRA `(.L_x_17107) ;  /* 0x0000002000d00947 */ /* 0x000fea0003800000 */
[----:B0---4-:R-:W0:Y:S01]  /*af50*/  S2R R0, SR_CTAID.X ;  /* 0x0000000000007919 */ /* 0x011e220000002500 */
[----:B-1----:R-:W1:Y:S01]  /*af60*/  LDC.64 R2, c[0x0][0x218] ;  /* 0x00008600ff027b82 */ /* 0x002e620000000a00 */
[----:B------:R-:W-:Y:S01]  /*af70*/  PRMT R4, R19, 0x9910, RZ ;  /* 0x0000991013047816 */ /* 0x000fe200000000ff */
[----:B------:R-:W-:Y:S01]  /*af80*/  ULDC UR4, c[0x0][0x244] ;  /* 0x0000910000047ab9 */ /* 0x000fe20000000800 */
[----:B0-----:R-:W-:-:S04]  /*af90*/  IMAD R0, R0, 0x200, R23 ;  /* 0x0000020000007824 */ /* 0x001fc800078e0217 */
        /* <DEDUP_REMOVED lines=17> */
.L_x_17111:
[----:B------:R-:W0:Y:S02]  /*b0b0*/  F2I.S64.F64.TRUNC R28, R28 ;  /* 0x0000001c001c7311 */ /* 0x000e24000030d900 */
[----:B0-----:R-:W-:-:S05]  /*b0c0*/  IMAD.MOV.U32 R5, RZ, RZ, R28 ;  /* 0x000000ffff057224 */ /* 0x001fca00078e001c */
[----:B------:R0:W-:Y:S01]  /*b0d0*/  STG.E.U8 desc[UR36][R2.64], R5 ;  /* 0x0000000502007986 */ /* 0x0001e2000c101124 */
[----:B------:R-:W-:Y:S05]  /*b0e0*/  BRA `(.L_x_17113) ;  /* 0x0000000c00f87947 */ /* 0x000fea0003800000 */
.L_x_17110:
        /* <DEDUP_REMOVED lines=9> */
.L_x_17115:
[----:B------:R-:W0:Y:S02]  /*b180*/  F2I.F64.TRUNC R29, R28 ;  /* 0x0000001c001d7311 */ /* 0x000e24000030d100 */
[----:B0-----:R0:W-:Y:S01]  /*b190*/  STG.E desc[UR36][R2.64], R29 ;  /* 0x0000001d02007986 */ /* 0x0011e2000c101924 */
[----:B------:R-:W-:Y:S05]  /*b1a0*/  BRA `(.L_x_17113) ;  /* 0x0000000c00c87947 */ /* 0x000fea0003800000 */
.L_x_17114:
[----:B------:R-:W0:Y:S02]  /*b1b0*/  F2I.F64.TRUNC R29, R28 ;  /* 0x0000001c001d7311 */ /* 0x000e24000030d100 */
[----:B0-----:R0:W-:Y:S01]  /*b1c0*/  STG.E.U16 desc[UR36][R2.64], R29 ;  /* 0x0000001d02007986 */ /* 0x0011e2000c101524 */
[----:B------:R-:W-:Y:S05]  /*b1d0*/  BRA `(.L_x_17113) ;  /* 0x0000000c00bc7947 */ /* 0x000fea0003800000 */
.L_x_17109:
        /* <DEDUP_REMOVED lines=13> */
.L_x_17117:
        /* <DEDUP_REMOVED lines=8> */
.L_x_17116:
        /* <DEDUP_REMOVED lines=14> */
.L_x_17119:
        /* <DEDUP_REMOVED lines=9> */
.L_x_17118:
[----:B------:R0:W-:Y:S01]  /*b4a0*/  STG.E.64 desc[UR36][R2.64], R28 ;  /* 0x0000001c02007986 */ /* 0x0001e2000c101b24 */
[----:B------:R-:W-:Y:S05]  /*b4b0*/  BRA `(.L_x_17113) ;  /* 0x0000000c00047947 */ /* 0x000fea0003800000 */
.L_x_17108:
        /* <DEDUP_REMOVED lines=12> */
.L_x_17122:
[----:B------:R-:W-:-:S05]  /*b580*/  CS2R R30, SRZ ;  /* 0x00000000001e7805 */ /* 0x000fca000001ff00 */
[----:B------:R0:W-:Y:S01]  /*b590*/  STG.E.128 desc[UR36][R2.64], R28 ;  /* 0x0000001c02007986 */ /* 0x0001e2000c101d24 */
[----:B------:R-:W-:Y:S05]  /*b5a0*/  BRA `(.L_x_17113) ;  /* 0x0000000800c87947 */ /* 0x000fea0003800000 */
.L_x_17121:
        /* <DEDUP_REMOVED lines=25> */
.L_x_17126:
[----:B------:R-:W-:Y:S05]  /*b740*/  BSYNC B0 ;  /* 0x0000000000007941 */ /* 0x000fea0003800000 */
.L_x_17125:
[----:B------:R-:W-:-:S05]  /*b750*/  LOP3.LUT R5, R0, R5, RZ, 0xfc, !PT ;  /* 0x0000000500057212 */ /* 0x000fca00078efcff */
[----:B------:R0:W-:Y:S01]  /*b760*/  STG.E.U8 desc[UR36][R2.64], R5 ;  /* 0x0000000502007986 */ /* 0x0001e2000c101124 */
[----:B------:R-:W-:Y:S05]  /*b770*/  BRA `(.L_x_17113) ;  /* 0x0000000800547947 */ /* 0x000fea0003800000 */
.L_x_17124:
        /* <DEDUP_REMOVED lines=17> */
.L_x_17128:
[----:B------:R-:W-:Y:S01]  /*b890*/  IMAD.MOV.U32 R0, RZ, RZ, 0x7f ;  /* 0x0000007fff007424 */ /* 0x000fe200078e00ff */
[----:B------:R-:W-:-:S04]  /*b8a0*/  ISETP.GT.U32.AND P0, PT, R4, 0x7f800000, PT ;  /* 0x7f8000000400780c */ /* 0x000fc80003f04070 */
[----:B------:R-:W-:-:S09]  /*b8b0*/  SEL R0, R0, 0x7c, P0 ;  /* 0x0000007c00007807 */ /* 0x000fd20000000000 */
.L_x_17129:
[----:B------:R-:W-:Y:S05]  /*b8c0*/  BSYNC B0 ;  /* 0x0000000000007941 */ /* 0x000fea0003800000 */
.L_x_17127:
[----:B------:R-:W-:-:S04]  /*b8d0*/  LOP3.LUT R4, R5, 0x80000000, RZ, 0xc0, !PT ;  /* 0x8000000005047812 */ /* 0x000fc800078ec0ff */
[----:B------:R-:W-:-:S04]  /*b8e0*/  SHF.R.U32.HI R5, RZ, 0x18, R4 ;  /* 0x00000018ff057819 */ /* 0x000fc80000011604 */
[----:B------:R-:W-:-:S05]  /*b8f0*/  LOP3.LUT R5, R0, R5, RZ, 0xfc, !PT ;  /* 0x0000000500057212 */ /* 0x000fca00078efcff */
[----:B------:R0:W-:Y:S01]  /*b900*/  STG.E.U8 desc[UR36][R2.64], R5 ;  /* 0x0000000502007986 */ /* 0x0001e2000c101124 */
[----:B------:R-:W-:Y:S05]  /*b910*/  BRA `(.L_x_17113) ;  /* 0x0000000400ec7947 */ /* 0x000fea0003800000 */
.L_x_17123:
        /* <DEDUP_REMOVED lines=8> */
.L_x_17120:
        /* <DEDUP_REMOVED lines=11> */
.L_x_17132:
        /* <DEDUP_REMOVED lines=21> */
.L_x_17135:
[----:B------:R-:W-:-:S04]  /*bba0*/  LOP3.LUT R0, R7, 0x80000000, RZ, 0xc0, !PT ;  /* 0x8000000007007812 */ /* 0x000fc800078ec0ff */
[----:B------:R-:W-:-:S04]  /*bbb0*/  SHF.R.U32.HI R5, RZ, 0x18, R0 ;  /* 0x00000018ff057819 */ /* 0x000fc80000011600 */
[----:B------:R-:W-:-:S04]  /*bbc0*/  LOP3.LUT R4, R4, R5, RZ, 0xfc, !PT ;  /* 0x0000000504047212 */ /* 0x000fc800078efcff */
[----:B------:R-:W-:-:S07]  /*bbd0*/  PRMT R0, R4, 0x7610, R0 ;  /* 0x0000761004007816 */ /* 0x000fce0000000000 */
.L_x_17134:
[----:B------:R-:W-:Y:S05]  /*bbe0*/  BSYNC B0 ;  /* 0x0000000000007941 */ /* 0x000fea0003800000 */
.L_x_17133:
[----:B------:R0:W-:Y:S01]  /*bbf0*/  STG.E.U8 desc[UR36][R2.64], R0 ;  /* 0x0000000002007986 */ /* 0x0001e2000c101124 */
[----:B------:R-:W-:Y:S05]  /*bc00*/  BRA `(.L_x_17113) ;  /* 0x0000000400307947 */ /* 0x000fea0003800000 */
.L_x_17131:
        /* <DEDUP_REMOVED lines=21> */
.L_x_17138:
[----:B------:R-:W-:-:S04]  /*bd60*/  LOP3.LUT R0, R7, 0x80000000, RZ, 0xc0, !PT ;  /* 0x8000000007007812 */ /* 0x000fc800078ec0ff */
[----:B------:R-:W-:-:S04]  /*bd70*/  SHF.R.U32.HI R5, RZ, 0x18, R0 ;  /* 0x00000018ff057819 */ /* 0x000fc80000011600 */
[----:B------:R-:W-:-:S04]  /*bd80*/  LOP3.LUT R4, R4, R5, RZ, 0xfc, !PT ;  /* 0x0000000504047212 */ /* 0x000fc800078efcff */
[----:B------:R-:W-:-:S07]  /*bd90*/  PRMT R0, R4, 0x7610, R0 ;  /* 0x0000761004007816 */ /* 0x000fce0000000000 */
.L_x_17137:
[----:B------:R-:W-:Y:S05]  /*bda0*/  BSYNC B0 ;  /* 0x0000000000007941 */ /* 0x000fea0003800000 */
.L_x_17136:
[----:B------:R0:W-:Y:S01]  /*bdb0*/  STG.E.U8 desc[UR36][R2.64], R0 ;  /* 0x0000000002007986 */ /* 0x0001e2000c101124 */
[----:B------:R-:W-:Y:S05]  /*bdc0*/  BRA `(.L_x_17113) ;  /* 0x0000000000c07947 */ /* 0x000fea0003800000 */
.L_x_17130:
        /* <DEDUP_REMOVED lines=26> */
.L_x_17112:
        /* <DEDUP_REMOVED lines=16> */
.L_x_17141:
[----:B------:R-:W-:Y:S05]  /*c070*/  BRA `(.L_x_17113) ;  /* 0x0000000000147947 */ /* 0x000fea0003800000 */
.L_x_17140:
[----:B------:R-:W0:Y:S02]  /*c080*/  F2I.U64.F64.TRUNC R28, R28 ;  /* 0x0000001c001c7311 */ /* 0x000e24000030d800 */
[----:B0-----:R0:W-:Y:S01]  /*c090*/  STG.E.64 desc[UR36][R2.64], R28 ;  /* 0x0000001c02007986 */ /* 0x0011e2000c101b24 */
[----:B------:R-:W-:Y:S05]  /*c0a0*/  BRA `(.L_x_17113) ;  /* 0x0000000000087947 */ /* 0x000fea0003800000 */
.L_x_17139:
[----:B------:R-:W0:Y:S02]  /*c0b0*/  F2I.U32.F64.TRUNC R29, R28 ;  /* 0x0000001c001d7311 */ /* 0x000e24000030d000 */
[----:B0-----:R0:W-:Y:S02]  /*c0c0*/  STG.E desc[UR36][R2.64], R29 ;  /* 0x0000001d02007986 */ /* 0x0011e4000c101924 */
.L_x_17113:
[----:B------:R-:W-:-:S05]  /*c0d0*/  VIADD R23, R23, 0x80 ;  /* 0x0000008017177836 */ /* 0x000fca0000000000 */
[----:B------:R-:W-:-:S13]  /*c0e0*/  ISETP.GE.AND P0, PT, R23, R18, PT ;  /* 0x000000121700720c */ /* 0x000fda0003f06270 */
        /* <DEDUP_REMOVED lines=23> */
.L_x_17145:
[----:B------:R-:W0:Y:S02]  /*c260*/  F2I.S64.F64.TRUNC R24, R24 ;  /* 0x0000001800187311 */ /* 0x000e24000030d900 */
[----:B0-----:R-:W-:-:S05]  /*c270*/  IMAD.MOV.U32 R5, RZ, RZ, R24 ;  /* 0x000000ffff057224 */ /* 0x001fca00078e0018 */
[----:B------:R0:W-:Y:S01]  /*c280*/  STG.E.U8 desc[UR36][R2.64], R5 ;  /* 0x0000000502007986 */ /* 0x0001e2000c101124 */
[----:B------:R-:W-:Y:S05]  /*c290*/  BRA `(.L_x_17147) ;  /* 0x0000000c00f87947 */ /* 0x000fea0003800000 */
.L_x_17144:
        /* <DEDUP_REMOVED lines=9> */
.L_x_17149:
[----:B------:R-:W0:Y:S02]  /*c330*/  F2I.F64.TRUNC R25, R24 ;  /* 0x0000001800197311 */ /* 0x000e24000030d100 */
[----:B0-----:R0:W-:Y:S01]  /*c340*/  STG.E desc[UR36][R2.64], R25 ;  /* 0x0000001902007986 */ /* 0x0011e2000c101924 */
[----:B------:R-:W-:Y:S05]  /*c350*/  BRA `(.L_x_17147) ;  /* 0x0000000c00c87947 */ /* 0x000fea0003800000 */
.L_x_17148:
[----:B------:R-:W0:Y:S02]  /*c360*/  F2I.F64.TRUNC R25, R24 ;  /* 0x0000001800197311 */ /* 0x000e24000030d100 */
[----:B0-----:R0:W-:Y:S01]  /*c370*/  STG.E.U16 desc[UR36][R2.64], R25 ;  /* 0x0000001902007986 */ /* 0x0011e2000c101524 */
[----:B------:R-:W-:Y:S05]  /*c380*/  BRA `(.L_x_17147) ;  /* 0x0000000c00bc7947 */ /* 0x000fea0003800000 */
.L_x_17143:
        /* <DEDUP_REMOVED lines=13> */
.L_x_17151:
        /* <DEDUP_REMOVED lines=8> */
.L_x_17150:
        /* <DEDUP_REMOVED lines=14> */
.L_x_17153:
        /* <DEDUP_REMOVED lines=9> */
.L_x_17152:
[----:B------:R0:W-:Y:S01]  /*c650*/  STG.E.64 desc[UR36][R2.64], R24 ;  /* 0x0000001802007986 */ /* 0x0001e2000c101b24 */
[----:B------:R-:W-:Y:S05]  /*c660*/  BRA `(.L_x_17147) ;  /* 0x0000000c00047947 */ /* 0x000fea0003800000 */
.L_x_17142:
        /* <DEDUP_REMOVED lines=12> */
.L_x_17156:
[----:B------:R-:W-:-:S05]  /*c730*/  CS2R R26, SRZ ;  /* 0x00000000001a7805 */ /* 0x000fca000001ff00 */
[----:B------:R1:W-:Y:S01]  /*c740*/  STG.E.128 desc[UR36][R2.64], R24 ;  /* 0x0000001802007986 */ /* 0x0003e2000c101d24 */
[----:B------:R-:W-:Y:S05]  /*c750*/  BRA `(.L_x_17147) ;  /* 0x0000000800c87947 */ /* 0x000fea0003800000 */
.L_x_17155:
        /* <DEDUP_REMOVED lines=25> */
.L_x_17160:
[----:B------:R-:W-:Y:S05]  /*c8f0*/  BSYNC B0 ;  /* 0x0000000000007941 */ /* 0x000fea0003800000 */
.L_x_17159:
[----:B------:R-:W-:-:S05]  /*c900*/  LOP3.LUT R5, R0, R5, RZ, 0xfc, !PT ;  /* 0x0000000500057212 */ /* 0x000fca00078efcff */
[----:B------:R4:W-:Y:S01]  /*c910*/  STG.E.U8 desc[UR36][R2.64], R5 ;  /* 0x0000000502007986 */ /* 0x0009e2000c101124 */
[----:B------:R-:W-:Y:S05]  /*c920*/  BRA `(.L_x_17147) ;  /* 0x0000000800547947 */ /* 0x000fea0003800000 */
.L_x_17158:
        /* <DEDUP_REMOVED lines=17> */
.L_x_17162:
[----:B------:R-:W-:Y:S01]  /*ca40*/  IMAD.MOV.U32 R0, RZ, RZ, 0x7f ;  /* 0x0000007fff007424 */ /* 0x000fe200078e00ff */
[----:B------:R-:W-:-:S04]  /*ca50*/  ISETP.GT.U32.AND P0, PT, R4, 0x7f800000, PT ;  /* 0x7f8000000400780c */ /* 0x000fc80003f04070 */
[----:B------:R-:W-:-:S09]  /*ca60*/  SEL R0, R0, 0x7c, P0 ;  /* 0x0000007c00007807 */ /* 0x000fd20000000000 */
.L_x_17163:
[----:B------:R-:W-:Y:S05]  /*ca70*/  BSYNC B0 ;  /* 0x0000000000007941 */ /* 0x000fea0003800000 */
.L_x_17161:
[----:B------:R-:W-:-:S04]  /*ca80*/  LOP3.LUT R4, R5, 0x80000000, RZ, 0xc0, !PT ;  /* 0x8000000005047812 */ /* 0x000fc800078ec0ff */
[----:B------:R-:W-:-:S04]  /*ca90*/  SHF.R.U32.HI R5, RZ, 0x18, R4 ;  /* 0x00000018ff057819 */ /* 0x000fc80000011604 */
[----:B------:R-:W-:-:S05]  /*caa0*/  LOP3.LUT R5, R0, R5, RZ, 0xfc, !PT ;  /* 0x0000000500057212 */ /* 0x000fca00078efcff */
[----:B------:R0:W-:Y:S01]  /*cab0*/  STG.E.U8 desc[UR36][R2.64], R5 ;  /* 0x0000000502007986 */ /* 0x0001e2000c101124 */
[----:B------:R-:W-:Y:S05]  /*cac0*/  BRA `(.L_x_17147) ;  /* 0x0000000400ec7947 */ /* 0x000fea0003800000 */
.L_x_17157:
        /* <DEDUP_REMOVED lines=8> */
.L_x_17154:
        /* <DEDUP_REMOVED lines=11> */
.L_x_17166:
        /* <DEDUP_REMOVED lines=21> */
.L_x_17169:
[----:B------:R-:W-:-:S04]  /*cd50*/  LOP3.LUT R0, R7, 0x80000000, RZ, 0xc0, !PT ;  /* 0x8000000007007812 */ /* 0x000fc800078ec0ff */
[----:B------:R-:W-:-:S04]  /*cd60*/  SHF.R.U32.HI R5, RZ, 0x18, R0 ;  /* 0x00000018ff057819 */ /* 0x000fc80000011600 */
[----:B------:R-:W-:-:S04]  /*cd70*/  LOP3.LUT R4, R4, R5, RZ, 0xfc, !PT ;  /* 0x0000000504047212 */ /* 0x000fc800078efcff */
[----:B------:R-:W-:-:S07]  /*cd80*/  PRMT R0, R4, 0x7610, R0 ;  /* 0x0000761004007816 */ /* 0x000fce0000000000 */
.L_x_17168:
[----:B------:R-:W-:Y:S05]  /*cd90*/  BSYNC B0 ;  /* 0x0000000000007941 */ /* 0x000fea0003800000 */
.L_x_17167:
[----:B------:R0:W-:Y:S01]  /*cda0*/  STG.E.U8 desc[UR36][R2.64], R0 ;  /* 0x0000000002007986 */ /* 0x0001e2000c101124 */
[----:B------:R-:W-:Y:S05]  /*cdb0*/  BRA `(.L_x_17147) ;  /* 0x0000000400307947 */ /* 0x000fea0003800000 */
.L_x_17165:
        /* <DEDUP_REMOVED lines=21> */
.L_x_17172:
[----:B------:R-:W-:-:S04]  /*cf10*/  LOP3.LUT R0, R7, 0x80000000, RZ, 0xc0, !PT ;  /* 0x8000000007007812 */ /* 0x000fc800078ec0ff */
[----:B------:R-:W-:-:S04]  /*cf20*/  SHF.R.U32.HI R5, RZ, 0x18, R0 ;  /* 0x00000018ff057819 */ /* 0x000fc80000011600 */
[----:B------:R-:W-:-:S04]  /*cf30*/  LOP3.LUT R4, R4, R5, RZ, 0xfc, !PT ;  /* 0x0000000504047212 */ /* 0x000fc800078efcff */
[----:B------:R-:W-:-:S07]  /*cf40*/  PRMT R0, R4, 0x7610, R0 ;  /* 0x0000761004007816 */ /* 0x000fce0000000000 */
.L_x_17171:
[----:B------:R-:W-:Y:S05]  /*cf50*/  BSYNC B0 ;  /* 0x0000000000007941 */ /* 0x000fea0003800000 */
.L_x_17170:
[----:B------:R0:W-:Y:S01]  /*cf60*/  STG.E.U8 desc[UR36][R2.64], R0 ;  /* 0x0000000002007986 */ /* 0x0001e2000c101124 */
[----:B------:R-:W-:Y:S05]  /*cf70*/  BRA `(.L_x_17147) ;  /* 0x0000000000c07947 */ /* 0x000fea0003800000 */
.L_x_17164:
        /* <DEDUP_REMOVED lines=26> */
.L_x_17146:
        /* <DEDUP_REMOVED lines=16> */
.L_x_17175:
[----:B------:R-:W-:Y:S05]  /*d220*/  BRA `(.L_x_17147) ;  /* 0x0000000000147947 */ /* 0x000fea0003800000 */
.L_x_17174:
[----:B------:R-:W0:Y:S02]  /*d230*/  F2I.U64.F64.TRUNC R24, R24 ;  /* 0x0000001800187311 */ /* 0x000e24000030d800 */
[----:B0-----:R0:W-:Y:S01]  /*d240*/  STG.E.64 desc[UR36][R2.64], R24 ;  /* 0x0000001802007986 */ /* 0x0011e2000c101b24 */
[----:B------:R-:W-:Y:S05]  /*d250*/  BRA `(.L_x_17147) ;  /* 0x0000000000087947 */ /* 0x000fea0003800000 */
.L_x_17173:
[----:B------:R-:W0:Y:S02]  /*d260*/  F2I.U32.F64.TRUNC R25, R24 ;  /* 0x0000001800197311 */ /* 0x000e24000030d000 */
[----:B0-----:R0:W-:Y:S02]  /*d270*/  STG.E desc[UR36][R2.64], R25 ;  /* 0x0000001902007986 */ /* 0x0011e4000c101924 */
.L_x_17147:
[----:B------:R-:W-:-:S07]  /*d280*/  VIADD R23, R23, 0x80 ;  /* 0x0000008017177836 */ /* 0x000fce0000000000 */
.L_x_17107:
[----:B------:R-:W-:Y:S05]  /*d290*/  BSYNC B6 ;  /* 0x0000000000067941 */ /* 0x000fea0003800000 */
.L_x_17106:
[----:B------:R-:W-:-:S13]  /*d2a0*/  ISETP.GE.AND P0, PT, R23, R18, PT ;  /* 0x000000121700720c */ /* 0x000fda0003f06270 */
[----:B------:R-:W-:Y:S05]  /*d2b0*/  @P0 EXIT ;  /* 0x000000000000094d */ /* 0x000fea0003800000 */
[----:B0---4-:R-:W0:Y:S01]  /*d2c0*/  S2R R0, SR_CTAID.X ;  /* 0x0000000000007919 */ /* 0x011e220000002500 */
[----:B-1----:R-:W1:Y:S01]  /*d2d0*/  LDC.64 R2, c[0x0][0x218] ;  /* 0x00008600ff027b82 */ /* 0x002e620000000a00 */
[----:B------:R-:W-:Y:S01]  /*d2e0*/  ULDC UR4, c[0x0][0x244] ;  /* 0x0000910000047ab9 */ /* 0x000fe20000000800 */
[----:B0-----:R-:W-:Y:S01]  /*d2f0*/  IMAD R23, R0, 0x200, R23 ;  /* 0x0000020000177824 */ /* 0x001fe200078e0217 */
[----:B------:R-:W-:-:S03]  /*d300*/  PRMT R0, R19, 0x9910, RZ ;  /* 0x0000991013007816 */ /* 0x000fc600000000ff */
[----:B------:R-:W-:Y:S01]  /*d310*/  IMAD R23, R23, UR4, RZ ;  /* 0x0000000417177c24 */ /* 0x000fe2000f8e02ff */
[----:B------:R-:W-:-:S04]  /*d320*/  ISETP.GT.AND P1, PT, R0, 0x9, PT ;  /* 0x000000090000780c */ /* 0x000fc80003f24270 */
[----:B-1----:R-:W-:-:S05]  /*d330*/  IADD3 R2, P0, R23, R2, RZ ;  /* 0x0000000217027210 */ /* 0x002fca0007f1e0ff */
        /* <DEDUP_REMOVED lines=10> */
[----:B--2---:R-:W0:Y:S02]  /*d3e0*/  F2I.F64.TRUNC R17, R16 ;  /* 0x0000001000117311 */ /* 0x004e24000030d100 */
[----:B0-----:R-:W-:Y:S01]  /*d3f0*/  STG.E.U8 desc[UR36][R2.64], R17 ;  /* 0x0000001102007986 */ /* 0x001fe2000c101124 */
[----:B------:R-:W-:Y:S05]  /*d400*/  EXIT ;  /* 0x000000000000794d */ /* 0x000fea0003800000 */
.L_x_17179:
[----:B--2---:R-:W0:Y:S02]  /*d410*/  F2I.S64.F64.TRUNC R16, R16 ;  /* 0x0000001000107311 */ /* 0x004e24000030d900 */
[----:B0-----:R-:W-:-:S05]  /*d420*/  IMAD.MOV.U32 R5, RZ, RZ, R16 ;  /* 0x000000ffff057224 */ /* 0x001fca00078e0010 */
[----:B------:R-:W-:Y:S01]  /*d430*/  STG.E.U8 desc[UR36][R2.64], R5 ;  /* 0x0000000502007986 */ /* 0x000fe2000c101124 */
[----:B------:R-:W-:Y:S05]  /*d440*/  EXIT ;  /* 0x000000000000794d */ /* 0x000fea0003800000 */
.L_x_17178:
[----:B------:R-:W-:-:S13]  /*d450*/  ISETP.NE.AND P0, PT, R0, 0x2, PT ;  /* 0x000000020000780c */ /* 0x000fda0003f05270 */
[----:B------:R-:W-:Y:S05]  /*d460*/  @!P0 BRA `(.L_x_17181) ;  /* 0x0000000000288947 */ /* 0x000fea0003800000 */
[----:B------:R-:W-:-:S13]  /*d470*/  ISETP.NE.AND P0, PT, R0, 0x3, PT ;  /* 0x000000030000780c */ /* 0x000fda0003f05270 */
[----:B------:R-:W-:Y:S05]  /*d480*/  @!P0 BRA `(.L_x_17182) ;  /* 0x0000000000148947 */ /* 0x000fea0003800000 */
[----:B------:R-:W-:-:S13]  /*d490*/  ISETP.NE.AND P0, PT, R0, 0x4, PT ;  /* 0x000000040000780c */ /* 0x000fda0003f05270 */
[----:B------:R-:W-:Y:S05]  /*d4a0*/  @P0 BRA `(.L_x_17180) ;  /* 0x0000000c00880947 */ /* 0x000fea0003800000 */
[----:B--2---:R-:W0:Y:S02]  /*d4b0*/  F2I.S64.F64.TRUNC R16, R16 ;  /* 0x0000001000107311 */ /* 0x004e24000030d900 */
[----:B0-----:R-:W-:Y:S01]  /*d4c0*/  STG.E.64 desc[UR36][R2.64], R16 ;  /* 0x0000001002007986 */ /* 0x001fe2000c101b24 */
[----:B------:R-:W-:Y:S05]  /*d4d0*/  EXIT ;  /* 0x000000000000794d */ /* 0x000fea0003800000 */
.L_x_17182:
[----:B--2---:R-:W0:Y:S02]  /*d4e0*/  F2I.F64.TRUNC R17, R16 ;  /* 0x0000001000117311 */ /* 0x004e24000030d100 */
[----:B0-----:R-:W-:Y:S01]  /*d4f0*/  STG.E desc[UR36][R2.64], R17 ;  /* 0x0000001102007986 */ /* 0x001fe2000c101924 */
[----:B------:R-:W-:Y:S05]  /*d500*/  EXIT ;  /* 0x000000000000794d */ /* 0x000fea0003800000 */
.L_x_17181:
[----:B--2---:R-:W0:Y:S02]  /*d510*/  F2I.F64.TRUNC R17, R16 ;  /* 0x0000001000117311 */ /* 0x004e24000030d100 */
[----:B0-----:R-:W-:Y:S01]  /*d520*/  STG.E.U16 desc[UR36][R2.64], R17 ;  /* 0x0000001102007986 */ /* 0x001fe2000c101524 */
[----:B------:R-:W-:Y:S05]  /*d530*/  EXIT ;  /* 0x000000000000794d */ /* 0x000fea0003800000 */
.L_x_17177:
        /* <DEDUP_REMOVED lines=8> */
[----:B--2---:R-:W0:Y:S01]  /*d5c0*/  F2F.F32.F64 R5, R16 ;  /* 0x0000001000057310 */ /* 0x004e220000301000 */
[----:B------:R-:W-:-:S14]  /*d5d0*/  DSETP.GEU.AND P0, PT, |R16|, UR4, PT ;  /* 0x0000000410007e2a */ /* 0x000fdc000bf0e200 */
[----:B0-----:R-:W-:-:S05]  /*d5e0*/  @!P0 FMUL R5, R5, 1.175494350822287508e-38 ;  /* 0x0080000005058820 */ /* 0x001fca0000400000 */
[----:B------:R-:W-:Y:S01]  /*d5f0*/  STG.E desc[UR36][R2.64], R5 ;  /* 0x0000000502007986 */ /* 0x000fe2000c101924 */
[----:B------:R-:W-:Y:S05]  /*d600*/  EXIT ;  /* 0x000000000000794d */ /* 0x000fea0003800000 */
.L_x_17184:
[----:B------:R-:W-:Y:S01]  /*d610*/  UMOV UR4, 0xf0000000 ;  /* 0xf000000000047882 */ /* 0x000fe20000000000 */
[----:B------:R-:W-:Y:S01]  /*d620*/  UMOV UR5, 0x380fffff ;  /* 0x380fffff00057882 */ /* 0x000fe20000000000 */
[----:B--2---:R-:W0:Y:S01]  /*d630*/  F2F.F32.F64 R0, R16 ;  /* 0x0000001000007310 */ /* 0x004e220000301000 */
[----:B------:R-:W-:-:S14]  /*d640*/  DSETP.GEU.AND P0, PT, |R16|, UR4, PT ;  /* 0x0000000410007e2a */ /* 0x000fdc000bf0e200 */
[----:B0-----:R-:W-:-:S05]  /*d650*/  @!P0 FMUL R0, R0, 1.175494350822287508e-38 ;  /* 0x0080000000008820 */ /* 0x001fca0000400000 */
[----:B------:R-:W-:-:S05]  /*d660*/  F2FP.F16.F32.PACK_AB R0, RZ, R0 ;  /* 0x00000000ff00723e */ /* 0x000fca00000000ff */
[----:B------:R-:W-:Y:S01]  /*d670*/  STG.E.U16 desc[UR36][R2.64], R0 ;  /* 0x0000000002007986 */ /* 0x000fe2000c101524 */
[----:B------:R-:W-:Y:S05]  /*d680*/  EXIT ;  /* 0x000000000000794d */ /* 0x000fea0003800000 */
.L_x_17183:
        /* <DEDUP_REMOVED lines=8> */
[----:B--2---:R-:W0:Y:S01]  /*d710*/  F2F.F32.F64 R4, R16 ;  /* 0x0000001000047310 */ /* 0x004e220000301000 */
[----:B------:R-:W-:Y:S01]  /*d720*/  DSETP.GEU.AND P0, PT, |R16|, UR4, PT ;  /* 0x0000000410007e2a */ /* 0x000fe2000bf0e200 */
[----:B------:R-:W-:-:S13]  /*d730*/  IMAD.MOV.U32 R5, RZ, RZ, RZ ;  /* 0x000000ffff057224 */ /* 0x000fda00078e00ff */
[----:B0-----:R-:W-:-:S05]  /*d740*/  @!P0 FMUL R4, R4, 1.175494350822287508e-38 ;  /* 0x0080000004048820 */ /* 0x001fca0000400000 */
[----:B------:R-:W-:Y:S01]  /*d750*/  STG.E.64 desc[UR36][R2.64], R4 ;  /* 0x0000000402007986 */ /* 0x000fe2000c101b24 */
[----:B------:R-:W-:Y:S05]  /*d760*/  EXIT ;  /* 0x000000000000794d */ /* 0x000fea0003800000 */
.L_x_17186:
[----:B------:R-:W-:Y:S01]  /*d770*/  UMOV UR4, 0xf0000000 ;  /* 0xf000000000047882 */ /* 0x000fe20000000000 */
[----:B------:R-:W-:Y:S01]  /*d780*/  UMOV UR5, 0x380fffff ;  /* 0x380fffff00057882 */ /* 0x000fe20000000000 */
[----:B--2---:R-:W0:Y:S01]  /*d790*/  F2F.F32.F64 R0, R16 ;  /* 0x0000001000007310 */ /* 0x004e220000301000 */
[----:B------:R-:W-:-:S14]  /*d7a0*/  DSETP.GEU.AND P0, PT, |R16|, UR4, PT ;  /* 0x0000000410007e2a */ /* 0x000fdc000bf0e200 */
[----:B0-----:R-:W-:-:S05]  /*d7b0*/  @!P0 FMUL R0, R0, 1.175494350822287508e-38 ;  /* 0x0080000000008820 */ /* 0x001fca0000400000 */
[----:B------:R-:W-:-:S04]  /*d7c0*/  F2FP.F16.F32.PACK_AB R5, RZ, R0 ;  /* 0x00000000ff05723e */ /* 0x000fc800000000ff */
[----:B------:R-:W-:-:S05]  /*d7d0*/  PRMT R5, R5, 0x5410, RZ ;  /* 0x0000541005057816 */ /* 0x000fca00000000ff */
[----:B------:R-:W-:Y:S01]  /*d7e0*/  STG.E desc[UR36][R2.64], R5 ;  /* 0x0000000502007986 */ /* 0x000fe2000c101924 */
[----:B------:R-:W-:Y:S05]  /*d7f0*/  EXIT ;  /* 0x000000000000794d */ /* 0x000fea0003800000 */
.L_x_17185:
[----:B--2---:R-:W-:Y:S01]  /*d800*/  STG.E.64 desc[UR36][R2.64], R16 ;  /* 0x0000001002007986 */ /* 0x004fe2000c101b24 */
[----:B------:R-:W-:Y:S05]  /*d810*/  EXIT ;  /* 0x000000000000794d */ /* 0x000fea0003800000 */
.L_x_17176:
        /* <DEDUP_REMOVED lines=8> */
[----:B--2---:R-:W-:-:S06]  /*d8a0*/  DSETP.NEU.AND P0, PT, R16, RZ, PT ;  /* 0x000000ff1000722a */ /* 0x004fcc0003f0d000 */
[----:B------:R-:W-:-:S05]  /*d8b0*/  SEL R5, RZ, 0x1, !P0 ;  /* 0x00000001ff057807 */ /* 0x000fca0004000000 */
[----:B------:R-:W-:Y:S01]  /*d8c0*/  STG.E.U8 desc[UR36][R2.64], R5 ;  /* 0x0000000502007986 */ /* 0x000fe2000c101124 */
[----:B------:R-:W-:Y:S05]  /*d8d0*/  EXIT ;  /* 0x000000000000794d */ /* 0x000fea0003800000 */
.L_x_17189:
[----:B------:R-:W-:-:S05]  /*d8e0*/  CS2R R18, SRZ ;  /* 0x0000000000127805 */ /* 0x000fca000001ff00 */
[----:B--2---:R-:W-:Y:S01]  /*d8f0*/  STG.E.128 desc[UR36][R2.64], R16 ;  /* 0x0000001002007986 */ /* 0x004fe2000c101d24 */
[----:B------:R-:W-:Y:S05]  /*d900*/  EXIT ;  /* 0x000000000000794d */ /* 0x000fea0003800000 */
.L_x_17188:
        /* <DEDUP_REMOVED lines=25> */
.L_x_17193:
[----:B------:R-:W-:Y:S05]  /*daa0*/  BSYNC B0 ;  /* 0x0000000000007941 */ /* 0x000fea0003800000 */
.L_x_17192:
[----:B------:R-:W-:-:S05]  /*dab0*/  LOP3.LUT R5, R0, R5, RZ, 0xfc, !PT ;  /* 0x0000000500057212 */ /* 0x000fca00078efcff */
[----:B------:R-:W-:Y:S01]  /*dac0*/  STG.E.U8 desc[UR36][R2.64], R5 ;  /* 0x0000000502007986 */ /* 0x000fe2000c101124 */
[----:B------:R-:W-:Y:S05]  /*dad0*/  EXIT ;  /* 0x000000000000794d */ /* 0x000fea0003800000 */
.L_x_17191:
[----:B------:R-:W-:Y:S01]  /*dae0*/  UMOV UR4, 0xf0000000 ;  /* 0xf000000000047882 */ /* 0x000fe20000000000 */
[----:B------:R-:W-:Y:S01]  /*daf0*/  UMOV UR5, 0x380fffff ;  /* 0x380fffff00057882 */ /* 0x000fe20000000000 */
[----:B--2---:R-:W0:Y:S01]  /*db00*/  F2F.F32.F64 R5, R16 ;  /* 0x0000001000057310 */ /* 0x004e220000301000 */
        /* <DEDUP_REMOVED lines=14> */
.L_x_17195:
[----:B------:R-:W-:Y:S01]  /*dbf0*/  IMAD.MOV.U32 R0, RZ, RZ, 0x7f ;  /* 0x0000007fff007424 */ /* 0x000fe200078e00ff */
[----:B------:R-:W-:-:S04]  /*dc00*/  ISETP.GT.U32.AND P0, PT, R4, 0x7f800000, PT ;  /* 0x7f8000000400780c */ /* 0x000fc80003f04070 */
[----:B------:R-:W-:-:S09]  /*dc10*/  SEL R0, R0, 0x7c, P0 ;  /* 0x0000007c00007807 */ /* 0x000fd20000000000 */
.L_x_17196:
[----:B------:R-:W-:Y:S05]  /*dc20*/  BSYNC B0 ;  /* 0x0000000000007941 */ /* 0x000fea0003800000 */
.L_x_17194:
[----:B------:R-:W-:-:S04]  /*dc30*/  LOP3.LUT R4, R5, 0x80000000, RZ, 0xc0, !PT ;  /* 0x8000000005047812 */ /* 0x000fc800078ec0ff */
[----:B------:R-:W-:-:S04]  /*dc40*/  SHF.R.U32.HI R5, RZ, 0x18, R4 ;  /* 0x00000018ff057819 */ /* 0x000fc80000011604 */
[----:B------:R-:W-:-:S05]  /*dc50*/  LOP3.LUT R5, R0, R5, RZ, 0xfc, !PT ;  /* 0x0000000500057212 */ /* 0x000fca00078efcff */
[----:B------:R-:W-:Y:S01]  /*dc60*/  STG.E.U8 desc[UR36][R2.64], R5 ;  /* 0x0000000502007986 */ /* 0x000fe2000c101124 */
[----:B------:R-:W-:Y:S05]  /*dc70*/  EXIT ;  /* 0x000000000000794d */ /* 0x000fea0003800000 */
.L_x_17190:
[----:B------:R-:W-:Y:S01]  /*dc80*/  UMOV UR4, 0xf0000000 ;  /* 0xf000000000047882 */ /* 0x000fe20000000000 */
[----:B------:R-:W-:Y:S01]  /*dc90*/  UMOV UR5, 0x380fffff ;  /* 0x380fffff00057882 */ /* 0x000fe20000000000 */
[----:B--2---:R-:W0:Y:S01]  /*dca0*/  F2F.F32.F64 R0, R16 ;  /* 0x0000001000007310 */ /* 0x004e220000301000 */
[----:B------:R-:W-:-:S14]  /*dcb0*/  DSETP.GEU.AND P0, PT, |R16|, UR4, PT ;  /* 0x0000000410007e2a */ /* 0x000fdc000bf0e200 */
[----:B0-----:R-:W-:-:S05]  /*dcc0*/  @!P0 FMUL R0, R0, 1.175494350822287508e-38 ;  /* 0x0080000000008820 */ /* 0x001fca0000400000 */
[----:B------:R-:W-:-:S05]  /*dcd0*/  F2FP.BF16.F32.PACK_AB R0, RZ, R0 ;  /* 0x00000000ff00723e */ /* 0x000fca00000010ff */
[----:B------:R-:W-:Y:S01]  /*dce0*/  STG.E.U16 desc[UR36][R2.64], R0 ;  /* 0x0000000002007986 */ /* 0x000fe2000c101524 */
[----:B------:R-:W-:Y:S05]  /*dcf0*/  EXIT ;  /* 0x000000000000794d */ /* 0x000fea0003800000 */
.L_x_17187:
        /* <DEDUP_REMOVED lines=8> */
[----:B--2---:R-:W0:Y:S02]  /*dd80*/  F2I.U32.F64.TRUNC R17, R16 ;  /* 0x0000001000117311 */ /* 0x004e24000030d000 */
[----:B0-----:R-:W-:Y:S01]  /*dd90*/  STG.E.U16 desc[UR36][R2.64], R17 ;  /* 0x0000001102007986 */ /* 0x001fe2000c101524 */
[----:B------:R-:W-:Y:S05]  /*dda0*/  EXIT ;  /* 0x000000000000794d */ /* 0x000fea0003800000 */
.L_x_17199:
[----:B------:R-:W-:Y:S01]  /*ddb0*/  UMOV UR4, 0xf0000000 ;  /* 0xf000000000047882 */ /* 0x000fe20000000000 */
[----:B------:R-:W-:Y:S01]  /*ddc0*/  UMOV UR5, 0x380fffff ;  /* 0x380fffff00057882 */ /* 0x000fe20000000000 */
[----:B--2---:R-:W0:Y:S01]  /*ddd0*/  F2F.F32.F64 R7, R16 ;  /* 0x0000001000077310 */ /* 0x004e220000301000 */
        /* <DEDUP_REMOVED lines=18> */
.L_x_17202:
[----:B------:R-:W-:-:S04]  /*df00*/  LOP3.LUT R0, R7, 0x80000000, RZ, 0xc0, !PT ;  /* 0x8000000007007812 */ /* 0x000fc800078ec0ff */
[----:B------:R-:W-:-:S04]  /*df10*/  SHF.R.U32.HI R5, RZ, 0x18, R0 ;  /* 0x00000018ff057819 */ /* 0x000fc80000011600 */
[----:B------:R-:W-:-:S04]  /*df20*/  LOP3.LUT R4, R4, R5, RZ, 0xfc, !PT ;  /* 0x0000000504047212 */ /* 0x000fc800078efcff */
[----:B------:R-:W-:-:S07]  /*df30*/  PRMT R0, R4, 0x7610, R0 ;  /* 0x0000761004007816 */ /* 0x000fce0000000000 */
.L_x_17201:
[----:B------:R-:W-:Y:S05]  /*df40*/  BSYNC B0 ;  /* 0x0000000000007941 */ /* 0x000fea0003800000 */
.L_x_17200:
[----:B------:R-:W-:Y:S01]  /*df50*/  STG.E.U8 desc[UR36][R2.64], R0 ;  /* 0x0000000002007986 */ /* 0x000fe2000c101124 */
[----:B------:R-:W-:Y:S05]  /*df60*/  EXIT ;  /* 0x000000000000794d */ /* 0x000fea0003800000 */
.L_x_17198:
        /* <DEDUP_REMOVED lines=21> */
.L_x_17205:
[----:B------:R-:W-:-:S04]  /*e0c0*/  LOP3.LUT R0, R7, 0x80000000, RZ, 0xc0, !PT ;  /* 0x8000000007007812 */ /* 0x000fc800078ec0ff */
[----:B------:R-:W-:-:S04]  /*e0d0*/  SHF.R.U32.HI R5, RZ, 0x18, R0 ;  /* 0x00000018ff057819 */ /* 0x000fc80000011600 */
[----:B------:R-:W-:-:S04]  /*e0e0*/  LOP3.LUT R4, R4, R5, RZ, 0xfc, !PT ;  /* 0x0000000504047212 */ /* 0x000fc800078efcff */
[----:B------:R-:W-:-:S07]  /*e0f0*/  PRMT R0, R4, 0x7610, R0 ;  /* 0x0000761004007816 */ /* 0x000fce0000000000 */
.L_x_17204:
[----:B------:R-:W-:Y:S05]  /*e100*/  BSYNC B0 ;  /* 0x0000000000007941 */ /* 0x000fea0003800000 */
.L_x_17203:
[----:B------:R-:W-:Y:S01]  /*e110*/  STG.E.U8 desc[UR36][R2.64], R0 ;  /* 0x0000000002007986 */ /* 0x000fe2000c101124 */
[----:B------:R-:W-:Y:S05]  /*e120*/  EXIT ;  /* 0x000000000000794d */ /* 0x000fea0003800000 */
.L_x_17197:
        /* <DEDUP_REMOVED lines=26> */
.L_x_17180:
        /* <DEDUP_REMOVED lines=16> */
.L_x_17208:
[----:B------:R-:W-:Y:S05]  /*e3d0*/  EXIT ;  /* 0x000000000000794d */ /* 0x000fea0003800000 */
.L_x_17207:
[----:B--2---:R-:W0:Y:S02]  /*e3e0*/  F2I.U64.F64.TRUNC R16, R16 ;  /* 0x0000001000107311 */ /* 0x004e24000030d800 */
[----:B0-----:R-:W-:Y:S01]  /*e3f0*/  STG.E.64 desc[UR36][R2.64], R16 ;  /* 0x0000001002007986 */ /* 0x001fe2000c101b24 */
[----:B------:R-:W-:Y:S05]  /*e400*/  EXIT ;  /* 0x000000000000794d */ /* 0x000fea0003800000 */
.L_x_17206:
[----:B--2---:R-:W0:Y:S02]  /*e410*/  F2I.U32.F64.TRUNC R17, R16 ;  /* 0x0000001000117311 */ /* 0x004e24000030d000 */
[----:B0-----:R-:W-:Y:S01]  /*e420*/  STG.E desc[UR36][R2.64], R17 ;  /* 0x0000001102007986 */ /* 0x001fe2000c101924 */
[----:B------:R-:W-:Y:S05]  /*e430*/  EXIT ;  /* 0x000000000000794d */ /* 0x000fea0003800000 */
        .weak           $__internal_64_$__cuda_sm20_div_rn_f64_full
        .type           $__internal_64_$__cuda_sm20_div_rn_f64_full,@function
        .size           $__internal_64_$__cuda_sm20_div_rn_f64_full,(.L_x_19740 - $__internal_64_$__cuda_sm20_div_rn_f64_full)
$__internal_64_$__cuda_sm20_div_rn_f64_full:
[C---:B------:R-:W-:Y:S01]  /*e440*/  FSETP.GEU.AND P0, PT, |R0|.reuse, 1.469367938527859385e-39, PT ;  /* 0x001000000000780b */ /* 0x040fe20003f0e200 */
[----:B------:R-:W-:Y:S01]  /*e450*/  IMAD.MOV.U32 R3, RZ, RZ, R0 ;  /* 0x000000ffff037224 */ /* 0x000fe200078e0000 */
[----:B------:R-:W-:Y:S01]  /*e460*/  LOP3.LUT R6, R0, 0x800fffff, RZ, 0xc0, !PT ;  /* 0x800fffff00067812 */ /* 0x000fe200078ec0ff */
[----:B------:R-:W-:Y:S01]  /*e470*/  IMAD.MOV.U32 R10, RZ, RZ, 0x1 ;  /* 0x00000001ff0a7424 */ /* 0x000fe200078e00ff */
[-C--:B------:R-:W-:Y:S01]  /*e480*/  LOP3.LUT R9, R9, R8.reuse, RZ, 0x3c, !PT ;  /* 0x0000000809097212 */ /* 0x080fe200078e3cff */
[----:B------:R0:W-:Y:S01]  /*e490*/  STL [R1], R4 ;  /* 0x0000000401007387 */ /* 0x0001e20000100800 */
[----:B------:R-:W-:Y:S01]  /*e4a0*/  LOP3.LUT R7, R6, 0x3ff00000, RZ, 0xfc, !PT ;  /* 0x3ff0000006077812 */ /* 0x000fe200078efcff */
[----:B------:R-:W-:Y:S01]  /*e4b0*/  IMAD.MOV.U32 R6, RZ, RZ, R2 ;  /* 0x000000ffff067224 */ /* 0x000fe200078e0002 */
[----:B------:R-:W-:Y:S01]  /*e4c0*/  LOP3.LUT R8, R9, R8, RZ, 0x3c, !PT ;  /* 0x0000000809087212 */ /* 0x000fe200078e3cff */
[----:B------:R-:W-:Y:S01]  /*e4d0*/  IMAD.MOV.U32 R13, RZ, RZ, 0x1ca00000 ;  /* 0x1ca00000ff0d7424 */ /* 0x000fe200078e00ff */
[----:B------:R-:W-:-:S02]  /*e4e0*/  LOP3.LUT R37, R0, 0x7ff00000, RZ, 0xc0, !PT ;  /* 0x7ff0000000257812 */ /* 0x000fc400078ec0ff */
[----:B------:R-:W-:Y:S01]  /*e4f0*/  LOP3.LUT R9, R9, R8, RZ, 0x3c, !PT ;  /* 0x0000000809097212 */ /* 0x000fe200078e3cff */
[----:B------:R-:W-:-:S03]  /*e500*/  @!P0 DMUL R6, R2, 8.98846567431157953865e+307 ;  /* 0x7fe0000002068828 */ /* 0x000fc60000000000 */
[C---:B------:R-:W-:Y:S02]  /*e510*/  FSETP.GEU.AND P1, PT, |R9|.reuse, 1.469367938527859385e-39, PT ;  /* 0x001000000900780b */ /* 0x040fe40003f2e200 */
[----:B0-----:R-:W-:Y:S01]  /*e520*/  LOP3.LUT R4, R9, 0x7ff00000, RZ, 0xc0, !PT ;  /* 0x7ff0000009047812 */ /* 0x001fe200078ec0ff */
[----:B------:R-:W0:Y:S03]  /*e530*/  MUFU.RCP64H R11, R7 ;  /* 0x00000007000b7308 */ /* 0x000e260000001800 */
[----:B------:R-:W-:-:S07]  /*e540*/  ISETP.GE.U32.AND P3, PT, R4, R37, PT ;  /* 0x000000250400720c */ /* 0x000fce0003f66070 */
[----:B------:R-:W-:-:S04]  /*e550*/  @!P1 LOP3.LUT R12, R3, 0x7ff00000, RZ, 0xc0, !PT ;  /* 0x7ff00000030c9812 */ /* 0x000fc800078ec0ff */
[----:B------:R-:W-:Y:S01]  /*e560*/  @!P1 ISETP.GE.U32.AND P2, PT, R4, R12, PT ;  /* 0x0000000c0400920c */ /* 0x000fe20003f46070 */
[----:B0-----:R-:W-:-:S03]  /*e570*/  DFMA R14, R10, -R6, 1 ;  /* 0x3ff000000a0e742b */ /* 0x001fc60000000806 */
[----:B------:R-:W-:-:S04]  /*e580*/  @!P1 SEL R0, R13, 0x63400000, !P2 ;  /* 0x634000000d009807 */ /* 0x000fc80005000000 */
[----:B------:R-:W-:Y:S01]  /*e590*/  @!P1 LOP3.LUT R0, R0, 0x80000000, R9, 0xf8, !PT ;  /* 0x8000000000009812 */ /* 0x000fe200078ef809 */
[----:B------:R-:W-:-:S08]  /*e5a0*/  DFMA R14, R14, R14, R14 ;  /* 0x0000000e0e0e722b */ /* 0x000fd0000000000e */
[----:B------:R-:W-:Y:S01]  /*e5b0*/  DFMA R14, R10, R14, R10 ;  /* 0x0000000e0a0e722b */ /* 0x000fe2000000000a */
[----:B------:R-:W-:Y:S02]  /*e5c0*/  SEL R10, R13, 0x63400000, !P3 ;  /* 0x634000000d0a7807 */ /* 0x000fe40005800000 */
[----:B------:R-:W-:Y:S01]  /*e5d0*/  @!P1 LOP3.LUT R13, R0, 0x100000, RZ, 0xfc, !PT ;  /* 0x00100000000d9812 */ /* 0x000fe200078efcff */
[----:B------:R-:W-:Y:S01]  /*e5e0*/  IMAD.MOV.U32 R0, RZ, RZ, R4 ;  /* 0x000000ffff007224 */ /* 0x000fe200078e0004 */
[----:B------:R-:W-:Y:S01]  /*e5f0*/  LOP3.LUT R11, R10, 0x800fffff, R9, 0xf8, !PT ;  /* 0x800fffff0a0b7812 */ /* 0x000fe200078ef809 */
[----:B------:R0:W5:Y:S02]  /*e600*/  LDL.LU R4, [R1] ;  /* 0x0000000001047983 */ /* 0x0001640000300800 */
[----:B------:R-:W-:Y:S01]  /*e610*/  DFMA R20, R14, -R6, 1 ;  /* 0x3ff000000e14742b */ /* 0x000fe20000000806 */
[----:B------:R-:W-:Y:S02]  /*e620*/  IMAD.MOV.U32 R10, RZ, RZ, R8 ;  /* 0x000000ffff0a7224 */ /* 0x000fe400078e0008 */
[----:B------:R-:W-:-:S05]  /*e630*/  @!P1 IMAD.MOV.U32 R12, RZ, RZ, RZ ;  /* 0x000000ffff0c9224 */ /* 0x000fca00078e00ff */
[----:B------:R-:W-:Y:S02]  /*e640*/  DFMA R14, R14, R20, R14 ;  /* 0x000000140e0e722b */ /* 0x000fe4000000000e */
[----:B------:R-:W-:-:S08]  /*e650*/  @!P1 DFMA R10, R10, 2, -R12 ;  /* 0x400000000a0a982b */ /* 0x000fd0000000080c */
[----:B------:R-:W-:-:S08]  /*e660*/  DMUL R12, R14, R10 ;  /* 0x0000000a0e0c7228 */ /* 0x000fd00000000000 */
[----:B------:R-:W-:-:S08]  /*e670*/  DFMA R20, R12, -R6, R10 ;  /* 0x800000060c14722b */ /* 0x000fd0000000000a */
[----:B------:R-:W-:Y:S01]  /*e680*/  DFMA R12, R14, R20, R12 ;  /* 0x000000140e0c722b */ /* 0x000fe2000000000c */
[----:B------:R-:W-:-:S04]  /*e690*/  IMAD.MOV.U32 R21, RZ, RZ, R0 ;  /* 0x000000ffff157224 */ /* 0x000fc800078e0000 */
[----:B------:R-:W-:Y:S01]  /*e6a0*/  IMAD.MOV.U32 R0, RZ, RZ, R21 ;  /* 0x000000ffff007224 */ /* 0x000fe200078e0015 */
[----:B------:R-:W-:Y:S01]  /*e6b0*/  @!P1 LOP3.LUT R0, R11, 0x7ff00000, RZ, 0xc0, !PT ;  /* 0x7ff000000b009812 */ /* 0x000fe200078ec0ff */
[----:B------:R-:W-:Y:S01]  /*e6c0*/  IMAD.MOV.U32 R20, RZ, RZ, R37 ;  /* 0x000000ffff147224 */ /* 0x000fe200078e0025 */
[----:B------:R-:W-:-:S03]  /*e6d0*/  @!P0 LOP3.LUT R20, R7, 0x7ff00000, RZ, 0xc0, !PT ;  /* 0x7ff0000007148812 */ /* 0x000fc600078ec0ff */
[----:B------:R-:W-:Y:S02]  /*e6e0*/  VIADD R15, R0, 0xffffffff ;  /* 0xffffffff000f7836 */ /* 0x000fe40000000000 */
[----:B------:R-:W-:-:S03]  /*e6f0*/  VIADD R14, R20, 0xffffffff ;  /* 0xffffffff140e7836 */ /* 0x000fc60000000000 */
[----:B------:R-:W-:-:S04]  /*e700*/  ISETP.GT.U32.AND P0, PT, R15, 0x7feffffe, PT ;  /* 0x7feffffe0f00780c */ /* 0x000fc80003f04070 */
[----:B------:R-:W-:Y:S01]  /*e710*/  ISETP.GT.U32.OR P0, PT, R14, 0x7feffffe, P0 ;  /* 0x7feffffe0e00780c */ /* 0x000fe20000704470 */
[----:B------:R-:W-:-:S12]  /*e720*/  BSSY B2, `(.L_x_17209) ;  /* 0x0000035000027945 */ /* 0x000fd80003800000 */
[----:B0-----:R-:W-:Y:S05]  /*e730*/  @P0 BRA `(.L_x_17210) ;  /* 0x0000000000780947 */ /* 0x001fea0003800000 */
[----:B------:R-:W-:Y:S01]  /*e740*/  IMAD.MOV.U32 R37, RZ, RZ, R21 ;  /* 0x000000ffff257224 */ /* 0x000fe200078e0015 */
[----:B------:R-:W-:Y:S01]  /*e750*/  LOP3.LUT R0, R3, 0x7ff00000, RZ, 0xc0, !PT ;  /* 0x7ff0000003007812 */ /* 0x000fe200078ec0ff */
[----:B------:R-:W-:-:S03]  /*e760*/  IMAD.MOV.U32 R21, RZ, RZ, 0x1ca00000 ;  /* 0x1ca00000ff157424 */ /* 0x000fc600078e00ff */
        /* <DEDUP_REMOVED lines=10> */
[----:B------:R-:W-:Y:S01]  /*e810*/  DFMA R6, R12, -R6, R10 ;  /* 0x800000060c06722b */ /* 0x000fe2000000000a */
[----:B------:R-:W-:-:S09]  /*e820*/  IMAD.MOV.U32 R8, RZ, RZ, RZ ;  /* 0x000000ffff087224 */ /* 0x000fd200078e00ff */
[C---:B------:R-:W-:Y:S02]  /*e830*/  FSETP.NEU.AND P0, PT, R7.reuse, RZ, PT ;  /* 0x000000ff0700720b */ /* 0x040fe40003f0d000 */
[----:B------:R-:W-:-:S04]  /*e840*/  LOP3.LUT R6, R7, 0x80000000, R3, 0x48, !PT ;  /* 0x8000000007067812 */ /* 0x000fc800078e4803 */
[----:B------:R-:W-:-:S07]  /*e850*/  LOP3.LUT R9, R6, R9, RZ, 0xfc, !PT ;  /* 0x0000000906097212 */ /* 0x000fce00078efcff */
[----:B------:R-:W-:Y:S05]  /*e860*/  @!P0 BRA `(.L_x_17211) ;  /* 0x0000000000808947 */ /* 0x000fea0003800000 */
[----:B------:R-:W-:Y:S01]  /*e870*/  IMAD.MOV R3, RZ, RZ, -R0 ;  /* 0x000000ffff037224 */ /* 0x000fe200078e0a00 */
[----:B------:R-:W-:Y:S01]  /*e880*/  DMUL.RP R8, R12, R8 ;  /* 0x000000080c087228 */ /* 0x000fe20000008000 */
[----:B------:R-:W-:Y:S01]  /*e890*/  IMAD.MOV.U32 R2, RZ, RZ, RZ ;  /* 0x000000ffff027224 */ /* 0x000fe200078e00ff */
[----:B------:R-:W-:-:S05]  /*e8a0*/  IADD3 R0, -R0, -0x43300000, RZ ;  /* 0xbcd0000000007810 */ /* 0x000fca0007ffe1ff */
[----:B------:R-:W-:-:S03]  /*e8b0*/  DFMA R2, R14, -R2, R12 ;  /* 0x800000020e02722b */ /* 0x000fc6000000000c */
[----:B------:R-:W-:-:S07]  /*e8c0*/  LOP3.LUT R6, R9, R6, RZ, 0x3c, !PT ;  /* 0x0000000609067212 */ /* 0x000fce00078e3cff */
[----:B------:R-:W-:-:S04]  /*e8d0*/  FSETP.NEU.AND P0, PT, |R3|, R0, PT ;  /* 0x000000000300720b */ /* 0x000fc80003f0d200 */
[----:B------:R-:W-:Y:S02]  /*e8e0*/  FSEL R8, R8, R14, !P0 ;  /* 0x0000000e08087208 */ /* 0x000fe40004000000 */
[----:B------:R-:W-:-:S03]  /*e8f0*/  FSEL R15, R6, R15, !P0 ;  /* 0x0000000f060f7208 */ /* 0x000fc60004000000 */
[----:B------:R-:W-:Y:S01]  /*e900*/  IMAD.MOV.U32 R14, RZ, RZ, R8 ;  /* 0x000000ffff0e7224 */ /* 0x000fe200078e0008 */
[----:B------:R-:W-:Y:S06]  /*e910*/  BRA `(.L_x_17211) ;  /* 0x0000000000547947 */ /* 0x000fec0003800000 */
.L_x_17210:
        /* <DEDUP_REMOVED lines=16> */
.L_x_17213:
[----:B------:R-:W-:Y:S01]  /*ea20*/  LOP3.LUT R15, R3, 0x80000, RZ, 0xfc, !PT ;  /* 0x00080000030f7812 */ /* 0x000fe200078efcff */
[----:B------:R-:W-:Y:S01]  /*ea30*/  IMAD.MOV.U32 R14, RZ, RZ, R2 ;  /* 0x000000ffff0e7224 */ /* 0x000fe200078e0002 */
[----:B------:R-:W-:Y:S06]  /*ea40*/  BRA `(.L_x_17211) ;  /* 0x0000000000087947 */ /* 0x000fec0003800000 */
.L_x_17212:
[----:B------:R-:W-:Y:S01]  /*ea50*/  LOP3.LUT R15, R9, 0x80000, RZ, 0xfc, !PT ;  /* 0x00080000090f7812 */ /* 0x000fe200078efcff */
[----:B------:R-:W-:-:S07]  /*ea60*/  IMAD.MOV.U32 R14, RZ, RZ, R8 ;  /* 0x000000ffff0e7224 */ /* 0x000fce00078e0008 */
.L_x_17211:
[----:B------:R-:W-:Y:S05]  /*ea70*/  BSYNC B2 ;  /* 0x0000000000027941 */ /* 0x000fea0003800000 */
.L_x_17209:
[----:B------:R-:W-:Y:S02]  /*ea80*/  IMAD.MOV.U32 R37, RZ, RZ, 0x0 ;  /* 0x00000000ff257424 */ /* 0x000fe400078e00ff */
[----:B------:R-:W-:Y:S02]  /*ea90*/  IMAD.MOV.U32 R0, RZ, RZ, R14 ;  /* 0x000000ffff007224 */ /* 0x000fe400078e000e */
[----:B------:R-:W-:Y:S01]  /*eaa0*/  IMAD.MOV.U32 R2, RZ, RZ, R15 ;  /* 0x000000ffff027224 */ /* 0x000fe200078e000f */
[----:B-----5:R-:W-:Y:S06]  /*eab0*/  RET.REL.NODEC R36 `(_ZN2at6native27unrolled_elementwise_kernelINS0_13BinaryFunctorIdddZZZNS0_17atan2_kernel_cudaERNS_18TensorIteratorBaseEENKUlvE_clEvENKUlvE_clEvEUlddE_EESt5arrayIPcLm3EELi4E23TrivialOffsetCalculatorILi2EjESC_ILi1EjENS0_6memory12LoadWithCastILi2EEENSF_13StoreWithCastILi1EEEEEviT_T0_T2_T3_T4_T5_) ;  /* 0xffffff1424507950 */ /* 0x020fec0003c3ffff */
.L_x_17214:
        /* <DEDUP_REMOVED lines=12> */
.L_x_19740:


//--------------------- .text._ZN2at6native18elementwise_kernelILi128ELi2EZNS0_22gpu_kernel_impl_nocastINS0_13BinaryFunctorIdddZZZNS0_17atan2_kernel_cudaERNS_18TensorIteratorBaseEENKUlvE_clEvENKUlvE_clEvEUlddE_EEEEvS5_RKT_EUliE_EEviT1_ --------------------------
	.section	.text._ZN2at6native18elementwise_kernelILi128ELi2EZNS0_22gpu_kernel_impl_nocastINS0_13BinaryFunctorIdddZZZNS0_17atan2_kernel_cudaERNS_18TensorIteratorBaseEENKUlvE_clEvENKUlvE_clEvEUlddE_EEEEvS5_RKT_EUliE_EEviT1_,"ax",@progbits
	.align	128
        .global         _ZN2at6native18elementwise_kernelILi128ELi2EZNS0_22gpu_kernel_impl_nocastINS0_13BinaryFunctorIdddZZZNS0_17atan2_kernel_cudaERNS_18TensorIteratorBaseEENKUlvE_clEvENKUlvE_clEvEUlddE_EEEEvS5_RKT_EUliE_EEviT1_
        .type           _ZN2at6native18elementwise_kernelILi128ELi2EZNS0_22gpu_kernel_impl_nocastINS0_13BinaryFunctorIdddZZZNS0_17atan2_kernel_cudaERNS_18TensorIteratorBaseEENKUlvE_clEvENKUlvE_clEvEUlddE_EEEEvS5_RKT_EUliE_EEviT1_,@function
        .size           _ZN2at6native18elementwise_kernelILi128ELi2EZNS0_22gpu_kernel_impl_nocastINS0_13BinaryFunctorIdddZZZNS0_17atan2_kernel_cudaERNS_18TensorIteratorBaseEENKUlvE_clEvENKUlvE_clEvEUlddE_EEEEvS5_RKT_EUliE_EEviT1_,(.L_x_19741 - _ZN2at6native18elementwise_kernelILi128ELi2EZNS0_22gpu_kernel_impl_nocastINS0_13BinaryFunctorIdddZZZNS0_17atan2_kernel_cudaERNS_18TensorIteratorBaseEENKUlvE_clEvENKUlvE_clEvEUlddE_EEEEvS5_RKT_EUliE_EEviT1_)
        .other          _ZN2at6native18elementwise_kernelILi128ELi2EZNS0_22gpu_kernel_impl_nocastINS0_13BinaryFunctorIdddZZZNS0_17atan2_kernel_cudaERNS_18TensorIteratorBaseEENKUlvE_clEvENKUlvE_clEvEUlddE_EEEEvS5_RKT_EUliE_EEviT1_,@"STO_CUDA_ENTRY STV_DEFAULT"
_ZN2at6native18elementwise_kernelILi128ELi2EZNS0_22gpu_kernel_impl_nocastINS0_13BinaryFunctorIdddZZZNS0_17atan2_kernel_cudaERNS_18TensorIteratorBaseEENKUlvE_clEvENKUlvE_clEvEUlddE_EEEEvS5_RKT_EUliE_EEviT1_:
.text._ZN2at6native18elementwise_kernelILi128ELi2EZNS0_22gpu_kernel_impl_nocastINS0_13BinaryFunctorIdddZZZNS0_17atan2_kernel_cudaERNS_18TensorIteratorBaseEENKUlvE_clEvENKUlvE_clEvEUlddE_EEEEvS5_RKT_EUliE_EEviT1_:
        /* <DEDUP_REMOVED lines=11> */
[----:B------:R-:W-:Y:S01]  /*00b0*/  IMAD.MOV.U32 R0, RZ, RZ, RZ ;  /* 0x000000ffff007224 */ /* 0x000fe200078e00ff */
[----:B------:R-:W-:Y:S02]  /*00c0*/  MOV R19, RZ ;  /* 0x000000ff00137202 */ /* 0x000fe40000000f00 */
        /* <DEDUP_REMOVED lines=330> */
[----:B------:R-:W-:Y:S02]  /*1570*/  ULDC UR6, c[0x0][0x45c] ;  /* 0x0001170000067ab9 */ /* 0x000fe40000000800 */
[----:B------:R-:W0:Y:S01]  /*1580*/  @P0 LDC.64 R10, c[0x0][0x340] ;  /* 0x0000d000ff0a0b82 */ /* 0x000e220000000a00 */
[----:B------:R-:W-:Y:S02]  /*1590*/  @P0 MOV R8, RZ ;  /* 0x000000ff00080202 */ /* 0x000fe40000000f00 */
        /* <DEDUP_REMOVED lines=10> */
[----:B------:R-:W-:-:S05]  /*1640*/  @P0 SHF.R.U32.HI R4, RZ, R11, R4 ;  /* 0x0000000bff040219 */ /* 0x000fca0000011604 */
[----:B------:R-:W-:-:S04]  /*1650*/  @P0 IMAD.MOV R8, RZ, RZ, -R4 ;  /* 0x000000ffff080224 */ /* 0x000fc800078e0a04 */
[----:B-1----:R-:W-:-:S04]  /*1660*/  @P0 IMAD R9, R8, R13, R9 ;  /* 0x0000000d08090224 */ /* 0x002fc800078e0209 */
[C---:B--2---:R-:W-:Y:S02]  /*1670*/  @P0 IMAD R19, R9.reuse, R6, R19 ;  /* 0x0000000609130224 */ /* 0x044fe400078e0213 */
[C---:B------:R-:W-:Y:S02]  /*1680*/  @P0 IMAD R0, R9.reuse, R7, R0 ;  /* 0x0000000709000224 */ /* 0x040fe400078e0200 */
[----:B---3--:R-:W-:-:S07]  /*1690*/  @P0 IMAD R2, R9, R12, R2 ;  /* 0x0000000c09020224 */ /* 0x008fce00078e0202 */
.L_x_17217:
[----:B------:R-:W-:Y:S01]  /*16a0*/  ULDC.64 UR8, c[0x0][0x488] ;  /* 0x0001220000087ab9 */ /* 0x000fe20000000a00 */
[----:B------:R-:W-:Y:S01]  /*16b0*/  ULDC.64 UR6, c[0x0][0x480] ;  /* 0x0001200000067ab9 */ /* 0x000fe20000000a00 */
[----:B------:R-:W-:Y:S02]  /*16c0*/  IADD3 R16, P1, R2, UR8, RZ ;  /* 0x0000000802107c10 */ /* 0x000fe4000ff3e0ff */
[----:B------:R-:W-:Y:S02]  /*16d0*/  IADD3 R14, P0, R0, UR6, RZ ;  /* 0x00000006000e7c10 */ /* 0x000fe4000ff1e0ff */
[----:B------:R-:W-:Y:S02]  /*16e0*/  IADD3.X R17, RZ, UR9, RZ, P1, !PT ;  /* 0x00000009ff117c10 */ /* 0x000fe40008ffe4ff */
[----:B------:R-:W-:Y:S01]  /*16f0*/  IADD3.X R15, RZ, UR7, RZ, P0, !PT ;  /* 0x00000007ff0f7c10 */ /* 0x000fe200087fe4ff */
[----:B------:R-:W-:Y:S01]  /*1700*/  IMAD.MOV.U32 R2, RZ, RZ, 0x1 ;  /* 0x00000001ff027424 */ /* 0x000fe200078e00ff */
[----:B------:R-:W-:-:S02]  /*1710*/  ULDC.64 UR6, c[0x0][0x478] ;  /* 0x00011e0000067ab9 */ /* 0x000fc40000000a00 */
[----:B------:R-:W2:Y:S04]  /*1720*/  LDG.E.64 R16, desc[UR4][R16.64] ;  /* 0x0000000410107981 */ /* 0x000ea8000c1e1b00 */
[----:B------:R-:W3:Y:S01]  /*1730*/  LDG.E.64 R14, desc[UR4][R14.64] ;  /* 0x000000040e0e7981 */ /* 0x000ee2000c1e1b00 */
[----:B------:R-:W-:Y:S01]  /*1740*/  IADD3 R18, P2, R19, UR6, RZ ;  /* 0x0000000613127c10 */ /* 0x000fe2000ff5e0ff */
[----:B------:R-:W-:Y:S03]  /*1750*/  BSSY B1, `(.L_x_17218) ;  /* 0x000001e000017945 */ /* 0x000fe60003800000 */
[----:B------:R-:W-:Y:S01]  /*1760*/  IADD3.X R19, RZ, UR7, RZ, P2, !PT ;  /* 0x00000007ff137c10 */ /* 0x000fe200097fe4ff */
[----:B--2---:R-:W-:-:S02]  /*1770*/  DADD R8, -RZ, |R16| ;  /* 0x00000000ff087229 */ /* 0x004fc40000000510 */
[----:B---3--:R-:W-:Y:S02]  /*1780*/  DADD R6, -RZ, |R14| ;  /* 0x00000000ff067229 */ /* 0x008fe4000000050e */
        /* <DEDUP_REMOVED lines=18> */
[----:B------:R-:W-:Y:S01]  /*18b0*/  MOV R6, R8 ;  /* 0x0000000800067202 */ /* 0x000fe20000000f00 */
[----:B------:R-:W-:Y:S01]  /*18c0*/  IMAD.MOV.U32 R7, RZ, RZ, R9 ;  /* 0x000000ffff077224 */ /* 0x000fe200078e0009 */
[----:B------:R-:W-:Y:S02]  /*18d0*/  MOV R8, R12 ;  /* 0x0000000c00087202 */ /* 0x000fe40000000f00 */
[----:B------:R-:W-:Y:S02]  /*18e0*/  MOV R9, R13 ;  /* 0x0000000d00097202 */ /* 0x000fe40000000f00 */
[----:B------:R-:W-:-:S07]  /*18f0*/  MOV R0, 0x1910 ;  /* 0x0000191000007802 */ /* 0x000fce0000000f00 */
[----:B------:R-:W-:Y:S05]  /*1900*/  CALL.REL.NOINC `($__internal_65_$__cuda_sm20_div_rn_f64_full) ;  /* 0x0000002400347944 */ /* 0x000fea0003c00000 */
[----:B------:R-:W-:Y:S01]  /*1910*/  IMAD.MOV.U32 R2, RZ, RZ, R4 ;  /* 0x000000ffff027224 */ /* 0x000fe200078e0004 */
[----:B------:R-:W-:-:S07]  /*1920*/  MOV R3, R5 ;  /* 0x0000000500037202 */ /* 0x000fce0000000f00 */
.L_x_17219:
[----:B------:R-:W-:Y:S05]  /*1930*/  BSYNC B1 ;  /* 0x0000000000017941 */ /* 0x000fea0003800000 */
.L_x_17218:
[----:B------:R-:W-:Y:S01]  /*1940*/  DMUL R4, R2, R2 ;  /* 0x0000000202047228 */ /* 0x000fe20000000000 */
[----:B------:R-:W-:Y:S01]  /*1950*/  MOV R6, 0xdbb65b49 ;  /* 0xdbb65b4900067802 */ /* 0x000fe20000000f00 */
[----:B------:R-:W-:Y:S01]  /*1960*/  IMAD.MOV.U32 R7, RZ, RZ, 0x3f2d3b63 ;  /* 0x3f2d3b63ff077424 */ /* 0x000fe200078e00ff */
[----:B------:R-:W-:Y:S01]  /*1970*/  UMOV UR6, 0x2a25ff7e ;  /* 0x2a25ff7e00067882 */ /* 0x000fe20000000000 */
[----:B------:R-:W-:Y:S01]  /*1980*/  UMOV UR7, 0x3ef53e1d ;  /* 0x3ef53e1d00077882 */ /* 0x000fe20000000000 */
[----:B------:R-:W-:Y:S01]  /*1990*/  ISETP.GE.AND P2, PT, R17, RZ, PT ;  /* 0x000000ff1100720c */ /* 0x000fe20003f46270 */
[----:B------:R-:W-:Y:S01]  /*19a0*/  DSETP.NEU.AND P0, PT, R12, RZ, PT ;  /* 0x000000ff0c00722a */ /* 0x000fe20003f0d000 */
[----:B------:R-:W-:Y:S01]  /*19b0*/  BSSY B1, `(.L_x_17220) ;  /* 0x000004d000017945 */ /* 0x000fe20003800000 */
        /* <DEDUP_REMOVED lines=69> */
[----:B------:R-:W-:Y:S02]  /*1e10*/  MOV R2, 0x7f3321d2 ;  /* 0x7f3321d200027802 */ /* 0x000fe40000000f00 */
[----:B------:R-:W-:Y:S02]  /*1e20*/  MOV R0, 0x4002d97c ;  /* 0x4002d97c00007802 */ /* 0x000fe40000000f00 */
[----:B------:R-:W-:Y:S02]  /*1e30*/  FSEL R2, R2, 3.37028055040000000000e+12, !P2 ;  /* 0x54442d1802027808 */ /* 0x000fe40005000000 */
[----:B------:R-:W-:Y:S01]  /*1e40*/  FSEL R3, R0, 1.8213495016098022461, !P2 ;  /* 0x3fe921fb00037808 */ /* 0x000fe20005000000 */
[----:B------:R-:W-:Y:S06]  /*1e50*/  BRA `(.L_x_17222) ;  /* 0x0000000000087947 */ /* 0x000fec0003800000 */
.L_x_17221:
[----:B------:R-:W-:Y:S02]  /*1e60*/  FSEL R2, RZ, 3.37028055040000000000e+12, P2 ;  /* 0x54442d18ff027808 */ /* 0x000fe40001000000 */
[----:B------:R-:W-:-:S07]  /*1e70*/  FSEL R3, RZ, 2.1426990032196044922, P2 ;  /* 0x400921fbff037808 */ /* 0x000fce0001000000 */
.L_x_17222:
[----:B------:R-:W-:Y:S05]  /*1e80*/  BSYNC B1 ;  /* 0x0000000000017941 */ /* 0x000fea0003800000 */
.L_x_17220:
[----:B------:R-:W0:Y:S01]  /*1e90*/  S2R R0, SR_TID.X ;  /* 0x0000000000007919 */ /* 0x000e220000002100 */
[----:B------:R-:W-:Y:S01]  /*1ea0*/  DADD R16, |R16|, |R14| ;  /* 0x0000000010107229 */ /* 0x000fe2000000060e */
[----:B------:R-:W-:Y:S01]  /*1eb0*/  LOP3.LUT R15, R3, 0x80000000, R15, 0xb8, !PT ;  /* 0x80000000030f7812 */ /* 0x000fe200078eb80f */
[----:B------:R-:W0:Y:S06]  /*1ec0*/  S2R R5, SR_CTAID.X ;  /* 0x0000000000057919 */ /* 0x000e2c0000002500 */
[----:B------:R-:W-:-:S06]  /*1ed0*/  DSETP.GTU.AND P0, PT, |R16|, +INF , PT ;  /* 0x7ff000001000742a */ /* 0x000fcc0003f0c200 */
[----:B------:R-:W-:Y:S02]  /*1ee0*/  FSEL R2, R16, R2, P0 ;  /* 0x0000000210027208 */ /* 0x000fe40000000000 */
[----:B------:R-:W-:-:S05]  /*1ef0*/  FSEL R3, R17, R15, P0 ;  /* 0x0000000f11037208 */ /* 0x000fca0000000000 */
[----:B------:R1:W-:Y:S01]  /*1f00*/  STG.E.64 desc[UR4][R18.64], R2 ;  /* 0x0000000212007986 */ /* 0x0003e2000c101b04 */
[----:B0-----:R-:W-:-:S05]  /*1f10*/  IMAD R0, R5, 0x100, R0 ;  /* 0x0000010005007824 */ /* 0x001fca00078e0200 */
[----:B-1----:R-:W-:-:S07]  /*1f20*/  IADD3 R3, R0, 0x80, RZ ;  /* 0x0000008000037810 */ /* 0x002fce0007ffe0ff */
.L_x_17216:
[----:B------:R-:W-:Y:S05]  /*1f30*/  BSYNC B0 ;  /* 0x0000000000007941 */ /* 0x000fea0003800000 */
.L_x_17215:
[----:B------:R-:W-:Y:S02]  /*1f40*/  ULDC UR6, c[0x0][0x210] ;  /* 0x0000840000067ab9 */ /* 0x000fe40000000800 */
[----:B------:R-:W-:-:S13]  /*1f50*/  ISETP.GE.AND P0, PT, R3, UR6, PT ;  /* 0x0000000603007c0c */ /* 0x000fda000bf06270 */
[----:B------:R-:W-:Y:S05]  /*1f60*/  @P0 EXIT ;  /* 0x000000000000094d */ /* 0x000fea0003800000 */
[----:B------:R-:W0:Y:S01]  /*1f70*/  LDC R8, c[0x0][0x218] ;  /* 0x00008600ff087b82 */ /* 0x000e220000000800 */
[----:B------:R-:W-:Y:S01]  /*1f80*/  HFMA2.MMA R13, -RZ, RZ, 0, 0 ;  /* 0x00000000ff0d7435 */ /* 0x000fe200000001ff */
[----:B------:R-:W-:Y:S01]  /*1f90*/  MOV R2, RZ ;  /* 0x000000ff00027202 */ /* 0x000fe20000000f00 */
[----:B------:R-:W-:Y:S01]  /*1fa0*/  IMAD.MOV.U32 R0, RZ, RZ, RZ ;  /* 0x000000ffff007224 */ /* 0x000fe200078e00ff */
        /* <DEDUP_REMOVED lines=349> */
.L_x_17223:
[----:B------:R-:W-:Y:S01]  /*3580*/  ULDC.64 UR8, c[0x0][0x488] ;  /* 0x0001220000087ab9 */ /* 0x000fe20000000a00 */
[----:B------:R-:W-:Y:S01]  /*3590*/  ULDC.64 UR6, c[0x0][0x480] ;  /* 0x0001200000067ab9 */ /* 0x000fe20000000a00 */
[----:B------:R-:W-:Y:S02]  /*35a0*/  IADD3 R18, P1, R2, UR8, RZ ;  /* 0x0000000802127c10 */ /* 0x000fe4000ff3e0ff */
[----:B------:R-:W-:Y:S02]  /*35b0*/  IADD3 R16, P0, R0, UR6, RZ ;  /* 0x0000000600107c10 */ /* 0x000fe4000ff1e0ff */
[----:B------:R-:W-:Y:S02]  /*35c0*/  IADD3.X R19, RZ, UR9, RZ, P1, !PT ;  /* 0x00000009ff137c10 */ /* 0x000fe40008ffe4ff */
[----:B------:R-:W-:Y:S01]  /*35d0*/  IADD3.X R17, RZ, UR7, RZ, P0, !PT ;  /* 0x00000007ff117c10 */ /* 0x000fe200087fe4ff */
[----:B------:R-:W-:-:S03]  /*35e0*/  ULDC.64 UR6, c[0x0][0x478] ;  /* 0x00011e0000067ab9 */ /* 0x000fc60000000a00 */
[----:B------:R-:W2:Y:S04]  /*35f0*/  LDG.E.64 R18, desc[UR4][R18.64] ;  /* 0x0000000412127981 */ /* 0x000ea8000c1e1b00 */
[----:B------:R-:W3:Y:S01]  /*3600*/  LDG.E.64 R16, desc[UR4][R16.64] ;  /* 0x0000000410107981 */ /* 0x000ee2000c1e1b00 */
[----:B------:R-:W-:Y:S01]  /*3610*/  MOV R2, 0x1 ;  /* 0x0000000100027802 */ /* 0x000fe20000000f00 */
[----:B------:R-:W-:Y:S01]  /*3620*/  BSSY B0, `(.L_x_17224) ;  /* 0x000001f000007945 */ /* 0x000fe20003800000 */
[----:B------:R-:W-:-:S05]  /*3630*/  IADD3 R12, P2, R13, UR6, RZ ;  /* 0x000000060d0c7c10 */ /* 0x000fca000ff5e0ff */
[----:B------:R-:W-:Y:S01]  /*3640*/  IMAD.X R13, RZ, RZ, UR7, P2 ;  /* 0x00000007ff0d7e24 */ /* 0x000fe200090e06ff */
[----:B--2---:R-:W-:Y:S02]  /*3650*/  DADD R8, -RZ, |R18| ;  /* 0x00000000ff087229 */ /* 0x004fe40000000512 */
        /* <DEDUP_REMOVED lines=19> */
[----:B------:R-:W-:Y:S02]  /*3790*/  MOV R6, R8 ;  /* 0x0000000800067202 */ /* 0x000fe40000000f00 */
[----:B------:R-:W-:Y:S01]  /*37a0*/  MOV R7, R9 ;  /* 0x0000000900077202 */ /* 0x000fe20000000f00 */
[----:B------:R-:W-:Y:S01]  /*37b0*/  IMAD.MOV.U32 R9, RZ, RZ, R15 ;  /* 0x000000ffff097224 */ /* 0x000fe200078e000f */
[----:B------:R-:W-:Y:S02]  /*37c0*/  MOV R8, R14 ;  /* 0x0000000e00087202 */ /* 0x000fe40000000f00 */
[----:B------:R-:W-:-:S07]  /*37d0*/  MOV R0, 0x37f0 ;  /* 0x000037f000007802 */ /* 0x000fce0000000f00 */
[----:B------:R-:W-:Y:S05]  /*37e0*/  CALL.REL.NOINC `($__internal_65_$__cuda_sm20_div_rn_f64_full) ;  /* 0x00000004007c7944 */ /* 0x000fea0003c00000 */
[----:B------:R-:W-:Y:S02]  /*37f0*/  MOV R2, R4 ;  /* 0x0000000400027202 */ /* 0x000fe40000000f00 */
[----:B------:R-:W-:-:S07]  /*3800*/  MOV R3, R5 ;  /* 0x0000000500037202 */ /* 0x000fce0000000f00 */
.L_x_17225:
[----:B------:R-:W-:Y:S05]  /*3810*/  BSYNC B0 ;  /* 0x0000000000007941 */ /* 0x000fea0003800000 */
.L_x_17224:
        /* <DEDUP_REMOVED lines=82> */
.L_x_17227:
[----:B------:R-:W-:Y:S02]  /*3d40*/  FSEL R2, RZ, 3.37028055040000000000e+12, P2 ;  /* 0x54442d18ff027808 */ /* 0x000fe40001000000 */
[----:B------:R-:W-:-:S07]  /*3d50*/  FSEL R3, RZ, 2.1426990032196044922, P2 ;  /* 0x400921fbff037808 */ /* 0x000fce0001000000 */
.L_x_17228:
[----:B------:R-:W-:Y:S05]  /*3d60*/  BSYNC B0 ;  /* 0x0000000000007941 */ /* 0x000fea0003800000 */
.L_x_17226:
[----:B------:R-:W-:Y:S01]  /*3d70*/  DADD R18, |R18|, |R16| ;  /* 0x0000000012127229 */ /* 0x000fe20000000610 */
[----:B------:R-:W-:-:S07]  /*3d80*/  LOP3.LUT R17, R3, 0x80000000, R17, 0xb8, !PT ;  /* 0x8000000003117812 */ /* 0x000fce00078eb811 */
[----:B------:R-:W-:-:S06]  /*3d90*/  DSETP.GTU.AND P0, PT, |R18|, +INF , PT ;  /* 0x7ff000001200742a */ /* 0x000fcc0003f0c200 */
[----:B------:R-:W-:Y:S02]  /*3da0*/  FSEL R2, R18, R2, P0 ;  /* 0x0000000212027208 */ /* 0x000fe40000000000 */
[----:B------:R-:W-:-:S05]  /*3db0*/  FSEL R3, R19, R17, P0 ;  /* 0x0000001113037208 */ /* 0x000fca0000000000 */
[----:B------:R-:W-:Y:S01]  /*3dc0*/  STG.E.64 desc[UR4][R12.64], R2 ;  /* 0x000000020c007986 */ /* 0x000fe2000c101b04 */
[----:B------:R-:W-:Y:S05]  /*3dd0*/  EXIT ;  /* 0x000000000000794d */ /* 0x000fea0003800000 */
        .weak           $__internal_65_$__cuda_sm20_div_rn_f64_full
        .type           $__internal_65_$__cuda_sm20_div_rn_f64_full,@function
        .size           $__internal_65_$__cuda_sm20_div_rn_f64_full,(.L_x_19741 - $__internal_65_$__cuda_sm20_div_rn_f64_full)
$__internal_65_$__cuda_sm20_div_rn_f64_full:
[C---:B------:R-:W-:Y:S01]  /*3de0*/  FSETP.GEU.AND P0, PT, |R9|.reuse, 1.469367938527859385e-39, PT ;  /* 0x001000000900780b */ /* 0x040fe20003f0e200 */
[----:B------:R-:W-:Y:S01]  /*3df0*/  IMAD.MOV.U32 R4, RZ, RZ, 0x1 ;  /* 0x00000001ff047424 */ /* 0x000fe200078e00ff */
[----:B------:R-:W-:Y:S01]  /*3e00*/  LOP3.LUT R10, R9, 0x800fffff, RZ, 0xc0, !PT ;  /* 0x800fffff090a7812 */ /* 0x000fe200078ec0ff */
[----:B------:R-:W-:Y:S01]  /*3e10*/  BSSY B2, `(.L_x_17229) ;  /* 0x0000054000027945 */ /* 0x000fe20003800000 */
[C---:B------:R-:W-:Y:S02]  /*3e20*/  FSETP.GEU.AND P3, PT, |R7|.reuse, 1.469367938527859385e-39, PT ;  /* 0x001000000700780b */ /* 0x040fe40003f6e200 */
[----:B------:R-:W-:Y:S02]  /*3e30*/  LOP3.LUT R11, R10, 0x3ff00000, RZ, 0xfc, !PT ;  /* 0x3ff000000a0b7812 */ /* 0x000fe400078efcff */
[----:B------:R-:W-:Y:S02]  /*3e40*/  MOV R10, R8 ;  /* 0x00000008000a7202 */ /* 0x000fe40000000f00 */
[----:B------:R-:W-:-:S02]  /*3e50*/  LOP3.LUT R2, R7, 0x7ff00000, RZ, 0xc0, !PT ;  /* 0x7ff0000007027812 */ /* 0x000fc400078ec0ff */
[C---:B------:R-:W-:Y:S01]  /*3e60*/  LOP3.LUT R27, R9.reuse, 0x7ff00000, RZ, 0xc0, !PT ;  /* 0x7ff00000091b7812 */ /* 0x040fe200078ec0ff */
[----:B------:R-:W-:Y:S02]  /*3e70*/  @!P0 DMUL R10, R8, 8.98846567431157953865e+307 ;  /* 0x7fe00000080a8828 */ /* 0x000fe40000000000 */
[----:B------:R-:W-:Y:S01]  /*3e80*/  IMAD.MOV.U32 R26, RZ, RZ, R2 ;  /* 0x000000ffff1a7224 */ /* 0x000fe200078e0002 */
[C---:B------:R-:W-:Y:S02]  /*3e90*/  ISETP.GE.U32.AND P2, PT, R2.reuse, R27, PT ;  /* 0x0000001b0200720c */ /* 0x040fe40003f46070 */
[----:B------:R-:W-:Y:S01]  /*3ea0*/  @!P3 LOP3.LUT R3, R9, 0x7ff00000, RZ, 0xc0, !PT ;  /* 0x7ff000000903b812 */ /* 0x000fe200078ec0ff */
[----:B------:R-:W0:Y:S01]  /*3eb0*/  MUFU.RCP64H R5, R11 ;  /* 0x0000000b00057308 */ /* 0x000e220000001800 */
[----:B------:R-:W-:Y:S02]  /*3ec0*/  @!P3 MOV R24, RZ ;  /* 0x000000ff0018b202 */ /* 0x000fe40000000f00 */
[----:B------:R-:W-:-:S02]  /*3ed0*/  @!P3 ISETP.GE.U32.AND P4, PT, R2, R3, PT ;  /* 0x000000030200b20c */ /* 0x000fc40003f86070 */
[----:B------:R-:W-:Y:S02]  /*3ee0*/  MOV R3, 0x1ca00000 ;  /* 0x1ca0000000037802 */ /* 0x000fe40000000f00 */
[----:B------:R-:W-:Y:S02]  /*3ef0*/  @!P0 LOP3.LUT R27, R11, 0x7ff00000, RZ, 0xc0, !PT ;  /* 0x7ff000000b1b8812 */ /* 0x000fe400078ec0ff */
[----:B------:R-:W-:Y:S02]  /*3f00*/  @!P3 SEL R21, R3, 0x63400000, !P4 ;  /* 0x634000000315b807 */ /* 0x000fe40006000000 */
[----:B------:R-:W-:Y:S01]  /*3f10*/  IADD3 R29, R27, -0x1, RZ ;  /* 0xffffffff1b1d7810 */ /* 0x000fe20007ffe0ff */
[----:B0-----:R-:W-:-:S08]  /*3f20*/  DFMA R22, R4, -R10, 1 ;  /* 0x3ff000000416742b */ /* 0x001fd0000000080a */
[----:B------:R-:W-:-:S08]  /*3f30*/  DFMA R22, R22, R22, R22 ;  /* 0x000000161616722b */ /* 0x000fd00000000016 */
[----:B------:R-:W-:Y:S01]  /*3f40*/  DFMA R22, R4, R22, R4 ;  /* 0x000000160416722b */ /* 0x000fe20000000004 */
[--C-:B------:R-:W-:Y:S02]  /*3f50*/  @!P3 LOP3.LUT R4, R21, 0x80000000, R7.reuse, 0xf8, !PT ;  /* 0x800000001504b812 */ /* 0x100fe400078ef807 */
[----:B------:R-:W-:Y:S02]  /*3f60*/  SEL R5, R3, 0x63400000, !P2 ;  /* 0x6340000003057807 */ /* 0x000fe40005000000 */
[----:B------:R-:W-:Y:S02]  /*3f70*/  @!P3 LOP3.LUT R25, R4, 0x100000, RZ, 0xfc, !PT ;  /* 0x001000000419b812 */ /* 0x000fe400078efcff */
[----:B------:R-:W-:Y:S01]  /*3f80*/  LOP3.LUT R5, R5, 0x800fffff, R7, 0xf8, !PT ;  /* 0x800fffff05057812 */ /* 0x000fe200078ef807 */
[----:B------:R-:W-:Y:S01]  /*3f90*/  DFMA R20, R22, -R10, 1 ;  /* 0x3ff000001614742b */ /* 0x000fe2000000080a */
[----:B------:R-:W-:-:S06]  /*3fa0*/  MOV R4, R6 ;  /* 0x0000000600047202 */ /* 0x000fcc0000000f00 */
[----:B------:R-:W-:Y:S02]  /*3fb0*/  @!P3 DFMA R4, R4, 2, -R24 ;  /* 0x400000000404b82b */ /* 0x000fe40000000818 */
[----:B------:R-:W-:-:S08]  /*3fc0*/  DFMA R20, R22, R20, R22 ;  /* 0x000000141614722b */ /* 0x000fd00000000016 */
[----:B------:R-:W-:Y:S01]  /*3fd0*/  @!P3 LOP3.LUT R26, R5, 0x7ff00000, RZ, 0xc0, !PT ;  /* 0x7ff00000051ab812 */ /* 0x000fe200078ec0ff */
[----:B------:R-:W-:-:S03]  /*3fe0*/  DMUL R22, R20, R4 ;  /* 0x0000000414167228 */ /* 0x000fc60000000000 */
[----:B------:R-:W-:-:S04]  /*3ff0*/  IADD3 R28, R26, -0x1, RZ ;  /* 0xffffffff1a1c7810 */ /* 0x000fc80007ffe0ff */
[----:B------:R-:W-:Y:S01]  /*4000*/  ISETP.GT.U32.AND P0, PT, R28, 0x7feffffe, PT ;  /* 0x7feffffe1c00780c */ /* 0x000fe20003f04070 */
[----:B------:R-:W-:-:S03]  /*4010*/  DFMA R24, R22, -R10, R4 ;  /* 0x8000000a1618722b */ /* 0x000fc60000000004 */
[----:B------:R-:W-:-:S05]  /*4020*/  ISETP.GT.U32.OR P0, PT, R29, 0x7feffffe, P0 ;  /* 0x7feffffe1d00780c */ /* 0x000fca0000704470 */
[----:B------:R-:W-:-:S08]  /*4030*/  DFMA R24, R20, R24, R22 ;  /* 0x000000181418722b */ /* 0x000fd00000000016 */
[----:B------:R-:W-:Y:S05]  /*4040*/  @P0 BRA `(.L_x_17230) ;  /* 0x00000000006c0947 */ /* 0x000fea0003800000 */
[----:B------:R-:W-:Y:S02]  /*4050*/  LOP3.LUT R7, R9, 0x7ff00000, RZ, 0xc0, !PT ;  /* 0x7ff0000009077812 */ /* 0x000fe400078ec0ff */
[----:B------:R-:W-:Y:S02]  /*4060*/  MOV R20, RZ ;  /* 0x000000ff00147202 */ /* 0x000fe40000000f00 */
[CC--:B------:R-:W-:Y:S02]  /*4070*/  VIADDMNMX R6, R2.reuse, -R7.reuse, 0xb9600000, !PT ;  /* 0xb960000002067446 */ /* 0x0c0fe40007800907 */
[----:B------:R-:W-:Y:S02]  /*4080*/  ISETP.GE.U32.AND P0, PT, R2, R7, PT ;  /* 0x000000070200720c */ /* 0x000fe40003f06070 */
[----:B------:R-:W-:Y:S02]  /*4090*/  VIMNMX R6, R6, 0x46a00000, PT ;  /* 0x46a0000006067848 */ /* 0x000fe40003fe0100 */
[----:B------:R-:W-:-:S04]  /*40a0*/  SEL R3, R3, 0x63400000, !P0 ;  /* 0x6340000003037807 */ /* 0x000fc80004000000 */
[----:B------:R-:W-:-:S05]  /*40b0*/  IADD3 R6, -R3, R6, RZ ;  /* 0x0000000603067210 */ /* 0x000fca0007ffe1ff */
[----:B------:R-:W-:-:S06]  /*40c0*/  VIADD R21, R6, 0x7fe00000 ;  /* 0x7fe0000006157836 */ /* 0x000fcc0000000000 */
[----:B------:R-:W-:-:S10]  /*40d0*/  DMUL R2, R24, R20 ;  /* 0x0000001418027228 */ /* 0x000fd40000000000 */
[----:B------:R-:W-:-:S13]  /*40e0*/  FSETP.GTU.AND P0, PT, |R3|, 1.469367938527859385e-39, PT ;  /* 0x001000000300780b */ /* 0x000fda0003f0c200 */
[----:B------:R-:W-:Y:S05]  /*40f0*/  @P0 BRA `(.L_x_17231) ;  /* 0x0000000000940947 */ /* 0x000fea0003800000 */
[----:B------:R-:W-:Y:S01]  /*4100*/  DFMA R4, R24, -R10, R4 ;  /* 0x8000000a1804722b */ /* 0x000fe20000000004 */
[----:B------:R-:W-:-:S09]  /*4110*/  MOV R20, RZ ;  /* 0x000000ff00147202 */ /* 0x000fd20000000f00 */
[C---:B------:R-:W-:Y:S02]  /*4120*/  FSETP.NEU.AND P0, PT, R5.reuse, RZ, PT ;  /* 0x000000ff0500720b */ /* 0x040fe40003f0d000 */
[----:B------:R-:W-:-:S04]  /*4130*/  LOP3.LUT R9, R5, 0x80000000, R9, 0x48, !PT ;  /* 0x8000000005097812 */ /* 0x000fc800078e4809 */
[----:B------:R-:W-:-:S07]  /*4140*/  LOP3.LUT R21, R9, R21, RZ, 0xfc, !PT ;  /* 0x0000001509157212 */ /* 0x000fce00078efcff */
[----:B------:R-:W-:Y:S05]  /*4150*/  @!P0 BRA `(.L_x_17231) ;  /* 0x00000000007c8947 */ /* 0x000fea0003800000 */
[----:B------:R-:W-:Y:S01]  /*4160*/  IADD3 R5, -R6, RZ, RZ ;  /* 0x000000ff06057210 */ /* 0x000fe20007ffe1ff */
[----:B------:R-:W-:Y:S01]  /*4170*/  IMAD.MOV.U32 R4, RZ, RZ, RZ ;  /* 0x000000ffff047224 */ /* 0x000fe200078e00ff */
[----:B------:R-:W-:-:S05]  /*4180*/  DMUL.RP R20, R24, R20 ;  /* 0x0000001418147228 */ /* 0x000fca0000008000 */
[----:B------:R-:W-:-:S05]  /*4190*/  DFMA R4, R2, -R4, R24 ;  /* 0x800000040204722b */ /* 0x000fca0000000018 */
[----:B------:R-:W-:Y:S02]  /*41a0*/  LOP3.LUT R9, R21, R9, RZ, 0x3c, !PT ;  /* 0x0000000915097212 */ /* 0x000fe400078e3cff */
[----:B------:R-:W-:-:S04]  /*41b0*/  IADD3 R4, -R6, -0x43300000, RZ ;  /* 0xbcd0000006047810 */ /* 0x000fc80007ffe1ff */
[----:B------:R-:W-:-:S04]  /*41c0*/  FSETP.NEU.AND P0, PT, |R5|, R4, PT ;  /* 0x000000040500720b */ /* 0x000fc80003f0d200 */
[----:B------:R-:W-:Y:S02]  /*41d0*/  FSEL R2, R20, R2, !P0 ;  /* 0x0000000214027208 */ /* 0x000fe40004000000 */
[----:B------:R-:W-:Y:S01]  /*41e0*/  FSEL R3, R9, R3, !P0 ;  /* 0x0000000309037208 */ /* 0x000fe20004000000 */
[----:B------:R-:W-:Y:S06]  /*41f0*/  BRA `(.L_x_17231) ;  /* 0x0000000000547947 */ /* 0x000fec0003800000 */
.L_x_17230:
[----:B------:R-:W-:-:S14]  /*4200*/  DSETP.NAN.AND P0, PT, R6, R6, PT ;  /* 0x000000060600722a */ /* 0x000fdc0003f08000 */
[----:B------:R-:W-:Y:S05]  /*4210*/  @P0 BRA `(.L_x_17232) ;  /* 0x0000000000440947 */ /* 0x000fea0003800000 */
[----:B------:R-:W-:-:S14]  /*4220*/  DSETP.NAN.AND P0, PT, R8, R8, PT ;  /* 0x000000080800722a */ /* 0x000fdc0003f08000 */
[----:B------:R-:W-:Y:S05]  /*4230*/  @P0 BRA `(.L_x_17233) ;  /* 0x0000000000300947 */ /* 0x000fea0003800000 */
[----:B------:R-:W-:Y:S02]  /*4240*/  ISETP.NE.AND P0, PT, R26, R27, PT ;  /* 0x0000001b1a00720c */ /* 0x000fe40003f05270 */
[----:B------:R-:W-:Y:S02]  /*4250*/  MOV R2, 0x0 ;  /* 0x0000000000027802 */ /* 0x000fe40000000f00 */
[----:B------:R-:W-:-:S09]  /*4260*/  MOV R3, 0xfff80000 ;  /* 0xfff8000000037802 */ /* 0x000fd20000000f00 */
[----:B------:R-:W-:Y:S05]  /*4270*/  @!P0 BRA `(.L_x_17231) ;  /* 0x0000000000348947 */ /* 0x000fea0003800000 */
[----:B------:R-:W-:Y:S02]  /*4280*/  ISETP.NE.AND P0, PT, R26, 0x7ff00000, PT ;  /* 0x7ff000001a00780c */ /* 0x000fe40003f05270 */
[----:B------:R-:W-:Y:S02]  /*4290*/  LOP3.LUT R3, R7, 0x80000000, R9, 0x48, !PT ;  /* 0x8000000007037812 */ /* 0x000fe400078e4809 */
[----:B------:R-:W-:-:S13]  /*42a0*/  ISETP.EQ.OR P0, PT, R27, RZ, !P0 ;  /* 0x000000ff1b00720c */ /* 0x000fda0004702670 */
[----:B------:R-:W-:Y:S02]  /*42b0*/  @P0 LOP3.LUT R4, R3, 0x7ff00000, RZ, 0xfc, !PT ;  /* 0x7ff0000003040812 */ /* 0x000fe400078efcff */
[----:B------:R-:W-:Y:S01]  /*42c0*/  @!P0 MOV R2, RZ ;  /* 0x000000ff00028202 */ /* 0x000fe20000000f00 */
[----:B------:R-:W-:Y:S01]  /*42d0*/  @P0 IMAD.MOV.U32 R2, RZ, RZ, RZ ;  /* 0x000000ffff020224 */ /* 0x000fe200078e00ff */
[----:B------:R-:W-:Y:S01]  /*42e0*/  @P0 MOV R3, R4 ;  /* 0x0000000400030202 */ /* 0x000fe20000000f00 */
[----:B------:R-:W-:Y:S06]  /*42f0*/  BRA `(.L_x_17231) ;  /* 0x0000000000147947 */ /* 0x000fec0003800000 */
.L_x_17233:
[----:B------:R-:W-:Y:S02]  /*4300*/  LOP3.LUT R3, R9, 0x80000, RZ, 0xfc, !PT ;  /* 0x0008000009037812 */ /* 0x000fe400078efcff */
[----:B------:R-:W-:Y:S01]  /*4310*/  MOV R2, R8 ;  /* 0x0000000800027202 */ /* 0x000fe20000000f00 */
[----:B------:R-:W-:Y:S06]  /*4320*/  BRA `(.L_x_17231) ;  /* 0x0000000000087947 */ /* 0x000fec0003800000 */
.L_x_17232:
[----:B------:R-:W-:Y:S02]  /*4330*/  LOP3.LUT R3, R7, 0x80000, RZ, 0xfc, !PT ;  /* 0x0008000007037812 */ /* 0x000fe400078efcff */
[----:B------:R-:W-:-:S07]  /*4340*/  MOV R2, R6 ;  /* 0x0000000600027202 */ /* 0x000fce0000000f00 */
.L_x_17231:
[----:B------:R-:W-:Y:S05]  /*4350*/  BSYNC B2 ;  /* 0x0000000000027941 */ /* 0x000fea0003800000 */
.L_x_17229:
[----:B------:R-:W-:Y:S01]  /*4360*/  MOV R5, R3 ;  /* 0x0000000300057202 */ /* 0x000fe20000000f00 */
[----:B------:R-:W-:Y:S01]  /*4370*/  HFMA2.MMA R3, -RZ, RZ, 0, 0 ;  /* 0x00000000ff037435 */ /* 0x000fe200000001ff */
[----:B------:R-:W-:Y:S01]  /*4380*/  IMAD.MOV.U32 R4, RZ, RZ, R2 ;  /* 0x000000ffff047224 */ /* 0x000fe200078e0002 */
[----:B------:R-:W-:-:S04]  /*4390*/  MOV R2, R0 ;  /* 0x0000000000027202 */ /* 0x000fc80000000f00 */
[----:B------:R-:W-:Y:S05]  /*43a0*/  RET.REL.NODEC R2 `(_ZN2at6native18elementwise_kernelILi128ELi2EZNS0_22gpu_kernel_impl_nocastINS0_13BinaryFunctorIdddZZZNS0_17atan2_kernel_cudaERNS_18TensorIteratorBaseEENKUlvE_clEvENKUlvE_clEvEUlddE_EEEEvS5_RKT_EUliE_EEviT1_) ;  /* 0xffffffbc02147950 */ /* 0x000fea0003c3ffff */
.L_x_17234:
        /* <DEDUP_REMOVED lines=13> */
.L_x_19741:


//--------------------- .text._ZN2at6native27unrolled_elementwise_kernelINS0_13BinaryFunctorIdddZZZNS0_17atan2_kernel_cudaERNS_18TensorIteratorBaseEENKUlvE_clEvENKUlvE_clEvEUlddE_EESt5arrayIPcLm3EELi4E23TrivialOffsetCalculatorILi2EjESC_ILi1EjENS0_6memory15LoadWithoutCastENSF_16StoreWithoutCastEEEviT_T0_T2_T3_T4_T5_ --------------------------
	.section	.text._ZN2at6native27unrolled_elementwise_kernelINS0_13BinaryFunctorIdddZZZNS0_17atan2_kernel_cudaERNS_18TensorIteratorBaseEENKUlvE_clEvENKUlvE_clEvEUlddE_EESt5arrayIPcLm3EELi4E23TrivialOffsetCalculatorILi2EjESC_ILi1EjENS0_6memory15LoadWithoutCastENSF_16StoreWithoutCastEEEviT_T0_T2_T3_T4_T5_,"ax",@progbits
	.align	128
        .global         _ZN2at6native27unrolled_elementwise_kernelINS0_13BinaryFunctorIdddZZZNS0_17atan2_kernel_cudaERNS_18TensorIteratorBaseEENKUlvE_clEvENKUlvE_clEvEUlddE_EESt5arrayIPcLm3EELi4E23TrivialOffsetCalculatorILi2EjESC_ILi1EjENS0_6memory15LoadWithoutCastENSF_16StoreWithoutCastEEEviT_T0_T2_T3_T4_T5_
        .type           _ZN2at6native27unrolled_elementwise_kernelINS0_13BinaryFunctorIdddZZZNS0_17atan2_kernel_cudaERNS_18TensorIteratorBaseEENKUlvE_clEvENKUlvE_clEvEUlddE_EESt5arrayIPcLm3EELi4E23TrivialOffsetCalculatorILi2EjESC_ILi1EjENS0_6memory15LoadWithoutCastENSF_16StoreWithoutCastEEEviT_T0_T2_T3_T4_T5_,@function
        .size           _ZN2at6native27unrolled_elementwise_kernelINS0_13BinaryFunctorIdddZZZNS0_17atan2_kernel_cudaERNS_18TensorIteratorBaseEENKUlvE_clEvENKUlvE_clEvEUlddE_EESt5arrayIPcLm3EELi4E23TrivialOffsetCalculatorILi2EjESC_ILi1EjENS0_6memory15LoadWithoutCastENSF_16StoreWithoutCastEEEviT_T0_T2_T3_T4_T5_,(.L_x_19742 - _ZN2at6native27unrolled_elementwise_kernelINS0_13BinaryFunctorIdddZZZNS0_17atan2_kernel_cudaERNS_18TensorIteratorBaseEENKUlvE_clEvENKUlvE_clEvEUlddE_EESt5arrayIPcLm3EELi4E23TrivialOffsetCalculatorILi2EjESC_ILi1EjENS0_6memory15LoadWithoutCastENSF_16StoreWithoutCastEEEviT_T0_T2_T3_T4_T5_)
        .other          _ZN2at6native27unrolled_elementwise_kernelINS0_13BinaryFunctorIdddZZZNS0_17atan2_kernel_cudaERNS_18TensorIteratorBaseEENKUlvE_clEvENKUlvE_clEvEUlddE_EESt5arrayIPcLm3EELi4E23TrivialOffsetCalculatorILi2EjESC_ILi1EjENS0_6memory15LoadWithoutCastENSF_16StoreWithoutCastEEEviT_T0_T2_T3_T4_T5_,@"STO_CUDA_ENTRY STV_DEFAULT"
_ZN2at6native27unrolled_elementwise_kernelINS0_13BinaryFunctorIdddZZZNS0_17atan2_kernel_cudaERNS_18TensorIteratorBaseEENKUlvE_clEvENKUlvE_clEvEUlddE_EESt5arrayIPcLm3EELi4E23TrivialOffsetCalculatorILi2EjESC_ILi1EjENS0_6memory15LoadWithoutCastENSF_16StoreWithoutCastEEEviT_T0_T2_T3_T4_T5_:
.text._ZN2at6native27unrolled_elementwise_kernelINS0_13BinaryFunctorIdddZZZNS0_17atan2_kernel_cudaERNS_18TensorIteratorBaseEENKUlvE_clEvENKUlvE_clEvEUlddE_EESt5arrayIPcLm3EELi4E23TrivialOffsetCalculatorILi2EjESC_ILi1EjENS0_6memory15LoadWithoutCastENSF_16StoreWithoutCastEEEviT_T0_T2_T3_T4_T5_:
[----:B------:R-:W-:Y:S01]  /*0000*/  LDC R1, c[0x0][0x28] ;  /* 0x00000a00ff017b82 */ /* 0x000fe20000000800 */
[----:B------:R-:W0:Y:S07]  /*0010*/  S2R R31, SR_CTAID.X ;  /* 0x00000000001f7919 */ /* 0x000e2e0000002500 */
[----:B------:R-:W0:Y:S01]  /*0020*/  LDC R2, c[0x0][0x210] ;  /* 0x00008400ff027b82 */ /* 0x000e220000000800 */
[----:B------:R-:W-:Y:S01]  /*0030*/  CS2R R18, SRZ ;  /* 0x0000000000127805 */ /* 0x000fe2000001ff00 */
[----:B------:R-:W-:Y:S01]  /*0040*/  ULDC.64 UR4, c[0x0][0x208] ;  /* 0x0000820000047ab9 */ /* 0x000fe20000000a00 */
[----:B------:R-:W1:Y:S01]  /*0050*/  S2R R0, SR_TID.X ;  /* 0x0000000000007919 */ /* 0x000e620000002100 */
[----:B------:R-:W-:-:S02]  /*0060*/  CS2R R16, SRZ ;  /* 0x0000000000107805 */ /* 0x000fc4000001ff00 */
[----:B------:R-:W-:Y:S01]  /*0070*/  CS2R R14, SRZ ;  /* 0x00000000000e7805 */ /* 0x000fe2000001ff00 */
[----:B0-----:R-:W-:-:S05]  /*0080*/  IMAD R3, R31, -0x200, R2 ;  /* 0xfffffe001f037824 */ /* 0x001fca00078e0202 */
[----:B-1----:R-:W-:-:S13]  /*0090*/  ISETP.GE.AND P2, PT, R0, R3, PT ;  /* 0x000000030000720c */ /* 0x002fda0003f46270 */
[----:B------:R-:W-:Y:S01]  /*00a0*/  @!P2 IMAD R33, R31, 0x200, R0 ;  /* 0x000002001f21a824 */ /* 0x000fe200078e0200 */
[----:B------:R-:W0:Y:S01]  /*00b0*/  @!P2 LDC.64 R8, c[0x0][0x228] ;  /* 0x00008a00ff08ab82 */ /* 0x000e220000000a00 */
[----:B------:R-:W-:-:S05]  /*00c0*/  @!P2 VIADD R0, R0, 0x80 ;  /* 0x000000800000a836 */ /* 0x000fca0000000000 */
[C---:B------:R-:W-:Y:S02]  /*00d0*/  ISETP.GE.AND P0, PT, R0.reuse, R3, PT ;  /* 0x000000030000720c */ /* 0x040fe40003f06270 */
[----:B------:R-:W1:Y:S11]  /*00e0*/  @!P2 LDC.64 R20, c[0x0][0x220] ;  /* 0x00008800ff14ab82 */ /* 0x000e760000000a00 */
[----:B------:R-:W-:Y:S01]  /*00f0*/  @!P0 IMAD R27, R31, 0x200, R0 ;  /* 0x000002001f1b8824 */ /* 0x000fe200078e0200 */
[----:B------:R-:W2:Y:S01]  /*0100*/  @!P0 LDC.64 R10, c[0x0][0x220] ;  /* 0x00008800ff0a8b82 */ /* 0x000ea20000000a00 */
[----:B------:R-:W-:-:S05]  /*0110*/  @!P0 VIADD R0, R0, 0x80 ;  /* 0x0000008000008836 */ /* 0x000fca0000000000 */
[C---:B------:R-:W-:Y:S02]  /*0120*/  ISETP.GE.AND P3, PT, R0.reuse, R3, PT ;  /* 0x000000030000720c */ /* 0x040fe40003f66270 */
[----:B------:R-:W3:Y:S11]  /*0130*/  @!P0 LDC.64 R12, c[0x0][0x228] ;  /* 0x00008a00ff0c8b82 */ /* 0x000ef60000000a00 */
[----:B------:R-:W-:Y:S01]  /*0140*/  @!P3 IMAD R35, R31, 0x200, R0 ;  /* 0x000002001f23b824 */ /* 0x000fe200078e0200 */
[----:B------:R-:W4:Y:S01]  /*0150*/  @!P3 LDC.64 R22, c[0x0][0x220] ;  /* 0x00008800ff16bb82 */ /* 0x000f220000000a00 */
[----:B------:R-:W-:-:S02]  /*0160*/  @!P3 VIADD R0, R0, 0x80 ;  /* 0x000000800000b836 */ /* 0x000fc40000000000 */
[----:B--2---:R-:W-:-:S03]  /*0170*/  @!P0 IMAD.WIDE.U32 R10, R27, 0x8, R10 ;  /* 0x000000081b0a8825 */ /* 0x004fc600078e000a */
[----:B------:R-:W-:Y:S02]  /*0180*/  ISETP.GE.AND P1, PT, R0, R3, PT ;  /* 0x000000030000720c */ /* 0x000fe40003f26270 */
[----:B------:R-:W2:Y:S01]  /*0190*/  @!P3 LDC.64 R24, c[0x0][0x228] ;  /* 0x00008a00ff18bb82 */ /* 0x000ea20000000a00 */
[----:B------:R0:W5:Y:S01]  /*01a0*/  @!P0 LDG.E.64 R18, desc[UR4][R10.64] ;  /* 0x000000040a128981 */ /* 0x000162000c1e1b00 */
[----:B---3--:R-:W-:-:S04]  /*01b0*/  @!P0 IMAD.WIDE.U32 R26, R27, 0x8, R12 ;  /* 0x000000081b1a8825 */ /* 0x008fc800078e000c */
[----:B-1----:R-:W-:Y:S01]  /*01c0*/  @!P2 IMAD.WIDE.U32 R20, R33, 0x8, R20 ;  /* 0x000000082114a825 */ /* 0x002fe200078e0014 */
[----:B------:R1:W5:Y:S04]  /*01d0*/  @!P0 LDG.E.64 R16, desc[UR4][R26.64] ;  /* 0x000000041a108981 */ /* 0x000368000c1e1b00 */
[----:B------:R-:W3:Y:S01]  /*01e0*/  @!P1 LDC.64 R6, c[0x0][0x220] ;  /* 0x00008800ff069b82 */ /* 0x000ee20000000a00 */
[----:B------:R-:W-:Y:S02]  /*01f0*/  @!P1 IMAD R13, R31, 0x200, R0 ;  /* 0x000002001f0d9824 */ /* 0x000fe400078e0200 */
[----:B----4-:R-:W-:-:S05]  /*0200*/  @!P3 IMAD.WIDE.U32 R28, R35, 0x8, R22 ;  /* 0x00000008231cb825 */ /* 0x010fca00078e0016 */
[----:B------:R-:W4:Y:S01]  /*0210*/  @!P1 LDC.64 R4, c[0x0][0x228] ;  /* 0x00008a00ff049b82 */ /* 0x000f220000000a00 */
[----:B0-----:R-:W-:Y:S01]  /*0220*/  @!P2 IMAD.WIDE.U32 R22, R33, 0x8, R8 ;  /* 0x000000082116a825 */ /* 0x001fe200078e0008 */
[----:B------:R-:W-:Y:S02]  /*0230*/  CS2R R10, SRZ ;  /* 0x00000000000a7805 */ /* 0x000fe4000001ff00 */
[----:B------:R-:W-:Y:S01]  /*0240*/  CS2R R8, SRZ ;  /* 0x0000000000087805 */ /* 0x000fe2000001ff00 */
[----:B------:R1:W5:Y:S01]  /*0250*/  @!P3 LDG.E.64 R14, desc[UR4][R28.64] ;  /* 0x000000041c0eb981 */ /* 0x000362000c1e1b00 */
[----:B--2---:R-:W-:Y:S01]  /*0260*/  @!P3 IMAD.WIDE.U32 R30, R35, 0x8, R24 ;  /* 0x00000008231eb825 */ /* 0x004fe200078e0018 */
[----:B------:R-:W-:-:S06]  /*0270*/  CS2R R34, SRZ ;  /* 0x0000000000227805 */ /* 0x000fcc000001ff00 */
[----:B------:R1:W5:Y:S01]  /*0280*/  @!P2 LDG.E.64 R34, desc[UR4][R22.64] ;  /* 0x000000041622a981 */ /* 0x000362000c1e1b00 */
[----:B---3--:R-:W-:Y:S01]  /*0290*/  @!P1 IMAD.WIDE.U32 R24, R13, 0x8, R6 ;  /* 0x000000080d189825 */ /* 0x008fe200078e0006 */
[----:B------:R-:W-:-:S04]  /*02a0*/  CS2R R6, SRZ ;  /* 0x0000000000067805 */ /* 0x000fc8000001ff00 */
[----:B------:R1:W5:Y:S01]  /*02b0*/  @!P1 LDG.E.64 R10, desc[UR4][R24.64] ;  /* 0x00000004180a9981 */ /* 0x000362000c1e1b00 */
[----:B----4-:R-:W-:Y:S01]  /*02c0*/  @!P1 IMAD.WIDE.U32 R4, R13, 0x8, R4 ;  /* 0x000000080d049825 */ /* 0x010fe200078e0004 */
[----:B------:R-:W-:Y:S02]  /*02d0*/  CS2R R12, SRZ ;  /* 0x00000000000c7805 */ /* 0x000fe4000001ff00 */
[----:B------:R1:W5:Y:S04]  /*02e0*/  @!P2 LDG.E.64 R6, desc[UR4][R20.64] ;  /* 0x000000041406a981 */ /* 0x000368000c1e1b00 */
[----:B------:R1:W5:Y:S04]  /*02f0*/  @!P1 LDG.E.64 R8, desc[UR4][R4.64] ;  /* 0x0000000404089981 */ /* 0x000368000c1e1b00 */
[----:B------:R1:W5:Y:S01]  /*0300*/  @!P3 LDG.E.64 R12, desc[UR4][R30.64] ;  /* 0x000000041e0cb981 */ /* 0x000362000c1e1b00 */
[----:B------:R-:W-:Y:S04]  /*0310*/  BSSY B0, `(.L_x_17235) ;  /* 0x0000079000007945 */ /* 0x000fe80003800000 */
[----:B------:R-:W-:Y:S05]  /*0320*/  @P2 BRA `(.L_x_17236) ;  /* 0x0000000400dc2947 */ /* 0x000fea0003800000 */
[----:B-1---5:R-:W-:Y:S01]  /*0330*/  DADD R22, -RZ, |R6| ;  /* 0x00000000ff167229 */ /* 0x022fe20000000506 */
[----:B------:R-:W-:Y:S01]  /*0340*/  IMAD.MOV.U32 R4, RZ, RZ, 0x1 ;  /* 0x00000001ff047424 */ /* 0x000fe200078e00ff */
[--C-:B------:R-:W-:Y:S01]  /*0350*/  DADD R24, -RZ, |R34|.reuse ;  /* 0x00000000ff187229 */ /* 0x100fe20000000522 */
        /* <DEDUP_REMOVED lines=22> */
[----:B------:R-:W-:Y:S05]  /*04c0*/  CALL.REL.NOINC `($__internal_66_$__cuda_sm20_div_rn_f64_full) ;  /* 0x0000001c00dc7944 */ /* 0x000fea0003c00000 */
[----:B------:R-:W-:Y:S02]  /*04d0*/  IMAD.MOV.U32 R4, RZ, RZ, R30 ;  /* 0x000000ffff047224 */ /* 0x000fe400078e001e */
[----:B------:R-:W-:-:S07]  /*04e0*/  IMAD.MOV.U32 R5, RZ, RZ, R31 ;  /* 0x000000ffff057224 */ /* 0x000fce00078e001f */
.L_x_17238:
[----:B------:R-:W-:Y:S05]  /*04f0*/  BSYNC B1 ;  /* 0x0000000000017941 */ /* 0x000fea0003800000 */
.L_x_17237:
        /* <DEDUP_REMOVED lines=82> */
.L_x_17240:
[----:B------:R-:W-:Y:S02]  /*0a20*/  FSEL R4, RZ, 3.37028055040000000000e+12, P0 ;  /* 0x54442d18ff047808 */ /* 0x000fe40000000000 */
[----:B------:R-:W-:-:S07]  /*0a30*/  FSEL R5, RZ, 2.1426990032196044922, P0 ;  /* 0x400921fbff057808 */ /* 0x000fce0000000000 */
.L_x_17241:
[----:B------:R-:W-:Y:S05]  /*0a40*/  BSYNC B1 ;  /* 0x0000000000017941 */ /* 0x000fea0003800000 */
.L_x_17239:
[----:B------:R-:W-:Y:S01]  /*0a50*/  DADD R34, |R34|, |R6| ;  /* 0x0000000022227229 */ /* 0x000fe20000000606 */
[----:B------:R-:W-:-:S07]  /*0a60*/  LOP3.LUT R7, R5, 0x80000000, R7, 0xb8, !PT ;  /* 0x8000000005077812 */ /* 0x000fce00078eb807 */
[----:B------:R-:W-:-:S06]  /*0a70*/  DSETP.GTU.AND P0, PT, |R34|, +INF , PT ;  /* 0x7ff000002200742a */ /* 0x000fcc0003f0c200 */
[----:B------:R-:W-:Y:S02]  /*0a80*/  FSEL R6, R34, R4, P0 ;  /* 0x0000000422067208 */ /* 0x000fe40000000000 */
[----:B------:R-:W-:-:S07]  /*0a90*/  FSEL R7, R35, R7, P0 ;  /* 0x0000000723077208 */ /* 0x000fce0000000000 */
.L_x_17236:
[----:B------:R-:W-:Y:S05]  /*0aa0*/  BSYNC B0 ;  /* 0x0000000000007941 */ /* 0x000fea0003800000 */
.L_x_17235:
[----:B------:R-:W0:Y:S01]  /*0ab0*/  S2R R0, SR_TID.X ;  /* 0x0000000000007919 */ /* 0x000e220000002100 */
[----:B------:R-:W-:Y:S01]  /*0ac0*/  BSSY B0, `(.L_x_17242) ;  /* 0x000007b000007945 */ /* 0x000fe20003800000 */
[----:B0-----:R-:W-:-:S05]  /*0ad0*/  VIADD R0, R0, 0x80 ;  /* 0x0000008000007836 */ /* 0x001fca0000000000 */
[----:B------:R-:W-:-:S13]  /*0ae0*/  ISETP.GE.AND P0, PT, R0, R3, PT ;  /* 0x000000030000720c */ /* 0x000fda0003f06270 */
        /* <DEDUP_REMOVED lines=29> */
.L_x_17245:
[----:B------:R-:W-:Y:S05]  /*0cc0*/  BSYNC B1 ;  /* 0x0000000000017941 */ /* 0x000fea0003800000 */
.L_x_17244:
        /* <DEDUP_REMOVED lines=82> */
.L_x_17247:
[----:B------:R-:W-:Y:S02]  /*11f0*/  FSEL R4, RZ, 3.37028055040000000000e+12, P0 ;  /* 0x54442d18ff047808 */ /* 0x000fe40000000000 */
[----:B------:R-:W-:-:S07]  /*1200*/  FSEL R5, RZ, 2.1426990032196044922, P0 ;  /* 0x400921fbff057808 */ /* 0x000fce0000000000 */
.L_x_17248:
[----:B------:R-:W-:Y:S05]  /*1210*/  BSYNC B1 ;  /* 0x0000000000017941 */ /* 0x000fea0003800000 */
.L_x_17246:
[----:B------:R-:W-:Y:S01]  /*1220*/  DADD R16, |R16|, |R18| ;  /* 0x0000000010107229 */ /* 0x000fe20000000612 */
[----:B------:R-:W-:-:S07]  /*1230*/  LOP3.LUT R19, R5, 0x80000000, R19, 0xb8, !PT ;  /* 0x8000000005137812 */ /* 0x000fce00078eb813 */
[----:B------:R-:W-:-:S06]  /*1240*/  DSETP.GTU.AND P0, PT, |R16|, +INF , PT ;  /* 0x7ff000001000742a */ /* 0x000fcc0003f0c200 */
[----:B------:R-:W-:Y:S02]  /*1250*/  FSEL R18, R16, R4, P0 ;  /* 0x0000000410127208 */ /* 0x000fe40000000000 */
[----:B------:R-:W-:-:S07]  /*1260*/  FSEL R19, R17, R19, P0 ;  /* 0x0000001311137208 */ /* 0x000fce0000000000 */
.L_x_17243:
[----:B------:R-:W-:Y:S05]  /*1270*/  BSYNC B0 ;  /* 0x0000000000007941 */ /* 0x000fea0003800000 */
.L_x_17242:
        /* <DEDUP_REMOVED lines=33> */
.L_x_17252:
[----:B------:R-:W-:Y:S05]  /*1490*/  BSYNC B1 ;  /* 0x0000000000017941 */ /* 0x000fea0003800000 */
.L_x_17251:
        /* <DEDUP_REMOVED lines=82> */
.L_x_17254:
[----:B------:R-:W-:Y:S02]  /*19c0*/  FSEL R4, RZ, 3.37028055040000000000e+12, P0 ;  /* 0x54442d18ff047808 */ /* 0x000fe40000000000 */
[----:B------:R-:W-:-:S07]  /*19d0*/  FSEL R5, RZ, 2.1426990032196044922, P0 ;  /* 0x400921fbff057808 */ /* 0x000fce0000000000 */
.L_x_17255:
[----:B------:R-:W-:Y:S05]  /*19e0*/  BSYNC B1 ;  /* 0x0000000000017941 */ /* 0x000fea0003800000 */
.L_x_17253:
[----:B------:R-:W-:Y:S01]  /*19f0*/  DADD R12, |R12|, |R14| ;  /* 0x000000000c0c7229 */ /* 0x000fe2000000060e */
[----:B------:R-:W-:-:S07]  /*1a00*/  LOP3.LUT R15, R5, 0x80000000, R15, 0xb8, !PT ;  /* 0x80000000050f7812 */ /* 0x000fce00078eb80f */
[----:B------:R-:W-:-:S06]  /*1a10*/  DSETP.GTU.AND P0, PT, |R12|, +INF , PT ;  /* 0x7ff000000c00742a */ /* 0x000fcc0003f0c200 */
[----:B------:R-:W-:Y:S02]  /*1a20*/  FSEL R14, R12, R4, P0 ;  /* 0x000000040c0e7208 */ /* 0x000fe40000000000 */
[----:B------:R-:W-:-:S07]  /*1a30*/  FSEL R15, R13, R15, P0 ;  /* 0x0000000f0d0f7208 */ /* 0x000fce0000000000 */
.L_x_17250:
[----:B------:R-:W-:Y:S05]  /*1a40*/  BSYNC B0 ;  /* 0x0000000000007941 */ /* 0x000fea0003800000 */
.L_x_17249:
        /* <DEDUP_REMOVED lines=33> */
.L_x_17259:
[----:B------:R-:W-:Y:S05]  /*1c60*/  BSYNC B1 ;  /* 0x0000000000017941 */ /* 0x000fea0003800000 */
.L_x_17258:
        /* <DEDUP_REMOVED lines=82> */
.L_x_17261:
[----:B------:R-:W-:Y:S02]  /*2190*/  FSEL R4, RZ, 3.37028055040000000000e+12, P0 ;  /* 0x54442d18ff047808 */ /* 0x000fe40000000000 */
[----:B------:R-:W-:-:S07]  /*21a0*/  FSEL R5, RZ, 2.1426990032196044922, P0 ;  /* 0x400921fbff057808 */ /* 0x000fce0000000000 */
.L_x_17262:
[----:B------:R-:W-:Y:S05]  /*21b0*/  BSYNC B1 ;  /* 0x0000000000017941 */ /* 0x000fea0003800000 */
.L_x_17260:
[----:B------:R-:W-:Y:S01]  /*21c0*/  DADD R8, |R8|, |R10| ;  /* 0x0000000008087229 */ /* 0x000fe2000000060a */
[----:B------:R-:W-:-:S07]  /*21d0*/  LOP3.LUT R11, R5, 0x80000000, R11, 0xb8, !PT ;  /* 0x80000000050b7812 */ /* 0x000fce00078eb80b */
[----:B------:R-:W-:-:S06]  /*21e0*/  DSETP.GTU.AND P0, PT, |R8|, +INF , PT ;  /* 0x7ff000000800742a */ /* 0x000fcc0003f0c200 */
[----:B------:R-:W-:Y:S02]  /*21f0*/  FSEL R8, R8, R4, P0 ;  /* 0x0000000408087208 */ /* 0x000fe40000000000 */
[----:B------:R-:W-:-:S07]  /*2200*/  FSEL R11, R9, R11, P0 ;  /* 0x0000000b090b7208 */ /* 0x000fce0000000000 */
.L_x_17257:
[----:B------:R-:W-:Y:S05]  /*2210*/  BSYNC B0 ;  /* 0x0000000000007941 */ /* 0x000fea0003800000 */
.L_x_17256:
[----:B------:R-:W0:Y:S01]  /*2220*/  S2R R2, SR_TID.X ;  /* 0x0000000000027919 */ /* 0x000e220000002100 */
[----:B------:R-:W-:Y:S01]  /*2230*/  BSSY B0, `(.L_x_17263) ;  /* 0x0000016000007945 */ /* 0x000fe20003800000 */
[----:B0-----:R-:W-:Y:S01]  /*2240*/  ISETP.GE.AND P1, PT, R2, R3, PT ;  /* 0x000000030200720c */ /* 0x001fe20003f26270 */
[----:B------:R-:W-:-:S12]  /*2250*/  IMAD.MOV.U32 R0, RZ, RZ, R2 ;  /* 0x000000ffff007224 */ /* 0x000fd800078e0002 */
[----:B-----5:R-:W0:Y:S01]  /*2260*/  @!P1 S2R R9, SR_CTAID.X ;  /* 0x0000000000099919 */ /* 0x020e220000002500 */
[----:B-1----:R-:W1:Y:S01]  /*2270*/  @!P1 LDC.64 R4, c[0x0][0x218] ;  /* 0x00008600ff049b82 */ /* 0x002e620000000a00 */
[----:B------:R-:W-:-:S05]  /*2280*/  @!P1 VIADD R0, R2, 0x80 ;  /* 0x0000008002009836 */ /* 0x000fca0000000000 */
[----:B------:R-:W-:Y:S01]  /*2290*/  ISETP.GE.AND P0, PT, R0, R3, PT ;  /* 0x000000030000720c */ /* 0x000fe20003f06270 */
[----:B0-----:R-:W-:-:S04]  /*22a0*/  @!P1 IMAD R9, R9, 0x200, R2 ;  /* 0x0000020009099824 */ /* 0x001fc800078e0202 */
[----:B-1----:R-:W-:-:S05]  /*22b0*/  @!P1 IMAD.WIDE.U32 R4, R9, 0x8, R4 ;  /* 0x0000000809049825 */ /* 0x002fca00078e0004 */
[----:B------:R0:W-:Y:S03]  /*22c0*/  @!P1 STG.E.64 desc[UR4][R4.64], R6 ;  /* 0x0000000604009986 */ /* 0x0001e6000c101b04 */
[----:B------:R-:W-:Y:S05]  /*22d0*/  @P0 BRA `(.L_x_17264) ;  /* 0x00000000002c0947 */ /* 0x000fea0003800000 */
[----:B------:R-:W1:Y:S01]  /*22e0*/  S2R R9, SR_CTAID.X ;  /* 0x0000000000097919 */ /* 0x000e620000002500 */
[----:B0-----:R-:W0:Y:S01]  /*22f0*/  LDC.64 R6, c[0x0][0x218] ;  /* 0x00008600ff067b82 */ /* 0x001e220000000a00 */
[----:B-1----:R-:W-:Y:S02]  /*2300*/  IMAD R5, R9, 0x200, R0 ;  /* 0x0000020009057824 */ /* 0x002fe400078e0200 */
[----:B------:R-:W-:Y:S02]  /*2310*/  VIADD R0, R0, 0x80 ;  /* 0x0000008000007836 */ /* 0x000fe40000000000 */
[----:B0-----:R-:W-:-:S03]  /*2320*/  IMAD.WIDE.U32 R4, R5, 0x8, R6 ;  /* 0x0000000805047825 */ /* 0x001fc600078e0006 */
[----:B------:R-:W-:Y:S02]  /*2330*/  ISETP.GE.AND P0, PT, R0, R3, PT ;  /* 0x000000030000720c */ /* 0x000fe40003f06270 */
[----:B------:R1:W-:Y:S11]  /*2340*/  STG.E.64 desc[UR4][R4.64], R18 ;  /* 0x0000001204007986 */ /* 0x0003f6000c101b04 */
[----:B------:R-:W-:-:S02]  /*2350*/  @!P0 IMAD R9, R9, 0x200, R0 ;  /* 0x0000020009098824 */ /* 0x000fc400078e0200 */
[----:B------:R-:W-:Y:S02]  /*2360*/  @!P0 VIADD R0, R0, 0x80 ;  /* 0x0000008000008836 */ /* 0x000fe40000000000 */
[----:B------:R-:W-:-:S05]  /*2370*/  @!P0 IMAD.WIDE.U32 R6, R9, 0x8, R6 ;  /* 0x0000000809068825 */ /* 0x000fca00078e0006 */
[----:B------:R1:W-:Y:S02]  /*2380*/  @!P0 STG.E.64 desc[UR4][R6.64], R14 ;  /* 0x0000000e06008986 */ /* 0x0003e4000c101b04 */
.L_x_17264:
[----:B------:R-:W-:Y:S05]  /*2390*/  BSYNC B0 ;  /* 0x0000000000007941 */ /* 0x000fea0003800000 */
.L_x_17263:
[----:B------:R-:W-:-:S13]  /*23a0*/  ISETP.GE.AND P0, PT, R0, R3, PT ;  /* 0x000000030000720c */ /* 0x000fda0003f06270 */
[----:B------:R-:W-:Y:S05]  /*23b0*/  @P0 EXIT ;  /* 0x000000000000094d */ /* 0x000fea0003800000 */
[----:B01----:R-:W0:Y:S01]  /*23c0*/  S2R R5, SR_CTAID.X ;  /* 0x0000000000057919 */ /* 0x003e220000002500 */
[----:B------:R-:W1:Y:S01]  /*23d0*/  LDC.64 R2, c[0x0][0x218] ;  /* 0x00008600ff027b82 */ /* 0x000e620000000a00 */
[----:B------:R-:W-:Y:S02]  /*23e0*/  IMAD.MOV.U32 R4, RZ, RZ, R8 ;  /* 0x000000ffff047224 */ /* 0x000fe400078e0008 */
[----:B0-----:R-:W-:-:S04]  /*23f0*/  IMAD R5, R5, 0x200, R0 ;  /* 0x0000020005057824 */ /* 0x001fc800078e0200 */
[----:B-1----:R-:W-:-:S04]  /*2400*/  IMAD.WIDE.U32 R2, R5, 0x8, R2 ;  /* 0x0000000805027825 */ /* 0x002fc800078e0002 */
[----:B------:R-:W-:-:S05]  /*2410*/  IMAD.MOV.U32 R5, RZ, RZ, R11 ;  /* 0x000000ffff057224 */ /* 0x000fca00078e000b */
[----:B------:R-:W-:Y:S01]  /*2420*/  STG.E.64 desc[UR4][R2.64], R4 ;  /* 0x0000000402007986 */ /* 0x000fe2000c101b04 */
[----:B------:R-:W-:Y:S05]  /*2430*/  EXIT ;  /* 0x000000000000794d */ /* 0x000fea0003800000 */
        .weak           $__internal_66_$__cuda_sm20_div_rn_f64_full
        .type           $__internal_66_$__cuda_sm20_div_rn_f64_full,@function
        .size           $__internal_66_$__cuda_sm20_div_rn_f64_full,(.L_x_19742 - $__internal_66_$__cuda_sm20_div_rn_f64_full)
$__internal_66_$__cuda_sm20_div_rn_f64_full:
[C---:B------:R-:W-:Y:S01]  /*2440*/  FSETP.GEU.AND P0, PT, |R23|.reuse, 1.469367938527859385e-39, PT ;  /* 0x001000001700780b */ /* 0x040fe20003f0e200 */
[----:B------:R-:W-:Y:S01]  /*2450*/  IMAD.MOV.U32 R26, RZ, RZ, 0x1 ;  /* 0x00000001ff1a7424 */ /* 0x000fe200078e00ff */
[----:B------:R-:W-:Y:S01]  /*2460*/  LOP3.LUT R20, R23, 0x800fffff, RZ, 0xc0, !PT ;  /* 0x800fffff17147812 */ /* 0x000fe200078ec0ff */
[----:B------:R-:W-:Y:S01]  /*2470*/  IMAD.MOV.U32 R0, RZ, RZ, 0x1ca00000 ;  /* 0x1ca00000ff007424 */ /* 0x000fe200078e00ff */
[C---:B------:R-:W-:Y:S01]  /*2480*/  FSETP.GEU.AND P1, PT, |R25|.reuse, 1.469367938527859385e-39, PT ;  /* 0x001000001900780b */ /* 0x040fe20003f2e200 */
[----:B------:R-:W-:Y:S01]  /*2490*/  BSSY B2, `(.L_x_17265) ;  /* 0x0000052000027945 */ /* 0x000fe20003800000 */
        /* <DEDUP_REMOVED lines=9> */
[----:B------:R-:W-:Y:S02]  /*2530*/  @!P1 ISETP.GE.U32.AND P2, PT, R2, R31, PT ;  /* 0x0000001f0200920c */ /* 0x000fe40003f46070 */
[----:B------:R-:W-:Y:S02]  /*2540*/  @!P0 LOP3.LUT R5, R21, 0x7ff00000, RZ, 0xc0, !PT ;  /* 0x7ff0000015058812 */ /* 0x000fe400078ec0ff */
[----:B------:R-:W-:Y:S01]  /*2550*/  @!P1 SEL R31, R0, 0x63400000, !P2 ;  /* 0x63400000001f9807 */ /* 0x000fe20005000000 */
[----:B0-----:R-:W-:-:S08]  /*2560*/  DFMA R28, R26, -R20, 1 ;  /* 0x3ff000001a1c742b */ /* 0x001fd00000000814 */
[----:B------:R-:W-:-:S08]  /*2570*/  DFMA R28, R28, R28, R28 ;  /* 0x0000001c1c1c722b */ /* 0x000fd0000000001c */
[----:B------:R-:W-:Y:S01]  /*2580*/  DFMA R28, R26, R28, R26 ;  /* 0x0000001c1a1c722b */ /* 0x000fe2000000001a */
[--C-:B------:R-:W-:Y:S02]  /*2590*/  @!P1 LOP3.LUT R26, R31, 0x80000000, R25.reuse, 0xf8, !PT ;  /* 0x800000001f1a9812 */ /* 0x100fe400078ef819 */
[----:B------:R-:W-:Y:S02]  /*25a0*/  SEL R27, R0, 0x63400000, !P3 ;  /* 0x63400000001b7807 */ /* 0x000fe40005800000 */
[----:B------:R-:W-:Y:S01]  /*25b0*/  @!P1 LOP3.LUT R33, R26, 0x100000, RZ, 0xfc, !PT ;  /* 0x001000001a219812 */ /* 0x000fe200078efcff */
[----:B------:R-:W-:Y:S02]  /*25c0*/  IMAD.MOV.U32 R26, RZ, RZ, R24 ;  /* 0x000000ffff1a7224 */ /* 0x000fe400078e0018 */
[----:B------:R-:W-:Y:S01]  /*25d0*/  DFMA R30, R28, -R20, 1 ;  /* 0x3ff000001c1e742b */ /* 0x000fe20000000814 */
[----:B------:R-:W-:-:S06]  /*25e0*/  LOP3.LUT R27, R27, 0x800fffff, R25, 0xf8, !PT ;  /* 0x800fffff1b1b7812 */ /* 0x000fcc00078ef819 */
[----:B------:R-:W-:Y:S02]  /*25f0*/  @!P1 DFMA R26, R26, 2, -R32 ;  /* 0x400000001a1a982b */ /* 0x000fe40000000820 */
[----:B------:R-:W-:-:S08]  /*2600*/  DFMA R28, R28, R30, R28 ;  /* 0x0000001e1c1c722b */ /* 0x000fd0000000001c */
[----:B------:R-:W-:-:S08]  /*2610*/  DMUL R30, R28, R26 ;  /* 0x0000001a1c1e7228 */ /* 0x000fd00000000000 */
[----:B------:R-:W-:-:S08]  /*2620*/  DFMA R32, R30, -R20, R26 ;  /* 0x800000141e20722b */ /* 0x000fd0000000001a */
[----:B------:R-:W-:Y:S01]  /*2630*/  DFMA R32, R28, R32, R30 ;  /* 0x000000201c20722b */ /* 0x000fe2000000001e */
[----:B------:R-:W-:Y:S01]  /*2640*/  IMAD.MOV.U32 R28, RZ, RZ, R2 ;  /* 0x000000ffff1c7224 */ /* 0x000fe200078e0002 */
[----:B------:R-:W-:Y:S01]  /*2650*/  @!P1 LOP3.LUT R28, R27, 0x7ff00000, RZ, 0xc0, !PT ;  /* 0x7ff000001b1c9812 */ /* 0x000fe200078ec0ff */
[----:B------:R-:W-:-:S04]  /*2660*/  VIADD R30, R5, 0xffffffff ;  /* 0xffffffff051e7836 */ /* 0x000fc80000000000 */
[----:B------:R-:W-:-:S05]  /*2670*/  VIADD R29, R28, 0xffffffff ;  /* 0xffffffff1c1d7836 */ /* 0x000fca0000000000 */
[----:B------:R-:W-:-:S04]  /*2680*/  ISETP.GT.U32.AND P0, PT, R29, 0x7feffffe, PT ;  /* 0x7feffffe1d00780c */ /* 0x000fc80003f04070 */
[----:B------:R-:W-:-:S13]  /*2690*/  ISETP.GT.U32.OR P0, PT, R30, 0x7feffffe, P0 ;  /* 0x7feffffe1e00780c */ /* 0x000fda0000704470 */
[----:B------:R-:W-:Y:S05]  /*26a0*/  @P0 BRA `(.L_x_17266) ;  /* 0x00000000006c0947 */ /* 0x000fea0003800000 */
[----:B------:R-:W-:Y:S01]  /*26b0*/  LOP3.LUT R25, R23, 0x7ff00000, RZ, 0xc0, !PT ;  /* 0x7ff0000017197812 */ /* 0x000fe200078ec0ff */
[----:B------:R-:W-:-:S03]  /*26c0*/  IMAD.MOV.U32 R24, RZ, RZ, RZ ;  /* 0x000000ffff187224 */ /* 0x000fc600078e00ff */
[CC--:B------:R-:W-:Y:S02]  /*26d0*/  VIADDMNMX R5, R2.reuse, -R25.reuse, 0xb9600000, !PT ;  /* 0xb960000002057446 */ /* 0x0c0fe40007800919 */
[----:B------:R-:W-:Y:S02]  /*26e0*/  ISETP.GE.U32.AND P0, PT, R2, R25, PT ;  /* 0x000000190200720c */ /* 0x000fe40003f06070 */
[----:B------:R-:W-:Y:S02]  /*26f0*/  VIMNMX R5, R5, 0x46a00000, PT ;  /* 0x46a0000005057848 */ /* 0x000fe40003fe0100 */
[----:B------:R-:W-:-:S05]  /*2700*/  SEL R0, R0, 0x63400000, !P0 ;  /* 0x6340000000007807 */ /* 0x000fca0004000000 */
[----:B------:R-:W-:-:S04]  /*2710*/  IMAD.IADD R0, R5, 0x1, -R0 ;  /* 0x0000000105007824 */ /* 0x000fc800078e0a00 */
        /* <DEDUP_REMOVED lines=18> */
[----:B------:R-:W-:Y:S01]  /*2840*/  FSEL R31, R23, R31, !P0 ;  /* 0x0000001f171f7208 */ /* 0x000fe20004000000 */
[----:B------:R-:W-:Y:S06]  /*2850*/  BRA `(.L_x_17267) ;  /* 0x0000000000547947 */ /* 0x000fec0003800000 */
.L_x_17266:
        /* <DEDUP_REMOVED lines=16> */
.L_x_17269:
[----:B------:R-:W-:Y:S01]  /*2960*/  LOP3.LUT R31, R23, 0x80000, RZ, 0xfc, !PT ;  /* 0x00080000171f7812 */ /* 0x000fe200078efcff */
[----:B------:R-:W-:Y:S01]  /*2970*/  IMAD.MOV.U32 R30, RZ, RZ, R22 ;  /* 0x000000ffff1e7224 */ /* 0x000fe200078e0016 */
[----:B------:R-:W-:Y:S06]  /*2980*/  BRA `(.L_x_17267) ;  /* 0x0000000000087947 */ /* 0x000fec0003800000 */
.L_x_17268:
[----:B------:R-:W-:Y:S01]  /*2990*/  LOP3.LUT R31, R25, 0x80000, RZ, 0xfc, !PT ;  /* 0x00080000191f7812 */ /* 0x000fe200078efcff */
[----:B------:R-:W-:-:S07]  /*29a0*/  IMAD.MOV.U32 R30, RZ, RZ, R24 ;  /* 0x000000ffff1e7224 */ /* 0x000fce00078e0018 */
.L_x_17267:
[----:B------:R-:W-:Y:S05]  /*29b0*/  BSYNC B2 ;  /* 0x0000000000027941 */ /* 0x000fea0003800000 */
.L_x_17265:
[----:B------:R-:W-:-:S04]  /*29c0*/  IMAD.MOV.U32 R5, RZ, RZ, 0x0 ;  /* 0x00000000ff057424 */ /* 0x000fc800078e00ff */
[----:B------:R-:W-:Y:S05]  /*29d0*/  RET.REL.NODEC R4 `(_ZN2at6native27unrolled_elementwise_kernelINS0_13BinaryFunctorIdddZZZNS0_17atan2_kernel_cudaERNS_18TensorIteratorBaseEENKUlvE_clEvENKUlvE_clEvEUlddE_EESt5arrayIPcLm3EELi4E23TrivialOffsetCalculatorILi2EjESC_ILi1EjENS0_6memory15LoadWithoutCastENSF_16StoreWithoutCastEEEviT_T0_T2_T3_T4_T5_) ;  /* 0xffffffd404887950 */ /* 0x000fea0003c3ffff */
.L_x_17270:
        /* <DEDUP_REMOVED lines=10> */
.L_x_19742:


//--------------------- .text._ZN2at6native29vectorized_elementwise_kernelILi2ENS0_13BinaryFunctorIdddZZZNS0_17atan2_kernel_cudaERNS_18TensorIteratorBaseEENKUlvE_clEvENKUlvE_clEvEUlddE_EESt5arrayIPcLm3EEEEviT0_T1_ --------------------------
	.section	.text._ZN2at6native29vectorized_elementwise_kernelILi2ENS0_13BinaryFunctorIdddZZZNS0_17atan2_kernel_cudaERNS_18TensorIteratorBaseEENKUlvE_clEvENKUlvE_clEvEUlddE_EESt5arrayIPcLm3EEEEviT0_T1_,"ax",@progbits
	.align	128
        .global         _ZN2at6native29vectorized_elementwise_kernelILi2ENS0_13BinaryFunctorIdddZZZNS0_17atan2_kernel_cudaERNS_18TensorIteratorBaseEENKUlvE_clEvENKUlvE_clEvEUlddE_EESt5arrayIPcLm3EEEEviT0_T1_
        .type           _ZN2at6native29vectorized_elementwise_kernelILi2ENS0_13BinaryFunctorIdddZZZNS0_17atan2_kernel_cudaERNS_18TensorIteratorBaseEENKUlvE_clEvENKUlvE_clEvEUlddE_EESt5arrayIPcLm3EEEEviT0_T1_,@function
        .size           _ZN2at6native29vectorized_elementwise_kernelILi2ENS0_13BinaryFunctorIdddZZZNS0_17atan2_kernel_cudaERNS_18TensorIteratorBaseEENKUlvE_clEvENKUlvE_clEvEUlddE_EESt5arrayIPcLm3EEEEviT0_T1_,(.L_x_19743 - _ZN2at6native29vectorized_elementwise_kernelILi2ENS0_13BinaryFunctorIdddZZZNS0_17atan2_kernel_cudaERNS_18TensorIteratorBaseEENKUlvE_clEvENKUlvE_clEvEUlddE_EESt5arrayIPcLm3EEEEviT0_T1_)
        .other          _ZN2at6native29vectorized_elementwise_kernelILi2ENS0_13BinaryFunctorIdddZZZNS0_17atan2_kernel_cudaERNS_18TensorIteratorBaseEENKUlvE_clEvENKUlvE_clEvEUlddE_EESt5arrayIPcLm3EEEEviT0_T1_,@"STO_CUDA_ENTRY STV_DEFAULT"
_ZN2at6native29vectorized_elementwise_kernelILi2ENS0_13BinaryFunctorIdddZZZNS0_17atan2_kernel_cudaERNS_18TensorIteratorBaseEENKUlvE_clEvENKUlvE_clEvEUlddE_EESt5arrayIPcLm3EEEEviT0_T1_:
.text._ZN2at6native29vectorized_elementwise_kernelILi2ENS0_13BinaryFunctorIdddZZZNS0_17atan2_kernel_cudaERNS_18TensorIteratorBaseEENKUlvE_clEvENKUlvE_clEvEUlddE_EESt5arrayIPcLm3EEEEviT0_T1_:
        /* <DEDUP_REMOVED lines=16> */
[----:B------:R-:W-:-:S03]  /*0100*/  IMAD.WIDE.U32 R4, R7, 0x10, R4 ;  /* 0x0000001007047825 */ /* 0x000fc600078e0004 */
[----:B------:R0:W5:Y:S04]  /*0110*/  LDG.E.128 R24, desc[UR4][R2.64+0x1000] ;  /* 0x0010000402187981 */ /* 0x000168000c1e1d00 */
[----:B------:R-:W3:Y:S04]  /*0120*/  LDG.E.128 R32, desc[UR4][R4.64] ;  /* 0x0000000404207981 */ /* 0x000ee8000c1e1d00 */
[----:B------:R0:W5:Y:S04]  /*0130*/  LDG.E.128 R20, desc[UR4][R2.64+0x1800] ;  /* 0x0018000402147981 */ /* 0x000168000c1e1d00 */
[----:B------:R0:W5:Y:S04]  /*0140*/  LDG.E.128 R16, desc[UR4][R4.64+0x800] ;  /* 0x0008000404107981 */ /* 0x000168000c1e1d00 */
[----:B------:R0:W5:Y:S04]  /*0150*/  LDG.E.128 R12, desc[UR4][R4.64+0x1000] ;  /* 0x00100004040c7981 */ /* 0x000168000c1e1d00 */
[----:B------:R0:W5:Y:S01]  /*0160*/  LDG.E.128 R8, desc[UR4][R4.64+0x1800] ;  /* 0x0018000404087981 */ /* 0x000162000c1e1d00 */
[----:B------:R-:W-:Y:S01]  /*0170*/  BSSY B1, `(.L_x_17272) ;  /* 0x0000072000017945 */ /* 0x000fe20003800000 */
[----:B--2---:R-:W-:-:S02]  /*0180*/  DADD R40, -RZ, |R36| ;  /* 0x00000000ff287229 */ /* 0x004fc40000000524 */
[--C-:B---3--:R-:W-:Y:S02]  /*0190*/  DADD R42, -RZ, |R32|.reuse ;  /* 0x00000000ff2a7229 */ /* 0x108fe40000000520 */
[----:B------:R-:W-:-:S08]  /*01a0*/  DSETP.GT.AND P1, PT, |R36|, |R32|, PT ;  /* 0x400000202400722a */ /* 0x000fd00003f24200 */
[----:B------:R-:W-:Y:S02]  /*01b0*/  FSEL R6, R40, R42, P1 ;  /* 0x0000002a28067208 */ /* 0x000fe40000800000 */
[----:B------:R-:W-:-:S06]  /*01c0*/  FSEL R7, R41, R43, P1 ;  /* 0x0000002b29077208 */ /* 0x000fcc0000800000 */
[----:B------:R-:W-:-:S14]  /*01d0*/  DSETP.NEU.AND P0, PT, R6, RZ, PT ;  /* 0x000000ff0600722a */ /* 0x000fdc0003f0d000 */
[----:B0-----:R-:W-:Y:S05]  /*01e0*/  @!P0 BRA `(.L_x_17273) ;  /* 0x00000004009c8947 */ /* 0x001fea0003800000 */
[----:B------:R-:W0:Y:S01]  /*01f0*/  MUFU.RCP64H R3, R7 ;  /* 0x0000000700037308 */ /* 0x000e220000001800 */
[----:B------:R-:W-:Y:S01]  /*0200*/  IMAD.MOV.U32 R2, RZ, RZ, 0x1 ;  /* 0x00000001ff027424 */ /* 0x000fe200078e00ff */
[----:B------:R-:W-:Y:S01]  /*0210*/  FSEL R42, R42, R40, P1 ;  /* 0x000000282a2a7208 */ /* 0x000fe20000800000 */
[----:B------:R-:W-:Y:S01]  /*0220*/  BSSY B2, `(.L_x_17274) ;  /* 0x0000014000027945 */ /* 0x000fe20003800000 */
        /* <DEDUP_REMOVED lines=18> */
[----:B-----5:R-:W-:Y:S05]  /*0350*/  CALL.REL.NOINC `($__internal_67_$__cuda_sm20_div_rn_f64_full) ;  /* 0x0000008400107944 */ /* 0x020fea0003c00000 */
.L_x_17275:
[----:B------:R-:W-:Y:S05]  /*0360*/  BSYNC B2 ;  /* 0x0000000000027941 */ /* 0x000fea0003800000 */
.L_x_17274:
[----:B------:R-:W-:Y:S01]  /*0370*/  DMUL R4, R2, R2 ;  /* 0x0000000202047228 */ /* 0x000fe20000000000 */
[----:B------:R-:W-:Y:S01]  /*0380*/  IMAD.MOV.U32 R6, RZ, RZ, -0x2449a4b7 ;  /* 0xdbb65b49ff067424 */ /* 0x000fe200078e00ff */
[----:B------:R-:W-:Y:S01]  /*0390*/  UMOV UR6, 0x2a25ff7e ;  /* 0x2a25ff7e00067882 */ /* 0x000fe20000000000 */
[----:B------:R-:W-:Y:S01]  /*03a0*/  IMAD.MOV.U32 R7, RZ, RZ, 0x3f2d3b63 ;  /* 0x3f2d3b63ff077424 */ /* 0x000fe200078e00ff */
[----:B------:R-:W-:Y:S01]  /*03b0*/  UMOV UR7, 0x3ef53e1d ;  /* 0x3ef53e1d00077882 */ /* 0x000fe20000000000 */
[----:B------:R-:W-:Y:S01]  /*03c0*/  ISETP.GE.AND P0, PT, R33, RZ, PT ;  /* 0x000000ff2100720c */ /* 0x000fe20003f06270 */
[----:B------:R-:W-:-:S03]  /*03d0*/  DSETP.NEU.AND P2, PT, |R32|, |R36|, PT ;  /* 0x400000242000722a */ /* 0x000fc60003f4d200 */
        /* <DEDUP_REMOVED lines=56> */
[----:B------:R-:W-:Y:S02]  /*0760*/  DADD R2, -RZ, -R6 ;  /* 0x00000000ff027229 */ /* 0x000fe40000000906 */
[----:B------:R-:W-:Y:S01]  /*0770*/  DADD R4, -R6, UR6 ;  /* 0x0000000606047e29 */ /* 0x000fe20008000100 */
[----:B------:R-:W-:-:S07]  /*0780*/  UMOV UR7, 0x3ff921fb ;  /* 0x3ff921fb00077882 */ /* 0x000fce0000000000 */
[----:B------:R-:W-:Y:S02]  /*0790*/  FSEL R2, R6, R2, !P0 ;  /* 0x0000000206027208 */ /* 0x000fe40004000000 */
[----:B------:R-:W-:Y:S02]  /*07a0*/  FSEL R3, R7, R3, !P0 ;  /* 0x0000000307037208 */ /* 0x000fe40004000000 */
[----:B------:R-:W-:Y:S02]  /*07b0*/  FSEL R41, R4, R6, !P0 ;  /* 0x0000000604297208 */ /* 0x000fe40004000000 */
[----:B------:R-:W-:Y:S02]  /*07c0*/  FSEL R5, R5, R7, !P0 ;  /* 0x0000000705057208 */ /* 0x000fe40004000000 */
[----:B------:R-:W-:-:S10]  /*07d0*/  DADD R2, R2, UR6 ;  /* 0x0000000602027e29 */ /* 0x000fd40008000000 */
[----:B------:R-:W-:Y:S02]  /*07e0*/  FSEL R4, R2, R41, P1 ;  /* 0x0000002902047208 */ /* 0x000fe40000800000 */
[----:B------:R-:W-:Y:S01]  /*07f0*/  FSEL R5, R3, R5, P1 ;  /* 0x0000000503057208 */ /* 0x000fe20000800000 */
[----:B------:R-:W-:Y:S06]  /*0800*/  @P2 BRA `(.L_x_17276) ;  /* 0x0000000000202947 */ /* 0x000fec0003800000 */
[----:B------:R-:W-:Y:S02]  /*0810*/  IMAD.MOV.U32 R4, RZ, RZ, 0x7f3321d2 ;  /* 0x7f3321d2ff047424 */ /* 0x000fe400078e00ff */
[----:B------:R-:W-:-:S03]  /*0820*/  IMAD.MOV.U32 R0, RZ, RZ, 0x4002d97c ;  /* 0x4002d97cff007424 */ /* 0x000fc600078e00ff */
[----:B------:R-:W-:Y:S02]  /*0830*/  FSEL R4, R4, 3.37028055040000000000e+12, !P0 ;  /* 0x54442d1804047808 */ /* 0x000fe40004000000 */
[----:B------:R-:W-:Y:S01]  /*0840*/  FSEL R5, R0, 1.8213495016098022461, !P0 ;  /* 0x3fe921fb00057808 */ /* 0x000fe20004000000 */
[----:B------:R-:W-:Y:S06]  /*0850*/  BRA `(.L_x_17276) ;  /* 0x00000000000c7947 */ /* 0x000fec0003800000 */
.L_x_17273:
[----:B------:R-:W-:-:S04]  /*0860*/  ISETP.GE.AND P0, PT, R33, RZ, PT ;  /* 0x000000ff2100720c */ /* 0x000fc80003f06270 */
[----:B------:R-:W-:Y:S02]  /*0870*/  FSEL R4, RZ, 3.37028055040000000000e+12, P0 ;  /* 0x54442d18ff047808 */ /* 0x000fe40000000000 */
[----:B------:R-:W-:-:S07]  /*0880*/  FSEL R5, RZ, 2.1426990032196044922, P0 ;  /* 0x400921fbff057808 */ /* 0x000fce0000000000 */
.L_x_17276:
[----:B------:R-:W-:Y:S05]  /*0890*/  BSYNC B1 ;  /* 0x0000000000017941 */ /* 0x000fea0003800000 */
.L_x_17272:
[----:B------:R-:W-:Y:S01]  /*08a0*/  DADD R40, -RZ, |R38| ;  /* 0x00000000ff287229 */ /* 0x000fe20000000526 */
[----:B------:R-:W-:Y:S01]  /*08b0*/  IMAD.MOV.U32 R2, RZ, RZ, 0x1 ;  /* 0x00000001ff027424 */ /* 0x000fe200078e00ff */
[--C-:B------:R-:W-:Y:S01]  /*08c0*/  DADD R42, -RZ, |R34|.reuse ;  /* 0x00000000ff2a7229 */ /* 0x100fe20000000522 */
[----:B------:R-:W-:Y:S01]  /*08d0*/  BSSY B1, `(.L_x_17277) ;  /* 0x000001e000017945 */ /* 0x000fe20003800000 */
[----:B------:R-:W-:Y:S02]  /*08e0*/  DSETP.GT.AND P1, PT, |R38|, |R34|, PT ;  /* 0x400000222600722a */ /* 0x000fe40003f24200 */
[----:B------:R-:W-:Y:S01]  /*08f0*/  DADD R32, |R36|, |R32| ;  /* 0x0000000024207229 */ /* 0x000fe20000000620 */
[----:B------:R-:W-:-:S05]  /*0900*/  LOP3.LUT R37, R5, 0x80000000, R37, 0xb8, !PT ;  /* 0x8000000005257812 */ /* 0x000fca00078eb825 */
[----:B------:R-:W-:Y:S02]  /*0910*/  FSEL R45, R41, R43, P1 ;  /* 0x0000002b292d7208 */ /* 0x000fe40000800000 */
[----:B------:R-:W-:Y:S01]  /*0920*/  FSEL R44, R40, R42, P1 ;  /* 0x0000002a282c7208 */ /* 0x000fe20000800000 */
[----:B------:R-:W-:Y:S01]  /*0930*/  DSETP.GTU.AND P0, PT, |R32|, +INF , PT ;  /* 0x7ff000002000742a */ /* 0x000fe20003f0c200 */
[----:B------:R-:W0:Y:S01]  /*0940*/  MUFU.RCP64H R3, R45 ;  /* 0x0000002d00037308 */ /* 0x000e220000001800 */
[----:B------:R-:W-:Y:S02]  /*0950*/  FSEL R42, R42, R40, P1 ;  /* 0x000000282a2a7208 */ /* 0x000fe40000800000 */
[----:B------:R-:W-:Y:S02]  /*0960*/  FSEL R43, R43, R41, P1 ;  /* 0x000000292b2b7208 */ /* 0x000fe40000800000 */
[----:B------:R-:W-:Y:S02]  /*0970*/  FSEL R49, R32, R4, P0 ;  /* 0x0000000420317208 */ /* 0x000fe40000000000 */
[----:B------:R-:W-:-:S02]  /*0980*/  FSETP.GEU.AND P3, PT, |R43|, 6.5827683646048100446e-37, PT ;  /* 0x036000002b00780b */ /* 0x000fc40003f6e200 */
[----:B------:R-:W-:Y:S01]  /*0990*/  FSEL R48, R33, R37, P0 ;  /* 0x0000002521307208 */ /* 0x000fe20000000000 */
        /* <DEDUP_REMOVED lines=17> */
.L_x_17278:
[----:B------:R-:W-:Y:S05]  /*0ab0*/  BSYNC B1 ;  /* 0x0000000000017941 */ /* 0x000fea0003800000 */
.L_x_17277:
        /* <DEDUP_REMOVED lines=82> */
.L_x_17280:
[----:B------:R-:W-:Y:S02]  /*0fe0*/  FSEL R4, RZ, 3.37028055040000000000e+12, P0 ;  /* 0x54442d18ff047808 */ /* 0x000fe40000000000 */
[----:B------:R-:W-:-:S07]  /*0ff0*/  FSEL R5, RZ, 2.1426990032196044922, P0 ;  /* 0x400921fbff057808 */ /* 0x000fce0000000000 */
.L_x_17281:
[----:B------:R-:W-:Y:S05]  /*1000*/  BSYNC B0 ;  /* 0x0000000000007941 */ /* 0x000fea0003800000 */
.L_x_17279:
[----:B-----5:R-:W-:Y:S01]  /*1010*/  DADD R36, -RZ, |R28| ;  /* 0x00000000ff247229 */ /* 0x020fe2000000051c */
        /* <DEDUP_REMOVED lines=20> */
[----:B------:R-:W-:Y:S01]  /*1160*/  DFMA R2, R2, R36, R6 ;  /* 0x000000240202722b */ /* 0x000fe20000000006 */
[----:B------:R-:W-:Y:S02]  /*1170*/  FSEL R37, R34, R4, P0 ;  /* 0x0000000422257208 */ /* 0x000fe40000000000 */
[----:B------:R-:W-:-:S07]  /*1180*/  FSEL R36, R35, R39, P0 ;  /* 0x0000002723247208 */ /* 0x000fce0000000000 */
        /* <DEDUP_REMOVED lines=8> */
[----:B------:R-:W-:Y:S05]  /*1210*/  CALL.REL.NOINC `($__internal_67_$__cuda_sm20_div_rn_f64_full) ;  /* 0x0000007400607944 */ /* 0x000fea0003c00000 */
.L_x_17283:
[----:B------:R-:W-:Y:S05]  /*1220*/  BSYNC B1 ;  /* 0x0000000000017941 */ /* 0x000fea0003800000 */
.L_x_17282:
        /* <DEDUP_REMOVED lines=82> */
.L_x_17285:
[----:B------:R-:W-:Y:S02]  /*1750*/  FSEL R4, RZ, 3.37028055040000000000e+12, P0 ;  /* 0x54442d18ff047808 */ /* 0x000fe40000000000 */
[----:B------:R-:W-:-:S07]  /*1760*/  FSEL R5, RZ, 2.1426990032196044922, P0 ;  /* 0x400921fbff057808 */ /* 0x000fce0000000000 */
.L_x_17286:
[----:B------:R-:W-:Y:S05]  /*1770*/  BSYNC B0 ;  /* 0x0000000000007941 */ /* 0x000fea0003800000 */
.L_x_17284:
        /* <DEDUP_REMOVED lines=33> */
.L_x_17288:
[----:B------:R-:W-:Y:S05]  /*1990*/  BSYNC B1 ;  /* 0x0000000000017941 */ /* 0x000fea0003800000 */
.L_x_17287:
        /* <DEDUP_REMOVED lines=82> */
.L_x_17290:
[----:B------:R-:W-:Y:S02]  /*1ec0*/  FSEL R4, RZ, 3.37028055040000000000e+12, P0 ;  /* 0x54442d18ff047808 */ /* 0x000fe40000000000 */
[----:B------:R-:W-:-:S07]  /*1ed0*/  FSEL R5, RZ, 2.1426990032196044922, P0 ;  /* 0x400921fbff057808 */ /* 0x000fce0000000000 */
.L_x_17291:
[----:B------:R-:W-:Y:S05]  /*1ee0*/  BSYNC B0 ;  /* 0x0000000000007941 */ /* 0x000fea0003800000 */
.L_x_17289:
        /* <DEDUP_REMOVED lines=33> */
.L_x_17293:
[----:B------:R-:W-:Y:S05]  /*2100*/  BSYNC B1 ;  /* 0x0000000000017941 */ /* 0x000fea0003800000 */
.L_x_17292:
        /* <DEDUP_REMOVED lines=82> */
.L_x_17295:
[----:B------:R-:W-:Y:S02]  /*2630*/  FSEL R4, RZ, 3.37028055040000000000e+12, P0 ;  /* 0x54442d18ff047808 */ /* 0x000fe40000000000 */
[----:B------:R-:W-:-:S07]  /*2640*/  FSEL R5, RZ, 2.1426990032196044922, P0 ;  /* 0x400921fbff057808 */ /* 0x000fce0000000000 */
.L_x_17296:
[----:B------:R-:W-:Y:S05]  /*2650*/  BSYNC B0 ;  /* 0x0000000000007941 */ /* 0x000fea0003800000 */
.L_x_17294:
        /* <DEDUP_REMOVED lines=33> */
.L_x_17298:
[----:B------:R-:W-:Y:S05]  /*2870*/  BSYNC B1 ;  /* 0x0000000000017941 */ /* 0x000fea0003800000 */
.L_x_17297:
        /* <DEDUP_REMOVED lines=82> */
.L_x_17300:
[----:B------:R-:W-:Y:S02]  /*2da0*/  FSEL R4, RZ, 3.37028055040000000000e+12, P0 ;  /* 0x54442d18ff047808 */ /* 0x000fe40000000000 */
[----:B------:R-:W-:-:S07]  /*2db0*/  FSEL R5, RZ, 2.1426990032196044922, P0 ;  /* 0x400921fbff057808 */ /* 0x000fce0000000000 */
.L_x_17301:
[----:B------:R-:W-:Y:S05]  /*2dc0*/  BSYNC B0 ;  /* 0x0000000000007941 */ /* 0x000fea0003800000 */
.L_x_17299:
[----:B------:R-:W-:Y:S01]  /*2dd0*/  DADD R16, -RZ, |R20| ;  /* 0x00000000ff107229 */ /* 0x000fe20000000514 */
        /* <DEDUP_REMOVED lines=17> */
[----:B------:R-:W-:Y:S02]  /*2ef0*/  DFMA R2, R2, R16, R6 ;  /* 0x000000100202722b */ /* 0x000fe40000000006 */
[----:B------:R-:W-:Y:S01]  /*2f00*/  DADD R6, |R26|, |R14| ;  /* 0x000000001a067229 */ /* 0x000fe2000000060e */
[----:B------:R-:W-:-:S07]  /*2f10*/  LOP3.LUT R27, R5, 0x80000000, R27, 0xb8, !PT ;  /* 0x80000000051b7812 */ /* 0x000fce00078eb81b */
[----:B------:R-:W-:Y:S01]  /*2f20*/  FFMA R0, RZ, R13, R3 ;  /* 0x0000000dff007223 */ /* 0x000fe20000000003 */
[----:B------:R-:W-:-:S04]  /*2f30*/  DSETP.GTU.AND P0, PT, |R6|, +INF , PT ;  /* 0x7ff000000600742a */ /* 0x000fc80003f0c200 */
[----:B------:R-:W-:Y:S02]  /*2f40*/  FSETP.GT.AND P2, PT, |R0|, 1.469367938527859385e-39, PT ;  /* 0x001000000000780b */ /* 0x000fe40003f44200 */
[----:B------:R-:W-:Y:S02]  /*2f50*/  FSEL R15, R6, R4, P0 ;  /* 0x00000004060f7208 */ /* 0x000fe40000000000 */
[----:B------:R-:W-:-:S09]  /*2f60*/  FSEL R14, R7, R27, P0 ;  /* 0x0000001b070e7208 */ /* 0x000fd20000000000 */
[----:B------:R-:W-:Y:S05]  /*2f70*/  @P2 BRA P3, `(.L_x_17303) ;  /* 0x0000000000182947 */ /* 0x000fea0001800000 */
[----:B------:R-:W-:Y:S01]  /*2f80*/  IMAD.MOV.U32 R5, RZ, RZ, R24 ;  /* 0x000000ffff057224 */ /* 0x000fe200078e0018 */
[----:B------:R-:W-:Y:S01]  /*2f90*/  MOV R0, 0x2fe0 ;  /* 0x00002fe000007802 */ /* 0x000fe20000000f00 */
[----:B------:R-:W-:Y:S02]  /*2fa0*/  IMAD.MOV.U32 R4, RZ, RZ, R25 ;  /* 0x000000ffff047224 */ /* 0x000fe400078e0019 */
[----:B------:R-:W-:Y:S02]  /*2fb0*/  IMAD.MOV.U32 R3, RZ, RZ, R12 ;  /* 0x000000ffff037224 */ /* 0x000fe400078e000c */
[----:B------:R-:W-:-:S07]  /*2fc0*/  IMAD.MOV.U32 R2, RZ, RZ, R13 ;  /* 0x000000ffff027224 */ /* 0x000fce00078e000d */
[----:B------:R-:W-:Y:S05]  /*2fd0*/  CALL.REL.NOINC `($__internal_67_$__cuda_sm20_div_rn_f64_full) ;  /* 0x0000005400f07944 */ /* 0x000fea0003c00000 */
.L_x_17303:
[----:B------:R-:W-:Y:S05]  /*2fe0*/  BSYNC B1 ;  /* 0x0000000000017941 */ /* 0x000fea0003800000 */
.L_x_17302:
        /* <DEDUP_REMOVED lines=82> */
.L_x_17305:
[----:B------:R-:W-:Y:S02]  /*3510*/  FSEL R4, RZ, 3.37028055040000000000e+12, P0 ;  /* 0x54442d18ff047808 */ /* 0x000fe40000000000 */
[----:B------:R-:W-:-:S07]  /*3520*/  FSEL R5, RZ, 2.1426990032196044922, P0 ;  /* 0x400921fbff057808 */ /* 0x000fce0000000000 */
.L_x_17306:
[----:B------:R-:W-:Y:S05]  /*3530*/  BSYNC B0 ;  /* 0x0000000000007941 */ /* 0x000fea0003800000 */
.L_x_17304:
        /* <DEDUP_REMOVED lines=33> */
.L_x_17308:
[----:B------:R-:W-:Y:S05]  /*3750*/  BSYNC B1 ;  /* 0x0000000000017941 */ /* 0x000fea0003800000 */
.L_x_17307:
        /* <DEDUP_REMOVED lines=82> */
.L_x_17310:
[----:B------:R-:W-:Y:S02]  /*3c80*/  FSEL R2, RZ, 3.37028055040000000000e+12, P0 ;  /* 0x54442d18ff027808 */ /* 0x000fe40000000000 */
[----:B------:R-:W-:-:S07]  /*3c90*/  FSEL R3, RZ, 2.1426990032196044922, P0 ;  /* 0x400921fbff037808 */ /* 0x000fce0000000000 */
.L_x_17311:
[----:B------:R-:W-:Y:S05]  /*3ca0*/  BSYNC B0 ;  /* 0x0000000000007941 */ /* 0x000fea0003800000 */
.L_x_17309:
[----:B------:R-:W0:Y:S01]  /*3cb0*/  S2R R0, SR_CTAID.X ;  /* 0x0000000000007919 */ /* 0x000e220000002500 */
[----:B------:R-:W1:Y:S01]  /*3cc0*/  LDC.64 R4, c[0x0][0x218] ;  /* 0x00008600ff047b82 */ /* 0x000e620000000a00 */
[----:B------:R-:W-:Y:S01]  /*3cd0*/  DADD R10, |R22|, |R10| ;  /* 0x00000000160a7229 */ /* 0x000fe2000000060a */
[----:B------:R-:W-:Y:S01]  /*3ce0*/  LOP3.LUT R49, R49, R48, RZ, 0x3c, !PT ;  /* 0x0000003031317212 */ /* 0x000fe200078e3cff */
[----:B------:R-:W2:Y:S01]  /*3cf0*/  S2R R7, SR_TID.X ;  /* 0x0000000000077919 */ /* 0x000ea20000002100 */
[----:B------:R-:W-:Y:S01]  /*3d00*/  LOP3.LUT R15, R15, R14, RZ, 0x3c, !PT ;  /* 0x0000000e0f0f7212 */ /* 0x000fe200078e3cff */
[----:B------:R-:W-:Y:S01]  /*3d10*/  IMAD.MOV.U32 R50, RZ, RZ, R37 ;  /* 0x000000ffff327224 */ /* 0x000fe200078e0025 */
[----:B------:R-:W-:Y:S01]  /*3d20*/  LOP3.LUT R9, R9, R8, RZ, 0x3c, !PT ;  /* 0x0000000809097212 */ /* 0x000fe200078e3cff */
[----:B------:R-:W-:Y:S01]  /*3d30*/  IMAD.MOV.U32 R51, RZ, RZ, R36 ;  /* 0x000000ffff337224 */ /* 0x000fe200078e0024 */
[----:B------:R-:W-:Y:S01]  /*3d40*/  LOP3.LUT R23, R3, 0x80000000, R23, 0xb8, !PT ;  /* 0x8000000003177812 */ /* 0x000fe200078eb817 */
[----:B------:R-:W-:Y:S01]  /*3d50*/  DSETP.GTU.AND P0, PT, |R10|, +INF , PT ;  /* 0x7ff000000a00742a */ /* 0x000fe20003f0c200 */
[----:B------:R-:W-:Y:S01]  /*3d60*/  LOP3.LUT R48, R49, R48, RZ, 0x3c, !PT ;  /* 0x0000003031307212 */ /* 0x000fe200078e3cff */
[----:B------:R-:W-:Y:S01]  /*3d70*/  IMAD.MOV.U32 R20, RZ, RZ, R35 ;  /* 0x000000ffff147224 */ /* 0x000fe200078e0023 */
[----:B------:R-:W-:Y:S01]  /*3d80*/  LOP3.LUT R14, R15, R14, RZ, 0x3c, !PT ;  /* 0x0000000e0f0e7212 */ /* 0x000fe200078e3cff */
[----:B------:R-:W-:Y:S01]  /*3d90*/  IMAD.MOV.U32 R21, RZ, RZ, R34 ;  /* 0x000000ffff157224 */ /* 0x000fe200078e0022 */
[----:B------:R-:W-:Y:S01]  /*3da0*/  LOP3.LUT R8, R9, R8, RZ, 0x3c, !PT ;  /* 0x0000000809087212 */ /* 0x000fe200078e3cff */
[----:B------:R-:W-:Y:S01]  /*3db0*/  IMAD.MOV.U32 R22, RZ, RZ, R29 ;  /* 0x000000ffff167224 */ /* 0x000fe200078e001d */
[----:B------:R-:W-:Y:S01]  /*3dc0*/  FSEL R11, R11, R23, P0 ;  /* 0x000000170b0b7208 */ /* 0x000fe20000000000 */
[----:B------:R-:W-:Y:S01]  /*3dd0*/  IMAD.MOV.U32 R23, RZ, RZ, R28 ;  /* 0x000000ffff177224 */ /* 0x000fe200078e001c */
[----:B------:R-:W-:Y:S01]  /*3de0*/  FSEL R10, R10, R2, P0 ;  /* 0x000000020a0a7208 */ /* 0x000fe20000000000 */
[----:B------:R-:W-:Y:S01]  /*3df0*/  IMAD.MOV.U32 R12, RZ, RZ, R19 ;  /* 0x000000ffff0c7224 */ /* 0x000fe200078e0013 */
[----:B------:R-:W-:-:S02]  /*3e00*/  LOP3.LUT R49, R49, R48, RZ, 0x3c, !PT ;  /* 0x0000003031317212 */ /* 0x000fc400078e3cff */
[----:B------:R-:W-:Y:S02]  /*3e10*/  LOP3.LUT R15, R15, R14, RZ, 0x3c, !PT ;  /* 0x0000000e0f0f7212 */ /* 0x000fe400078e3cff */
[----:B------:R-:W-:Y:S01]  /*3e20*/  LOP3.LUT R9, R9, R8, RZ, 0x3c, !PT ;  /* 0x0000000809097212 */ /* 0x000fe200078e3cff */
[----:B0-----:R-:W-:-:S04]  /*3e30*/  IMAD.SHL.U32 R13, R0, 0x400, RZ ;  /* 0x00000400000d7824 */ /* 0x001fc800078e00ff */
[----:B-1----:R-:W-:-:S04]  /*3e40*/  IMAD.WIDE.U32 R4, R13, 0x8, R4 ;  /* 0x000000080d047825 */ /* 0x002fc800078e0004 */
[----:B------:R-:W-:Y:S02]  /*3e50*/  IMAD.MOV.U32 R13, RZ, RZ, R18 ;  /* 0x000000ffff0d7224 */ /* 0x000fe400078e0012 */
[----:B--2---:R-:W-:-:S05]  /*3e60*/  IMAD.WIDE R4, R7, 0x10, R4 ;  /* 0x0000001007047825 */ /* 0x004fca00078e0204 */
[----:B------:R-:W-:Y:S04]  /*3e70*/  STG.E.128 desc[UR4][R4.64], R48 ;  /* 0x0000003004007986 */ /* 0x000fe8000c101d04 */
[----:B------:R-:W-:Y:S04]  /*3e80*/  STG.E.128 desc[UR4][R4.64+0x800], R20 ;  /* 0x0008001404007986 */ /* 0x000fe8000c101d04 */
[----:B------:R-:W-:Y:S04]  /*3e90*/  STG.E.128 desc[UR4][R4.64+0x1000], R12 ;  /* 0x0010000c04007986 */ /* 0x000fe8000c101d04 */
[----:B------:R-:W-:Y:S01]  /*3ea0*/  STG.E.128 desc[UR4][R4.64+0x1800], R8 ;  /* 0x0018000804007986 */ /* 0x000fe2000c101d04 */
[----:B------:R-:W-:Y:S05]  /*3eb0*/  EXIT ;  /* 0x000000000000794d */ /* 0x000fea0003800000 */
.L_x_17271:
[----:B------:R-:W0:Y:S01]  /*3ec0*/  S2R R0, SR_TID.X ;  /* 0x0000000000007919 */ /* 0x000e220000002100 */
[----:B------:R-:W-:Y:S02]  /*3ed0*/  CS2R R44, SRZ ;  /* 0x00000000002c7805 */ /* 0x000fe4000001ff00 */
[----:B------:R-:W-:Y:S02]  /*3ee0*/  CS2R R38, SRZ ;  /* 0x0000000000267805 */ /* 0x000fe4000001ff00 */
[----:B0-----:R-:W-:-:S13]  /*3ef0*/  ISETP.GE.AND P0, PT, R0, R48, PT ;  /* 0x000000300000720c */ /* 0x001fda0003f06270 */
[----:B------:R-:W-:Y:S01]  /*3f00*/  @!P0 IMAD.IADD R15, R49, 0x1, R0 ;  /* 0x00000001310f8824 */ /* 0x000fe200078e0200 */
[----:B------:R-:W0:Y:S01]  /*3f10*/  @!P0 LDC.64 R12, c[0x0][0x228] ;  /* 0x00008a00ff0c8b82 */ /* 0x000e220000000a00 */
[----:B------:R-:W-:-:S05]  /*3f20*/  @!P0 VIADD R0, R0, 0x80 ;  /* 0x0000008000008836 */ /* 0x000fca0000000000 */
[----:B------:R-:W-:-:S13]  /*3f30*/  ISETP.GE.AND P6, PT, R0, R48, PT ;  /* 0x000000300000720c */ /* 0x000fda0003fc6270 */
[----:B------:R-:W-:Y:S01]  /*3f40*/  @!P6 IMAD.IADD R9, R49, 0x1, R0 ;  /* 0x000000013109e824 */ /* 0x000fe200078e0200 */
[----:B------:R-:W1:Y:S01]  /*3f50*/  @!P6 LDC.64 R2, c[0x0][0x220] ;  /* 0x00008800ff02eb82 */ /* 0x000e620000000a00 */
[----:B------:R-:W-:-:S05]  /*3f60*/  @!P6 VIADD R0, R0, 0x80 ;  /* 0x000000800000e836 */ /* 0x000fca0000000000 */
[C---:B------:R-:W-:Y:S02]  /*3f70*/  ISETP.GE.AND P5, PT, R0.reuse, R48, PT ;  /* 0x000000300000720c */ /* 0x040fe40003fa6270 */
[----:B------:R-:W2:Y:S11]  /*3f80*/  @!P6 LDC.64 R4, c[0x0][0x228] ;  /* 0x00008a00ff04eb82 */ /* 0x000eb60000000a00 */
[----:B------:R-:W-:Y:S01]  /*3f90*/  @!P5 IMAD.IADD R11, R49, 0x1, R0 ;  /* 0x00000001310bd824 */ /* 0x000fe200078e0200 */
[----:B------:R-:W3:Y:S01]  /*3fa0*/  @!P5 LDC.64 R40, c[0x0][0x220] ;  /* 0x00008800ff28db82 */ /* 0x000ee20000000a00 */
[----:B------:R-:W-:-:S02]  /*3fb0*/  @!P5 VIADD R0, R0, 0x80 ;  /* 0x000000800000d836 */ /* 0x000fc40000000000 */
[----:B-1----:R-:W-:-:S03]  /*3fc0*/  @!P6 IMAD.WIDE.U32 R2, R9, 0x8, R2 ;  /* 0x000000080902e825 */ /* 0x002fc600078e0002 */
[----:B------:R-:W-:Y:S02]  /*3fd0*/  ISETP.GE.AND P4, PT, R0, R48, PT ;  /* 0x000000300000720c */ /* 0x000fe40003f86270 */
[----:B------:R-:W1:Y:S01]  /*3fe0*/  @!P5 LDC.64 R42, c[0x0][0x228] ;  /* 0x00008a00ff2adb82 */ /* 0x000e620000000a00 */
[----:B------:R4:W5:Y:S01]  /*3ff0*/  @!P6 LDG.E.64 R44, desc[UR4][R2.64] ;  /* 0x00000004022ce981 */ /* 0x000962000c1e1b00 */
[----:B--2---:R-:W-:-:S05]  /*4000*/  @!P6 IMAD.WIDE.U32 R4, R9, 0x8, R4 ;  /* 0x000000080904e825 */ /* 0x004fca00078e0004 */
[----:B------:R2:W5:Y:S04]  /*4010*/  @!P6 LDG.E.64 R38, desc[UR4][R4.64] ;  /* 0x000000040426e981 */ /* 0x000568000c1e1b00 */
[----:B------:R-:W-:Y:S01]  /*4020*/  @!P4 IMAD.IADD R51, R49, 0x1, R0 ;  /* 0x000000013133c824 */ /* 0x000fe200078e0200 */
[----:B------:R-:W0:Y:S01]  /*4030*/  @!P4 LDC.64 R46, c[0x0][0x220] ;  /* 0x00008800ff2ecb82 */ /* 0x000e220000000a00 */
[----:B------:R-:W-:-:S05]  /*4040*/  @!P4 VIADD R0, R0, 0x80 ;  /* 0x000000800000c836 */ /* 0x000fca0000000000 */
[C---:B------:R-:W-:Y:S02]  /*4050*/  ISETP.GE.AND P3, PT, R0.reuse, R48, PT ;  /* 0x000000300000720c */ /* 0x040fe40003f66270 */
[----:B------:R-:W2:Y:S11]  /*4060*/  @!P4 LDC.64 R6, c[0x0][0x228] ;  /* 0x00008a00ff06cb82 */ /* 0x000eb60000000a00 */
[----:B------:R-:W-:Y:S01]  /*4070*/  @!P3 IMAD.IADD R21, R49, 0x1, R0 ;  /* 0x000000013115b824 */ /* 0x000fe200078e0200 */
[----:B------:R-:W1:Y:S01]  /*4080*/  @!P3 LDC.64 R16, c[0x0][0x220] ;  /* 0x00008800ff10bb82 */ /* 0x000e620000000a00 */
[----:B------:R-:W-:-:S05]  /*4090*/  @!P3 VIADD R0, R0, 0x80 ;  /* 0x000000800000b836 */ /* 0x000fca0000000000 */
[C---:B------:R-:W-:Y:S01]  /*40a0*/  ISETP.GE.AND P2, PT, R0.reuse, R48, PT ;  /* 0x000000300000720c */ /* 0x040fe20003f46270 */
[----:B0-----:R-:W-:Y:S01]  /*40b0*/  @!P4 IMAD.WIDE.U32 R46, R51, 0x8, R46 ;  /* 0x00000008332ec825 */ /* 0x001fe200078e002e */
[----:B------:R-:W0:Y:S11]  /*40c0*/  @!P3 LDC.64 R22, c[0x0][0x228] ;  /* 0x00008a00ff16bb82 */ /* 0x000e360000000a00 */
[----:B------:R-:W-:Y:S01]  /*40d0*/  @!P2 IMAD.IADD R14, R49, 0x1, R0 ;  /* 0x00000001310ea824 */ /* 0x000fe200078e0200 */
[----:B------:R-:W0:Y:S01]  /*40e0*/  @!P2 LDC.64 R24, c[0x0][0x220] ;  /* 0x00008800ff18ab82 */ /* 0x000e220000000a00 */
[----:B------:R-:W-:-:S05]  /*40f0*/  @!P2 VIADD R0, R0, 0x80 ;  /* 0x000000800000a836 */ /* 0x000fca0000000000 */
[C---:B------:R-:W-:Y:S01]  /*4100*/  ISETP.GE.AND P1, PT, R0.reuse, R48, PT ;  /* 0x000000300000720c */ /* 0x040fe20003f26270 */
[----:B---3--:R-:W-:Y:S01]  /*4110*/  @!P5 IMAD.WIDE.U32 R40, R11, 0x8, R40 ;  /* 0x000000080b28d825 */ /* 0x008fe200078e0028 */
[----:B------:R-:W3:Y:S11]  /*4120*/  @!P2 LDC.64 R26, c[0x0][0x228] ;  /* 0x00008a00ff1aab82 */ /* 0x000ef60000000a00 */
[----:B------:R-:W-:Y:S01]  /*4130*/  @!P1 IMAD.IADD R19, R49, 0x1, R0 ;  /* 0x0000000131139824 */ /* 0x000fe200078e0200 */
[----:B----4-:R-:W4:Y:S01]  /*4140*/  @!P1 LDC.64 R2, c[0x0][0x220] ;  /* 0x00008800ff029b82 */ /* 0x010f220000000a00 */
[----:B------:R-:W-:-:S05]  /*4150*/  @!P1 VIADD R0, R0, 0x80 ;  /* 0x0000008000009836 */ /* 0x000fca0000000000 */
[----:B------:R-:W-:Y:S01]  /*4160*/  ISETP.GE.AND P6, PT, R0, R48, PT ;  /* 0x000000300000720c */ /* 0x000fe20003fc6270 */
[----:B--2---:R-:W-:Y:S01]  /*4170*/  @!P4 IMAD.WIDE.U32 R50, R51, 0x8, R6 ;  /* 0x000000083332c825 */ /* 0x004fe200078e0006 */
[----:B------:R-:W2:Y:S03]  /*4180*/  @!P1 LDC.64 R4, c[0x0][0x228] ;  /* 0x00008a00ff049b82 */ /* 0x000ea60000000a00 */
[----:B-1----:R-:W-:-:S05]  /*4190*/  @!P5 IMAD.WIDE.U32 R42, R11, 0x8, R42 ;  /* 0x000000080b2ad825 */ /* 0x002fca00078e002a */
[----:B------:R-:W1:Y:S08]  /*41a0*/  @!P0 LDC.64 R10, c[0x0][0x220] ;  /* 0x00008800ff0a8b82 */ /* 0x000e700000000a00 */
[----:B------:R-:W3:Y:S08]  /*41b0*/  @!P6 LDC.64 R6, c[0x0][0x220] ;  /* 0x00008800ff06eb82 */ /* 0x000ef00000000a00 */
[----:B------:R-:W1:Y:S01]  /*41c0*/  @!P6 LDC.64 R8, c[0x0][0x228] ;  /* 0x00008a00ff08eb82 */ /* 0x000e620000000a00 */
[----:B------:R-:W-:-:S02]  /*41d0*/  CS2R R36, SRZ ;  /* 0x0000000000247805 */ /* 0x000fc4000001ff00 */
[----:B------:R-:W-:Y:S02]  /*41e0*/  CS2R R34, SRZ ;  /* 0x0000000000227805 */ /* 0x000fe4000001ff00 */
[----:B------:R-:W-:Y:S01]  /*41f0*/  CS2R R28, SRZ ;  /* 0x00000000001c7805 */ /* 0x000fe2000001ff00 */
[C---:B------:R-:W-:Y:S01]  /*4200*/  @!P3 IMAD.WIDE.U32 R16, R21.reuse, 0x8, R16 ;  /* 0x000000081510b825 */ /* 0x040fe200078e0010 */
[----:B------:R4:W5:Y:S03]  /*4210*/  @!P5 LDG.E.64 R36, desc[UR4][R40.64] ;  /* 0x000000042824d981 */ /* 0x000966000c1e1b00 */
[----:B0-----:R-:W-:Y:S01]  /*4220*/  @!P3 IMAD.WIDE.U32 R52, R21, 0x8, R22 ;  /* 0x000000081534b825 */ /* 0x001fe200078e0016 */
[----:B------:R2:W5:Y:S03]  /*4230*/  @!P5 LDG.E.64 R34, desc[UR4][R42.64] ;  /* 0x000000042a22d981 */ /* 0x000566000c1e1b00 */
[----:B------:R-:W-:Y:S01]  /*4240*/  @!P2 IMAD.WIDE.U32 R54, R14, 0x8, R24 ;  /* 0x000000080e36a825 */ /* 0x000fe200078e0018 */
[----:B------:R-:W-:-:S02]  /*4250*/  CS2R R32, SRZ ;  /* 0x0000000000207805 */ /* 0x000fc4000001ff00 */
[----:B------:R-:W-:Y:S01]  /*4260*/  CS2R R30, SRZ ;  /* 0x00000000001e7805 */ /* 0x000fe2000001ff00 */
[----:B------:R0:W5:Y:S01]  /*4270*/  @!P3 LDG.E.64 R28, desc[UR4][R16.64] ;  /* 0x00000004101cb981 */ /* 0x000162000c1e1b00 */
[----:B----4-:R-:W-:Y:S01]  /*4280*/  @!P1 IMAD.WIDE.U32 R40, R19, 0x8, R2 ;  /* 0x0000000813289825 */ /* 0x010fe200078e0002 */
[----:B------:R-:W-:Y:S02]  /*4290*/  CS2R R24, SRZ ;  /* 0x0000000000187805 */ /* 0x000fe4000001ff00 */
[----:B------:R-:W-:Y:S02]  /*42a0*/  CS2R R22, SRZ ;  /* 0x0000000000167805 */ /* 0x000fe4000001ff00 */
[----:B------:R-:W-:Y:S01]  /*42b0*/  CS2R R20, SRZ ;  /* 0x0000000000147805 */ /* 0x000fe2000001ff00 */
[----:B------:R-:W-:Y:S01]  /*42c0*/  @!P6 IMAD.IADD R3, R49, 0x1, R0 ;  /* 0x000000013103e824 */ /* 0x000fe200078e0200 */
[----:B------:R4:W5:Y:S01]  /*42d0*/  @!P4 LDG.E.64 R32, desc[UR4][R46.64] ;  /* 0x000000042e20c981 */ /* 0x000962000c1e1b00 */
[----:B--2---:R-:W-:Y:S01]  /*42e0*/  @!P1 IMAD.WIDE.U32 R42, R19, 0x8, R4 ;  /* 0x00000008132a9825 */ /* 0x004fe200078e0004 */
[----:B------:R-:W-:-:S02]  /*42f0*/  CS2R R18, SRZ ;  /* 0x0000000000127805 */ /* 0x000fc4000001ff00 */
[----:B0-----:R-:W-:Y:S01]  /*4300*/  CS2R R16, SRZ ;  /* 0x0000000000107805 */ /* 0x001fe2000001ff00 */
[----:B------:R4:W5:Y:S01]  /*4310*/  @!P4 LDG.E.64 R30, desc[UR4][R50.64] ;  /* 0x00000004321ec981 */ /* 0x000962000c1e1b00 */
[----:B---3--:R-:W-:-:S03]  /*4320*/  @!P6 IMAD.WIDE.U32 R6, R3, 0x8, R6 ;  /* 0x000000080306e825 */ /* 0x008fc600078e0006 */
[----:B------:R4:W5:Y:S01]  /*4330*/  @!P2 LDG.E.64 R24, desc[UR4][R54.64] ;  /* 0x000000043618a981 */ /* 0x000962000c1e1b00 */
[----:B-1----:R-:W-:-:S03]  /*4340*/  @!P6 IMAD.WIDE.U32 R8, R3, 0x8, R8 ;  /* 0x000000080308e825 */ /* 0x002fc600078e0008 */
[----:B------:R4:W5:Y:S01]  /*4350*/  @!P1 LDG.E.64 R20, desc[UR4][R40.64] ;  /* 0x0000000428149981 */ /* 0x000962000c1e1b00 */
[----:B------:R-:W-:Y:S01]  /*4360*/  @!P2 IMAD.WIDE.U32 R56, R14, 0x8, R26 ;  /* 0x000000080e38a825 */ /* 0x000fe200078e001a */
[----:B------:R-:W-:Y:S02]  /*4370*/  CS2R R26, SRZ ;  /* 0x00000000001a7805 */ /* 0x000fe4000001ff00 */
[----:B------:R4:W5:Y:S01]  /*4380*/  @!P1 LDG.E.64 R18, desc[UR4][R42.64] ;  /* 0x000000042a129981 */ /* 0x000962000c1e1b00 */
[C---:B------:R-:W-:Y:S01]  /*4390*/  @!P0 IMAD.WIDE.U32 R2, R15.reuse, 0x8, R10 ;  /* 0x000000080f028825 */ /* 0x040fe200078e000a */
[----:B------:R-:W-:Y:S02]  /*43a0*/  CS2R R10, SRZ ;  /* 0x00000000000a7805 */ /* 0x000fe4000001ff00 */
[----:B------:R4:W5:Y:S01]  /*43b0*/  @!P3 LDG.E.64 R26, desc[UR4][R52.64] ;  /* 0x00000004341ab981 */ /* 0x000962000c1e1b00 */
[----:B------:R-:W-:Y:S01]  /*43c0*/  @!P0 IMAD.WIDE.U32 R4, R15, 0x8, R12 ;  /* 0x000000080f048825 */ /* 0x000fe200078e000c */
[----:B------:R-:W-:-:S02]  /*43d0*/  CS2R R14, SRZ ;  /* 0x00000000000e7805 */ /* 0x000fc4000001ff00 */
[----:B------:R-:W-:Y:S01]  /*43e0*/  CS2R R12, SRZ ;  /* 0x00000000000c7805 */ /* 0x000fe2000001ff00 */
[----:B------:R4:W5:Y:S04]  /*43f0*/  @!P2 LDG.E.64 R22, desc[UR4][R56.64] ;  /* 0x000000043816a981 */ /* 0x000968000c1e1b00 */
[----:B------:R4:W5:Y:S04]  /*4400*/  @!P6 LDG.E.64 R16, desc[UR4][R6.64] ;  /* 0x000000040610e981 */ /* 0x000968000c1e1b00 */
[----:B------:R4:W5:Y:S04]  /*4410*/  @!P6 LDG.E.64 R14, desc[UR4][R8.64] ;  /* 0x00000004080ee981 */ /* 0x000968000c1e1b00 */
[----:B------:R4:W5:Y:S04]  /*4420*/  @!P0 LDG.E.64 R12, desc[UR4][R2.64] ;  /* 0x00000004020c8981 */ /* 0x000968000c1e1b00 */
[----:B------:R4:W5:Y:S01]  /*4430*/  @!P0 LDG.E.64 R10, desc[UR4][R4.64] ;  /* 0x00000004040a8981 */ /* 0x000962000c1e1b00 */
[----:B------:R-:W-:Y:S04]  /*4440*/  BSSY B1, `(.L_x_17312) ;  /* 0x0000079000017945 */ /* 0x000fe80003800000 */
[----:B------:R-:W-:Y:S05]  /*4450*/  @P0 BRA `(.L_x_17313) ;  /* 0x0000000400dc0947 */ /* 0x000fea0003800000 */
[----:B----45:R-:W-:Y:S01]  /*4460*/  DADD R6, -RZ, |R12| ;  /* 0x00000000ff067229 */ /* 0x030fe2000000050c */
        /* <DEDUP_REMOVED lines=27> */
.L_x_17315:
[----:B------:R-:W-:Y:S05]  /*4620*/  BSYNC B2 ;  /* 0x0000000000027941 */ /* 0x000fea0003800000 */
.L_x_17314:
        /* <DEDUP_REMOVED lines=82> */
.L_x_17317:
[----:B------:R-:W-:Y:S02]  /*4b50*/  FSEL R54, RZ, 3.37028055040000000000e+12, P0 ;  /* 0x54442d18ff367808 */ /* 0x000fe40000000000 */
[----:B------:R-:W-:-:S07]  /*4b60*/  FSEL R55, RZ, 2.1426990032196044922, P0 ;  /* 0x400921fbff377808 */ /* 0x000fce0000000000 */
.L_x_17318:
[----:B------:R-:W-:Y:S05]  /*4b70*/  BSYNC B0 ;  /* 0x0000000000007941 */ /* 0x000fea0003800000 */
.L_x_17316:
[----:B------:R-:W-:Y:S01]  /*4b80*/  DADD R10, |R10|, |R12| ;  /* 0x000000000a0a7229 */ /* 0x000fe2000000060c */
[----:B------:R-:W-:-:S07]  /*4b90*/  LOP3.LUT R53, R55, 0x80000000, R13, 0xb8, !PT ;  /* 0x8000000037357812 */ /* 0x000fce00078eb80d */
[----:B------:R-:W-:-:S06]  /*4ba0*/  DSETP.GTU.AND P0, PT, |R10|, +INF , PT ;  /* 0x7ff000000a00742a */ /* 0x000fcc0003f0c200 */
[----:B------:R-:W-:Y:S02]  /*4bb0*/  FSEL R54, R10, R54, P0 ;  /* 0x000000360a367208 */ /* 0x000fe40000000000 */
[----:B------:R-:W-:-:S07]  /*4bc0*/  FSEL R53, R11, R53, P0 ;  /* 0x000000350b357208 */ /* 0x000fce0000000000 */
.L_x_17313:
[----:B------:R-:W-:Y:S05]  /*4bd0*/  BSYNC B1 ;  /* 0x0000000000017941 */ /* 0x000fea0003800000 */
.L_x_17312:
[----:B----4-:R-:W0:Y:S01]  /*4be0*/  S2R R3, SR_TID.X ;  /* 0x0000000000037919 */ /* 0x010e220000002100 */
[----:B------:R-:W-:Y:S01]  /*4bf0*/  BSSY B1, `(.L_x_17319) ;  /* 0x000007b000017945 */ /* 0x000fe20003800000 */
[----:B0-----:R-:W-:-:S05]  /*4c00*/  VIADD R3, R3, 0x80 ;  /* 0x0000008003037836 */ /* 0x001fca0000000000 */
[----:B------:R-:W-:-:S13]  /*4c10*/  ISETP.GE.AND P0, PT, R3, R48, PT ;  /* 0x000000300300720c */ /* 0x000fda0003f06270 */
[----:B------:R-:W-:Y:S05]  /*4c20*/  @P0 BRA `(.L_x_17320) ;  /* 0x0000000400dc0947 */ /* 0x000fea0003800000 */
[----:B-----5:R-:W-:Y:S01]  /*4c30*/  DADD R6, -RZ, |R44| ;  /* 0x00000000ff067229 */ /* 0x020fe2000000052c */
        /* <DEDUP_REMOVED lines=27> */
.L_x_17322:
[----:B------:R-:W-:Y:S05]  /*4df0*/  BSYNC B2 ;  /* 0x0000000000027941 */ /* 0x000fea0003800000 */
.L_x_17321:
        /* <DEDUP_REMOVED lines=82> */
.L_x_17324:
[----:B------:R-:W-:Y:S02]  /*5320*/  FSEL R2, RZ, 3.37028055040000000000e+12, P0 ;  /* 0x54442d18ff027808 */ /* 0x000fe40000000000 */
[----:B------:R-:W-:-:S07]  /*5330*/  FSEL R3, RZ, 2.1426990032196044922, P0 ;  /* 0x400921fbff037808 */ /* 0x000fce0000000000 */
.L_x_17325:
[----:B------:R-:W-:Y:S05]  /*5340*/  BSYNC B0 ;  /* 0x0000000000007941 */ /* 0x000fea0003800000 */
.L_x_17323:
[----:B------:R-:W-:Y:S01]  /*5350*/  DADD R4, |R38|, |R44| ;  /* 0x0000000026047229 */ /* 0x000fe2000000062c */
[----:B------:R-:W-:-:S07]  /*5360*/  LOP3.LUT R45, R3, 0x80000000, R45, 0xb8, !PT ;  /* 0x80000000032d7812 */ /* 0x000fce00078eb82d */
[----:B------:R-:W-:-:S06]  /*5370*/  DSETP.GTU.AND P0, PT, |R4|, +INF , PT ;  /* 0x7ff000000400742a */ /* 0x000fcc0003f0c200 */
[----:B------:R-:W-:Y:S02]  /*5380*/  FSEL R39, R4, R2, P0 ;  /* 0x0000000204277208 */ /* 0x000fe40000000000 */
[----:B------:R-:W-:-:S07]  /*5390*/  FSEL R38, R5, R45, P0 ;  /* 0x0000002d05267208 */ /* 0x000fce0000000000 */
.L_x_17320:
[----:B------:R-:W-:Y:S05]  /*53a0*/  BSYNC B1 ;  /* 0x0000000000017941 */ /* 0x000fea0003800000 */
.L_x_17319:
[----:B------:R-:W0:Y:S01]  /*53b0*/  S2R R3, SR_TID.X ;  /* 0x0000000000037919 */ /* 0x000e220000002100 */
        /* <DEDUP_REMOVED lines=32> */
.L_x_17329:
[----:B------:R-:W-:Y:S05]  /*55c0*/  BSYNC B2 ;  /* 0x0000000000027941 */ /* 0x000fea0003800000 */
.L_x_17328:
        /* <DEDUP_REMOVED lines=82> */
.L_x_17331:
[----:B------:R-:W-:Y:S02]  /*5af0*/  FSEL R2, RZ, 3.37028055040000000000e+12, P0 ;  /* 0x54442d18ff027808 */ /* 0x000fe40000000000 */
[----:B------:R-:W-:-:S07]  /*5b00*/  FSEL R3, RZ, 2.1426990032196044922, P0 ;  /* 0x400921fbff037808 */ /* 0x000fce0000000000 */
.L_x_17332:
[----:B------:R-:W-:Y:S05]  /*5b10*/  BSYNC B0 ;  /* 0x0000000000007941 */ /* 0x000fea0003800000 */
.L_x_17330:
[----:B------:R-:W-:Y:S01]  /*5b20*/  DADD R4, |R34|, |R36| ;  /* 0x0000000022047229 */ /* 0x000fe20000000624 */
[----:B------:R-:W-:-:S07]  /*5b30*/  LOP3.LUT R37, R3, 0x80000000, R37, 0xb8, !PT ;  /* 0x8000000003257812 */ /* 0x000fce00078eb825 */
[----:B------:R-:W-:-:S06]  /*5b40*/  DSETP.GTU.AND P0, PT, |R4|, +INF , PT ;  /* 0x7ff000000400742a */ /* 0x000fcc0003f0c200 */
[----:B------:R-:W-:Y:S02]  /*5b50*/  FSEL R35, R4, R2, P0 ;  /* 0x0000000204237208 */ /* 0x000fe40000000000 */
[----:B------:R-:W-:-:S07]  /*5b60*/  FSEL R34, R5, R37, P0 ;  /* 0x0000002505227208 */ /* 0x000fce0000000000 */
.L_x_17327:
[----:B------:R-:W-:Y:S05]  /*5b70*/  BSYNC B1 ;  /* 0x0000000000017941 */ /* 0x000fea0003800000 */
.L_x_17326:
        /* <DEDUP_REMOVED lines=33> */
.L_x_17336:
[----:B------:R-:W-:Y:S05]  /*5d90*/  BSYNC B2 ;  /* 0x0000000000027941 */ /* 0x000fea0003800000 */
.L_x_17335:
        /* <DEDUP_REMOVED lines=82> */
.L_x_17338:
[----:B------:R-:W-:Y:S02]  /*62c0*/  FSEL R2, RZ, 3.37028055040000000000e+12, P0 ;  /* 0x54442d18ff027808 */ /* 0x000fe40000000000 */
[----:B------:R-:W-:-:S07]  /*62d0*/  FSEL R3, RZ, 2.1426990032196044922, P0 ;  /* 0x400921fbff037808 */ /* 0x000fce0000000000 */
.L_x_17339:
[----:B------:R-:W-:Y:S05]  /*62e0*/  BSYNC B0 ;  /* 0x0000000000007941 */ /* 0x000fea0003800000 */
.L_x_17337:
[----:B------:R-:W-:Y:S01]  /*62f0*/  DADD R4, |R30|, |R32| ;  /* 0x000000001e047229 */ /* 0x000fe20000000620 */
[----:B------:R-:W-:-:S07]  /*6300*/  LOP3.LUT R33, R3, 0x80000000, R33, 0xb8, !PT ;  /* 0x8000000003217812 */ /* 0x000fce00078eb821 */
[----:B------:R-:W-:-:S06]  /*6310*/  DSETP.GTU.AND P0, PT, |R4|, +INF , PT ;  /* 0x7ff000000400742a */ /* 0x000fcc0003f0c200 */
[----:B------:R-:W-:Y:S02]  /*6320*/  FSEL R31, R4, R2, P0 ;  /* 0x00000002041f7208 */ /* 0x000fe40000000000 */
[----:B------:R-:W-:-:S07]  /*6330*/  FSEL R30, R5, R33, P0 ;  /* 0x00000021051e7208 */ /* 0x000fce0000000000 */
.L_x_17334:
[----:B------:R-:W-:Y:S05]  /*6340*/  BSYNC B1 ;  /* 0x0000000000017941 */ /* 0x000fea0003800000 */
.L_x_17333:
        /* <DEDUP_REMOVED lines=33> */
.L_x_17343:
[----:B------:R-:W-:Y:S05]  /*6560*/  BSYNC B2 ;  /* 0x0000000000027941 */ /* 0x000fea0003800000 */
.L_x_17342:
        /* <DEDUP_REMOVED lines=82> */
.L_x_17345:
[----:B------:R-:W-:Y:S02]  /*6a90*/  FSEL R2, RZ, 3.37028055040000000000e+12, P0 ;  /* 0x54442d18ff027808 */ /* 0x000fe40000000000 */
[----:B------:R-:W-:-:S07]  /*6aa0*/  FSEL R3, RZ, 2.1426990032196044922, P0 ;  /* 0x400921fbff037808 */ /* 0x000fce0000000000 */
.L_x_17346:
[----:B------:R-:W-:Y:S05]  /*6ab0*/  BSYNC B0 ;  /* 0x0000000000007941 */ /* 0x000fea0003800000 */
.L_x_17344:
[----:B------:R-:W-:Y:S01]  /*6ac0*/  DADD R4, |R26|, |R28| ;  /* 0x000000001a047229 */ /* 0x000fe2000000061c */
[----:B------:R-:W-:-:S07]  /*6ad0*/  LOP3.LUT R29, R3, 0x80000000, R29, 0xb8, !PT ;  /* 0x80000000031d7812 */ /* 0x000fce00078eb81d */
[----:B------:R-:W-:-:S06]  /*6ae0*/  DSETP.GTU.AND P0, PT, |R4|, +INF , PT ;  /* 0x7ff000000400742a */ /* 0x000fcc0003f0c200 */
[----:B------:R-:W-:Y:S02]  /*6af0*/  FSEL R27, R4, R2, P0 ;  /* 0x00000002041b7208 */ /* 0x000fe40000000000 */
[----:B------:R-:W-:-:S07]  /*6b00*/  FSEL R26, R5, R29, P0 ;  /* 0x0000001d051a7208 */ /* 0x000fce0000000000 */
.L_x_17341:
[----:B------:R-:W-:Y:S05]  /*6b10*/  BSYNC B1 ;  /* 0x0000000000017941 */ /* 0x000fea0003800000 */
.L_x_17340:
        /* <DEDUP_REMOVED lines=33> */
.L_x_17350:
[----:B------:R-:W-:Y:S05]  /*6d30*/  BSYNC B2 ;  /* 0x0000000000027941 */ /* 0x000fea0003800000 */
.L_x_17349:
        /* <DEDUP_REMOVED lines=82> */
.L_x_17352:
[----:B------:R-:W-:Y:S02]  /*7260*/  FSEL R2, RZ, 3.37028055040000000000e+12, P0 ;  /* 0x54442d18ff027808 */ /* 0x000fe40000000000 */
[----:B------:R-:W-:-:S07]  /*7270*/  FSEL R3, RZ, 2.1426990032196044922, P0 ;  /* 0x400921fbff037808 */ /* 0x000fce0000000000 */
.L_x_17353:
[----:B------:R-:W-:Y:S05]  /*7280*/  BSYNC B0 ;  /* 0x0000000000007941 */ /* 0x000fea0003800000 */
.L_x_17351:
[----:B------:R-:W-:Y:S01]  /*7290*/  DADD R22, |R22|, |R24| ;  /* 0x0000000016167229 */ /* 0x000fe20000000618 */
[----:B------:R-:W-:-:S07]  /*72a0*/  LOP3.LUT R25, R3, 0x80000000, R25, 0xb8, !PT ;  /* 0x8000000003197812 */ /* 0x000fce00078eb819 */
[----:B------:R-:W-:-:S06]  /*72b0*/  DSETP.GTU.AND P0, PT, |R22|, +INF , PT ;  /* 0x7ff000001600742a */ /* 0x000fcc0003f0c200 */
[----:B------:R-:W-:Y:S02]  /*72c0*/  FSEL R13, R22, R2, P0 ;  /* 0x00000002160d7208 */ /* 0x000fe40000000000 */
[----:B------:R-:W-:-:S07]  /*72d0*/  FSEL R12, R23, R25, P0 ;  /* 0x00000019170c7208 */ /* 0x000fce0000000000 */
.L_x_17348:
[----:B------:R-:W-:Y:S05]  /*72e0*/  BSYNC B1 ;  /* 0x0000000000017941 */ /* 0x000fea0003800000 */
.L_x_17347:
        /* <DEDUP_REMOVED lines=33> */
.L_x_17357:
[----:B------:R-:W-:Y:S05]  /*7500*/  BSYNC B2 ;  /* 0x0000000000027941 */ /* 0x000fea0003800000 */
.L_x_17356:
        /* <DEDUP_REMOVED lines=82> */
.L_x_17359:
[----:B------:R-:W-:Y:S02]  /*7a30*/  FSEL R2, RZ, 3.37028055040000000000e+12, P0 ;  /* 0x54442d18ff027808 */ /* 0x000fe40000000000 */
[----:B------:R-:W-:-:S07]  /*7a40*/  FSEL R3, RZ, 2.1426990032196044922, P0 ;  /* 0x400921fbff037808 */ /* 0x000fce0000000000 */
.L_x_17360:
[----:B------:R-:W-:Y:S05]  /*7a50*/  BSYNC B0 ;  /* 0x0000000000007941 */ /* 0x000fea0003800000 */
.L_x_17358:
[----:B------:R-:W-:Y:S01]  /*7a60*/  DADD R18, |R18|, |R20| ;  /* 0x0000000012127229 */ /* 0x000fe20000000614 */
[----:B------:R-:W-:-:S07]  /*7a70*/  LOP3.LUT R21, R3, 0x80000000, R21, 0xb8, !PT ;  /* 0x8000000003157812 */ /* 0x000fce00078eb815 */
[----:B------:R-:W-:-:S06]  /*7a80*/  DSETP.GTU.AND P0, PT, |R18|, +INF , PT ;  /* 0x7ff000001200742a */ /* 0x000fcc0003f0c200 */
[----:B------:R-:W-:Y:S02]  /*7a90*/  FSEL R11, R18, R2, P0 ;  /* 0x00000002120b7208 */ /* 0x000fe40000000000 */
[----:B------:R-:W-:-:S07]  /*7aa0*/  FSEL R10, R19, R21, P0 ;  /* 0x00000015130a7208 */ /* 0x000fce0000000000 */
.L_x_17355:
[----:B------:R-:W-:Y:S05]  /*7ab0*/  BSYNC B1 ;  /* 0x0000000000017941 */ /* 0x000fea0003800000 */
.L_x_17354:
        /* <DEDUP_REMOVED lines=33> */
.L_x_17364:
[----:B------:R-:W-:Y:S05]  /*7cd0*/  BSYNC B2 ;  /* 0x0000000000027941 */ /* 0x000fea0003800000 */
.L_x_17363:
        /* <DEDUP_REMOVED lines=82> */
.L_x_17366:
[----:B------:R-:W-:Y:S02]  /*8200*/  FSEL R2, RZ, 3.37028055040000000000e+12, P0 ;  /* 0x54442d18ff027808 */ /* 0x000fe40000000000 */
[----:B------:R-:W-:-:S07]  /*8210*/  FSEL R3, RZ, 2.1426990032196044922, P0 ;  /* 0x400921fbff037808 */ /* 0x000fce0000000000 */
.L_x_17367:
[----:B------:R-:W-:Y:S05]  /*8220*/  BSYNC B0 ;  /* 0x0000000000007941 */ /* 0x000fea0003800000 */
.L_x_17365:
[----:B------:R-:W-:Y:S01]  /*8230*/  DADD R14, |R14|, |R16| ;  /* 0x000000000e0e7229 */ /* 0x000fe20000000610 */
[----:B------:R-:W-:-:S07]  /*8240*/  LOP3.LUT R3, R3, 0x80000000, R17, 0xb8, !PT ;  /* 0x8000000003037812 */ /* 0x000fce00078eb811 */
[----:B------:R-:W-:-:S06]  /*8250*/  DSETP.GTU.AND P0, PT, |R14|, +INF , PT ;  /* 0x7ff000000e00742a */ /* 0x000fcc0003f0c200 */
[----:B------:R-:W-:Y:S02]  /*8260*/  FSEL R0, R14, R2, P0 ;  /* 0x000000020e007208 */ /* 0x000fe40000000000 */
[----:B------:R-:W-:-:S07]  /*8270*/  FSEL R3, R15, R3, P0 ;  /* 0x000000030f037208 */ /* 0x000fce0000000000 */
.L_x_17362:
[----:B------:R-:W-:Y:S05]  /*8280*/  BSYNC B1 ;  /* 0x0000000000017941 */ /* 0x000fea0003800000 */
.L_x_17361:
[----:B------:R-:W0:Y:S01]  /*8290*/  S2R R2, SR_TID.X ;  /* 0x0000000000027919 */ /* 0x000e220000002100 */
[----:B------:R-:W-:Y:S04]  /*82a0*/  BSSY B0, `(.L_x_17368) ;  /* 0x0000046000007945 */ /* 0x000fe80003800000 */
[----:B------:R-:W-:Y:S01]  /*82b0*/  BSSY B1, `(.L_x_17369) ;  /* 0x000003b000017945 */ /* 0x000fe20003800000 */
[----:B0-----:R-:W-:-:S13]  /*82c0*/  ISETP.GE.AND P0, PT, R2, R48, PT ;  /* 0x000000300200720c */ /* 0x001fda0003f06270 */
[----:B------:R-:W0:Y:S01]  /*82d0*/  @!P0 LDC.64 R4, c[0x0][0x218] ;  /* 0x00008600ff048b82 */ /* 0x000e220000000a00 */
[----:B------:R-:W-:Y:S02]  /*82e0*/  @!P0 IMAD.IADD R7, R49, 0x1, R2 ;  /* 0x0000000131078824 */ /* 0x000fe400078e0202 */
[----:B------:R-:W-:Y:S02]  /*82f0*/  @!P0 IMAD.MOV.U32 R55, RZ, RZ, R53 ;  /* 0x000000ffff378224 */ /* 0x000fe400078e0035 */
[----:B------:R-:W-:Y:S02]  /*8300*/  @!P0 VIADD R2, R2, 0x80 ;  /* 0x0000008002028836 */ /* 0x000fe40000000000 */
[----:B0-----:R-:W-:-:S05]  /*8310*/  @!P0 IMAD.WIDE.U32 R4, R7, 0x8, R4 ;  /* 0x0000000807048825 */ /* 0x001fca00078e0004 */
[----:B------:R0:W-:Y:S01]  /*8320*/  @!P0 STG.E.64 desc[UR4][R4.64], R54 ;  /* 0x0000003604008986 */ /* 0x0001e2000c101b04 */
[----:B------:R-:W-:-:S13]  /*8330*/  ISETP.GE.AND P0, PT, R2, R48, PT ;  /* 0x000000300200720c */ /* 0x000fda0003f06270 */
[----:B0-----:R-:W-:Y:S05]  /*8340*/  @P0 BRA `(.L_x_17370) ;  /* 0x0000000000480947 */ /* 0x001fea0003800000 */
[----:B------:R-:W0:Y:S01]  /*8350*/  LDC.64 R4, c[0x0][0x218] ;  /* 0x00008600ff047b82 */ /* 0x000e220000000a00 */
[-C--:B-----5:R-:W-:Y:S01]  /*8360*/  LOP3.LUT R39, R39, R38.reuse, RZ, 0x3c, !PT ;  /* 0x0000002627277212 */ /* 0x0a0fe200078e3cff */
[----:B------:R-:W-:Y:S02]  /*8370*/  IMAD.IADD R7, R49, 0x1, R2 ;  /* 0x0000000131077824 */ /* 0x000fe400078e0202 */
[----:B------:R-:W-:Y:S01]  /*8380*/  VIADD R2, R2, 0x80 ;  /* 0x0000008002027836 */ /* 0x000fe20000000000 */
[----:B------:R-:W-:-:S04]  /*8390*/  LOP3.LUT R38, R39, R38, RZ, 0x3c, !PT ;  /* 0x0000002627267212 */ /* 0x000fc800078e3cff */
[----:B------:R-:W-:Y:S02]  /*83a0*/  LOP3.LUT R39, R39, R38, RZ, 0x3c, !PT ;  /* 0x0000002627277212 */ /* 0x000fe400078e3cff */
[----:B------:R-:W-:Y:S01]  /*83b0*/  ISETP.GE.AND P0, PT, R2, R48, PT ;  /* 0x000000300200720c */ /* 0x000fe20003f06270 */
[----:B0-----:R-:W-:-:S05]  /*83c0*/  IMAD.WIDE.U32 R4, R7, 0x8, R4 ;  /* 0x0000000807047825 */ /* 0x001fca00078e0004 */
[----:B------:R0:W-:Y:S07]  /*83d0*/  STG.E.64 desc[UR4][R4.64], R38 ;  /* 0x0000002604007986 */ /* 0x0001ee000c101b04 */
[----:B------:R-:W-:Y:S05]  /*83e0*/  @P0 BRA `(.L_x_17371) ;  /* 0x0000000000480947 */ /* 0x000fea0003800000 */
[----:B0-----:R-:W0:Y:S01]  /*83f0*/  LDC.64 R4, c[0x0][0x218] ;  /* 0x00008600ff047b82 */ /* 0x001e220000000a00 */
[-C--:B------:R-:W-:Y:S01]  /*8400*/  LOP3.LUT R35, R35, R34.reuse, RZ, 0x3c, !PT ;  /* 0x0000002223237212 */ /* 0x080fe200078e3cff */
[----:B------:R-:W-:Y:S02]  /*8410*/  IMAD.IADD R7, R49, 0x1, R2 ;  /* 0x0000000131077824 */ /* 0x000fe400078e0202 */
[----:B------:R-:W-:Y:S01]  /*8420*/  VIADD R2, R2, 0x80 ;  /* 0x0000008002027836 */ /* 0x000fe20000000000 */
[----:B------:R-:W-:-:S04]  /*8430*/  LOP3.LUT R34, R35, R34, RZ, 0x3c, !PT ;  /* 0x0000002223227212 */ /* 0x000fc800078e3cff */
[----:B------:R-:W-:Y:S01]  /*8440*/  LOP3.LUT R35, R35, R34, RZ, 0x3c, !PT ;  /* 0x0000002223237212 */ /* 0x000fe200078e3cff */
[----:B0-----:R-:W-:-:S05]  /*8450*/  IMAD.WIDE.U32 R4, R7, 0x8, R4 ;  /* 0x0000000807047825 */ /* 0x001fca00078e0004 */
[----:B------:R0:W-:Y:S02]  /*8460*/  STG.E.64 desc[UR4][R4.64], R34 ;  /* 0x0000002204007986 */ /* 0x0001e4000c101b04 */
.L_x_17370:
[----:B------:R-:W-:-:S13]  /*8470*/  ISETP.GE.AND P0, PT, R2, R48, PT ;  /* 0x000000300200720c */ /* 0x000fda0003f06270 */
[----:B------:R-:W-:Y:S05]  /*8480*/  @P0 BRA `(.L_x_17372) ;  /* 0x0000000000480947 */ /* 0x000fea0003800000 */
[----:B0-----:R-:W0:Y:S01]  /*8490*/  LDC.64 R4, c[0x0][0x218] ;  /* 0x00008600ff047b82 */ /* 0x001e220000000a00 */
[-C--:B-----5:R-:W-:Y:S01]  /*84a0*/  LOP3.LUT R31, R31, R30.reuse, RZ, 0x3c, !PT ;  /* 0x0000001e1f1f7212 */ /* 0x0a0fe200078e3cff */
[----:B------:R-:W-:Y:S02]  /*84b0*/  IMAD.IADD R7, R49, 0x1, R2 ;  /* 0x0000000131077824 */ /* 0x000fe400078e0202 */
[----:B------:R-:W-:Y:S01]  /*84c0*/  VIADD R2, R2, 0x80 ;  /* 0x0000008002027836 */ /* 0x000fe20000000000 */
[----:B------:R-:W-:-:S04]  /*84d0*/  LOP3.LUT R30, R31, R30, RZ, 0x3c, !PT ;  /* 0x0000001e1f1e7212 */ /* 0x000fc800078e3cff */
[----:B------:R-:W-:Y:S01]  /*84e0*/  LOP3.LUT R31, R31, R30, RZ, 0x3c, !PT ;  /* 0x0000001e1f1f7212 */ /* 0x000fe200078e3cff */
[----:B0-----:R-:W-:-:S05]  /*84f0*/  IMAD.WIDE.U32 R4, R7, 0x8, R4 ;  /* 0x0000000807047825 */ /* 0x001fca00078e0004 */
[----:B------:R1:W-:Y:S02]  /*8500*/  STG.E.64 desc[UR4][R4.64], R30 ;  /* 0x0000001e04007986 */ /* 0x0003e4000c101b04 */
.L_x_17371:
[----:B------:R-:W-:-:S13]  /*8510*/  ISETP.GE.AND P0, PT, R2, R48, PT ;  /* 0x000000300200720c */ /* 0x000fda0003f06270 */
[----:B------:R-:W-:Y:S05]  /*8520*/  @P0 BRA `(.L_x_17373) ;  /* 0x00000000004c0947 */ /* 0x000fea0003800000 */
[----:B01----:R-:W0:Y:S01]  /*8530*/  LDC.64 R4, c[0x0][0x218] ;  /* 0x00008600ff047b82 */ /* 0x003e220000000a00 */
[-C--:B------:R-:W-:Y:S01]  /*8540*/  LOP3.LUT R27, R27, R26.reuse, RZ, 0x3c, !PT ;  /* 0x0000001a1b1b7212 */ /* 0x080fe200078e3cff */
[----:B------:R-:W-:Y:S02]  /*8550*/  IMAD.IADD R7, R49, 0x1, R2 ;  /* 0x0000000131077824 */ /* 0x000fe400078e0202 */
[----:B------:R-:W-:Y:S01]  /*8560*/  VIADD R2, R2, 0x80 ;  /* 0x0000008002027836 */ /* 0x000fe20000000000 */
[----:B------:R-:W-:-:S04]  /*8570*/  LOP3.LUT R26, R27, R26, RZ, 0x3c, !PT ;  /* 0x0000001a1b1a7212 */ /* 0x000fc800078e3cff */
[----:B------:R-:W-:Y:S01]  /*8580*/  LOP3.LUT R27, R27, R26, RZ, 0x3c, !PT ;  /* 0x0000001a1b1b7212 */ /* 0x000fe200078e3cff */
[----:B0-----:R-:W-:-:S05]  /*8590*/  IMAD.WIDE.U32 R4, R7, 0x8, R4 ;  /* 0x0000000807047825 */ /* 0x001fca00078e0004 */
[----:B------:R1:W-:Y:S02]  /*85a0*/  STG.E.64 desc[UR4][R4.64], R26 ;  /* 0x0000001a04007986 */ /* 0x0003e4000c101b04 */
.L_x_17372:
[----:B------:R-:W-:-:S13]  /*85b0*/  ISETP.GE.AND P0, PT, R2, R48, PT ;  /* 0x000000300200720c */ /* 0x000fda0003f06270 */
[----:B------:R-:W-:Y:S05]  /*85c0*/  @P0 BREAK B1 ;  /* 0x0000000000010942 */ /* 0x000fea0003800000 */
[----:B------:R-:W-:Y:S05]  /*85d0*/  @P0 BRA `(.L_x_17374) ;  /* 0x0000000000480947 */ /* 0x000fea0003800000 */
[----:B01----:R-:W0:Y:S01]  /*85e0*/  LDC.64 R4, c[0x0][0x218] ;  /* 0x00008600ff047b82 */ /* 0x003e220000000a00 */
[-C--:B-----5:R-:W-:Y:S01]  /*85f0*/  LOP3.LUT R13, R13, R12.reuse, RZ, 0x3c, !PT ;  /* 0x0000000c0d0d7212 */ /* 0x0a0fe200078e3cff */
[----:B------:R-:W-:Y:S02]  /*8600*/  IMAD.IADD R7, R49, 0x1, R2 ;  /* 0x0000000131077824 */ /* 0x000fe400078e0202 */
[----:B------:R-:W-:Y:S01]  /*8610*/  VIADD R2, R2, 0x80 ;  /* 0x0000008002027836 */ /* 0x000fe20000000000 */
[----:B------:R-:W-:-:S04]  /*8620*/  LOP3.LUT R12, R13, R12, RZ, 0x3c, !PT ;  /* 0x0000000c0d0c7212 */ /* 0x000fc800078e3cff */
[----:B------:R-:W-:Y:S01]  /*8630*/  LOP3.LUT R13, R13, R12, RZ, 0x3c, !PT ;  /* 0x0000000c0d0d7212 */ /* 0x000fe200078e3cff */
[----:B0-----:R-:W-:-:S05]  /*8640*/  IMAD.WIDE.U32 R4, R7, 0x8, R4 ;  /* 0x0000000807047825 */ /* 0x001fca00078e0004 */
[----:B------:R2:W-:Y:S02]  /*8650*/  STG.E.64 desc[UR4][R4.64], R12 ;  /* 0x0000000c04007986 */ /* 0x0005e4000c101b04 */
.L_x_17373:
[----:B------:R-:W-:Y:S05]  /*8660*/  BSYNC B1 ;  /* 0x0000000000017941 */ /* 0x000fea0003800000 */
.L_x_17369:
[----:B------:R-:W-:-:S13]  /*8670*/  ISETP.GE.AND P0, PT, R2, R48, PT ;  /* 0x000000300200720c */ /* 0x000fda0003f06270 */
[----:B012---:R-:W0:Y:S01]  /*8680*/  @!P0 LDC.64 R4, c[0x0][0x218] ;  /* 0x00008600ff048b82 */ /* 0x007e220000000a00 */
[-C--:B------:R-:W-:Y:S01]  /*8690*/  @!P0 LOP3.LUT R11, R11, R10.reuse, RZ, 0x3c, !PT ;  /* 0x0000000a0b0b8212 */ /* 0x080fe200078e3cff */
[----:B------:R-:W-:Y:S02]  /*86a0*/  @!P0 IMAD.IADD R7, R49, 0x1, R2 ;  /* 0x0000000131078824 */ /* 0x000fe400078e0202 */
[----:B------:R-:W-:Y:S01]  /*86b0*/  @!P0 VIADD R2, R2, 0x80 ;  /* 0x0000008002028836 */ /* 0x000fe20000000000 */
[----:B------:R-:W-:-:S04]  /*86c0*/  @!P0 LOP3.LUT R10, R11, R10, RZ, 0x3c, !PT ;  /* 0x0000000a0b0a8212 */ /* 0x000fc800078e3cff */
[----:B------:R-:W-:Y:S01]  /*86d0*/  @!P0 LOP3.LUT R11, R11, R10, RZ, 0x3c, !PT ;  /* 0x0000000a0b0b8212 */ /* 0x000fe200078e3cff */
[----:B0-----:R-:W-:-:S05]  /*86e0*/  @!P0 IMAD.WIDE.U32 R4, R7, 0x8, R4 ;  /* 0x0000000807048825 */ /* 0x001fca00078e0004 */
[----:B------:R2:W-:Y:S02]  /*86f0*/  @!P0 STG.E.64 desc[UR4][R4.64], R10 ;  /* 0x0000000a04008986 */ /* 0x0005e4000c101b04 */
.L_x_17374:
[----:B------:R-:W-:Y:S05]  /*8700*/  BSYNC B0 ;  /* 0x0000000000007941 */ /* 0x000fea0003800000 */
.L_x_17368:
[----:B------:R-:W-:Y:S05]  /*8710*/  WARPSYNC.ALL ;  /* 0x0000000000007948 */ /* 0x000fea0003800000 */
[----:B------:R-:W-:-:S13]  /*8720*/  ISETP.GE.AND P0, PT, R2, R48, PT ;  /* 0x000000300200720c */ /* 0x000fda0003f06270 */
[----:B------:R-:W-:Y:S05]  /*8730*/  @P0 EXIT ;  /* 0x000000000000094d */ /* 0x000fea0003800000 */
[----:B012---:R-:W0:Y:S01]  /*8740*/  LDC.64 R4, c[0x0][0x218] ;  /* 0x00008600ff047b82 */ /* 0x007e220000000a00 */
[----:B------:R-:W-:Y:S02]  /*8750*/  IMAD.IADD R49, R49, 0x1, R2 ;  /* 0x0000000131317824 */ /* 0x000fe400078e0202 */
[----:B------:R-:W-:Y:S02]  /*8760*/  IMAD.MOV.U32 R2, RZ, RZ, R0 ;  /* 0x000000ffff027224 */ /* 0x000fe400078e0000 */
[----:B0-----:R-:W-:-:S05]  /*8770*/  IMAD.WIDE.U32 R4, R49, 0x8, R4 ;  /* 0x0000000831047825 */ /* 0x001fca00078e0004 */
[----:B------:R-:W-:Y:S01]  /*8780*/  STG.E.64 desc[UR4][R4.64], R2 ;  /* 0x0000000204007986 */ /* 0x000fe2000c101b04 */
[----:B------:R-:W-:Y:S05]  /*8790*/  EXIT ;  /* 0x000000000000794d */ /* 0x000fea0003800000 */
        .weak           $__internal_67_$__cuda_sm20_div_rn_f64_full
        .type           $__internal_67_$__cuda_sm20_div_rn_f64_full,@function
        .size           $__internal_67_$__cuda_sm20_div_rn_f64_full,(.L_x_19743 - $__internal_67_$__cuda_sm20_div_rn_f64_full)
$__internal_67_$__cuda_sm20_div_rn_f64_full:
[C---:B------:R-:W-:Y:S01]  /*87a0*/  FSETP.GEU.AND P2, PT, |R2|.reuse, 1.469367938527859385e-39, PT ;  /* 0x001000000200780b */ /* 0x040fe20003f4e200 */
[--C-:B------:R-:W-:Y:S01]  /*87b0*/  IMAD.MOV.U32 R40, RZ, RZ, R3.reuse ;  /* 0x000000ffff287224 */ /* 0x100fe200078e0003 */
[----:B------:R-:W-:Y:S01]  /*87c0*/  LOP3.LUT R6, R2, 0x800fffff, RZ, 0xc0, !PT ;  /* 0x800fffff02067812 */ /* 0x000fe200078ec0ff */
[----:B------:R-:W-:Y:S01]  /*87d0*/  IMAD.MOV.U32 R41, RZ, RZ, R2 ;  /* 0x000000ffff297224 */ /* 0x000fe200078e0002 */
[-C--:B------:R-:W-:Y:S01]  /*87e0*/  LOP3.LUT R5, R5, R4.reuse, RZ, 0x3c, !PT ;  /* 0x0000000405057212 */ /* 0x080fe200078e3cff */
[----:B------:R-:W-:Y:S01]  /*87f0*/  IMAD.MOV.U32 R42, RZ, RZ, 0x1 ;  /* 0x00000001ff2a7424 */ /* 0x000fe200078e00ff */
[----:B------:R-:W-:Y:S01]  /*8800*/  LOP3.LUT R7, R6, 0x3ff00000, RZ, 0xfc, !PT ;  /* 0x3ff0000006077812 */ /* 0x000fe200078efcff */
[----:B------:R-:W-:Y:S01]  /*8810*/  IMAD.MOV.U32 R6, RZ, RZ, R3 ;  /* 0x000000ffff067224 */ /* 0x000fe200078e0003 */
[C---:B------:R-:W-:Y:S01]  /*8820*/  LOP3.LUT R4, R5.reuse, R4, RZ, 0x3c, !PT ;  /* 0x0000000405047212 */ /* 0x040fe200078e3cff */
[----:B------:R-:W-:Y:S01]  /*8830*/  IMAD.MOV.U32 R56, RZ, RZ, 0x1ca00000 ;  /* 0x1ca00000ff387424 */ /* 0x000fe200078e00ff */
[----:B------:R-:W-:Y:S01]  /*8840*/  LOP3.LUT R52, R2, 0x7ff00000, RZ, 0xc0, !PT ;  /* 0x7ff0000002347812 */ /* 0x000fe200078ec0ff */
[----:B------:R-:W-:Y:S01]  /*8850*/  BSSY B0, `(.L_x_17375) ;  /* 0x0000057000007945 */ /* 0x000fe20003800000 */
[----:B------:R-:W-:Y:S01]  /*8860*/  LOP3.LUT R5, R5, R4, RZ, 0x3c, !PT ;  /* 0x0000000405057212 */ /* 0x000fe200078e3cff */
[----:B------:R-:W-:-:S03]  /*8870*/  @!P2 DMUL R6, R40, 8.98846567431157953865e+307 ;  /* 0x7fe000002806a828 */ /* 0x000fc60000000000 */
[C---:B------:R-:W-:Y:S02]  /*8880*/  FSETP.GEU.AND P0, PT, |R5|.reuse, 1.469367938527859385e-39, PT ;  /* 0x001000000500780b */ /* 0x040fe40003f0e200 */
[----:B------:R-:W-:Y:S01]  /*8890*/  LOP3.LUT R55, R5, 0x7ff00000, RZ, 0xc0, !PT ;  /* 0x7ff0000005377812 */ /* 0x000fe200078ec0ff */
[----:B------:R-:W0:Y:S03]  /*88a0*/  MUFU.RCP64H R43, R7 ;  /* 0x00000007002b7308 */ /* 0x000e260000001800 */
[----:B------:R-:W-:-:S07]  /*88b0*/  ISETP.GE.U32.AND P4, PT, R55, R52, PT ;  /* 0x000000343700720c */ /* 0x000fce0003f86070 */
[----:B------:R-:W-:-:S04]  /*88c0*/  @!P0 LOP3.LUT R3, R41, 0x7ff00000, RZ, 0xc0, !PT ;  /* 0x7ff0000029038812 */ /* 0x000fc800078ec0ff */
[----:B------:R-:W-:Y:S01]  /*88d0*/  @!P0 ISETP.GE.U32.AND P3, PT, R55, R3, PT ;  /* 0x000000033700820c */ /* 0x000fe20003f66070 */
[----:B0-----:R-:W-:-:S03]  /*88e0*/  DFMA R46, R42, -R6, 1 ;  /* 0x3ff000002a2e742b */ /* 0x001fc60000000806 */
[----:B------:R-:W-:-:S04]  /*88f0*/  @!P0 SEL R2, R56, 0x63400000, !P3 ;  /* 0x6340000038028807 */ /* 0x000fc80005800000 */
[----:B------:R-:W-:Y:S01]  /*8900*/  @!P0 LOP3.LUT R2, R2, 0x80000000, R5, 0xf8, !PT ;  /* 0x8000000002028812 */ /* 0x000fe200078ef805 */
[----:B------:R-:W-:-:S03]  /*8910*/  DFMA R46, R46, R46, R46 ;  /* 0x0000002e2e2e722b */ /* 0x000fc6000000002e */
[----:B------:R-:W-:Y:S01]  /*8920*/  @!P0 LOP3.LUT R3, R2, 0x100000, RZ, 0xfc, !PT ;  /* 0x0010000002038812 */ /* 0x000fe200078efcff */
[----:B------:R-:W-:-:S04]  /*8930*/  @!P0 IMAD.MOV.U32 R2, RZ, RZ, RZ ;  /* 0x000000ffff028224 */ /* 0x000fc800078e00ff */
[----:B------:R-:W-:Y:S01]  /*8940*/  DFMA R46, R42, R46, R42 ;  /* 0x0000002e2a2e722b */ /* 0x000fe2000000002a */
[----:B------:R-:W-:-:S04]  /*8950*/  SEL R42, R56, 0x63400000, !P4 ;  /* 0x63400000382a7807 */ /* 0x000fc80006000000 */
[----:B------:R-:W-:Y:S01]  /*8960*/  LOP3.LUT R43, R42, 0x800fffff, R5, 0xf8, !PT ;  /* 0x800fffff2a2b7812 */ /* 0x000fe200078ef805 */
[----:B------:R-:W-:-:S06]  /*8970*/  IMAD.MOV.U32 R42, RZ, RZ, R4 ;  /* 0x000000ffff2a7224 */ /* 0x000fcc00078e0004 */
[----:B------:R-:W-:Y:S02]  /*8980*/  @!P0 DFMA R42, R42, 2, -R2 ;  /* 0x400000002a2a882b */ /* 0x000fe40000000802 */
[----:B------:R-:W-:-:S08]  /*8990*/  DFMA R2, R46, -R6, 1 ;  /* 0x3ff000002e02742b */ /* 0x000fd00000000806 */
[----:B------:R-:W-:-:S08]  /*89a0*/  DFMA R2, R46, R2, R46 ;  /* 0x000000022e02722b */ /* 0x000fd0000000002e */
[----:B------:R-:W-:-:S08]  /*89b0*/  DMUL R46, R2, R42 ;  /* 0x0000002a022e7228 */ /* 0x000fd00000000000 */
[----:B------:R-:W-:-:S08]  /*89c0*/  DFMA R50, R46, -R6, R42 ;  /* 0x800000062e32722b */ /* 0x000fd0000000002a */
[----:B------:R-:W-:Y:S01]  /*89d0*/  DFMA R46, R2, R50, R46 ;  /* 0x00000032022e722b */ /* 0x000fe2000000002e */
[----:B------:R-:W-:Y:S01]  /*89e0*/  IMAD.MOV.U32 R50, RZ, RZ, R55 ;  /* 0x000000ffff327224 */ /* 0x000fe200078e0037 */
[----:B------:R-:W-:Y:S01]  /*89f0*/  @!P0 LOP3.LUT R50, R43, 0x7ff00000, RZ, 0xc0, !PT ;  /* 0x7ff000002b328812 */ /* 0x000fe200078ec0ff */
[----:B------:R-:W-:Y:S01]  /*8a00*/  IMAD.MOV.U32 R51, RZ, RZ, R52 ;  /* 0x000000ffff337224 */ /* 0x000fe200078e0034 */
[----:B------:R-:W-:-:S03]  /*8a10*/  @!P2 LOP3.LUT R51, R7, 0x7ff00000, RZ, 0xc0, !PT ;  /* 0x7ff000000733a812 */ /* 0x000fc600078ec0ff */
[----:B------:R-:W-:-:S05]  /*8a20*/  VIADD R2, R50, 0xffffffff ;  /* 0xffffffff32027836 */ /* 0x000fca0000000000 */
[----:B------:R-:W-:Y:S01]  /*8a30*/  ISETP.GT.U32.AND P0, PT, R2, 0x7feffffe, PT ;  /* 0x7feffffe0200780c */ /* 0x000fe20003f04070 */
[----:B------:R-:W-:-:S05]  /*8a40*/  VIADD R2, R51, 0xffffffff ;  /* 0xffffffff33027836 */ /* 0x000fca0000000000 */
        /* <DEDUP_REMOVED lines=27> */
[----:B------:R-:W-:-:S05]  /*8c00*/  FSEL R2, R40, R3, !P0 ;  /* 0x0000000328027208 */ /* 0x000fca0004000000 */
[----:B------:R-:W-:Y:S02]  /*8c10*/  IMAD.MOV.U32 R3, RZ, RZ, R2 ;  /* 0x000000ffff037224 */ /* 0x000fe400078e0002 */
[----:B------:R-:W-:Y:S01]  /*8c20*/  IMAD.MOV.U32 R2, RZ, RZ, R6 ;  /* 0x000000ffff027224 */ /* 0x000fe200078e0006 */
[----:B------:R-:W-:Y:S06]  /*8c30*/  BRA `(.L_x_17377) ;  /* 0x0000000000607947 */ /* 0x000fec0003800000 */
.L_x_17376:
        /* <DEDUP_REMOVED lines=12> */
[----:B------:R-:W-:Y:S02]  /*8d00*/  @!P0 IMAD.MOV.U32 R3, RZ, RZ, R2 ;  /* 0x000000ffff038224 */ /* 0x000fe400078e0002 */
[----:B------:R-:W-:Y:S02]  /*8d10*/  @!P0 IMAD.MOV.U32 R2, RZ, RZ, RZ ;  /* 0x000000ffff028224 */ /* 0x000fe400078e00ff */
[----:B------:R-:W-:Y:S02]  /*8d20*/  @P0 IMAD.MOV.U32 R2, RZ, RZ, RZ ;  /* 0x000000ffff020224 */ /* 0x000fe400078e00ff */
[----:B------:R-:W-:Y:S01]  /*8d30*/  @P0 IMAD.MOV.U32 R3, RZ, RZ, R4 ;  /* 0x000000ffff030224 */ /* 0x000fe200078e0004 */
[----:B------:R-:W-:Y:S06]  /*8d40*/  BRA `(.L_x_17377) ;  /* 0x00000000001c7947 */ /* 0x000fec0003800000 */
.L_x_17379:
[----:B------:R-:W-:-:S05]  /*8d50*/  LOP3.LUT R2, R41, 0x80000, RZ, 0xfc, !PT ;  /* 0x0008000029027812 */ /* 0x000fca00078efcff */
[----:B------:R-:W-:Y:S02]  /*8d60*/  IMAD.MOV.U32 R3, RZ, RZ, R2 ;  /* 0x000000ffff037224 */ /* 0x000fe400078e0002 */
[----:B------:R-:W-:Y:S01]  /*8d70*/  IMAD.MOV.U32 R2, RZ, RZ, R40 ;  /* 0x000000ffff027224 */ /* 0x000fe200078e0028 */
[----:B------:R-:W-:Y:S06]  /*8d80*/  BRA `(.L_x_17377) ;  /* 0x00000000000c7947 */ /* 0x000fec0003800000 */
.L_x_17378:
[----:B------:R-:W-:-:S05]  /*8d90*/  LOP3.LUT R2, R5, 0x80000, RZ, 0xfc, !PT ;  /* 0x0008000005027812 */ /* 0x000fca00078efcff */
[----:B------:R-:W-:Y:S02]  /*8da0*/  IMAD.MOV.U32 R3, RZ, RZ, R2 ;  /* 0x000000ffff037224 */ /* 0x000fe400078e0002 */
[----:B------:R-:W-:-:S07]  /*8db0*/  IMAD.MOV.U32 R2, RZ, RZ, R4 ;  /* 0x000000ffff027224 */ /* 0x000fce00078e0004 */
.L_x_17377:
[----:B------:R-:W-:Y:S05]  /*8dc0*/  BSYNC B0 ;  /* 0x0000000000007941 */ /* 0x000fea0003800000 */
.L_x_17375:
[----:B------:R-:W-:Y:S02]  /*8dd0*/  IMAD.MOV.U32 R4, RZ, RZ, R0 ;  /* 0x000000ffff047224 */ /* 0x000fe400078e0000 */
[----:B------:R-:W-:-:S04]  /*8de0*/  IMAD.MOV.U32 R5, RZ, RZ, 0x0 ;  /* 0x00000000ff057424 */ /* 0x000fc800078e00ff */
[----:B------:R-:W-:Y:S05]  /*8df0*/  RET.REL.NODEC R4 `(_ZN2at6native29vectorized_elementwise_kernelILi2ENS0_13BinaryFunctorIdddZZZNS0_17atan2_kernel_cudaERNS_18TensorIteratorBaseEENKUlvE_clEvENKUlvE_clEvEUlddE_EESt5arrayIPcLm3EEEEviT0_T1_) ;  /* 0xffffff7004807950 */ /* 0x000fea0003c3ffff */
.L_x_17380:
        /* <DEDUP_REMOVED lines=16> */
.L_x_19743:


//--------------------- .text._ZN2at6native29vectorized_elementwise_kernelILi4ENS0_13BinaryFunctorIdddZZZNS0_17atan2_kernel_cudaERNS_18TensorIteratorBaseEENKUlvE_clEvENKUlvE_clEvEUlddE_EESt5arrayIPcLm3EEEEviT0_T1_ --------------------------
	.section	.text._ZN2at6native29vectorized_elementwise_kernelILi4ENS0_13BinaryFunctorIdddZZZNS0_17atan2_kernel_cudaERNS_18TensorIteratorBaseEENKUlvE_clEvENKUlvE_clEvEUlddE_EESt5arrayIPcLm3EEEEviT0_T1_,"ax",@progbits
	.align	128
        .global         _ZN2at6native29vectorized_elementwise_kernelILi4ENS0_13BinaryFunctorIdddZZZNS0_17atan2_kernel_cudaERNS_18TensorIteratorBaseEENKUlvE_clEvENKUlvE_clEvEUlddE_EESt5arrayIPcLm3EEEEviT0_T1_
        .type           _ZN2at6native29vectorized_elementwise_kernelILi4ENS0_13BinaryFunctorIdddZZZNS0_17atan2_kernel_cudaERNS_18TensorIteratorBaseEENKUlvE_clEvENKUlvE_clEvEUlddE_EESt5arrayIPcLm3EEEEviT0_T1_,@function
        .size           _ZN2at6native29vectorized_elementwise_kernelILi4ENS0_13BinaryFunctorIdddZZZNS0_17atan2_kernel_cudaERNS_18TensorIteratorBaseEENKUlvE_clEvENKUlvE_clEvEUlddE_EESt5arrayIPcLm3EEEEviT0_T1_,(.L_x_19744 - _ZN2at6native29vectorized_elementwise_kernelILi4ENS0_13BinaryFunctorIdddZZZNS0_17atan2_kernel_cudaERNS_18TensorIteratorBaseEENKUlvE_clEvENKUlvE_clEvEUlddE_EESt5arrayIPcLm3EEEEviT0_T1_)
        .other          _ZN2at6native29vectorized_elementwise_kernelILi4ENS0_13BinaryFunctorIdddZZZNS0_17atan2_kernel_cudaERNS_18TensorIteratorBaseEENKUlvE_clEvENKUlvE_clEvEUlddE_EESt5arrayIPcLm3EEEEviT0_T1_,@"STO_CUDA_ENTRY STV_DEFAULT"
_ZN2at6native29vectorized_elementwise_kernelILi4ENS0_13BinaryFunctorIdddZZZNS0_17atan2_kernel_cudaERNS_18TensorIteratorBaseEENKUlvE_clEvENKUlvE_clEvEUlddE_EESt5arrayIPcLm3EEEEviT0_T1_:
.text._ZN2at6native29vectorized_elementwise_kernelILi4ENS0_13BinaryFunctorIdddZZZNS0_17atan2_kernel_cudaERNS_18TensorIteratorBaseEENKUlvE_clEvENKUlvE_clEvEUlddE_EESt5arrayIPcLm3EEEEviT0_T1_:
        /* <DEDUP_REMOVED lines=53> */
[----:B-----5:R-:W-:Y:S05]  /*0350*/  CALL.REL.NOINC `($__internal_68_$__cuda_sm20_div_rn_f64_full) ;  /* 0x0000008400107944 */ /* 0x020fea0003c00000 */
.L_x_17385:
[----:B------:R-:W-:Y:S05]  /*0360*/  BSYNC B2 ;  /* 0x0000000000027941 */ /* 0x000fea0003800000 */
.L_x_17384:
        /* <DEDUP_REMOVED lines=79> */
.L_x_17383:
[----:B------:R-:W-:-:S04]  /*0860*/  ISETP.GE.AND P0, PT, R33, RZ, PT ;  /* 0x000000ff2100720c */ /* 0x000fc80003f06270 */
[----:B------:R-:W-:Y:S02]  /*0870*/  FSEL R4, RZ, 3.37028055040000000000e+12, P0 ;  /* 0x54442d18ff047808 */ /* 0x000fe40000000000 */
[----:B------:R-:W-:-:S07]  /*0880*/  FSEL R5, RZ, 2.1426990032196044922, P0 ;  /* 0x400921fbff057808 */ /* 0x000fce0000000000 */
.L_x_17386:
[----:B------:R-:W-:Y:S05]  /*0890*/  BSYNC B1 ;  /* 0x0000000000017941 */ /* 0x000fea0003800000 */
.L_x_17382:
        /* <DEDUP_REMOVED lines=33> */
.L_x_17388:
[----:B------:R-:W-:Y:S05]  /*0ab0*/  BSYNC B1 ;  /* 0x0000000000017941 */ /* 0x000fea0003800000 */
.L_x_17387:
        /* <DEDUP_REMOVED lines=82> */
.L_x_17390:
[----:B------:R-:W-:Y:S02]  /*0fe0*/  FSEL R4, RZ, 3.37028055040000000000e+12, P0 ;  /* 0x54442d18ff047808 */ /* 0x000fe40000000000 */
[----:B------:R-:W-:-:S07]  /*0ff0*/  FSEL R5, RZ, 2.1426990032196044922, P0 ;  /* 0x400921fbff057808 */ /* 0x000fce0000000000 */
.L_x_17391:
[----:B------:R-:W-:Y:S05]  /*1000*/  BSYNC B0 ;  /* 0x0000000000007941 */ /* 0x000fea0003800000 */
.L_x_17389:
        /* <DEDUP_REMOVED lines=32> */
[----:B------:R-:W-:Y:S05]  /*1210*/  CALL.REL.NOINC `($__internal_68_$__cuda_sm20_div_rn_f64_full) ;  /* 0x0000007400607944 */ /* 0x000fea0003c00000 */
.L_x_17393:
[----:B------:R-:W-:Y:S05]  /*1220*/  BSYNC B1 ;  /* 0x0000000000017941 */ /* 0x000fea0003800000 */
.L_x_17392:
        /* <DEDUP_REMOVED lines=82> */
.L_x_17395:
[----:B------:R-:W-:Y:S02]  /*1750*/  FSEL R4, RZ, 3.37028055040000000000e+12, P0 ;  /* 0x54442d18ff047808 */ /* 0x000fe40000000000 */
[----:B------:R-:W-:-:S07]  /*1760*/  FSEL R5, RZ, 2.1426990032196044922, P0 ;  /* 0x400921fbff057808 */ /* 0x000fce0000000000 */
.L_x_17396:
[----:B------:R-:W-:Y:S05]  /*1770*/  BSYNC B0 ;  /* 0x0000000000007941 */ /* 0x000fea0003800000 */
.L_x_17394:
        /* <DEDUP_REMOVED lines=33> */
.L_x_17398:
[----:B------:R-:W-:Y:S05]  /*1990*/  BSYNC B1 ;  /* 0x0000000000017941 */ /* 0x000fea0003800000 */
.L_x_17397:
        /* <DEDUP_REMOVED lines=82> */
.L_x_17400:
[----:B------:R-:W-:Y:S02]  /*1ec0*/  FSEL R4, RZ, 3.37028055040000000000e+12, P0 ;  /* 0x54442d18ff047808 */ /* 0x000fe40000000000 */
[----:B------:R-:W-:-:S07]  /*1ed0*/  FSEL R5, RZ, 2.1426990032196044922, P0 ;  /* 0x400921fbff057808 */ /* 0x000fce0000000000 */
.L_x_17401:
[----:B------:R-:W-:Y:S05]  /*1ee0*/  BSYNC B0 ;  /* 0x0000000000007941 */ /* 0x000fea0003800000 */
.L_x_17399:
        /* <DEDUP_REMOVED lines=33> */
.L_x_17403:
[----:B------:R-:W-:Y:S05]  /*2100*/  BSYNC B1 ;  /* 0x0000000000017941 */ /* 0x000fea0003800000 */
.L_x_17402:
        /* <DEDUP_REMOVED lines=82> */
.L_x_17405:
[----:B------:R-:W-:Y:S02]  /*2630*/  FSEL R4, RZ, 3.37028055040000000000e+12, P0 ;  /* 0x54442d18ff047808 */ /* 0x000fe40000000000 */
[----:B------:R-:W-:-:S07]  /*2640*/  FSEL R5, RZ, 2.1426990032196044922, P0 ;  /* 0x400921fbff057808 */ /* 0x000fce0000000000 */
.L_x_17406:
[----:B------:R-:W-:Y:S05]  /*2650*/  BSYNC B0 ;  /* 0x0000000000007941 */ /* 0x000fea0003800000 */
.L_x_17404:
        /* <DEDUP_REMOVED lines=33> */
.L_x_17408:
[----:B------:R-:W-:Y:S05]  /*2870*/  BSYNC B1 ;  /* 0x0000000000017941 */ /* 0x000fea0003800000 */
.L_x_17407:
        /* <DEDUP_REMOVED lines=82> */
.L_x_17410:
[----:B------:R-:W-:Y:S02]  /*2da0*/  FSEL R4, RZ, 3.37028055040000000000e+12, P0 ;  /* 0x54442d18ff047808 */ /* 0x000fe40000000000 */
[----:B------:R-:W-:-:S07]  /*2db0*/  FSEL R5, RZ, 2.1426990032196044922, P0 ;  /* 0x400921fbff057808 */ /* 0x000fce0000000000 */
.L_x_17411:
[----:B------:R-:W-:Y:S05]  /*2dc0*/  BSYNC B0 ;  /* 0x0000000000007941 */ /* 0x000fea0003800000 */
.L_x_17409:
        /* <DEDUP_REMOVED lines=32> */
[----:B------:R-:W-:Y:S05]  /*2fd0*/  CALL.REL.NOINC `($__internal_68_$__cuda_sm20_div_rn_f64_full) ;  /* 0x0000005400f07944 */ /* 0x000fea0003c00000 */
.L_x_17413:
[----:B------:R-:W-:Y:S05]  /*2fe0*/  BSYNC B1 ;  /* 0x0000000000017941 */ /* 0x000fea0003800000 */
.L_x_17412:
        /* <DEDUP_REMOVED lines=82> */
.L_x_17415:
[----:B------:R-:W-:Y:S02]  /*3510*/  FSEL R4, RZ, 3.37028055040000000000e+12, P0 ;  /* 0x54442d18ff047808 */ /* 0x000fe40000000000 */
[----:B------:R-:W-:-:S07]  /*3520*/  FSEL R5, RZ, 2.1426990032196044922, P0 ;  /* 0x400921fbff057808 */ /* 0x000fce0000000000 */
.L_x_17416:
[----:B------:R-:W-:Y:S05]  /*3530*/  BSYNC B0 ;  /* 0x0000000000007941 */ /* 0x000fea0003800000 */
.L_x_17414:
        /* <DEDUP_REMOVED lines=33> */
.L_x_17418:
[----:B------:R-:W-:Y:S05]  /*3750*/  BSYNC B1 ;  /* 0x0000000000017941 */ /* 0x000fea0003800000 */
.L_x_17417:
        /* <DEDUP_REMOVED lines=82> */
.L_x_17420:
[----:B------:R-:W-:Y:S02]  /*3c80*/  FSEL R2, RZ, 3.37028055040000000000e+12, P0 ;  /* 0x54442d18ff027808 */ /* 0x000fe40000000000 */
[----:B------:R-:W-:-:S07]  /*3c90*/  FSEL R3, RZ, 2.1426990032196044922, P0 ;  /* 0x400921fbff037808 */ /* 0x000fce0000000000 */
.L_x_17421:
[----:B------:R-:W-:Y:S05]  /*3ca0*/  BSYNC B0 ;  /* 0x0000000000007941 */ /* 0x000fea0003800000 */
.L_x_17419:
        /* <DEDUP_REMOVED lines=33> */
.L_x_17381:
        /* <DEDUP_REMOVED lines=118> */
.L_x_17425:
[----:B------:R-:W-:Y:S05]  /*4620*/  BSYNC B2 ;  /* 0x0000000000027941 */ /* 0x000fea0003800000 */
.L_x_17424:
        /* <DEDUP_REMOVED lines=82> */
.L_x_17427:
[----:B------:R-:W-:Y:S02]  /*4b50*/  FSEL R54, RZ, 3.37028055040000000000e+12, P0 ;  /* 0x54442d18ff367808 */ /* 0x000fe40000000000 */
[----:B------:R-:W-:-:S07]  /*4b60*/  FSEL R55, RZ, 2.1426990032196044922, P0 ;  /* 0x400921fbff377808 */ /* 0x000fce0000000000 */
.L_x_17428:
[----:B------:R-:W-:Y:S05]  /*4b70*/  BSYNC B0 ;  /* 0x0000000000007941 */ /* 0x000fea0003800000 */
.L_x_17426:
[----:B------:R-:W-:Y:S01]  /*4b80*/  DADD R10, |R10|, |R12| ;  /* 0x000000000a0a7229 */ /* 0x000fe2000000060c */
[----:B------:R-:W-:-:S07]  /*4b90*/  LOP3.LUT R53, R55, 0x80000000, R13, 0xb8, !PT ;  /* 0x8000000037357812 */ /* 0x000fce00078eb80d */
[----:B------:R-:W-:-:S06]  /*4ba0*/  DSETP.GTU.AND P0, PT, |R10|, +INF , PT ;  /* 0x7ff000000a00742a */ /* 0x000fcc0003f0c200 */
[----:B------:R-:W-:Y:S02]  /*4bb0*/  FSEL R54, R10, R54, P0 ;  /* 0x000000360a367208 */ /* 0x000fe40000000000 */
[----:B------:R-:W-:-:S07]  /*4bc0*/  FSEL R53, R11, R53, P0 ;  /* 0x000000350b357208 */ /* 0x000fce0000000000 */
.L_x_17423:
[----:B------:R-:W-:Y:S05]  /*4bd0*/  BSYNC B1 ;  /* 0x0000000000017941 */ /* 0x000fea0003800000 */
.L_x_17422:
        /* <DEDUP_REMOVED lines=33> */
.L_x_17432:
[----:B------:R-:W-:Y:S05]  /*4df0*/  BSYNC B2 ;  /* 0x0000000000027941 */ /* 0x000fea0003800000 */
.L_x_17431:
        /* <DEDUP_REMOVED lines=82> */
.L_x_17434:
[----:B------:R-:W-:Y:S02]  /*5320*/  FSEL R2, RZ, 3.37028055040000000000e+12, P0 ;  /* 0x54442d18ff027808 */ /* 0x000fe40000000000 */
[----:B------:R-:W-:-:S07]  /*5330*/  FSEL R3, RZ, 2.1426990032196044922, P0 ;  /* 0x400921fbff037808 */ /* 0x000fce0000000000 */
.L_x_17435:
[----:B------:R-:W-:Y:S05]  /*5340*/  BSYNC B0 ;  /* 0x0000000000007941 */ /* 0x000fea0003800000 */
.L_x_17433:
[----:B------:R-:W-:Y:S01]  /*5350*/  DADD R4, |R38|, |R44| ;  /* 0x0000000026047229 */ /* 0x000fe2000000062c */
[----:B------:R-:W-:-:S07]  /*5360*/  LOP3.LUT R45, R3, 0x80000000, R45, 0xb8, !PT ;  /* 0x80000000032d7812 */ /* 0x000fce00078eb82d */
[----:B------:R-:W-:-:S06]  /*5370*/  DSETP.GTU.AND P0, PT, |R4|, +INF , PT ;  /* 0x7ff000000400742a */ /* 0x000fcc0003f0c200 */
[----:B------:R-:W-:Y:S02]  /*5380*/  FSEL R39, R4, R2, P0 ;  /* 0x0000000204277208 */ /* 0x000fe40000000000 */
[----:B------:R-:W-:-:S07]  /*5390*/  FSEL R38, R5, R45, P0 ;  /* 0x0000002d05267208 */ /* 0x000fce0000000000 */
.L_x_17430:
[----:B------:R-:W-:Y:S05]  /*53a0*/  BSYNC B1 ;  /* 0x0000000000017941 */ /* 0x000fea0003800000 */
.L_x_17429:
        /* <DEDUP_REMOVED lines=33> */
.L_x_17439:
[----:B------:R-:W-:Y:S05]  /*55c0*/  BSYNC B2 ;  /* 0x0000000000027941 */ /* 0x000fea0003800000 */
.L_x_17438:
        /* <DEDUP_REMOVED lines=82> */
.L_x_17441:
[----:B------:R-:W-:Y:S02]  /*5af0*/  FSEL R2, RZ, 3.37028055040000000000e+12, P0 ;  /* 0x54442d18ff027808 */ /* 0x000fe40000000000 */
[----:B------:R-:W-:-:S07]  /*5b00*/  FSEL R3, RZ, 2.1426990032196044922, P0 ;  /* 0x400921fbff037808 */ /* 0x000fce0000000000 */
.L_x_17442:
[----:B------:R-:W-:Y:S05]  /*5b10*/  BSYNC B0 ;  /* 0x0000000000007941 */ /* 0x000fea0003800000 */
.L_x_17440:
[----:B------:R-:W-:Y:S01]  /*5b20*/  DADD R4, |R34|, |R36| ;  /* 0x0000000022047229 */ /* 0x000fe20000000624 */
[----:B------:R-:W-:-:S07]  /*5b30*/  LOP3.LUT R37, R3, 0x80000000, R37, 0xb8, !PT ;  /* 0x8000000003257812 */ /* 0x000fce00078eb825 */
[----:B------:R-:W-:-:S06]  /*5b40*/  DSETP.GTU.AND P0, PT, |R4|, +INF , PT ;  /* 0x7ff000000400742a */ /* 0x000fcc0003f0c200 */
[----:B------:R-:W-:Y:S02]  /*5b50*/  FSEL R35, R4, R2, P0 ;  /* 0x0000000204237208 */ /* 0x000fe40000000000 */
[----:B------:R-:W-:-:S07]  /*5b60*/  FSEL R34, R5, R37, P0 ;  /* 0x0000002505227208 */ /* 0x000fce0000000000 */
.L_x_17437:
[----:B------:R-:W-:Y:S05]  /*5b70*/  BSYNC B1 ;  /* 0x0000000000017941 */ /* 0x000fea0003800000 */
.L_x_17436:
        /* <DEDUP_REMOVED lines=33> */
.L_x_17446:
[----:B------:R-:W-:Y:S05]  /*5d90*/  BSYNC B2 ;  /* 0x0000000000027941 */ /* 0x000fea0003800000 */
.L_x_17445:
        /* <DEDUP_REMOVED lines=82> */
.L_x_17448:
[----:B------:R-:W-:Y:S02]  /*62c0*/  FSEL R2, RZ, 3.37028055040000000000e+12, P0 ;  /* 0x54442d18ff027808 */ /* 0x000fe40000000000 */
[----:B------:R-:W-:-:S07]  /*62d0*/  FSEL R3, RZ, 2.1426990032196044922, P0 ;  /* 0x400921fbff037808 */ /* 0x000fce0000000000 */
.L_x_17449:
[----:B------:R-:W-:Y:S05]  /*62e0*/  BSYNC B0 ;  /* 0x0000000000007941 */ /* 0x000fea0003800000 */
.L_x_17447:
[----:B------:R-:W-:Y:S01]  /*62f0*/  DADD R4, |R30|, |R32| ;  /* 0x000000001e047229 */ /* 0x000fe20000000620 */
[----:B------:R-:W-:-:S07]  /*6300*/  LOP3.LUT R33, R3, 0x80000000, R33, 0xb8, !PT ;  /* 0x8000000003217812 */ /* 0x000fce00078eb821 */
[----:B------:R-:W-:-:S06]  /*6310*/  DSETP.GTU.AND P0, PT, |R4|, +INF , PT ;  /* 0x7ff000000400742a */ /* 0x000fcc0003f0c200 */
[----:B------:R-:W-:Y:S02]  /*6320*/  FSEL R31, R4, R2, P0 ;  /* 0x00000002041f7208 */ /* 0x000fe40000000000 */
[----:B------:R-:W-:-:S07]  /*6330*/  FSEL R30, R5, R33, P0 ;  /* 0x00000021051e7208 */ /* 0x000fce0000000000 */
.L_x_17444:
[----:B------:R-:W-:Y:S05]  /*6340*/  BSYNC B1 ;  /* 0x0000000000017941 */ /* 0x000fea0003800000 */
.L_x_17443:
        /* <DEDUP_REMOVED lines=33> */
.L_x_17453:
[----:B------:R-:W-:Y:S05]  /*6560*/  BSYNC B2 ;  /* 0x0000000000027941 */ /* 0x000fea0003800000 */
.L_x_17452:
        /* <DEDUP_REMOVED lines=82> */
.L_x_17455:
[----:B------:R-:W-:Y:S02]  /*6a90*/  FSEL R2, RZ, 3.37028055040000000000e+12, P0 ;  /* 0x54442d18ff027808 */ /* 0x000fe40000000000 */
[----:B------:R-:W-:-:S07]  /*6aa0*/  FSEL R3, RZ, 2.1426990032196044922, P0 ;  /* 0x400921fbff037808 */ /* 0x000fce0000000000 */
.L_x_17456:
[----:B------:R-:W-:Y:S05]  /*6ab0*/  BSYNC B0 ;  /* 0x0000000000007941 */ /* 0x000fea0003800000 */
.L_x_17454:
[----:B------:R-:W-:Y:S01]  /*6ac0*/  DADD R4, |R26|, |R28| ;  /* 0x000000001a047229 */ /* 0x000fe2000000061c */
[----:B------:R-:W-:-:S07]  /*6ad0*/  LOP3.LUT R29, R3, 0x80000000, R29, 0xb8, !PT ;  /* 0x80000000031d7812 */ /* 0x000fce00078eb81d */
[----:B------:R-:W-:-:S06]  /*6ae0*/  DSETP.GTU.AND P0, PT, |R4|, +INF , PT ;  /* 0x7ff000000400742a */ /* 0x000fcc0003f0c200 */
[----:B------:R-:W-:Y:S02]  /*6af0*/  FSEL R27, R4, R2, P0 ;  /* 0x00000002041b7208 */ /* 0x000fe40000000000 */
[----:B------:R-:W-:-:S07]  /*6b00*/  FSEL R26, R5, R29, P0 ;  /* 0x0000001d051a7208 */ /* 0x000fce0000000000 */
.L_x_17451:
[----:B------:R-:W-:Y:S05]  /*6b10*/  BSYNC B1 ;  /* 0x0000000000017941 */ /* 0x000fea0003800000 */
.L_x_17450:
        /* <DEDUP_REMOVED lines=33> */
.L_x_17460:
[----:B------:R-:W-:Y:S05]  /*6d30*/  BSYNC B2 ;  /* 0x0000000000027941 */ /* 0x000fea0003800000 */
.L_x_17459:
        /* <DEDUP_REMOVED lines=82> */
.L_x_17462:
[----:B------:R-:W-:Y:S02]  /*7260*/  FSEL R2, RZ, 3.37028055040000000000e+12, P0 ;  /* 0x54442d18ff027808 */ /* 0x000fe40000000000 */
[----:B------:R-:W-:-:S07]  /*7270*/  FSEL R3, RZ, 2.1426990032196044922, P0 ;  /* 0x400921fbff037808 */ /* 0x000fce0000000000 */
.L_x_17463:
[----:B------:R-:W-:Y:S05]  /*7280*/  BSYNC B0 ;  /* 0x0000000000007941 */ /* 0x000fea0003800000 */
.L_x_17461:
[----:B------:R-:W-:Y:S01]  /*7290*/  DADD R22, |R22|, |R24| ;  /* 0x0000000016167229 */ /* 0x000fe20000000618 */
[----:B------:R-:W-:-:S07]  /*72a0*/  LOP3.LUT R25, R3, 0x80000000, R25, 0xb8, !PT ;  /* 0x8000000003197812 */ /* 0x000fce00078eb819 */
[----:B------:R-:W-:-:S06]  /*72b0*/  DSETP.GTU.AND P0, PT, |R22|, +INF , PT ;  /* 0x7ff000001600742a */ /* 0x000fcc0003f0c200 */
[----:B------:R-:W-:Y:S02]  /*72c0*/  FSEL R13, R22, R2, P0 ;  /* 0x00000002160d7208 */ /* 0x000fe40000000000 */
[----:B------:R-:W-:-:S07]  /*72d0*/  FSEL R12, R23, R25, P0 ;  /* 0x00000019170c7208 */ /* 0x000fce0000000000 */
.L_x_17458:
[----:B------:R-:W-:Y:S05]  /*72e0*/  BSYNC B1 ;  /* 0x0000000000017941 */ /* 0x000fea0003800000 */
.L_x_17457:
        /* <DEDUP_REMOVED lines=33> */
.L_x_17467:
[----:B------:R-:W-:Y:S05]  /*7500*/  BSYNC B2 ;  /* 0x0000000000027941 */ /* 0x000fea0003800000 */
.L_x_17466:
        /* <DEDUP_REMOVED lines=82> */
.L_x_17469:
[----:B------:R-:W-:Y:S02]  /*7a30*/  FSEL R2, RZ, 3.37028055040000000000e+12, P0 ;  /* 0x54442d18ff027808 */ /* 0x000fe40000000000 */
[----:B------:R-:W-:-:S07]  /*7a40*/  FSEL R3, RZ, 2.1426990032196044922, P0 ;  /* 0x400921fbff037808 */ /* 0x000fce0000000000 */
.L_x_17470:
[----:B------:R-:W-:Y:S05]  /*7a50*/  BSYNC B0 ;  /* 0x0000000000007941 */ /* 0x000fea0003800000 */
.L_x_17468:
[----:B------:R-:W-:Y:S01]  /*7a60*/  DADD R18, |R18|, |R20| ;  /* 0x0000000012127229 */ /* 0x000fe20000000614 */
[----:B------:R-:W-:-:S07]  /*7a70*/  LOP3.LUT R21, R3, 0x80000000, R21, 0xb8, !PT ;  /* 0x8000000003157812 */ /* 0x000fce00078eb815 */
[----:B------:R-:W-:-:S06]  /*7a80*/  DSETP.GTU.AND P0, PT, |R18|, +INF , PT ;  /* 0x7ff000001200742a */ /* 0x000fcc0003f0c200 */
[----:B------:R-:W-:Y:S02]  /*7a90*/  FSEL R11, R18, R2, P0 ;  /* 0x00000002120b7208 */ /* 0x000fe40000000000 */
[----:B------:R-:W-:-:S07]  /*7aa0*/  FSEL R10, R19, R21, P0 ;  /* 0x00000015130a7208 */ /* 0x000fce0000000000 */
.L_x_17465:
[----:B------:R-:W-:Y:S05]  /*7ab0*/  BSYNC B1 ;  /* 0x0000000000017941 */ /* 0x000fea0003800000 */
.L_x_17464:
        /* <DEDUP_REMOVED lines=33> */
.L_x_17474:
[----:B------:R-:W-:Y:S05]  /*7cd0*/  BSYNC B2 ;  /* 0x0000000000027941 */ /* 0x000fea0003800000 */
.L_x_17473:
        /* <DEDUP_REMOVED lines=82> */
.L_x_17476:
[----:B------:R-:W-:Y:S02]  /*8200*/  FSEL R2, RZ, 3.37028055040000000000e+12, P0 ;  /* 0x54442d18ff027808 */ /* 0x000fe40000000000 */
[----:B------:R-:W-:-:S07]  /*8210*/  FSEL R3, RZ, 2.1426990032196044922, P0 ;  /* 0x400921fbff037808 */ /* 0x000fce0000000000 */
.L_x_17477:
[----:B------:R-:W-:Y:S05]  /*8220*/  BSYNC B0 ;  /* 0x0000000000007941 */ /* 0x000fea0003800000 */
.L_x_17475:
[----:B------:R-:W-:Y:S01]  /*8230*/  DADD R14, |R14|, |R16| ;  /* 0x000000000e0e7229 */ /* 0x000fe20000000610 */
[----:B------:R-:W-:-:S07]  /*8240*/  LOP3.LUT R3, R3, 0x80000000, R17, 0xb8, !PT ;  /* 0x8000000003037812 */ /* 0x000fce00078eb811 */
[----:B------:R-:W-:-:S06]  /*8250*/  DSETP.GTU.AND P0, PT, |R14|, +INF , PT ;  /* 0x7ff000000e00742a */ /* 0x000fcc0003f0c200 */
[----:B------:R-:W-:Y:S02]  /*8260*/  FSEL R0, R14, R2, P0 ;  /* 0x000000020e007208 */ /* 0x000fe40000000000 */
[----:B------:R-:W-:-:S07]  /*8270*/  FSEL R3, R15, R3, P0 ;  /* 0x000000030f037208 */ /* 0x000fce0000000000 */
.L_x_17472:
[----:B------:R-:W-:Y:S05]  /*8280*/  BSYNC B1 ;  /* 0x0000000000017941 */ /* 0x000fea0003800000 */
.L_x_17471:
        /* <DEDUP_REMOVED lines=30> */
.L_x_17480:
        /* <DEDUP_REMOVED lines=10> */
.L_x_17481:
        /* <DEDUP_REMOVED lines=10> */
.L_x_17482:
        /* <DEDUP_REMOVED lines=11> */
.L_x_17483:
[----:B------:R-:W-:Y:S05]  /*8660*/  BSYNC B1 ;  /* 0x0000000000017941 */ /* 0x000fea0003800000 */
.L_x_17479:
        /* <DEDUP_REMOVED lines=9> */
.L_x_17484:
[----:B------:R-:W-:Y:S05]  /*8700*/  BSYNC B0 ;  /* 0x0000000000007941 */ /* 0x000fea0003800000 */
.L_x_17478:
        /* <DEDUP_REMOVED lines=9> */
        .weak           $__internal_68_$__cuda_sm20_div_rn_f64_full
        .type           $__internal_68_$__cuda_sm20_div_rn_f64_full,@function
        .size           $__internal_68_$__cuda_sm20_div_rn_f64_full,(.L_x_19744 - $__internal_68_$__cuda_sm20_div_rn_f64_full)
$__internal_68_$__cuda_sm20_div_rn_f64_full:
        /* <DEDUP_REMOVED lines=74> */
.L_x_17486:
        /* <DEDUP_REMOVED lines=17> */
.L_x_17489:
[----:B------:R-:W-:-:S05]  /*8d50*/  LOP3.LUT R2, R41, 0x80000, RZ, 0xfc, !PT ;  /* 0x0008000029027812 */ /* 0x000fca00078efcff */
[----:B------:R-:W-:Y:S02]  /*8d60*/  IMAD.MOV.U32 R3, RZ, RZ, R2 ;  /* 0x000000ffff037224 */ /* 0x000fe400078e0002 */
[----:B------:R-:W-:Y:S01]  /*8d70*/  IMAD.MOV.U32 R2, RZ, RZ, R40 ;  /* 0x000000ffff027224 */ /* 0x000fe200078e0028 */
[----:B------:R-:W-:Y:S06]  /*8d80*/  BRA `(.L_x_17487) ;  /* 0x00000000000c7947 */ /* 0x000fec0003800000 */
.L_x_17488:
[----:B------:R-:W-:-:S05]  /*8d90*/  LOP3.LUT R2, R5, 0x80000, RZ, 0xfc, !PT ;  /* 0x0008000005027812 */ /* 0x000fca00078efcff */
[----:B------:R-:W-:Y:S02]  /*8da0*/  IMAD.MOV.U32 R3, RZ, RZ, R2 ;  /* 0x000000ffff037224 */ /* 0x000fe400078e0002 */
[----:B------:R-:W-:-:S07]  /*8db0*/  IMAD.MOV.U32 R2, RZ, RZ, R4 ;  /* 0x000000ffff027224 */ /* 0x000fce00078e0004 */
.L_x_17487:
[----:B------:R-:W-:Y:S05]  /*8dc0*/  BSYNC B0 ;  /* 0x0000000000007941 */ /* 0x000fea0003800000 */
.L_x_17485:
[----:B------:R-:W-:Y:S02]  /*8dd0*/  IMAD.MOV.U32 R4, RZ, RZ, R0 ;  /* 0x000000ffff047224 */ /* 0x000fe400078e0000 */
[----:B------:R-:W-:-:S04]  /*8de0*/  IMAD.MOV.U32 R5, RZ, RZ, 0x0 ;  /* 0x00000000ff057424 */ /* 0x000fc800078e00ff */
[----:B------:R-:W-:Y:S05]  /*8df0*/  RET.REL.NODEC R4 `(_ZN2at6native29vectorized_elementwise_kernelILi4ENS0_13BinaryFunctorIdddZZZNS0_17atan2_kernel_cudaERNS_18TensorIteratorBaseEENKUlvE_clEvENKUlvE_clEvEUlddE_EESt5arrayIPcLm3EEEEviT0_T1_) ;  /* 0xffffff7004807950 */ /* 0x000fea0003c3ffff */
.L_x_17490:
        /* <DEDUP_REMOVED lines=16> */
.L_x_19744:


//--------------------- .text._ZN2at6native29vectorized_elementwise_kernelILi8ENS0_13BinaryFunctorIdddZZZNS0_17atan2_kernel_cudaERNS_18TensorIteratorBaseEENKUlvE_clEvENKUlvE_clEvEUlddE_EESt5arrayIPcLm3EEEEviT0_T1_ --------------------------
	.section	.text._ZN2at6native29vectorized_elementwise_kernelILi8ENS0_13BinaryFunctorIdddZZZNS0_17atan2_kernel_cudaERNS_18TensorIteratorBaseEENKUlvE_clEvENKUlvE_clEvEUlddE_EESt5arrayIPcLm3EEEEviT0_T1_,"ax",@progbits
	.align	128
        .global         _ZN2at6native29vectorized_elementwise_kernelILi8ENS0_13BinaryFunctorIdddZZZNS0_17atan2_kernel_cudaERNS_18TensorIteratorBaseEENKUlvE_clEvENKUlvE_clEvEUlddE_EESt5arrayIPcLm3EEEEviT0_T1_
        .type           _ZN2at6native29vectorized_elementwise_kernelILi8ENS0_13BinaryFunctorIdddZZZNS0_17atan2_kernel_cudaERNS_18TensorIteratorBaseEENKUlvE_clEvENKUlvE_clEvEUlddE_EESt5arrayIPcLm3EEEEviT0_T1_,@function
        .size           _ZN2at6native29vectorized_elementwise_kernelILi8ENS0_13BinaryFunctorIdddZZZNS0_17atan2_kernel_cudaERNS_18TensorIteratorBaseEENKUlvE_clEvENKUlvE_clEvEUlddE_EESt5arrayIPcLm3EEEEviT0_T1_,(.L_x_19745 - _ZN2at6native29vectorized_elementwise_kernelILi8ENS0_13BinaryFunctorIdddZZZNS0_17atan2_kernel_cudaERNS_18TensorIteratorBaseEENKUlvE_clEvENKUlvE_clEvEUlddE_EESt5arrayIPcLm3EEEEviT0_T1_)
        .other          _ZN2at6native29vectorized_elementwise_kernelILi8ENS0_13BinaryFunctorIdddZZZNS0_17atan2_kernel_cudaERNS_18TensorIteratorBaseEENKUlvE_clEvENKUlvE_clEvEUlddE_EESt5arrayIPcLm3EEEEviT0_T1_,@"STO_CUDA_ENTRY STV_DEFAULT"
_ZN2at6native29vectorized_elementwise_kernelILi8ENS0_13BinaryFunctorIdddZZZNS0_17atan2_kernel_cudaERNS_18TensorIteratorBaseEENKUlvE_clEvENKUlvE_clEvEUlddE_EESt5arrayIPcLm3EEEEviT0_T1_:
.text._ZN2at6native29vectorized_elementwise_kernelILi8ENS0_13BinaryFunctorIdddZZZNS0_17atan2_kernel_cudaERNS_18TensorIteratorBaseEENKUlvE_clEvENKUlvE_clEvEUlddE_EESt5arrayIPcLm3EEEEviT0_T1_:
        /* <DEDUP_REMOVED lines=53> */
[----:B-----5:R-:W-:Y:S05]  /*0350*/  CALL.REL.NOINC `($__internal_69_$__cuda_sm20_div_rn_f64_full) ;  /* 0x0000008400107944 */ /* 0x020fea0003c00000 */
.L_x_17495:
[----:B------:R-:W-:Y:S05]  /*0360*/  BSYNC B2 ;  /* 0x0000000000027941 */ /* 0x000fea0003800000 */
.L_x_17494:
        /* <DEDUP_REMOVED lines=79> */
.L_x_17493:
[----:B------:R-:W-:-:S04]  /*0860*/  ISETP.GE.AND P0, PT, R33, RZ, PT ;  /* 0x000000ff2100720c */ /* 0x000fc80003f06270 */
[----:B------:R-:W-:Y:S02]  /*0870*/  FSEL R4, RZ, 3.37028055040000000000e+12, P0 ;  /* 0x54442d18ff047808 */ /* 0x000fe40000000000 */
[----:B------:R-:W-:-:S07]  /*0880*/  FSEL R5, RZ, 2.1426990032196044922, P0 ;  /* 0x400921fbff057808 */ /* 0x000fce0000000000 */
.L_x_17496:
[----:B------:R-:W-:Y:S05]  /*0890*/  BSYNC B1 ;  /* 0x0000000000017941 */ /* 0x000fea0003800000 */
.L_x_17492:
        /* <DEDUP_REMOVED lines=33> */
.L_x_17498:
[----:B------:R-:W-:Y:S05]  /*0ab0*/  BSYNC B1 ;  /* 0x0000000000017941 */ /* 0x000fea0003800000 */
.L_x_17497:
        /* <DEDUP_REMOVED lines=82> */
.L_x_17500:
[----:B------:R-:W-:Y:S02]  /*0fe0*/  FSEL R4, RZ, 3.37028055040000000000e+12, P0 ;  /* 0x54442d18ff047808 */ /* 0x000fe40000000000 */
[----:B------:R-:W-:-:S07]  /*0ff0*/  FSEL R5, RZ, 2.1426990032196044922, P0 ;  /* 0x400921fbff057808 */ /* 0x000fce0000000000 */
.L_x_17501:
[----:B------:R-:W-:Y:S05]  /*1000*/  BSYNC B0 ;  /* 0x0000000000007941 */ /* 0x000fea0003800000 */
.L_x_17499:
        /* <DEDUP_REMOVED lines=32> */
[----:B------:R-:W-:Y:S05]  /*1210*/  CALL.REL.NOINC `($__internal_69_$__cuda_sm20_div_rn_f64_full) ;  /* 0x0000007400607944 */ /* 0x000fea0003c00000 */
.L_x_17503:
[----:B------:R-:W-:Y:S05]  /*1220*/  BSYNC B1 ;  /* 0x0000000000017941 */ /* 0x000fea0003800000 */
.L_x_17502:
        /* <DEDUP_REMOVED lines=82> */
.L_x_17505:
[----:B------:R-:W-:Y:S02]  /*1750*/  FSEL R4, RZ, 3.37028055040000000000e+12, P0 ;  /* 0x54442d18ff047808 */ /* 0x000fe40000000000 */
[----:B------:R-:W-:-:S07]  /*1760*/  FSEL R5, RZ, 2.1426990032196044922, P0 ;  /* 0x400921fbff057808 */ /* 0x000fce0000000000 */
.L_x_17506:
[----:B------:R-:W-:Y:S05]  /*1770*/  BSYNC B0 ;  /* 0x0000000000007941 */ /* 0x000fea0003800000 */
.L_x_17504:
        /* <DEDUP_REMOVED lines=33> */
.L_x_17508:
[----:B------:R-:W-:Y:S05]  /*1990*/  BSYNC B1 ;  /* 0x0000000000017941 */ /* 0x000fea0003800000 */
.L_x_17507:
        /* <DEDUP_REMOVED lines=82> */
.L_x_17510:
[----:B------:R-:W-:Y:S02]  /*1ec0*/  FSEL R4, RZ, 3.37028055040000000000e+12, P0 ;  /* 0x54442d18ff047808 */ /* 0x000fe40000000000 */
[----:B------:R-:W-:-:S07]  /*1ed0*/  FSEL R5, RZ, 2.1426990032196044922, P0 ;  /* 0x400921fbff057808 */ /* 0x000fce0000000000 */
.L_x_17511:
[----:B------:R-:W-:Y:S05]  /*1ee0*/  BSYNC B0 ;  /* 0x0000000000007941 */ /* 0x000fea0003800000 */
.L_x_17509:
        /* <DEDUP_REMOVED lines=33> */
.L_x_17513:
[----:B------:R-:W-:Y:S05]  /*2100*/  BSYNC B1 ;  /* 0x0000000000017941 */ /* 0x000fea0003800000 */
.L_x_17512:
        /* <DEDUP_REMOVED lines=82> */
.L_x_17515:
[----:B------:R-:W-:Y:S02]  /*2630*/  FSEL R4, RZ, 3.37028055040000000000e+12, P0 ;  /* 0x54442d18ff047808 */ /* 0x000fe40000000000 */
[----:B------:R-:W-:-:S07]  /*2640*/  FSEL R5, RZ, 2.1426990032196044922, P0 ;  /* 0x400921fbff057808 */ /* 0x000fce0000000000 */
.L_x_17516:
[----:B------:R-:W-:Y:S05]  /*2650*/  BSYNC B0 ;  /* 0x0000000000007941 */ /* 0x000fea0003800000 */
.L_x_17514:
        /* <DEDUP_REMOVED lines=33> */
.L_x_17518:
[----:B------:R-:W-:Y:S05]  /*2870*/  BSYNC B1 ;  /* 0x0000000000017941 */ /* 0x000fea0003800000 */
.L_x_17517:
        /* <DEDUP_REMOVED lines=82> */
.L_x_17520:
[----:B------:R-:W-:Y:S02]  /*2da0*/  FSEL R4, RZ, 3.37028055040000000000e+12, P0 ;  /* 0x54442d18ff047808 */ /* 0x000fe40000000000 */
[----:B------:R-:W-:-:S07]  /*2db0*/  FSEL R5, RZ, 2.1426990032196044922, P0 ;  /* 0x400921fbff057808 */ /* 0x000fce0000000000 */
.L_x_17521:
[----:B------:R-:W-:Y:S05]  /*2dc0*/  BSYNC B0 ;  /* 0x0000000000007941 */ /* 0x000fea0003800000 */
.L_x_17519:
        /* <DEDUP_REMOVED lines=32> */
[----:B------:R-:W-:Y:S05]  /*2fd0*/  CALL.REL.NOINC `($__internal_69_$__cuda_sm20_div_rn_f64_full) ;  /* 0x0000005400f07944 */ /* 0x000fea0003c00000 */
.L_x_17523:
[----:B------:R-:W-:Y:S05]  /*2fe0*/  BSYNC B1 ;  /* 0x0000000000017941 */ /* 0x000fea0003800000 */
.L_x_17522:
        /* <DEDUP_REMOVED lines=82> */
.L_x_17525:
[----:B------:R-:W-:Y:S02]  /*3510*/  FSEL R4, RZ, 3.37028055040000000000e+12, P0 ;  /* 0x54442d18ff047808 */ /* 0x000fe40000000000 */
[----:B------:R-:W-:-:S07]  /*3520*/  FSEL R5, RZ, 2.1426990032196044922, P0 ;  /* 0x400921fbff057808 */ /* 0x000fce0000000000 */
.L_x_17526:
[----:B------:R-:W-:Y:S05]  /*3530*/  BSYNC B0 ;  /* 0x0000000000007941 */ /* 0x000fea0003800000 */
.L_x_17524:
        /* <DEDUP_REMOVED lines=33> */
.L_x_17528:
[----:B------:R-:W-:Y:S05]  /*3750*/  BSYNC B1 ;  /* 0x0000000000017941 */ /* 0x000fea0003800000 */
.L_x_17527:
        /* <DEDUP_REMOVED lines=82> */
.L_x_17530:
[----:B------:R-:W-:Y:S02]  /*3c80*/  FSEL R2, RZ, 3.37028055040000000000e+12, P0 ;  /* 0x54442d18ff027808 */ /* 0x000fe40000000000 */
[----:B------:R-:W-:-:S07]  /*3c90*/  FSEL R3, RZ, 2.1426990032196044922, P0 ;  /* 0x400921fbff037808 */ /* 0x000fce0000000000 */
.L_x_17531:
[----:B------:R-:W-:Y:S05]  /*3ca0*/  BSYNC B0 ;  /* 0x0000000000007941 */ /* 0x000fea0003800000 */
.L_x_17529:
        /* <DEDUP_REMOVED lines=33> */
.L_x_17491:
        /* <DEDUP_REMOVED lines=118> */
.L_x_17535:
[----:B------:R-:W-:Y:S05]  /*4620*/  BSYNC B2 ;  /* 0x0000000000027941 */ /* 0x000fea0003800000 */
.L_x_17534:
        /* <DEDUP_REMOVED lines=82> */
.L_x_17537:
[----:B------:R-:W-:Y:S02]  /*4b50*/  FSEL R54, RZ, 3.37028055040000000000e+12, P0 ;  /* 0x54442d18ff367808 */ /* 0x000fe40000000000 */
[----:B------:R-:W-:-:S07]  /*4b60*/  FSEL R55, RZ, 2.1426990032196044922, P0 ;  /* 0x400921fbff377808 */ /* 0x000fce0000000000 */
.L_x_17538:
[----:B------:R-:W-:Y:S05]  /*4b70*/  BSYNC B0 ;  /* 0x0000000000007941 */ /* 0x000fea0003800000 */
.L_x_17536:
[----:B------:R-:W-:Y:S01]  /*4b80*/  DADD R10, |R10|, |R12| ;  /* 0x000000000a0a7229 */ /* 0x000fe2000000060c */
[----:B------:R-:W-:-:S07]  /*4b90*/  LOP3.LUT R53, R55, 0x80000000, R13, 0xb8, !PT ;  /* 0x8000000037357812 */ /* 0x000fce00078eb80d */
[----:B------:R-:W-:-:S06]  /*4ba0*/  DSETP.GTU.AND P0, PT, |R10|, +INF , PT ;  /* 0x7ff000000a00742a */ /* 0x000fcc0003f0c200 */
[----:B------:R-:W-:Y:S02]  /*4bb0*/  FSEL R54, R10, R54, P0 ;  /* 0x000000360a367208 */ /* 0x000fe40000000000 */
[----:B------:R-:W-:-:S07]  /*4bc0*/  FSEL R53, R11, R53, P0 ;  /* 0x000000350b357208 */ /* 0x000fce0000000000 */
.L_x_17533:
[----:B------:R-:W-:Y:S05]  /*4bd0*/  BSYNC B1 ;  /* 0x0000000000017941 */ /* 0x000fea0003800000 */
.L_x_17532:
        /* <DEDUP_REMOVED lines=33> */
.L_x_17542:
[----:B------:R-:W-:Y:S05]  /*4df0*/  BSYNC B2 ;  /* 0x0000000000027941 */ /* 0x000fea0003800000 */
.L_x_17541:
        /* <DEDUP_REMOVED lines=82> */
.L_x_17544:
[----:B------:R-:W-:Y:S02]  /*5320*/  FSEL R2, RZ, 3.37028055040000000000e+12, P0 ;  /* 0x54442d18ff027808 */ /* 0x000fe40000000000 */
[----:B------:R-:W-:-:S07]  /*5330*/  FSEL R3, RZ, 2.1426990032196044922, P0 ;  /* 0x400921fbff037808 */ /* 0x000fce0000000000 */
.L_x_17545:
[----:B------:R-:W-:Y:S05]  /*5340*/  BSYNC B0 ;  /* 0x0000000000007941 */ /* 0x000fea0003800000 */
.L_x_17543:
[----:B------:R-:W-:Y:S01]  /*5350*/  DADD R4, |R38|, |R44| ;  /* 0x0000000026047229 */ /* 0x000fe2000000062c */
[----:B------:R-:W-:-:S07]  /*5360*/  LOP3.LUT R45, R3, 0x80000000, R45, 0xb8, !PT ;  /* 0x80000000032d7812 */ /* 0x000fce00078eb82d */
[----:B------:R-:W-:-:S06]  /*5370*/  DSETP.GTU.AND P0, PT, |R4|, +INF , PT ;  /* 0x7ff000000400742a */ /* 0x000fcc0003f0c200 */
[----:B------:R-:W-:Y:S02]  /*5380*/  FSEL R39, R4, R2, P0 ;  /* 0x0000000204277208 */ /* 0x000fe40000000000 */
[----:B------:R-:W-:-:S07]  /*5390*/  FSEL R38, R5, R45, P0 ;  /* 0x0000002d05267208 */ /* 0x000fce0000000000 */
.L_x_17540:
[----:B------:R-:W-:Y:S05]  /*53a0*/  BSYNC B1 ;  /* 0x0000000000017941 */ /* 0x000fea0003800000 */
.L_x_17539:
        /* <DEDUP_REMOVED lines=33> */
.L_x_17549:
[----:B------:R-:W-:Y:S05]  /*55c0*/  BSYNC B2 ;  /* 0x0000000000027941 */ /* 0x000fea0003800000 */
.L_x_17548:
        /* <DEDUP_REMOVED lines=82> */
.L_x_17551:
[----:B------:R-:W-:Y:S02]  /*5af0*/  FSEL R2, RZ, 3.37028055040000000000e+12, P0 ;  /* 0x54442d18ff027808 */ /* 0x000fe40000000000 */
[----:B------:R-:W-:-:S07]  /*5b00*/  FSEL R3, RZ, 2.1426990032196044922, P0 ;  /* 0x400921fbff037808 */ /* 0x000fce0000000000 */
.L_x_17552:
[----:B------:R-:W-:Y:S05]  /*5b10*/  BSYNC B0 ;  /* 0x0000000000007941 */ /* 0x000fea0003800000 */
.L_x_17550:
[----:B------:R-:W-:Y:S01]  /*5b20*/  DADD R4, |R34|, |R36| ;  /* 0x0000000022047229 */ /* 0x000fe20000000624 */
[----:B------:R-:W-:-:S07]  /*5b30*/  LOP3.LUT R37, R3, 0x80000000, R37, 0xb8, !PT ;  /* 0x8000000003257812 */ /* 0x000fce00078eb825 */
[----:B------:R-:W-:-:S06]  /*5b40*/  DSETP.GTU.AND P0, PT, |R4|, +INF , PT ;  /* 0x7ff000000400742a */ /* 0x000fcc0003f0c200 */
[----:B------:R-:W-:Y:S02]  /*5b50*/  FSEL R35, R4, R2, P0 ;  /* 0x0000000204237208 */ /* 0x000fe40000000000 */
[----:B------:R-:W-:-:S07]  /*5b60*/  FSEL R34, R5, R37, P0 ;  /* 0x0000002505227208 */ /* 0x000fce0000000000 */
.L_x_17547:
[----:B------:R-:W-:Y:S05]  /*5b70*/  BSYNC B1 ;  /* 0x0000000000017941 */ /* 0x000fea0003800000 */
.L_x_17546:
        /* <DEDUP_REMOVED lines=33> */
.L_x_17556:
[----:B------:R-:W-:Y:S05]  /*5d90*/  BSYNC B2 ;  /* 0x0000000000027941 */ /* 0x000fea0003800000 */
.L_x_17555:
        /* <DEDUP_REMOVED lines=82> */
.L_x_17558:
[----:B------:R-:W-:Y:S02]  /*62c0*/  FSEL R2, RZ, 3.37028055040000000000e+12, P0 ;  /* 0x54442d18ff027808 */ /* 0x000fe40000000000 */
[----:B------:R-:W-:-:S07]  /*62d0*/  FSEL R3, RZ, 2.1426990032196044922, P0 ;  /* 0x400921fbff037808 */ /* 0x000fce0000000000 */
.L_x_17559:
[----:B------:R-:W-:Y:S05]  /*62e0*/  BSYNC B0 ;  /* 0x0000000000007941 */ /* 0x000fea0003800000 */
.L_x_17557:
[----:B------:R-:W-:Y:S01]  /*62f0*/  DADD R4, |R30|, |R32| ;  /* 0x000000001e047229 */ /* 0x000fe20000000620 */
[----:B------:R-:W-:-:S07]  /*6300*/  LOP3.LUT R33, R3, 0x80000000, R33, 0xb8, !PT ;  /* 0x8000000003217812 */ /* 0x000fce00078eb821 */
[----:B------:R-:W-:-:S06]  /*6310*/  DSETP.GTU.AND P0, PT, |R4|, +INF , PT ;  /* 0x7ff000000400742a */ /* 0x000fcc0003f0c200 */
[----:B------:R-:W-:Y:S02]  /*6320*/  FSEL R31, R4, R2, P0 ;  /* 0x00000002041f7208 */ /* 0x000fe40000000000 */
[----:B------:R-:W-:-:S07]  /*6330*/  FSEL R30, R5, R33, P0 ;  /* 0x00000021051e7208 */ /* 0x000fce0000000000 */
.L_x_17554:
[----:B------:R-:W-:Y:S05]  /*6340*/  BSYNC B1 ;  /* 0x0000000000017941 */ /* 0x000fea0003800000 */
.L_x_17553:
        /* <DEDUP_REMOVED lines=33> */
.L_x_17563:
[----:B------:R-:W-:Y:S05]  /*6560*/  BSYNC B2 ;  /* 0x0000000000027941 */ /* 0x000fea0003800000 */
.L_x_17562:
        /* <DEDUP_REMOVED lines=82> */
.L_x_17565:
[----:B------:R-:W-:Y:S02]  /*6a90*/  FSEL R2, RZ, 3.37028055040000000000e+12, P0 ;  /* 0x54442d18ff027808 */ /* 0x000fe40000000000 */
[----:B------:R-:W-:-:S07]  /*6aa0*/  FSEL R3, RZ, 2.1426990032196044922, P0 ;  /* 0x400921fbff037808 */ /* 0x000fce0000000000 */
.L_x_17566:
[----:B------:R-:W-:Y:S05]  /*6ab0*/  BSYNC B0 ;  /* 0x0000000000007941 */ /* 0x000fea0003800000 */
.L_x_17564:
[----:B------:R-:W-:Y:S01]  /*6ac0*/  DADD R4, |R26|, |R28| ;  /* 0x000000001a047229 */ /* 0x000fe2000000061c */
[----:B------:R-:W-:-:S07]  /*6ad0*/  LOP3.LUT R29, R3, 0x80000000, R29, 0xb8, !PT ;  /* 0x80000000031d7812 */ /* 0x000fce00078eb81d */
[----:B------:R-:W-:-:S06]  /*6ae0*/  DSETP.GTU.AND P0, PT, |R4|, +INF , PT ;  /* 0x7ff000000400742a */ /* 0x000fcc0003f0c200 */
[----:B------:R-:W-:Y:S02]  /*6af0*/  FSEL R27, R4, R2, P0 ;  /* 0x00000002041b7208 */ /* 0x000fe40000000000 */
[----:B------:R-:W-:-:S07]  /*6b00*/  FSEL R26, R5, R29, P0 ;  /* 0x0000001d051a7208 */ /* 0x000fce0000000000 */
.L_x_17561:
[----:B------:R-:W-:Y:S05]  /*6b10*/  BSYNC B1 ;  /* 0x0000000000017941 */ /* 0x000fea0003800000 */
.L_x_17560:
        /* <DEDUP_REMOVED lines=33> */
.L_x_17570:
[----:B------:R-:W-:Y:S05]  /*6d30*/  BSYNC B2 ;  /* 0x0000000000027941 */ /* 0x000fea0003800000 */
.L_x_17569:
        /* <DEDUP_REMOVED lines=82> */
.L_x_17572:
[----:B------:R-:W-:Y:S02]  /*7260*/  FSEL R2, RZ, 3.37028055040000000000e+12, P0 ;  /* 0x54442d18ff027808 */ /* 0x000fe40000000000 */
[----:B------:R-:W-:-:S07]  /*7270*/  FSEL R3, RZ, 2.1426990032196044922, P0 ;  /* 0x400921fbff037808 */ /* 0x000fce0000000000 */
.L_x_17573:
[----:B------:R-:W-:Y:S05]  /*7280*/  BSYNC B0 ;  /* 0x0000000000007941 */ /* 0x000fea0003800000 */
.L_x_17571:
[----:B------:R-:W-:Y:S01]  /*7290*/  DADD R22, |R22|, |R24| ;  /* 0x0000000016167229 */ /* 0x000fe20000000618 */
[----:B------:R-:W-:-:S07]  /*72a0*/  LOP3.LUT R25, R3, 0x80000000, R25, 0xb8, !PT ;  /* 0x8000000003197812 */ /* 0x000fce00078eb819 */
[----:B------:R-:W-:-:S06]  /*72b0*/  DSETP.GTU.AND P0, PT, |R22|, +INF , PT ;  /* 0x7ff000001600742a */ /* 0x000fcc0003f0c200 */
[----:B------:R-:W-:Y:S02]  /*72c0*/  FSEL R13, R22, R2, P0 ;  /* 0x00000002160d7208 */ /* 0x000fe40000000000 */
[----:B------:R-:W-:-:S07]  /*72d0*/  FSEL R12, R23, R25, P0 ;  /* 0x00000019170c7208 */ /* 0x000fce0000000000 */
.L_x_17568:
[----:B------:R-:W-:Y:S05]  /*72e0*/  BSYNC B1 ;  /* 0x0000000000017941 */ /* 0x000fea0003800000 */
.L_x_17567:
        /* <DEDUP_REMOVED lines=33> */
.L_x_17577:
[----:B------:R-:W-:Y:S05]  /*7500*/  BSYNC B2 ;  /* 0x0000000000027941 */ /* 0x000fea0003800000 */
.L_x_17576:
        /* <DEDUP_REMOVED lines=82> */
.L_x_17579:
[----:B------:R-:W-:Y:S02]  /*7a30*/  FSEL R2, RZ, 3.37028055040000000000e+12, P0 ;  /* 0x54442d18ff027808 */ /* 0x000fe40000000000 */
[----:B------:R-:W-:-:S07]  /*7a40*/  FSEL R3, RZ, 2.1426990032196044922, P0 ;  /* 0x400921fbff037808 */ /* 0x000fce0000000000 */
.L_x_17580:
[----:B------:R-:W-:Y:S05]  /*7a50*/  BSYNC B0 ;  /* 0x0000000000007941 */ /* 0x000fea0003800000 */
.L_x_17578:
[----:B------:R-:W-:Y:S01]  /*7a60*/  DADD R18, |R18|, |R20| ;  /* 0x0000000012127229 */ /* 0x000fe20000000614 */
[----:B------:R-:W-:-:S07]  /*7a70*/  LOP3.LUT R21, R3, 0x80000000, R21, 0xb8, !PT ;  /* 0x8000000003157812 */ /* 0x000fce00078eb815 */
[----:B------:R-:W-:-:S06]  /*7a80*/  DSETP.GTU.AND P0, PT, |R18|, +INF , PT ;  /* 0x7ff000001200742a */ /* 0x000fcc0003f0c200 */
[----:B------:R-:W-:Y:S02]  /*7a90*/  FSEL R11, R18, R2, P0 ;  /* 0x00000002120b7208 */ /* 0x000fe40000000000 */
[----:B------:R-:W-:-:S07]  /*7aa0*/  FSEL R10, R19, R21, P0 ;  /* 0x00000015130a7208 */ /* 0x000fce0000000000 */
.L_x_17575:
[----:B------:R-:W-:Y:S05]  /*7ab0*/  BSYNC B1 ;  /* 0x0000000000017941 */ /* 0x000fea0003800000 */
.L_x_17574:
        /* <DEDUP_REMOVED lines=33> */
.L_x_17584:
[----:B------:R-:W-:Y:S05]  /*7cd0*/  BSYNC B2 ;  /* 0x0000000000027941 */ /* 0x000fea0003800000 */
.L_x_17583:
        /* <DEDUP_REMOVED lines=82> */
.L_x_17586:
[----:B------:R-:W-:Y:S02]  /*8200*/  FSEL R2, RZ, 3.37028055040000000000e+12, P0 ;  /* 0x54442d18ff027808 */ /* 0x000fe40000000000 */
[----:B------:R-:W-:-:S07]  /*8210*/  FSEL R3, RZ, 2.1426990032196044922, P0 ;  /* 0x400921fbff037808 */ /* 0x000fce0000000000 */
.L_x_17587:
[----:B------:R-:W-:Y:S05]  /*8220*/  BSYNC B0 ;  /* 0x0000000000007941 */ /* 0x000fea0003800000 */
.L_x_17585:
[----:B------:R-:W-:Y:S01]  /*8230*/  DADD R14, |R14|, |R16| ;  /* 0x000000000e0e7229 */ /* 0x000fe20000000610 */
[----:B------:R-:W-:-:S07]  /*8240*/  LOP3.LUT R3, R3, 0x80000000, R17, 0xb8, !PT ;  /* 0x8000000003037812 */ /* 0x000fce00078eb811 */
[----:B------:R-:W-:-:S06]  /*8250*/  DSETP.GTU.AND P0, PT, |R14|, +INF , PT ;  /* 0x7ff000000e00742a */ /* 0x000fcc0003f0c200 */
[----:B------:R-:W-:Y:S02]  /*8260*/  FSEL R0, R14, R2, P0 ;  /* 0x000000020e007208 */ /* 0x000fe40000000000 */
[----:B------:R-:W-:-:S07]  /*8270*/  FSEL R3, R15, R3, P0 ;  /* 0x000000030f037208 */ /* 0x000fce0000000000 */
.L_x_17582:
[----:B------:R-:W-:Y:S05]  /*8280*/  BSYNC B1 ;  /* 0x0000000000017941 */ /* 0x000fea0003800000 */
.L_x_17581:
        /* <DEDUP_REMOVED lines=30> */
.L_x_17590:
        /* <DEDUP_REMOVED lines=10> */
.L_x_17591:
        /* <DEDUP_REMOVED lines=10> */
.L_x_17592:
        /* <DEDUP_REMOVED lines=11> */
.L_x_17593:
[----:B------:R-:W-:Y:S05]  /*8660*/  BSYNC B1 ;  /* 0x0000000000017941 */ /* 0x000fea0003800000 */
.L_x_17589:
        /* <DEDUP_REMOVED lines=9> */
.L_x_17594:
[----:B------:R-:W-:Y:S05]  /*8700*/  BSYNC B0 ;  /* 0x0000000000007941 */ /* 0x000fea0003800000 */
.L_x_17588:
        /* <DEDUP_REMOVED lines=9> */
        .weak           $__internal_69_$__cuda_sm20_div_rn_f64_full
        .type           $__internal_69_$__cuda_sm20_div_rn_f64_full,@function
        .size           $__internal_69_$__cuda_sm20_div_rn_f64_full,(.L_x_19745 - $__internal_69_$__cuda_sm20_div_rn_f64_full)
$__internal_69_$__cuda_sm20_div_rn_f64_full:
        /* <DEDUP_REMOVED lines=74> */
.L_x_17596:
        /* <DEDUP_REMOVED lines=17> */
.L_x_17599:
[----:B------:R-:W-:-:S05]  /*8d50*/  LOP3.LUT R2, R41, 0x80000, RZ, 0xfc, !PT ;  /* 0x0008000029027812 */ /* 0x000fca00078efcff */
[----:B------:R-:W-:Y:S02]  /*8d60*/  IMAD.MOV.U32 R3, RZ, RZ, R2 ;  /* 0x000000ffff037224 */ /* 0x000fe400078e0002 */
[----:B------:R-:W-:Y:S01]  /*8d70*/  IMAD.MOV.U32 R2, RZ, RZ, R40 ;  /* 0x000000ffff027224 */ /* 0x000fe200078e0028 */
[----:B------:R-:W-:Y:S06]  /*8d80*/  BRA `(.L_x_17597) ;  /* 0x00000000000c7947 */ /* 0x000fec0003800000 */
.L_x_17598:
[----:B------:R-:W-:-:S05]  /*8d90*/  LOP3.LUT R2, R5, 0x80000, RZ, 0xfc, !PT ;  /* 0x0008000005027812 */ /* 0x000fca00078efcff */
[----:B------:R-:W-:Y:S02]  /*8da0*/  IMAD.MOV.U32 R3, RZ, RZ, R2 ;  /* 0x000000ffff037224 */ /* 0x000fe400078e0002 */
[----:B------:R-:W-:-:S07]  /*8db0*/  IMAD.MOV.U32 R2, RZ, RZ, R4 ;  /* 0x000000ffff027224 */ /* 0x000fce00078e0004 */
.L_x_17597:
[----:B------:R-:W-:Y:S05]  /*8dc0*/  BSYNC B0 ;  /* 0x0000000000007941 */ /* 0x000fea0003800000 */
.L_x_17595:
[----:B------:R-:W-:Y:S02]  /*8dd0*/  IMAD.MOV.U32 R4, RZ, RZ, R0 ;  /* 0x000000ffff047224 */ /* 0x000fe400078e0000 */
[----:B------:R-:W-:-:S04]  /*8de0*/  IMAD.MOV.U32 R5, RZ, RZ, 0x0 ;  /* 0x00000000ff057424 */ /* 0x000fc800078e00ff */
[----:B------:R-:W-:Y:S05]  /*8df0*/  RET.REL.NODEC R4 `(_ZN2at6native29vectorized_elementwise_kernelILi8ENS0_13BinaryFunctorIdddZZZNS0_17atan2_kernel_cudaERNS_18TensorIteratorBaseEENKUlvE_clEvENKUlvE_clEvEUlddE_EESt5arrayIPcLm3EEEEviT0_T1_) ;  /* 0xffffff7004807950 */ /* 0x000fea0003c3ffff */
.L_x_17600:
        /* <DEDUP_REMOVED lines=16> */
.L_x_19745:


//--------------------- .text._ZN2at6native18elementwise_kernelILi128ELi4EZNS0_15gpu_kernel_implINS0_13BUnaryFunctorIdddZZZNS0_17atan2_kernel_cudaERNS_18TensorIteratorBaseEENKUlvE_clEvENKUlvE_clEvEUlddE_EEEEvS5_RKT_EUliE_EEviT1_ --------------------------
	.section	.text._ZN2at6native18elementwise_kernelILi128ELi4EZNS0_15gpu_kernel_implINS0_13BUnaryFunctorIdddZZZNS0_17atan2_kernel_cudaERNS_18TensorIteratorBaseEENKUlvE_clEvENKUlvE_clEvEUlddE_EEEEvS5_RKT_EUliE_EEviT1_,"ax",@progbits
	.align	128
        .global         _ZN2at6native18elementwise_kernelILi128ELi4EZNS0_15gpu_kernel_implINS0_13BUnaryFunctorIdddZZZNS0_17atan2_kernel_cudaERNS_18TensorIteratorBaseEENKUlvE_clEvENKUlvE_clEvEUlddE_EEEEvS5_RKT_EUliE_EEviT1_
        .type           _ZN2at6native18elementwise_kernelILi128ELi4EZNS0_15gpu_kernel_implINS0_13BUnaryFunctorIdddZZZNS0_17atan2_kernel_cudaERNS_18TensorIteratorBaseEENKUlvE_clEvENKUlvE_clEvEUlddE_EEEEvS5_RKT_EUliE_EEviT1_,@function
        .size           _ZN2at6native18elementwise_kernelILi128ELi4EZNS0_15gpu_kernel_implINS0_13BUnaryFunctorIdddZZZNS0_17atan2_kernel_cudaERNS_18TensorIteratorBaseEENKUlvE_clEvENKUlvE_clEvEUlddE_EEEEvS5_RKT_EUliE_EEviT1_,(.L_x_19746 - _ZN2at6native18elementwise_kernelILi128ELi4EZNS0_15gpu_kernel_implINS0_13BUnaryFunctorIdddZZZNS0_17atan2_kernel_cudaERNS_18TensorIteratorBaseEENKUlvE_clEvENKUlvE_clEvEUlddE_EEEEvS5_RKT_EUliE_EEviT1_)
        .other          _ZN2at6native18elementwise_kernelILi128ELi4EZNS0_15gpu_kernel_implINS0_13BUnaryFunctorIdddZZZNS0_17atan2_kernel_cudaERNS_18TensorIteratorBaseEENKUlvE_clEvENKUlvE_clEvEUlddE_EEEEvS5_RKT_EUliE_EEviT1_,@"STO_CUDA_ENTRY STV_DEFAULT"
_ZN2at6native18elementwise_kernelILi128ELi4EZNS0_15gpu_kernel_implINS0_13BUnaryFunctorIdddZZZNS0_17atan2_kernel_cudaERNS_18TensorIteratorBaseEENKUlvE_clEvENKUlvE_clEvEUlddE_EEEEvS5_RKT_EUliE_EEviT1_:
.text._ZN2at6native18elementwise_kernelILi128ELi4EZNS0_15gpu_kernel_implINS0_13BUnaryFunctorIdddZZZNS0_17atan2_kernel_cudaERNS_18TensorIteratorBaseEENKUlvE_clEvENKUlvE_clEvEUlddE_EEEEvS5_RKT_EUliE_EEviT1_:
        /* <DEDUP_REMOVED lines=312> */
.L_x_17603:
        /* <DEDUP_REMOVED lines=21> */
.L_x_17607:
[----:B------:R-:W2:Y:S02]  /*14d0*/  LDG.E.U8 R2, desc[UR36][R2.64] ;  /* 0x0000002402027981 */ /* 0x000ea4000c1e1100 */
[----:B--2---:R0:W1:Y:S01]  /*14e0*/  I2F.F64.U16 R26, R2 ;  /* 0x00000002001a7312 */ /* 0x0040620000101800 */
[----:B------:R-:W-:Y:S05]  /*14f0*/  BRA `(.L_x_17609) ;  /* 0x0000000c00707947 */ /* 0x000fea0003800000 */
.L_x_17606:
        /* <DEDUP_REMOVED lines=9> */
.L_x_17611:
[----:B------:R-:W2:Y:S02]  /*1590*/  LDG.E R2, desc[UR36][R2.64] ;  /* 0x0000002402027981 */ /* 0x000ea4000c1e1900 */
[----:B--2---:R0:W1:Y:S01]  /*15a0*/  I2F.F64 R26, R2 ;  /* 0x00000002001a7312 */ /* 0x0040620000201c00 */
[----:B------:R-:W-:Y:S05]  /*15b0*/  BRA `(.L_x_17609) ;  /* 0x0000000c00407947 */ /* 0x000fea0003800000 */
.L_x_17610:
[----:B------:R-:W2:Y:S02]  /*15c0*/  LDG.E.U16 R2, desc[UR36][R2.64] ;  /* 0x0000002402027981 */ /* 0x000ea4000c1e1500 */
[----:B--2---:R0:W1:Y:S01]  /*15d0*/  I2F.F64.S16 R26, R2 ;  /* 0x00000002001a7312 */ /* 0x0040620000101c00 */
[----:B------:R-:W-:Y:S05]  /*15e0*/  BRA `(.L_x_17609) ;  /* 0x0000000c00347947 */ /* 0x000fea0003800000 */
.L_x_17605:
        /* <DEDUP_REMOVED lines=10> */
.L_x_17613:
[----:B------:R-:W2:Y:S02]  /*1690*/  LDG.E.U16 R0, desc[UR36][R2.64] ;  /* 0x0000002402007981 */ /* 0x000ea4000c1e1500 */
[----:B--2---:R-:W-:-:S05]  /*16a0*/  HADD2.F32 R0, -RZ, R0.H0_H0 ;  /* 0x20000000ff007230 */ /* 0x004fca0000004100 */
[----:B------:R-:W-:-:S04]  /*16b0*/  FMUL.FTZ R0, R0, 1 ;  /* 0x3f80000000007820 */ /* 0x000fc80000410000 */
[----:B------:R0:W1:Y:S01]  /*16c0*/  F2F.F64.F32 R26, R0 ;  /* 0x00000000001a7310 */ /* 0x0000620000201800 */
[----:B------:R-:W-:Y:S05]  /*16d0*/  BRA `(.L_x_17609) ;  /* 0x0000000800f87947 */ /* 0x000fea0003800000 */
.L_x_17612:
        /* <DEDUP_REMOVED lines=10> */
.L_x_17615:
[----:B------:R-:W2:Y:S02]  /*1780*/  LDG.E.U16 R2, desc[UR36][R2.64] ;  /* 0x0000002402027981 */ /* 0x000ea4000c1e1500 */
[----:B--2---:R-:W-:-:S05]  /*1790*/  HADD2.F32 R0, -RZ, R2.H0_H0 ;  /* 0x20000002ff007230 */ /* 0x004fca0000004100 */
[----:B------:R-:W-:-:S04]  /*17a0*/  FMUL.FTZ R0, R0, 1 ;  /* 0x3f80000000007820 */ /* 0x000fc80000410000 */
[----:B------:R0:W1:Y:S01]  /*17b0*/  F2F.F64.F32 R26, R0 ;  /* 0x00000000001a7310 */ /* 0x0000620000201800 */
[----:B------:R-:W-:Y:S05]  /*17c0*/  BRA `(.L_x_17609) ;  /* 0x0000000800bc7947 */ /* 0x000fea0003800000 */
.L_x_17614:
[----:B------:R0:W5:Y:S01]  /*17d0*/  LDG.E.64 R26, desc[UR36][R2.64] ;  /* 0x00000024021a7981 */ /* 0x000162000c1e1b00 */
[----:B------:R-:W-:Y:S05]  /*17e0*/  BRA `(.L_x_17609) ;  /* 0x0000000800b47947 */ /* 0x000fea0003800000 */
.L_x_17604:
        /* <DEDUP_REMOVED lines=13> */
.L_x_17618:
[----:B------:R0:W5:Y:S01]  /*18c0*/  LDG.E.64 R26, desc[UR36][R2.64] ;  /* 0x00000024021a7981 */ /* 0x000162000c1e1b00 */
[----:B------:R-:W-:Y:S05]  /*18d0*/  BRA `(.L_x_17609) ;  /* 0x0000000800787947 */ /* 0x000fea0003800000 */
.L_x_17617:
        /* <DEDUP_REMOVED lines=28> */
.L_x_17620:
        /* <DEDUP_REMOVED lines=15> */
.L_x_17619:
[----:B------:R-:W2:Y:S02]  /*1b90*/  LDG.E.U16 R0, desc[UR36][R2.64] ;  /* 0x0000002402007981 */ /* 0x000ea4000c1e1500 */
[----:B--2---:R-:W-:-:S04]  /*1ba0*/  IMAD.U32 R0, R0, 0x10000, RZ ;  /* 0x0001000000007824 */ /* 0x004fc800078e00ff */
[----:B------:R-:W-:-:S04]  /*1bb0*/  FMUL.FTZ R0, R0, 1 ;  /* 0x3f80000000007820 */ /* 0x000fc80000410000 */
[----:B------:R0:W1:Y:S01]  /*1bc0*/  F2F.F64.F32 R26, R0 ;  /* 0x00000000001a7310 */ /* 0x0000620000201800 */
[----:B------:R-:W-:Y:S05]  /*1bd0*/  BRA `(.L_x_17609) ;  /* 0x0000000400b87947 */ /* 0x000fea0003800000 */
.L_x_17616:
        /* <DEDUP_REMOVED lines=11> */
.L_x_17623:
        /* <DEDUP_REMOVED lines=21> */
.L_x_17627:
[----:B------:R-:W-:Y:S05]  /*1de0*/  BSYNC B1 ;  /* 0x0000000000017941 */ /* 0x000fea0003800000 */
.L_x_17626:
[----:B------:R-:W-:Y:S01]  /*1df0*/  LEA R3, R0, 0x3b800000, 0x17 ;  /* 0x3b80000000037811 */ /* 0x000fe200078eb8ff */
[----:B------:R-:W-:-:S05]  /*1e00*/  IMAD.SHL.U32 R0, R2, 0x100000, RZ ;  /* 0x0010000002007824 */ /* 0x000fca00078e00ff */
[----:B------:R-:W-:-:S07]  /*1e10*/  LOP3.LUT R0, R3, R0, R4, 0xfe, !PT ;  /* 0x0000000003007212 */ /* 0x000fce00078efe04 */
.L_x_17625:
[----:B------:R-:W-:Y:S05]  /*1e20*/  BSYNC B0 ;  /* 0x0000000000007941 */ /* 0x000fea0003800000 */
.L_x_17624:
[----:B------:R-:W-:-:S04]  /*1e30*/  FMUL.FTZ R0, R0, 1 ;  /* 0x3f80000000007820 */ /* 0x000fc80000410000 */
[----:B------:R2:W3:Y:S01]  /*1e40*/  F2F.F64.F32 R26, R0 ;  /* 0x00000000001a7310 */ /* 0x0004e20000201800 */
[----:B------:R-:W-:Y:S05]  /*1e50*/  BRA `(.L_x_17609) ;  /* 0x0000000400187947 */ /* 0x000fea0003800000 */
.L_x_17622:
        /* <DEDUP_REMOVED lines=21> */
.L_x_17631:
[----:B------:R-:W-:Y:S05]  /*1fb0*/  BSYNC B1 ;  /* 0x0000000000017941 */ /* 0x000fea0003800000 */
.L_x_17630:
[----:B------:R-:W-:Y:S01]  /*1fc0*/  LEA R3, R0, 0x37800000, 0x17 ;  /* 0x3780000000037811 */ /* 0x000fe200078eb8ff */
[----:B------:R-:W-:-:S05]  /*1fd0*/  IMAD.SHL.U32 R0, R2, 0x200000, RZ ;  /* 0x0020000002007824 */ /* 0x000fca00078e00ff */
[----:B------:R-:W-:-:S07]  /*1fe0*/  LOP3.LUT R0, R3, R0, R4, 0xfe, !PT ;  /* 0x0000000003007212 */ /* 0x000fce00078efe04 */
.L_x_17629:
[----:B------:R-:W-:Y:S05]  /*1ff0*/  BSYNC B0 ;  /* 0x0000000000007941 */ /* 0x000fea0003800000 */
.L_x_17628:
[----:B------:R-:W-:-:S04]  /*2000*/  FMUL.FTZ R0, R0, 1 ;  /* 0x3f80000000007820 */ /* 0x000fc80000410000 */
[----:B------:R4:W0:Y:S01]  /*2010*/  F2F.F64.F32 R26, R0 ;  /* 0x00000000001a7310 */ /* 0x0008220000201800 */
[----:B------:R-:W-:Y:S05]  /*2020*/  BRA `(.L_x_17609) ;  /* 0x0000000000a47947 */ /* 0x000fea0003800000 */
.L_x_17621:
        /* <DEDUP_REMOVED lines=14> */
.L_x_17635:
[----:B------:R-:W-:Y:S05]  /*2110*/  BSYNC B0 ;  /* 0x0000000000007941 */ /* 0x000fea0003800000 */
.L_x_17634:
[----:B------:R-:W-:-:S04]  /*2120*/  FMUL.FTZ R0, R0, 1 ;  /* 0x3f80000000007820 */ /* 0x000fc80000410000 */
[----:B------:R0:W1:Y:S01]  /*2130*/  F2F.F64.F32 R26, R0 ;  /* 0x00000000001a7310 */ /* 0x0000620000201800 */
[----:B------:R-:W-:Y:S05]  /*2140*/  BRA `(.L_x_17609) ;  /* 0x00000000005c7947 */ /* 0x000fea0003800000 */
.L_x_17608:
        /* <DEDUP_REMOVED lines=16> */
.L_x_17636:
[----:B------:R-:W-:Y:S01]  /*2250*/  CS2R R26, SRZ ;  /* 0x00000000001a7805 */ /* 0x000fe2000001ff00 */
[----:B------:R-:W-:Y:S06]  /*2260*/  BRA `(.L_x_17609) ;  /* 0x0000000000147947 */ /* 0x000fec0003800000 */
.L_x_17633:
[----:B------:R-:W2:Y:S02]  /*2270*/  LDG.E.64 R26, desc[UR36][R2.64] ;  /* 0x00000024021a7981 */ /* 0x000ea4000c1e1b00 */
[----:B--2---:R-:W0:Y:S01]  /*2280*/  I2F.F64.U64 R26, R26 ;  /* 0x0000001a001a7312 */ /* 0x004e220000301800 */
[----:B------:R-:W-:Y:S05]  /*2290*/  BRA `(.L_x_17609) ;  /* 0x0000000000087947 */ /* 0x000fea0003800000 */
.L_x_17632:
[----:B------:R-:W2:Y:S02]  /*22a0*/  LDG.E R2, desc[UR36][R2.64] ;  /* 0x0000002402027981 */ /* 0x000ea4000c1e1900 */
[----:B--2---:R0:W1:Y:S02]  /*22b0*/  I2F.F64.U32 R26, R2 ;  /* 0x00000002001a7312 */ /* 0x0040640000201800 */
.L_x_17609:
[----:B------:R-:W-:Y:S01]  /*22c0*/  ULDC.64 UR4, c[0x0][0x428] ;  /* 0x00010a0000047ab9 */ /* 0x000fe20000000a00 */
[----:B01-3-5:R-:W-:Y:S01]  /*22d0*/  DADD R6, -RZ, |R26| ;  /* 0x00000000ff067229 */ /* 0x02bfe2000000051a */
[----:B------:R-:W-:Y:S01]  /*22e0*/  IMAD.MOV.U32 R2, RZ, RZ, 0x1 ;  /* 0x00000001ff027424 */ /* 0x000fe200078e00ff */
[----:B------:R-:W-:Y:S01]  /*22f0*/  DADD R8, -RZ, |UR4| ;  /* 0x40000004ff087e29 */ /* 0x000fe20008000100 */
[----:B------:R-:W-:Y:S01]  /*2300*/  BSSY B0, `(.L_x_17637) ;  /* 0x0000017000007945 */ /* 0x000fe20003800000 */
[----:B------:R-:W-:-:S08]  /*2310*/  DSETP.GT.AND P4, PT, |R26|, |UR4|, PT ;  /* 0x400000041a007e2a */ /* 0x000fd0000bf84200 */
[CC--:B------:R-:W-:Y:S02]  /*2320*/  FSEL R19, R7.reuse, R9.reuse, P4 ;  /* 0x0000000907137208 */ /* 0x0c0fe40002000000 */
[CC--:B------:R-:W-:Y:S02]  /*2330*/  FSEL R18, R6.reuse, R8.reuse, P4 ;  /* 0x0000000806127208 */ /* 0x0c0fe40002000000 */
[----:B------:R-:W0:Y:S01]  /*2340*/  MUFU.RCP64H R3, R19 ;  /* 0x0000001300037308 */ /* 0x000e220000001800 */
[----:B------:R-:W-:Y:S02]  /*2350*/  FSEL R12, R6, R8, !P4 ;  /* 0x00000008060c7208 */ /* 0x000fe40006000000 */
[----:B------:R-:W-:-:S04]  /*2360*/  FSEL R13, R7, R9, !P4 ;  /* 0x00000009070d7208 */ /* 0x000fc80006000000 */
        /* <DEDUP_REMOVED lines=9> */
[----:B--2-4-:R-:W-:-:S05]  /*2400*/  FFMA R0, RZ, R19, R3 ;  /* 0x00000013ff007223 */ /* 0x014fca0000000003 */
[----:B------:R-:W-:-:S13]  /*2410*/  FSETP.GT.AND P0, PT, |R0|, 1.469367938527859385e-39, PT ;  /* 0x001000000000780b */ /* 0x000fda0003f04200 */
[----:B------:R-:W-:Y:S05]  /*2420*/  @P0 BRA P1, `(.L_x_17638) ;  /* 0x0000000000100947 */ /* 0x000fea0000800000 */
[----:B------:R-:W-:Y:S01]  /*2430*/  IMAD.MOV.U32 R10, RZ, RZ, R18 ;  /* 0x000000ffff0a7224 */ /* 0x000fe200078e0012 */
[----:B------:R-:W-:Y:S01]  /*2440*/  MOV R6, 0x2470 ;  /* 0x0000247000067802 */ /* 0x000fe20000000f00 */
[----:B------:R-:W-:-:S07]  /*2450*/  IMAD.MOV.U32 R11, RZ, RZ, R19 ;  /* 0x000000ffff0b7224 */ /* 0x000fce00078e0013 */
[----:B------:R-:W-:Y:S05]  /*2460*/  CALL.REL.NOINC `($__internal_70_$__cuda_sm20_div_rn_f64_full) ;  /* 0x000000c8002c7944 */ /* 0x000fea0003c00000 */
.L_x_17638:
[----:B------:R-:W-:Y:S05]  /*2470*/  BSYNC B0 ;  /* 0x0000000000007941 */ /* 0x000fea0003800000 */
.L_x_17637:
[----:B------:R-:W-:Y:S01]  /*2480*/  DMUL R4, R2, R2 ;  /* 0x0000000202047228 */ /* 0x000fe20000000000 */
[----:B------:R-:W-:Y:S01]  /*2490*/  IMAD.MOV.U32 R6, RZ, RZ, -0x2449a4b7 ;  /* 0xdbb65b49ff067424 */ /* 0x000fe200078e00ff */
[----:B------:R-:W-:Y:S01]  /*24a0*/  UMOV UR4, 0x2a25ff7e ;  /* 0x2a25ff7e00047882 */ /* 0x000fe20000000000 */
[----:B------:R-:W-:Y:S01]  /*24b0*/  IMAD.MOV.U32 R7, RZ, RZ, 0x3f2d3b63 ;  /* 0x3f2d3b63ff077424 */ /* 0x000fe200078e00ff */
[----:B------:R-:W-:Y:S01]  /*24c0*/  UMOV UR5, 0x3ef53e1d ;  /* 0x3ef53e1d00057882 */ /* 0x000fe20000000000 */
[----:B------:R-:W-:Y:S01]  /*24d0*/  DSETP.NEU.AND P1, PT, R18, RZ, PT ;  /* 0x000000ff1200722a */ /* 0x000fe20003f2d000 */
[----:B------:R-:W-:Y:S03]  /*24e0*/  BSSY B0, `(.L_x_17639) ;  /* 0x0000050000007945 */ /* 0x000fe60003800000 */
        /* <DEDUP_REMOVED lines=52> */
[----:B------:R-:W-:Y:S01]  /*2830*/  ULDC UR4, c[0x0][0x42c] ;  /* 0x00010b0000047ab9 */ /* 0x000fe20000000800 */
[----:B------:R-:W-:Y:S01]  /*2840*/  UMOV UR5, 0x400921fb ;  /* 0x400921fb00057882 */ /* 0x000fe20000000000 */
[----:B------:R-:W-:Y:S01]  /*2850*/  ISETP.LE.AND P0, PT, RZ, UR4, PT ;  /* 0x00000004ff007c0c */ /* 0x000fe2000bf03270 */
[----:B------:R-:W-:-:S04]  /*2860*/  UMOV UR4, 0x54442d18 ;  /* 0x54442d1800047882 */ /* 0x000fc80000000000 */
        /* <DEDUP_REMOVED lines=13> */
[----:B------:R-:W-:Y:S02]  /*2940*/  ULDC.64 UR4, c[0x0][0x428] ;  /* 0x00010a0000047ab9 */ /* 0x000fe40000000a00 */
[----:B------:R-:W-:-:S14]  /*2950*/  DSETP.NEU.AND P1, PT, |R26|, |UR4|, PT ;  /* 0x400000041a007e2a */ /* 0x000fdc000bf2d200 */
[----:B------:R-:W-:Y:S05]  /*2960*/  @P1 BRA `(.L_x_17641) ;  /* 0x00000000001c1947 */ /* 0x000fea0003800000 */
[----:B------:R-:W-:Y:S02]  /*2970*/  IMAD.MOV.U32 R2, RZ, RZ, 0x7f3321d2 ;  /* 0x7f3321d2ff027424 */ /* 0x000fe400078e00ff */
[----:B------:R-:W-:-:S03]  /*2980*/  IMAD.MOV.U32 R0, RZ, RZ, 0x4002d97c ;  /* 0x4002d97cff007424 */ /* 0x000fc600078e00ff */
[----:B------:R-:W-:Y:S02]  /*2990*/  FSEL R2, R2, 3.37028055040000000000e+12, !P0 ;  /* 0x54442d1802027808 */ /* 0x000fe40004000000 */
[----:B------:R-:W-:Y:S01]  /*29a0*/  FSEL R3, R0, 1.8213495016098022461, !P0 ;  /* 0x3fe921fb00037808 */ /* 0x000fe20004000000 */
[----:B------:R-:W-:Y:S06]  /*29b0*/  BRA `(.L_x_17641) ;  /* 0x0000000000087947 */ /* 0x000fec0003800000 */
.L_x_17640:
[----:B------:R-:W-:Y:S02]  /*29c0*/  FSEL R2, RZ, 3.37028055040000000000e+12, P0 ;  /* 0x54442d18ff027808 */ /* 0x000fe40000000000 */
[----:B------:R-:W-:-:S07]  /*29d0*/  FSEL R3, RZ, 2.1426990032196044922, P0 ;  /* 0x400921fbff037808 */ /* 0x000fce0000000000 */
.L_x_17641:
[----:B------:R-:W-:Y:S05]  /*29e0*/  BSYNC B0 ;  /* 0x0000000000007941 */ /* 0x000fea0003800000 */
.L_x_17639:
[----:B------:R-:W0:Y:S01]  /*29f0*/  LDC.U8 R6, c[0x0][0x430] ;  /* 0x00010c00ff067b82 */ /* 0x000e220000000000 */
[----:B------:R-:W-:Y:S02]  /*2a00*/  ULDC.64 UR4, c[0x0][0x428] ;  /* 0x00010a0000047ab9 */ /* 0x000fe40000000a00 */
[----:B------:R-:W-:Y:S01]  /*2a10*/  DADD R4, |R26|, |UR4| ;  /* 0x400000041a047e29 */ /* 0x000fe20008000200 */
        /* <DEDUP_REMOVED lines=18> */
.L_x_17645:
[----:B------:R-:W0:Y:S02]  /*2b40*/  F2I.S64.F64.TRUNC R4, R4 ;  /* 0x0000000400047311 */ /* 0x000e24000030d900 */
[----:B0-----:R-:W-:-:S05]  /*2b50*/  IMAD.MOV.U32 R3, RZ, RZ, R4 ;  /* 0x000000ffff037224 */ /* 0x001fca00078e0004 */
[----:B------:R0:W-:Y:S01]  /*2b60*/  STG.E.U8 desc[UR36][R16.64], R3 ;  /* 0x0000000310007986 */ /* 0x0001e2000c101124 */
[----:B------:R-:W-:Y:S05]  /*2b70*/  BRA `(.L_x_17647) ;  /* 0x0000000c00f87947 */ /* 0x000fea0003800000 */
.L_x_17644:
        /* <DEDUP_REMOVED lines=9> */
.L_x_17649:
[----:B------:R-:W0:Y:S02]  /*2c10*/  F2I.F64.TRUNC R5, R4 ;  /* 0x0000000400057311 */ /* 0x000e24000030d100 */
[----:B0-----:R0:W-:Y:S01]  /*2c20*/  STG.E desc[UR36][R16.64], R5 ;  /* 0x0000000510007986 */ /* 0x0011e2000c101924 */
[----:B------:R-:W-:Y:S05]  /*2c30*/  BRA `(.L_x_17647) ;  /* 0x0000000c00c87947 */ /* 0x000fea0003800000 */
.L_x_17648:
[----:B------:R-:W0:Y:S02]  /*2c40*/  F2I.F64.TRUNC R5, R4 ;  /* 0x0000000400057311 */ /* 0x000e24000030d100 */
[----:B0-----:R0:W-:Y:S01]  /*2c50*/  STG.E.U16 desc[UR36][R16.64], R5 ;  /* 0x0000000510007986 */ /* 0x0011e2000c101524 */
[----:B------:R-:W-:Y:S05]  /*2c60*/  BRA `(.L_x_17647) ;  /* 0x0000000c00bc7947 */ /* 0x000fea0003800000 */
.L_x_17643:
        /* <DEDUP_REMOVED lines=13> */
.L_x_17651:
        /* <DEDUP_REMOVED lines=8> */
.L_x_17650:
        /* <DEDUP_REMOVED lines=14> */
.L_x_17653:
        /* <DEDUP_REMOVED lines=9> */
.L_x_17652:
[----:B------:R0:W-:Y:S01]  /*2f30*/  STG.E.64 desc[UR36][R16.64], R4 ;  /* 0x0000000410007986 */ /* 0x0001e2000c101b24 */
[----:B------:R-:W-:Y:S05]  /*2f40*/  BRA `(.L_x_17647) ;  /* 0x0000000c00047947 */ /* 0x000fea0003800000 */
.L_x_17642:
        /* <DEDUP_REMOVED lines=12> */
.L_x_17656:
[----:B------:R-:W-:-:S05]  /*3010*/  CS2R R6, SRZ ;  /* 0x0000000000067805 */ /* 0x000fca000001ff00 */
[----:B------:R3:W-:Y:S01]  /*3020*/  STG.E.128 desc[UR36][R16.64], R4 ;  /* 0x0000000410007986 */ /* 0x0007e2000c101d24 */
[----:B------:R-:W-:Y:S05]  /*3030*/  BRA `(.L_x_17647) ;  /* 0x0000000800c87947 */ /* 0x000fea0003800000 */
.L_x_17655:
        /* <DEDUP_REMOVED lines=25> */
.L_x_17660:
[----:B------:R-:W-:Y:S05]  /*31d0*/  BSYNC B0 ;  /* 0x0000000000007941 */ /* 0x000fea0003800000 */
.L_x_17659:
[----:B------:R-:W-:-:S05]  /*31e0*/  LOP3.LUT R3, R0, R3, RZ, 0xfc, !PT ;  /* 0x0000000300037212 */ /* 0x000fca00078efcff */
[----:B------:R0:W-:Y:S01]  /*31f0*/  STG.E.U8 desc[UR36][R16.64], R3 ;  /* 0x0000000310007986 */ /* 0x0001e2000c101124 */
[----:B------:R-:W-:Y:S05]  /*3200*/  BRA `(.L_x_17647) ;  /* 0x0000000800547947 */ /* 0x000fea0003800000 */
.L_x_17658:
        /* <DEDUP_REMOVED lines=17> */
.L_x_17662:
[----:B------:R-:W-:Y:S01]  /*3320*/  IMAD.MOV.U32 R0, RZ, RZ, 0x7f ;  /* 0x0000007fff007424 */ /* 0x000fe200078e00ff */
[----:B------:R-:W-:-:S04]  /*3330*/  ISETP.GT.U32.AND P0, PT, R2, 0x7f800000, PT ;  /* 0x7f8000000200780c */ /* 0x000fc80003f04070 */
[----:B------:R-:W-:-:S09]  /*3340*/  SEL R0, R0, 0x7c, P0 ;  /* 0x0000007c00007807 */ /* 0x000fd20000000000 */
.L_x_17663:
[----:B------:R-:W-:Y:S05]  /*3350*/  BSYNC B0 ;  /* 0x0000000000007941 */ /* 0x000fea0003800000 */
.L_x_17661:
[----:B------:R-:W-:-:S04]  /*3360*/  LOP3.LUT R2, R3, 0x80000000, RZ, 0xc0, !PT ;  /* 0x8000000003027812 */ /* 0x000fc800078ec0ff */
[----:B------:R-:W-:-:S04]  /*3370*/  SHF.R.U32.HI R3, RZ, 0x18, R2 ;  /* 0x00000018ff037819 */ /* 0x000fc80000011602 */
[----:B------:R-:W-:-:S05]  /*3380*/  LOP3.LUT R3, R0, R3, RZ, 0xfc, !PT ;  /* 0x0000000300037212 */ /* 0x000fca00078efcff */
[----:B------:R1:W-:Y:S01]  /*3390*/  STG.E.U8 desc[UR36][R16.64], R3 ;  /* 0x0000000310007986 */ /* 0x0003e2000c101124 */
[----:B------:R-:W-:Y:S05]  /*33a0*/  BRA `(.L_x_17647) ;  /* 0x0000000400ec7947 */ /* 0x000fea0003800000 */
.L_x_17657:
        /* <DEDUP_REMOVED lines=8> */
.L_x_17654:
        /* <DEDUP_REMOVED lines=11> */
.L_x_17666:
        /* <DEDUP_REMOVED lines=21> */
.L_x_17669:
[----:B------:R-:W-:-:S04]  /*3630*/  LOP3.LUT R2, R3, 0x80000000, RZ, 0xc0, !PT ;  /* 0x8000000003027812 */ /* 0x000fc800078ec0ff */
[----:B------:R-:W-:-:S04]  /*3640*/  SHF.R.U32.HI R3, RZ, 0x18, R2 ;  /* 0x00000018ff037819 */ /* 0x000fc80000011602 */
[----:B------:R-:W-:-:S04]  /*3650*/  LOP3.LUT R0, R0, R3, RZ, 0xfc, !PT ;  /* 0x0000000300007212 */ /* 0x000fc800078efcff */
[----:B------:R-:W-:-:S07]  /*3660*/  PRMT R8, R0, 0x7610, R8 ;  /* 0x0000761000087816 */ /* 0x000fce0000000008 */
.L_x_17668:
[----:B------:R-:W-:Y:S05]  /*3670*/  BSYNC B0 ;  /* 0x0000000000007941 */ /* 0x000fea0003800000 */
.L_x_17667:
[----:B------:R0:W-:Y:S01]  /*3680*/  STG.E.U8 desc[UR36][R16.64], R8 ;  /* 0x0000000810007986 */ /* 0x0001e2000c101124 */
[----:B------:R-:W-:Y:S05]  /*3690*/  BRA `(.L_x_17647) ;  /* 0x0000000400307947 */ /* 0x000fea0003800000 */
.L_x_17665:
        /* <DEDUP_REMOVED lines=21> */
.L_x_17672:
[----:B------:R-:W-:-:S04]  /*37f0*/  LOP3.LUT R2, R3, 0x80000000, RZ, 0xc0, !PT ;  /* 0x8000000003027812 */ /* 0x000fc800078ec0ff */
[----:B------:R-:W-:-:S04]  /*3800*/  SHF.R.U32.HI R3, RZ, 0x18, R2 ;  /* 0x00000018ff037819 */ /* 0x000fc80000011602 */
[----:B------:R-:W-:-:S04]  /*3810*/  LOP3.LUT R0, R0, R3, RZ, 0xfc, !PT ;  /* 0x0000000300007212 */ /* 0x000fc800078efcff */
[----:B------:R-:W-:-:S07]  /*3820*/  PRMT R8, R0, 0x7610, R8 ;  /* 0x0000761000087816 */ /* 0x000fce0000000008 */
.L_x_17671:
[----:B------:R-:W-:Y:S05]  /*3830*/  BSYNC B0 ;  /* 0x0000000000007941 */ /* 0x000fea0003800000 */
.L_x_17670:
[----:B------:R0:W-:Y:S01]  /*3840*/  STG.E.U8 desc[UR36][R16.64], R8 ;  /* 0x0000000810007986 */ /* 0x0001e2000c101124 */
[----:B------:R-:W-:Y:S05]  /*3850*/  BRA `(.L_x_17647) ;  /* 0x0000000000c07947 */ /* 0x000fea0003800000 */
.L_x_17664:
        /* <DEDUP_REMOVED lines=26> */
.L_x_17646:
        /* <DEDUP_REMOVED lines=16> */
.L_x_17675:
[----:B------:R-:W-:Y:S05]  /*3b00*/  BRA `(.L_x_17647) ;  /* 0x0000000000147947 */ /* 0x000fea0003800000 */
.L_x_17674:
[----:B------:R-:W0:Y:S02]  /*3b10*/  F2I.U64.F64.TRUNC R4, R4 ;  /* 0x0000000400047311 */ /* 0x000e24000030d800 */
[----:B0-----:R0:W-:Y:S01]  /*3b20*/  STG.E.64 desc[UR36][R16.64], R4 ;  /* 0x0000000410007986 */ /* 0x0011e2000c101b24 */
[----:B------:R-:W-:Y:S05]  /*3b30*/  BRA `(.L_x_17647) ;  /* 0x0000000000087947 */ /* 0x000fea0003800000 */
.L_x_17673:
[----:B------:R-:W0:Y:S02]  /*3b40*/  F2I.U32.F64.TRUNC R5, R4 ;  /* 0x0000000400057311 */ /* 0x000e24000030d000 */
[----:B0-----:R0:W-:Y:S02]  /*3b50*/  STG.E desc[UR36][R16.64], R5 ;  /* 0x0000000510007986 */ /* 0x0011e4000c101924 */
.L_x_17647:
[----:B0-2---:R-:W0:Y:S01]  /*3b60*/  S2R R0, SR_CTAID.X ;  /* 0x0000000000007919 */ /* 0x005e220000002500 */
[----:B-1--4-:R-:W0:Y:S02]  /*3b70*/  S2R R3, SR_TID.X ;  /* 0x0000000000037919 */ /* 0x012e240000002100 */
[----:B0-----:R-:W-:-:S04]  /*3b80*/  IMAD R0, R0, 0x200, R3 ;  /* 0x0000020000007824 */ /* 0x001fc800078e0203 */
[----:B------:R-:W-:-:S07]  /*3b90*/  VIADD R19, R0, 0x80 ;  /* 0x0000008000137836 */ /* 0x000fce0000000000 */
.L_x_17602:
[----:B------:R-:W-:Y:S05]  /*3ba0*/  BSYNC B6 ;  /* 0x0000000000067941 */ /* 0x000fea0003800000 */
.L_x_17601:
[----:B------:R-:W-:Y:S01]  /*3bb0*/  ULDC UR4, c[0x0][0x210] ;  /* 0x0000840000047ab9 */ /* 0x000fe20000000800 */
[----:B------:R-:W-:Y:S01]  /*3bc0*/  BSSY B6, `(.L_x_17676) ;  /* 0x00003b1000067945 */ /* 0x000fe20003800000 */
[----:B------:R-:W-:-:S13]  /*3bd0*/  ISETP.GE.AND P0, PT, R19, UR4, PT ;  /* 0x0000000413007c0c */ /* 0x000fda000bf06270 */
[----:B------:R-:W-:Y:S05]  /*3be0*/  @P0 BRA `(.L_x_17677) ;  /* 0x0000003800b80947 */ /* 0x000fea0003800000 */
[----:B---3--:R-:W0:Y:S01]  /*3bf0*/  LDC R6, c[0x0][0x218] ;  /* 0x00008600ff067b82 */ /* 0x008e220000000800 */
        /* <DEDUP_REMOVED lines=302> */
.L_x_17678:
        /* <DEDUP_REMOVED lines=21> */
.L_x_17682:
[----:B------:R-:W2:Y:S02]  /*5030*/  LDG.E.U8 R2, desc[UR36][R2.64] ;  /* 0x0000002402027981 */ /* 0x000ea4000c1e1100 */
[----:B--2---:R0:W1:Y:S01]  /*5040*/  I2F.F64.U16 R28, R2 ;  /* 0x00000002001c7312 */ /* 0x0040620000101800 */
[----:B------:R-:W-:Y:S05]  /*5050*/  BRA `(.L_x_17684) ;  /* 0x0000000c00707947 */ /* 0x000fea0003800000 */
.L_x_17681:
        /* <DEDUP_REMOVED lines=9> */
.L_x_17686:
[----:B------:R-:W2:Y:S02]  /*50f0*/  LDG.E R2, desc[UR36][R2.64] ;  /* 0x0000002402027981 */ /* 0x000ea4000c1e1900 */
[----:B--2---:R0:W1:Y:S01]  /*5100*/  I2F.F64 R28, R2 ;  /* 0x00000002001c7312 */ /* 0x0040620000201c00 */
[----:B------:R-:W-:Y:S05]  /*5110*/  BRA `(.L_x_17684) ;  /* 0x0000000c00407947 */ /* 0x000fea0003800000 */
.L_x_17685:
[----:B------:R-:W2:Y:S02]  /*5120*/  LDG.E.U16 R2, desc[UR36][R2.64] ;  /* 0x0000002402027981 */ /* 0x000ea4000c1e1500 */
[----:B--2---:R0:W1:Y:S01]  /*5130*/  I2F.F64.S16 R28, R2 ;  /* 0x00000002001c7312 */ /* 0x0040620000101c00 */
[----:B------:R-:W-:Y:S05]  /*5140*/  BRA `(.L_x_17684) ;  /* 0x0000000c00347947 */ /* 0x000fea0003800000 */
.L_x_17680:
        /* <DEDUP_REMOVED lines=8> */
[----:B------:R-:W2:Y:S01]  /*51d0*/  F2F.F64.F32 R28, R28 ;  /* 0x0000001c001c7310 */ /* 0x000ea20000201800 */
[----:B------:R-:W-:Y:S05]  /*51e0*/  BRA `(.L_x_17684) ;  /* 0x0000000c000c7947 */ /* 0x000fea0003800000 */
.L_x_17688:
[----:B------:R-:W2:Y:S02]  /*51f0*/  LDG.E.U16 R0, desc[UR36][R2.64] ;  /* 0x0000002402007981 */ /* 0x000ea4000c1e1500 */
[----:B--2---:R-:W-:-:S05]  /*5200*/  HADD2.F32 R0, -RZ, R0.H0_H0 ;  /* 0x20000000ff007230 */ /* 0x004fca0000004100 */
[----:B------:R-:W-:-:S04]  /*5210*/  FMUL.FTZ R0, R0, 1 ;  /* 0x3f80000000007820 */ /* 0x000fc80000410000 */
[----:B------:R0:W1:Y:S01]  /*5220*/  F2F.F64.F32 R28, R0 ;  /* 0x00000000001c7310 */ /* 0x0000620000201800 */
[----:B------:R-:W-:Y:S05]  /*5230*/  BRA `(.L_x_17684) ;  /* 0x0000000800f87947 */ /* 0x000fea0003800000 */
.L_x_17687:
        /* <DEDUP_REMOVED lines=10> */
.L_x_17690:
[----:B------:R-:W2:Y:S02]  /*52e0*/  LDG.E.U16 R2, desc[UR36][R2.64] ;  /* 0x0000002402027981 */ /* 0x000ea4000c1e1500 */
[----:B--2---:R-:W-:-:S05]  /*52f0*/  HADD2.F32 R0, -RZ, R2.H0_H0 ;  /* 0x20000002ff007230 */ /* 0x004fca0000004100 */
[----:B------:R-:W-:-:S04]  /*5300*/  FMUL.FTZ R0, R0, 1 ;  /* 0x3f80000000007820 */ /* 0x000fc80000410000 */
[----:B------:R3:W4:Y:S01]  /*5310*/  F2F.F64.F32 R28, R0 ;  /* 0x00000000001c7310 */ /* 0x0007220000201800 */
[----:B------:R-:W-:Y:S05]  /*5320*/  BRA `(.L_x_17684) ;  /* 0x0000000800bc7947 */ /* 0x000fea0003800000 */
.L_x_17689:
[----:B------:R0:W5:Y:S01]  /*5330*/  LDG.E.64 R28, desc[UR36][R2.64] ;  /* 0x00000024021c7981 */ /* 0x000162000c1e1b00 */
[----:B------:R-:W-:Y:S05]  /*5340*/  BRA `(.L_x_17684) ;  /* 0x0000000800b47947 */ /* 0x000fea0003800000 */
.L_x_17679:
        /* <DEDUP_REMOVED lines=13> */
.L_x_17693:
[----:B------:R0:W5:Y:S01]  /*5420*/  LDG.E.64 R28, desc[UR36][R2.64] ;  /* 0x00000024021c7981 */ /* 0x000162000c1e1b00 */
[----:B------:R-:W-:Y:S05]  /*5430*/  BRA `(.L_x_17684) ;  /* 0x0000000800787947 */ /* 0x000fea0003800000 */
.L_x_17692:
        /* <DEDUP_REMOVED lines=28> */
.L_x_17695:
        /* <DEDUP_REMOVED lines=15> */
.L_x_17694:
[----:B------:R-:W2:Y:S02]  /*56f0*/  LDG.E.U16 R0, desc[UR36][R2.64] ;  /* 0x0000002402007981 */ /* 0x000ea4000c1e1500 */
[----:B--2---:R-:W-:-:S04]  /*5700*/  IMAD.U32 R0, R0, 0x10000, RZ ;  /* 0x0001000000007824 */ /* 0x004fc800078e00ff */
[----:B------:R-:W-:-:S04]  /*5710*/  FMUL.FTZ R0, R0, 1 ;  /* 0x3f80000000007820 */ /* 0x000fc80000410000 */
[----:B------:R0:W1:Y:S01]  /*5720*/  F2F.F64.F32 R28, R0 ;  /* 0x00000000001c7310 */ /* 0x0000620000201800 */
[----:B------:R-:W-:Y:S05]  /*5730*/  BRA `(.L_x_17684) ;  /* 0x0000000400b87947 */ /* 0x000fea0003800000 */
.L_x_17691:
        /* <DEDUP_REMOVED lines=11> */
.L_x_17698:
        /* <DEDUP_REMOVED lines=21> */
.L_x_17702:
[----:B------:R-:W-:Y:S05]  /*5940*/  BSYNC B1 ;  /* 0x0000000000017941 */ /* 0x000fea0003800000 */
.L_x_17701:
[----:B------:R-:W-:Y:S01]  /*5950*/  LEA R3, R0, 0x3b800000, 0x17 ;  /* 0x3b80000000037811 */ /* 0x000fe200078eb8ff */
[----:B------:R-:W-:-:S05]  /*5960*/  IMAD.SHL.U32 R0, R2, 0x100000, RZ ;  /* 0x0010000002007824 */ /* 0x000fca00078e00ff */
[----:B------:R-:W-:-:S07]  /*5970*/  LOP3.LUT R0, R3, R0, R4, 0xfe, !PT ;  /* 0x0000000003007212 */ /* 0x000fce00078efe04 */
.L_x_17700:
[----:B------:R-:W-:Y:S05]  /*5980*/  BSYNC B0 ;  /* 0x0000000000007941 */ /* 0x000fea0003800000 */
.L_x_17699:
[----:B------:R-:W-:-:S04]  /*5990*/  FMUL.FTZ R0, R0, 1 ;  /* 0x3f80000000007820 */ /* 0x000fc80000410000 */
[----:B------:R0:W1:Y:S01]  /*59a0*/  F2F.F64.F32 R28, R0 ;  /* 0x00000000001c7310 */ /* 0x0000620000201800 */
[----:B------:R-:W-:Y:S05]  /*59b0*/  BRA `(.L_x_17684) ;  /* 0x0000000400187947 */ /* 0x000fea0003800000 */
.L_x_17697:
        /* <DEDUP_REMOVED lines=21> */
.L_x_17706:
[----:B------:R-:W-:Y:S05]  /*5b10*/  BSYNC B1 ;  /* 0x0000000000017941 */ /* 0x000fea0003800000 */
.L_x_17705:
[----:B------:R-:W-:Y:S01]  /*5b20*/  LEA R3, R0, 0x37800000, 0x17 ;  /* 0x3780000000037811 */ /* 0x000fe200078eb8ff */
[----:B------:R-:W-:-:S05]  /*5b30*/  IMAD.SHL.U32 R0, R2, 0x200000, RZ ;  /* 0x0020000002007824 */ /* 0x000fca00078e00ff */
[----:B------:R-:W-:-:S07]  /*5b40*/  LOP3.LUT R0, R3, R0, R4, 0xfe, !PT ;  /* 0x0000000003007212 */ /* 0x000fce00078efe04 */
.L_x_17704:
[----:B------:R-:W-:Y:S05]  /*5b50*/  BSYNC B0 ;  /* 0x0000000000007941 */ /* 0x000fea0003800000 */
.L_x_17703:
[----:B------:R-:W-:-:S04]  /*5b60*/  FMUL.FTZ R0, R0, 1 ;  /* 0x3f80000000007820 */ /* 0x000fc80000410000 */
[----:B------:R0:W1:Y:S01]  /*5b70*/  F2F.F64.F32 R28, R0 ;  /* 0x00000000001c7310 */ /* 0x0000620000201800 */
[----:B------:R-:W-:Y:S05]  /*5b80*/  BRA `(.L_x_17684) ;  /* 0x0000000000a47947 */ /* 0x000fea0003800000 */
.L_x_17696:
        /* <DEDUP_REMOVED lines=14> */
.L_x_17710:
[----:B------:R-:W-:Y:S05]  /*5c70*/  BSYNC B0 ;  /* 0x0000000000007941 */ /* 0x000fea0003800000 */
.L_x_17709:
[----:B------:R-:W-:-:S04]  /*5c80*/  FMUL.FTZ R0, R0, 1 ;  /* 0x3f80000000007820 */ /* 0x000fc80000410000 */
[----:B------:R0:W1:Y:S01]  /*5c90*/  F2F.F64.F32 R28, R0 ;  /* 0x00000000001c7310 */ /* 0x0000620000201800 */
[----:B------:R-:W-:Y:S05]  /*5ca0*/  BRA `(.L_x_17684) ;  /* 0x00000000005c7947 */ /* 0x000fea0003800000 */
.L_x_17683:
        /* <DEDUP_REMOVED lines=16> */
.L_x_17711:
[----:B------:R-:W-:Y:S01]  /*5db0*/  CS2R R28, SRZ ;  /* 0x00000000001c7805 */ /* 0x000fe2000001ff00 */
[----:B------:R-:W-:Y:S06]  /*5dc0*/  BRA `(.L_x_17684) ;  /* 0x0000000000147947 */ /* 0x000fec0003800000 */
.L_x_17708:
[----:B------:R-:W2:Y:S02]  /*5dd0*/  LDG.E.64 R28, desc[UR36][R2.64] ;  /* 0x00000024021c7981 */ /* 0x000ea4000c1e1b00 */
[----:B--2---:R-:W0:Y:S01]  /*5de0*/  I2F.F64.U64 R28, R28 ;  /* 0x0000001c001c7312 */ /* 0x004e220000301800 */
[----:B------:R-:W-:Y:S05]  /*5df0*/  BRA `(.L_x_17684) ;  /* 0x0000000000087947 */ /* 0x000fea0003800000 */
.L_x_17707:
[----:B------:R-:W2:Y:S02]  /*5e00*/  LDG.E R2, desc[UR36][R2.64] ;  /* 0x0000002402027981 */ /* 0x000ea4000c1e1900 */
[----:B--2---:R0:W1:Y:S02]  /*5e10*/  I2F.F64.U32 R28, R2 ;  /* 0x00000002001c7312 */ /* 0x0040640000201800 */
.L_x_17684:
[----:B------:R-:W-:Y:S01]  /*5e20*/  ULDC.64 UR4, c[0x0][0x428] ;  /* 0x00010a0000047ab9 */ /* 0x000fe20000000a00 */
[----:B012-45:R-:W-:Y:S01]  /*5e30*/  DADD R6, -RZ, |R28| ;  /* 0x00000000ff067229 */ /* 0x037fe2000000051c */
        /* <DEDUP_REMOVED lines=18> */
[----:B---3--:R-:W-:-:S05]  /*5f60*/  FFMA R0, RZ, R27, R3 ;  /* 0x0000001bff007223 */ /* 0x008fca0000000003 */
[----:B------:R-:W-:-:S13]  /*5f70*/  FSETP.GT.AND P0, PT, |R0|, 1.469367938527859385e-39, PT ;  /* 0x001000000000780b */ /* 0x000fda0003f04200 */
[----:B------:R-:W-:Y:S05]  /*5f80*/  @P0 BRA P1, `(.L_x_17713) ;  /* 0x0000000000100947 */ /* 0x000fea0000800000 */
[----:B------:R-:W-:Y:S01]  /*5f90*/  IMAD.MOV.U32 R10, RZ, RZ, R26 ;  /* 0x000000ffff0a7224 */ /* 0x000fe200078e001a */
[----:B------:R-:W-:Y:S01]  /*5fa0*/  MOV R6, 0x5fd0 ;  /* 0x00005fd000067802 */ /* 0x000fe20000000f00 */
[----:B------:R-:W-:-:S07]  /*5fb0*/  IMAD.MOV.U32 R11, RZ, RZ, R27 ;  /* 0x000000ffff0b7224 */ /* 0x000fce00078e001b */
[----:B------:R-:W-:Y:S05]  /*5fc0*/  CALL.REL.NOINC `($__internal_70_$__cuda_sm20_div_rn_f64_full) ;  /* 0x0000008c00547944 */ /* 0x000fea0003c00000 */
.L_x_17713:
[----:B------:R-:W-:Y:S05]  /*5fd0*/  BSYNC B0 ;  /* 0x0000000000007941 */ /* 0x000fea0003800000 */
.L_x_17712:
        /* <DEDUP_REMOVED lines=84> */
.L_x_17715:
[----:B------:R-:W-:Y:S02]  /*6520*/  FSEL R2, RZ, 3.37028055040000000000e+12, P1 ;  /* 0x54442d18ff027808 */ /* 0x000fe40000800000 */
[----:B------:R-:W-:-:S07]  /*6530*/  FSEL R3, RZ, 2.1426990032196044922, P1 ;  /* 0x400921fbff037808 */ /* 0x000fce0000800000 */
.L_x_17716:
[----:B------:R-:W-:Y:S05]  /*6540*/  BSYNC B0 ;  /* 0x0000000000007941 */ /* 0x000fea0003800000 */
.L_x_17714:
        /* <DEDUP_REMOVED lines=21> */
.L_x_17720:
[----:B------:R-:W0:Y:S02]  /*66a0*/  F2I.S64.F64.TRUNC R4, R4 ;  /* 0x0000000400047311 */ /* 0x000e24000030d900 */
[----:B0-----:R-:W-:-:S05]  /*66b0*/  IMAD.MOV.U32 R3, RZ, RZ, R4 ;  /* 0x000000ffff037224 */ /* 0x001fca00078e0004 */
[----:B------:R0:W-:Y:S01]  /*66c0*/  STG.E.U8 desc[UR36][R16.64], R3 ;  /* 0x0000000310007986 */ /* 0x0001e2000c101124 */
[----:B------:R-:W-:Y:S05]  /*66d0*/  BRA `(.L_x_17722) ;  /* 0x0000000c00f87947 */ /* 0x000fea0003800000 */
.L_x_17719:
        /* <DEDUP_REMOVED lines=9> */
.L_x_17724:
[----:B------:R-:W0:Y:S02]  /*6770*/  F2I.F64.TRUNC R5, R4 ;  /* 0x0000000400057311 */ /* 0x000e24000030d100 */
[----:B0-----:R0:W-:Y:S01]  /*6780*/  STG.E desc[UR36][R16.64], R5 ;  /* 0x0000000510007986 */ /* 0x0011e2000c101924 */
[----:B------:R-:W-:Y:S05]  /*6790*/  BRA `(.L_x_17722) ;  /* 0x0000000c00c87947 */ /* 0x000fea0003800000 */
.L_x_17723:
[----:B------:R-:W0:Y:S02]  /*67a0*/  F2I.F64.TRUNC R5, R4 ;  /* 0x0000000400057311 */ /* 0x000e24000030d100 */
[----:B0-----:R0:W-:Y:S01]  /*67b0*/  STG.E.U16 desc[UR36][R16.64], R5 ;  /* 0x0000000510007986 */ /* 0x0011e2000c101524 */
[----:B------:R-:W-:Y:S05]  /*67c0*/  BRA `(.L_x_17722) ;  /* 0x0000000c00bc7947 */ /* 0x000fea0003800000 */
.L_x_17718:
        /* <DEDUP_REMOVED lines=13> */
.L_x_17726:
        /* <DEDUP_REMOVED lines=8> */
.L_x_17725:
        /* <DEDUP_REMOVED lines=14> */
.L_x_17728:
        /* <DEDUP_REMOVED lines=9> */
.L_x_17727:
[----:B------:R0:W-:Y:S01]  /*6a90*/  STG.E.64 desc[UR36][R16.64], R4 ;  /* 0x0000000410007986 */ /* 0x0001e2000c101b24 */
[----:B------:R-:W-:Y:S05]  /*6aa0*/  BRA `(.L_x_17722) ;  /* 0x0000000c00047947 */ /* 0x000fea0003800000 */
.L_x_17717:
        /* <DEDUP_REMOVED lines=12> */
.L_x_17731:
[----:B------:R-:W-:-:S05]  /*6b70*/  CS2R R6, SRZ ;  /* 0x0000000000067805 */ /* 0x000fca000001ff00 */
[----:B------:R0:W-:Y:S01]  /*6b80*/  STG.E.128 desc[UR36][R16.64], R4 ;  /* 0x0000000410007986 */ /* 0x0001e2000c101d24 */
[----:B------:R-:W-:Y:S05]  /*6b90*/  BRA `(.L_x_17722) ;  /* 0x0000000800c87947 */ /* 0x000fea0003800000 */
.L_x_17730:
        /* <DEDUP_REMOVED lines=25> */
.L_x_17735:
[----:B------:R-:W-:Y:S05]  /*6d30*/  BSYNC B0 ;  /* 0x0000000000007941 */ /* 0x000fea0003800000 */
.L_x_17734:
[----:B------:R-:W-:-:S05]  /*6d40*/  LOP3.LUT R3, R0, R3, RZ, 0xfc, !PT ;  /* 0x0000000300037212 */ /* 0x000fca00078efcff */
[----:B------:R0:W-:Y:S01]  /*6d50*/  STG.E.U8 desc[UR36][R16.64], R3 ;  /* 0x0000000310007986 */ /* 0x0001e2000c101124 */
[----:B------:R-:W-:Y:S05]  /*6d60*/  BRA `(.L_x_17722) ;  /* 0x0000000800547947 */ /* 0x000fea0003800000 */
.L_x_17733:
        /* <DEDUP_REMOVED lines=17> */
.L_x_17737:
[----:B------:R-:W-:Y:S01]  /*6e80*/  IMAD.MOV.U32 R0, RZ, RZ, 0x7f ;  /* 0x0000007fff007424 */ /* 0x000fe200078e00ff */
[----:B------:R-:W-:-:S04]  /*6e90*/  ISETP.GT.U32.AND P0, PT, R2, 0x7f800000, PT ;  /* 0x7f8000000200780c */ /* 0x000fc80003f04070 */
[----:B------:R-:W-:-:S09]  /*6ea0*/  SEL R0, R0, 0x7c, P0 ;  /* 0x0000007c00007807 */ /* 0x000fd20000000000 */
.L_x_17738:
[----:B------:R-:W-:Y:S05]  /*6eb0*/  BSYNC B0 ;  /* 0x0000000000007941 */ /* 0x000fea0003800000 */
.L_x_17736:
[----:B------:R-:W-:-:S04]  /*6ec0*/  LOP3.LUT R2, R3, 0x80000000, RZ, 0xc0, !PT ;  /* 0x8000000003027812 */ /* 0x000fc800078ec0ff */
[----:B------:R-:W-:-:S04]  /*6ed0*/  SHF.R.U32.HI R3, RZ, 0x18, R2 ;  /* 0x00000018ff037819 */ /* 0x000fc80000011602 */
[----:B------:R-:W-:-:S05]  /*6ee0*/  LOP3.LUT R3, R0, R3, RZ, 0xfc, !PT ;  /* 0x0000000300037212 */ /* 0x000fca00078efcff */
[----:B------:R0:W-:Y:S01]  /*6ef0*/  STG.E.U8 desc[UR36][R16.64], R3 ;  /* 0x0000000310007986 */ /* 0x0001e2000c101124 */
[----:B------:R-:W-:Y:S05]  /*6f00*/  BRA `(.L_x_17722) ;  /* 0x0000000400ec7947 */ /* 0x000fea0003800000 */
.L_x_17732:
        /* <DEDUP_REMOVED lines=8> */
.L_x_17729:
        /* <DEDUP_REMOVED lines=11> */
.L_x_17741:
        /* <DEDUP_REMOVED lines=21> */
.L_x_17744:
[----:B------:R-:W-:-:S04]  /*7190*/  LOP3.LUT R2, R3, 0x80000000, RZ, 0xc0, !PT ;  /* 0x8000000003027812 */ /* 0x000fc800078ec0ff */
[----:B------:R-:W-:-:S04]  /*71a0*/  SHF.R.U32.HI R3, RZ, 0x18, R2 ;  /* 0x00000018ff037819 */ /* 0x000fc80000011602 */
[----:B------:R-:W-:-:S04]  /*71b0*/  LOP3.LUT R0, R0, R3, RZ, 0xfc, !PT ;  /* 0x0000000300007212 */ /* 0x000fc800078efcff */
[----:B------:R-:W-:-:S07]  /*71c0*/  PRMT R8, R0, 0x7610, R8 ;  /* 0x0000761000087816 */ /* 0x000fce0000000008 */
.L_x_17743:
[----:B------:R-:W-:Y:S05]  /*71d0*/  BSYNC B0 ;  /* 0x0000000000007941 */ /* 0x000fea0003800000 */
.L_x_17742:
[----:B------:R3:W-:Y:S01]  /*71e0*/  STG.E.U8 desc[UR36][R16.64], R8 ;  /* 0x0000000810007986 */ /* 0x0007e2000c101124 */
[----:B------:R-:W-:Y:S05]  /*71f0*/  BRA `(.L_x_17722) ;  /* 0x0000000400307947 */ /* 0x000fea0003800000 */
.L_x_17740:
        /* <DEDUP_REMOVED lines=21> */
.L_x_17747:
[----:B------:R-:W-:-:S04]  /*7350*/  LOP3.LUT R2, R3, 0x80000000, RZ, 0xc0, !PT ;  /* 0x8000000003027812 */ /* 0x000fc800078ec0ff */
[----:B------:R-:W-:-:S04]  /*7360*/  SHF.R.U32.HI R3, RZ, 0x18, R2 ;  /* 0x00000018ff037819 */ /* 0x000fc80000011602 */
[----:B------:R-:W-:-:S04]  /*7370*/  LOP3.LUT R0, R0, R3, RZ, 0xfc, !PT ;  /* 0x0000000300007212 */ /* 0x000fc800078efcff */
[----:B------:R-:W-:-:S07]  /*7380*/  PRMT R8, R0, 0x7610, R8 ;  /* 0x0000761000087816 */ /* 0x000fce0000000008 */
.L_x_17746:
[----:B------:R-:W-:Y:S05]  /*7390*/  BSYNC B0 ;  /* 0x0000000000007941 */ /* 0x000fea0003800000 */
.L_x_17745:
[----:B------:R0:W-:Y:S01]  /*73a0*/  STG.E.U8 desc[UR36][R16.64], R8 ;  /* 0x0000000810007986 */ /* 0x0001e2000c101124 */
[----:B------:R-:W-:Y:S05]  /*73b0*/  BRA `(.L_x_17722) ;  /* 0x0000000000c07947 */ /* 0x000fea0003800000 */
.L_x_17739:
        /* <DEDUP_REMOVED lines=26> */
.L_x_17721:
        /* <DEDUP_REMOVED lines=16> */
.L_x_17750:
[----:B------:R-:W-:Y:S05]  /*7660*/  BRA `(.L_x_17722) ;  /* 0x0000000000147947 */ /* 0x000fea0003800000 */
.L_x_17749:
[----:B------:R-:W0:Y:S02]  /*7670*/  F2I.U64.F64.TRUNC R4, R4 ;  /* 0x0000000400047311 */ /* 0x000e24000030d800 */
[----:B0-----:R2:W-:Y:S01]  /*7680*/  STG.E.64 desc[UR36][R16.64], R4 ;  /* 0x0000000410007986 */ /* 0x0015e2000c101b24 */
[----:B------:R-:W-:Y:S05]  /*7690*/  BRA `(.L_x_17722) ;  /* 0x0000000000087947 */ /* 0x000fea0003800000 */
.L_x_17748:
[----:B------:R-:W0:Y:S02]  /*76a0*/  F2I.U32.F64.TRUNC R5, R4 ;  /* 0x0000000400057311 */ /* 0x000e24000030d000 */
[----:B0-----:R0:W-:Y:S02]  /*76b0*/  STG.E desc[UR36][R16.64], R5 ;  /* 0x0000000510007986 */ /* 0x0011e4000c101924 */
.L_x_17722:
[----:B------:R-:W-:-:S07]  /*76c0*/  VIADD R19, R19, 0x80 ;  /* 0x0000008013137836 */ /* 0x000fce0000000000 */
.L_x_17677:
[----:B------:R-:W-:Y:S05]  /*76d0*/  BSYNC B6 ;  /* 0x0000000000067941 */ /* 0x000fea0003800000 */
.L_x_17676:
[----:B------:R-:W-:Y:S01]  /*76e0*/  ULDC UR4, c[0x0][0x210] ;  /* 0x0000840000047ab9 */ /* 0x000fe20000000800 */
[----:B------:R-:W-:Y:S01]  /*76f0*/  BSSY B6, `(.L_x_17751) ;  /* 0x00003b1000067945 */ /* 0x000fe20003800000 */
[----:B------:R-:W-:-:S13]  /*7700*/  ISETP.GE.AND P0, PT, R19, UR4, PT ;  /* 0x0000000413007c0c */ /* 0x000fda000bf06270 */
[----:B------:R-:W-:Y:S05]  /*7710*/  @P0 BRA `(.L_x_17752) ;  /* 0x0000003800b80947 */ /* 0x000fea0003800000 */
[----:B0--3--:R-:W0:Y:S01]  /*7720*/  LDC R6, c[0x0][0x218] ;  /* 0x00008600ff067b82 */ /* 0x009e220000000800 */
[----:B------:R-:W-:Y:S02]  /*7730*/  IMAD.MOV.U32 R0, RZ, RZ, RZ ;  /* 0x000000ffff007224 */ /* 0x000fe400078e00ff */
[----:B-12-4-:R-:W-:Y:S01]  /*7740*/  IMAD.MOV.U32 R16, RZ, RZ, RZ ;  /* 0x000000ffff107224 */ /* 0x016fe200078e00ff */
        /* <DEDUP_REMOVED lines=300> */
.L_x_17753:
        /* <DEDUP_REMOVED lines=21> */
.L_x_17757:
[----:B------:R-:W2:Y:S02]  /*8b60*/  LDG.E.U8 R2, desc[UR36][R2.64] ;  /* 0x0000002402027981 */ /* 0x000ea4000c1e1100 */
[----:B--2---:R0:W1:Y:S01]  /*8b70*/  I2F.F64.U16 R28, R2 ;  /* 0x00000002001c7312 */ /* 0x0040620000101800 */
[----:B------:R-:W-:Y:S05]  /*8b80*/  BRA `(.L_x_17759) ;  /* 0x0000000c00707947 */ /* 0x000fea0003800000 */
.L_x_17756:
        /* <DEDUP_REMOVED lines=9> */
.L_x_17761:
[----:B------:R-:W2:Y:S02]  /*8c20*/  LDG.E R2, desc[UR36][R2.64] ;  /* 0x0000002402027981 */ /* 0x000ea4000c1e1900 */
[----:B--2---:R0:W1:Y:S01]  /*8c30*/  I2F.F64 R28, R2 ;  /* 0x00000002001c7312 */ /* 0x0040620000201c00 */
[----:B------:R-:W-:Y:S05]  /*8c40*/  BRA `(.L_x_17759) ;  /* 0x0000000c00407947 */ /* 0x000fea0003800000 */
.L_x_17760:
[----:B------:R-:W2:Y:S02]  /*8c50*/  LDG.E.U16 R2, desc[UR36][R2.64] ;  /* 0x0000002402027981 */ /* 0x000ea4000c1e1500 */
[----:B--2---:R0:W1:Y:S01]  /*8c60*/  I2F.F64.S16 R28, R2 ;  /* 0x00000002001c7312 */ /* 0x0040620000101c00 */
[----:B------:R-:W-:Y:S05]  /*8c70*/  BRA `(.L_x_17759) ;  /* 0x0000000c00347947 */ /* 0x000fea0003800000 */
.L_x_17755:
        /* <DEDUP_REMOVED lines=10> */
.L_x_17763:
[----:B------:R-:W2:Y:S02]  /*8d20*/  LDG.E.U16 R0, desc[UR36][R2.64] ;  /* 0x0000002402007981 */ /* 0x000ea4000c1e1500 */
[----:B--2---:R-:W-:-:S05]  /*8d30*/  HADD2.F32 R0, -RZ, R0.H0_H0 ;  /* 0x20000000ff007230 */ /* 0x004fca0000004100 */
[----:B------:R-:W-:-:S04]  /*8d40*/  FMUL.FTZ R0, R0, 1 ;  /* 0x3f80000000007820 */ /* 0x000fc80000410000 */
[----:B------:R0:W1:Y:S01]  /*8d50*/  F2F.F64.F32 R28, R0 ;  /* 0x00000000001c7310 */ /* 0x0000620000201800 */
[----:B------:R-:W-:Y:S05]  /*8d60*/  BRA `(.L_x_17759) ;  /* 0x0000000800f87947 */ /* 0x000fea0003800000 */
.L_x_17762:
        /* <DEDUP_REMOVED lines=10> */
.L_x_17765:
[----:B------:R-:W2:Y:S02]  /*8e10*/  LDG.E.U16 R2, desc[UR36][R2.64] ;  /* 0x0000002402027981 */ /* 0x000ea4000c1e1500 */
[----:B--2---:R-:W-:-:S05]  /*8e20*/  HADD2.F32 R0, -RZ, R2.H0_H0 ;  /* 0x20000002ff007230 */ /* 0x004fca0000004100 */
[----:B------:R-:W-:-:S04]  /*8e30*/  FMUL.FTZ R0, R0, 1 ;  /* 0x3f80000000007820 */ /* 0x000fc80000410000 */
[----:B------:R0:W1:Y:S01]  /*8e40*/  F2F.F64.F32 R28, R0 ;  /* 0x00000000001c7310 */ /* 0x0000620000201800 */
[----:B------:R-:W-:Y:S05]  /*8e50*/  BRA `(.L_x_17759) ;  /* 0x0000000800bc7947 */ /* 0x000fea0003800000 */
.L_x_17764:
[----:B------:R0:W5:Y:S01]  /*8e60*/  LDG.E.64 R28, desc[UR36][R2.64] ;  /* 0x00000024021c7981 */ /* 0x000162000c1e1b00 */
[----:B------:R-:W-:Y:S05]  /*8e70*/  BRA `(.L_x_17759) ;  /* 0x0000000800b47947 */ /* 0x000fea0003800000 */
.L_x_17754:
        /* <DEDUP_REMOVED lines=13> */
.L_x_17768:
[----:B------:R0:W5:Y:S01]  /*8f50*/  LDG.E.64 R28, desc[UR36][R2.64] ;  /* 0x00000024021c7981 */ /* 0x000162000c1e1b00 */
[----:B------:R-:W-:Y:S05]  /*8f60*/  BRA `(.L_x_17759) ;  /* 0x0000000800787947 */ /* 0x000fea0003800000 */
.L_x_17767:
        /* <DEDUP_REMOVED lines=28> */
.L_x_17770:
        /* <DEDUP_REMOVED lines=13> */
[----:B------:R3:W4:Y:S01]  /*9200*/  F2F.F64.F32 R28, R4 ;  /* 0x00000004001c7310 */ /* 0x0007220000201800 */
[----:B------:R-:W-:Y:S05]  /*9210*/  BRA `(.L_x_17759) ;  /* 0x0000000400cc7947 */ /* 0x000fea0003800000 */
.L_x_17769:
[----:B------:R-:W2:Y:S02]  /*9220*/  LDG.E.U16 R0, desc[UR36][R2.64] ;  /* 0x0000002402007981 */ /* 0x000ea4000c1e1500 */
[----:B--2---:R-:W-:-:S04]  /*9230*/  IMAD.U32 R0, R0, 0x10000, RZ ;  /* 0x0001000000007824 */ /* 0x004fc800078e00ff */
[----:B------:R-:W-:-:S04]  /*9240*/  FMUL.FTZ R0, R0, 1 ;  /* 0x3f80000000007820 */ /* 0x000fc80000410000 */
[----:B------:R1:W2:Y:S01]  /*9250*/  F2F.F64.F32 R28, R0 ;  /* 0x00000000001c7310 */ /* 0x0002a20000201800 */
[----:B------:R-:W-:Y:S05]  /*9260*/  BRA `(.L_x_17759) ;  /* 0x0000000400b87947 */ /* 0x000fea0003800000 */
.L_x_17766:
        /* <DEDUP_REMOVED lines=11> */
.L_x_17773:
        /* <DEDUP_REMOVED lines=21> */
.L_x_17777:
[----:B------:R-:W-:Y:S05]  /*9470*/  BSYNC B1 ;  /* 0x0000000000017941 */ /* 0x000fea0003800000 */
.L_x_17776:
[----:B------:R-:W-:Y:S01]  /*9480*/  LEA R3, R0, 0x3b800000, 0x17 ;  /* 0x3b80000000037811 */ /* 0x000fe200078eb8ff */
[----:B------:R-:W-:-:S05]  /*9490*/  IMAD.SHL.U32 R0, R2, 0x100000, RZ ;  /* 0x0010000002007824 */ /* 0x000fca00078e00ff */
[----:B------:R-:W-:-:S07]  /*94a0*/  LOP3.LUT R0, R3, R0, R4, 0xfe, !PT ;  /* 0x0000000003007212 */ /* 0x000fce00078efe04 */
.L_x_17775:
[----:B------:R-:W-:Y:S05]  /*94b0*/  BSYNC B0 ;  /* 0x0000000000007941 */ /* 0x000fea0003800000 */
.L_x_17774:
[----:B------:R-:W-:-:S04]  /*94c0*/  FMUL.FTZ R0, R0, 1 ;  /* 0x3f80000000007820 */ /* 0x000fc80000410000 */
[----:B------:R0:W1:Y:S01]  /*94d0*/  F2F.F64.F32 R28, R0 ;  /* 0x00000000001c7310 */ /* 0x0000620000201800 */
[----:B------:R-:W-:Y:S05]  /*94e0*/  BRA `(.L_x_17759) ;  /* 0x0000000400187947 */ /* 0x000fea0003800000 */
.L_x_17772:
        /* <DEDUP_REMOVED lines=21> */
.L_x_17781:
[----:B------:R-:W-:Y:S05]  /*9640*/  BSYNC B1 ;  /* 0x0000000000017941 */ /* 0x000fea0003800000 */
.L_x_17780:
[----:B------:R-:W-:Y:S01]  /*9650*/  LEA R3, R0, 0x37800000, 0x17 ;  /* 0x3780000000037811 */ /* 0x000fe200078eb8ff */
[----:B------:R-:W-:-:S05]  /*9660*/  IMAD.SHL.U32 R0, R2, 0x200000, RZ ;  /* 0x0020000002007824 */ /* 0x000fca00078e00ff */
[----:B------:R-:W-:-:S07]  /*9670*/  LOP3.LUT R0, R3, R0, R4, 0xfe, !PT ;  /* 0x0000000003007212 */ /* 0x000fce00078efe04 */
.L_x_17779:
[----:B------:R-:W-:Y:S05]  /*9680*/  BSYNC B0 ;  /* 0x0000000000007941 */ /* 0x000fea0003800000 */
.L_x_17778:
[----:B------:R-:W-:-:S04]  /*9690*/  FMUL.FTZ R0, R0, 1 ;  /* 0x3f80000000007820 */ /* 0x000fc80000410000 */
[----:B------:R0:W1:Y:S01]  /*96a0*/  F2F.F64.F32 R28, R0 ;  /* 0x00000000001c7310 */ /* 0x0000620000201800 */
[----:B------:R-:W-:Y:S05]  /*96b0*/  BRA `(.L_x_17759) ;  /* 0x0000000000a47947 */ /* 0x000fea0003800000 */
.L_x_17771:
        /* <DEDUP_REMOVED lines=14> */
.L_x_17785:
[----:B------:R-:W-:Y:S05]  /*97a0*/  BSYNC B0 ;  /* 0x0000000000007941 */ /* 0x000fea0003800000 */
.L_x_17784:
[----:B------:R-:W-:-:S04]  /*97b0*/  FMUL.FTZ R0, R0, 1 ;  /* 0x3f80000000007820 */ /* 0x000fc80000410000 */
[----:B------:R0:W1:Y:S01]  /*97c0*/  F2F.F64.F32 R28, R0 ;  /* 0x00000000001c7310 */ /* 0x0000620000201800 */
[----:B------:R-:W-:Y:S05]  /*97d0*/  BRA `(.L_x_17759) ;  /* 0x00000000005c7947 */ /* 0x000fea0003800000 */
.L_x_17758:
        /* <DEDUP_REMOVED lines=16> */
.L_x_17786:
[----:B------:R-:W-:Y:S01]  /*98e0*/  CS2R R28, SRZ ;  /* 0x00000000001c7805 */ /* 0x000fe2000001ff00 */
[----:B------:R-:W-:Y:S06]  /*98f0*/  BRA `(.L_x_17759) ;  /* 0x0000000000147947 */ /* 0x000fec0003800000 */
.L_x_17783:
[----:B------:R-:W2:Y:S02]  /*9900*/  LDG.E.64 R28, desc[UR36][R2.64] ;  /* 0x00000024021c7981 */ /* 0x000ea4000c1e1b00 */
[----:B--2---:R-:W0:Y:S01]  /*9910*/  I2F.F64.U64 R28, R28 ;  /* 0x0000001c001c7312 */ /* 0x004e220000301800 */
[----:B------:R-:W-:Y:S05]  /*9920*/  BRA `(.L_x_17759) ;  /* 0x0000000000087947 */ /* 0x000fea0003800000 */
.L_x_17782:
[----:B------:R-:W2:Y:S02]  /*9930*/  LDG.E R2, desc[UR36][R2.64] ;  /* 0x0000002402027981 */ /* 0x000ea4000c1e1900 */
[----:B--2---:R0:W1:Y:S02]  /*9940*/  I2F.F64.U32 R28, R2 ;  /* 0x00000002001c7312 */ /* 0x0040640000201800 */
.L_x_17759:
        /* <DEDUP_REMOVED lines=8> */
[----:B------:R-:W3:Y:S01]  /*99d0*/  MUFU.RCP64H R3, R27 ;  /* 0x0000001b00037308 */ /* 0x000ee20000001800 */
[----:B------:R-:W-:Y:S02]  /*99e0*/  FSEL R12, R6, R8, !P4 ;  /* 0x00000008060c7208 */ /* 0x000fe40006000000 */
[----:B------:R-:W-:-:S04]  /*99f0*/  FSEL R13, R7, R9, !P4 ;  /* 0x00000009070d7208 */ /* 0x000fc80006000000 */
[----:B------:R-:W-:Y:S01]  /*9a00*/  FSETP.GEU.AND P1, PT, |R13|, 6.5827683646048100446e-37, PT ;  /* 0x036000000d00780b */ /* 0x000fe20003f2e200 */
[----:B---3--:R-:W-:-:S08]  /*9a10*/  DFMA R4, -R26, R2, 1 ;  /* 0x3ff000001a04742b */ /* 0x008fd00000000102 */
        /* <DEDUP_REMOVED lines=13> */
[----:B------:R-:W-:Y:S05]  /*9af0*/  CALL.REL.NOINC `($__internal_70_$__cuda_sm20_div_rn_f64_full) ;  /* 0x0000005000887944 */ /* 0x000fea0003c00000 */
.L_x_17788:
[----:B------:R-:W-:Y:S05]  /*9b00*/  BSYNC B0 ;  /* 0x0000000000007941 */ /* 0x000fea0003800000 */
.L_x_17787:
        /* <DEDUP_REMOVED lines=84> */
.L_x_17790:
[----:B------:R-:W-:Y:S02]  /*a050*/  FSEL R2, RZ, 3.37028055040000000000e+12, P1 ;  /* 0x54442d18ff027808 */ /* 0x000fe40000800000 */
[----:B------:R-:W-:-:S07]  /*a060*/  FSEL R3, RZ, 2.1426990032196044922, P1 ;  /* 0x400921fbff037808 */ /* 0x000fce0000800000 */
.L_x_17791:
[----:B------:R-:W-:Y:S05]  /*a070*/  BSYNC B0 ;  /* 0x0000000000007941 */ /* 0x000fea0003800000 */
.L_x_17789:
        /* <DEDUP_REMOVED lines=21> */
.L_x_17795:
[----:B------:R-:W0:Y:S02]  /*a1d0*/  F2I.S64.F64.TRUNC R4, R4 ;  /* 0x0000000400047311 */ /* 0x000e24000030d900 */
[----:B0-----:R-:W-:-:S05]  /*a1e0*/  IMAD.MOV.U32 R3, RZ, RZ, R4 ;  /* 0x000000ffff037224 */ /* 0x001fca00078e0004 */
[----:B------:R0:W-:Y:S01]  /*a1f0*/  STG.E.U8 desc[UR36][R16.64], R3 ;  /* 0x0000000310007986 */ /* 0x0001e2000c101124 */
[----:B------:R-:W-:Y:S05]  /*a200*/  BRA `(.L_x_17797) ;  /* 0x0000000c00f87947 */ /* 0x000fea0003800000 */
.L_x_17794:
        /* <DEDUP_REMOVED lines=9> */
.L_x_17799:
[----:B------:R-:W0:Y:S02]  /*a2a0*/  F2I.F64.TRUNC R5, R4 ;  /* 0x0000000400057311 */ /* 0x000e24000030d100 */
[----:B0-----:R3:W-:Y:S01]  /*a2b0*/  STG.E desc[UR36][R16.64], R5 ;  /* 0x0000000510007986 */ /* 0x0017e2000c101924 */
[----:B------:R-:W-:Y:S05]  /*a2c0*/  BRA `(.L_x_17797) ;  /* 0x0000000c00c87947 */ /* 0x000fea0003800000 */
.L_x_17798:
[----:B------:R-:W0:Y:S02]  /*a2d0*/  F2I.F64.TRUNC R5, R4 ;  /* 0x0000000400057311 */ /* 0x000e24000030d100 */
[----:B0-----:R2:W-:Y:S01]  /*a2e0*/  STG.E.U16 desc[UR36][R16.64], R5 ;  /* 0x0000000510007986 */ /* 0x0015e2000c101524 */
[----:B------:R-:W-:Y:S05]  /*a2f0*/  BRA `(.L_x_17797) ;  /* 0x0000000c00bc7947 */ /* 0x000fea0003800000 */
.L_x_17793:
        /* <DEDUP_REMOVED lines=13> */
.L_x_17801:
        /* <DEDUP_REMOVED lines=8> */
.L_x_17800:
        /* <DEDUP_REMOVED lines=14> */
.L_x_17803:
        /* <DEDUP_REMOVED lines=9> */
.L_x_17802:
[----:B------:R0:W-:Y:S01]  /*a5c0*/  STG.E.64 desc[UR36][R16.64], R4 ;  /* 0x0000000410007986 */ /* 0x0001e2000c101b24 */
[----:B------:R-:W-:Y:S05]  /*a5d0*/  BRA `(.L_x_17797) ;  /* 0x0000000c00047947 */ /* 0x000fea0003800000 */
.L_x_17792:
        /* <DEDUP_REMOVED lines=12> */
.L_x_17806:
[----:B------:R-:W-:-:S05]  /*a6a0*/  CS2R R6, SRZ ;  /* 0x0000000000067805 */ /* 0x000fca000001ff00 */
[----:B------:R0:W-:Y:S01]  /*a6b0*/  STG.E.128 desc[UR36][R16.64], R4 ;  /* 0x0000000410007986 */ /* 0x0001e2000c101d24 */
[----:B------:R-:W-:Y:S05]  /*a6c0*/  BRA `(.L_x_17797) ;  /* 0x0000000800c87947 */ /* 0x000fea0003800000 */
.L_x_17805:
        /* <DEDUP_REMOVED lines=25> */
.L_x_17810:
[----:B------:R-:W-:Y:S05]  /*a860*/  BSYNC B0 ;  /* 0x0000000000007941 */ /* 0x000fea0003800000 */
.L_x_17809:
[----:B------:R-:W-:-:S05]  /*a870*/  LOP3.LUT R3, R0, R3, RZ, 0xfc, !PT ;  /* 0x0000000300037212 */ /* 0x000fca00078efcff */
[----:B------:R0:W-:Y:S01]  /*a880*/  STG.E.U8 desc[UR36][R16.64], R3 ;  /* 0x0000000310007986 */ /* 0x0001e2000c101124 */
[----:B------:R-:W-:Y:S05]  /*a890*/  BRA `(.L_x_17797) ;  /* 0x0000000800547947 */ /* 0x000fea0003800000 */
.L_x_17808:
        /* <DEDUP_REMOVED lines=17> */
.L_x_17812:
[----:B------:R-:W-:Y:S01]  /*a9b0*/  IMAD.MOV.U32 R0, RZ, RZ, 0x7f ;  /* 0x0000007fff007424 */ /* 0x000fe200078e00ff */
[----:B------:R-:W-:-:S04]  /*a9c0*/  ISETP.GT.U32.AND P0, PT, R2, 0x7f800000, PT ;  /* 0x7f8000000200780c */ /* 0x000fc80003f04070 */
[----:B------:R-:W-:-:S09]  /*a9d0*/  SEL R0, R0, 0x7c, P0 ;  /* 0x0000007c00007807 */ /* 0x000fd20000000000 */
.L_x_17813:
[----:B------:R-:W-:Y:S05]  /*a9e0*/  BSYNC B0 ;  /* 0x0000000000007941 */ /* 0x000fea0003800000 */
.L_x_17811:
[----:B------:R-:W-:-:S04]  /*a9f0*/  LOP3.LUT R2, R3, 0x80000000, RZ, 0xc0, !PT ;  /* 0x8000000003027812 */ /* 0x000fc800078ec0ff */
[----:B------:R-:W-:-:S04]  /*aa00*/  SHF.R.U32.HI R3, RZ, 0x18, R2 ;  /* 0x00000018ff037819 */ /* 0x000fc80000011602 */
[----:B------:R-:W-:-:S05]  /*aa10*/  LOP3.LUT R3, R0, R3, RZ, 0xfc, !PT ;  /* 0x0000000300037212 */ /* 0x000fca00078efcff */
[----:B------:R0:W-:Y:S01]  /*aa20*/  STG.E.U8 desc[UR36][R16.64], R3 ;  /* 0x0000000310007986 */ /* 0x0001e2000c101124 */
[----:B------:R-:W-:Y:S05]  /*aa30*/  BRA `(.L_x_17797) ;  /* 0x0000000400ec7947 */ /* 0x000fea0003800000 */
.L_x_17807:
        /* <DEDUP_REMOVED lines=8> */
.L_x_17804:
        /* <DEDUP_REMOVED lines=11> */
.L_x_17816:
        /* <DEDUP_REMOVED lines=21> */
.L_x_17819:
[----:B------:R-:W-:-:S04]  /*acc0*/  LOP3.LUT R2, R3, 0x80000000, RZ, 0xc0, !PT ;  /* 0x8000000003027812 */ /* 0x000fc800078ec0ff */
[----:B------:R-:W-:-:S04]  /*acd0*/  SHF.R.U32.HI R3, RZ, 0x18, R2 ;  /* 0x00000018ff037819 */ /* 0x000fc80000011602 */
[----:B------:R-:W-:-:S04]  /*ace0*/  LOP3.LUT R0, R0, R3, RZ, 0xfc, !PT ;  /* 0x0000000300007212 */ /* 0x000fc800078efcff */
[----:B------:R-:W-:-:S07]  /*acf0*/  PRMT R8, R0, 0x7610, R8 ;  /* 0x0000761000087816 */ /* 0x000fce0000000008 */
.L_x_17818:
[----:B------:R-:W-:Y:S05]  /*ad00*/  BSYNC B0 ;  /* 0x0000000000007941 */ /* 0x000fea0003800000 */
.L_x_17817:
[----:B------:R0:W-:Y:S01]  /*ad10*/  STG.E.U8 desc[UR36][R16.64], R8 ;  /* 0x0000000810007986 */ /* 0x0001e2000c101124 */
[----:B------:R-:W-:Y:S05]  /*ad20*/  BRA `(.L_x_17797) ;  /* 0x0000000400307947 */ /* 0x000fea0003800000 */
.L_x_17815:
        /* <DEDUP_REMOVED lines=21> */
.L_x_17822:
[----:B------:R-:W-:-:S04]  /*ae80*/  LOP3.LUT R2, R3, 0x80000000, RZ, 0xc0, !PT ;  /* 0x8000000003027812 */ /* 0x000fc800078ec0ff */
[----:B------:R-:W-:-:S04]  /*ae90*/  SHF.R.U32.HI R3, RZ, 0x18, R2 ;  /* 0x00000018ff037819 */ /* 0x000fc80000011602 */
[----:B------:R-:W-:-:S04]  /*aea0*/  LOP3.LUT R0, R0, R3, RZ, 0xfc, !PT ;  /* 0x0000000300007212 */ /* 0x000fc800078efcff */
[----:B------:R-:W-:-:S07]  /*aeb0*/  PRMT R8, R0, 0x7610, R8 ;  /* 0x0000761000087816 */ /* 0x000fce0000000008 */
.L_x_17821:
[----:B------:R-:W-:Y:S05]  /*aec0*/  BSYNC B0 ;  /* 0x0000000000007941 */ /* 0x000fea0003800000 */
.L_x_17820:
[----:B------:R0:W-:Y:S01]  /*aed0*/  STG.E.U8 desc[UR36][R16.64], R8 ;  /* 0x0000000810007986 */ /* 0x0001e2000c101124 */
[----:B------:R-:W-:Y:S05]  /*aee0*/  BRA `(.L_x_17797) ;  /* 0x0000000000c07947 */ /* 0x000fea0003800000 */
.L_x_17814:
        /* <DEDUP_REMOVED lines=26> */
.L_x_17796:
        /* <DEDUP_REMOVED lines=16> */
.L_x_17825:
[----:B------:R-:W-:Y:S05]  /*b190*/  BRA `(.L_x_17797) ;  /* 0x0000000000147947 */ /* 0x000fea0003800000 */
.L_x_17824:
[----:B------:R-:W0:Y:S02]  /*b1a0*/  F2I.U64.F64.TRUNC R4, R4 ;  /* 0x0000000400047311 */ /* 0x000e24000030d800 */
[----:B0-----:R0:W-:Y:S01]  /*b1b0*/  STG.E.64 desc[UR36][R16.64], R4 ;  /* 0x0000000410007986 */ /* 0x0011e2000c101b24 */
[----:B------:R-:W-:Y:S05]  /*b1c0*/  BRA `(.L_x_17797) ;  /* 0x0000000000087947 */ /* 0x000fea0003800000 */
.L_x_17823:
[----:B------:R-:W0:Y:S02]  /*b1d0*/  F2I.U32.F64.TRUNC R5, R4 ;  /* 0x0000000400057311 */ /* 0x000e24000030d000 */
[----:B0-----:R0:W-:Y:S02]  /*b1e0*/  STG.E desc[UR36][R16.64], R5 ;  /* 0x0000000510007986 */ /* 0x0011e4000c101924 */
.L_x_17797:
[----:B------:R-:W-:-:S07]  /*b1f0*/  VIADD R19, R19, 0x80 ;  /* 0x0000008013137836 */ /* 0x000fce0000000000 */
.L_x_17752:
[----:B------:R-:W-:Y:S05]  /*b200*/  BSYNC B6 ;  /* 0x0000000000067941 */ /* 0x000fea0003800000 */
.L_x_17751:
[----:B------:R-:W-:Y:S02]  /*b210*/  ULDC UR4, c[0x0][0x210] ;  /* 0x0000840000047ab9 */ /* 0x000fe40000000800 */
[----:B------:R-:W-:-:S13]  /*b220*/  ISETP.GE.AND P0, PT, R19, UR4, PT ;  /* 0x0000000413007c0c */ /* 0x000fda000bf06270 */
[----:B------:R-:W-:Y:S05]  /*b230*/  @P0 EXIT ;  /* 0x000000000000094d */ /* 0x000fea0003800000 */
        /* <DEDUP_REMOVED lines=303> */
.L_x_17826:
        /* <DEDUP_REMOVED lines=21> */
.L_x_17830:
[----:B------:R-:W2:Y:S02]  /*c680*/  LDG.E.U8 R2, desc[UR36][R2.64] ;  /* 0x0000002402027981 */ /* 0x000ea4000c1e1100 */
[----:B--2---:R0:W1:Y:S01]  /*c690*/  I2F.F64.U16 R26, R2 ;  /* 0x00000002001a7312 */ /* 0x0040620000101800 */
[----:B------:R-:W-:Y:S05]  /*c6a0*/  BRA `(.L_x_17832) ;  /* 0x0000000c00707947 */ /* 0x000fea0003800000 */
.L_x_17829:
        /* <DEDUP_REMOVED lines=9> */
.L_x_17834:
[----:B------:R-:W2:Y:S02]  /*c740*/  LDG.E R2, desc[UR36][R2.64] ;  /* 0x0000002402027981 */ /* 0x000ea4000c1e1900 */
[----:B--2---:R0:W1:Y:S01]  /*c750*/  I2F.F64 R26, R2 ;  /* 0x00000002001a7312 */ /* 0x0040620000201c00 */
[----:B------:R-:W-:Y:S05]  /*c760*/  BRA `(.L_x_17832) ;  /* 0x0000000c00407947 */ /* 0x000fea0003800000 */
.L_x_17833:
[----:B------:R-:W2:Y:S02]  /*c770*/  LDG.E.U16 R2, desc[UR36][R2.64] ;  /* 0x0000002402027981 */ /* 0x000ea4000c1e1500 */
[----:B--2---:R0:W1:Y:S01]  /*c780*/  I2F.F64.S16 R26, R2 ;  /* 0x00000002001a7312 */ /* 0x0040620000101c00 */
[----:B------:R-:W-:Y:S05]  /*c790*/  BRA `(.L_x_17832) ;  /* 0x0000000c00347947 */ /* 0x000fea0003800000 */
.L_x_17828:
        /* <DEDUP_REMOVED lines=10> */
.L_x_17836:
[----:B------:R-:W2:Y:S02]  /*c840*/  LDG.E.U16 R0, desc[UR36][R2.64] ;  /* 0x0000002402007981 */ /* 0x000ea4000c1e1500 */
[----:B--2---:R-:W-:-:S05]  /*c850*/  HADD2.F32 R0, -RZ, R0.H0_H0 ;  /* 0x20000000ff007230 */ /* 0x004fca0000004100 */
[----:B------:R-:W-:-:S04]  /*c860*/  FMUL.FTZ R0, R0, 1 ;  /* 0x3f80000000007820 */ /* 0x000fc80000410000 */
[----:B------:R1:W2:Y:S01]  /*c870*/  F2F.F64.F32 R26, R0 ;  /* 0x00000000001a7310 */ /* 0x0002a20000201800 */
[----:B------:R-:W-:Y:S05]  /*c880*/  BRA `(.L_x_17832) ;  /* 0x0000000800f87947 */ /* 0x000fea0003800000 */
.L_x_17835:
        /* <DEDUP_REMOVED lines=10> */
.L_x_17838:
[----:B------:R-:W2:Y:S02]  /*c930*/  LDG.E.U16 R2, desc[UR36][R2.64] ;  /* 0x0000002402027981 */ /* 0x000ea4000c1e1500 */
[----:B--2---:R-:W-:-:S05]  /*c940*/  HADD2.F32 R0, -RZ, R2.H0_H0 ;  /* 0x20000002ff007230 */ /* 0x004fca0000004100 */
[----:B------:R-:W-:-:S04]  /*c950*/  FMUL.FTZ R0, R0, 1 ;  /* 0x3f80000000007820 */ /* 0x000fc80000410000 */
[----:B------:R0:W1:Y:S01]  /*c960*/  F2F.F64.F32 R26, R0 ;  /* 0x00000000001a7310 */ /* 0x0000620000201800 */
[----:B------:R-:W-:Y:S05]  /*c970*/  BRA `(.L_x_17832) ;  /* 0x0000000800bc7947 */ /* 0x000fea0003800000 */
.L_x_17837:
[----:B------:R3:W5:Y:S01]  /*c980*/  LDG.E.64 R26, desc[UR36][R2.64] ;  /* 0x00000024021a7981 */ /* 0x000762000c1e1b00 */
[----:B------:R-:W-:Y:S05]  /*c990*/  BRA `(.L_x_17832) ;  /* 0x0000000800b47947 */ /* 0x000fea0003800000 */
.L_x_17827:
        /* <DEDUP_REMOVED lines=13> */
.L_x_17841:
[----:B------:R0:W5:Y:S01]  /*ca70*/  LDG.E.64 R26, desc[UR36][R2.64] ;  /* 0x00000024021a7981 */ /* 0x000162000c1e1b00 */
[----:B------:R-:W-:Y:S05]  /*ca80*/  BRA `(.L_x_17832) ;  /* 0x0000000800787947 */ /* 0x000fea0003800000 */
.L_x_17840:
        /* <DEDUP_REMOVED lines=28> */
.L_x_17843:
        /* <DEDUP_REMOVED lines=15> */
.L_x_17842:
[----:B------:R-:W2:Y:S02]  /*cd40*/  LDG.E.U16 R0, desc[UR36][R2.64] ;  /* 0x0000002402007981 */ /* 0x000ea4000c1e1500 */
[----:B--2---:R-:W-:-:S04]  /*cd50*/  IMAD.U32 R0, R0, 0x10000, RZ ;  /* 0x0001000000007824 */ /* 0x004fc800078e00ff */
[----:B------:R-:W-:-:S04]  /*cd60*/  FMUL.FTZ R0, R0, 1 ;  /* 0x3f80000000007820 */ /* 0x000fc80000410000 */
[----:B------:R0:W1:Y:S01]  /*cd70*/  F2F.F64.F32 R26, R0 ;  /* 0x00000000001a7310 */ /* 0x0000620000201800 */
[----:B------:R-:W-:Y:S05]  /*cd80*/  BRA `(.L_x_17832) ;  /* 0x0000000400b87947 */ /* 0x000fea0003800000 */
.L_x_17839:
        /* <DEDUP_REMOVED lines=11> */
.L_x_17846:
        /* <DEDUP_REMOVED lines=21> */
.L_x_17850:
[----:B------:R-:W-:Y:S05]  /*cf90*/  BSYNC B1 ;  /* 0x0000000000017941 */ /* 0x000fea0003800000 */
.L_x_17849:
[----:B------:R-:W-:Y:S01]  /*cfa0*/  LEA R3, R0, 0x3b800000, 0x17 ;  /* 0x3b80000000037811 */ /* 0x000fe200078eb8ff */
[----:B------:R-:W-:-:S05]  /*cfb0*/  IMAD.SHL.U32 R0, R2, 0x100000, RZ ;  /* 0x0010000002007824 */ /* 0x000fca00078e00ff */
[----:B------:R-:W-:-:S07]  /*cfc0*/  LOP3.LUT R0, R3, R0, R4, 0xfe, !PT ;  /* 0x0000000003007212 */ /* 0x000fce00078efe04 */
.L_x_17848:
[----:B------:R-:W-:Y:S05]  /*cfd0*/  BSYNC B0 ;  /* 0x0000000000007941 */ /* 0x000fea0003800000 */
.L_x_17847:
[----:B------:R-:W-:-:S04]  /*cfe0*/  FMUL.FTZ R0, R0, 1 ;  /* 0x3f80000000007820 */ /* 0x000fc80000410000 */
[----:B------:R0:W1:Y:S01]  /*cff0*/  F2F.F64.F32 R26, R0 ;  /* 0x00000000001a7310 */ /* 0x0000620000201800 */
[----:B------:R-:W-:Y:S05]  /*d000*/  BRA `(.L_x_17832) ;  /* 0x0000000400187947 */ /* 0x000fea0003800000 */
.L_x_17845:
        /* <DEDUP_REMOVED lines=21> */
.L_x_17854:
[----:B------:R-:W-:Y:S05]  /*d160*/  BSYNC B1 ;  /* 0x0000000000017941 */ /* 0x000fea0003800000 */
.L_x_17853:
[----:B------:R-:W-:Y:S01]  /*d170*/  LEA R3, R0, 0x37800000, 0x17 ;  /* 0x3780000000037811 */ /* 0x000fe200078eb8ff */
[----:B------:R-:W-:-:S05]  /*d180*/  IMAD.SHL.U32 R0, R2, 0x200000, RZ ;  /* 0x0020000002007824 */ /* 0x000fca00078e00ff */
[----:B------:R-:W-:-:S07]  /*d190*/  LOP3.LUT R0, R3, R0, R4, 0xfe, !PT ;  /* 0x0000000003007212 */ /* 0x000fce00078efe04 */
.L_x_17852:
[----:B------:R-:W-:Y:S05]  /*d1a0*/  BSYNC B0 ;  /* 0x0000000000007941 */ /* 0x000fea0003800000 */
.L_x_17851:
[----:B------:R-:W-:-:S04]  /*d1b0*/  FMUL.FTZ R0, R0, 1 ;  /* 0x3f80000000007820 */ /* 0x000fc80000410000 */
[----:B------:R0:W1:Y:S01]  /*d1c0*/  F2F.F64.F32 R26, R0 ;  /* 0x00000000001a7310 */ /* 0x0000620000201800 */
[----:B------:R-:W-:Y:S05]  /*d1d0*/  BRA `(.L_x_17832) ;  /* 0x0000000000a47947 */ /* 0x000fea0003800000 */
.L_x_17844:
        /* <DEDUP_REMOVED lines=14> */
.L_x_17858:
[----:B------:R-:W-:Y:S05]  /*d2c0*/  BSYNC B0 ;  /* 0x0000000000007941 */ /* 0x000fea0003800000 */
.L_x_17857:
[----:B------:R-:W-:-:S04]  /*d2d0*/  FMUL.FTZ R0, R0, 1 ;  /* 0x3f80000000007820 */ /* 0x000fc80000410000 */
[----:B------:R0:W1:Y:S01]  /*d2e0*/  F2F.F64.F32 R26, R0 ;  /* 0x00000000001a7310 */ /* 0x0000620000201800 */
[----:B------:R-:W-:Y:S05]  /*d2f0*/  BRA `(.L_x_17832) ;  /* 0x00000000005c7947 */ /* 0x000fea0003800000 */
.L_x_17831:
        /* <DEDUP_REMOVED lines=16> */
.L_x_17859:
[----:B------:R-:W-:Y:S01]  /*d400*/  CS2R R26, SRZ ;  /* 0x00000000001a7805 */ /* 0x000fe2000001ff00 */
[----:B------:R-:W-:Y:S06]  /*d410*/  BRA `(.L_x_17832) ;  /* 0x0000000000147947 */ /* 0x000fec0003800000 */
.L_x_17856:
[----:B------:R-:W2:Y:S02]  /*d420*/  LDG.E.64 R26, desc[UR36][R2.64] ;  /* 0x00000024021a7981 */ /* 0x000ea4000c1e1b00 */
[----:B--2---:R-:W0:Y:S01]  /*d430*/  I2F.F64.U64 R26, R26 ;  /* 0x0000001a001a7312 */ /* 0x004e220000301800 */
[----:B------:R-:W-:Y:S05]  /*d440*/  BRA `(.L_x_17832) ;  /* 0x0000000000087947 */ /* 0x000fea0003800000 */
.L_x_17855:
[----:B------:R-:W2:Y:S02]  /*d450*/  LDG.E R2, desc[UR36][R2.64] ;  /* 0x0000002402027981 */ /* 0x000ea4000c1e1900 */
[----:B--2---:R0:W1:Y:S02]  /*d460*/  I2F.F64.U32 R26, R2 ;  /* 0x00000002001a7312 */ /* 0x0040640000201800 */
.L_x_17832:
[----:B------:R-:W-:Y:S01]  /*d470*/  ULDC.64 UR4, c[0x0][0x428] ;  /* 0x00010a0000047ab9 */ /* 0x000fe20000000a00 */
[----:B012-45:R-:W-:Y:S01]  /*d480*/  DADD R6, -RZ, |R26| ;  /* 0x00000000ff067229 */ /* 0x037fe2000000051a */
[----:B---3--:R-:W-:Y:S01]  /*d490*/  IMAD.MOV.U32 R2, RZ, RZ, 0x1 ;  /* 0x00000001ff027424 */ /* 0x008fe200078e00ff */
        /* <DEDUP_REMOVED lines=24> */
.L_x_17861:
[----:B------:R-:W-:Y:S05]  /*d620*/  BSYNC B0 ;  /* 0x0000000000007941 */ /* 0x000fea0003800000 */
.L_x_17860:
        /* <DEDUP_REMOVED lines=84> */
.L_x_17863:
[----:B------:R-:W-:Y:S02]  /*db70*/  FSEL R2, RZ, 3.37028055040000000000e+12, P1 ;  /* 0x54442d18ff027808 */ /* 0x000fe40000800000 */
[----:B------:R-:W-:-:S07]  /*db80*/  FSEL R3, RZ, 2.1426990032196044922, P1 ;  /* 0x400921fbff037808 */ /* 0x000fce0000800000 */
.L_x_17864:
[----:B------:R-:W-:Y:S05]  /*db90*/  BSYNC B0 ;  /* 0x0000000000007941 */ /* 0x000fea0003800000 */
.L_x_17862:
        /* <DEDUP_REMOVED lines=21> */
.L_x_17868:
[----:B------:R-:W0:Y:S02]  /*dcf0*/  F2I.S64.F64.TRUNC R4, R4 ;  /* 0x0000000400047311 */ /* 0x000e24000030d900 */
[----:B0-----:R-:W-:-:S05]  /*dd00*/  IMAD.MOV.U32 R3, RZ, RZ, R4 ;  /* 0x000000ffff037224 */ /* 0x001fca00078e0004 */
[----:B------:R-:W-:Y:S01]  /*dd10*/  STG.E.U8 desc[UR36][R16.64], R3 ;  /* 0x0000000310007986 */ /* 0x000fe2000c101124 */
[----:B------:R-:W-:Y:S05]  /*dd20*/  EXIT ;  /* 0x000000000000794d */ /* 0x000fea0003800000 */
.L_x_17867:
        /* <DEDUP_REMOVED lines=9> */
.L_x_17871:
[----:B------:R-:W0:Y:S02]  /*ddc0*/  F2I.F64.TRUNC R5, R4 ;  /* 0x0000000400057311 */ /* 0x000e24000030d100 */
[----:B0-----:R-:W-:Y:S01]  /*ddd0*/  STG.E desc[UR36][R16.64], R5 ;  /* 0x0000000510007986 */ /* 0x001fe2000c101924 */
[----:B------:R-:W-:Y:S05]  /*dde0*/  EXIT ;  /* 0x000000000000794d */ /* 0x000fea0003800000 */
.L_x_17870:
[----:B------:R-:W0:Y:S02]  /*ddf0*/  F2I.F64.TRUNC R5, R4 ;  /* 0x0000000400057311 */ /* 0x000e24000030d100 */
[----:B0-----:R-:W-:Y:S01]  /*de00*/  STG.E.U16 desc[UR36][R16.64], R5 ;  /* 0x0000000510007986 */ /* 0x001fe2000c101524 */
[----:B------:R-:W-:Y:S05]  /*de10*/  EXIT ;  /* 0x000000000000794d */ /* 0x000fea0003800000 */
.L_x_17866:
        /* <DEDUP_REMOVED lines=13> */
.L_x_17873:
        /* <DEDUP_REMOVED lines=8> */
.L_x_17872:
        /* <DEDUP_REMOVED lines=14> */
.L_x_17875:
        /* <DEDUP_REMOVED lines=9> */
.L_x_17874:
[----:B------:R-:W-:Y:S01]  /*e0e0*/  STG.E.64 desc[UR36][R16.64], R4 ;  /* 0x0000000410007986 */ /* 0x000fe2000c101b24 */
[----:B------:R-:W-:Y:S05]  /*e0f0*/  EXIT ;  /* 0x000000000000794d */ /* 0x000fea0003800000 */
.L_x_17865:
        /* <DEDUP_REMOVED lines=12> */
.L_x_17878:
[----:B------:R-:W-:-:S05]  /*e1c0*/  CS2R R6, SRZ ;  /* 0x0000000000067805 */ /* 0x000fca000001ff00 */
[----:B------:R-:W-:Y:S01]  /*e1d0*/  STG.E.128 desc[UR36][R16.64], R4 ;  /* 0x0000000410007986 */ /* 0x000fe2000c101d24 */
[----:B------:R-:W-:Y:S05]  /*e1e0*/  EXIT ;  /* 0x000000000000794d */ /* 0x000fea0003800000 */
.L_x_17877:
        /* <DEDUP_REMOVED lines=25> */
.L_x_17882:
[----:B------:R-:W-:Y:S05]  /*e380*/  BSYNC B0 ;  /* 0x0000000000007941 */ /* 0x000fea0003800000 */
.L_x_17881:
[----:B------:R-:W-:-:S05]  /*e390*/  LOP3.LUT R3, R0, R3, RZ, 0xfc, !PT ;  /* 0x0000000300037212 */ /* 0x000fca00078efcff */
[----:B------:R-:W-:Y:S01]  /*e3a0*/  STG.E.U8 desc[UR36][R16.64], R3 ;  /* 0x0000000310007986 */ /* 0x000fe2000c101124 */
[----:B------:R-:W-:Y:S05]  /*e3b0*/  EXIT ;  /* 0x000000000000794d */ /* 0x000fea0003800000 */
.L_x_17880:
        /* <DEDUP_REMOVED lines=17> */
.L_x_17884:
[----:B------:R-:W-:Y:S01]  /*e4d0*/  IMAD.MOV.U32 R0, RZ, RZ, 0x7f ;  /* 0x0000007fff007424 */ /* 0x000fe200078e00ff */
[----:B------:R-:W-:-:S04]  /*e4e0*/  ISETP.GT.U32.AND P0, PT, R2, 0x7f800000, PT ;  /* 0x7f8000000200780c */ /* 0x000fc80003f04070 */
[----:B------:R-:W-:-:S09]  /*e4f0*/  SEL R0, R0, 0x7c, P0 ;  /* 0x0000007c00007807 */ /* 0x000fd20000000000 */
.L_x_17885:
[----:B------:R-:W-:Y:S05]  /*e500*/  BSYNC B0 ;  /* 0x0000000000007941 */ /* 0x000fea0003800000 */
.L_x_17883:
[----:B------:R-:W-:-:S04]  /*e510*/  LOP3.LUT R2, R3, 0x80000000, RZ, 0xc0, !PT ;  /* 0x8000000003027812 */ /* 0x000fc800078ec0ff */
[----:B------:R-:W-:-:S04]  /*e520*/  SHF.R.U32.HI R3, RZ, 0x18, R2 ;  /* 0x00000018ff037819 */ /* 0x000fc80000011602 */
[----:B------:R-:W-:-:S05]  /*e530*/  LOP3.LUT R3, R0, R3, RZ, 0xfc, !PT ;  /* 0x0000000300037212 */ /* 0x000fca00078efcff */
[----:B------:R-:W-:Y:S01]  /*e540*/  STG.E.U8 desc[UR36][R16.64], R3 ;  /* 0x0000000310007986 */ /* 0x000fe2000c101124 */
[----:B------:R-:W-:Y:S05]  /*e550*/  EXIT ;  /* 0x000000000000794d */ /* 0x000fea0003800000 */
.L_x_17879:
        /* <DEDUP_REMOVED lines=8> */
.L_x_17876:
        /* <DEDUP_REMOVED lines=11> */
.L_x_17888:
        /* <DEDUP_REMOVED lines=21> */
.L_x_17891:
[----:B------:R-:W-:-:S04]  /*e7e0*/  LOP3.LUT R2, R3, 0x80000000, RZ, 0xc0, !PT ;  /* 0x8000000003027812 */ /* 0x000fc800078ec0ff */
[----:B------:R-:W-:-:S04]  /*e7f0*/  SHF.R.U32.HI R3, RZ, 0x18, R2 ;  /* 0x00000018ff037819 */ /* 0x000fc80000011602 */
[----:B------:R-:W-:-:S04]  /*e800*/  LOP3.LUT R0, R0, R3, RZ, 0xfc, !PT ;  /* 0x0000000300007212 */ /* 0x000fc800078efcff */
[----:B------:R-:W-:-:S07]  /*e810*/  PRMT R8, R0, 0x7610, R8 ;  /* 0x0000761000087816 */ /* 0x000fce0000000008 */
.L_x_17890:
[----:B------:R-:W-:Y:S05]  /*e820*/  BSYNC B0 ;  /* 0x0000000000007941 */ /* 0x000fea0003800000 */
.L_x_17889:
[----:B------:R-:W-:Y:S01]  /*e830*/  STG.E.U8 desc[UR36][R16.64], R8 ;  /* 0x0000000810007986 */ /* 0x000fe2000c101124 */
[----:B------:R-:W-:Y:S05]  /*e840*/  EXIT ;  /* 0x000000000000794d */ /* 0x000fea0003800000 */
.L_x_17887:
        /* <DEDUP_REMOVED lines=21> */
.L_x_17894:
[----:B------:R-:W-:-:S04]  /*e9a0*/  LOP3.LUT R2, R3, 0x80000000, RZ, 0xc0, !PT ;  /* 0x8000000003027812 */ /* 0x000fc800078ec0ff */
[----:B------:R-:W-:-:S04]  /*e9b0*/  SHF.R.U32.HI R3, RZ, 0x18, R2 ;  /* 0x00000018ff037819 */ /* 0x000fc80000011602 */
[----:B------:R-:W-:-:S04]  /*e9c0*/  LOP3.LUT R0, R0, R3, RZ, 0xfc, !PT ;  /* 0x0000000300007212 */ /* 0x000fc800078efcff */
[----:B------:R-:W-:-:S07]  /*e9d0*/  PRMT R8, R0, 0x7610, R8 ;  /* 0x0000761000087816 */ /* 0x000fce0000000008 */
.L_x_17893:
[----:B------:R-:W-:Y:S05]  /*e9e0*/  BSYNC B0 ;  /* 0x0000000000007941 */ /* 0x000fea0003800000 */
.L_x_17892:
[----:B------:R-:W-:Y:S01]  /*e9f0*/  STG.E.U8 desc[UR36][R16.64], R8 ;  /* 0x0000000810007986 */ /* 0x000fe2000c101124 */
[----:B------:R-:W-:Y:S05]  /*ea00*/  EXIT ;  /* 0x000000000000794d */ /* 0x000fea0003800000 */
.L_x_17886:
        /* <DEDUP_REMOVED lines=26> */
.L_x_17869:
        /* <DEDUP_REMOVED lines=16> */
.L_x_17897:
[----:B------:R-:W-:Y:S05]  /*ecb0*/  EXIT ;  /* 0x000000000000794d */ /* 0x000fea0003800000 */
.L_x_17896:
[----:B------:R-:W0:Y:S02]  /*ecc0*/  F2I.U64.F64.TRUNC R4, R4 ;  /* 0x0000000400047311 */ /* 0x000e24000030d800 */
[----:B0-----:R-:W-:Y:S01]  /*ecd0*/  STG.E.64 desc[UR36][R16.64], R4 ;  /* 0x0000000410007986 */ /* 0x001fe2000c101b24 */
[----:B------:R-:W-:Y:S05]  /*ece0*/  EXIT ;  /* 0x000000000000794d */ /* 0x000fea0003800000 */
.L_x_17895:
[----:B------:R-:W0:Y:S02]  /*ecf0*/  F2I.U32.F64.TRUNC R5, R4 ;  /* 0x0000000400057311 */ /* 0x000e24000030d000 */
[----:B0-----:R-:W-:Y:S01]  /*ed00*/  STG.E desc[UR36][R16.64], R5 ;  /* 0x0000000510007986 */ /* 0x001fe2000c101924 */
[----:B------:R-:W-:Y:S05]  /*ed10*/  EXIT ;  /* 0x000000000000794d */ /* 0x000fea0003800000 */
        .weak           $__internal_70_$__cuda_sm20_div_rn_f64_full
        .type           $__internal_70_$__cuda_sm20_div_rn_f64_full,@function
        .size           $__internal_70_$__cuda_sm20_div_rn_f64_full,(.L_x_19746 - $__internal_70_$__cuda_sm20_div_rn_f64_full)
$__internal_70_$__cuda_sm20_div_rn_f64_full:
        /* <DEDUP_REMOVED lines=17> */
[----:B------:R-:W-:-:S03]  /*ee30*/  @!P1 SEL R3, R2, 0x63400000, !P2 ;  /* 0x6340000002039807 */ /* 0x000fc60005000000 */
[----:B------:R-:W-:Y:S01]  /*ee40*/  VIADD R7, R0, 0xffffffff ;  /* 0xffffffff00077836 */ /* 0x000fe20000000000 */
[----:B------:R-:W-:-:S04]  /*ee50*/  @!P1 LOP3.LUT R3, R3, 0x80000000, R13, 0xf8, !PT ;  /* 0x8000000003039812 */ /* 0x000fc800078ef80d */
[----:B------:R-:W-:Y:S01]  /*ee60*/  @!P1 LOP3.LUT R25, R3, 0x100000, RZ, 0xfc, !PT ;  /* 0x0010000003199812 */ /* 0x000fe200078efcff */
[----:B------:R-:W-:Y:S01]  /*ee70*/  IMAD.MOV.U32 R3, RZ, RZ, R4 ;  /* 0x000000ffff037224 */ /* 0x000fe200078e0004 */
[----:B0-----:R-:W-:-:S08]  /*ee80*/  DFMA R20, R14, -R8, 1 ;  /* 0x3ff000000e14742b */ /* 0x001fd00000000808 */
[----:B------:R-:W-:-:S08]  /*ee90*/  DFMA R20, R20, R20, R20 ;  /* 0x000000141414722b */ /* 0x000fd00000000014 */
[----:B------:R-:W-:Y:S01]  /*eea0*/  DFMA R20, R14, R20, R14 ;  /* 0x000000140e14722b */ /* 0x000fe2000000000e */
[----:B------:R-:W-:Y:S01]  /*eeb0*/  SEL R15, R2, 0x63400000, !P3 ;  /* 0x63400000020f7807 */ /* 0x000fe20005800000 */
[----:B------:R-:W-:-:S03]  /*eec0*/  IMAD.MOV.U32 R14, RZ, RZ, R12 ;  /* 0x000000ffff0e7224 */ /* 0x000fc600078e000c */
[----:B------:R-:W-:-:S03]  /*eed0*/  LOP3.LUT R15, R15, 0x800fffff, R13, 0xf8, !PT ;  /* 0x800fffff0f0f7812 */ /* 0x000fc600078ef80d */
[----:B------:R-:W-:-:S03]  /*eee0*/  DFMA R22, R20, -R8, 1 ;  /* 0x3ff000001416742b */ /* 0x000fc60000000808 */
[----:B------:R-:W-:-:S05]  /*eef0*/  @!P1 DFMA R14, R14, 2, -R24 ;  /* 0x400000000e0e982b */ /* 0x000fca0000000818 */
[----:B------:R-:W-:-:S05]  /*ef00*/  DFMA R20, R20, R22, R20 ;  /* 0x000000161414722b */ /* 0x000fca0000000014 */
        /* <DEDUP_REMOVED lines=12> */
[----:B------:R-:W-:Y:S01]  /*efd0*/  SEL R3, R2, 0x63400000, !P0 ;  /* 0x6340000002037807 */ /* 0x000fe20004000000 */
[----:B------:R-:W-:-:S04]  /*efe0*/  IMAD.MOV.U32 R2, RZ, RZ, RZ ;  /* 0x000000ffff027224 */ /* 0x000fc800078e00ff */
        /* <DEDUP_REMOVED lines=13> */
[----:B------:R-:W-:-:S06]  /*f0c0*/  IMAD.MOV.U32 R2, RZ, RZ, RZ ;  /* 0x000000ffff027224 */ /* 0x000fcc00078e00ff */
[----:B------:R-:W-:-:S03]  /*f0d0*/  DFMA R2, R4, -R2, R22 ;  /* 0x800000020402722b */ /* 0x000fc60000000016 */
[----:B------:R-:W-:-:S03]  /*f0e0*/  LOP3.LUT R11, R9, R11, RZ, 0x3c, !PT ;  /* 0x0000000b090b7212 */ /* 0x000fc600078e3cff */
[----:B------:R-:W-:-:S04]  /*f0f0*/  IADD3 R2, -R0, -0x43300000, RZ ;  /* 0xbcd0000000027810 */ /* 0x000fc80007ffe1ff */
[----:B------:R-:W-:-:S04]  /*f100*/  FSETP.NEU.AND P0, PT, |R3|, R2, PT ;  /* 0x000000020300720b */ /* 0x000fc80003f0d200 */
[----:B------:R-:W-:Y:S02]  /*f110*/  FSEL R4, R8, R4, !P0 ;  /* 0x0000000408047208 */ /* 0x000fe40004000000 */
[----:B------:R-:W-:Y:S01]  /*f120*/  FSEL R5, R11, R5, !P0 ;  /* 0x000000050b057208 */ /* 0x000fe20004000000 */
[----:B------:R-:W-:Y:S06]  /*f130*/  BRA `(.L_x_17900) ;  /* 0x0000000000547947 */ /* 0x000fec0003800000 */
.L_x_17899:
        /* <DEDUP_REMOVED lines=16> */
.L_x_17902:
[----:B------:R-:W-:Y:S01]  /*f240*/  LOP3.LUT R5, R11, 0x80000, RZ, 0xfc, !PT ;  /* 0x000800000b057812 */ /* 0x000fe200078efcff */
[----:B------:R-:W-:Y:S01]  /*f250*/  IMAD.MOV.U32 R4, RZ, RZ, R10 ;  /* 0x000000ffff047224 */ /* 0x000fe200078e000a */
[----:B------:R-:W-:Y:S06]  /*f260*/  BRA `(.L_x_17900) ;  /* 0x0000000000087947 */ /* 0x000fec0003800000 */
.L_x_17901:
[----:B------:R-:W-:Y:S01]  /*f270*/  LOP3.LUT R5, R13, 0x80000, RZ, 0xfc, !PT ;  /* 0x000800000d057812 */ /* 0x000fe200078efcff */
[----:B------:R-:W-:-:S07]  /*f280*/  IMAD.MOV.U32 R4, RZ, RZ, R12 ;  /* 0x000000ffff047224 */ /* 0x000fce00078e000c */
.L_x_17900:
[----:B------:R-:W-:Y:S05]  /*f290*/  BSYNC B1 ;  /* 0x0000000000017941 */ /* 0x000fea0003800000 */
.L_x_17898:
[----:B------:R-:W-:Y:S02]  /*f2a0*/  IMAD.MOV.U32 R7, RZ, RZ, 0x0 ;  /* 0x00000000ff077424 */ /* 0x000fe400078e00ff */
[----:B------:R-:W-:Y:S02]  /*f2b0*/  IMAD.MOV.U32 R2, RZ, RZ, R4 ;  /* 0x000000ffff027224 */ /* 0x000fe400078e0004 */
[----:B------:R-:W-:Y:S01]  /*f2c0*/  IMAD.MOV.U32 R3, RZ, RZ, R5 ;  /* 0x000000ffff037224 */ /* 0x000fe200078e0005 */
[----:B------:R-:W-:Y:S06]  /*f2d0*/  RET.REL.NODEC R6 `(_ZN2at6native18elementwise_kernelILi128ELi4EZNS0_15gpu_kernel_implINS0_13BUnaryFunctorIdddZZZNS0_17atan2_kernel_cudaERNS_18TensorIteratorBaseEENKUlvE_clEvENKUlvE_clEvEUlddE_EEEEvS5_RKT_EUliE_EEviT1_) ;  /* 0xffffff0c06487950 */ /* 0x000fec0003c3ffff */
.L_x_17903:
        /* <DEDUP_REMOVED lines=10> */
.L_x_19746:


//--------------------- .text._ZN2at6native27unrolled_elementwise_kernelINS0_13BUnaryFunctorIdddZZZNS0_17atan2_kernel_cudaERNS_18TensorIteratorBaseEENKUlvE_clEvENKUlvE_clEvEUlddE_EESt5arrayIPcLm2EELi4E23TrivialOffsetCalculatorILi1EjESD_NS0_6memory12LoadWithCastILi1EEENSE_13StoreWithCastILi1EEEEEviT_T0_T2_T3_T4_T5_ --------------------------
	.section	.text._ZN2at6native27unrolled_elementwise_kernelINS0_13BUnaryFunctorIdddZZZNS0_17atan2_kernel_cudaERNS_18TensorIteratorBaseEENKUlvE_clEvENKUlvE_clEvEUlddE_EESt5arrayIPcLm2EELi4E23TrivialOffsetCalculatorILi1EjESD_NS0_6memory12LoadWithCastILi1EEENSE_13StoreWithCastILi1EEEEEviT_T0_T2_T3_T4_T5_,"ax",@progbits
	.align	128
        .global         _ZN2at6native27unrolled_elementwise_kernelINS0_13BUnaryFunctorIdddZZZNS0_17atan2_kernel_cudaERNS_18TensorIteratorBaseEENKUlvE_clEvENKUlvE_clEvEUlddE_EESt5arrayIPcLm2EELi4E23TrivialOffsetCalculatorILi1EjESD_NS0_6memory12LoadWithCastILi1EEENSE_13StoreWithCastILi1EEEEEviT_T0_T2_T3_T4_T5_
        .type           _ZN2at6native27unrolled_elementwise_kernelINS0_13BUnaryFunctorIdddZZZNS0_17atan2_kernel_cudaERNS_18TensorIteratorBaseEENKUlvE_clEvENKUlvE_clEvEUlddE_EESt5arrayIPcLm2EELi4E23TrivialOffsetCalculatorILi1EjESD_NS0_6memory12LoadWithCastILi1EEENSE_13StoreWithCastILi1EEEEEviT_T0_T2_T3_T4_T5_,@function
        .size           _ZN2at6native27unrolled_elementwise_kernelINS0_13BUnaryFunctorIdddZZZNS0_17atan2_kernel_cudaERNS_18TensorIteratorBaseEENKUlvE_clEvENKUlvE_clEvEUlddE_EESt5arrayIPcLm2EELi4E23TrivialOffsetCalculatorILi1EjESD_NS0_6memory12LoadWithCastILi1EEENSE_13StoreWithCastILi1EEEEEviT_T0_T2_T3_T4_T5_,(.L_x_19747 - _ZN2at6native27unrolled_elementwise_kernelINS0_13BUnaryFunctorIdddZZZNS0_17atan2_kernel_cudaERNS_18TensorIteratorBaseEENKUlvE_clEvENKUlvE_clEvEUlddE_EESt5arrayIPcLm2EELi4E23TrivialOffsetCalculatorILi1EjESD_NS0_6memory12LoadWithCastILi1EEENSE_13StoreWithCastILi1EEEEEviT_T0_T2_T3_T4_T5_)
        .other          _ZN2at6native27unrolled_elementwise_kernelINS0_13BUnaryFunctorIdddZZZNS0_17atan2_kernel_cudaERNS_18TensorIteratorBaseEENKUlvE_clEvENKUlvE_clEvEUlddE_EESt5arrayIPcLm2EELi4E23TrivialOffsetCalculatorILi1EjESD_NS0_6memory12LoadWithCastILi1EEENSE_13StoreWithCastILi1EEEEEviT_T0_T2_T3_T4_T5_,@"STO_CUDA_ENTRY STV_DEFAULT"
_ZN2at6native27unrolled_elementwise_kernelINS0_13BUnaryFunctorIdddZZZNS0_17atan2_kernel_cudaERNS_18TensorIteratorBaseEENKUlvE_clEvENKUlvE_clEvEUlddE_EESt5arrayIPcLm2EELi4E23TrivialOffsetCalculatorILi1EjESD_NS0_6memory12LoadWithCastILi1EEENSE_13StoreWithCastILi1EEEEEviT_T0_T2_T3_T4_T5_:
.text._ZN2at6native27unrolled_elementwise_kernelINS0_13BUnaryFunctorIdddZZZNS0_17atan2_kernel_cudaERNS_18TensorIteratorBaseEENKUlvE_clEvENKUlvE_clEvEUlddE_EESt5arrayIPcLm2EELi4E23TrivialOffsetCalculatorILi1EjESD_NS0_6memory12LoadWithCastILi1EEENSE_13StoreWithCastILi1EEEEEviT_T0_T2_T3_T4_T5_:
        /* <DEDUP_REMOVED lines=32> */
.L_x_17909:
[----:B------:R-:W2:Y:S02]  /*0200*/  LDG.E.U8 R2, desc[UR36][R2.64] ;  /* 0x0000002402027981 */ /* 0x000ea4000c1e1100 */
[----:B--2---:R0:W1:Y:S01]  /*0210*/  I2F.F64.U16 R22, R2 ;  /* 0x0000000200167312 */ /* 0x0040620000101800 */
[----:B------:R-:W-:Y:S05]  /*0220*/  BRA `(.L_x_17911) ;  /* 0x0000000c00747947 */ /* 0x000fea0003800000 */
.L_x_17908:
        /* <DEDUP_REMOVED lines=9> */
.L_x_17913:
[----:B------:R-:W2:Y:S02]  /*02c0*/  LDG.E R2, desc[UR36][R2.64] ;  /* 0x0000002402027981 */ /* 0x000ea4000c1e1900 */
[----:B--2---:R1:W2:Y:S01]  /*02d0*/  I2F.F64 R22, R2 ;  /* 0x0000000200167312 */ /* 0x0042a20000201c00 */
[----:B------:R-:W-:Y:S05]  /*02e0*/  BRA `(.L_x_17911) ;  /* 0x0000000c00447947 */ /* 0x000fea0003800000 */
.L_x_17912:
[----:B------:R-:W2:Y:S02]  /*02f0*/  LDG.E.U16 R2, desc[UR36][R2.64] ;  /* 0x0000002402027981 */ /* 0x000ea4000c1e1500 */
[----:B--2---:R3:W4:Y:S01]  /*0300*/  I2F.F64.S16 R22, R2 ;  /* 0x0000000200167312 */ /* 0x0047220000101c00 */
[----:B------:R-:W-:Y:S05]  /*0310*/  BRA `(.L_x_17911) ;  /* 0x0000000c00387947 */ /* 0x000fea0003800000 */
.L_x_17907:
        /* <DEDUP_REMOVED lines=10> */
.L_x_17915:
[----:B------:R-:W2:Y:S02]  /*03c0*/  LDG.E.U16 R0, desc[UR36][R2.64] ;  /* 0x0000002402007981 */ /* 0x000ea4000c1e1500 */
[----:B--2---:R-:W-:-:S05]  /*03d0*/  HADD2.F32 R0, -RZ, R0.H0_H0 ;  /* 0x20000000ff007230 */ /* 0x004fca0000004100 */
[----:B------:R-:W-:-:S04]  /*03e0*/  FMUL.FTZ R0, R0, 1 ;  /* 0x3f80000000007820 */ /* 0x000fc80000410000 */
[----:B------:R0:W1:Y:S01]  /*03f0*/  F2F.F64.F32 R22, R0 ;  /* 0x0000000000167310 */ /* 0x0000620000201800 */
[----:B------:R-:W-:Y:S05]  /*0400*/  BRA `(.L_x_17911) ;  /* 0x0000000800fc7947 */ /* 0x000fea0003800000 */
.L_x_17914:
        /* <DEDUP_REMOVED lines=10> */
.L_x_17917:
[----:B------:R-:W2:Y:S02]  /*04b0*/  LDG.E.U16 R2, desc[UR36][R2.64] ;  /* 0x0000002402027981 */ /* 0x000ea4000c1e1500 */
[----:B--2---:R-:W-:-:S05]  /*04c0*/  HADD2.F32 R0, -RZ, R2.H0_H0 ;  /* 0x20000002ff007230 */ /* 0x004fca0000004100 */
[----:B------:R-:W-:-:S04]  /*04d0*/  FMUL.FTZ R0, R0, 1 ;  /* 0x3f80000000007820 */ /* 0x000fc80000410000 */
[----:B------:R0:W1:Y:S01]  /*04e0*/  F2F.F64.F32 R22, R0 ;  /* 0x0000000000167310 */ /* 0x0000620000201800 */
[----:B------:R-:W-:Y:S05]  /*04f0*/  BRA `(.L_x_17911) ;  /* 0x0000000800c07947 */ /* 0x000fea0003800000 */
.L_x_17916:
[----:B------:R0:W5:Y:S01]  /*0500*/  LDG.E.64 R22, desc[UR36][R2.64] ;  /* 0x0000002402167981 */ /* 0x000162000c1e1b00 */
[----:B------:R-:W-:Y:S05]  /*0510*/  BRA `(.L_x_17911) ;  /* 0x0000000800b87947 */ /* 0x000fea0003800000 */
.L_x_17906:
        /* <DEDUP_REMOVED lines=13> */
.L_x_17920:
[----:B------:R0:W5:Y:S01]  /*05f0*/  LDG.E.64 R22, desc[UR36][R2.64] ;  /* 0x0000002402167981 */ /* 0x000162000c1e1b00 */
[----:B------:R-:W-:Y:S05]  /*0600*/  BRA `(.L_x_17911) ;  /* 0x00000008007c7947 */ /* 0x000fea0003800000 */
.L_x_17919:
        /* <DEDUP_REMOVED lines=28> */
.L_x_17922:
        /* <DEDUP_REMOVED lines=16> */
.L_x_17921:
[----:B------:R-:W2:Y:S02]  /*08d0*/  LDG.E.U16 R0, desc[UR36][R2.64] ;  /* 0x0000002402007981 */ /* 0x000ea4000c1e1500 */
[----:B--2---:R-:W-:-:S04]  /*08e0*/  IMAD.U32 R0, R0, 0x10000, RZ ;  /* 0x0001000000007824 */ /* 0x004fc800078e00ff */
[----:B------:R-:W-:-:S04]  /*08f0*/  FMUL.FTZ R0, R0, 1 ;  /* 0x3f80000000007820 */ /* 0x000fc80000410000 */
[----:B------:R0:W1:Y:S01]  /*0900*/  F2F.F64.F32 R22, R0 ;  /* 0x0000000000167310 */ /* 0x0000620000201800 */
[----:B------:R-:W-:Y:S05]  /*0910*/  BRA `(.L_x_17911) ;  /* 0x0000000400b87947 */ /* 0x000fea0003800000 */
.L_x_17918:
        /* <DEDUP_REMOVED lines=11> */
.L_x_17925:
        /* <DEDUP_REMOVED lines=21> */
.L_x_17929:
[----:B------:R-:W-:Y:S05]  /*0b20*/  BSYNC B1 ;  /* 0x0000000000017941 */ /* 0x000fea0003800000 */
.L_x_17928:
[----:B------:R-:W-:Y:S01]  /*0b30*/  LEA R3, R0, 0x3b800000, 0x17 ;  /* 0x3b80000000037811 */ /* 0x000fe200078eb8ff */
[----:B------:R-:W-:-:S05]  /*0b40*/  IMAD.SHL.U32 R0, R2, 0x100000, RZ ;  /* 0x0010000002007824 */ /* 0x000fca00078e00ff */
[----:B------:R-:W-:-:S07]  /*0b50*/  LOP3.LUT R0, R3, R0, R4, 0xfe, !PT ;  /* 0x0000000003007212 */ /* 0x000fce00078efe04 */
.L_x_17927:
[----:B------:R-:W-:Y:S05]  /*0b60*/  BSYNC B0 ;  /* 0x0000000000007941 */ /* 0x000fea0003800000 */
.L_x_17926:
[----:B------:R-:W-:-:S04]  /*0b70*/  FMUL.FTZ R0, R0, 1 ;  /* 0x3f80000000007820 */ /* 0x000fc80000410000 */
[----:B------:R0:W1:Y:S01]  /*0b80*/  F2F.F64.F32 R22, R0 ;  /* 0x0000000000167310 */ /* 0x0000620000201800 */
[----:B------:R-:W-:Y:S05]  /*0b90*/  BRA `(.L_x_17911) ;  /* 0x0000000400187947 */ /* 0x000fea0003800000 */
.L_x_17924:
        /* <DEDUP_REMOVED lines=21> */
.L_x_17933:
[----:B------:R-:W-:Y:S05]  /*0cf0*/  BSYNC B1 ;  /* 0x0000000000017941 */ /* 0x000fea0003800000 */
.L_x_17932:
[----:B------:R-:W-:Y:S01]  /*0d00*/  LEA R3, R0, 0x37800000, 0x17 ;  /* 0x3780000000037811 */ /* 0x000fe200078eb8ff */
[----:B------:R-:W-:-:S05]  /*0d10*/  IMAD.SHL.U32 R0, R2, 0x200000, RZ ;  /* 0x0020000002007824 */ /* 0x000fca00078e00ff */
[----:B------:R-:W-:-:S07]  /*0d20*/  LOP3.LUT R0, R3, R0, R4, 0xfe, !PT ;  /* 0x0000000003007212 */ /* 0x000fce00078efe04 */
.L_x_17931:
[----:B------:R-:W-:Y:S05]  /*0d30*/  BSYNC B0 ;  /* 0x0000000000007941 */ /* 0x000fea0003800000 */
.L_x_17930:
[----:B------:R-:W-:-:S04]  /*0d40*/  FMUL.FTZ R0, R0, 1 ;  /* 0x3f80000000007820 */ /* 0x000fc80000410000 */
[----:B------:R0:W1:Y:S01]  /*0d50*/  F2F.F64.F32 R22, R0 ;  /* 0x0000000000167310 */ /* 0x0000620000201800 */
[----:B------:R-:W-:Y:S05]  /*0d60*/  BRA `(.L_x_17911) ;  /* 0x0000000000a47947 */ /* 0x000fea0003800000 */
.L_x_17923:
        /* <DEDUP_REMOVED lines=14> */
.L_x_17937:
[----:B------:R-:W-:Y:S05]  /*0e50*/  BSYNC B0 ;  /* 0x0000000000007941 */ /* 0x000fea0003800000 */
.L_x_17936:
[----:B------:R-:W-:-:S04]  /*0e60*/  FMUL.FTZ R0, R0, 1 ;  /* 0x3f80000000007820 */ /* 0x000fc80000410000 */
[----:B------:R0:W1:Y:S01]  /*0e70*/  F2F.F64.F32 R22, R0 ;  /* 0x0000000000167310 */ /* 0x0000620000201800 */
[----:B------:R-:W-:Y:S05]  /*0e80*/  BRA `(.L_x_17911) ;  /* 0x00000000005c7947 */ /* 0x000fea0003800000 */
.L_x_17910:
        /* <DEDUP_REMOVED lines=16> */
.L_x_17938:
[----:B------:R-:W-:Y:S01]  /*0f90*/  CS2R R22, SRZ ;  /* 0x0000000000167805 */ /* 0x000fe2000001ff00 */
[----:B------:R-:W-:Y:S06]  /*0fa0*/  BRA `(.L_x_17911) ;  /* 0x0000000000147947 */ /* 0x000fec0003800000 */
.L_x_17935:
[----:B------:R-:W2:Y:S02]  /*0fb0*/  LDG.E.64 R22, desc[UR36][R2.64] ;  /* 0x0000002402167981 */ /* 0x000ea4000c1e1b00 */
[----:B--2---:R-:W0:Y:S01]  /*0fc0*/  I2F.F64.U64 R22, R22 ;  /* 0x0000001600167312 */ /* 0x004e220000301800 */
[----:B------:R-:W-:Y:S05]  /*0fd0*/  BRA `(.L_x_17911) ;  /* 0x0000000000087947 */ /* 0x000fea0003800000 */
.L_x_17934:
[----:B------:R-:W2:Y:S02]  /*0fe0*/  LDG.E R2, desc[UR36][R2.64] ;  /* 0x0000002402027981 */ /* 0x000ea4000c1e1900 */
[----:B--2---:R0:W1:Y:S02]  /*0ff0*/  I2F.F64.U32 R22, R2 ;  /* 0x0000000200167312 */ /* 0x0040640000201800 */
.L_x_17911:
[----:B------:R-:W3:Y:S02]  /*1000*/  S2R R29, SR_TID.X ;  /* 0x00000000001d7919 */ /* 0x000ee40000002100 */
[----:B---3--:R-:W-:-:S07]  /*1010*/  VIADD R29, R29, 0x80 ;  /* 0x000000801d1d7836 */ /* 0x008fce0000000000 */
.L_x_17905:
[----:B------:R-:W-:Y:S05]  /*1020*/  BSYNC B6 ;  /* 0x0000000000067941 */ /* 0x000fea0003800000 */
.L_x_17904:
        /* <DEDUP_REMOVED lines=24> */
.L_x_17944:
[----:B------:R-:W3:Y:S02]  /*11b0*/  LDG.E.U8 R2, desc[UR36][R2.64] ;  /* 0x0000002402027981 */ /* 0x000ee4000c1e1100 */
[----:B---3--:R0:W1:Y:S01]  /*11c0*/  I2F.F64.U16 R24, R2 ;  /* 0x0000000200187312 */ /* 0x0080620000101800 */
[----:B------:R-:W-:Y:S05]  /*11d0*/  BRA `(.L_x_17946) ;  /* 0x0000000c00707947 */ /* 0x000fea0003800000 */
.L_x_17943:
        /* <DEDUP_REMOVED lines=9> */
.L_x_17948:
[----:B------:R-:W3:Y:S02]  /*1270*/  LDG.E R2, desc[UR36][R2.64] ;  /* 0x0000002402027981 */ /* 0x000ee4000c1e1900 */
[----:B---3--:R0:W1:Y:S01]  /*1280*/  I2F.F64 R24, R2 ;  /* 0x0000000200187312 */ /* 0x0080620000201c00 */
[----:B------:R-:W-:Y:S05]  /*1290*/  BRA `(.L_x_17946) ;  /* 0x0000000c00407947 */ /* 0x000fea0003800000 */
.L_x_17947:
[----:B------:R-:W3:Y:S02]  /*12a0*/  LDG.E.U16 R2, desc[UR36][R2.64] ;  /* 0x0000002402027981 */ /* 0x000ee4000c1e1500 */
[----:B---3--:R0:W1:Y:S01]  /*12b0*/  I2F.F64.S16 R24, R2 ;  /* 0x0000000200187312 */ /* 0x0080620000101c00 */
[----:B------:R-:W-:Y:S05]  /*12c0*/  BRA `(.L_x_17946) ;  /* 0x0000000c00347947 */ /* 0x000fea0003800000 */
.L_x_17942:
        /* <DEDUP_REMOVED lines=10> */
.L_x_17950:
[----:B------:R-:W3:Y:S02]  /*1370*/  LDG.E.U16 R0, desc[UR36][R2.64] ;  /* 0x0000002402007981 */ /* 0x000ee4000c1e1500 */
[----:B---3--:R-:W-:-:S05]  /*1380*/  HADD2.F32 R0, -RZ, R0.H0_H0 ;  /* 0x20000000ff007230 */ /* 0x008fca0000004100 */
[----:B------:R-:W-:-:S04]  /*1390*/  FMUL.FTZ R0, R0, 1 ;  /* 0x3f80000000007820 */ /* 0x000fc80000410000 */
[----:B------:R0:W1:Y:S01]  /*13a0*/  F2F.F64.F32 R24, R0 ;  /* 0x0000000000187310 */ /* 0x0000620000201800 */
[----:B------:R-:W-:Y:S05]  /*13b0*/  BRA `(.L_x_17946) ;  /* 0x0000000800f87947 */ /* 0x000fea0003800000 */
.L_x_17949:
        /* <DEDUP_REMOVED lines=10> */
.L_x_17952:
[----:B------:R-:W3:Y:S02]  /*1460*/  LDG.E.U16 R2, desc[UR36][R2.64] ;  /* 0x0000002402027981 */ /* 0x000ee4000c1e1500 */
[----:B---3--:R-:W-:-:S05]  /*1470*/  HADD2.F32 R0, -RZ, R2.H0_H0 ;  /* 0x20000002ff007230 */ /* 0x008fca0000004100 */
[----:B------:R-:W-:-:S04]  /*1480*/  FMUL.FTZ R0, R0, 1 ;  /* 0x3f80000000007820 */ /* 0x000fc80000410000 */
[----:B------:R0:W1:Y:S01]  /*1490*/  F2F.F64.F32 R24, R0 ;  /* 0x0000000000187310 */ /* 0x0000620000201800 */
[----:B------:R-:W-:Y:S05]  /*14a0*/  BRA `(.L_x_17946) ;  /* 0x0000000800bc7947 */ /* 0x000fea0003800000 */
.L_x_17951:
[----:B------:R0:W5:Y:S01]  /*14b0*/  LDG.E.64 R24, desc[UR36][R2.64] ;  /* 0x0000002402187981 */ /* 0x000162000c1e1b00 */
[----:B------:R-:W-:Y:S05]  /*14c0*/  BRA `(.L_x_17946) ;  /* 0x0000000800b47947 */ /* 0x000fea0003800000 */
.L_x_17941:
        /* <DEDUP_REMOVED lines=13> */
.L_x_17955:
[----:B------:R0:W5:Y:S01]  /*15a0*/  LDG.E.64 R24, desc[UR36][R2.64] ;  /* 0x0000002402187981 */ /* 0x000162000c1e1b00 */
[----:B------:R-:W-:Y:S05]  /*15b0*/  BRA `(.L_x_17946) ;  /* 0x0000000800787947 */ /* 0x000fea0003800000 */
.L_x_17954:
        /* <DEDUP_REMOVED lines=28> */
.L_x_17957:
        /* <DEDUP_REMOVED lines=15> */
.L_x_17956:
[----:B------:R-:W3:Y:S02]  /*1870*/  LDG.E.U16 R0, desc[UR36][R2.64] ;  /* 0x0000002402007981 */ /* 0x000ee4000c1e1500 */
[----:B---3--:R-:W-:-:S04]  /*1880*/  IMAD.U32 R0, R0, 0x10000, RZ ;  /* 0x0001000000007824 */ /* 0x008fc800078e00ff */
[----:B------:R-:W-:-:S04]  /*1890*/  FMUL.FTZ R0, R0, 1 ;  /* 0x3f80000000007820 */ /* 0x000fc80000410000 */
[----:B------:R0:W1:Y:S01]  /*18a0*/  F2F.F64.F32 R24, R0 ;  /* 0x0000000000187310 */ /* 0x0000620000201800 */
[----:B------:R-:W-:Y:S05]  /*18b0*/  BRA `(.L_x_17946) ;  /* 0x0000000400b87947 */ /* 0x000fea0003800000 */
.L_x_17953:
        /* <DEDUP_REMOVED lines=11> */
.L_x_17960:
        /* <DEDUP_REMOVED lines=21> */
.L_x_17964:
[----:B------:R-:W-:Y:S05]  /*1ac0*/  BSYNC B1 ;  /* 0x0000000000017941 */ /* 0x000fea0003800000 */
.L_x_17963:
[----:B------:R-:W-:Y:S01]  /*1ad0*/  LEA R3, R0, 0x3b800000, 0x17 ;  /* 0x3b80000000037811 */ /* 0x000fe200078eb8ff */
[----:B------:R-:W-:-:S05]  /*1ae0*/  IMAD.SHL.U32 R0, R2, 0x100000, RZ ;  /* 0x0010000002007824 */ /* 0x000fca00078e00ff */
[----:B------:R-:W-:-:S07]  /*1af0*/  LOP3.LUT R0, R3, R0, R4, 0xfe, !PT ;  /* 0x0000000003007212 */ /* 0x000fce00078efe04 */
.L_x_17962:
[----:B------:R-:W-:Y:S05]  /*1b00*/  BSYNC B0 ;  /* 0x0000000000007941 */ /* 0x000fea0003800000 */
.L_x_17961:
[----:B------:R-:W-:-:S04]  /*1b10*/  FMUL.FTZ R0, R0, 1 ;  /* 0x3f80000000007820 */ /* 0x000fc80000410000 */
[----:B------:R0:W1:Y:S01]  /*1b20*/  F2F.F64.F32 R24, R0 ;  /* 0x0000000000187310 */ /* 0x0000620000201800 */
[----:B------:R-:W-:Y:S05]  /*1b30*/  BRA `(.L_x_17946) ;  /* 0x0000000400187947 */ /* 0x000fea0003800000 */
.L_x_17959:
        /* <DEDUP_REMOVED lines=21> */
.L_x_17968:
[----:B------:R-:W-:Y:S05]  /*1c90*/  BSYNC B1 ;  /* 0x0000000000017941 */ /* 0x000fea0003800000 */
.L_x_17967:
[----:B------:R-:W-:Y:S01]  /*1ca0*/  LEA R3, R0, 0x37800000, 0x17 ;  /* 0x3780000000037811 */ /* 0x000fe200078eb8ff */
[----:B------:R-:W-:-:S05]  /*1cb0*/  IMAD.SHL.U32 R0, R2, 0x200000, RZ ;  /* 0x0020000002007824 */ /* 0x000fca00078e00ff */
[----:B------:R-:W-:-:S07]  /*1cc0*/  LOP3.LUT R0, R3, R0, R4, 0xfe, !PT ;  /* 0x0000000003007212 */ /* 0x000fce00078efe04 */
.L_x_17966:
[----:B------:R-:W-:Y:S05]  /*1cd0*/  BSYNC B0 ;  /* 0x0000000000007941 */ /* 0x000fea0003800000 */
.L_x_17965:
[----:B------:R-:W-:-:S04]  /*1ce0*/  FMUL.FTZ R0, R0, 1 ;  /* 0x3f80000000007820 */ /* 0x000fc80000410000 */
[----:B------:R0:W1:Y:S01]  /*1cf0*/  F2F.F64.F32 R24, R0 ;  /* 0x0000000000187310 */ /* 0x0000620000201800 */
[----:B------:R-:W-:Y:S05]  /*1d00*/  BRA `(.L_x_17946) ;  /* 0x0000000000a47947 */ /* 0x000fea0003800000 */
.L_x_17958:
        /* <DEDUP_REMOVED lines=14> */
.L_x_17972:
[----:B------:R-:W-:Y:S05]  /*1df0*/  BSYNC B0 ;  /* 0x0000000000007941 */ /* 0x000fea0003800000 */
.L_x_17971:
[----:B------:R-:W-:-:S04]  /*1e00*/  FMUL.FTZ R0, R0, 1 ;  /* 0x3f80000000007820 */ /* 0x000fc80000410000 */
[----:B------:R0:W1:Y:S01]  /*1e10*/  F2F.F64.F32 R24, R0 ;  /* 0x0000000000187310 */ /* 0x0000620000201800 */
[----:B------:R-:W-:Y:S05]  /*1e20*/  BRA `(.L_x_17946) ;  /* 0x00000000005c7947 */ /* 0x000fea0003800000 */
.L_x_17945:
        /* <DEDUP_REMOVED lines=16> */
.L_x_17973:
[----:B------:R-:W-:Y:S01]  /*1f30*/  CS2R R24, SRZ ;  /* 0x0000000000187805 */ /* 0x000fe2000001ff00 */
[----:B------:R-:W-:Y:S06]  /*1f40*/  BRA `(.L_x_17946) ;  /* 0x0000000000147947 */ /* 0x000fec0003800000 */
.L_x_17970:
[----:B------:R-:W3:Y:S02]  /*1f50*/  LDG.E.64 R24, desc[UR36][R2.64] ;  /* 0x0000002402187981 */ /* 0x000ee4000c1e1b00 */
[----:B---3--:R-:W0:Y:S01]  /*1f60*/  I2F.F64.U64 R24, R24 ;  /* 0x0000001800187312 */ /* 0x008e220000301800 */
[----:B------:R-:W-:Y:S05]  /*1f70*/  BRA `(.L_x_17946) ;  /* 0x0000000000087947 */ /* 0x000fea0003800000 */
.L_x_17969:
[----:B------:R-:W3:Y:S02]  /*1f80*/  LDG.E R2, desc[UR36][R2.64] ;  /* 0x0000002402027981 */ /* 0x000ee4000c1e1900 */
[----:B---3--:R0:W1:Y:S02]  /*1f90*/  I2F.F64.U32 R24, R2 ;  /* 0x0000000200187312 */ /* 0x0080640000201800 */
.L_x_17946:
[----:B------:R-:W-:-:S07]  /*1fa0*/  VIADD R29, R29, 0x80 ;  /* 0x000000801d1d7836 */ /* 0x000fce0000000000 */
.L_x_17940:
[----:B------:R-:W-:Y:S05]  /*1fb0*/  BSYNC B6 ;  /* 0x0000000000067941 */ /* 0x000fea0003800000 */
.L_x_17939:
[----:B------:R-:W-:Y:S01]  /*1fc0*/  ISETP.GE.AND P0, PT, R29, R27, PT ;  /* 0x0000001b1d00720c */ /* 0x000fe20003f06270 */
[----:B------:R-:W-:Y:S01]  /*1fd0*/  BSSY B6, `(.L_x_17974) ;  /* 0x00000f9000067945 */ /* 0x000fe20003800000 */
[----:B------:R-:W-:Y:S02]  /*1fe0*/  CS2R R16, SRZ ;  /* 0x0000000000107805 */ /* 0x000fe4000001ff00 */
[----:B------:R-:W-:-:S09]  /*1ff0*/  CS2R R18, SRZ ;  /* 0x0000000000127805 */ /* 0x000fd2000001ff00 */
[----:B------:R-:W-:Y:S05]  /*2000*/  @P0 BRA `(.L_x_17975) ;  /* 0x0000000c00d40947 */ /* 0x000fea0003800000 */
[----:B01----:R-:W0:Y:S01]  /*2010*/  LDC.64 R2, c[0x0][0x230] ;  /* 0x00008c00ff027b82 */ /* 0x003e220000000a00 */
[----:B------:R-:W-:Y:S01]  /*2020*/  IMAD R0, R26, 0x200, R29 ;  /* 0x000002001a007824 */ /* 0x000fe200078e021d */
        /* <DEDUP_REMOVED lines=19> */
.L_x_17979:
[----:B------:R-:W3:Y:S02]  /*2160*/  LDG.E.U8 R2, desc[UR36][R2.64] ;  /* 0x0000002402027981 */ /* 0x000ee4000c1e1100 */
[----:B---3--:R0:W1:Y:S01]  /*2170*/  I2F.F64.U16 R18, R2 ;  /* 0x0000000200127312 */ /* 0x0080620000101800 */
[----:B------:R-:W-:Y:S05]  /*2180*/  BRA `(.L_x_17981) ;  /* 0x0000000c00707947 */ /* 0x000fea0003800000 */
.L_x_17978:
        /* <DEDUP_REMOVED lines=9> */
.L_x_17983:
[----:B------:R-:W3:Y:S02]  /*2220*/  LDG.E R2, desc[UR36][R2.64] ;  /* 0x0000002402027981 */ /* 0x000ee4000c1e1900 */
[----:B---3--:R0:W1:Y:S01]  /*2230*/  I2F.F64 R18, R2 ;  /* 0x0000000200127312 */ /* 0x0080620000201c00 */
[----:B------:R-:W-:Y:S05]  /*2240*/  BRA `(.L_x_17981) ;  /* 0x0000000c00407947 */ /* 0x000fea0003800000 */
.L_x_17982:
[----:B------:R-:W3:Y:S02]  /*2250*/  LDG.E.U16 R2, desc[UR36][R2.64] ;  /* 0x0000002402027981 */ /* 0x000ee4000c1e1500 */
[----:B---3--:R0:W1:Y:S01]  /*2260*/  I2F.F64.S16 R18, R2 ;  /* 0x0000000200127312 */ /* 0x0080620000101c00 */
[----:B------:R-:W-:Y:S05]  /*2270*/  BRA `(.L_x_17981) ;  /* 0x0000000c00347947 */ /* 0x000fea0003800000 */
.L_x_17977:
        /* <DEDUP_REMOVED lines=10> */
.L_x_17985:
[----:B------:R-:W3:Y:S02]  /*2320*/  LDG.E.U16 R0, desc[UR36][R2.64] ;  /* 0x0000002402007981 */ /* 0x000ee4000c1e1500 */
[----:B---3--:R-:W-:-:S05]  /*2330*/  HADD2.F32 R0, -RZ, R0.H0_H0 ;  /* 0x20000000ff007230 */ /* 0x008fca0000004100 */
[----:B------:R-:W-:-:S04]  /*2340*/  FMUL.FTZ R0, R0, 1 ;  /* 0x3f80000000007820 */ /* 0x000fc80000410000 */
[----:B------:R0:W1:Y:S01]  /*2350*/  F2F.F64.F32 R18, R0 ;  /* 0x0000000000127310 */ /* 0x0000620000201800 */
[----:B------:R-:W-:Y:S05]  /*2360*/  BRA `(.L_x_17981) ;  /* 0x0000000800f87947 */ /* 0x000fea0003800000 */
.L_x_17984:
        /* <DEDUP_REMOVED lines=10> */
.L_x_17987:
[----:B------:R-:W3:Y:S02]  /*2410*/  LDG.E.U16 R2, desc[UR36][R2.64] ;  /* 0x0000002402027981 */ /* 0x000ee4000c1e1500 */
[----:B---3--:R-:W-:-:S05]  /*2420*/  HADD2.F32 R0, -RZ, R2.H0_H0 ;  /* 0x20000002ff007230 */ /* 0x008fca0000004100 */
[----:B------:R-:W-:-:S04]  /*2430*/  FMUL.FTZ R0, R0, 1 ;  /* 0x3f80000000007820 */ /* 0x000fc80000410000 */
[----:B------:R0:W1:Y:S01]  /*2440*/  F2F.F64.F32 R18, R0 ;  /* 0x0000000000127310 */ /* 0x0000620000201800 */
[----:B------:R-:W-:Y:S05]  /*2450*/  BRA `(.L_x_17981) ;  /* 0x0000000800bc7947 */ /* 0x000fea0003800000 */
.L_x_17986:
[----:B------:R0:W5:Y:S01]  /*2460*/  LDG.E.64 R18, desc[UR36][R2.64] ;  /* 0x0000002402127981 */ /* 0x000162000c1e1b00 */
[----:B------:R-:W-:Y:S05]  /*2470*/  BRA `(.L_x_17981) ;  /* 0x0000000800b47947 */ /* 0x000fea0003800000 */
.L_x_17976:
        /* <DEDUP_REMOVED lines=13> */
.L_x_17990:
[----:B------:R0:W5:Y:S01]  /*2550*/  LDG.E.64 R18, desc[UR36][R2.64] ;  /* 0x0000002402127981 */ /* 0x000162000c1e1b00 */
[----:B------:R-:W-:Y:S05]  /*2560*/  BRA `(.L_x_17981) ;  /* 0x0000000800787947 */ /* 0x000fea0003800000 */
.L_x_17989:
        /* <DEDUP_REMOVED lines=28> */
.L_x_17992:
        /* <DEDUP_REMOVED lines=15> */
.L_x_17991:
[----:B------:R-:W3:Y:S02]  /*2820*/  LDG.E.U16 R0, desc[UR36][R2.64] ;  /* 0x0000002402007981 */ /* 0x000ee4000c1e1500 */
[----:B---3--:R-:W-:-:S04]  /*2830*/  IMAD.U32 R0, R0, 0x10000, RZ ;  /* 0x0001000000007824 */ /* 0x008fc800078e00ff */
[----:B------:R-:W-:-:S04]  /*2840*/  FMUL.FTZ R0, R0, 1 ;  /* 0x3f80000000007820 */ /* 0x000fc80000410000 */
[----:B------:R0:W1:Y:S01]  /*2850*/  F2F.F64.F32 R18, R0 ;  /* 0x0000000000127310 */ /* 0x0000620000201800 */
[----:B------:R-:W-:Y:S05]  /*2860*/  BRA `(.L_x_17981) ;  /* 0x0000000400b87947 */ /* 0x000fea0003800000 */
.L_x_17988:
        /* <DEDUP_REMOVED lines=11> */
.L_x_17995:
        /* <DEDUP_REMOVED lines=21> */
.L_x_17999:
[----:B------:R-:W-:Y:S05]  /*2a70*/  BSYNC B1 ;  /* 0x0000000000017941 */ /* 0x000fea0003800000 */
.L_x_17998:
[----:B------:R-:W-:Y:S01]  /*2a80*/  LEA R3, R0, 0x3b800000, 0x17 ;  /* 0x3b80000000037811 */ /* 0x000fe200078eb8ff */
[----:B------:R-:W-:-:S05]  /*2a90*/  IMAD.SHL.U32 R0, R2, 0x100000, RZ ;  /* 0x0010000002007824 */ /* 0x000fca00078e00ff */
[----:B------:R-:W-:-:S07]  /*2aa0*/  LOP3.LUT R0, R3, R0, R4, 0xfe, !PT ;  /* 0x0000000003007212 */ /* 0x000fce00078efe04 */
.L_x_17997:
[----:B------:R-:W-:Y:S05]  /*2ab0*/  BSYNC B0 ;  /* 0x0000000000007941 */ /* 0x000fea0003800000 */
.L_x_17996:
[----:B------:R-:W-:-:S04]  /*2ac0*/  FMUL.FTZ R0, R0, 1 ;  /* 0x3f80000000007820 */ /* 0x000fc80000410000 */
[----:B------:R3:W0:Y:S01]  /*2ad0*/  F2F.F64.F32 R18, R0 ;  /* 0x0000000000127310 */ /* 0x0006220000201800 */
[----:B------:R-:W-:Y:S05]  /*2ae0*/  BRA `(.L_x_17981) ;  /* 0x0000000400187947 */ /* 0x000fea0003800000 */
.L_x_17994:
        /* <DEDUP_REMOVED lines=21> */
.L_x_18003:
[----:B------:R-:W-:Y:S05]  /*2c40*/  BSYNC B1 ;  /* 0x0000000000017941 */ /* 0x000fea0003800000 */
.L_x_18002:
[----:B------:R-:W-:Y:S01]  /*2c50*/  LEA R3, R0, 0x37800000, 0x17 ;  /* 0x3780000000037811 */ /* 0x000fe200078eb8ff */
[----:B------:R-:W-:-:S05]  /*2c60*/  IMAD.SHL.U32 R0, R2, 0x200000, RZ ;  /* 0x0020000002007824 */ /* 0x000fca00078e00ff */
[----:B------:R-:W-:-:S07]  /*2c70*/  LOP3.LUT R0, R3, R0, R4, 0xfe, !PT ;  /* 0x0000000003007212 */ /* 0x000fce00078efe04 */
.L_x_18001:
[----:B------:R-:W-:Y:S05]  /*2c80*/  BSYNC B0 ;  /* 0x0000000000007941 */ /* 0x000fea0003800000 */
.L_x_18000:
[----:B------:R-:W-:-:S04]  /*2c90*/  FMUL.FTZ R0, R0, 1 ;  /* 0x3f80000000007820 */ /* 0x000fc80000410000 */
[----:B------:R0:W1:Y:S01]  /*2ca0*/  F2F.F64.F32 R18, R0 ;  /* 0x0000000000127310 */ /* 0x0000620000201800 */
[----:B------:R-:W-:Y:S05]  /*2cb0*/  BRA `(.L_x_17981) ;  /* 0x0000000000a47947 */ /* 0x000fea0003800000 */
.L_x_17993:
        /* <DEDUP_REMOVED lines=14> */
.L_x_18007:
[----:B------:R-:W-:Y:S05]  /*2da0*/  BSYNC B0 ;  /* 0x0000000000007941 */ /* 0x000fea0003800000 */
.L_x_18006:
[----:B------:R-:W-:-:S04]  /*2db0*/  FMUL.FTZ R0, R0, 1 ;  /* 0x3f80000000007820 */ /* 0x000fc80000410000 */
[----:B------:R0:W1:Y:S01]  /*2dc0*/  F2F.F64.F32 R18, R0 ;  /* 0x0000000000127310 */ /* 0x0000620000201800 */
[----:B------:R-:W-:Y:S05]  /*2dd0*/  BRA `(.L_x_17981) ;  /* 0x00000000005c7947 */ /* 0x000fea0003800000 */
.L_x_17980:
        /* <DEDUP_REMOVED lines=16> */
.L_x_18008:
[----:B------:R-:W-:Y:S01]  /*2ee0*/  CS2R R18, SRZ ;  /* 0x0000000000127805 */ /* 0x000fe2000001ff00 */
[----:B------:R-:W-:Y:S06]  /*2ef0*/  BRA `(.L_x_17981) ;  /* 0x0000000000147947 */ /* 0x000fec0003800000 */
.L_x_18005:
[----:B------:R-:W3:Y:S02]  /*2f00*/  LDG.E.64 R18, desc[UR36][R2.64] ;  /* 0x0000002402127981 */ /* 0x000ee4000c1e1b00 */
[----:B---3--:R-:W0:Y:S01]  /*2f10*/  I2F.F64.U64 R18, R18 ;  /* 0x0000001200127312 */ /* 0x008e220000301800 */
[----:B------:R-:W-:Y:S05]  /*2f20*/  BRA `(.L_x_17981) ;  /* 0x0000000000087947 */ /* 0x000fea0003800000 */
.L_x_18004:
[----:B------:R-:W3:Y:S02]  /*2f30*/  LDG.E R2, desc[UR36][R2.64] ;  /* 0x0000002402027981 */ /* 0x000ee4000c1e1900 */
[----:B---3--:R0:W1:Y:S02]  /*2f40*/  I2F.F64.U32 R18, R2 ;  /* 0x0000000200127312 */ /* 0x0080640000201800 */
.L_x_17981:
[----:B------:R-:W-:-:S07]  /*2f50*/  VIADD R29, R29, 0x80 ;  /* 0x000000801d1d7836 */ /* 0x000fce0000000000 */
.L_x_17975:
[----:B------:R-:W-:Y:S05]  /*2f60*/  BSYNC B6 ;  /* 0x0000000000067941 */ /* 0x000fea0003800000 */
.L_x_17974:
        /* <DEDUP_REMOVED lines=23> */
.L_x_18014:
[----:B------:R-:W3:Y:S02]  /*30e0*/  LDG.E.U8 R2, desc[UR36][R2.64] ;  /* 0x0000002402027981 */ /* 0x000ee4000c1e1100 */
[----:B---3--:R0:W1:Y:S01]  /*30f0*/  I2F.F64.U16 R16, R2 ;  /* 0x0000000200107312 */ /* 0x0080620000101800 */
[----:B------:R-:W-:Y:S05]  /*3100*/  BRA `(.L_x_18010) ;  /* 0x0000000c006c7947 */ /* 0x000fea0003800000 */
.L_x_18013:
        /* <DEDUP_REMOVED lines=9> */
.L_x_18017:
[----:B------:R-:W3:Y:S02]  /*31a0*/  LDG.E R2, desc[UR36][R2.64] ;  /* 0x0000002402027981 */ /* 0x000ee4000c1e1900 */
[----:B---3--:R0:W1:Y:S01]  /*31b0*/  I2F.F64 R16, R2 ;  /* 0x0000000200107312 */ /* 0x0080620000201c00 */
[----:B------:R-:W-:Y:S05]  /*31c0*/  BRA `(.L_x_18010) ;  /* 0x0000000c003c7947 */ /* 0x000fea0003800000 */
.L_x_18016:
[----:B------:R-:W3:Y:S02]  /*31d0*/  LDG.E.U16 R2, desc[UR36][R2.64] ;  /* 0x0000002402027981 */ /* 0x000ee4000c1e1500 */
[----:B---3--:R0:W1:Y:S01]  /*31e0*/  I2F.F64.S16 R16, R2 ;  /* 0x0000000200107312 */ /* 0x0080620000101c00 */
[----:B------:R-:W-:Y:S05]  /*31f0*/  BRA `(.L_x_18010) ;  /* 0x0000000c00307947 */ /* 0x000fea0003800000 */
.L_x_18012:
        /* <DEDUP_REMOVED lines=10> */
.L_x_18019:
[----:B------:R-:W3:Y:S02]  /*32a0*/  LDG.E.U16 R0, desc[UR36][R2.64] ;  /* 0x0000002402007981 */ /* 0x000ee4000c1e1500 */
[----:B---3--:R-:W-:-:S05]  /*32b0*/  HADD2.F32 R0, -RZ, R0.H0_H0 ;  /* 0x20000000ff007230 */ /* 0x008fca0000004100 */
[----:B------:R-:W-:-:S04]  /*32c0*/  FMUL.FTZ R0, R0, 1 ;  /* 0x3f80000000007820 */ /* 0x000fc80000410000 */
[----:B------:R0:W1:Y:S01]  /*32d0*/  F2F.F64.F32 R16, R0 ;  /* 0x0000000000107310 */ /* 0x0000620000201800 */
[----:B------:R-:W-:Y:S05]  /*32e0*/  BRA `(.L_x_18010) ;  /* 0x0000000800f47947 */ /* 0x000fea0003800000 */
.L_x_18018:
        /* <DEDUP_REMOVED lines=10> */
.L_x_18021:
[----:B------:R-:W3:Y:S02]  /*3390*/  LDG.E.U16 R2, desc[UR36][R2.64] ;  /* 0x0000002402027981 */ /* 0x000ee4000c1e1500 */
[----:B---3--:R-:W-:-:S05]  /*33a0*/  HADD2.F32 R0, -RZ, R2.H0_H0 ;  /* 0x20000002ff007230 */ /* 0x008fca0000004100 */
[----:B------:R-:W-:-:S04]  /*33b0*/  FMUL.FTZ R0, R0, 1 ;  /* 0x3f80000000007820 */ /* 0x000fc80000410000 */
[----:B------:R0:W1:Y:S01]  /*33c0*/  F2F.F64.F32 R16, R0 ;  /* 0x0000000000107310 */ /* 0x0000620000201800 */
[----:B------:R-:W-:Y:S05]  /*33d0*/  BRA `(.L_x_18010) ;  /* 0x0000000800b87947 */ /* 0x000fea0003800000 */
.L_x_18020:
[----:B------:R0:W5:Y:S01]  /*33e0*/  LDG.E.64 R16, desc[UR36][R2.64] ;  /* 0x0000002402107981 */ /* 0x000162000c1e1b00 */
[----:B------:R-:W-:Y:S05]  /*33f0*/  BRA `(.L_x_18010) ;  /* 0x0000000800b07947 */ /* 0x000fea0003800000 */
.L_x_18011:
        /* <DEDUP_REMOVED lines=13> */
.L_x_18024:
[----:B------:R0:W5:Y:S01]  /*34d0*/  LDG.E.64 R16, desc[UR36][R2.64] ;  /* 0x0000002402107981 */ /* 0x000162000c1e1b00 */
[----:B------:R-:W-:Y:S05]  /*34e0*/  BRA `(.L_x_18010) ;  /* 0x0000000800747947 */ /* 0x000fea0003800000 */
.L_x_18023:
        /* <DEDUP_REMOVED lines=28> */
.L_x_18026:
        /* <DEDUP_REMOVED lines=15> */
.L_x_18025:
[----:B------:R-:W3:Y:S02]  /*37a0*/  LDG.E.U16 R0, desc[UR36][R2.64] ;  /* 0x0000002402007981 */ /* 0x000ee4000c1e1500 */
[----:B---3--:R-:W-:-:S04]  /*37b0*/  IMAD.U32 R0, R0, 0x10000, RZ ;  /* 0x0001000000007824 */ /* 0x008fc800078e00ff */
[----:B------:R-:W-:-:S04]  /*37c0*/  FMUL.FTZ R0, R0, 1 ;  /* 0x3f80000000007820 */ /* 0x000fc80000410000 */
[----:B------:R0:W1:Y:S01]  /*37d0*/  F2F.F64.F32 R16, R0 ;  /* 0x0000000000107310 */ /* 0x0000620000201800 */
[----:B------:R-:W-:Y:S05]  /*37e0*/  BRA `(.L_x_18010) ;  /* 0x0000000400b47947 */ /* 0x000fea0003800000 */
.L_x_18022:
        /* <DEDUP_REMOVED lines=11> */
.L_x_18029:
        /* <DEDUP_REMOVED lines=21> */
.L_x_18033:
[----:B------:R-:W-:Y:S05]  /*39f0*/  BSYNC B1 ;  /* 0x0000000000017941 */ /* 0x000fea0003800000 */
.L_x_18032:
[----:B------:R-:W-:Y:S01]  /*3a00*/  LEA R3, R0, 0x3b800000, 0x17 ;  /* 0x3b80000000037811 */ /* 0x000fe200078eb8ff */
[----:B------:R-:W-:-:S05]  /*3a10*/  IMAD.SHL.U32 R0, R2, 0x100000, RZ ;  /* 0x0010000002007824 */ /* 0x000fca00078e00ff */
[----:B------:R-:W-:-:S07]  /*3a20*/  LOP3.LUT R0, R3, R0, R4, 0xfe, !PT ;  /* 0x0000000003007212 */ /* 0x000fce00078efe04 */
.L_x_18031:
[----:B------:R-:W-:Y:S05]  /*3a30*/  BSYNC B0 ;  /* 0x0000000000007941 */ /* 0x000fea0003800000 */
.L_x_18030:
[----:B------:R-:W-:-:S04]  /*3a40*/  FMUL.FTZ R0, R0, 1 ;  /* 0x3f80000000007820 */ /* 0x000fc80000410000 */
[----:B------:R0:W1:Y:S01]  /*3a50*/  F2F.F64.F32 R16, R0 ;  /* 0x0000000000107310 */ /* 0x0000620000201800 */
[----:B------:R-:W-:Y:S05]  /*3a60*/  BRA `(.L_x_18010) ;  /* 0x0000000400147947 */ /* 0x000fea0003800000 */
.L_x_18028:
        /* <DEDUP_REMOVED lines=21> */
.L_x_18037:
[----:B------:R-:W-:Y:S05]  /*3bc0*/  BSYNC B1 ;  /* 0x0000000000017941 */ /* 0x000fea0003800000 */
.L_x_18036:
[----:B------:R-:W-:Y:S01]  /*3bd0*/  LEA R3, R0, 0x37800000, 0x17 ;  /* 0x3780000000037811 */ /* 0x000fe200078eb8ff */
[----:B------:R-:W-:-:S05]  /*3be0*/  IMAD.SHL.U32 R0, R2, 0x200000, RZ ;  /* 0x0020000002007824 */ /* 0x000fca00078e00ff */
[----:B------:R-:W-:-:S07]  /*3bf0*/  LOP3.LUT R0, R3, R0, R4, 0xfe, !PT ;  /* 0x0000000003007212 */ /* 0x000fce00078efe04 */
.L_x_18035:
[----:B------:R-:W-:Y:S05]  /*3c00*/  BSYNC B0 ;  /* 0x0000000000007941 */ /* 0x000fea0003800000 */
.L_x_18034:
[----:B------:R-:W-:-:S04]  /*3c10*/  FMUL.FTZ R0, R0, 1 ;  /* 0x3f80000000007820 */ /* 0x000fc80000410000 */
[----:B------:R0:W1:Y:S01]  /*3c20*/  F2F.F64.F32 R16, R0 ;  /* 0x0000000000107310 */ /* 0x0000620000201800 */
[----:B------:R-:W-:Y:S05]  /*3c30*/  BRA `(.L_x_18010) ;  /* 0x0000000000a07947 */ /* 0x000fea0003800000 */
.L_x_18027:
        /* <DEDUP_REMOVED lines=14> */
.L_x_18041:
[----:B------:R-:W-:Y:S05]  /*3d20*/  BSYNC B0 ;  /* 0x0000000000007941 */ /* 0x000fea0003800000 */
.L_x_18040:
[----:B------:R-:W-:-:S04]  /*3d30*/  FMUL.FTZ R0, R0, 1 ;  /* 0x3f80000000007820 */ /* 0x000fc80000410000 */
[----:B------:R0:W1:Y:S01]  /*3d40*/  F2F.F64.F32 R16, R0 ;  /* 0x0000000000107310 */ /* 0x0000620000201800 */
[----:B------:R-:W-:Y:S05]  /*3d50*/  BRA `(.L_x_18010) ;  /* 0x0000000000587947 */ /* 0x000fea0003800000 */
.L_x_18015:
        /* <DEDUP_REMOVED lines=16> */
.L_x_18042:
[----:B------:R-:W-:Y:S05]  /*3e60*/  BRA `(.L_x_18010) ;  /* 0x0000000000147947 */ /* 0x000fea0003800000 */
.L_x_18039:
[----:B------:R-:W3:Y:S02]  /*3e70*/  LDG.E.64 R16, desc[UR36][R2.64] ;  /* 0x0000002402107981 */ /* 0x000ee4000c1e1b00 */
[----:B---3--:R-:W0:Y:S01]  /*3e80*/  I2F.F64.U64 R16, R16 ;  /* 0x0000001000107312 */ /* 0x008e220000301800 */
[----:B------:R-:W-:Y:S05]  /*3e90*/  BRA `(.L_x_18010) ;  /* 0x0000000000087947 */ /* 0x000fea0003800000 */
.L_x_18038:
[----:B------:R-:W3:Y:S02]  /*3ea0*/  LDG.E R2, desc[UR36][R2.64] ;  /* 0x0000002402027981 */ /* 0x000ee4000c1e1900 */
[----:B---3--:R0:W1:Y:S02]  /*3eb0*/  I2F.F64.U32 R16, R2 ;  /* 0x0000000200107312 */ /* 0x0080640000201800 */
.L_x_18010:
[----:B------:R-:W-:Y:S05]  /*3ec0*/  BSYNC B6 ;  /* 0x0000000000067941 */ /* 0x000fea0003800000 */
.L_x_18009:
[----:B0--3--:R-:W0:Y:S01]  /*3ed0*/  S2R R0, SR_TID.X ;  /* 0x0000000000007919 */ /* 0x009e220000002100 */
[----:B------:R-:W-:Y:S01]  /*3ee0*/  BSSY B0, `(.L_x_18043) ;  /* 0x000007e000007945 */ /* 0x000fe20003800000 */
[----:B0-----:R-:W-:-:S13]  /*3ef0*/  ISETP.GE.AND P0, PT, R0, R27, PT ;  /* 0x0000001b0000720c */ /* 0x001fda0003f06270 */
[----:B------:R-:W-:Y:S05]  /*3f00*/  @P0 BRA `(.L_x_18044) ;  /* 0x0000000400ec0947 */ /* 0x000fea0003800000 */
[----:B------:R-:W-:Y:S01]  /*3f10*/  ULDC.64 UR4, c[0x0][0x220] ;  /* 0x0000880000047ab9 */ /* 0x000fe20000000a00 */
[----:B-12-45:R-:W-:Y:S01]  /*3f20*/  DADD R8, -RZ, |R22| ;  /* 0x00000000ff087229 */ /* 0x036fe20000000516 */
        /* <DEDUP_REMOVED lines=24> */
[----:B------:R-:W-:Y:S05]  /*40b0*/  CALL.REL.NOINC `($__internal_71_$__cuda_sm20_div_rn_f64_full) ;  /* 0x0000006400a07944 */ /* 0x000fea0003c00000 */
[----:B------:R-:W-:Y:S02]  /*40c0*/  IMAD.MOV.U32 R2, RZ, RZ, R30 ;  /* 0x000000ffff027224 */ /* 0x000fe400078e001e */
[----:B------:R-:W-:-:S07]  /*40d0*/  IMAD.MOV.U32 R3, RZ, RZ, R31 ;  /* 0x000000ffff037224 */ /* 0x000fce00078e001f */
.L_x_18046:
[----:B------:R-:W-:Y:S05]  /*40e0*/  BSYNC B1 ;  /* 0x0000000000017941 */ /* 0x000fea0003800000 */
.L_x_18045:
        /* <DEDUP_REMOVED lines=84> */
.L_x_18048:
[----:B------:R-:W-:Y:S02]  /*4630*/  FSEL R2, RZ, 3.37028055040000000000e+12, P0 ;  /* 0x54442d18ff027808 */ /* 0x000fe40000000000 */
[----:B------:R-:W-:-:S07]  /*4640*/  FSEL R3, RZ, 2.1426990032196044922, P0 ;  /* 0x400921fbff037808 */ /* 0x000fce0000000000 */
.L_x_18049:
[----:B------:R-:W-:Y:S05]  /*4650*/  BSYNC B1 ;  /* 0x0000000000017941 */ /* 0x000fea0003800000 */
.L_x_18047:
[----:B------:R-:W-:Y:S02]  /*4660*/  ULDC.64 UR4, c[0x0][0x220] ;  /* 0x0000880000047ab9 */ /* 0x000fe40000000a00 */
[----:B------:R-:W-:Y:S01]  /*4670*/  DADD R4, |R22|, |UR4| ;  /* 0x4000000416047e29 */ /* 0x000fe20008000200 */
[----:B------:R-:W-:-:S07]  /*4680*/  LOP3.LUT R23, R3, 0x80000000, R23, 0xb8, !PT ;  /* 0x8000000003177812 */ /* 0x000fce00078eb817 */
[----:B------:R-:W-:-:S06]  /*4690*/  DSETP.GTU.AND P0, PT, |R4|, +INF , PT ;  /* 0x7ff000000400742a */ /* 0x000fcc0003f0c200 */
[----:B------:R-:W-:Y:S02]  /*46a0*/  FSEL R4, R4, R2, P0 ;  /* 0x0000000204047208 */ /* 0x000fe40000000000 */
[----:B------:R-:W-:-:S07]  /*46b0*/  FSEL R5, R5, R23, P0 ;  /* 0x0000001705057208 */ /* 0x000fce0000000000 */
.L_x_18044:
[----:B------:R-:W-:Y:S05]  /*46c0*/  BSYNC B0 ;  /* 0x0000000000007941 */ /* 0x000fea0003800000 */
.L_x_18043:
[----:B------:R-:W1:Y:S01]  /*46d0*/  S2R R32, SR_TID.X ;  /* 0x0000000000207919 */ /* 0x000e620000002100 */
[----:B------:R-:W-:Y:S01]  /*46e0*/  BSSY B0, `(.L_x_18050) ;  /* 0x000007f000007945 */ /* 0x000fe20003800000 */
[----:B-1----:R-:W-:-:S05]  /*46f0*/  VIADD R2, R32, 0x80 ;  /* 0x0000008020027836 */ /* 0x002fca0000000000 */
[----:B------:R-:W-:-:S13]  /*4700*/  ISETP.GE.AND P0, PT, R2, R27, PT ;  /* 0x0000001b0200720c */ /* 0x000fda0003f06270 */
[----:B------:R-:W-:Y:S05]  /*4710*/  @P0 BRA `(.L_x_18051) ;  /* 0x0000000400ec0947 */ /* 0x000fea0003800000 */
[----:B------:R-:W-:Y:S01]  /*4720*/  ULDC.64 UR4, c[0x0][0x220] ;  /* 0x0000880000047ab9 */ /* 0x000fe20000000a00 */
[----:B-----5:R-:W-:Y:S01]  /*4730*/  DADD R10, -RZ, |R24| ;  /* 0x00000000ff0a7229 */ /* 0x020fe20000000518 */
[----:B------:R-:W-:Y:S01]  /*4740*/  IMAD.MOV.U32 R6, RZ, RZ, 0x1 ;  /* 0x00000001ff067424 */ /* 0x000fe200078e00ff */
[----:B------:R-:W-:Y:S01]  /*4750*/  DADD R12, -RZ, |UR4| ;  /* 0x40000004ff0c7e29 */ /* 0x000fe20008000100 */
[----:B------:R-:W-:Y:S01]  /*4760*/  BSSY B1, `(.L_x_18052) ;  /* 0x0000019000017945 */ /* 0x000fe20003800000 */
[----:B------:R-:W-:-:S08]  /*4770*/  DSETP.GT.AND P4, PT, |R24|, |UR4|, PT ;  /* 0x4000000418007e2a */ /* 0x000fd0000bf84200 */
[CC--:B--2-4-:R-:W-:Y:S02]  /*4780*/  FSEL R23, R11.reuse, R13.reuse, P4 ;  /* 0x0000000d0b177208 */ /* 0x0d4fe40002000000 */
        /* <DEDUP_REMOVED lines=22> */
.L_x_18053:
[----:B------:R-:W-:Y:S05]  /*48f0*/  BSYNC B1 ;  /* 0x0000000000017941 */ /* 0x000fea0003800000 */
.L_x_18052:
        /* <DEDUP_REMOVED lines=84> */
.L_x_18055:
[----:B------:R-:W-:Y:S02]  /*4e40*/  FSEL R6, RZ, 3.37028055040000000000e+12, P1 ;  /* 0x54442d18ff067808 */ /* 0x000fe40000800000 */
[----:B------:R-:W-:-:S07]  /*4e50*/  FSEL R7, RZ, 2.1426990032196044922, P1 ;  /* 0x400921fbff077808 */ /* 0x000fce0000800000 */
.L_x_18056:
[----:B------:R-:W-:Y:S05]  /*4e60*/  BSYNC B1 ;  /* 0x0000000000017941 */ /* 0x000fea0003800000 */
.L_x_18054:
[----:B------:R-:W-:Y:S02]  /*4e70*/  ULDC.64 UR4, c[0x0][0x220] ;  /* 0x0000880000047ab9 */ /* 0x000fe40000000a00 */
[----:B------:R-:W-:Y:S01]  /*4e80*/  DADD R8, |R24|, |UR4| ;  /* 0x4000000418087e29 */ /* 0x000fe20008000200 */
[----:B------:R-:W-:-:S07]  /*4e90*/  LOP3.LUT R25, R7, 0x80000000, R25, 0xb8, !PT ;  /* 0x8000000007197812 */ /* 0x000fce00078eb819 */
[----:B------:R-:W-:-:S06]  /*4ea0*/  DSETP.GTU.AND P0, PT, |R8|, +INF , PT ;  /* 0x7ff000000800742a */ /* 0x000fcc0003f0c200 */
[----:B------:R-:W-:Y:S02]  /*4eb0*/  FSEL R28, R8, R6, P0 ;  /* 0x00000006081c7208 */ /* 0x000fe40000000000 */
[----:B------:R-:W-:-:S07]  /*4ec0*/  FSEL R29, R9, R25, P0 ;  /* 0x00000019091d7208 */ /* 0x000fce0000000000 */
.L_x_18051:
[----:B------:R-:W-:Y:S05]  /*4ed0*/  BSYNC B0 ;  /* 0x0000000000007941 */ /* 0x000fea0003800000 */
.L_x_18050:
[----:B------:R-:W-:Y:S01]  /*4ee0*/  VIADD R0, R32, 0x100 ;  /* 0x0000010020007836 */ /* 0x000fe20000000000 */
[----:B------:R-:W-:Y:S04]  /*4ef0*/  BSSY B0, `(.L_x_18057) ;  /* 0x000007e000007945 */ /* 0x000fe80003800000 */
        /* <DEDUP_REMOVED lines=31> */
.L_x_18060:
[----:B------:R-:W-:Y:S05]  /*50f0*/  BSYNC B1 ;  /* 0x0000000000017941 */ /* 0x000fea0003800000 */
.L_x_18059:
        /* <DEDUP_REMOVED lines=84> */
.L_x_18062:
[----:B------:R-:W-:Y:S02]  /*5640*/  FSEL R6, RZ, 3.37028055040000000000e+12, P1 ;  /* 0x54442d18ff067808 */ /* 0x000fe40000800000 */
[----:B------:R-:W-:-:S07]  /*5650*/  FSEL R7, RZ, 2.1426990032196044922, P1 ;  /* 0x400921fbff077808 */ /* 0x000fce0000800000 */
.L_x_18063:
[----:B------:R-:W-:Y:S05]  /*5660*/  BSYNC B1 ;  /* 0x0000000000017941 */ /* 0x000fea0003800000 */
.L_x_18061:
[----:B------:R-:W-:Y:S02]  /*5670*/  ULDC.64 UR4, c[0x0][0x220] ;  /* 0x0000880000047ab9 */ /* 0x000fe40000000a00 */
[----:B------:R-:W-:Y:S01]  /*5680*/  DADD R8, |R18|, |UR4| ;  /* 0x4000000412087e29 */ /* 0x000fe20008000200 */
[----:B------:R-:W-:-:S07]  /*5690*/  LOP3.LUT R19, R7, 0x80000000, R19, 0xb8, !PT ;  /* 0x8000000007137812 */ /* 0x000fce00078eb813 */
[----:B------:R-:W-:-:S06]  /*56a0*/  DSETP.GTU.AND P0, PT, |R8|, +INF , PT ;  /* 0x7ff000000800742a */ /* 0x000fcc0003f0c200 */
[----:B------:R-:W-:Y:S02]  /*56b0*/  FSEL R24, R8, R6, P0 ;  /* 0x0000000608187208 */ /* 0x000fe40000000000 */
[----:B------:R-:W-:-:S07]  /*56c0*/  FSEL R25, R9, R19, P0 ;  /* 0x0000001309197208 */ /* 0x000fce0000000000 */
.L_x_18058:
[----:B------:R-:W-:Y:S05]  /*56d0*/  BSYNC B0 ;  /* 0x0000000000007941 */ /* 0x000fea0003800000 */
.L_x_18057:
        /* <DEDUP_REMOVED lines=30> */
[----:B--2-4-:R-:W-:Y:S05]  /*58c0*/  CALL.REL.NOINC `($__internal_71_$__cuda_sm20_div_rn_f64_full) ;  /* 0x0000004c009c7944 */ /* 0x014fea0003c00000 */
[----:B------:R-:W-:Y:S02]  /*58d0*/  IMAD.MOV.U32 R6, RZ, RZ, R30 ;  /* 0x000000ffff067224 */ /* 0x000fe400078e001e */
[----:B------:R-:W-:-:S07]  /*58e0*/  IMAD.MOV.U32 R7, RZ, RZ, R31 ;  /* 0x000000ffff077224 */ /* 0x000fce00078e001f */
.L_x_18067:
[----:B------:R-:W-:Y:S05]  /*58f0*/  BSYNC B1 ;  /* 0x0000000000017941 */ /* 0x000fea0003800000 */
.L_x_18066:
        /* <DEDUP_REMOVED lines=84> */
.L_x_18069:
[----:B------:R-:W-:Y:S02]  /*5e40*/  FSEL R6, RZ, 3.37028055040000000000e+12, P1 ;  /* 0x54442d18ff067808 */ /* 0x000fe40000800000 */
[----:B------:R-:W-:-:S07]  /*5e50*/  FSEL R7, RZ, 2.1426990032196044922, P1 ;  /* 0x400921fbff077808 */ /* 0x000fce0000800000 */
.L_x_18070:
[----:B------:R-:W-:Y:S05]  /*5e60*/  BSYNC B1 ;  /* 0x0000000000017941 */ /* 0x000fea0003800000 */
.L_x_18068:
[----:B------:R-:W-:Y:S02]  /*5e70*/  ULDC.64 UR4, c[0x0][0x220] ;  /* 0x0000880000047ab9 */ /* 0x000fe40000000a00 */
[----:B------:R-:W-:Y:S01]  /*5e80*/  DADD R8, |R16|, |UR4| ;  /* 0x4000000410087e29 */ /* 0x000fe20008000200 */
[----:B------:R-:W-:-:S07]  /*5e90*/  LOP3.LUT R17, R7, 0x80000000, R17, 0xb8, !PT ;  /* 0x8000000007117812 */ /* 0x000fce00078eb811 */
[----:B------:R-:W-:-:S06]  /*5ea0*/  DSETP.GTU.AND P0, PT, |R8|, +INF , PT ;  /* 0x7ff000000800742a */ /* 0x000fcc0003f0c200 */
[----:B------:R-:W-:Y:S02]  /*5eb0*/  FSEL R16, R8, R6, P0 ;  /* 0x0000000608107208 */ /* 0x000fe40000000000 */
[----:B------:R-:W-:-:S07]  /*5ec0*/  FSEL R17, R9, R17, P0 ;  /* 0x0000001109117208 */ /* 0x000fce0000000000 */
.L_x_18065:
[----:B------:R-:W-:Y:S05]  /*5ed0*/  BSYNC B0 ;  /* 0x0000000000007941 */ /* 0x000fea0003800000 */
.L_x_18064:
[----:B------:R-:W0:Y:S01]  /*5ee0*/  S2R R0, SR_CTAID.X ;  /* 0x0000000000007919 */ /* 0x000e220000002500 */
[----:B------:R-:W0:Y:S01]  /*5ef0*/  LDC R3, c[0x0][0x210] ;  /* 0x00008400ff037b82 */ /* 0x000e220000000800 */
[----:B------:R-:W-:Y:S01]  /*5f00*/  BSSY B6, `(.L_x_18071) ;  /* 0x0000131000067945 */ /* 0x000fe20003800000 */
[----:B--2-45:R-:W1:Y:S06]  /*5f10*/  S2R R23, SR_TID.X ;  /* 0x0000000000177919 */ /* 0x034e6c0000002100 */
[----:B------:R-:W2:Y:S01]  /*5f20*/  LDC.U8 R19, c[0x0][0x244] ;  /* 0x00009100ff137b82 */ /* 0x000ea20000000000 */
[----:B0-----:R-:W-:-:S05]  /*5f30*/  IMAD R18, R0, -0x200, R3 ;  /* 0xfffffe0000127824 */ /* 0x001fca00078e0203 */
[----:B-1----:R-:W-:-:S13]  /*5f40*/  ISETP.GE.AND P0, PT, R23, R18, PT ;  /* 0x000000121700720c */ /* 0x002fda0003f06270 */
[----:B--2---:R-:W-:Y:S05]  /*5f50*/  @P0 BRA `(.L_x_18072) ;  /* 0x0000001000ac0947 */ /* 0x004fea0003800000 */
        /* <DEDUP_REMOVED lines=22> */
.L_x_18076:
[----:B------:R-:W0:Y:S01]  /*60c0*/  F2I.S64.F64.TRUNC R4, R4 ;  /* 0x0000000400047311 */ /* 0x000e22000030d900 */
[----:B------:R-:W-:Y:S02]  /*60d0*/  IMAD.MOV.U32 R23, RZ, RZ, R2 ;  /* 0x000000ffff177224 */ /* 0x000fe400078e0002 */
[----:B0-----:R-:W-:-:S05]  /*60e0*/  IMAD.MOV.U32 R3, RZ, RZ, R4 ;  /* 0x000000ffff037224 */ /* 0x001fca00078e0004 */
[----:B------:R4:W-:Y:S01]  /*60f0*/  STG.E.U8 desc[UR36][R8.64], R3 ;  /* 0x0000000308007986 */ /* 0x0009e2000c101124 */
[----:B------:R-:W-:Y:S05]  /*6100*/  BRA `(.L_x_18072) ;  /* 0x0000001000407947 */ /* 0x000fea0003800000 */
.L_x_18075:
        /* <DEDUP_REMOVED lines=10> */
.L_x_18079:
[----:B------:R-:W0:Y:S01]  /*61b0*/  F2I.F64.TRUNC R5, R4 ;  /* 0x0000000400057311 */ /* 0x000e22000030d100 */
[----:B------:R-:W-:Y:S01]  /*61c0*/  IMAD.MOV.U32 R23, RZ, RZ, R2 ;  /* 0x000000ffff177224 */ /* 0x000fe200078e0002 */
[----:B0-----:R2:W-:Y:S01]  /*61d0*/  STG.E desc[UR36][R8.64], R5 ;  /* 0x0000000508007986 */ /* 0x0015e2000c101924 */
[----:B------:R-:W-:Y:S05]  /*61e0*/  BRA `(.L_x_18072) ;  /* 0x0000001000087947 */ /* 0x000fea0003800000 */
.L_x_18078:
[----:B------:R-:W0:Y:S01]  /*61f0*/  F2I.F64.TRUNC R5, R4 ;  /* 0x0000000400057311 */ /* 0x000e22000030d100 */
[----:B------:R-:W-:Y:S01]  /*6200*/  IMAD.MOV.U32 R23, RZ, RZ, R2 ;  /* 0x000000ffff177224 */ /* 0x000fe200078e0002 */
[----:B0-----:R0:W-:Y:S01]  /*6210*/  STG.E.U16 desc[UR36][R8.64], R5 ;  /* 0x0000000508007986 */ /* 0x0011e2000c101524 */
[----:B------:R-:W-:Y:S05]  /*6220*/  BRA `(.L_x_18072) ;  /* 0x0000000c00f87947 */ /* 0x000fea0003800000 */
.L_x_18074:
        /* <DEDUP_REMOVED lines=14> */
.L_x_18081:
        /* <DEDUP_REMOVED lines=9> */
.L_x_18080:
        /* <DEDUP_REMOVED lines=15> */
.L_x_18083:
        /* <DEDUP_REMOVED lines=10> */
.L_x_18082:
[----:B------:R0:W-:Y:S01]  /*6530*/  STG.E.64 desc[UR36][R8.64], R4 ;  /* 0x0000000408007986 */ /* 0x0001e2000c101b24 */
[----:B------:R-:W-:Y:S01]  /*6540*/  IMAD.MOV.U32 R23, RZ, RZ, R2 ;  /* 0x000000ffff177224 */ /* 0x000fe200078e0002 */
[----:B------:R-:W-:Y:S06]  /*6550*/  BRA `(.L_x_18072) ;  /* 0x0000000c002c7947 */ /* 0x000fec0003800000 */
.L_x_18073:
        /* <DEDUP_REMOVED lines=13> */
.L_x_18086:
[----:B------:R-:W-:Y:S01]  /*6630*/  CS2R R6, SRZ ;  /* 0x0000000000067805 */ /* 0x000fe2000001ff00 */
[----:B------:R-:W-:-:S04]  /*6640*/  IMAD.MOV.U32 R23, RZ, RZ, R2 ;  /* 0x000000ffff177224 */ /* 0x000fc800078e0002 */
[----:B------:R0:W-:Y:S01]  /*6650*/  STG.E.128 desc[UR36][R8.64], R4 ;  /* 0x0000000408007986 */ /* 0x0001e2000c101d24 */
[----:B------:R-:W-:Y:S05]  /*6660*/  BRA `(.L_x_18072) ;  /* 0x0000000800e87947 */ /* 0x000fea0003800000 */
.L_x_18085:
        /* <DEDUP_REMOVED lines=25> */
.L_x_18090:
[----:B------:R-:W-:Y:S05]  /*6800*/  BSYNC B0 ;  /* 0x0000000000007941 */ /* 0x000fea0003800000 */
.L_x_18089:
[----:B------:R-:W-:Y:S01]  /*6810*/  LOP3.LUT R7, R0, R7, RZ, 0xfc, !PT ;  /* 0x0000000700077212 */ /* 0x000fe200078efcff */
[----:B------:R-:W-:-:S04]  /*6820*/  IMAD.MOV.U32 R23, RZ, RZ, R2 ;  /* 0x000000ffff177224 */ /* 0x000fc800078e0002 */
[----:B------:R0:W-:Y:S01]  /*6830*/  STG.E.U8 desc[UR36][R8.64], R7 ;  /* 0x0000000708007986 */ /* 0x0001e2000c101124 */
[----:B------:R-:W-:Y:S05]  /*6840*/  BRA `(.L_x_18072) ;  /* 0x0000000800707947 */ /* 0x000fea0003800000 */
.L_x_18088:
        /* <DEDUP_REMOVED lines=17> */
.L_x_18092:
[----:B------:R-:W-:Y:S01]  /*6960*/  IMAD.MOV.U32 R0, RZ, RZ, 0x7f ;  /* 0x0000007fff007424 */ /* 0x000fe200078e00ff */
[----:B------:R-:W-:-:S04]  /*6970*/  ISETP.GT.U32.AND P0, PT, R3, 0x7f800000, PT ;  /* 0x7f8000000300780c */ /* 0x000fc80003f04070 */
[----:B------:R-:W-:-:S09]  /*6980*/  SEL R0, R0, 0x7c, P0 ;  /* 0x0000007c00007807 */ /* 0x000fd20000000000 */
.L_x_18093:
[----:B------:R-:W-:Y:S05]  /*6990*/  BSYNC B0 ;  /* 0x0000000000007941 */ /* 0x000fea0003800000 */
.L_x_18091:
[----:B------:R-:W-:Y:S01]  /*69a0*/  LOP3.LUT R3, R7, 0x80000000, RZ, 0xc0, !PT ;  /* 0x8000000007037812 */ /* 0x000fe200078ec0ff */
[----:B------:R-:W-:-:S03]  /*69b0*/  IMAD.MOV.U32 R23, RZ, RZ, R2 ;  /* 0x000000ffff177224 */ /* 0x000fc600078e0002 */
[----:B------:R-:W-:-:S04]  /*69c0*/  SHF.R.U32.HI R3, RZ, 0x18, R3 ;  /* 0x00000018ff037819 */ /* 0x000fc80000011603 */
[----:B------:R-:W-:-:S05]  /*69d0*/  LOP3.LUT R3, R0, R3, RZ, 0xfc, !PT ;  /* 0x0000000300037212 */ /* 0x000fca00078efcff */
[----:B------:R0:W-:Y:S01]  /*69e0*/  STG.E.U8 desc[UR36][R8.64], R3 ;  /* 0x0000000308007986 */ /* 0x0001e2000c101124 */
[----:B------:R-:W-:Y:S05]  /*69f0*/  BRA `(.L_x_18072) ;  /* 0x0000000800047947 */ /* 0x000fea0003800000 */
.L_x_18087:
        /* <DEDUP_REMOVED lines=9> */
.L_x_18084:
        /* <DEDUP_REMOVED lines=12> */
.L_x_18096:
        /* <DEDUP_REMOVED lines=21> */
.L_x_18099:
[----:B------:R-:W-:-:S04]  /*6ca0*/  LOP3.LUT R0, R7, 0x80000000, RZ, 0xc0, !PT ;  /* 0x8000000007007812 */ /* 0x000fc800078ec0ff */
[----:B------:R-:W-:-:S04]  /*6cb0*/  SHF.R.U32.HI R0, RZ, 0x18, R0 ;  /* 0x00000018ff007819 */ /* 0x000fc80000011600 */
[----:B------:R-:W-:-:S07]  /*6cc0*/  LOP3.LUT R0, R3, R0, RZ, 0xfc, !PT ;  /* 0x0000000003007212 */ /* 0x000fce00078efcff */
.L_x_18098:
[----:B------:R-:W-:Y:S05]  /*6cd0*/  BSYNC B0 ;  /* 0x0000000000007941 */ /* 0x000fea0003800000 */
.L_x_18097:
[----:B------:R0:W-:Y:S01]  /*6ce0*/  STG.E.U8 desc[UR36][R8.64], R0 ;  /* 0x0000000008007986 */ /* 0x0001e2000c101124 */
[----:B------:R-:W-:Y:S01]  /*6cf0*/  IMAD.MOV.U32 R23, RZ, RZ, R2 ;  /* 0x000000ffff177224 */ /* 0x000fe200078e0002 */
[----:B------:R-:W-:Y:S06]  /*6d00*/  BRA `(.L_x_18072) ;  /* 0x0000000400407947 */ /* 0x000fec0003800000 */
.L_x_18095:
        /* <DEDUP_REMOVED lines=21> */
.L_x_18102:
[----:B------:R-:W-:-:S04]  /*6e60*/  LOP3.LUT R0, R7, 0x80000000, RZ, 0xc0, !PT ;  /* 0x8000000007007812 */ /* 0x000fc800078ec0ff */
[----:B------:R-:W-:-:S04]  /*6e70*/  SHF.R.U32.HI R0, RZ, 0x18, R0 ;  /* 0x00000018ff007819 */ /* 0x000fc80000011600 */
[----:B------:R-:W-:-:S07]  /*6e80*/  LOP3.LUT R0, R3, R0, RZ, 0xfc, !PT ;  /* 0x0000000003007212 */ /* 0x000fce00078efcff */
.L_x_18101:
[----:B------:R-:W-:Y:S05]  /*6e90*/  BSYNC B0 ;  /* 0x0000000000007941 */ /* 0x000fea0003800000 */
.L_x_18100:
[----:B------:R0:W-:Y:S01]  /*6ea0*/  STG.E.U8 desc[UR36][R8.64], R0 ;  /* 0x0000000008007986 */ /* 0x0001e2000c101124 */
[----:B------:R-:W-:Y:S01]  /*6eb0*/  IMAD.MOV.U32 R23, RZ, RZ, R2 ;  /* 0x000000ffff177224 */ /* 0x000fe200078e0002 */
[----:B------:R-:W-:Y:S06]  /*6ec0*/  BRA `(.L_x_18072) ;  /* 0x0000000000d07947 */ /* 0x000fec0003800000 */
.L_x_18094:
        /* <DEDUP_REMOVED lines=27> */
.L_x_18077:
        /* <DEDUP_REMOVED lines=16> */
.L_x_18105:
[----:B------:R-:W-:Y:S01]  /*7180*/  IMAD.MOV.U32 R23, RZ, RZ, R2 ;  /* 0x000000ffff177224 */ /* 0x000fe200078e0002 */
[----:B------:R-:W-:Y:S06]  /*7190*/  BRA `(.L_x_18072) ;  /* 0x00000000001c7947 */ /* 0x000fec0003800000 */
.L_x_18104:
[----:B------:R-:W0:Y:S01]  /*71a0*/  F2I.U64.F64.TRUNC R4, R4 ;  /* 0x0000000400047311 */ /* 0x000e22000030d800 */
[----:B------:R-:W-:Y:S01]  /*71b0*/  IMAD.MOV.U32 R23, RZ, RZ, R2 ;  /* 0x000000ffff177224 */ /* 0x000fe200078e0002 */
[----:B0-----:R0:W-:Y:S01]  /*71c0*/  STG.E.64 desc[UR36][R8.64], R4 ;  /* 0x0000000408007986 */ /* 0x0011e2000c101b24 */
[----:B------:R-:W-:Y:S05]  /*71d0*/  BRA `(.L_x_18072) ;  /* 0x00000000000c7947 */ /* 0x000fea0003800000 */
.L_x_18103:
[----:B------:R-:W0:Y:S01]  /*71e0*/  F2I.U32.F64.TRUNC R5, R4 ;  /* 0x0000000400057311 */ /* 0x000e22000030d000 */
[----:B------:R-:W-:Y:S01]  /*71f0*/  IMAD.MOV.U32 R23, RZ, RZ, R2 ;  /* 0x000000ffff177224 */ /* 0x000fe200078e0002 */
[----:B0-----:R0:W-:Y:S06]  /*7200*/  STG.E desc[UR36][R8.64], R5 ;  /* 0x0000000508007986 */ /* 0x0011ec000c101924 */
.L_x_18072:
[----:B------:R-:W-:Y:S05]  /*7210*/  BSYNC B6 ;  /* 0x0000000000067941 */ /* 0x000fea0003800000 */
.L_x_18071:
[----:B------:R-:W-:Y:S01]  /*7220*/  ISETP.GE.AND P0, PT, R23, R18, PT ;  /* 0x000000121700720c */ /* 0x000fe20003f06270 */
[----:B------:R-:W-:-:S12]  /*7230*/  BSSY B6, `(.L_x_18106) ;  /* 0x0000236000067945 */ /* 0x000fd80003800000 */
[----:B------:R-:W-:Y:S05]  /*7240*/  @P0 BRA `(.L_x_18107) ;  /* 0x0000002000d00947 */ /* 0x000fea0003800000 */
[----:B0-----:R-:W0:Y:S01]  /*7250*/  S2R R0, SR_CTAID.X ;  /* 0x0000000000007919 */ /* 0x001e220000002500 */
[----:B----4-:R-:W4:Y:S01]  /*7260*/  LDC.64 R2, c[0x0][0x228] ;  /* 0x00008a00ff027b82 */ /* 0x010f220000000a00 */
[----:B-1----:R-:W-:Y:S01]  /*7270*/  PRMT R4, R19, 0x9910, RZ ;  /* 0x0000991013047816 */ /* 0x002fe200000000ff */
[----:B------:R-:W-:Y:S01]  /*7280*/  ULDC UR4, c[0x0][0x248] ;  /* 0x0000920000047ab9 */ /* 0x000fe20000000800 */
[----:B0-----:R-:W-:-:S04]  /*7290*/  IMAD R0, R0, 0x200, R23 ;  /* 0x0000020000007824 */ /* 0x001fc800078e0217 */
[----:B--23--:R-:W-:Y:S02]  /*72a0*/  IMAD R5, R0, UR4, RZ ;  /* 0x0000000400057c24 */ /* 0x00cfe4000f8e02ff */
[----:B------:R-:W-:-:S03]  /*72b0*/  IMAD.MOV.U32 R0, RZ, RZ, R4 ;  /* 0x000000ffff007224 */ /* 0x000fc600078e0004 */
[----:B----4-:R-:W-:Y:S02]  /*72c0*/  IADD3 R2, P0, R5, R2, RZ ;  /* 0x0000000205027210 */ /* 0x010fe40007f1e0ff */
        /* <DEDUP_REMOVED lines=14> */
.L_x_18111:
[----:B------:R-:W0:Y:S02]  /*73b0*/  F2I.S64.F64.TRUNC R28, R28 ;  /* 0x0000001c001c7311 */ /* 0x000e24000030d900 */
[----:B0-----:R-:W-:-:S05]  /*73c0*/  IMAD.MOV.U32 R5, RZ, RZ, R28 ;  /* 0x000000ffff057224 */ /* 0x001fca00078e001c */
[----:B------:R4:W-:Y:S01]  /*73d0*/  STG.E.U8 desc[UR36][R2.64], R5 ;  /* 0x0000000502007986 */ /* 0x0009e2000c101124 */
[----:B------:R-:W-:Y:S05]  /*73e0*/  BRA `(.L_x_18113) ;  /* 0x0000000c00f87947 */ /* 0x000fea0003800000 */
.L_x_18110:
        /* <DEDUP_REMOVED lines=9> */
.L_x_18115:
[----:B------:R-:W0:Y:S02]  /*7480*/  F2I.F64.TRUNC R29, R28 ;  /* 0x0000001c001d7311 */ /* 0x000e24000030d100 */
[----:B0-----:R2:W-:Y:S01]  /*7490*/  STG.E desc[UR36][R2.64], R29 ;  /* 0x0000001d02007986 */ /* 0x0015e2000c101924 */
[----:B------:R-:W-:Y:S05]  /*74a0*/  BRA `(.L_x_18113) ;  /* 0x0000000c00c87947 */ /* 0x000fea0003800000 */
.L_x_18114:
[----:B------:R-:W0:Y:S02]  /*74b0*/  F2I.F64.TRUNC R29, R28 ;  /* 0x0000001c001d7311 */ /* 0x000e24000030d100 */
[----:B0-----:R0:W-:Y:S01]  /*74c0*/  STG.E.U16 desc[UR36][R2.64], R29 ;  /* 0x0000001d02007986 */ /* 0x0011e2000c101524 */
[----:B------:R-:W-:Y:S05]  /*74d0*/  BRA `(.L_x_18113) ;  /* 0x0000000c00bc7947 */ /* 0x000fea0003800000 */
.L_x_18109:
        /* <DEDUP_REMOVED lines=13> */
.L_x_18117:
        /* <DEDUP_REMOVED lines=8> */
.L_x_18116:
        /* <DEDUP_REMOVED lines=14> */
.L_x_18119:
        /* <DEDUP_REMOVED lines=9> */
.L_x_18118:
[----:B------:R0:W-:Y:S01]  /*77a0*/  STG.E.64 desc[UR36][R2.64], R28 ;  /* 0x0000001c02007986 */ /* 0x0001e2000c101b24 */
[----:B------:R-:W-:Y:S05]  /*77b0*/  BRA `(.L_x_18113) ;  /* 0x0000000c00047947 */ /* 0x000fea0003800000 */
.L_x_18108:
        /* <DEDUP_REMOVED lines=12> */
.L_x_18122:
[----:B------:R-:W-:-:S05]  /*7880*/  CS2R R30, SRZ ;  /* 0x00000000001e7805 */ /* 0x000fca000001ff00 */
[----:B------:R0:W-:Y:S01]  /*7890*/  STG.E.128 desc[UR36][R2.64], R28 ;  /* 0x0000001c02007986 */ /* 0x0001e2000c101d24 */
[----:B------:R-:W-:Y:S05]  /*78a0*/  BRA `(.L_x_18113) ;  /* 0x0000000800c87947 */ /* 0x000fea0003800000 */
.L_x_18121:
        /* <DEDUP_REMOVED lines=25> */
.L_x_18126:
[----:B------:R-:W-:Y:S05]  /*7a40*/  BSYNC B0 ;  /* 0x0000000000007941 */ /* 0x000fea0003800000 */
.L_x_18125:
[----:B------:R-:W-:-:S05]  /*7a50*/  LOP3.LUT R5, R0, R5, RZ, 0xfc, !PT ;  /* 0x0000000500057212 */ /* 0x000fca00078efcff */
[----:B------:R0:W-:Y:S01]  /*7a60*/  STG.E.U8 desc[UR36][R2.64], R5 ;  /* 0x0000000502007986 */ /* 0x0001e2000c101124 */
[----:B------:R-:W-:Y:S05]  /*7a70*/  BRA `(.L_x_18113) ;  /* 0x0000000800547947 */ /* 0x000fea0003800000 */
.L_x_18124:
        /* <DEDUP_REMOVED lines=17> */
.L_x_18128:
[----:B------:R-:W-:Y:S01]  /*7b90*/  IMAD.MOV.U32 R0, RZ, RZ, 0x7f ;  /* 0x0000007fff007424 */ /* 0x000fe200078e00ff */
[----:B------:R-:W-:-:S04]  /*7ba0*/  ISETP.GT.U32.AND P0, PT, R4, 0x7f800000, PT ;  /* 0x7f8000000400780c */ /* 0x000fc80003f04070 */
[----:B------:R-:W-:-:S09]  /*7bb0*/  SEL R0, R0, 0x7c, P0 ;  /* 0x0000007c00007807 */ /* 0x000fd20000000000 */
.L_x_18129:
[----:B------:R-:W-:Y:S05]  /*7bc0*/  BSYNC B0 ;  /* 0x0000000000007941 */ /* 0x000fea0003800000 */
.L_x_18127:
[----:B------:R-:W-:-:S04]  /*7bd0*/  LOP3.LUT R4, R5, 0x80000000, RZ, 0xc0, !PT ;  /* 0x8000000005047812 */ /* 0x000fc800078ec0ff */
[----:B------:R-:W-:-:S04]  /*7be0*/  SHF.R.U32.HI R5, RZ, 0x18, R4 ;  /* 0x00000018ff057819 */ /* 0x000fc80000011604 */
[----:B------:R-:W-:-:S05]  /*7bf0*/  LOP3.LUT R5, R0, R5, RZ, 0xfc, !PT ;  /* 0x0000000500057212 */ /* 0x000fca00078efcff */
[----:B------:R0:W-:Y:S01]  /*7c00*/  STG.E.U8 desc[UR36][R2.64], R5 ;  /* 0x0000000502007986 */ /* 0x0001e2000c101124 */
[----:B------:R-:W-:Y:S05]  /*7c10*/  BRA `(.L_x_18113) ;  /* 0x0000000400ec7947 */ /* 0x000fea0003800000 */
.L_x_18123:
        /* <DEDUP_REMOVED lines=8> */
.L_x_18120:
        /* <DEDUP_REMOVED lines=11> */
.L_x_18132:
        /* <DEDUP_REMOVED lines=21> */
.L_x_18135:
[----:B------:R-:W-:-:S04]  /*7ea0*/  LOP3.LUT R0, R7, 0x80000000, RZ, 0xc0, !PT ;  /* 0x8000000007007812 */ /* 0x000fc800078ec0ff */
[----:B------:R-:W-:-:S04]  /*7eb0*/  SHF.R.U32.HI R5, RZ, 0x18, R0 ;  /* 0x00000018ff057819 */ /* 0x000fc80000011600 */
[----:B------:R-:W-:-:S04]  /*7ec0*/  LOP3.LUT R4, R4, R5, RZ, 0xfc, !PT ;  /* 0x0000000504047212 */ /* 0x000fc800078efcff */
[----:B------:R-:W-:-:S07]  /*7ed0*/  PRMT R0, R4, 0x7610, R0 ;  /* 0x0000761004007816 */ /* 0x000fce0000000000 */
.L_x_18134:
[----:B------:R-:W-:Y:S05]  /*7ee0*/  BSYNC B0 ;  /* 0x0000000000007941 */ /* 0x000fea0003800000 */
.L_x_18133:
[----:B------:R0:W-:Y:S01]  /*7ef0*/  STG.E.U8 desc[UR36][R2.64], R0 ;  /* 0x0000000002007986 */ /* 0x0001e2000c101124 */
[----:B------:R-:W-:Y:S05]  /*7f00*/  BRA `(.L_x_18113) ;  /* 0x0000000400307947 */ /* 0x000fea0003800000 */
.L_x_18131:
        /* <DEDUP_REMOVED lines=21> */
.L_x_18138:
[----:B------:R-:W-:-:S04]  /*8060*/  LOP3.LUT R0, R7, 0x80000000, RZ, 0xc0, !PT ;  /* 0x8000000007007812 */ /* 0x000fc800078ec0ff */
[----:B------:R-:W-:-:S04]  /*8070*/  SHF.R.U32.HI R5, RZ, 0x18, R0 ;  /* 0x00000018ff057819 */ /* 0x000fc80000011600 */
[----:B------:R-:W-:-:S04]  /*8080*/  LOP3.LUT R4, R4, R5, RZ, 0xfc, !PT ;  /* 0x0000000504047212 */ /* 0x000fc800078efcff */
[----:B------:R-:W-:-:S07]  /*8090*/  PRMT R0, R4, 0x7610, R0 ;  /* 0x0000761004007816 */ /* 0x000fce0000000000 */
.L_x_18137:
[----:B------:R-:W-:Y:S05]  /*80a0*/  BSYNC B0 ;  /* 0x0000000000007941 */ /* 0x000fea0003800000 */
.L_x_18136:
[----:B------:R0:W-:Y:S01]  /*80b0*/  STG.E.U8 desc[UR36][R2.64], R0 ;  /* 0x0000000002007986 */ /* 0x0001e2000c101124 */
[----:B------:R-:W-:Y:S05]  /*80c0*/  BRA `(.L_x_18113) ;  /* 0x0000000000c07947 */ /* 0x000fea0003800000 */
.L_x_18130:
        /* <DEDUP_REMOVED lines=26> */
.L_x_18112:
        /* <DEDUP_REMOVED lines=16> */
.L_x_18141:
[----:B------:R-:W-:Y:S05]  /*8370*/  BRA `(.L_x_18113) ;  /* 0x0000000000147947 */ /* 0x000fea0003800000 */
.L_x_18140:
[----:B------:R-:W0:Y:S02]  /*8380*/  F2I.U64.F64.TRUNC R28, R28 ;  /* 0x0000001c001c7311 */ /* 0x000e24000030d800 */
[----:B0-----:R0:W-:Y:S01]  /*8390*/  STG.E.64 desc[UR36][R2.64], R28 ;  /* 0x0000001c02007986 */ /* 0x0011e2000c101b24 */
[----:B------:R-:W-:Y:S05]  /*83a0*/  BRA `(.L_x_18113) ;  /* 0x0000000000087947 */ /* 0x000fea0003800000 */
.L_x_18139:
[----:B------:R-:W0:Y:S02]  /*83b0*/  F2I.U32.F64.TRUNC R29, R28 ;  /* 0x0000001c001d7311 */ /* 0x000e24000030d000 */
[----:B0-----:R0:W-:Y:S02]  /*83c0*/  STG.E desc[UR36][R2.64], R29 ;  /* 0x0000001d02007986 */ /* 0x0011e4000c101924 */
.L_x_18113:
[----:B------:R-:W-:-:S05]  /*83d0*/  VIADD R23, R23, 0x80 ;  /* 0x0000008017177836 */ /* 0x000fca0000000000 */
[----:B------:R-:W-:-:S13]  /*83e0*/  ISETP.GE.AND P0, PT, R23, R18, PT ;  /* 0x000000121700720c */ /* 0x000fda0003f06270 */
[----:B------:R-:W-:Y:S05]  /*83f0*/  @P0 BRA `(.L_x_18107) ;  /* 0x0000001000640947 */ /* 0x000fea0003800000 */
[----:B0-----:R-:W0:Y:S01]  /*8400*/  S2R R0, SR_CTAID.X ;  /* 0x0000000000007919 */ /* 0x001e220000002500 */
[----:B-1234-:R-:W1:Y:S01]  /*8410*/  LDC.64 R2, c[0x0][0x228] ;  /* 0x00008a00ff027b82 */ /* 0x01ee620000000a00 */
        /* <DEDUP_REMOVED lines=20> */
.L_x_18145:
[----:B------:R-:W0:Y:S02]  /*8560*/  F2I.S64.F64.TRUNC R24, R24 ;  /* 0x0000001800187311 */ /* 0x000e24000030d900 */
[----:B0-----:R-:W-:-:S05]  /*8570*/  IMAD.MOV.U32 R5, RZ, RZ, R24 ;  /* 0x000000ffff057224 */ /* 0x001fca00078e0018 */
[----:B------:R0:W-:Y:S01]  /*8580*/  STG.E.U8 desc[UR36][R2.64], R5 ;  /* 0x0000000502007986 */ /* 0x0001e2000c101124 */
[----:B------:R-:W-:Y:S05]  /*8590*/  BRA `(.L_x_18147) ;  /* 0x0000000c00f87947 */ /* 0x000fea0003800000 */
.L_x_18144:
        /* <DEDUP_REMOVED lines=9> */
.L_x_18149:
[----:B------:R-:W0:Y:S02]  /*8630*/  F2I.F64.TRUNC R25, R24 ;  /* 0x0000001800197311 */ /* 0x000e24000030d100 */
[----:B0-----:R0:W-:Y:S01]  /*8640*/  STG.E desc[UR36][R2.64], R25 ;  /* 0x0000001902007986 */ /* 0x0011e2000c101924 */
[----:B------:R-:W-:Y:S05]  /*8650*/  BRA `(.L_x_18147) ;  /* 0x0000000c00c87947 */ /* 0x000fea0003800000 */
.L_x_18148:
[----:B------:R-:W0:Y:S02]  /*8660*/  F2I.F64.TRUNC R25, R24 ;  /* 0x0000001800197311 */ /* 0x000e24000030d100 */
[----:B0-----:R0:W-:Y:S01]  /*8670*/  STG.E.U16 desc[UR36][R2.64], R25 ;  /* 0x0000001902007986 */ /* 0x0011e2000c101524 */
[----:B------:R-:W-:Y:S05]  /*8680*/  BRA `(.L_x_18147) ;  /* 0x0000000c00bc7947 */ /* 0x000fea0003800000 */
.L_x_18143:
        /* <DEDUP_REMOVED lines=13> */
.L_x_18151:
        /* <DEDUP_REMOVED lines=8> */
.L_x_18150:
        /* <DEDUP_REMOVED lines=14> */
.L_x_18153:
        /* <DEDUP_REMOVED lines=9> */
.L_x_18152:
[----:B------:R0:W-:Y:S01]  /*8950*/  STG.E.64 desc[UR36][R2.64], R24 ;  /* 0x0000001802007986 */ /* 0x0001e2000c101b24 */
[----:B------:R-:W-:Y:S05]  /*8960*/  BRA `(.L_x_18147) ;  /* 0x0000000c00047947 */ /* 0x000fea0003800000 */
.L_x_18142:
        /* <DEDUP_REMOVED lines=12> */
.L_x_18156:
[----:B------:R-:W-:-:S05]  /*8a30*/  CS2R R26, SRZ ;  /* 0x00000000001a7805 */ /* 0x000fca000001ff00 */
[----:B------:R4:W-:Y:S01]  /*8a40*/  STG.E.128 desc[UR36][R2.64], R24 ;  /* 0x0000001802007986 */ /* 0x0009e2000c101d24 */
[----:B------:R-:W-:Y:S05]  /*8a50*/  BRA `(.L_x_18147) ;  /* 0x0000000800c87947 */ /* 0x000fea0003800000 */
.L_x_18155:
        /* <DEDUP_REMOVED lines=25> */
.L_x_18160:
[----:B------:R-:W-:Y:S05]  /*8bf0*/  BSYNC B0 ;  /* 0x0000000000007941 */ /* 0x000fea0003800000 */
.L_x_18159:
[----:B------:R-:W-:-:S05]  /*8c00*/  LOP3.LUT R5, R0, R5, RZ, 0xfc, !PT ;  /* 0x0000000500057212 */ /* 0x000fca00078efcff */
[----:B------:R1:W-:Y:S01]  /*8c10*/  STG.E.U8 desc[UR36][R2.64], R5 ;  /* 0x0000000502007986 */ /* 0x0003e2000c101124 */
[----:B------:R-:W-:Y:S05]  /*8c20*/  BRA `(.L_x_18147) ;  /* 0x0000000800547947 */ /* 0x000fea0003800000 */
.L_x_18158:
        /* <DEDUP_REMOVED lines=17> */
.L_x_18162:
[----:B------:R-:W-:Y:S01]  /*8d40*/  IMAD.MOV.U32 R0, RZ, RZ, 0x7f ;  /* 0x0000007fff007424 */ /* 0x000fe200078e00ff */
[----:B------:R-:W-:-:S04]  /*8d50*/  ISETP.GT.U32.AND P0, PT, R4, 0x7f800000, PT ;  /* 0x7f8000000400780c */ /* 0x000fc80003f04070 */
[----:B------:R-:W-:-:S09]  /*8d60*/  SEL R0, R0, 0x7c, P0 ;  /* 0x0000007c00007807 */ /* 0x000fd20000000000 */
.L_x_18163:
[----:B------:R-:W-:Y:S05]  /*8d70*/  BSYNC B0 ;  /* 0x0000000000007941 */ /* 0x000fea0003800000 */
.L_x_18161:
[----:B------:R-:W-:-:S04]  /*8d80*/  LOP3.LUT R4, R5, 0x80000000, RZ, 0xc0, !PT ;  /* 0x8000000005047812 */ /* 0x000fc800078ec0ff */
[----:B------:R-:W-:-:S04]  /*8d90*/  SHF.R.U32.HI R5, RZ, 0x18, R4 ;  /* 0x00000018ff057819 */ /* 0x000fc80000011604 */
[----:B------:R-:W-:-:S05]  /*8da0*/  LOP3.LUT R5, R0, R5, RZ, 0xfc, !PT ;  /* 0x0000000500057212 */ /* 0x000fca00078efcff */
[----:B------:R2:W-:Y:S01]  /*8db0*/  STG.E.U8 desc[UR36][R2.64], R5 ;  /* 0x0000000502007986 */ /* 0x0005e2000c101124 */
[----:B------:R-:W-:Y:S05]  /*8dc0*/  BRA `(.L_x_18147) ;  /* 0x0000000400ec7947 */ /* 0x000fea0003800000 */
.L_x_18157:
        /* <DEDUP_REMOVED lines=8> */
.L_x_18154:
        /* <DEDUP_REMOVED lines=11> */
.L_x_18166:
        /* <DEDUP_REMOVED lines=21> */
.L_x_18169:
[----:B------:R-:W-:-:S04]  /*9050*/  LOP3.LUT R0, R7, 0x80000000, RZ, 0xc0, !PT ;  /* 0x8000000007007812 */ /* 0x000fc800078ec0ff */
[----:B------:R-:W-:-:S04]  /*9060*/  SHF.R.U32.HI R5, RZ, 0x18, R0 ;  /* 0x00000018ff057819 */ /* 0x000fc80000011600 */
[----:B------:R-:W-:-:S04]  /*9070*/  LOP3.LUT R4, R4, R5, RZ, 0xfc, !PT ;  /* 0x0000000504047212 */ /* 0x000fc800078efcff */
[----:B------:R-:W-:-:S07]  /*9080*/  PRMT R0, R4, 0x7610, R0 ;  /* 0x0000761004007816 */ /* 0x000fce0000000000 */
.L_x_18168:
[----:B------:R-:W-:Y:S05]  /*9090*/  BSYNC B0 ;  /* 0x0000000000007941 */ /* 0x000fea0003800000 */
.L_x_18167:
[----:B------:R0:W-:Y:S01]  /*90a0*/  STG.E.U8 desc[UR36][R2.64], R0 ;  /* 0x0000000002007986 */ /* 0x0001e2000c101124 */
[----:B------:R-:W-:Y:S05]  /*90b0*/  BRA `(.L_x_18147) ;  /* 0x0000000400307947 */ /* 0x000fea0003800000 */
.L_x_18165:
        /* <DEDUP_REMOVED lines=21> */
.L_x_18172:
[----:B------:R-:W-:-:S04]  /*9210*/  LOP3.LUT R0, R7, 0x80000000, RZ, 0xc0, !PT ;  /* 0x8000000007007812 */ /* 0x000fc800078ec0ff */
[----:B------:R-:W-:-:S04]  /*9220*/  SHF.R.U32.HI R5, RZ, 0x18, R0 ;  /* 0x00000018ff057819 */ /* 0x000fc80000011600 */
[----:B------:R-:W-:-:S04]  /*9230*/  LOP3.LUT R4, R4, R5, RZ, 0xfc, !PT ;  /* 0x0000000504047212 */ /* 0x000fc800078efcff */
[----:B------:R-:W-:-:S07]  /*9240*/  PRMT R0, R4, 0x7610, R0 ;  /* 0x0000761004007816 */ /* 0x000fce0000000000 */
.L_x_18171:
[----:B------:R-:W-:Y:S05]  /*9250*/  BSYNC B0 ;  /* 0x0000000000007941 */ /* 0x000fea0003800000 */
.L_x_18170:
[----:B------:R0:W-:Y:S01]  /*9260*/  STG.E.U8 desc[UR36][R2.64], R0 ;  /* 0x0000000002007986 */ /* 0x0001e2000c101124 */
[----:B------:R-:W-:Y:S05]  /*9270*/  BRA `(.L_x_18147) ;  /* 0x0000000000c07947 */ /* 0x000fea0003800000 */
.L_x_18164:
        /* <DEDUP_REMOVED lines=26> */
.L_x_18146:
        /* <DEDUP_REMOVED lines=16> */
.L_x_18175:
[----:B------:R-:W-:Y:S05]  /*9520*/  BRA `(.L_x_18147) ;  /* 0x0000000000147947 */ /* 0x000fea0003800000 */
.L_x_18174:
[----:B------:R-:W0:Y:S02]  /*9530*/  F2I.U64.F64.TRUNC R24, R24 ;  /* 0x0000001800187311 */ /* 0x000e24000030d800 */
[----:B0-----:R0:W-:Y:S01]  /*9540*/  STG.E.64 desc[UR36][R2.64], R24 ;  /* 0x0000001802007986 */ /* 0x0011e2000c101b24 */
[----:B------:R-:W-:Y:S05]  /*9550*/  BRA `(.L_x_18147) ;  /* 0x0000000000087947 */ /* 0x000fea0003800000 */
.L_x_18173:
[----:B------:R-:W0:Y:S02]  /*9560*/  F2I.U32.F64.TRUNC R25, R24 ;  /* 0x0000001800197311 */ /* 0x000e24000030d000 */
[----:B0-----:R0:W-:Y:S02]  /*9570*/  STG.E desc[UR36][R2.64], R25 ;  /* 0x0000001902007986 */ /* 0x0011e4000c101924 */
.L_x_18147:
[----:B------:R-:W-:-:S07]  /*9580*/  VIADD R23, R23, 0x80 ;  /* 0x0000008017177836 */ /* 0x000fce0000000000 */
.L_x_18107:
[----:B------:R-:W-:Y:S05]  /*9590*/  BSYNC B6 ;  /* 0x0000000000067941 */ /* 0x000fea0003800000 */
.L_x_18106:
[----:B------:R-:W-:-:S13]  /*95a0*/  ISETP.GE.AND P0, PT, R23, R18, PT ;  /* 0x000000121700720c */ /* 0x000fda0003f06270 */
[----:B------:R-:W-:Y:S05]  /*95b0*/  @P0 EXIT ;  /* 0x000000000000094d */ /* 0x000fea0003800000 */
[----:B0-----:R-:W0:Y:S01]  /*95c0*/  S2R R0, SR_CTAID.X ;  /* 0x0000000000007919 */ /* 0x001e220000002500 */
[----:B-1234-:R-:W1:Y:S01]  /*95d0*/  LDC.64 R2, c[0x0][0x228] ;  /* 0x00008a00ff027b82 */ /* 0x01ee620000000a00 */
        /* <DEDUP_REMOVED lines=19> */
.L_x_18179:
[----:B------:R-:W0:Y:S02]  /*9710*/  F2I.S64.F64.TRUNC R16, R16 ;  /* 0x0000001000107311 */ /* 0x000e24000030d900 */
[----:B0-----:R-:W-:-:S05]  /*9720*/  IMAD.MOV.U32 R5, RZ, RZ, R16 ;  /* 0x000000ffff057224 */ /* 0x001fca00078e0010 */
[----:B------:R-:W-:Y:S01]  /*9730*/  STG.E.U8 desc[UR36][R2.64], R5 ;  /* 0x0000000502007986 */ /* 0x000fe2000c101124 */
[----:B------:R-:W-:Y:S05]  /*9740*/  EXIT ;  /* 0x000000000000794d */ /* 0x000fea0003800000 */
.L_x_18178:
        /* <DEDUP_REMOVED lines=9> */
.L_x_18182:
[----:B------:R-:W0:Y:S02]  /*97e0*/  F2I.F64.TRUNC R17, R16 ;  /* 0x0000001000117311 */ /* 0x000e24000030d100 */
[----:B0-----:R-:W-:Y:S01]  /*97f0*/  STG.E desc[UR36][R2.64], R17 ;  /* 0x0000001102007986 */ /* 0x001fe2000c101924 */
[----:B------:R-:W-:Y:S05]  /*9800*/  EXIT ;  /* 0x000000000000794d */ /* 0x000fea0003800000 */
.L_x_18181:
[----:B------:R-:W0:Y:S02]  /*9810*/  F2I.F64.TRUNC R17, R16 ;  /* 0x0000001000117311 */ /* 0x000e24000030d100 */
[----:B0-----:R-:W-:Y:S01]  /*9820*/  STG.E.U16 desc[UR36][R2.64], R17 ;  /* 0x0000001102007986 */ /* 0x001fe2000c101524 */
[----:B------:R-:W-:Y:S05]  /*9830*/  EXIT ;  /* 0x000000000000794d */ /* 0x000fea0003800000 */
.L_x_18177:
        /* <DEDUP_REMOVED lines=13> */
.L_x_18184:
        /* <DEDUP_REMOVED lines=8> */
.L_x_18183:
        /* <DEDUP_REMOVED lines=14> */
.L_x_18186:
        /* <DEDUP_REMOVED lines=9> */
.L_x_18185:
[----:B------:R-:W-:Y:S01]  /*9b00*/  STG.E.64 desc[UR36][R2.64], R16 ;  /* 0x0000001002007986 */ /* 0x000fe2000c101b24 */
[----:B------:R-:W-:Y:S05]  /*9b10*/  EXIT ;  /* 0x000000000000794d */ /* 0x000fea0003800000 */
.L_x_18176:
        /* <DEDUP_REMOVED lines=12> */
.L_x_18189:
[----:B------:R-:W-:-:S05]  /*9be0*/  CS2R R18, SRZ ;  /* 0x0000000000127805 */ /* 0x000fca000001ff00 */
[----:B------:R-:W-:Y:S01]  /*9bf0*/  STG.E.128 desc[UR36][R2.64], R16 ;  /* 0x0000001002007986 */ /* 0x000fe2000c101d24 */
[----:B------:R-:W-:Y:S05]  /*9c00*/  EXIT ;  /* 0x000000000000794d */ /* 0x000fea0003800000 */
.L_x_18188:
        /* <DEDUP_REMOVED lines=25> */
.L_x_18193:
[----:B------:R-:W-:Y:S05]  /*9da0*/  BSYNC B0 ;  /* 0x0000000000007941 */ /* 0x000fea0003800000 */
.L_x_18192:
[----:B------:R-:W-:-:S05]  /*9db0*/  LOP3.LUT R5, R0, R5, RZ, 0xfc, !PT ;  /* 0x0000000500057212 */ /* 0x000fca00078efcff */
[----:B------:R-:W-:Y:S01]  /*9dc0*/  STG.E.U8 desc[UR36][R2.64], R5 ;  /* 0x0000000502007986 */ /* 0x000fe2000c101124 */
[----:B------:R-:W-:Y:S05]  /*9dd0*/  EXIT ;  /* 0x000000000000794d */ /* 0x000fea0003800000 */
.L_x_18191:
        /* <DEDUP_REMOVED lines=17> */
.L_x_18195:
[----:B------:R-:W-:Y:S01]  /*9ef0*/  IMAD.MOV.U32 R0, RZ, RZ, 0x7f ;  /* 0x0000007fff007424 */ /* 0x000fe200078e00ff */
[----:B------:R-:W-:-:S04]  /*9f00*/  ISETP.GT.U32.AND P0, PT, R4, 0x7f800000, PT ;  /* 0x7f8000000400780c */ /* 0x000fc80003f04070 */
[----:B------:R-:W-:-:S09]  /*9f10*/  SEL R0, R0, 0x7c, P0 ;  /* 0x0000007c00007807 */ /* 0x000fd20000000000 */
.L_x_18196:
[----:B------:R-:W-:Y:S05]  /*9f20*/  BSYNC B0 ;  /* 0x0000000000007941 */ /* 0x000fea0003800000 */
.L_x_18194:
[----:B------:R-:W-:-:S04]  /*9f30*/  LOP3.LUT R4, R5, 0x80000000, RZ, 0xc0, !PT ;  /* 0x8000000005047812 */ /* 0x000fc800078ec0ff */
[----:B------:R-:W-:-:S04]  /*9f40*/  SHF.R.U32.HI R5, RZ, 0x18, R4 ;  /* 0x00000018ff057819 */ /* 0x000fc80000011604 */
[----:B------:R-:W-:-:S05]  /*9f50*/  LOP3.LUT R5, R0, R5, RZ, 0xfc, !PT ;  /* 0x0000000500057212 */ /* 0x000fca00078efcff */
[----:B------:R-:W-:Y:S01]  /*9f60*/  STG.E.U8 desc[UR36][R2.64], R5 ;  /* 0x0000000502007986 */ /* 0x000fe2000c101124 */
[----:B------:R-:W-:Y:S05]  /*9f70*/  EXIT ;  /* 0x000000000000794d */ /* 0x000fea0003800000 */
.L_x_18190:
        /* <DEDUP_REMOVED lines=8> */
.L_x_18187:
        /* <DEDUP_REMOVED lines=11> */
.L_x_18199:
        /* <DEDUP_REMOVED lines=21> */
.L_x_18202:
[----:B------:R-:W-:-:S04]  /*a200*/  LOP3.LUT R0, R7, 0x80000000, RZ, 0xc0, !PT ;  /* 0x8000000007007812 */ /* 0x000fc800078ec0ff */
[----:B------:R-:W-:-:S04]  /*a210*/  SHF.R.U32.HI R5, RZ, 0x18, R0 ;  /* 0x00000018ff057819 */ /* 0x000fc80000011600 */
[----:B------:R-:W-:-:S04]  /*a220*/  LOP3.LUT R4, R4, R5, RZ, 0xfc, !PT ;  /* 0x0000000504047212 */ /* 0x000fc800078efcff */
[----:B------:R-:W-:-:S07]  /*a230*/  PRMT R0, R4, 0x7610, R0 ;  /* 0x0000761004007816 */ /* 0x000fce0000000000 */
.L_x_18201:
[----:B------:R-:W-:Y:S05]  /*a240*/  BSYNC B0 ;  /* 0x0000000000007941 */ /* 0x000fea0003800000 */
.L_x_18200:
[----:B------:R-:W-:Y:S01]  /*a250*/  STG.E.U8 desc[UR36][R2.64], R0 ;  /* 0x0000000002007986 */ /* 0x000fe2000c101124 */
[----:B------:R-:W-:Y:S05]  /*a260*/  EXIT ;  /* 0x000000000000794d */ /* 0x000fea0003800000 */
.L_x_18198:
        /* <DEDUP_REMOVED lines=21> */
.L_x_18205:
[----:B------:R-:W-:-:S04]  /*a3c0*/  LOP3.LUT R0, R7, 0x80000000, RZ, 0xc0, !PT ;  /* 0x8000000007007812 */ /* 0x000fc800078ec0ff */
[----:B------:R-:W-:-:S04]  /*a3d0*/  SHF.R.U32.HI R5, RZ, 0x18, R0 ;  /* 0x00000018ff057819 */ /* 0x000fc80000011600 */
[----:B------:R-:W-:-:S04]  /*a3e0*/  LOP3.LUT R4, R4, R5, RZ, 0xfc, !PT ;  /* 0x0000000504047212 */ /* 0x000fc800078efcff */
[----:B------:R-:W-:-:S07]  /*a3f0*/  PRMT R0, R4, 0x7610, R0 ;  /* 0x0000761004007816 */ /* 0x000fce0000000000 */
.L_x_18204:
[----:B------:R-:W-:Y:S05]  /*a400*/  BSYNC B0 ;  /* 0x0000000000007941 */ /* 0x000fea0003800000 */
.L_x_18203:
[----:B------:R-:W-:Y:S01]  /*a410*/  STG.E.U8 desc[UR36][R2.64], R0 ;  /* 0x0000000002007986 */ /* 0x000fe2000c101124 */
[----:B------:R-:W-:Y:S05]  /*a420*/  EXIT ;  /* 0x000000000000794d */ /* 0x000fea0003800000 */
.L_x_18197:
        /* <DEDUP_REMOVED lines=26> */
.L_x_18180:
        /* <DEDUP_REMOVED lines=16> */
.L_x_18208:
[----:B------:R-:W-:Y:S05]  /*a6d0*/  EXIT ;  /* 0x000000000000794d */ /* 0x000fea0003800000 */
.L_x_18207:
[----:B------:R-:W0:Y:S02]  /*a6e0*/  F2I.U64.F64.TRUNC R16, R16 ;  /* 0x0000001000107311 */ /* 0x000e24000030d800 */
[----:B0-----:R-:W-:Y:S01]  /*a6f0*/  STG.E.64 desc[UR36][R2.64], R16 ;  /* 0x0000001002007986 */ /* 0x001fe2000c101b24 */
[----:B------:R-:W-:Y:S05]  /*a700*/  EXIT ;  /* 0x000000000000794d */ /* 0x000fea0003800000 */
.L_x_18206:
[----:B------:R-:W0:Y:S02]  /*a710*/  F2I.U32.F64.TRUNC R17, R16 ;  /* 0x0000001000117311 */ /* 0x000e24000030d000 */
[----:B0-----:R-:W-:Y:S01]  /*a720*/  STG.E desc[UR36][R2.64], R17 ;  /* 0x0000001102007986 */ /* 0x001fe2000c101924 */
[----:B------:R-:W-:Y:S05]  /*a730*/  EXIT ;  /* 0x000000000000794d */ /* 0x000fea0003800000 */
        .weak           $__internal_71_$__cuda_sm20_div_rn_f64_full
        .type           $__internal_71_$__cuda_sm20_div_rn_f64_full,@function
        .size           $__internal_71_$__cuda_sm20_div_rn_f64_full,(.L_x_19747 - $__internal_71_$__cuda_sm20_div_rn_f64_full)
$__internal_71_$__cuda_sm20_div_rn_f64_full:
        /* <DEDUP_REMOVED lines=31> */
[----:B------:R-:W-:-:S08]  /*a930*/  DMUL R30, R34, R10 ;  /* 0x0000000a221e7228 */ /* 0x000fd00000000000 */
[----:B------:R-:W-:-:S08]  /*a940*/  DFMA R8, R30, -R20, R10 ;  /* 0x800000141e08722b */ /* 0x000fd0000000000a */
[----:B------:R-:W-:Y:S01]  /*a950*/  DFMA R8, R34, R8, R30 ;  /* 0x000000082208722b */ /* 0x000fe2000000001e */
[----:B------:R-:W-:Y:S02]  /*a960*/  VIADD R30, R7, 0xffffffff ;  /* 0xffffffff071e7836 */ /* 0x000fe40000000000 */
[----:B------:R-:W-:-:S03]  /*a970*/  VIADD R31, R26, 0xffffffff ;  /* 0xffffffff1a1f7836 */ /* 0x000fc60000000000 */
[----:B------:R-:W-:-:S04]  /*a980*/  ISETP.GT.U32.AND P0, PT, R30, 0x7feffffe, PT ;  /* 0x7feffffe1e00780c */ /* 0x000fc80003f04070 */
[----:B------:R-:W-:-:S13]  /*a990*/  ISETP.GT.U32.OR P0, PT, R31, 0x7feffffe, P0 ;  /* 0x7feffffe1f00780c */ /* 0x000fda0000704470 */
        /* <DEDUP_REMOVED lines=26> */
[----:B------:R-:W-:Y:S01]  /*ab40*/  FSEL R31, R15, R31, !P0 ;  /* 0x0000001f0f1f7208 */ /* 0x000fe20004000000 */
[----:B------:R-:W-:Y:S06]  /*ab50*/  BRA `(.L_x_18211) ;  /* 0x0000000000547947 */ /* 0x000fec0003800000 */
.L_x_18210:
        /* <DEDUP_REMOVED lines=16> */
.L_x_18213:
[----:B------:R-:W-:Y:S01]  /*ac60*/  LOP3.LUT R31, R15, 0x80000, RZ, 0xfc, !PT ;  /* 0x000800000f1f7812 */ /* 0x000fe200078efcff */
[----:B------:R-:W-:Y:S01]  /*ac70*/  IMAD.MOV.U32 R30, RZ, RZ, R14 ;  /* 0x000000ffff1e7224 */ /* 0x000fe200078e000e */
[----:B------:R-:W-:Y:S06]  /*ac80*/  BRA `(.L_x_18211) ;  /* 0x0000000000087947 */ /* 0x000fec0003800000 */
.L_x_18212:
[----:B------:R-:W-:Y:S01]  /*ac90*/  LOP3.LUT R31, R13, 0x80000, RZ, 0xfc, !PT ;  /* 0x000800000d1f7812 */ /* 0x000fe200078efcff */
[----:B------:R-:W-:-:S07]  /*aca0*/  IMAD.MOV.U32 R30, RZ, RZ, R12 ;  /* 0x000000ffff1e7224 */ /* 0x000fce00078e000c */
.L_x_18211:
[----:B------:R-:W-:Y:S05]  /*acb0*/  BSYNC B2 ;  /* 0x0000000000027941 */ /* 0x000fea0003800000 */
.L_x_18209:
[----:B------:R-:W-:Y:S02]  /*acc0*/  IMAD.MOV.U32 R6, RZ, RZ, R0 ;  /* 0x000000ffff067224 */ /* 0x000fe400078e0000 */
[----:B------:R-:W-:-:S04]  /*acd0*/  IMAD.MOV.U32 R7, RZ, RZ, 0x0 ;  /* 0x00000000ff077424 */ /* 0x000fc800078e00ff */
[----:B------:R-:W-:Y:S05]  /*ace0*/  RET.REL.NODEC R6 `(_ZN2at6native27unrolled_elementwise_kernelINS0_13BUnaryFunctorIdddZZZNS0_17atan2_kernel_cudaERNS_18TensorIteratorBaseEENKUlvE_clEvENKUlvE_clEvEUlddE_EESt5arrayIPcLm2EELi4E23TrivialOffsetCalculatorILi1EjESD_NS0_6memory12LoadWithCastILi1EEENSE_13StoreWithCastILi1EEEEEviT_T0_T2_T3_T4_T5_) ;  /* 0xffffff5006c47950 */ /* 0x000fea0003c3ffff */
.L_x_18214:
        /* <DEDUP_REMOVED lines=9> */
.L_x_19747:


//--------------------- .text._ZN2at6native18elementwise_kernelILi128ELi2EZNS0_22gpu_kernel_impl_nocastINS0_13BUnaryFunctorIdddZZZNS0_17atan2_kernel_cudaERNS_18TensorIteratorBaseEENKUlvE_clEvENKUlvE_clEvEUlddE_EEEEvS5_RKT_EUliE_EEviT1_ --------------------------
	.section	.text._ZN2at6native18elementwise_kernelILi128ELi2EZNS0_22gpu_kernel_impl_nocastINS0_13BUnaryFunctorIdddZZZNS0_17atan2_kernel_cudaERNS_18TensorIteratorBaseEENKUlvE_clEvENKUlvE_clEvEUlddE_EEEEvS5_RKT_EUliE_EEviT1_,"ax",@progbits
	.align	128
        .global         _ZN2at6native18elementwise_kernelILi128ELi2EZNS0_22gpu_kernel_impl_nocastINS0_13BUnaryFunctorIdddZZZNS0_17atan2_kernel_cudaERNS_18TensorIteratorBaseEENKUlvE_clEvENKUlvE_clEvEUlddE_EEEEvS5_RKT_EUliE_EEviT1_
        .type           _ZN2at6native18elementwise_kernelILi128ELi2EZNS0_22gpu_kernel_impl_nocastINS0_13BUnaryFunctorIdddZZZNS0_17atan2_kernel_cudaERNS_18TensorIteratorBaseEENKUlvE_clEvENKUlvE_clEvEUlddE_EEEEvS5_RKT_EUliE_EEviT1_,@function
        .size           _ZN2at6native18elementwise_kernelILi128ELi2EZNS0_22gpu_kernel_impl_nocastINS0_13BUnaryFunctorIdddZZZNS0_17atan2_kernel_cudaERNS_18TensorIteratorBaseEENKUlvE_clEvENKUlvE_clEvEUlddE_EEEEvS5_RKT_EUliE_EEviT1_,(.L_x_19748 - _ZN2at6native18elementwise_kernelILi128ELi2EZNS0_22gpu_kernel_impl_nocastINS0_13BUnaryFunctorIdddZZZNS0_17atan2_kernel_cudaERNS_18TensorIteratorBaseEENKUlvE_clEvENKUlvE_clEvEUlddE_EEEEvS5_RKT_EUliE_EEviT1_)
        .other          _ZN2at6native18elementwise_kernelILi128ELi2EZNS0_22gpu_kernel_impl_nocastINS0_13BUnaryFunctorIdddZZZNS0_17atan2_kernel_cudaERNS_18TensorIteratorBaseEENKUlvE_clEvENKUlvE_clEvEUlddE_EEEEvS5_RKT_EUliE_EEviT1_,@"STO_CUDA_ENTRY STV_DEFAULT"
_ZN2at6native18elementwise_kernelILi128ELi2EZNS0_22gpu_kernel_impl_nocastINS0_13BUnaryFunctorIdddZZZNS0_17atan2_kernel_cudaERNS_18TensorIteratorBaseEENKUlvE_clEvENKUlvE_clEvEUlddE_EEEEvS5_RKT_EUliE_EEviT1_:
.text._ZN2at6native18elementwise_kernelILi128ELi2EZNS0_22gpu_kernel_impl_nocastINS0_13BUnaryFunctorIdddZZZNS0_17atan2_kernel_cudaERNS_18TensorIteratorBaseEENKUlvE_clEvENKUlvE_clEvEUlddE_EEEEvS5_RKT_EUliE_EEviT1_:
        /* <DEDUP_REMOVED lines=12> */
[----:B0-----:R-:W-:-:S13]  /*00c0*/  ISETP.NE.AND P0, PT, R6, RZ, PT ;  /* 0x000000ff0600720c */ /* 0x001fda0003f05270 */
[----:B------:R-:W-:Y:S05]  /*00d0*/  @!P0 BRA `(.L_x_18217) ;  /* 0x0000001000a88947 */ /* 0x000fea0003800000 */
[----:B------:R-:W-:Y:S01]  /*00e0*/  MOV R3, R5 ;  /* 0x0000000500037202 */ /* 0x000fe20000000f00 */
        /* <DEDUP_REMOVED lines=283> */
[----:B------:R-:W-:Y:S01]  /*12a0*/  @P0 IMAD.MOV.U32 R4, RZ, RZ, RZ ;  /* 0x000000ffff040224 */ /* 0x000fe200078e00ff */
[----:B------:R-:W-:Y:S02]  /*12b0*/  ULDC.64 UR6, c[0x0][0x400] ;  /* 0x0001000000067ab9 */ /* 0x000fe40000000a00 */
[C---:B------:R-:W-:Y:S01]  /*12c0*/  IADD3 R7, -R5.reuse, RZ, RZ ;  /* 0x000000ff05077210 */ /* 0x040fe20007ffe1ff */
[----:B------:R-:W1:Y:S08]  /*12d0*/  @P0 LDC R11, c[0x0][0x33c] ;  /* 0x0000cf00ff0b0b82 */ /* 0x000e700000000800 */
[----:B------:R-:W2:Y:S01]  /*12e0*/  @P0 LDC.64 R12, c[0x0][0x408] ;  /* 0x00010200ff0c0b82 */ /* 0x000ea20000000a00 */
[----:B0-----:R-:W-:-:S05]  /*12f0*/  @P0 IMAD.HI.U32 R2, R5, R8, R4 ;  /* 0x0000000805020227 */ /* 0x001fca00078e0004 */
[----:B------:R-:W-:Y:S01]  /*1300*/  @P0 SHF.R.U32.HI R4, RZ, R9, R2 ;  /* 0x00000009ff040219 */ /* 0x000fe20000011602 */
[----:B------:R-:W-:-:S04]  /*1310*/  IMAD R2, R7, UR8, R3 ;  /* 0x0000000807027c24 */ /* 0x000fc8000f8e0203 */
[----:B------:R-:W-:Y:S02]  /*1320*/  @P0 IMAD.MOV R4, RZ, RZ, -R4 ;  /* 0x000000ffff040224 */ /* 0x000fe400078e0a04 */
[----:B------:R-:W-:Y:S02]  /*1330*/  IMAD R19, R2, UR6, R19 ;  /* 0x0000000602137c24 */ /* 0x000fe4000f8e0213 */
[----:B-1----:R-:W-:Y:S02]  /*1340*/  @P0 IMAD R4, R4, R11, R5 ;  /* 0x0000000b04040224 */ /* 0x002fe400078e0205 */
[----:B------:R-:W-:Y:S02]  /*1350*/  IMAD R0, R2, UR7, R0 ;  /* 0x0000000702007c24 */ /* 0x000fe4000f8e0200 */
[C---:B--2---:R-:W-:Y:S02]  /*1360*/  @P0 IMAD R19, R4.reuse, R12, R19 ;  /* 0x0000000c04130224 */ /* 0x044fe400078e0213 */
[----:B------:R-:W-:-:S07]  /*1370*/  @P0 IMAD R0, R4, R13, R0 ;  /* 0x0000000d04000224 */ /* 0x000fce00078e0200 */
.L_x_18217:
[----:B------:R-:W-:Y:S02]  /*1380*/  ULDC.64 UR6, c[0x0][0x418] ;  /* 0x0001060000067ab9 */ /* 0x000fe40000000a00 */
[----:B------:R-:W-:-:S04]  /*1390*/  IADD3 R16, P0, R0, UR6, RZ ;  /* 0x0000000600107c10 */ /* 0x000fc8000ff1e0ff */
[----:B------:R-:W-:Y:S01]  /*13a0*/  IADD3.X R17, RZ, UR7, RZ, P0, !PT ;  /* 0x00000007ff117c10 */ /* 0x000fe200087fe4ff */
[----:B------:R-:W-:-:S05]  /*13b0*/  ULDC.64 UR6, c[0x0][0x428] ;  /* 0x00010a0000067ab9 */ /* 0x000fca0000000a00 */
[----:B------:R-:W2:Y:S01]  /*13c0*/  LDG.E.64 R16, desc[UR4][R16.64] ;  /* 0x0000000410107981 */ /* 0x000ea2000c1e1b00 */
[----:B------:R-:W-:Y:S01]  /*13d0*/  DADD R8, -RZ, |UR6| ;  /* 0x40000006ff087e29 */ /* 0x000fe20008000100 */
[----:B------:R-:W-:Y:S01]  /*13e0*/  IMAD.MOV.U32 R2, RZ, RZ, 0x1 ;  /* 0x00000001ff027424 */ /* 0x000fe200078e00ff */
[----:B------:R-:W-:Y:S01]  /*13f0*/  BSSY B1, `(.L_x_18218) ;  /* 0x000001d000017945 */ /* 0x000fe20003800000 */
[----:B--2---:R-:W-:Y:S02]  /*1400*/  DADD R6, -RZ, |R16| ;  /* 0x00000000ff067229 */ /* 0x004fe40000000510 */
[----:B------:R-:W-:Y:S01]  /*1410*/  DSETP.GT.AND P1, PT, |R16|, |UR6|, PT ;  /* 0x4000000610007e2a */ /* 0x000fe2000bf24200 */
[----:B------:R-:W-:Y:S02]  /*1420*/  ULDC.64 UR6, c[0x0][0x410] ;  /* 0x0001040000067ab9 */ /* 0x000fe40000000a00 */
[----:B------:R-:W-:-:S04]  /*1430*/  IADD3 R18, P2, R19, UR6, RZ ;  /* 0x0000000613127c10 */ /* 0x000fc8000ff5e0ff */
[----:B------:R-:W-:Y:S02]  /*1440*/  IADD3.X R19, RZ, UR7, RZ, P2, !PT ;  /* 0x00000007ff137c10 */ /* 0x000fe400097fe4ff */
        /* <DEDUP_REMOVED lines=18> */
[----:B------:R-:W-:Y:S02]  /*1570*/  MOV R11, R15 ;  /* 0x0000000f000b7202 */ /* 0x000fe40000000f00 */
[----:B------:R-:W-:-:S07]  /*1580*/  MOV R0, 0x15a0 ;  /* 0x000015a000007802 */ /* 0x000fce0000000f00 */
[----:B------:R-:W-:Y:S05]  /*1590*/  CALL.REL.NOINC `($__internal_72_$__cuda_sm20_div_rn_f64_full) ;  /* 0x0000002000707944 */ /* 0x000fea0003c00000 */
[----:B------:R-:W-:Y:S01]  /*15a0*/  IMAD.MOV.U32 R2, RZ, RZ, R4 ;  /* 0x000000ffff027224 */ /* 0x000fe200078e0004 */
[----:B------:R-:W-:-:S07]  /*15b0*/  MOV R3, R5 ;  /* 0x0000000500037202 */ /* 0x000fce0000000f00 */
.L_x_18219:
[----:B------:R-:W-:Y:S05]  /*15c0*/  BSYNC B1 ;  /* 0x0000000000017941 */ /* 0x000fea0003800000 */
.L_x_18218:
[----:B------:R-:W-:Y:S01]  /*15d0*/  DMUL R4, R2, R2 ;  /* 0x0000000202047228 */ /* 0x000fe20000000000 */
[----:B------:R-:W-:Y:S01]  /*15e0*/  IMAD.MOV.U32 R6, RZ, RZ, -0x2449a4b7 ;  /* 0xdbb65b49ff067424 */ /* 0x000fe200078e00ff */
[----:B------:R-:W-:Y:S01]  /*15f0*/  MOV R7, 0x3f2d3b63 ;  /* 0x3f2d3b6300077802 */ /* 0x000fe20000000f00 */
[----:B------:R-:W-:Y:S01]  /*1600*/  UMOV UR6, 0x2a25ff7e ;  /* 0x2a25ff7e00067882 */ /* 0x000fe20000000000 */
[----:B------:R-:W-:Y:S01]  /*1610*/  UMOV UR7, 0x3ef53e1d ;  /* 0x3ef53e1d00077882 */ /* 0x000fe20000000000 */
        /* <DEDUP_REMOVED lines=74> */
[----:B------:R-:W-:Y:S01]  /*1ac0*/  IMAD.MOV.U32 R2, RZ, RZ, 0x7f3321d2 ;  /* 0x7f3321d2ff027424 */ /* 0x000fe200078e00ff */
[----:B------:R-:W-:-:S04]  /*1ad0*/  MOV R0, 0x4002d97c ;  /* 0x4002d97c00007802 */ /* 0x000fc80000000f00 */
[----:B------:R-:W-:Y:S02]  /*1ae0*/  FSEL R2, R2, 3.37028055040000000000e+12, !P0 ;  /* 0x54442d1802027808 */ /* 0x000fe40004000000 */
[----:B------:R-:W-:Y:S01]  /*1af0*/  FSEL R3, R0, 1.8213495016098022461, !P0 ;  /* 0x3fe921fb00037808 */ /* 0x000fe20004000000 */
[----:B------:R-:W-:Y:S06]  /*1b00*/  BRA `(.L_x_18222) ;  /* 0x0000000000087947 */ /* 0x000fec0003800000 */
.L_x_18221:
[----:B------:R-:W-:Y:S02]  /*1b10*/  FSEL R2, RZ, 3.37028055040000000000e+12, P0 ;  /* 0x54442d18ff027808 */ /* 0x000fe40000000000 */
[----:B------:R-:W-:-:S07]  /*1b20*/  FSEL R3, RZ, 2.1426990032196044922, P0 ;  /* 0x400921fbff037808 */ /* 0x000fce0000000000 */
.L_x_18222:
[----:B------:R-:W-:Y:S05]  /*1b30*/  BSYNC B1 ;  /* 0x0000000000017941 */ /* 0x000fea0003800000 */
.L_x_18220:
[----:B------:R-:W-:Y:S01]  /*1b40*/  ULDC.64 UR6, c[0x0][0x428] ;  /* 0x00010a0000067ab9 */ /* 0x000fe20000000a00 */
[----:B------:R-:W0:Y:S01]  /*1b50*/  S2R R0, SR_CTAID.X ;  /* 0x0000000000007919 */ /* 0x000e220000002500 */
[----:B------:R-:W-:Y:S01]  /*1b60*/  DADD R4, |R16|, |UR6| ;  /* 0x4000000610047e29 */ /* 0x000fe20008000200 */
[----:B------:R-:W-:Y:S01]  /*1b70*/  LOP3.LUT R17, R3, 0x80000000, R17, 0xb8, !PT ;  /* 0x8000000003117812 */ /* 0x000fe200078eb811 */
[----:B------:R-:W0:Y:S06]  /*1b80*/  S2R R7, SR_TID.X ;  /* 0x0000000000077919 */ /* 0x000e2c0000002100 */
[----:B------:R-:W-:-:S06]  /*1b90*/  DSETP.GTU.AND P0, PT, |R4|, +INF , PT ;  /* 0x7ff000000400742a */ /* 0x000fcc0003f0c200 */
[----:B------:R-:W-:Y:S02]  /*1ba0*/  FSEL R2, R4, R2, P0 ;  /* 0x0000000204027208 */ /* 0x000fe40000000000 */
[----:B------:R-:W-:-:S05]  /*1bb0*/  FSEL R3, R5, R17, P0 ;  /* 0x0000001105037208 */ /* 0x000fca0000000000 */
[----:B------:R1:W-:Y:S01]  /*1bc0*/  STG.E.64 desc[UR4][R18.64], R2 ;  /* 0x0000000212007986 */ /* 0x0003e2000c101b04 */
[----:B0-----:R-:W-:-:S05]  /*1bd0*/  IMAD R0, R0, 0x100, R7 ;  /* 0x0000010000007824 */ /* 0x001fca00078e0207 */
[----:B-1----:R-:W-:-:S07]  /*1be0*/  IADD3 R5, R0, 0x80, RZ ;  /* 0x0000008000057810 */ /* 0x002fce0007ffe0ff */
.L_x_18216:
[----:B------:R-:W-:Y:S05]  /*1bf0*/  BSYNC B0 ;  /* 0x0000000000007941 */ /* 0x000fea0003800000 */
.L_x_18215:
[----:B------:R-:W-:Y:S02]  /*1c00*/  ULDC UR6, c[0x0][0x210] ;  /* 0x0000840000067ab9 */ /* 0x000fe40000000800 */
[----:B------:R-:W-:-:S13]  /*1c10*/  ISETP.GE.AND P0, PT, R5, UR6, PT ;  /* 0x0000000605007c0c */ /* 0x000fda000bf06270 */
[----:B------:R-:W-:Y:S05]  /*1c20*/  @P0 EXIT ;  /* 0x000000000000094d */ /* 0x000fea0003800000 */
[----:B------:R-:W0:Y:S01]  /*1c30*/  LDC R6, c[0x0][0x218] ;  /* 0x00008600ff067b82 */ /* 0x000e220000000800 */
[----:B------:R-:W-:Y:S01]  /*1c40*/  IMAD.MOV.U32 R0, RZ, RZ, RZ ;  /* 0x000000ffff007224 */ /* 0x000fe200078e00ff */
[----:B------:R-:W-:Y:S02]  /*1c50*/  MOV R15, RZ ;  /* 0x000000ff000f7202 */ /* 0x000fe40000000f00 */
        /* <DEDUP_REMOVED lines=300> */
.L_x_18223:
[----:B------:R-:W-:Y:S02]  /*2f20*/  ULDC.64 UR6, c[0x0][0x418] ;  /* 0x0001060000067ab9 */ /* 0x000fe40000000a00 */
[----:B------:R-:W-:-:S05]  /*2f30*/  IADD3 R18, P0, R0, UR6, RZ ;  /* 0x0000000600127c10 */ /* 0x000fca000ff1e0ff */
[----:B------:R-:W-:Y:S01]  /*2f40*/  IMAD.X R19, RZ, RZ, UR7, P0 ;  /* 0x00000007ff137e24 */ /* 0x000fe200080e06ff */
[----:B------:R-:W-:-:S05]  /*2f50*/  ULDC.64 UR6, c[0x0][0x428] ;  /* 0x00010a0000067ab9 */ /* 0x000fca0000000a00 */
[----:B------:R-:W2:Y:S01]  /*2f60*/  LDG.E.64 R18, desc[UR4][R18.64] ;  /* 0x0000000412127981 */ /* 0x000ea2000c1e1b00 */
[----:B------:R-:W-:Y:S01]  /*2f70*/  DADD R8, -RZ, |UR6| ;  /* 0x40000006ff087e29 */ /* 0x000fe20008000100 */
[----:B------:R-:W-:Y:S01]  /*2f80*/  MOV R2, 0x1 ;  /* 0x0000000100027802 */ /* 0x000fe20000000f00 */
        /* <DEDUP_REMOVED lines=27> */
[----:B------:R-:W-:Y:S01]  /*3140*/  MOV R2, R4 ;  /* 0x0000000400027202 */ /* 0x000fe20000000f00 */
[----:B------:R-:W-:-:S07]  /*3150*/  IMAD.MOV.U32 R3, RZ, RZ, R5 ;  /* 0x000000ffff037224 */ /* 0x000fce00078e0005 */
.L_x_18225:
[----:B------:R-:W-:Y:S05]  /*3160*/  BSYNC B0 ;  /* 0x0000000000007941 */ /* 0x000fea0003800000 */
.L_x_18224:
[----:B------:R-:W-:Y:S02]  /*3170*/  DMUL R4, R2, R2 ;  /* 0x0000000202047228 */ /* 0x000fe40000000000 */
[----:B------:R-:W-:Y:S01]  /*3180*/  HFMA2.MMA R7, -RZ, RZ, 1.7939453125, 0.92333984375 ;  /* 0x3f2d3b63ff077435 */ /* 0x000fe200000001ff */
[----:B------:R-:W-:Y:S01]  /*3190*/  MOV R6, 0xdbb65b49 ;  /* 0xdbb65b4900067802 */ /* 0x000fe20000000f00 */
[----:B------:R-:W-:Y:S01]  /*31a0*/  UMOV UR6, 0x2a25ff7e ;  /* 0x2a25ff7e00067882 */ /* 0x000fe20000000000 */
        /* <DEDUP_REMOVED lines=80> */
.L_x_18227:
[----:B------:R-:W-:Y:S02]  /*36b0*/  FSEL R2, RZ, 3.37028055040000000000e+12, P2 ;  /* 0x54442d18ff027808 */ /* 0x000fe40001000000 */
[----:B------:R-:W-:-:S07]  /*36c0*/  FSEL R3, RZ, 2.1426990032196044922, P2 ;  /* 0x400921fbff037808 */ /* 0x000fce0001000000 */
.L_x_18228:
[----:B------:R-:W-:Y:S05]  /*36d0*/  BSYNC B0 ;  /* 0x0000000000007941 */ /* 0x000fea0003800000 */
.L_x_18226:
[----:B------:R-:W-:Y:S02]  /*36e0*/  ULDC.64 UR6, c[0x0][0x428] ;  /* 0x00010a0000067ab9 */ /* 0x000fe40000000a00 */
[----:B------:R-:W-:Y:S01]  /*36f0*/  DADD R4, |R18|, |UR6| ;  /* 0x4000000612047e29 */ /* 0x000fe20008000200 */
[----:B------:R-:W-:-:S07]  /*3700*/  LOP3.LUT R19, R3, 0x80000000, R19, 0xb8, !PT ;  /* 0x8000000003137812 */ /* 0x000fce00078eb813 */
[----:B------:R-:W-:-:S06]  /*3710*/  DSETP.GTU.AND P0, PT, |R4|, +INF , PT ;  /* 0x7ff000000400742a */ /* 0x000fcc0003f0c200 */
[----:B------:R-:W-:Y:S02]  /*3720*/  FSEL R2, R4, R2, P0 ;  /* 0x0000000204027208 */ /* 0x000fe40000000000 */
[----:B------:R-:W-:-:S05]  /*3730*/  FSEL R3, R5, R19, P0 ;  /* 0x0000001305037208 */ /* 0x000fca0000000000 */
[----:B------:R-:W-:Y:S01]  /*3740*/  STG.E.64 desc[UR4][R14.64], R2 ;  /* 0x000000020e007986 */ /* 0x000fe2000c101b04 */
[----:B------:R-:W-:Y:S05]  /*3750*/  EXIT ;  /* 0x000000000000794d */ /* 0x000fea0003800000 */
        .weak           $__internal_72_$__cuda_sm20_div_rn_f64_full
        .type           $__internal_72_$__cuda_sm20_div_rn_f64_full,@function
        .size           $__internal_72_$__cuda_sm20_div_rn_f64_full,(.L_x_19748 - $__internal_72_$__cuda_sm20_div_rn_f64_full)
$__internal_72_$__cuda_sm20_div_rn_f64_full:
        /* <DEDUP_REMOVED lines=9> */
[----:B------:R-:W-:Y:S01]  /*37f0*/  @!P0 DMUL R12, R10, 8.98846567431157953865e+307 ;  /* 0x7fe000000a0c8828 */ /* 0x000fe20000000000 */
[----:B------:R-:W-:Y:S02]  /*3800*/  MOV R4, R2 ;  /* 0x0000000200047202 */ /* 0x000fe40000000f00 */
[C---:B------:R-:W-:Y:S02]  /*3810*/  ISETP.GE.U32.AND P2, PT, R2.reuse, R5, PT ;  /* 0x000000050200720c */ /* 0x040fe40003f46070 */
[----:B------:R-:W-:Y:S01]  /*3820*/  @!P3 LOP3.LUT R3, R11, 0x7ff00000, RZ, 0xc0, !PT ;  /* 0x7ff000000b03b812 */ /* 0x000fe200078ec0ff */
[----:B------:R-:W0:Y:S03]  /*3830*/  MUFU.RCP64H R7, R13 ;  /* 0x0000000d00077308 */ /* 0x000e260000001800 */
[----:B------:R-:W-:-:S02]  /*3840*/  @!P3 ISETP.GE.U32.AND P4, PT, R2, R3, PT ;  /* 0x000000030200b20c */ /* 0x000fc40003f86070 */
[----:B------:R-:W-:Y:S02]  /*3850*/  MOV R3, 0x1ca00000 ;  /* 0x1ca0000000037802 */ /* 0x000fe40000000f00 */
[----:B------:R-:W-:Y:S02]  /*3860*/  @!P0 LOP3.LUT R5, R13, 0x7ff00000, RZ, 0xc0, !PT ;  /* 0x7ff000000d058812 */ /* 0x000fe400078ec0ff */
[----:B------:R-:W-:-:S03]  /*3870*/  @!P3 SEL R21, R3, 0x63400000, !P4 ;  /* 0x634000000315b807 */ /* 0x000fc60006000000 */
[----:B------:R-:W-:Y:S01]  /*3880*/  VIADD R27, R5, 0xffffffff ;  /* 0xffffffff051b7836 */ /* 0x000fe20000000000 */
[----:B------:R-:W-:Y:S01]  /*3890*/  @!P3 LOP3.LUT R24, R21, 0x80000000, R9, 0xf8, !PT ;  /* 0x800000001518b812 */ /* 0x000fe200078ef809 */
[----:B0-----:R-:W-:-:S03]  /*38a0*/  DFMA R22, R6, -R12, 1 ;  /* 0x3ff000000616742b */ /* 0x001fc6000000080c */
[----:B------:R-:W-:Y:S01]  /*38b0*/  @!P3 LOP3.LUT R25, R24, 0x100000, RZ, 0xfc, !PT ;  /* 0x001000001819b812 */ /* 0x000fe200078efcff */
[----:B------:R-:W-:-:S04]  /*38c0*/  @!P3 IMAD.MOV.U32 R24, RZ, RZ, RZ ;  /* 0x000000ffff18b224 */ /* 0x000fc800078e00ff */
[----:B------:R-:W-:-:S08]  /*38d0*/  DFMA R22, R22, R22, R22 ;  /* 0x000000161616722b */ /* 0x000fd00000000016 */
[----:B------:R-:W-:Y:S01]  /*38e0*/  DFMA R22, R6, R22, R6 ;  /* 0x000000160616722b */ /* 0x000fe20000000006 */
[----:B------:R-:W-:Y:S02]  /*38f0*/  SEL R7, R3, 0x63400000, !P2 ;  /* 0x6340000003077807 */ /* 0x000fe40005000000 */
[----:B------:R-:W-:Y:S02]  /*3900*/  MOV R6, R8 ;  /* 0x0000000800067202 */ /* 0x000fe40000000f00 */
[----:B------:R-:W-:-:S03]  /*3910*/  LOP3.LUT R7, R7, 0x800fffff, R9, 0xf8, !PT ;  /* 0x800fffff07077812 */ /* 0x000fc600078ef809 */
[----:B------:R-:W-:-:S03]  /*3920*/  DFMA R20, R22, -R12, 1 ;  /* 0x3ff000001614742b */ /* 0x000fc6000000080c */
[----:B------:R-:W-:-:S05]  /*3930*/  @!P3 DFMA R6, R6, 2, -R24 ;  /* 0x400000000606b82b */ /* 0x000fca0000000818 */
[----:B------:R-:W-:-:S05]  /*3940*/  DFMA R20, R22, R20, R22 ;  /* 0x000000141614722b */ /* 0x000fca0000000016 */
[----:B------:R-:W-:-:S03]  /*3950*/  @!P3 LOP3.LUT R4, R7, 0x7ff00000, RZ, 0xc0, !PT ;  /* 0x7ff000000704b812 */ /* 0x000fc600078ec0ff */
[----:B------:R-:W-:Y:S01]  /*3960*/  DMUL R22, R20, R6 ;  /* 0x0000000614167228 */ /* 0x000fe20000000000 */
[----:B------:R-:W-:-:S04]  /*3970*/  IADD3 R26, R4, -0x1, RZ ;  /* 0xffffffff041a7810 */ /* 0x000fc80007ffe0ff */
[----:B------:R-:W-:-:S03]  /*3980*/  ISETP.GT.U32.AND P0, PT, R26, 0x7feffffe, PT ;  /* 0x7feffffe1a00780c */ /* 0x000fc60003f04070 */
[----:B------:R-:W-:Y:S01]  /*3990*/  DFMA R24, R22, -R12, R6 ;  /* 0x8000000c1618722b */ /* 0x000fe20000000006 */
[----:B------:R-:W-:-:S07]  /*39a0*/  ISETP.GT.U32.OR P0, PT, R27, 0x7feffffe, P0 ;  /* 0x7feffffe1b00780c */ /* 0x000fce0000704470 */
[----:B------:R-:W-:-:S06]  /*39b0*/  DFMA R24, R20, R24, R22 ;  /* 0x000000181418722b */ /* 0x000fcc0000000016 */
[----:B------:R-:W-:Y:S05]  /*39c0*/  @P0 BRA `(.L_x_18230) ;  /* 0x00000000006c0947 */ /* 0x000fea0003800000 */
[----:B------:R-:W-:-:S04]  /*39d0*/  LOP3.LUT R5, R11, 0x7ff00000, RZ, 0xc0, !PT ;  /* 0x7ff000000b057812 */ /* 0x000fc800078ec0ff */
[CC--:B------:R-:W-:Y:S02]  /*39e0*/  VIADDMNMX R4, R2.reuse, -R5.reuse, 0xb9600000, !PT ;  /* 0xb960000002047446 */ /* 0x0c0fe40007800905 */
[----:B------:R-:W-:Y:S02]  /*39f0*/  ISETP.GE.U32.AND P0, PT, R2, R5, PT ;  /* 0x000000050200720c */ /* 0x000fe40003f06070 */
[----:B------:R-:W-:Y:S02]  /*3a00*/  VIMNMX R4, R4, 0x46a00000, PT ;  /* 0x46a0000004047848 */ /* 0x000fe40003fe0100 */
[----:B------:R-:W-:-:S04]  /*3a10*/  SEL R3, R3, 0x63400000, !P0 ;  /* 0x6340000003037807 */ /* 0x000fc80004000000 */
[----:B------:R-:W-:Y:S01]  /*3a20*/  IADD3 R8, -R3, R4, RZ ;  /* 0x0000000403087210 */ /* 0x000fe20007ffe1ff */
[----:B------:R-:W-:-:S03]  /*3a30*/  IMAD.MOV.U32 R4, RZ, RZ, RZ ;  /* 0x000000ffff047224 */ /* 0x000fc600078e00ff */
[----:B------:R-:W-:-:S06]  /*3a40*/  IADD3 R5, R8, 0x7fe00000, RZ ;  /* 0x7fe0000008057810 */ /* 0x000fcc0007ffe0ff */
[----:B------:R-:W-:-:S10]  /*3a50*/  DMUL R2, R24, R4 ;  /* 0x0000000418027228 */ /* 0x000fd40000000000 */
[----:B------:R-:W-:-:S13]  /*3a60*/  FSETP.GTU.AND P0, PT, |R3|, 1.469367938527859385e-39, PT ;  /* 0x001000000300780b */ /* 0x000fda0003f0c200 */
[----:B------:R-:W-:Y:S05]  /*3a70*/  @P0 BRA `(.L_x_18231) ;  /* 0x0000000000940947 */ /* 0x000fea0003800000 */
[----:B------:R-:W-:-:S06]  /*3a80*/  DFMA R6, R24, -R12, R6 ;  /* 0x8000000c1806722b */ /* 0x000fcc0000000006 */
[----:B------:R-:W-:-:S04]  /*3a90*/  MOV R6, RZ ;  /* 0x000000ff00067202 */ /* 0x000fc80000000f00 */
        /* <DEDUP_REMOVED lines=14> */
.L_x_18230:
        /* <DEDUP_REMOVED lines=11> */
[----:B------:R-:W-:Y:S01]  /*3c30*/  @P0 LOP3.LUT R4, R3, 0x7ff00000, RZ, 0xfc, !PT ;  /* 0x7ff0000003040812 */ /* 0x000fe200078efcff */
[----:B------:R-:W-:Y:S01]  /*3c40*/  @!P0 IMAD.MOV.U32 R2, RZ, RZ, RZ ;  /* 0x000000ffff028224 */ /* 0x000fe200078e00ff */
[----:B------:R-:W-:Y:S02]  /*3c50*/  @P0 MOV R2, RZ ;  /* 0x000000ff00020202 */ /* 0x000fe40000000f00 */
[----:B------:R-:W-:Y:S01]  /*3c60*/  @P0 MOV R3, R4 ;  /* 0x0000000400030202 */ /* 0x000fe20000000f00 */
[----:B------:R-:W-:Y:S06]  /*3c70*/  BRA `(.L_x_18231) ;  /* 0x0000000000147947 */ /* 0x000fec0003800000 */
.L_x_18233:
[----:B------:R-:W-:Y:S01]  /*3c80*/  LOP3.LUT R3, R11, 0x80000, RZ, 0xfc, !PT ;  /* 0x000800000b037812 */ /* 0x000fe200078efcff */
[----:B------:R-:W-:Y:S01]  /*3c90*/  IMAD.MOV.U32 R2, RZ, RZ, R10 ;  /* 0x000000ffff027224 */ /* 0x000fe200078e000a */
[----:B------:R-:W-:Y:S06]  /*3ca0*/  BRA `(.L_x_18231) ;  /* 0x0000000000087947 */ /* 0x000fec0003800000 */
.L_x_18232:
[----:B------:R-:W-:Y:S02]  /*3cb0*/  LOP3.LUT R3, R9, 0x80000, RZ, 0xfc, !PT ;  /* 0x0008000009037812 */ /* 0x000fe400078efcff */
[----:B------:R-:W-:-:S07]  /*3cc0*/  MOV R2, R8 ;  /* 0x0000000800027202 */ /* 0x000fce0000000f00 */
.L_x_18231:
[----:B------:R-:W-:Y:S05]  /*3cd0*/  BSYNC B2 ;  /* 0x0000000000027941 */ /* 0x000fea0003800000 */
.L_x_18229:
[----:B------:R-:W-:Y:S01]  /*3ce0*/  IMAD.MOV.U32 R5, RZ, RZ, R3 ;  /* 0x000000ffff057224 */ /* 0x000fe200078e0003 */
[----:B------:R-:W-:Y:S01]  /*3cf0*/  HFMA2.MMA R3, -RZ, RZ, 0, 0 ;  /* 0x00000000ff037435 */ /* 0x000fe200000001ff */
[----:B------:R-:W-:Y:S02]  /*3d00*/  MOV R4, R2 ;  /* 0x0000000200047202 */ /* 0x000fe40000000f00 */
[----:B------:R-:W-:-:S04]  /*3d10*/  MOV R2, R0 ;  /* 0x0000000000027202 */ /* 0x000fc80000000f00 */
[----:B------:R-:W-:Y:S05]  /*3d20*/  RET.REL.NODEC R2 `(_ZN2at6native18elementwise_kernelILi128ELi2EZNS0_22gpu_kernel_impl_nocastINS0_13BUnaryFunctorIdddZZZNS0_17atan2_kernel_cudaERNS_18TensorIteratorBaseEENKUlvE_clEvENKUlvE_clEvEUlddE_EEEEvS5_RKT_EUliE_EEviT1_) ;  /* 0xffffffc002b47950 */ /* 0x000fea0003c3ffff */
.L_x_18234:
        /* <DEDUP_REMOVED lines=13> */
.L_x_19748:


//--------------------- .text._ZN2at6native27unrolled_elementwise_kernelINS0_13BUnaryFunctorIdddZZZNS0_17atan2_kernel_cudaERNS_18TensorIteratorBaseEENKUlvE_clEvENKUlvE_clEvEUlddE_EESt5arrayIPcLm2EELi4E23TrivialOffsetCalculatorILi1EjESD_NS0_6memory15LoadWithoutCastENSE_16StoreWithoutCastEEEviT_T0_T2_T3_T4_T5_ --------------------------
	.section	.text._ZN2at6native27unrolled_elementwise_kernelINS0_13BUnaryFunctorIdddZZZNS0_17atan2_kernel_cudaERNS_18TensorIteratorBaseEENKUlvE_clEvENKUlvE_clEvEUlddE_EESt5arrayIPcLm2EELi4E23TrivialOffsetCalculatorILi1EjESD_NS0_6memory15LoadWithoutCastENSE_16StoreWithoutCastEEEviT_T0_T2_T3_T4_T5_,"ax",@progbits
	.align	128
        .global         _ZN2at6native27unrolled_elementwise_kernelINS0_13BUnaryFunctorIdddZZZNS0_17atan2_kernel_cudaERNS_18TensorIteratorBaseEENKUlvE_clEvENKUlvE_clEvEUlddE_EESt5arrayIPcLm2EELi4E23TrivialOffsetCalculatorILi1EjESD_NS0_6memory15LoadWithoutCastENSE_16StoreWithoutCastEEEviT_T0_T2_T3_T4_T5_
        .type           _ZN2at6native27unrolled_elementwise_kernelINS0_13BUnaryFunctorIdddZZZNS0_17atan2_kernel_cudaERNS_18TensorIteratorBaseEENKUlvE_clEvENKUlvE_clEvEUlddE_EESt5arrayIPcLm2EELi4E23TrivialOffsetCalculatorILi1EjESD_NS0_6memory15LoadWithoutCastENSE_16StoreWithoutCastEEEviT_T0_T2_T3_T4_T5_,@function
        .size           _ZN2at6native27unrolled_elementwise_kernelINS0_13BUnaryFunctorIdddZZZNS0_17atan2_kernel_cudaERNS_18TensorIteratorBaseEENKUlvE_clEvENKUlvE_clEvEUlddE_EESt5arrayIPcLm2EELi4E23TrivialOffsetCalculatorILi1EjESD_NS0_6memory15LoadWithoutCastENSE_16StoreWithoutCastEEEviT_T0_T2_T3_T4_T5_,(.L_x_19749 - _ZN2at6native27unrolled_elementwise_kernelINS0_13BUnaryFunctorIdddZZZNS0_17atan2_kernel_cudaERNS_18TensorIteratorBaseEENKUlvE_clEvENKUlvE_clEvEUlddE_EESt5arrayIPcLm2EELi4E23TrivialOffsetCalculatorILi1EjESD_NS0_6memory15LoadWithoutCastENSE_16StoreWithoutCastEEEviT_T0_T2_T3_T4_T5_)
        .other          _ZN2at6native27unrolled_elementwise_kernelINS0_13BUnaryFunctorIdddZZZNS0_17atan2_kernel_cudaERNS_18TensorIteratorBaseEENKUlvE_clEvENKUlvE_clEvEUlddE_EESt5arrayIPcLm2EELi4E23TrivialOffsetCalculatorILi1EjESD_NS0_6memory15LoadWithoutCastENSE_16StoreWithoutCastEEEviT_T0_T2_T3_T4_T5_,@"STO_CUDA_ENTRY STV_DEFAULT"
_ZN2at6native27unrolled_elementwise_kernelINS0_13BUnaryFunctorIdddZZZNS0_17atan2_kernel_cudaERNS_18TensorIteratorBaseEENKUlvE_clEvENKUlvE_clEvEUlddE_EESt5arrayIPcLm2EELi4E23TrivialOffsetCalculatorILi1EjESD_NS0_6memory15LoadWithoutCastENSE_16StoreWithoutCastEEEviT_T0_T2_T3_T4_T5_:
.text._ZN2at6native27unrolled_elementwise_kernelINS0_13BUnaryFunctorIdddZZZNS0_17atan2_kernel_cudaERNS_18TensorIteratorBaseEENKUlvE_clEvENKUlvE_clEvEUlddE_EESt5arrayIPcLm2EELi4E23TrivialOffsetCalculatorILi1EjESD_NS0_6memory15LoadWithoutCastENSE_16StoreWithoutCastEEEviT_T0_T2_T3_T4_T5_:
[----:B------:R-:W-:Y:S01]  /*0000*/  LDC R1, c[0x0][0x28] ;  /* 0x00000a00ff017b82 */ /* 0x000fe20000000800 */
[----:B------:R-:W0:Y:S07]  /*0010*/  S2R R19, SR_CTAID.X ;  /* 0x0000000000137919 */ /* 0x000e2e0000002500 */
[----:B------:R-:W0:Y:S01]  /*0020*/  LDC R2, c[0x0][0x210] ;  /* 0x00008400ff027b82 */ /* 0x000e220000000800 */
[----:B------:R-:W-:Y:S02]  /*0030*/  CS2R R26, SRZ ;  /* 0x00000000001a7805 */ /* 0x000fe4000001ff00 */
[----:B------:R-:W-:Y:S01]  /*0040*/  CS2R R30, SRZ ;  /* 0x00000000001e7805 */ /* 0x000fe2000001ff00 */
[----:B------:R-:W1:Y:S01]  /*0050*/  S2R R0, SR_TID.X ;  /* 0x0000000000007919 */ /* 0x000e620000002100 */
[----:B------:R-:W-:Y:S01]  /*0060*/  ULDC.64 UR4, c[0x0][0x208] ;  /* 0x0000820000047ab9 */ /* 0x000fe20000000a00 */
[----:B0-----:R-:W-:-:S05]  /*0070*/  IMAD R5, R19, -0x200, R2 ;  /* 0xfffffe0013057824 */ /* 0x001fca00078e0202 */
[----:B-1----:R-:W-:-:S13]  /*0080*/  ISETP.GE.AND P2, PT, R0, R5, PT ;  /* 0x000000050000720c */ /* 0x002fda0003f46270 */
[----:B------:R-:W-:Y:S01]  /*0090*/  @!P2 IMAD R17, R19, 0x200, R0 ;  /* 0x000002001311a824 */ /* 0x000fe200078e0200 */
[----:B------:R-:W0:Y:S01]  /*00a0*/  @!P2 LDC.64 R2, c[0x0][0x230] ;  /* 0x00008c00ff02ab82 */ /* 0x000e220000000a00 */
[----:B------:R-:W-:-:S05]  /*00b0*/  @!P2 VIADD R0, R0, 0x80 ;  /* 0x000000800000a836 */ /* 0x000fca0000000000 */
[----:B------:R-:W-:-:S13]  /*00c0*/  ISETP.GE.AND P0, PT, R0, R5, PT ;  /* 0x000000050000720c */ /* 0x000fda0003f06270 */
[----:B------:R-:W-:Y:S01]  /*00d0*/  @!P0 IMAD R13, R19, 0x200, R0 ;  /* 0x00000200130d8824 */ /* 0x000fe200078e0200 */
[----:B------:R-:W1:Y:S01]  /*00e0*/  @!P0 LDC.64 R6, c[0x0][0x230] ;  /* 0x00008c00ff068b82 */ /* 0x000e620000000a00 */
[----:B------:R-:W-:Y:S02]  /*00f0*/  @!P0 VIADD R0, R0, 0x80 ;  /* 0x0000008000008836 */ /* 0x000fe40000000000 */
[----:B0-----:R-:W-:-:S03]  /*0100*/  @!P2 IMAD.WIDE.U32 R2, R17, 0x8, R2 ;  /* 0x000000081102a825 */ /* 0x001fc600078e0002 */
[C---:B------:R-:W-:Y:S02]  /*0110*/  ISETP.GE.AND P3, PT, R0.reuse, R5, PT ;  /* 0x000000050000720c */ /* 0x040fe40003f66270 */
[----:B------:R0:W5:Y:S11]  /*0120*/  @!P2 LDG.E.64 R30, desc[UR4][R2.64] ;  /* 0x00000004021ea981 */ /* 0x000176000c1e1b00 */
[----:B------:R-:W-:Y:S01]  /*0130*/  @!P3 IMAD R15, R19, 0x200, R0 ;  /* 0x00000200130fb824 */ /* 0x000fe200078e0200 */
[----:B------:R-:W2:Y:S01]  /*0140*/  @!P3 LDC.64 R8, c[0x0][0x230] ;  /* 0x00008c00ff08bb82 */ /* 0x000ea20000000a00 */
[----:B------:R-:W-:-:S02]  /*0150*/  @!P3 VIADD R0, R0, 0x80 ;  /* 0x000000800000b836 */ /* 0x000fc40000000000 */
[----:B-1----:R-:W-:-:S03]  /*0160*/  @!P0 IMAD.WIDE.U32 R12, R13, 0x8, R6 ;  /* 0x000000080d0c8825 */ /* 0x002fc600078e0006 */
[----:B------:R-:W-:Y:S02]  /*0170*/  ISETP.GE.AND P1, PT, R0, R5, PT ;  /* 0x000000050000720c */ /* 0x000fe40003f26270 */
[----:B------:R0:W5:Y:S11]  /*0180*/  @!P0 LDG.E.64 R26, desc[UR4][R12.64] ;  /* 0x000000040c1a8981 */ /* 0x000176000c1e1b00 */
[----:B------:R-:W1:Y:S01]  /*0190*/  @!P1 LDC.64 R10, c[0x0][0x230] ;  /* 0x00008c00ff0a9b82 */ /* 0x000e620000000a00 */
[----:B------:R-:W-:-:S02]  /*01a0*/  @!P1 IMAD R19, R19, 0x200, R0 ;  /* 0x0000020013139824 */ /* 0x000fc400078e0200 */
[----:B--2---:R-:W-:Y:S01]  /*01b0*/  @!P3 IMAD.WIDE.U32 R14, R15, 0x8, R8 ;  /* 0x000000080f0eb825 */ /* 0x004fe200078e0008 */
[----:B------:R-:W-:-:S03]  /*01c0*/  CS2R R8, SRZ ;  /* 0x0000000000087805 */ /* 0x000fc6000001ff00 */
[----:B-1----:R-:W-:Y:S01]  /*01d0*/  @!P1 IMAD.WIDE.U32 R6, R19, 0x8, R10 ;  /* 0x0000000813069825 */ /* 0x002fe200078e000a */
[----:B------:R-:W-:-:S04]  /*01e0*/  CS2R R10, SRZ ;  /* 0x00000000000a7805 */ /* 0x000fc8000001ff00 */
[----:B------:R0:W5:Y:S04]  /*01f0*/  @!P1 LDG.E.64 R8, desc[UR4][R6.64] ;  /* 0x0000000406089981 */ /* 0x000168000c1e1b00 */
[----:B------:R0:W5:Y:S01]  /*0200*/  @!P3 LDG.E.64 R10, desc[UR4][R14.64] ;  /* 0x000000040e0ab981 */ /* 0x000162000c1e1b00 */
[----:B------:R-:W-:Y:S04]  /*0210*/  BSSY B0, `(.L_x_18235) ;  /* 0x000007c000007945 */ /* 0x000fe80003800000 */
[----:B------:R-:W-:Y:S05]  /*0220*/  @P2 BRA `(.L_x_18236) ;  /* 0x0000000400e82947 */ /* 0x000fea0003800000 */
[----:B------:R-:W-:Y:S01]  /*0230*/  ULDC.64 UR6, c[0x0][0x220] ;  /* 0x0000880000067ab9 */ /* 0x000fe20000000a00 */
[----:B0----5:R-:W-:Y:S01]  /*0240*/  DADD R12, -RZ, |R30| ;  /* 0x00000000ff0c7229 */ /* 0x021fe2000000051e */
        /* <DEDUP_REMOVED lines=24> */
[----:B------:R-:W-:Y:S05]  /*03d0*/  CALL.REL.NOINC `($__internal_73_$__cuda_sm20_div_rn_f64_full) ;  /* 0x0000002000147944 */ /* 0x000fea0003c00000 */
[----:B------:R-:W-:-:S07]  /*03e0*/  IMAD.MOV.U32 R3, RZ, RZ, R23 ;  /* 0x000000ffff037224 */ /* 0x000fce00078e0017 */
.L_x_18238:
[----:B------:R-:W-:Y:S05]  /*03f0*/  BSYNC B1 ;  /* 0x0000000000017941 */ /* 0x000fea0003800000 */
.L_x_18237:
        /* <DEDUP_REMOVED lines=84> */
.L_x_18240:
[----:B------:R-:W-:Y:S02]  /*0940*/  FSEL R2, RZ, 3.37028055040000000000e+12, P0 ;  /* 0x54442d18ff027808 */ /* 0x000fe40000000000 */
[----:B------:R-:W-:-:S07]  /*0950*/  FSEL R3, RZ, 2.1426990032196044922, P0 ;  /* 0x400921fbff037808 */ /* 0x000fce0000000000 */
.L_x_18241:
[----:B------:R-:W-:Y:S05]  /*0960*/  BSYNC B1 ;  /* 0x0000000000017941 */ /* 0x000fea0003800000 */
.L_x_18239:
[----:B------:R-:W-:Y:S01]  /*0970*/  ULDC.64 UR6, c[0x0][0x220] ;  /* 0x0000880000067ab9 */ /* 0x000fe20000000a00 */
[----:B------:R-:W-:Y:S01]  /*0980*/  LOP3.LUT R3, R3, 0x80000000, R31, 0xb8, !PT ;  /* 0x8000000003037812 */ /* 0x000fe200078eb81f */
[----:B------:R-:W-:-:S08]  /*0990*/  DADD R6, |R30|, |UR6| ;  /* 0x400000061e067e29 */ /* 0x000fd00008000200 */
[----:B------:R-:W-:-:S06]  /*09a0*/  DSETP.GTU.AND P0, PT, |R6|, +INF , PT ;  /* 0x7ff000000600742a */ /* 0x000fcc0003f0c200 */
[----:B------:R-:W-:Y:S02]  /*09b0*/  FSEL R4, R6, R2, P0 ;  /* 0x0000000206047208 */ /* 0x000fe40000000000 */
[----:B------:R-:W-:-:S07]  /*09c0*/  FSEL R3, R7, R3, P0 ;  /* 0x0000000307037208 */ /* 0x000fce0000000000 */
.L_x_18236:
[----:B------:R-:W-:Y:S05]  /*09d0*/  BSYNC B0 ;  /* 0x0000000000007941 */ /* 0x000fea0003800000 */
.L_x_18235:
[----:B------:R-:W1:Y:S01]  /*09e0*/  S2R R0, SR_TID.X ;  /* 0x0000000000007919 */ /* 0x000e620000002100 */
[----:B------:R-:W-:Y:S01]  /*09f0*/  BSSY B0, `(.L_x_18242) ;  /* 0x000007f000007945 */ /* 0x000fe20003800000 */
[----:B-1----:R-:W-:-:S05]  /*0a00*/  VIADD R0, R0, 0x80 ;  /* 0x0000008000007836 */ /* 0x002fca0000000000 */
[----:B------:R-:W-:-:S13]  /*0a10*/  ISETP.GE.AND P0, PT, R0, R5, PT ;  /* 0x000000050000720c */ /* 0x000fda0003f06270 */
        /* <DEDUP_REMOVED lines=28> */
[----:B------:R-:W-:Y:S02]  /*0be0*/  IMAD.MOV.U32 R6, RZ, RZ, R2 ;  /* 0x000000ffff067224 */ /* 0x000fe400078e0002 */
[----:B------:R-:W-:-:S07]  /*0bf0*/  IMAD.MOV.U32 R7, RZ, RZ, R23 ;  /* 0x000000ffff077224 */ /* 0x000fce00078e0017 */
.L_x_18245:
[----:B------:R-:W-:Y:S05]  /*0c00*/  BSYNC B1 ;  /* 0x0000000000017941 */ /* 0x000fea0003800000 */
.L_x_18244:
        /* <DEDUP_REMOVED lines=84> */
.L_x_18247:
[----:B------:R-:W-:Y:S02]  /*1150*/  FSEL R28, RZ, 3.37028055040000000000e+12, P1 ;  /* 0x54442d18ff1c7808 */ /* 0x000fe40000800000 */
[----:B------:R-:W-:-:S07]  /*1160*/  FSEL R29, RZ, 2.1426990032196044922, P1 ;  /* 0x400921fbff1d7808 */ /* 0x000fce0000800000 */
.L_x_18248:
[----:B------:R-:W-:Y:S05]  /*1170*/  BSYNC B1 ;  /* 0x0000000000017941 */ /* 0x000fea0003800000 */
.L_x_18246:
[----:B------:R-:W-:Y:S01]  /*1180*/  ULDC.64 UR6, c[0x0][0x220] ;  /* 0x0000880000067ab9 */ /* 0x000fe20000000a00 */
[----:B------:R-:W-:Y:S01]  /*1190*/  LOP3.LUT R29, R29, 0x80000000, R27, 0xb8, !PT ;  /* 0x800000001d1d7812 */ /* 0x000fe200078eb81b */
[----:B------:R-:W-:-:S08]  /*11a0*/  DADD R6, |R26|, |UR6| ;  /* 0x400000061a067e29 */ /* 0x000fd00008000200 */
[----:B------:R-:W-:-:S06]  /*11b0*/  DSETP.GTU.AND P0, PT, |R6|, +INF , PT ;  /* 0x7ff000000600742a */ /* 0x000fcc0003f0c200 */
[----:B------:R-:W-:Y:S02]  /*11c0*/  FSEL R28, R6, R28, P0 ;  /* 0x0000001c061c7208 */ /* 0x000fe40000000000 */
[----:B------:R-:W-:-:S07]  /*11d0*/  FSEL R29, R7, R29, P0 ;  /* 0x0000001d071d7208 */ /* 0x000fce0000000000 */
.L_x_18243:
[----:B------:R-:W-:Y:S05]  /*11e0*/  BSYNC B0 ;  /* 0x0000000000007941 */ /* 0x000fea0003800000 */
.L_x_18242:
        /* <DEDUP_REMOVED lines=34> */
.L_x_18252:
[----:B------:R-:W-:Y:S05]  /*1410*/  BSYNC B1 ;  /* 0x0000000000017941 */ /* 0x000fea0003800000 */
.L_x_18251:
        /* <DEDUP_REMOVED lines=84> */
.L_x_18254:
[----:B------:R-:W-:Y:S02]  /*1960*/  FSEL R26, RZ, 3.37028055040000000000e+12, P1 ;  /* 0x54442d18ff1a7808 */ /* 0x000fe40000800000 */
[----:B------:R-:W-:-:S07]  /*1970*/  FSEL R27, RZ, 2.1426990032196044922, P1 ;  /* 0x400921fbff1b7808 */ /* 0x000fce0000800000 */
.L_x_18255:
[----:B------:R-:W-:Y:S05]  /*1980*/  BSYNC B1 ;  /* 0x0000000000017941 */ /* 0x000fea0003800000 */
.L_x_18253:
[----:B------:R-:W-:Y:S01]  /*1990*/  ULDC.64 UR6, c[0x0][0x220] ;  /* 0x0000880000067ab9 */ /* 0x000fe20000000a00 */
[----:B------:R-:W-:Y:S01]  /*19a0*/  LOP3.LUT R27, R27, 0x80000000, R11, 0xb8, !PT ;  /* 0x800000001b1b7812 */ /* 0x000fe200078eb80b */
[----:B------:R-:W-:-:S08]  /*19b0*/  DADD R6, |R10|, |UR6| ;  /* 0x400000060a067e29 */ /* 0x000fd00008000200 */
[----:B------:R-:W-:-:S06]  /*19c0*/  DSETP.GTU.AND P0, PT, |R6|, +INF , PT ;  /* 0x7ff000000600742a */ /* 0x000fcc0003f0c200 */
[----:B------:R-:W-:Y:S02]  /*19d0*/  FSEL R26, R6, R26, P0 ;  /* 0x0000001a061a7208 */ /* 0x000fe40000000000 */
[----:B------:R-:W-:-:S07]  /*19e0*/  FSEL R27, R7, R27, P0 ;  /* 0x0000001b071b7208 */ /* 0x000fce0000000000 */
.L_x_18250:
[----:B------:R-:W-:Y:S05]  /*19f0*/  BSYNC B0 ;  /* 0x0000000000007941 */ /* 0x000fea0003800000 */
.L_x_18249:
        /* <DEDUP_REMOVED lines=34> */
.L_x_18259:
[----:B------:R-:W-:Y:S05]  /*1c20*/  BSYNC B1 ;  /* 0x0000000000017941 */ /* 0x000fea0003800000 */
.L_x_18258:
        /* <DEDUP_REMOVED lines=84> */
.L_x_18261:
[----:B------:R-:W-:Y:S02]  /*2170*/  FSEL R6, RZ, 3.37028055040000000000e+12, P1 ;  /* 0x54442d18ff067808 */ /* 0x000fe40000800000 */
[----:B------:R-:W-:-:S07]  /*2180*/  FSEL R7, RZ, 2.1426990032196044922, P1 ;  /* 0x400921fbff077808 */ /* 0x000fce0000800000 */
.L_x_18262:
[----:B------:R-:W-:Y:S05]  /*2190*/  BSYNC B1 ;  /* 0x0000000000017941 */ /* 0x000fea0003800000 */
.L_x_18260:
[----:B------:R-:W-:Y:S01]  /*21a0*/  ULDC.64 UR6, c[0x0][0x220] ;  /* 0x0000880000067ab9 */ /* 0x000fe20000000a00 */
[----:B------:R-:W-:Y:S01]  /*21b0*/  LOP3.LUT R7, R7, 0x80000000, R9, 0xb8, !PT ;  /* 0x8000000007077812 */ /* 0x000fe200078eb809 */
[----:B------:R-:W-:-:S08]  /*21c0*/  DADD R10, |R8|, |UR6| ;  /* 0x40000006080a7e29 */ /* 0x000fd00008000200 */
[----:B------:R-:W-:-:S06]  /*21d0*/  DSETP.GTU.AND P0, PT, |R10|, +INF , PT ;  /* 0x7ff000000a00742a */ /* 0x000fcc0003f0c200 */
[----:B------:R-:W-:Y:S02]  /*21e0*/  FSEL R0, R10, R6, P0 ;  /* 0x000000060a007208 */ /* 0x000fe40000000000 */
[----:B------:R-:W-:-:S07]  /*21f0*/  FSEL R7, R11, R7, P0 ;  /* 0x000000070b077208 */ /* 0x000fce0000000000 */
.L_x_18257:
[----:B------:R-:W-:Y:S05]  /*2200*/  BSYNC B0 ;  /* 0x0000000000007941 */ /* 0x000fea0003800000 */
.L_x_18256:
[----:B0-----:R-:W0:Y:S01]  /*2210*/  S2R R2, SR_TID.X ;  /* 0x0000000000027919 */ /* 0x001e220000002100 */
[----:B------:R-:W-:Y:S01]  /*2220*/  BSSY B0, `(.L_x_18263) ;  /* 0x0000017000007945 */ /* 0x000fe20003800000 */
[----:B0-----:R-:W-:Y:S01]  /*2230*/  ISETP.GE.AND P1, PT, R2, R5, PT ;  /* 0x000000050200720c */ /* 0x001fe20003f26270 */
[----:B------:R-:W-:-:S12]  /*2240*/  IMAD.MOV.U32 R6, RZ, RZ, R2 ;  /* 0x000000ffff067224 */ /* 0x000fd800078e0002 */
[----:B-----5:R-:W0:Y:S01]  /*2250*/  @!P1 S2R R11, SR_CTAID.X ;  /* 0x00000000000b9919 */ /* 0x020e220000002500 */
[----:B------:R-:W1:Y:S01]  /*2260*/  @!P1 LDC.64 R8, c[0x0][0x228] ;  /* 0x00008a00ff089b82 */ /* 0x000e620000000a00 */
[----:B------:R-:W-:-:S05]  /*2270*/  @!P1 VIADD R6, R2, 0x80 ;  /* 0x0000008002069836 */ /* 0x000fca0000000000 */
[----:B------:R-:W-:Y:S01]  /*2280*/  ISETP.GE.AND P0, PT, R6, R5, PT ;  /* 0x000000050600720c */ /* 0x000fe20003f06270 */
[----:B0-----:R-:W-:Y:S02]  /*2290*/  @!P1 IMAD R11, R11, 0x200, R2 ;  /* 0x000002000b0b9824 */ /* 0x001fe400078e0202 */
[----:B------:R-:W-:Y:S02]  /*22a0*/  @!P1 IMAD.MOV.U32 R2, RZ, RZ, R4 ;  /* 0x000000ffff029224 */ /* 0x000fe400078e0004 */
        /* <DEDUP_REMOVED lines=14> */
.L_x_18264:
[----:B------:R-:W-:Y:S05]  /*2390*/  BSYNC B0 ;  /* 0x0000000000007941 */ /* 0x000fea0003800000 */
.L_x_18263:
[----:B------:R-:W-:-:S13]  /*23a0*/  ISETP.GE.AND P0, PT, R6, R5, PT ;  /* 0x000000050600720c */ /* 0x000fda0003f06270 */
[----:B------:R-:W-:Y:S05]  /*23b0*/  @P0 EXIT ;  /* 0x000000000000094d */ /* 0x000fea0003800000 */
[----:B------:R-:W2:Y:S01]  /*23c0*/  S2R R5, SR_CTAID.X ;  /* 0x0000000000057919 */ /* 0x000ea20000002500 */
[----:B01----:R-:W0:Y:S01]  /*23d0*/  LDC.64 R2, c[0x0][0x228] ;  /* 0x00008a00ff027b82 */ /* 0x003e220000000a00 */
[----:B--2---:R-:W-:Y:S02]  /*23e0*/  IMAD R5, R5, 0x200, R6 ;  /* 0x0000020005057824 */ /* 0x004fe400078e0206 */
[----:B------:R-:W-:Y:S02]  /*23f0*/  IMAD.MOV.U32 R6, RZ, RZ, R0 ;  /* 0x000000ffff067224 */ /* 0x000fe400078e0000 */
[----:B0-----:R-:W-:-:S05]  /*2400*/  IMAD.WIDE.U32 R2, R5, 0x8, R2 ;  /* 0x0000000805027825 */ /* 0x001fca00078e0002 */
[----:B------:R-:W-:Y:S01]  /*2410*/  STG.E.64 desc[UR4][R2.64], R6 ;  /* 0x0000000602007986 */ /* 0x000fe2000c101b04 */
[----:B------:R-:W-:Y:S05]  /*2420*/  EXIT ;  /* 0x000000000000794d */ /* 0x000fea0003800000 */
        .weak           $__internal_73_$__cuda_sm20_div_rn_f64_full
        .type           $__internal_73_$__cuda_sm20_div_rn_f64_full,@function
        .size           $__internal_73_$__cuda_sm20_div_rn_f64_full,(.L_x_19749 - $__internal_73_$__cuda_sm20_div_rn_f64_full)
$__internal_73_$__cuda_sm20_div_rn_f64_full:
        /* <DEDUP_REMOVED lines=66> */
.L_x_18266:
        /* <DEDUP_REMOVED lines=16> */
.L_x_18269:
[----:B------:R-:W-:Y:S01]  /*2950*/  LOP3.LUT R23, R15, 0x80000, RZ, 0xfc, !PT ;  /* 0x000800000f177812 */ /* 0x000fe200078efcff */
[----:B------:R-:W-:Y:S01]  /*2960*/  IMAD.MOV.U32 R22, RZ, RZ, R14 ;  /* 0x000000ffff167224 */ /* 0x000fe200078e000e */
[----:B------:R-:W-:Y:S06]  /*2970*/  BRA `(.L_x_18267) ;  /* 0x0000000000087947 */ /* 0x000fec0003800000 */
.L_x_18268:
[----:B------:R-:W-:Y:S01]  /*2980*/  LOP3.LUT R23, R17, 0x80000, RZ, 0xfc, !PT ;  /* 0x0008000011177812 */ /* 0x000fe200078efcff */
[----:B------:R-:W-:-:S07]  /*2990*/  IMAD.MOV.U32 R22, RZ, RZ, R16 ;  /* 0x000000ffff167224 */ /* 0x000fce00078e0010 */
.L_x_18267:
[----:B------:R-:W-:Y:S05]  /*29a0*/  BSYNC B2 ;  /* 0x0000000000027941 */ /* 0x000fea0003800000 */
.L_x_18265:
[----:B------:R-:W-:Y:S02]  /*29b0*/  IMAD.MOV.U32 R7, RZ, RZ, 0x0 ;  /* 0x00000000ff077424 */ /* 0x000fe400078e00ff */
[----:B------:R-:W-:Y:S02]  /*29c0*/  IMAD.MOV.U32 R2, RZ, RZ, R22 ;  /* 0x000000ffff027224 */ /* 0x000fe400078e0016 */
[----:B------:R-:W-:Y:S05]  /*29d0*/  RET.REL.NODEC R6 `(_ZN2at6native27unrolled_elementwise_kernelINS0_13BUnaryFunctorIdddZZZNS0_17atan2_kernel_cudaERNS_18TensorIteratorBaseEENKUlvE_clEvENKUlvE_clEvEUlddE_EESt5arrayIPcLm2EELi4E23TrivialOffsetCalculatorILi1EjESD_NS0_6memory15LoadWithoutCastENSE_16StoreWithoutCastEEEviT_T0_T2_T3_T4_T5_) ;  /* 0xffffffd406887950 */ /* 0x000fea0003c3ffff */
.L_x_18270:
        /* <DEDUP_REMOVED lines=10> */
.L_x_19749:


//--------------------- .text._ZN2at6native29vectorized_elementwise_kernelILi2ENS0_13BUnaryFunctorIdddZZZNS0_17atan2_kernel_cudaERNS_18TensorIteratorBaseEENKUlvE_clEvENKUlvE_clEvEUlddE_EESt5arrayIPcLm2EEEEviT0_T1_ --------------------------
	.section	.text._ZN2at6native29vectorized_elementwise_kernelILi2ENS0_13BUnaryFunctorIdddZZZNS0_17atan2_kernel_cudaERNS_18TensorIteratorBaseEENKUlvE_clEvENKUlvE_clEvEUlddE_EESt5arrayIPcLm2EEEEviT0_T1_,"ax",@progbits
	.align	128
        .global         _ZN2at6native29vectorized_elementwise_kernelILi2ENS0_13BUnaryFunctorIdddZZZNS0_17atan2_kernel_cudaERNS_18TensorIteratorBaseEENKUlvE_clEvENKUlvE_clEvEUlddE_EESt5arrayIPcLm2EEEEviT0_T1_
        .type           _ZN2at6native29vectorized_elementwise_kernelILi2ENS0_13BUnaryFunctorIdddZZZNS0_17atan2_kernel_cudaERNS_18TensorIteratorBaseEENKUlvE_clEvENKUlvE_clEvEUlddE_EESt5arrayIPcLm2EEEEviT0_T1_,@function
        .size           _ZN2at6native29vectorized_elementwise_kernelILi2ENS0_13BUnaryFunctorIdddZZZNS0_17atan2_kernel_cudaERNS_18TensorIteratorBaseEENKUlvE_clEvENKUlvE_clEvEUlddE_EESt5arrayIPcLm2EEEEviT0_T1_,(.L_x_19750 - _ZN2at6native29vectorized_elementwise_kernelILi2ENS0_13BUnaryFunctorIdddZZZNS0_17atan2_kernel_cudaERNS_18TensorIteratorBaseEENKUlvE_clEvENKUlvE_clEvEUlddE_EESt5arrayIPcLm2EEEEviT0_T1_)
        .other          _ZN2at6native29vectorized_elementwise_kernelILi2ENS0_13BUnaryFunctorIdddZZZNS0_17atan2_kernel_cudaERNS_18TensorIteratorBaseEENKUlvE_clEvENKUlvE_clEvEUlddE_EESt5arrayIPcLm2EEEEviT0_T1_,@"STO_CUDA_ENTRY STV_DEFAULT"
_ZN2at6native29vectorized_elementwise_kernelILi2ENS0_13BUnaryFunctorIdddZZZNS0_17atan2_kernel_cudaERNS_18TensorIteratorBaseEENKUlvE_clEvENKUlvE_clEvEUlddE_EESt5arrayIPcLm2EEEEviT0_T1_:
.text._ZN2at6native29vectorized_elementwise_kernelILi2ENS0_13BUnaryFunctorIdddZZZNS0_17atan2_kernel_cudaERNS_18TensorIteratorBaseEENKUlvE_clEvENKUlvE_clEvEUlddE_EESt5arrayIPcLm2EEEEviT0_T1_:
        /* <DEDUP_REMOVED lines=10> */
[----:B------:R-:W-:Y:S01]  /*00a0*/  ULDC.64 UR6, c[0x0][0x220] ;  /* 0x0000880000067ab9 */ /* 0x000fe20000000a00 */
[----:B-1----:R-:W-:-:S04]  /*00b0*/  IMAD.WIDE R2, R7, 0x8, R2 ;  /* 0x0000000807027825 */ /* 0x002fc800078e0202 */
[----:B0-----:R-:W-:-:S05]  /*00c0*/  IMAD.WIDE.U32 R2, R5, 0x10, R2 ;  /* 0x0000001005027825 */ /* 0x001fca00078e0002 */
[----:B------:R-:W2:Y:S01]  /*00d0*/  LDG.E.128 R12, desc[UR4][R2.64] ;  /* 0x00000004020c7981 */ /* 0x000ea2000c1e1d00 */
[----:B------:R-:W-:Y:S01]  /*00e0*/  DADD R26, -RZ, |UR6| ;  /* 0x40000006ff1a7e29 */ /* 0x000fe20008000100 */
[----:B------:R-:W-:Y:S02]  /*00f0*/  IMAD.MOV.U32 R4, RZ, RZ, 0x1 ;  /* 0x00000001ff047424 */ /* 0x000fe400078e00ff */
[----:B------:R-:W5:Y:S04]  /*0100*/  LDG.E.128 R8, desc[UR4][R2.64+0x800] ;  /* 0x0008000402087981 */ /* 0x000f68000c1e1d00 */
[----:B------:R-:W5:Y:S04]  /*0110*/  LDG.E.128 R20, desc[UR4][R2.64+0x1000] ;  /* 0x0010000402147981 */ /* 0x000f68000c1e1d00 */
[----:B------:R0:W5:Y:S01]  /*0120*/  LDG.E.128 R16, desc[UR4][R2.64+0x1800] ;  /* 0x0018000402107981 */ /* 0x000162000c1e1d00 */
[----:B------:R-:W-:Y:S01]  /*0130*/  BSSY B1, `(.L_x_18272) ;  /* 0x000001c000017945 */ /* 0x000fe20003800000 */
[----:B--2---:R-:W-:-:S02]  /*0140*/  DADD R24, -RZ, |R12| ;  /* 0x00000000ff187229 */ /* 0x004fc4000000050c */
[----:B------:R-:W-:Y:S01]  /*0150*/  DSETP.GT.AND P1, PT, |R12|, |UR6|, PT ;  /* 0x400000060c007e2a */ /* 0x000fe2000bf24200 */
[----:B------:R-:W-:Y:S02]  /*0160*/  ULDC UR6, c[0x0][0x224] ;  /* 0x0000890000067ab9 */ /* 0x000fe40000000800 */
[----:B------:R-:W-:-:S05]  /*0170*/  ISETP.LE.AND P5, PT, RZ, UR6, PT ;  /* 0x00000006ff007c0c */ /* 0x000fca000bfa3270 */
[CC--:B------:R-:W-:Y:S02]  /*0180*/  FSEL R29, R25.reuse, R27.reuse, P1 ;  /* 0x0000001b191d7208 */ /* 0x0c0fe40000800000 */
[CC--:B------:R-:W-:Y:S02]  /*0190*/  FSEL R28, R24.reuse, R26.reuse, P1 ;  /* 0x0000001a181c7208 */ /* 0x0c0fe40000800000 */
[----:B------:R-:W1:Y:S01]  /*01a0*/  MUFU.RCP64H R5, R29 ;  /* 0x0000001d00057308 */ /* 0x000e620000001800 */
[----:B------:R-:W-:Y:S02]  /*01b0*/  FSEL R24, R24, R26, !P1 ;  /* 0x0000001a18187208 */ /* 0x000fe40004800000 */
[----:B------:R-:W-:-:S04]  /*01c0*/  FSEL R25, R25, R27, !P1 ;  /* 0x0000001b19197208 */ /* 0x000fc80004800000 */
[----:B------:R-:W-:Y:S01]  /*01d0*/  FSETP.GEU.AND P2, PT, |R25|, 6.5827683646048100446e-37, PT ;  /* 0x036000001900780b */ /* 0x000fe20003f4e200 */
[----:B-1----:R-:W-:-:S08]  /*01e0*/  DFMA R6, -R28, R4, 1 ;  /* 0x3ff000001c06742b */ /* 0x002fd00000000104 */
[----:B------:R-:W-:-:S08]  /*01f0*/  DFMA R6, R6, R6, R6 ;  /* 0x000000060606722b */ /* 0x000fd00000000006 */
[----:B------:R-:W-:-:S08]  /*0200*/  DFMA R6, R4, R6, R4 ;  /* 0x000000060406722b */ /* 0x000fd00000000004 */
[----:B0-----:R-:W-:-:S08]  /*0210*/  DFMA R2, -R28, R6, 1 ;  /* 0x3ff000001c02742b */ /* 0x001fd00000000106 */
        /* <DEDUP_REMOVED lines=12> */
[----:B-----5:R-:W-:Y:S05]  /*02e0*/  CALL.REL.NOINC `($__internal_74_$__cuda_sm20_div_rn_f64_full) ;  /* 0x000000b0002c7944 */ /* 0x020fea0003c00000 */
.L_x_18273:
[----:B------:R-:W-:Y:S05]  /*02f0*/  BSYNC B1 ;  /* 0x0000000000017941 */ /* 0x000fea0003800000 */
.L_x_18272:
[----:B------:R-:W-:Y:S01]  /*0300*/  DMUL R4, R2, R2 ;  /* 0x0000000202047228 */ /* 0x000fe20000000000 */
[----:B------:R-:W-:Y:S01]  /*0310*/  IMAD.MOV.U32 R6, RZ, RZ, -0x2449a4b7 ;  /* 0xdbb65b49ff067424 */ /* 0x000fe200078e00ff */
[----:B------:R-:W-:Y:S01]  /*0320*/  UMOV UR6, 0x2a25ff7e ;  /* 0x2a25ff7e00067882 */ /* 0x000fe20000000000 */
[----:B------:R-:W-:Y:S01]  /*0330*/  IMAD.MOV.U32 R7, RZ, RZ, 0x3f2d3b63 ;  /* 0x3f2d3b63ff077424 */ /* 0x000fe200078e00ff */
[----:B------:R-:W-:-:S05]  /*0340*/  UMOV UR7, 0x3ef53e1d ;  /* 0x3ef53e1d00077882 */ /* 0x000fca0000000000 */
        /* <DEDUP_REMOVED lines=51> */
[----:B------:R-:W-:-:S08]  /*0680*/  DFMA R6, R4, R6, -UR6 ;  /* 0x8000000604067e2b */ /* 0x000fd00008000006 */
[----:B------:R-:W-:-:S08]  /*0690*/  DMUL R6, R4, R6 ;  /* 0x0000000604067228 */ /* 0x000fd00000000000 */
[----:B------:R-:W-:Y:S01]  /*06a0*/  DFMA R6, R6, R2, R2 ;  /* 0x000000020606722b */ /* 0x000fe20000000002 */
[----:B------:R-:W-:Y:S10]  /*06b0*/  @!P5 BRA `(.L_x_18274) ;  /* 0x00000030005cd947 */ /* 0x000ff40003800000 */
[----:B------:R-:W-:Y:S01]  /*06c0*/  DSETP.NEU.AND P0, PT, R28, RZ, PT ;  /* 0x000000ff1c00722a */ /* 0x000fe20003f0d000 */
[----:B------:R-:W-:Y:S01]  /*06d0*/  BSSY B0, `(.L_x_18275) ;  /* 0x000000d000007945 */ /* 0x000fe20003800000 */
[----:B------:R-:W-:Y:S01]  /*06e0*/  DADD R24, -RZ, |R14| ;  /* 0x00000000ff187229 */ /* 0x000fe2000000050e */
[----:B------:R-:W-:-:S11]  /*06f0*/  CS2R R4, SRZ ;  /* 0x0000000000047805 */ /* 0x000fd6000001ff00 */
[----:B------:R-:W-:Y:S05]  /*0700*/  @!P0 BRA `(.L_x_18276) ;  /* 0x0000000000248947 */ /* 0x000fea0003800000 */
[----:B------:R-:W-:Y:S01]  /*0710*/  UMOV UR6, 0x54442d18 ;  /* 0x54442d1800067882 */ /* 0x000fe20000000000 */
[----:B------:R-:W-:Y:S02]  /*0720*/  UMOV UR7, 0x3ff921fb ;  /* 0x3ff921fb00077882 */ /* 0x000fe40000000000 */
[----:B------:R-:W-:Y:S01]  /*0730*/  DADD R2, -R6, UR6 ;  /* 0x0000000606027e29 */ /* 0x000fe20008000100 */
[----:B------:R-:W-:Y:S02]  /*0740*/  ULDC.64 UR6, c[0x0][0x220] ;  /* 0x0000880000067ab9 */ /* 0x000fe40000000a00 */
[----:B------:R-:W-:-:S07]  /*0750*/  DSETP.NEU.AND P0, PT, |R12|, |UR6|, PT ;  /* 0x400000060c007e2a */ /* 0x000fce000bf0d200 */
[----:B------:R-:W-:Y:S02]  /*0760*/  FSEL R4, R2, R6, P1 ;  /* 0x0000000602047208 */ /* 0x000fe40000800000 */
[----:B------:R-:W-:-:S05]  /*0770*/  FSEL R5, R3, R7, P1 ;  /* 0x0000000703057208 */ /* 0x000fca0000800000 */
[----:B------:R-:W-:Y:S02]  /*0780*/  @!P0 IMAD.MOV.U32 R4, RZ, RZ, 0x54442d18 ;  /* 0x54442d18ff048424 */ /* 0x000fe400078e00ff */
[----:B------:R-:W-:-:S07]  /*0790*/  @!P0 IMAD.MOV.U32 R5, RZ, RZ, 0x3fe921fb ;  /* 0x3fe921fbff058424 */ /* 0x000fce00078e00ff */
.L_x_18276:
[----:B------:R-:W-:Y:S05]  /*07a0*/  BSYNC B0 ;  /* 0x0000000000007941 */ /* 0x000fea0003800000 */
.L_x_18275:
[----:B------:R-:W-:Y:S01]  /*07b0*/  ULDC.64 UR6, c[0x0][0x220] ;  /* 0x0000880000067ab9 */ /* 0x000fe20000000a00 */
[----:B------:R-:W-:Y:S01]  /*07c0*/  IMAD.MOV.U32 R2, RZ, RZ, 0x1 ;  /* 0x00000001ff027424 */ /* 0x000fe200078e00ff */
[----:B------:R-:W-:Y:S01]  /*07d0*/  DADD R26, -RZ, |UR6| ;  /* 0x40000006ff1a7e29 */ /* 0x000fe20008000100 */
[----:B------:R-:W-:Y:S01]  /*07e0*/  BSSY B1, `(.L_x_18277) ;  /* 0x000001f000017945 */ /* 0x000fe20003800000 */
[----:B------:R-:W-:Y:S01]  /*07f0*/  DSETP.GT.AND P1, PT, |R14|, |UR6|, PT ;  /* 0x400000060e007e2a */ /* 0x000fe2000bf24200 */
[----:B------:R-:W-:-:S07]  /*0800*/  CS2R R30, SRZ ;  /* 0x00000000001e7805 */ /* 0x000fce000001ff00 */
        /* <DEDUP_REMOVED lines=14> */
[----:B------:R-:W-:Y:S01]  /*08f0*/  DADD R6, |R12|, |UR6| ;  /* 0x400000060c067e29 */ /* 0x000fe20008000200 */
        /* <DEDUP_REMOVED lines=12> */
[----:B-----5:R-:W-:Y:S05]  /*09c0*/  CALL.REL.NOINC `($__internal_74_$__cuda_sm20_div_rn_f64_full) ;  /* 0x000000a800747944 */ /* 0x020fea0003c00000 */
.L_x_18278:
[----:B------:R-:W-:Y:S05]  /*09d0*/  BSYNC B1 ;  /* 0x0000000000017941 */ /* 0x000fea0003800000 */
.L_x_18277:
[----:B------:R-:W-:Y:S01]  /*09e0*/  DMUL R4, R2, R2 ;  /* 0x0000000202047228 */ /* 0x000fe20000000000 */
[----:B------:R-:W-:Y:S01]  /*09f0*/  IMAD.MOV.U32 R6, RZ, RZ, -0x2449a4b7 ;  /* 0xdbb65b49ff067424 */ /* 0x000fe200078e00ff */
[----:B------:R-:W-:Y:S01]  /*0a00*/  UMOV UR6, 0x2a25ff7e ;  /* 0x2a25ff7e00067882 */ /* 0x000fe20000000000 */
[----:B------:R-:W-:Y:S01]  /*0a10*/  IMAD.MOV.U32 R7, RZ, RZ, 0x3f2d3b63 ;  /* 0x3f2d3b63ff077424 */ /* 0x000fe200078e00ff */
[----:B------:R-:W-:Y:S01]  /*0a20*/  UMOV UR7, 0x3ef53e1d ;  /* 0x3ef53e1d00077882 */ /* 0x000fe20000000000 */
[----:B------:R-:W-:Y:S01]  /*0a30*/  DSETP.NEU.AND P0, PT, R28, RZ, PT ;  /* 0x000000ff1c00722a */ /* 0x000fe20003f0d000 */
[----:B------:R-:W-:Y:S01]  /*0a40*/  BSSY B0, `(.L_x_18279) ;  /* 0x0000044000007945 */ /* 0x000fe20003800000 */
[----:B-----5:R-:W-:Y:S02]  /*0a50*/  DADD R24, -RZ, |R8| ;  /* 0x00000000ff187229 */ /* 0x020fe40000000508 */
        /* <DEDUP_REMOVED lines=56> */
[----:B------:R-:W-:-:S10]  /*0de0*/  DADD R2, -R6, UR6 ;  /* 0x0000000606027e29 */ /* 0x000fd40008000100 */
[----:B------:R-:W-:Y:S02]  /*0df0*/  FSEL R0, R2, R6, P1 ;  /* 0x0000000602007208 */ /* 0x000fe40000800000 */
[----:B------:R-:W-:Y:S01]  /*0e00*/  FSEL R3, R3, R7, P1 ;  /* 0x0000000703037208 */ /* 0x000fe20000800000 */
[----:B------:R-:W-:Y:S06]  /*0e10*/  @!P0 BRA `(.L_x_18280) ;  /* 0x0000000000188947 */ /* 0x000fec0003800000 */
[----:B------:R-:W-:Y:S01]  /*0e20*/  ULDC.64 UR6, c[0x0][0x220] ;  /* 0x0000880000067ab9 */ /* 0x000fe20000000a00 */
[----:B------:R-:W-:Y:S01]  /*0e30*/  IMAD.MOV.U32 R30, RZ, RZ, R0 ;  /* 0x000000ffff1e7224 */ /* 0x000fe200078e0000 */
[----:B------:R-:W-:Y:S01]  /*0e40*/  DSETP.NEU.AND P0, PT, |R14|, |UR6|, PT ;  /* 0x400000060e007e2a */ /* 0x000fe2000bf0d200 */
[----:B------:R-:W-:-:S13]  /*0e50*/  IMAD.MOV.U32 R31, RZ, RZ, R3 ;  /* 0x000000ffff1f7224 */ /* 0x000fda00078e0003 */
[----:B------:R-:W-:Y:S02]  /*0e60*/  @!P0 IMAD.MOV.U32 R30, RZ, RZ, 0x54442d18 ;  /* 0x54442d18ff1e8424 */ /* 0x000fe400078e00ff */
[----:B------:R-:W-:-:S07]  /*0e70*/  @!P0 IMAD.MOV.U32 R31, RZ, RZ, 0x3fe921fb ;  /* 0x3fe921fbff1f8424 */ /* 0x000fce00078e00ff */
.L_x_18280:
[----:B------:R-:W-:Y:S05]  /*0e80*/  BSYNC B0 ;  /* 0x0000000000007941 */ /* 0x000fea0003800000 */
.L_x_18279:
[----:B------:R-:W-:Y:S01]  /*0e90*/  ULDC.64 UR6, c[0x0][0x220] ;  /* 0x0000880000067ab9 */ /* 0x000fe20000000a00 */
        /* <DEDUP_REMOVED lines=31> */
[----:B------:R-:W-:Y:S05]  /*1090*/  CALL.REL.NOINC `($__internal_74_$__cuda_sm20_div_rn_f64_full) ;  /* 0x000000a000c07944 */ /* 0x000fea0003c00000 */
.L_x_18282:
[----:B------:R-:W-:Y:S05]  /*10a0*/  BSYNC B1 ;  /* 0x0000000000017941 */ /* 0x000fea0003800000 */
.L_x_18281:
[----:B------:R-:W-:Y:S01]  /*10b0*/  DMUL R4, R2, R2 ;  /* 0x0000000202047228 */ /* 0x000fe20000000000 */
[----:B------:R-:W-:Y:S01]  /*10c0*/  IMAD.MOV.U32 R6, RZ, RZ, -0x2449a4b7 ;  /* 0xdbb65b49ff067424 */ /* 0x000fe200078e00ff */
[----:B------:R-:W-:Y:S01]  /*10d0*/  UMOV UR6, 0x2a25ff7e ;  /* 0x2a25ff7e00067882 */ /* 0x000fe20000000000 */
[----:B------:R-:W-:Y:S01]  /*10e0*/  IMAD.MOV.U32 R7, RZ, RZ, 0x3f2d3b63 ;  /* 0x3f2d3b63ff077424 */ /* 0x000fe200078e00ff */
[----:B------:R-:W-:Y:S01]  /*10f0*/  UMOV UR7, 0x3ef53e1d ;  /* 0x3ef53e1d00077882 */ /* 0x000fe20000000000 */
[----:B------:R-:W-:Y:S01]  /*1100*/  DSETP.NEU.AND P0, PT, R28, RZ, PT ;  /* 0x000000ff1c00722a */ /* 0x000fe20003f0d000 */
[----:B------:R-:W-:Y:S01]  /*1110*/  BSSY B0, `(.L_x_18283) ;  /* 0x0000045000007945 */ /* 0x000fe20003800000 */
[----:B------:R-:W-:Y:S02]  /*1120*/  DADD R24, -RZ, |R10| ;  /* 0x00000000ff187229 */ /* 0x000fe4000000050a */
        /* <DEDUP_REMOVED lines=54> */
[----:B------:R-:W-:Y:S01]  /*1490*/  DMUL R6, R4, R6 ;  /* 0x0000000604067228 */ /* 0x000fe20000000000 */
[----:B------:R-:W-:-:S07]  /*14a0*/  CS2R R4, SRZ ;  /* 0x0000000000047805 */ /* 0x000fce000001ff00 */
        /* <DEDUP_REMOVED lines=11> */
.L_x_18284:
[----:B------:R-:W-:Y:S05]  /*1560*/  BSYNC B0 ;  /* 0x0000000000007941 */ /* 0x000fea0003800000 */
.L_x_18283:
        /* <DEDUP_REMOVED lines=34> */
.L_x_18286:
[----:B------:R-:W-:Y:S05]  /*1790*/  BSYNC B1 ;  /* 0x0000000000017941 */ /* 0x000fea0003800000 */
.L_x_18285:
        /* <DEDUP_REMOVED lines=74> */
.L_x_18288:
[----:B------:R-:W-:Y:S05]  /*1c40*/  BSYNC B0 ;  /* 0x0000000000007941 */ /* 0x000fea0003800000 */
.L_x_18287:
        /* <DEDUP_REMOVED lines=33> */
.L_x_18290:
[----:B------:R-:W-:Y:S05]  /*1e60*/  BSYNC B1 ;  /* 0x0000000000017941 */ /* 0x000fea0003800000 */
.L_x_18289:
        /* <DEDUP_REMOVED lines=75> */
.L_x_18292:
[----:B------:R-:W-:Y:S05]  /*2320*/  BSYNC B0 ;  /* 0x0000000000007941 */ /* 0x000fea0003800000 */
.L_x_18291:
        /* <DEDUP_REMOVED lines=34> */
.L_x_18294:
[----:B------:R-:W-:Y:S05]  /*2550*/  BSYNC B1 ;  /* 0x0000000000017941 */ /* 0x000fea0003800000 */
.L_x_18293:
        /* <DEDUP_REMOVED lines=74> */
.L_x_18296:
[----:B------:R-:W-:Y:S05]  /*2a00*/  BSYNC B0 ;  /* 0x0000000000007941 */ /* 0x000fea0003800000 */
.L_x_18295:
        /* <DEDUP_REMOVED lines=33> */
.L_x_18298:
[----:B------:R-:W-:Y:S05]  /*2c20*/  BSYNC B1 ;  /* 0x0000000000017941 */ /* 0x000fea0003800000 */
.L_x_18297:
        /* <DEDUP_REMOVED lines=75> */
.L_x_18300:
[----:B------:R-:W-:Y:S05]  /*30e0*/  BSYNC B0 ;  /* 0x0000000000007941 */ /* 0x000fea0003800000 */
.L_x_18299:
        /* <DEDUP_REMOVED lines=34> */
.L_x_18302:
[----:B------:R-:W-:Y:S05]  /*3310*/  BSYNC B1 ;  /* 0x0000000000017941 */ /* 0x000fea0003800000 */
.L_x_18301:
        /* <DEDUP_REMOVED lines=73> */
.L_x_18304:
[----:B------:R-:W-:Y:S05]  /*37b0*/  BSYNC B0 ;  /* 0x0000000000007941 */ /* 0x000fea0003800000 */
.L_x_18303:
[----:B------:R-:W-:Y:S02]  /*37c0*/  ULDC.64 UR6, c[0x0][0x220] ;  /* 0x0000880000067ab9 */ /* 0x000fe40000000a00 */
[----:B------:R-:W-:Y:S01]  /*37d0*/  DADD R2, |R18|, |UR6| ;  /* 0x4000000612027e29 */ /* 0x000fe20008000200 */
[----:B------:R-:W-:-:S07]  /*37e0*/  LOP3.LUT R19, R31, 0x80000000, R19, 0xb8, !PT ;  /* 0x800000001f137812 */ /* 0x000fce00078eb813 */
[----:B------:R-:W-:-:S06]  /*37f0*/  DSETP.GTU.AND P0, PT, |R2|, +INF , PT ;  /* 0x7ff000000200742a */ /* 0x000fcc0003f0c200 */
[----:B------:R-:W-:Y:S02]  /*3800*/  FSEL R18, R2, R30, P0 ;  /* 0x0000001e02127208 */ /* 0x000fe40000000000 */
[----:B------:R-:W-:Y:S01]  /*3810*/  FSEL R19, R3, R19, P0 ;  /* 0x0000001303137208 */ /* 0x000fe20000000000 */
[----:B------:R-:W-:Y:S06]  /*3820*/  BRA `(.L_x_18305) ;  /* 0x0000003000d87947 */ /* 0x000fec0003800000 */
.L_x_18274:
[----:B------:R-:W-:Y:S01]  /*3830*/  DSETP.NEU.AND P0, PT, R28, RZ, PT ;  /* 0x000000ff1c00722a */ /* 0x000fe20003f0d000 */
[----:B------:R-:W-:Y:S01]  /*3840*/  BSSY B0, `(.L_x_18306) ;  /* 0x0000011000007945 */ /* 0x000fe20003800000 */
[----:B------:R-:W-:Y:S01]  /*3850*/  DADD R24, -RZ, |R14| ;  /* 0x00000000ff187229 */ /* 0x000fe2000000050e */
[----:B------:R-:W-:Y:S02]  /*3860*/  IMAD.MOV.U32 R4, RZ, RZ, 0x54442d18 ;  /* 0x54442d18ff047424 */ /* 0x000fe400078e00ff */
[----:B------:R-:W-:-:S09]  /*3870*/  IMAD.MOV.U32 R5, RZ, RZ, 0x400921fb ;  /* 0x400921fbff057424 */ /* 0x000fd200078e00ff */
[----:B------:R-:W-:Y:S05]  /*3880*/  @!P0 BRA `(.L_x_18307) ;  /* 0x0000000000308947 */ /* 0x000fea0003800000 */
[----:B------:R-:W-:Y:S01]  /*3890*/  UMOV UR6, 0x54442d18 ;  /* 0x54442d1800067882 */ /* 0x000fe20000000000 */
[----:B------:R-:W-:Y:S01]  /*38a0*/  UMOV UR7, 0x400921fb ;  /* 0x400921fb00077882 */ /* 0x000fe20000000000 */
[----:B------:R-:W-:Y:S01]  /*38b0*/  UMOV UR8, 0x54442d18 ;  /* 0x54442d1800087882 */ /* 0x000fe20000000000 */
[----:B------:R-:W-:Y:S01]  /*38c0*/  DADD R2, -R6, UR6 ;  /* 0x0000000606027e29 */ /* 0x000fe20008000100 */
[----:B------:R-:W-:Y:S01]  /*38d0*/  ULDC.64 UR6, c[0x0][0x220] ;  /* 0x0000880000067ab9 */ /* 0x000fe20000000a00 */
[----:B------:R-:W-:Y:S01]  /*38e0*/  UMOV UR9, 0x3ff921fb ;  /* 0x3ff921fb00097882 */ /* 0x000fe20000000000 */
[----:B------:R-:W-:Y:S02]  /*38f0*/  DSETP.NEU.AND P0, PT, |R12|, |UR6|, PT ;  /* 0x400000060c007e2a */ /* 0x000fe4000bf0d200 */
[----:B------:R-:W-:-:S10]  /*3900*/  DADD R4, R6, UR8 ;  /* 0x0000000806047e29 */ /* 0x000fd40008000000 */
[----:B------:R-:W-:Y:S02]  /*3910*/  FSEL R4, R4, R2, P1 ;  /* 0x0000000204047208 */ /* 0x000fe40000800000 */
[----:B------:R-:W-:Y:S01]  /*3920*/  FSEL R5, R5, R3, P1 ;  /* 0x0000000305057208 */ /* 0x000fe20000800000 */
[----:B------:R-:W-:Y:S02]  /*3930*/  @!P0 IMAD.MOV.U32 R4, RZ, RZ, 0x7f3321d2 ;  /* 0x7f3321d2ff048424 */ /* 0x000fe400078e00ff */
[----:B------:R-:W-:-:S07]  /*3940*/  @!P0 IMAD.MOV.U32 R5, RZ, RZ, 0x4002d97c ;  /* 0x4002d97cff058424 */ /* 0x000fce00078e00ff */
.L_x_18307:
[----:B------:R-:W-:Y:S05]  /*3950*/  BSYNC B0 ;  /* 0x0000000000007941 */ /* 0x000fea0003800000 */
.L_x_18306:
[----:B------:R-:W-:Y:S01]  /*3960*/  ULDC.64 UR6, c[0x0][0x220] ;  /* 0x0000880000067ab9 */ /* 0x000fe20000000a00 */
[----:B------:R-:W-:Y:S01]  /*3970*/  IMAD.MOV.U32 R6, RZ, RZ, 0x1 ;  /* 0x00000001ff067424 */ /* 0x000fe200078e00ff */
[----:B------:R-:W-:Y:S01]  /*3980*/  DADD R2, -RZ, |UR6| ;  /* 0x40000006ff027e29 */ /* 0x000fe20008000100 */
[----:B------:R-:W-:Y:S01]  /*3990*/  BSSY B1, `(.L_x_18308) ;  /* 0x0000020000017945 */ /* 0x000fe20003800000 */
[----:B------:R-:W-:Y:S01]  /*39a0*/  DSETP.GT.AND P1, PT, |R14|, |UR6|, PT ;  /* 0x400000060e007e2a */ /* 0x000fe2000bf24200 */
[----:B------:R-:W-:Y:S02]  /*39b0*/  IMAD.MOV.U32 R30, RZ, RZ, 0x54442d18 ;  /* 0x54442d18ff1e7424 */ /* 0x000fe400078e00ff */
[----:B------:R-:W-:-:S05]  /*39c0*/  IMAD.MOV.U32 R31, RZ, RZ, 0x400921fb ;  /* 0x400921fbff1f7424 */ /* 0x000fca00078e00ff */
        /* <DEDUP_REMOVED lines=28> */
.L_x_18309:
[----:B------:R-:W-:Y:S05]  /*3b90*/  BSYNC B1 ;  /* 0x0000000000017941 */ /* 0x000fea0003800000 */
.L_x_18308:
[----:B------:R-:W-:Y:S01]  /*3ba0*/  DMUL R4, R2, R2 ;  /* 0x0000000202047228 */ /* 0x000fe20000000000 */
[----:B------:R-:W-:Y:S01]  /*3bb0*/  IMAD.MOV.U32 R6, RZ, RZ, -0x2449a4b7 ;  /* 0xdbb65b49ff067424 */ /* 0x000fe200078e00ff */
[----:B------:R-:W-:Y:S01]  /*3bc0*/  UMOV UR6, 0x2a25ff7e ;  /* 0x2a25ff7e00067882 */ /* 0x000fe20000000000 */
[----:B------:R-:W-:Y:S01]  /*3bd0*/  IMAD.MOV.U32 R7, RZ, RZ, 0x3f2d3b63 ;  /* 0x3f2d3b63ff077424 */ /* 0x000fe200078e00ff */
[----:B------:R-:W-:Y:S01]  /*3be0*/  UMOV UR7, 0x3ef53e1d ;  /* 0x3ef53e1d00077882 */ /* 0x000fe20000000000 */
[----:B------:R-:W-:Y:S01]  /*3bf0*/  DSETP.NEU.AND P0, PT, R28, RZ, PT ;  /* 0x000000ff1c00722a */ /* 0x000fe20003f0d000 */
[----:B------:R-:W-:Y:S01]  /*3c00*/  UMOV UR8, 0x54442d18 ;  /* 0x54442d1800087882 */ /* 0x000fe20000000000 */
[----:B------:R-:W-:Y:S01]  /*3c10*/  UMOV UR9, 0x3ff921fb ;  /* 0x3ff921fb00097882 */ /* 0x000fe20000000000 */
        /* <DEDUP_REMOVED lines=55> */
[----:B------:R-:W-:Y:S02]  /*3f90*/  DMUL R6, R4, R6 ;  /* 0x0000000604067228 */ /* 0x000fe40000000000 */
[----:B-----5:R-:W-:-:S06]  /*3fa0*/  DADD R4, -RZ, |R8| ;  /* 0x00000000ff047229 */ /* 0x020fcc0000000508 */
[----:B------:R-:W-:-:S08]  /*3fb0*/  DFMA R6, R6, R2, R2 ;  /* 0x000000020606722b */ /* 0x000fd00000000002 */
[C---:B------:R-:W-:Y:S02]  /*3fc0*/  DADD R2, -R6.reuse, UR6 ;  /* 0x0000000606027e29 */ /* 0x040fe40008000100 */
[----:B------:R-:W-:-:S10]  /*3fd0*/  DADD R6, R6, UR8 ;  /* 0x0000000806067e29 */ /* 0x000fd40008000000 */
        /* <DEDUP_REMOVED lines=9> */
.L_x_18311:
[----:B------:R-:W-:Y:S05]  /*4070*/  BSYNC B0 ;  /* 0x0000000000007941 */ /* 0x000fea0003800000 */
.L_x_18310:
[----:B------:R-:W-:Y:S01]  /*4080*/  ULDC.64 UR6, c[0x0][0x220] ;  /* 0x0000880000067ab9 */ /* 0x000fe20000000a00 */
[----:B------:R-:W-:Y:S01]  /*4090*/  IMAD.MOV.U32 R6, RZ, RZ, 0x1 ;  /* 0x00000001ff067424 */ /* 0x000fe200078e00ff */
[----:B------:R-:W-:Y:S01]  /*40a0*/  DADD R2, -RZ, |UR6| ;  /* 0x40000006ff027e29 */ /* 0x000fe20008000100 */
[----:B------:R-:W-:Y:S01]  /*40b0*/  BSSY B1, `(.L_x_18312) ;  /* 0x000001e000017945 */ /* 0x000fe20003800000 */
[----:B------:R-:W-:-:S08]  /*40c0*/  DSETP.GT.AND P1, PT, |R8|, |UR6|, PT ;  /* 0x4000000608007e2a */ /* 0x000fd0000bf24200 */
[----:B------:R-:W-:Y:S02]  /*40d0*/  FSEL R29, R5, R3, P1 ;  /* 0x00000003051d7208 */ /* 0x000fe40000800000 */
[----:B------:R-:W-:Y:S02]  /*40e0*/  FSEL R28, R4, R2, P1 ;  /* 0x00000002041c7208 */ /* 0x000fe40000800000 */
[----:B------:R-:W0:Y:S04]  /*40f0*/  MUFU.RCP64H R7, R29 ;  /* 0x0000001d00077308 */ /* 0x000e280000001800 */
[----:B0-----:R-:W-:-:S08]  /*4100*/  DFMA R24, -R28, R6, 1 ;  /* 0x3ff000001c18742b */ /* 0x001fd00000000106 */
[----:B------:R-:W-:-:S08]  /*4110*/  DFMA R24, R24, R24, R24 ;  /* 0x000000181818722b */ /* 0x000fd00000000018 */
[----:B------:R-:W-:-:S08]  /*4120*/  DFMA R24, R6, R24, R6 ;  /* 0x000000180618722b */ /* 0x000fd00000000006 */
[----:B------:R-:W-:-:S08]  /*4130*/  DFMA R6, -R28, R24, 1 ;  /* 0x3ff000001c06742b */ /* 0x000fd00000000118 */
[----:B------:R-:W-:Y:S01]  /*4140*/  DFMA R6, R24, R6, R24 ;  /* 0x000000061806722b */ /* 0x000fe20000000018 */
[----:B------:R-:W-:Y:S02]  /*4150*/  FSEL R24, R4, R2, !P1 ;  /* 0x0000000204187208 */ /* 0x000fe40004800000 */
[----:B------:R-:W-:-:S04]  /*4160*/  FSEL R25, R5, R3, !P1 ;  /* 0x0000000305197208 */ /* 0x000fc80004800000 */
[----:B------:R-:W-:Y:S02]  /*4170*/  FSETP.GEU.AND P3, PT, |R25|, 6.5827683646048100446e-37, PT ;  /* 0x036000001900780b */ /* 0x000fe40003f6e200 */
        /* <DEDUP_REMOVED lines=17> */
.L_x_18313:
[----:B------:R-:W-:Y:S05]  /*4290*/  BSYNC B1 ;  /* 0x0000000000017941 */ /* 0x000fea0003800000 */
.L_x_18312:
        /* <DEDUP_REMOVED lines=11> */
[----:B------:R-:W-:Y:S01]  /*4350*/  UMOV UR7, 0x3f531278 ;  /* 0x3f53127800077882 */ /* 0x000fe20000000000 */
[----:B------:R-:W-:-:S05]  /*4360*/  DADD R24, -RZ, |R10| ;  /* 0x00000000ff187229 */ /* 0x000fca000000050a */
        /* <DEDUP_REMOVED lines=52> */
[----:B------:R-:W-:Y:S02]  /*46b0*/  IMAD.MOV.U32 R4, RZ, RZ, 0x54442d18 ;  /* 0x54442d18ff047424 */ /* 0x000fe400078e00ff */
[----:B------:R-:W-:-:S05]  /*46c0*/  IMAD.MOV.U32 R5, RZ, RZ, 0x400921fb ;  /* 0x400921fbff057424 */ /* 0x000fca00078e00ff */
        /* <DEDUP_REMOVED lines=12> */
.L_x_18315:
[----:B------:R-:W-:Y:S05]  /*4790*/  BSYNC B0 ;  /* 0x0000000000007941 */ /* 0x000fea0003800000 */
.L_x_18314:
        /* <DEDUP_REMOVED lines=35> */
.L_x_18317:
[----:B------:R-:W-:Y:S05]  /*49d0*/  BSYNC B1 ;  /* 0x0000000000017941 */ /* 0x000fea0003800000 */
.L_x_18316:
        /* <DEDUP_REMOVED lines=64> */
[----:B------:R-:W-:-:S06]  /*4de0*/  DADD R4, -RZ, |R20| ;  /* 0x00000000ff047229 */ /* 0x000fcc0000000514 */
        /* <DEDUP_REMOVED lines=12> */
.L_x_18319:
[----:B------:R-:W-:Y:S05]  /*4eb0*/  BSYNC B0 ;  /* 0x0000000000007941 */ /* 0x000fea0003800000 */
.L_x_18318:
        /* <DEDUP_REMOVED lines=33> */
.L_x_18321:
[----:B------:R-:W-:Y:S05]  /*50d0*/  BSYNC B1 ;  /* 0x0000000000017941 */ /* 0x000fea0003800000 */
.L_x_18320:
        /* <DEDUP_REMOVED lines=79> */
.L_x_18323:
[----:B------:R-:W-:Y:S05]  /*55d0*/  BSYNC B0 ;  /* 0x0000000000007941 */ /* 0x000fea0003800000 */
.L_x_18322:
        /* <DEDUP_REMOVED lines=35> */
.L_x_18325:
[----:B------:R-:W-:Y:S05]  /*5810*/  BSYNC B1 ;  /* 0x0000000000017941 */ /* 0x000fea0003800000 */
.L_x_18324:
        /* <DEDUP_REMOVED lines=77> */
.L_x_18327:
[----:B------:R-:W-:Y:S05]  /*5cf0*/  BSYNC B0 ;  /* 0x0000000000007941 */ /* 0x000fea0003800000 */
.L_x_18326:
        /* <DEDUP_REMOVED lines=33> */
.L_x_18329:
[----:B------:R-:W-:Y:S05]  /*5f10*/  BSYNC B1 ;  /* 0x0000000000017941 */ /* 0x000fea0003800000 */
.L_x_18328:
        /* <DEDUP_REMOVED lines=79> */
.L_x_18331:
[----:B------:R-:W-:Y:S05]  /*6410*/  BSYNC B0 ;  /* 0x0000000000007941 */ /* 0x000fea0003800000 */
.L_x_18330:
        /* <DEDUP_REMOVED lines=35> */
.L_x_18333:
[----:B------:R-:W-:Y:S05]  /*6650*/  BSYNC B1 ;  /* 0x0000000000017941 */ /* 0x000fea0003800000 */
.L_x_18332:
        /* <DEDUP_REMOVED lines=76> */
.L_x_18335:
[----:B------:R-:W-:Y:S05]  /*6b20*/  BSYNC B0 ;  /* 0x0000000000007941 */ /* 0x000fea0003800000 */
.L_x_18334:
[----:B------:R-:W-:Y:S02]  /*6b30*/  ULDC.64 UR6, c[0x0][0x220] ;  /* 0x0000880000067ab9 */ /* 0x000fe40000000a00 */
[----:B------:R-:W-:Y:S01]  /*6b40*/  DADD R2, |R18|, |UR6| ;  /* 0x4000000612027e29 */ /* 0x000fe20008000200 */
[----:B------:R-:W-:-:S07]  /*6b50*/  LOP3.LUT R19, R31, 0x80000000, R19, 0xb8, !PT ;  /* 0x800000001f137812 */ /* 0x000fce00078eb813 */
[----:B------:R-:W-:-:S06]  /*6b60*/  DSETP.GTU.AND P0, PT, |R2|, +INF , PT ;  /* 0x7ff000000200742a */ /* 0x000fcc0003f0c200 */
[----:B------:R-:W-:Y:S02]  /*6b70*/  FSEL R18, R2, R30, P0 ;  /* 0x0000001e02127208 */ /* 0x000fe40000000000 */
[----:B------:R-:W-:-:S07]  /*6b80*/  FSEL R19, R3, R19, P0 ;  /* 0x0000001303137208 */ /* 0x000fce0000000000 */
.L_x_18305:
[----:B------:R-:W0:Y:S01]  /*6b90*/  S2R R0, SR_CTAID.X ;  /* 0x0000000000007919 */ /* 0x000e220000002500 */
[----:B------:R-:W1:Y:S01]  /*6ba0*/  LDC.64 R2, c[0x0][0x228] ;  /* 0x00008a00ff027b82 */ /* 0x000e620000000a00 */
[----:B------:R-:W2:Y:S01]  /*6bb0*/  S2R R7, SR_TID.X ;  /* 0x0000000000077919 */ /* 0x000ea20000002100 */
[----:B0-----:R-:W-:-:S04]  /*6bc0*/  IMAD.SHL.U32 R5, R0, 0x400, RZ ;  /* 0x0000040000057824 */ /* 0x001fc800078e00ff */
[----:B-1----:R-:W-:-:S04]  /*6bd0*/  IMAD.WIDE.U32 R2, R5, 0x8, R2 ;  /* 0x0000000805027825 */ /* 0x002fc800078e0002 */
[----:B--2---:R-:W-:-:S05]  /*6be0*/  IMAD.WIDE R2, R7, 0x10, R2 ;  /* 0x0000001007027825 */ /* 0x004fca00078e0202 */
[----:B------:R-:W-:Y:S04]  /*6bf0*/  STG.E.128 desc[UR4][R2.64], R12 ;  /* 0x0000000c02007986 */ /* 0x000fe8000c101d04 */
[----:B------:R-:W-:Y:S04]  /*6c00*/  STG.E.128 desc[UR4][R2.64+0x800], R8 ;  /* 0x0008000802007986 */ /* 0x000fe8000c101d04 */
[----:B------:R-:W-:Y:S04]  /*6c10*/  STG.E.128 desc[UR4][R2.64+0x1000], R20 ;  /* 0x0010001402007986 */ /* 0x000fe8000c101d04 */
[----:B------:R-:W-:Y:S01]  /*6c20*/  STG.E.128 desc[UR4][R2.64+0x1800], R16 ;  /* 0x0018001002007986 */ /* 0x000fe2000c101d04 */
[----:B------:R-:W-:Y:S05]  /*6c30*/  EXIT ;  /* 0x000000000000794d */ /* 0x000fea0003800000 */
.L_x_18271:
[----:B------:R-:W0:Y:S01]  /*6c40*/  S2R R0, SR_TID.X ;  /* 0x0000000000007919 */ /* 0x000e220000002100 */
[----:B------:R-:W-:Y:S02]  /*6c50*/  CS2R R14, SRZ ;  /* 0x00000000000e7805 */ /* 0x000fe4000001ff00 */
[----:B0-----:R-:W-:-:S13]  /*6c60*/  ISETP.GE.AND P0, PT, R0, R10, PT ;  /* 0x0000000a0000720c */ /* 0x001fda0003f06270 */
        /* <DEDUP_REMOVED lines=12> */
[----:B------:R-:W0:Y:S01]  /*6d30*/  @!P0 LDC.64 R2, c[0x0][0x230] ;  /* 0x00008c00ff028b82 */ /* 0x000e220000000a00 */
[----:B------:R2:W5:Y:S10]  /*6d40*/  @!P6 LDG.E.64 R14, desc[UR4][R4.64] ;  /* 0x00000004040ee981 */ /* 0x000574000c1e1b00 */
[----:B------:R-:W-:Y:S01]  /*6d50*/  @!P4 IMAD.IADD R25, R7, 0x1, R0 ;  /* 0x000000010719c824 */ /* 0x000fe200078e0200 */
[----:B------:R-:W3:Y:S01]  /*6d60*/  @!P4 LDC.64 R12, c[0x0][0x230] ;  /* 0x00008c00ff0ccb82 */ /* 0x000ee20000000a00 */
[----:B------:R-:W-:-:S05]  /*6d70*/  @!P4 VIADD R0, R0, 0x80 ;  /* 0x000000800000c836 */ /* 0x000fca0000000000 */
[----:B------:R-:W-:-:S13]  /*6d80*/  ISETP.GE.AND P3, PT, R0, R10, PT ;  /* 0x0000000a0000720c */ /* 0x000fda0003f66270 */
[----:B------:R-:W-:Y:S01]  /*6d90*/  @!P3 IMAD.IADD R27, R7, 0x1, R0 ;  /* 0x00000001071bb824 */ /* 0x000fe200078e0200 */
[----:B------:R-:W4:Y:S01]  /*6da0*/  @!P3 LDC.64 R20, c[0x0][0x230] ;  /* 0x00008c00ff14bb82 */ /* 0x000f220000000a00 */
[----:B------:R-:W-:-:S05]  /*6db0*/  @!P3 VIADD R0, R0, 0x80 ;  /* 0x000000800000b836 */ /* 0x000fca0000000000 */
[----:B------:R-:W-:-:S13]  /*6dc0*/  ISETP.GE.AND P2, PT, R0, R10, PT ;  /* 0x0000000a0000720c */ /* 0x000fda0003f46270 */
[----:B------:R-:W-:Y:S01]  /*6dd0*/  @!P2 IMAD.IADD R33, R7, 0x1, R0 ;  /* 0x000000010721a824 */ /* 0x000fe200078e0200 */
[----:B------:R-:W0:Y:S01]  /*6de0*/  @!P2 LDC.64 R22, c[0x0][0x230] ;  /* 0x00008c00ff16ab82 */ /* 0x000e220000000a00 */
[----:B------:R-:W-:-:S05]  /*6df0*/  @!P2 VIADD R0, R0, 0x80 ;  /* 0x000000800000a836 */ /* 0x000fca0000000000 */
[----:B------:R-:W-:-:S13]  /*6e00*/  ISETP.GE.AND P1, PT, R0, R10, PT ;  /* 0x0000000a0000720c */ /* 0x000fda0003f26270 */
[----:B------:R-:W-:Y:S01]  /*6e10*/  @!P1 IMAD.IADD R35, R7, 0x1, R0 ;  /* 0x0000000107239824 */ /* 0x000fe200078e0200 */
[----:B------:R-:W0:Y:S01]  /*6e20*/  @!P1 LDC.64 R28, c[0x0][0x230] ;  /* 0x00008c00ff1c9b82 */ /* 0x000e220000000a00 */
[----:B------:R-:W-:-:S05]  /*6e30*/  @!P1 VIADD R0, R0, 0x80 ;  /* 0x0000008000009836 */ /* 0x000fca0000000000 */
[----:B------:R-:W-:-:S13]  /*6e40*/  ISETP.GE.AND P6, PT, R0, R10, PT ;  /* 0x0000000a0000720c */ /* 0x000fda0003fc6270 */
[----:B------:R-:W0:Y:S01]  /*6e50*/  @!P6 LDC.64 R30, c[0x0][0x230] ;  /* 0x00008c00ff1eeb82 */ /* 0x000e220000000a00 */
[----:B--2---:R-:W-:Y:S01]  /*6e60*/  @!P6 IMAD.IADD R5, R7, 0x1, R0 ;  /* 0x000000010705e824 */ /* 0x004fe200078e0200 */
[----:B------:R-:W-:Y:S01]  /*6e70*/  CS2R R18, SRZ ;  /* 0x0000000000127805 */ /* 0x000fe2000001ff00 */
[----:B-1----:R-:W-:Y:S01]  /*6e80*/  @!P5 IMAD.WIDE.U32 R8, R17, 0x8, R8 ;  /* 0x000000081108d825 */ /* 0x002fe200078e0008 */
[----:B------:R-:W-:-:S03]  /*6e90*/  CS2R R16, SRZ ;  /* 0x0000000000107805 */ /* 0x000fc6000001ff00 */
[----:B---3--:R-:W-:Y:S01]  /*6ea0*/  @!P4 IMAD.WIDE.U32 R24, R25, 0x8, R12 ;  /* 0x000000081918c825 */ /* 0x008fe200078e000c */
[----:B------:R-:W-:Y:S02]  /*6eb0*/  CS2R R12, SRZ ;  /* 0x00000000000c7805 */ /* 0x000fe4000001ff00 */
[----:B------:R1:W5:Y:S01]  /*6ec0*/  @!P5 LDG.E.64 R16, desc[UR4][R8.64] ;  /* 0x000000040810d981 */ /* 0x000362000c1e1b00 */
[----:B----4-:R-:W-:Y:S01]  /*6ed0*/  @!P3 IMAD.WIDE.U32 R26, R27, 0x8, R20 ;  /* 0x000000081b1ab825 */ /* 0x010fe200078e0014 */
[----:B------:R-:W-:Y:S02]  /*6ee0*/  CS2R R20, SRZ ;  /* 0x0000000000147805 */ /* 0x000fe4000001ff00 */
[----:B------:R1:W5:Y:S01]  /*6ef0*/  @!P4 LDG.E.64 R18, desc[UR4][R24.64] ;  /* 0x000000041812c981 */ /* 0x000362000c1e1b00 */
[----:B0-----:R-:W-:Y:S01]  /*6f00*/  @!P2 IMAD.WIDE.U32 R32, R33, 0x8, R22 ;  /* 0x000000082120a825 */ /* 0x001fe200078e0016 */
[----:B------:R-:W-:Y:S02]  /*6f10*/  CS2R R22, SRZ ;  /* 0x0000000000167805 */ /* 0x000fe4000001ff00 */
[----:B------:R1:W5:Y:S01]  /*6f20*/  @!P3 LDG.E.64 R20, desc[UR4][R26.64] ;  /* 0x000000041a14b981 */ /* 0x000362000c1e1b00 */
[----:B------:R-:W-:Y:S01]  /*6f30*/  @!P1 IMAD.WIDE.U32 R34, R35, 0x8, R28 ;  /* 0x0000000823229825 */ /* 0x000fe200078e001c */
[----:B------:R-:W-:-:S02]  /*6f40*/  CS2R R28, SRZ ;  /* 0x00000000001c7805 */ /* 0x000fc4000001ff00 */
[----:B------:R1:W5:Y:S01]  /*6f50*/  @!P2 LDG.E.64 R22, desc[UR4][R32.64] ;  /* 0x000000042016a981 */ /* 0x000362000c1e1b00 */
[----:B------:R-:W-:Y:S01]  /*6f60*/  @!P6 IMAD.WIDE.U32 R4, R5, 0x8, R30 ;  /* 0x000000080504e825 */ /* 0x000fe200078e001e */
[----:B------:R-:W-:Y:S02]  /*6f70*/  CS2R R30, SRZ ;  /* 0x00000000001e7805 */ /* 0x000fe4000001ff00 */
[----:B------:R1:W5:Y:S01]  /*6f80*/  @!P1 LDG.E.64 R28, desc[UR4][R34.64] ;  /* 0x00000004221c9981 */ /* 0x000362000c1e1b00 */
[----:B------:R-:W-:-:S03]  /*6f90*/  @!P0 IMAD.WIDE.U32 R2, R11, 0x8, R2 ;  /* 0x000000080b028825 */ /* 0x000fc600078e0002 */
[----:B------:R1:W5:Y:S04]  /*6fa0*/  @!P6 LDG.E.64 R30, desc[UR4][R4.64] ;  /* 0x00000004041ee981 */ /* 0x000368000c1e1b00 */
[----:B------:R1:W5:Y:S01]  /*6fb0*/  @!P0 LDG.E.64 R12, desc[UR4][R2.64] ;  /* 0x00000004020c8981 */ /* 0x000362000c1e1b00 */
[----:B------:R-:W-:Y:S04]  /*6fc0*/  BSSY B1, `(.L_x_18336) ;  /* 0x000007d000017945 */ /* 0x000fe80003800000 */
[----:B------:R-:W-:Y:S05]  /*6fd0*/  @P0 BRA `(.L_x_18337) ;  /* 0x0000000400ec0947 */ /* 0x000fea0003800000 */
[----:B------:R-:W-:Y:S01]  /*6fe0*/  ULDC.64 UR6, c[0x0][0x220] ;  /* 0x0000880000067ab9 */ /* 0x000fe20000000a00 */
[----:B-1---5:R-:W-:Y:S01]  /*6ff0*/  DADD R24, -RZ, |R12| ;  /* 0x00000000ff187229 */ /* 0x022fe2000000050c */
        /* <DEDUP_REMOVED lines=26> */
[----:B------:R-:W-:Y:S05]  /*71a0*/  CALL.REL.NOINC `($__internal_74_$__cuda_sm20_div_rn_f64_full) ;  /* 0x00000040007c7944 */ /* 0x000fea0003c00000 */
.L_x_18339:
[----:B------:R-:W-:Y:S05]  /*71b0*/  BSYNC B2 ;  /* 0x0000000000027941 */ /* 0x000fea0003800000 */
.L_x_18338:
        /* <DEDUP_REMOVED lines=84> */
.L_x_18341:
[----:B------:R-:W-:Y:S02]  /*7700*/  FSEL R2, RZ, 3.37028055040000000000e+12, P2 ;  /* 0x54442d18ff027808 */ /* 0x000fe40001000000 */
[----:B------:R-:W-:-:S07]  /*7710*/  FSEL R3, RZ, 2.1426990032196044922, P2 ;  /* 0x400921fbff037808 */ /* 0x000fce0001000000 */
.L_x_18342:
[----:B------:R-:W-:Y:S05]  /*7720*/  BSYNC B0 ;  /* 0x0000000000007941 */ /* 0x000fea0003800000 */
.L_x_18340:
[----:B------:R-:W-:Y:S02]  /*7730*/  ULDC.64 UR6, c[0x0][0x220] ;  /* 0x0000880000067ab9 */ /* 0x000fe40000000a00 */
[----:B------:R-:W-:Y:S01]  /*7740*/  DADD R4, |R12|, |UR6| ;  /* 0x400000060c047e29 */ /* 0x000fe20008000200 */
[----:B------:R-:W-:-:S07]  /*7750*/  LOP3.LUT R13, R3, 0x80000000, R13, 0xb8, !PT ;  /* 0x80000000030d7812 */ /* 0x000fce00078eb80d */
[----:B------:R-:W-:-:S06]  /*7760*/  DSETP.GTU.AND P0, PT, |R4|, +INF , PT ;  /* 0x7ff000000400742a */ /* 0x000fcc0003f0c200 */
[----:B------:R-:W-:Y:S02]  /*7770*/  FSEL R12, R4, R2, P0 ;  /* 0x00000002040c7208 */ /* 0x000fe40000000000 */
[----:B------:R-:W-:-:S07]  /*7780*/  FSEL R13, R5, R13, P0 ;  /* 0x0000000d050d7208 */ /* 0x000fce0000000000 */
.L_x_18337:
[----:B------:R-:W-:Y:S05]  /*7790*/  BSYNC B1 ;  /* 0x0000000000017941 */ /* 0x000fea0003800000 */
.L_x_18336:
        /* <DEDUP_REMOVED lines=34> */
.L_x_18346:
[----:B------:R-:W-:Y:S05]  /*79c0*/  BSYNC B2 ;  /* 0x0000000000027941 */ /* 0x000fea0003800000 */
.L_x_18345:
        /* <DEDUP_REMOVED lines=84> */
.L_x_18348:
[----:B------:R-:W-:Y:S02]  /*7f10*/  FSEL R2, RZ, 3.37028055040000000000e+12, P2 ;  /* 0x54442d18ff027808 */ /* 0x000fe40001000000 */
[----:B------:R-:W-:-:S07]  /*7f20*/  FSEL R3, RZ, 2.1426990032196044922, P2 ;  /* 0x400921fbff037808 */ /* 0x000fce0001000000 */
.L_x_18349:
[----:B------:R-:W-:Y:S05]  /*7f30*/  BSYNC B0 ;  /* 0x0000000000007941 */ /* 0x000fea0003800000 */
.L_x_18347:
[----:B------:R-:W-:Y:S02]  /*7f40*/  ULDC.64 UR6, c[0x0][0x220] ;  /* 0x0000880000067ab9 */ /* 0x000fe40000000a00 */
[----:B------:R-:W-:Y:S01]  /*7f50*/  DADD R4, |R14|, |UR6| ;  /* 0x400000060e047e29 */ /* 0x000fe20008000200 */
[----:B------:R-:W-:-:S07]  /*7f60*/  LOP3.LUT R15, R3, 0x80000000, R15, 0xb8, !PT ;  /* 0x80000000030f7812 */ /* 0x000fce00078eb80f */
[----:B------:R-:W-:-:S06]  /*7f70*/  DSETP.GTU.AND P0, PT, |R4|, +INF , PT ;  /* 0x7ff000000400742a */ /* 0x000fcc0003f0c200 */
[----:B------:R-:W-:Y:S02]  /*7f80*/  FSEL R14, R4, R2, P0 ;  /* 0x00000002040e7208 */ /* 0x000fe40000000000 */
[----:B------:R-:W-:-:S07]  /*7f90*/  FSEL R15, R5, R15, P0 ;  /* 0x0000000f050f7208 */ /* 0x000fce0000000000 */
.L_x_18344:
[----:B------:R-:W-:Y:S05]  /*7fa0*/  BSYNC B1 ;  /* 0x0000000000017941 */ /* 0x000fea0003800000 */
.L_x_18343:
        /* <DEDUP_REMOVED lines=33> */
.L_x_18353:
[----:B------:R-:W-:Y:S05]  /*81c0*/  BSYNC B2 ;  /* 0x0000000000027941 */ /* 0x000fea0003800000 */
.L_x_18352:
        /* <DEDUP_REMOVED lines=84> */
.L_x_18355:
[----:B------:R-:W-:Y:S02]  /*8710*/  FSEL R2, RZ, 3.37028055040000000000e+12, P2 ;  /* 0x54442d18ff027808 */ /* 0x000fe40001000000 */
[----:B------:R-:W-:-:S07]  /*8720*/  FSEL R3, RZ, 2.1426990032196044922, P2 ;  /* 0x400921fbff037808 */ /* 0x000fce0001000000 */
.L_x_18356:
[----:B------:R-:W-:Y:S05]  /*8730*/  BSYNC B0 ;  /* 0x0000000000007941 */ /* 0x000fea0003800000 */
.L_x_18354:
[----:B------:R-:W-:Y:S02]  /*8740*/  ULDC.64 UR6, c[0x0][0x220] ;  /* 0x0000880000067ab9 */ /* 0x000fe40000000a00 */
[----:B------:R-:W-:Y:S01]  /*8750*/  DADD R4, |R16|, |UR6| ;  /* 0x4000000610047e29 */ /* 0x000fe20008000200 */
[----:B------:R-:W-:-:S07]  /*8760*/  LOP3.LUT R17, R3, 0x80000000, R17, 0xb8, !PT ;  /* 0x8000000003117812 */ /* 0x000fce00078eb811 */
[----:B------:R-:W-:-:S06]  /*8770*/  DSETP.GTU.AND P0, PT, |R4|, +INF , PT ;  /* 0x7ff000000400742a */ /* 0x000fcc0003f0c200 */
[----:B------:R-:W-:Y:S02]  /*8780*/  FSEL R16, R4, R2, P0 ;  /* 0x0000000204107208 */ /* 0x000fe40000000000 */
[----:B------:R-:W-:-:S07]  /*8790*/  FSEL R17, R5, R17, P0 ;  /* 0x0000001105117208 */ /* 0x000fce0000000000 */
.L_x_18351:
[----:B------:R-:W-:Y:S05]  /*87a0*/  BSYNC B1 ;  /* 0x0000000000017941 */ /* 0x000fea0003800000 */
.L_x_18350:
        /* <DEDUP_REMOVED lines=33> */
.L_x_18360:
[----:B------:R-:W-:Y:S05]  /*89c0*/  BSYNC B2 ;  /* 0x0000000000027941 */ /* 0x000fea0003800000 */
.L_x_18359:
        /* <DEDUP_REMOVED lines=84> */
.L_x_18362:
[----:B------:R-:W-:Y:S02]  /*8f10*/  FSEL R2, RZ, 3.37028055040000000000e+12, P2 ;  /* 0x54442d18ff027808 */ /* 0x000fe40001000000 */
[----:B------:R-:W-:-:S07]  /*8f20*/  FSEL R3, RZ, 2.1426990032196044922, P2 ;  /* 0x400921fbff037808 */ /* 0x000fce0001000000 */
.L_x_18363:
[----:B------:R-:W-:Y:S05]  /*8f30*/  BSYNC B0 ;  /* 0x0000000000007941 */ /* 0x000fea0003800000 */
.L_x_18361:
[----:B------:R-:W-:Y:S02]  /*8f40*/  ULDC.64 UR6, c[0x0][0x220] ;  /* 0x0000880000067ab9 */ /* 0x000fe40000000a00 */
[----:B------:R-:W-:Y:S01]  /*8f50*/  DADD R4, |R18|, |UR6| ;  /* 0x4000000612047e29 */ /* 0x000fe20008000200 */
[----:B------:R-:W-:-:S07]  /*8f60*/  LOP3.LUT R19, R3, 0x80000000, R19, 0xb8, !PT ;  /* 0x8000000003137812 */ /* 0x000fce00078eb813 */
[----:B------:R-:W-:-:S06]  /*8f70*/  DSETP.GTU.AND P0, PT, |R4|, +INF , PT ;  /* 0x7ff000000400742a */ /* 0x000fcc0003f0c200 */
[----:B------:R-:W-:Y:S02]  /*8f80*/  FSEL R18, R4, R2, P0 ;  /* 0x0000000204127208 */ /* 0x000fe40000000000 */
[----:B------:R-:W-:-:S07]  /*8f90*/  FSEL R19, R5, R19, P0 ;  /* 0x0000001305137208 */ /* 0x000fce0000000000 */
.L_x_18358:
[----:B------:R-:W-:Y:S05]  /*8fa0*/  BSYNC B1 ;  /* 0x0000000000017941 */ /* 0x000fea0003800000 */
.L_x_18357:
        /* <DEDUP_REMOVED lines=33> */
.L_x_18367:
[----:B------:R-:W-:Y:S05]  /*91c0*/  BSYNC B2 ;  /* 0x0000000000027941 */ /* 0x000fea0003800000 */
.L_x_18366:
        /* <DEDUP_REMOVED lines=84> */
.L_x_18369:
[----:B------:R-:W-:Y:S02]  /*9710*/  FSEL R2, RZ, 3.37028055040000000000e+12, P2 ;  /* 0x54442d18ff027808 */ /* 0x000fe40001000000 */
[----:B------:R-:W-:-:S07]  /*9720*/  FSEL R3, RZ, 2.1426990032196044922, P2 ;  /* 0x400921fbff037808 */ /* 0x000fce0001000000 */
.L_x_18370:
[----:B------:R-:W-:Y:S05]  /*9730*/  BSYNC B0 ;  /* 0x0000000000007941 */ /* 0x000fea0003800000 */
.L_x_18368:
[----:B------:R-:W-:Y:S02]  /*9740*/  ULDC.64 UR6, c[0x0][0x220] ;  /* 0x0000880000067ab9 */ /* 0x000fe40000000a00 */
[----:B------:R-:W-:Y:S01]  /*9750*/  DADD R4, |R20|, |UR6| ;  /* 0x4000000614047e29 */ /* 0x000fe20008000200 */
[----:B------:R-:W-:-:S07]  /*9760*/  LOP3.LUT R21, R3, 0x80000000, R21, 0xb8, !PT ;  /* 0x8000000003157812 */ /* 0x000fce00078eb815 */
[----:B------:R-:W-:-:S06]  /*9770*/  DSETP.GTU.AND P0, PT, |R4|, +INF , PT ;  /* 0x7ff000000400742a */ /* 0x000fcc0003f0c200 */
[----:B------:R-:W-:Y:S02]  /*9780*/  FSEL R20, R4, R2, P0 ;  /* 0x0000000204147208 */ /* 0x000fe40000000000 */
[----:B------:R-:W-:-:S07]  /*9790*/  FSEL R21, R5, R21, P0 ;  /* 0x0000001505157208 */ /* 0x000fce0000000000 */
.L_x_18365:
[----:B------:R-:W-:Y:S05]  /*97a0*/  BSYNC B1 ;  /* 0x0000000000017941 */ /* 0x000fea0003800000 */
.L_x_18364:
        /* <DEDUP_REMOVED lines=33> */
.L_x_18374:
[----:B------:R-:W-:Y:S05]  /*99c0*/  BSYNC B2 ;  /* 0x0000000000027941 */ /* 0x000fea0003800000 */
.L_x_18373:
        /* <DEDUP_REMOVED lines=84> */
.L_x_18376:
[----:B------:R-:W-:Y:S02]  /*9f10*/  FSEL R2, RZ, 3.37028055040000000000e+12, P2 ;  /* 0x54442d18ff027808 */ /* 0x000fe40001000000 */
[----:B------:R-:W-:-:S07]  /*9f20*/  FSEL R3, RZ, 2.1426990032196044922, P2 ;  /* 0x400921fbff037808 */ /* 0x000fce0001000000 */
.L_x_18377:
[----:B------:R-:W-:Y:S05]  /*9f30*/  BSYNC B0 ;  /* 0x0000000000007941 */ /* 0x000fea0003800000 */
.L_x_18375:
[----:B------:R-:W-:Y:S02]  /*9f40*/  ULDC.64 UR6, c[0x0][0x220] ;  /* 0x0000880000067ab9 */ /* 0x000fe40000000a00 */
[----:B------:R-:W-:Y:S01]  /*9f50*/  DADD R4, |R22|, |UR6| ;  /* 0x4000000616047e29 */ /* 0x000fe20008000200 */
[----:B------:R-:W-:-:S07]  /*9f60*/  LOP3.LUT R23, R3, 0x80000000, R23, 0xb8, !PT ;  /* 0x8000000003177812 */ /* 0x000fce00078eb817 */
[----:B------:R-:W-:-:S06]  /*9f70*/  DSETP.GTU.AND P0, PT, |R4|, +INF , PT ;  /* 0x7ff000000400742a */ /* 0x000fcc0003f0c200 */
[----:B------:R-:W-:Y:S02]  /*9f80*/  FSEL R22, R4, R2, P0 ;  /* 0x0000000204167208 */ /* 0x000fe40000000000 */
[----:B------:R-:W-:-:S07]  /*9f90*/  FSEL R23, R5, R23, P0 ;  /* 0x0000001705177208 */ /* 0x000fce0000000000 */
.L_x_18372:
[----:B------:R-:W-:Y:S05]  /*9fa0*/  BSYNC B1 ;  /* 0x0000000000017941 */ /* 0x000fea0003800000 */
.L_x_18371:
        /* <DEDUP_REMOVED lines=33> */
.L_x_18381:
[----:B------:R-:W-:Y:S05]  /*a1c0*/  BSYNC B2 ;  /* 0x0000000000027941 */ /* 0x000fea0003800000 */
.L_x_18380:
        /* <DEDUP_REMOVED lines=84> */
.L_x_18383:
[----:B------:R-:W-:Y:S02]  /*a710*/  FSEL R2, RZ, 3.37028055040000000000e+12, P2 ;  /* 0x54442d18ff027808 */ /* 0x000fe40001000000 */
[----:B------:R-:W-:-:S07]  /*a720*/  FSEL R3, RZ, 2.1426990032196044922, P2 ;  /* 0x400921fbff037808 */ /* 0x000fce0001000000 */
.L_x_18384:
[----:B------:R-:W-:Y:S05]  /*a730*/  BSYNC B0 ;  /* 0x0000000000007941 */ /* 0x000fea0003800000 */
.L_x_18382:
[----:B------:R-:W-:Y:S02]  /*a740*/  ULDC.64 UR6, c[0x0][0x220] ;  /* 0x0000880000067ab9 */ /* 0x000fe40000000a00 */
[----:B------:R-:W-:Y:S01]  /*a750*/  DADD R4, |R28|, |UR6| ;  /* 0x400000061c047e29 */ /* 0x000fe20008000200 */
[----:B------:R-:W-:-:S07]  /*a760*/  LOP3.LUT R29, R3, 0x80000000, R29, 0xb8, !PT ;  /* 0x80000000031d7812 */ /* 0x000fce00078eb81d */
[----:B------:R-:W-:-:S06]  /*a770*/  DSETP.GTU.AND P0, PT, |R4|, +INF , PT ;  /* 0x7ff000000400742a */ /* 0x000fcc0003f0c200 */
[----:B------:R-:W-:Y:S02]  /*a780*/  FSEL R28, R4, R2, P0 ;  /* 0x00000002041c7208 */ /* 0x000fe40000000000 */
[----:B------:R-:W-:-:S07]  /*a790*/  FSEL R29, R5, R29, P0 ;  /* 0x0000001d051d7208 */ /* 0x000fce0000000000 */
.L_x_18379:
[----:B------:R-:W-:Y:S05]  /*a7a0*/  BSYNC B1 ;  /* 0x0000000000017941 */ /* 0x000fea0003800000 */
.L_x_18378:
        /* <DEDUP_REMOVED lines=33> */
.L_x_18388:
[----:B------:R-:W-:Y:S05]  /*a9c0*/  BSYNC B2 ;  /* 0x0000000000027941 */ /* 0x000fea0003800000 */
.L_x_18387:
        /* <DEDUP_REMOVED lines=84> */
.L_x_18390:
[----:B------:R-:W-:Y:S02]  /*af10*/  FSEL R2, RZ, 3.37028055040000000000e+12, P2 ;  /* 0x54442d18ff027808 */ /* 0x000fe40001000000 */
[----:B------:R-:W-:-:S07]  /*af20*/  FSEL R3, RZ, 2.1426990032196044922, P2 ;  /* 0x400921fbff037808 */ /* 0x000fce0001000000 */
.L_x_18391:
[----:B------:R-:W-:Y:S05]  /*af30*/  BSYNC B0 ;  /* 0x0000000000007941 */ /* 0x000fea0003800000 */
.L_x_18389:
[----:B------:R-:W-:Y:S01]  /*af40*/  ULDC.64 UR6, c[0x0][0x220] ;  /* 0x0000880000067ab9 */ /* 0x000fe20000000a00 */
[----:B------:R-:W-:Y:S01]  /*af50*/  LOP3.LUT R3, R3, 0x80000000, R31, 0xb8, !PT ;  /* 0x8000000003037812 */ /* 0x000fe200078eb81f */
[----:B------:R-:W-:-:S08]  /*af60*/  DADD R4, |R30|, |UR6| ;  /* 0x400000061e047e29 */ /* 0x000fd00008000200 */
[----:B------:R-:W-:-:S06]  /*af70*/  DSETP.GTU.AND P0, PT, |R4|, +INF , PT ;  /* 0x7ff000000400742a */ /* 0x000fcc0003f0c200 */
[----:B------:R-:W-:Y:S02]  /*af80*/  FSEL R0, R4, R2, P0 ;  /* 0x0000000204007208 */ /* 0x000fe40000000000 */
[----:B------:R-:W-:-:S07]  /*af90*/  FSEL R3, R5, R3, P0 ;  /* 0x0000000305037208 */ /* 0x000fce0000000000 */
.L_x_18386:
[----:B------:R-:W-:Y:S05]  /*afa0*/  BSYNC B1 ;  /* 0x0000000000017941 */ /* 0x000fea0003800000 */
.L_x_18385:
[----:B------:R-:W-:Y:S01]  /*afb0*/  ISETP.GE.AND P0, PT, R11, R10, PT ;  /* 0x0000000a0b00720c */ /* 0x000fe20003f06270 */
[----:B------:R-:W-:Y:S04]  /*afc0*/  BSSY B0, `(.L_x_18392) ;  /* 0x0000034000007945 */ /* 0x000fe80003800000 */
[----:B------:R-:W-:Y:S08]  /*afd0*/  BSSY B1, `(.L_x_18393) ;  /* 0x000002c000017945 */ /* 0x000ff00003800000 */
[----:B------:R-:W-:Y:S05]  /*afe0*/  @P0 BRA `(.L_x_18394) ;  /* 0x0000000000340947 */ /* 0x000fea0003800000 */
[----:B------:R-:W0:Y:S01]  /*aff0*/  S2R R2, SR_TID.X ;  /* 0x0000000000027919 */ /* 0x000e220000002100 */
[----:B------:R-:W1:Y:S01]  /*b000*/  LDC.64 R4, c[0x0][0x228] ;  /* 0x00008a00ff047b82 */ /* 0x000e620000000a00 */
[----:B0-----:R-:W-:Y:S02]  /*b010*/  IMAD.IADD R9, R7, 0x1, R2 ;  /* 0x0000000107097824 */ /* 0x001fe400078e0202 */
[----:B------:R-:W-:Y:S02]  /*b020*/  VIADD R11, R2, 0x80 ;  /* 0x00000080020b7836 */ /* 0x000fe40000000000 */
[----:B-1----:R-:W-:-:S03]  /*b030*/  IMAD.WIDE.U32 R4, R9, 0x8, R4 ;  /* 0x0000000809047825 */ /* 0x002fc600078e0004 */
[----:B------:R-:W-:Y:S02]  /*b040*/  ISETP.GE.AND P0, PT, R11, R10, PT ;  /* 0x0000000a0b00720c */ /* 0x000fe40003f06270 */
[----:B-----5:R0:W-:Y:S11]  /*b050*/  STG.E.64 desc[UR4][R4.64], R12 ;  /* 0x0000000c04007986 */ /* 0x0201f6000c101b04 */
[----:B------:R-:W-:Y:S05]  /*b060*/  @P0 BRA `(.L_x_18395) ;  /* 0x0000000000300947 */ /* 0x000fea0003800000 */
[----:B0-----:R-:W0:Y:S01]  /*b070*/  LDC.64 R4, c[0x0][0x228] ;  /* 0x00008a00ff047b82 */ /* 0x001e220000000a00 */
[----:B------:R-:W-:Y:S02]  /*b080*/  IMAD.IADD R9, R7, 0x1, R11 ;  /* 0x0000000107097824 */ /* 0x000fe400078e020b */
[----:B------:R-:W-:Y:S02]  /*b090*/  VIADD R11, R11, 0x80 ;  /* 0x000000800b0b7836 */ /* 0x000fe40000000000 */
[----:B0-----:R-:W-:-:S05]  /*b0a0*/  IMAD.WIDE.U32 R4, R9, 0x8, R4 ;  /* 0x0000000809047825 */ /* 0x001fca00078e0004 */
[----:B------:R0:W-:Y:S02]  /*b0b0*/  STG.E.64 desc[UR4][R4.64], R14 ;  /* 0x0000000e04007986 */ /* 0x0001e4000c101b04 */
.L_x_18394:
[----:B------:R-:W-:-:S13]  /*b0c0*/  ISETP.GE.AND P0, PT, R11, R10, PT ;  /* 0x0000000a0b00720c */ /* 0x000fda0003f06270 */
[----:B------:R-:W-:Y:S05]  /*b0d0*/  @P0 BRA `(.L_x_18396) ;  /* 0x0000000000300947 */ /* 0x000fea0003800000 */
[----:B0-----:R-:W0:Y:S01]  /*b0e0*/  LDC.64 R4, c[0x0][0x228] ;  /* 0x00008a00ff047b82 */ /* 0x001e220000000a00 */
[----:B------:R-:W-:Y:S02]  /*b0f0*/  IMAD.IADD R9, R7, 0x1, R11 ;  /* 0x0000000107097824 */ /* 0x000fe400078e020b */
[----:B------:R-:W-:Y:S02]  /*b100*/  VIADD R11, R11, 0x80 ;  /* 0x000000800b0b7836 */ /* 0x000fe40000000000 */
[----:B0-----:R-:W-:-:S05]  /*b110*/  IMAD.WIDE.U32 R4, R9, 0x8, R4 ;  /* 0x0000000809047825 */ /* 0x001fca00078e0004 */
[----:B-----5:R1:W-:Y:S02]  /*b120*/  STG.E.64 desc[UR4][R4.64], R16 ;  /* 0x0000001004007986 */ /* 0x0203e4000c101b04 */
.L_x_18395:
[----:B------:R-:W-:-:S13]  /*b130*/  ISETP.GE.AND P0, PT, R11, R10, PT ;  /* 0x0000000a0b00720c */ /* 0x000fda0003f06270 */
[----:B------:R-:W-:Y:S05]  /*b140*/  @P0 BRA `(.L_x_18397) ;  /* 0x0000000000300947 */ /* 0x000fea0003800000 */
[----:B01----:R-:W0:Y:S01]  /*b150*/  LDC.64 R4, c[0x0][0x228] ;  /* 0x00008a00ff047b82 */ /* 0x003e220000000a00 */
[----:B------:R-:W-:Y:S02]  /*b160*/  IMAD.IADD R9, R7, 0x1, R11 ;  /* 0x0000000107097824 */ /* 0x000fe400078e020b */
[----:B------:R-:W-:Y:S02]  /*b170*/  VIADD R11, R11, 0x80 ;  /* 0x000000800b0b7836 */ /* 0x000fe40000000000 */
[----:B0-----:R-:W-:-:S05]  /*b180*/  IMAD.WIDE.U32 R4, R9, 0x8, R4 ;  /* 0x0000000809047825 */ /* 0x001fca00078e0004 */
[----:B------:R1:W-:Y:S02]  /*b190*/  STG.E.64 desc[UR4][R4.64], R18 ;  /* 0x0000001204007986 */ /* 0x0003e4000c101b04 */
.L_x_18396:
[----:B------:R-:W-:-:S13]  /*b1a0*/  ISETP.GE.AND P0, PT, R11, R10, PT ;  /* 0x0000000a0b00720c */ /* 0x000fda0003f06270 */
[----:B------:R-:W-:Y:S05]  /*b1b0*/  @P0 BRA `(.L_x_18398) ;  /* 0x0000000000340947 */ /* 0x000fea0003800000 */
[----:B01----:R-:W0:Y:S01]  /*b1c0*/  LDC.64 R4, c[0x0][0x228] ;  /* 0x00008a00ff047b82 */ /* 0x003e220000000a00 */
[----:B------:R-:W-:Y:S02]  /*b1d0*/  IMAD.IADD R9, R7, 0x1, R11 ;  /* 0x0000000107097824 */ /* 0x000fe400078e020b */
[----:B------:R-:W-:Y:S02]  /*b1e0*/  VIADD R11, R11, 0x80 ;  /* 0x000000800b0b7836 */ /* 0x000fe40000000000 */
[----:B0-----:R-:W-:-:S05]  /*b1f0*/  IMAD.WIDE.U32 R4, R9, 0x8, R4 ;  /* 0x0000000809047825 */ /* 0x001fca00078e0004 */
[----:B-----5:R2:W-:Y:S02]  /*b200*/  STG.E.64 desc[UR4][R4.64], R20 ;  /* 0x0000001404007986 */ /* 0x0205e4000c101b04 */
.L_x_18397:
[----:B------:R-:W-:-:S13]  /*b210*/  ISETP.GE.AND P0, PT, R11, R10, PT ;  /* 0x0000000a0b00720c */ /* 0x000fda0003f06270 */
[----:B------:R-:W-:Y:S05]  /*b220*/  @P0 BREAK B1 ;  /* 0x0000000000010942 */ /* 0x000fea0003800000 */
[----:B------:R-:W-:Y:S05]  /*b230*/  @P0 BRA `(.L_x_18399) ;  /* 0x0000000000300947 */ /* 0x000fea0003800000 */
[----:B012---:R-:W0:Y:S01]  /*b240*/  LDC.64 R4, c[0x0][0x228] ;  /* 0x00008a00ff047b82 */ /* 0x007e220000000a00 */
[----:B------:R-:W-:Y:S02]  /*b250*/  IMAD.IADD R9, R7, 0x1, R11 ;  /* 0x0000000107097824 */ /* 0x000fe400078e020b */
[----:B------:R-:W-:Y:S02]  /*b260*/  VIADD R11, R11, 0x80 ;  /* 0x000000800b0b7836 */ /* 0x000fe40000000000 */
[----:B0-----:R-:W-:-:S05]  /*b270*/  IMAD.WIDE.U32 R4, R9, 0x8, R4 ;  /* 0x0000000809047825 */ /* 0x001fca00078e0004 */
[----:B------:R2:W-:Y:S02]  /*b280*/  STG.E.64 desc[UR4][R4.64], R22 ;  /* 0x0000001604007986 */ /* 0x0005e4000c101b04 */
.L_x_18398:
[----:B------:R-:W-:Y:S05]  /*b290*/  BSYNC B1 ;  /* 0x0000000000017941 */ /* 0x000fea0003800000 */
.L_x_18393:
[----:B------:R-:W-:-:S13]  /*b2a0*/  ISETP.GE.AND P0, PT, R11, R10, PT ;  /* 0x0000000a0b00720c */ /* 0x000fda0003f06270 */
[----:B012---:R-:W0:Y:S01]  /*b2b0*/  @!P0 LDC.64 R4, c[0x0][0x228] ;  /* 0x00008a00ff048b82 */ /* 0x007e220000000a00 */
[----:B------:R-:W-:Y:S02]  /*b2c0*/  @!P0 IMAD.IADD R9, R7, 0x1, R11 ;  /* 0x0000000107098824 */ /* 0x000fe400078e020b */
[----:B------:R-:W-:Y:S02]  /*b2d0*/  @!P0 VIADD R11, R11, 0x80 ;  /* 0x000000800b0b8836 */ /* 0x000fe40000000000 */
[----:B0-----:R-:W-:-:S05]  /*b2e0*/  @!P0 IMAD.WIDE.U32 R4, R9, 0x8, R4 ;  /* 0x0000000809048825 */ /* 0x001fca00078e0004 */
[----:B-----5:R3:W-:Y:S02]  /*b2f0*/  @!P0 STG.E.64 desc[UR4][R4.64], R28 ;  /* 0x0000001c04008986 */ /* 0x0207e4000c101b04 */
.L_x_18399:
[----:B------:R-:W-:Y:S05]  /*b300*/  BSYNC B0 ;  /* 0x0000000000007941 */ /* 0x000fea0003800000 */
.L_x_18392:
[----:B------:R-:W-:Y:S05]  /*b310*/  WARPSYNC.ALL ;  /* 0x0000000000007948 */ /* 0x000fea0003800000 */
[----:B------:R-:W-:-:S13]  /*b320*/  ISETP.GE.AND P0, PT, R11, R10, PT ;  /* 0x0000000a0b00720c */ /* 0x000fda0003f06270 */
[----:B------:R-:W-:Y:S05]  /*b330*/  @P0 EXIT ;  /* 0x000000000000094d */ /* 0x000fea0003800000 */
[----:B0123--:R-:W0:Y:S01]  /*b340*/  LDC.64 R4, c[0x0][0x228] ;  /* 0x00008a00ff047b82 */ /* 0x00fe220000000a00 */
[----:B------:R-:W-:Y:S02]  /*b350*/  IMAD.IADD R7, R7, 0x1, R11 ;  /* 0x0000000107077824 */ /* 0x000fe400078e020b */
[----:B------:R-:W-:Y:S02]  /*b360*/  IMAD.MOV.U32 R2, RZ, RZ, R0 ;  /* 0x000000ffff027224 */ /* 0x000fe400078e0000 */
[----:B0-----:R-:W-:-:S05]  /*b370*/  IMAD.WIDE.U32 R4, R7, 0x8, R4 ;  /* 0x0000000807047825 */ /* 0x001fca00078e0004 */
[----:B------:R-:W-:Y:S01]  /*b380*/  STG.E.64 desc[UR4][R4.64], R2 ;  /* 0x0000000204007986 */ /* 0x000fe2000c101b04 */
[----:B------:R-:W-:Y:S05]  /*b390*/  EXIT ;  /* 0x000000000000794d */ /* 0x000fea0003800000 */
        .weak           $__internal_74_$__cuda_sm20_div_rn_f64_full
        .type           $__internal_74_$__cuda_sm20_div_rn_f64_full,@function
        .size           $__internal_74_$__cuda_sm20_div_rn_f64_full,(.L_x_19750 - $__internal_74_$__cuda_sm20_div_rn_f64_full)
$__internal_74_$__cuda_sm20_div_rn_f64_full:
[C---:B------:R-:W-:Y:S01]  /*b3a0*/  FSETP.GEU.AND P2, PT, |R27|.reuse, 1.469367938527859385e-39, PT ;  /* 0x001000001b00780b */ /* 0x040fe20003f4e200 */
[----:B------:R-:W-:Y:S01]  /*b3b0*/  IMAD.MOV.U32 R35, RZ, RZ, R3 ;  /* 0x000000ffff237224 */ /* 0x000fe200078e0003 */
[C---:B------:R-:W-:Y:S01]  /*b3c0*/  LOP3.LUT R24, R27.reuse, 0x800fffff, RZ, 0xc0, !PT ;  /* 0x800fffff1b187812 */ /* 0x040fe200078ec0ff */
[----:B------:R-:W-:Y:S01]  /*b3d0*/  IMAD.MOV.U32 R32, RZ, RZ, 0x1 ;  /* 0x00000001ff207424 */ /* 0x000fe200078e00ff */
[----:B------:R-:W-:Y:S01]  /*b3e0*/  LOP3.LUT R5, R27, 0x7ff00000, RZ, 0xc0, !PT ;  /* 0x7ff000001b057812 */ /* 0x000fe200078ec0ff */
[----:B------:R-:W-:Y:S01]  /*b3f0*/  IMAD.MOV.U32 R34, RZ, RZ, R2 ;  /* 0x000000ffff227224 */ /* 0x000fe200078e0002 */
[----:B------:R-:W-:Y:S01]  /*b400*/  LOP3.LUT R25, R24, 0x3ff00000, RZ, 0xfc, !PT ;  /* 0x3ff0000018197812 */ /* 0x000fe200078efcff */
[----:B------:R-:W-:Y:S01]  /*b410*/  IMAD.MOV.U32 R24, RZ, RZ, R26 ;  /* 0x000000ffff187224 */ /* 0x000fe200078e001a */
[C---:B------:R-:W-:Y:S01]  /*b420*/  FSETP.GEU.AND P0, PT, |R35|.reuse, 1.469367938527859385e-39, PT ;  /* 0x001000002300780b */ /* 0x040fe20003f0e200 */
[----:B------:R-:W-:Y:S01]  /*b430*/  BSSY B0, `(.L_x_18400) ;  /* 0x0000055000007945 */ /* 0x000fe20003800000 */
[----:B------:R-:W-:-:S03]  /*b440*/  LOP3.LUT R2, R35, 0x7ff00000, RZ, 0xc0, !PT ;  /* 0x7ff0000023027812 */ /* 0x000fc600078ec0ff */
[----:B------:R-:W-:Y:S01]  /*b450*/  @!P2 DMUL R24, R26, 8.98846567431157953865e+307 ;  /* 0x7fe000001a18a828 */ /* 0x000fe20000000000 */
[----:B------:R-:W-:-:S05]  /*b460*/  ISETP.GE.U32.AND P4, PT, R2, R5, PT ;  /* 0x000000050200720c */ /* 0x000fca0003f86070 */
[----:B------:R-:W0:Y:S02]  /*b470*/  MUFU.RCP64H R33, R25 ;  /* 0x0000001900217308 */ /* 0x000e240000001800 */
[----:B------:R-:W-:Y:S01]  /*b480*/  @!P0 LOP3.LUT R3, R27, 0x7ff00000, RZ, 0xc0, !PT ;  /* 0x7ff000001b038812 */ /* 0x000fe200078ec0ff */
[----:B------:R-:W-:Y:S01]  /*b490*/  @!P0 IMAD.MOV.U32 R38, RZ, RZ, RZ ;  /* 0x000000ffff268224 */ /* 0x000fe200078e00ff */
[----:B------:R-:W-:Y:S02]  /*b4a0*/  @!P2 LOP3.LUT R5, R25, 0x7ff00000, RZ, 0xc0, !PT ;  /* 0x7ff000001905a812 */ /* 0x000fe400078ec0ff */
[----:B------:R-:W-:Y:S01]  /*b4b0*/  @!P0 ISETP.GE.U32.AND P3, PT, R2, R3, PT ;  /* 0x000000030200820c */ /* 0x000fe20003f66070 */
[----:B------:R-:W-:-:S05]  /*b4c0*/  IMAD.MOV.U32 R3, RZ, RZ, 0x1ca00000 ;  /* 0x1ca00000ff037424 */ /* 0x000fca00078e00ff */
[C---:B------:R-:W-:Y:S02]  /*b4d0*/  @!P0 SEL R6, R3.reuse, 0x63400000, !P3 ;  /* 0x6340000003068807 */ /* 0x040fe40005800000 */
[----:B------:R-:W-:Y:S02]  /*b4e0*/  SEL R4, R3, 0x63400000, !P4 ;  /* 0x6340000003047807 */ /* 0x000fe40006000000 */
[----:B------:R-:W-:Y:S01]  /*b4f0*/  @!P0 LOP3.LUT R6, R6, 0x80000000, R35, 0xf8, !PT ;  /* 0x8000000006068812 */ /* 0x000fe200078ef823 */
[----:B0-----:R-:W-:-:S03]  /*b500*/  DFMA R36, R32, -R24, 1 ;  /* 0x3ff000002024742b */ /* 0x001fc60000000818 */
[----:B------:R-:W-:-:S05]  /*b510*/  @!P0 LOP3.LUT R39, R6, 0x100000, RZ, 0xfc, !PT ;  /* 0x0010000006278812 */ /* 0x000fca00078efcff */
[----:B------:R-:W-:-:S08]  /*b520*/  DFMA R36, R36, R36, R36 ;  /* 0x000000242424722b */ /* 0x000fd00000000024 */
[----:B------:R-:W-:Y:S01]  /*b530*/  DFMA R32, R32, R36, R32 ;  /* 0x000000242020722b */ /* 0x000fe20000000020 */
[----:B------:R-:W-:Y:S01]  /*b540*/  LOP3.LUT R37, R4, 0x800fffff, R35, 0xf8, !PT ;  /* 0x800fffff04257812 */ /* 0x000fe200078ef823 */
[----:B------:R-:W-:Y:S02]  /*b550*/  IMAD.MOV.U32 R36, RZ, RZ, R34 ;  /* 0x000000ffff247224 */ /* 0x000fe400078e0022 */
[----:B------:R-:W-:-:S04]  /*b560*/  IMAD.MOV.U32 R4, RZ, RZ, R2 ;  /* 0x000000ffff047224 */ /* 0x000fc800078e0002 */
[----:B------:R-:W-:Y:S02]  /*b570*/  DFMA R40, R32, -R24, 1 ;  /* 0x3ff000002028742b */ /* 0x000fe40000000818 */
[----:B------:R-:W-:-:S06]  /*b580*/  @!P0 DFMA R36, R36, 2, -R38 ;  /* 0x400000002424882b */ /* 0x000fcc0000000826 */
[----:B------:R-:W-:-:S04]  /*b590*/  DFMA R40, R32, R40, R32 ;  /* 0x000000282028722b */ /* 0x000fc80000000020 */
[----:B------:R-:W-:-:S04]  /*b5a0*/  @!P0 LOP3.LUT R4, R37, 0x7ff00000, RZ, 0xc0, !PT ;  /* 0x7ff0000025048812 */ /* 0x000fc800078ec0ff */
[----:B------:R-:W-:Y:S01]  /*b5b0*/  DMUL R38, R40, R36 ;  /* 0x0000002428267228 */ /* 0x000fe20000000000 */
[----:B------:R-:W-:-:S05]  /*b5c0*/  VIADD R6, R4, 0xffffffff ;  /* 0xffffffff04067836 */ /* 0x000fca0000000000 */
[----:B------:R-:W-:Y:S01]  /*b5d0*/  ISETP.GT.U32.AND P0, PT, R6, 0x7feffffe, PT ;  /* 0x7feffffe0600780c */ /* 0x000fe20003f04070 */
[----:B------:R-:W-:Y:S01]  /*b5e0*/  VIADD R6, R5, 0xffffffff ;  /* 0xffffffff05067836 */ /* 0x000fe20000000000 */
[----:B------:R-:W-:-:S04]  /*b5f0*/  DFMA R32, R38, -R24, R36 ;  /* 0x800000182620722b */ /* 0x000fc80000000024 */
[----:B------:R-:W-:-:S04]  /*b600*/  ISETP.GT.U32.OR P0, PT, R6, 0x7feffffe, P0 ;  /* 0x7feffffe0600780c */ /* 0x000fc80000704470 */
[----:B------:R-:W-:-:S09]  /*b610*/  DFMA R32, R40, R32, R38 ;  /* 0x000000202820722b */ /* 0x000fd20000000026 */
        /* <DEDUP_REMOVED lines=27> */
[----:B------:R-:W-:Y:S02]  /*b7d0*/  IMAD.MOV.U32 R38, RZ, RZ, R2 ;  /* 0x000000ffff267224 */ /* 0x000fe400078e0002 */
[----:B------:R-:W-:Y:S01]  /*b7e0*/  IMAD.MOV.U32 R39, RZ, RZ, R3 ;  /* 0x000000ffff277224 */ /* 0x000fe200078e0003 */
[----:B------:R-:W-:Y:S06]  /*b7f0*/  BRA `(.L_x_18402) ;  /* 0x0000000000607947 */ /* 0x000fec0003800000 */
.L_x_18401:
        /* <DEDUP_REMOVED lines=13> */
[----:B------:R-:W-:Y:S02]  /*b8d0*/  @!P0 IMAD.MOV.U32 R39, RZ, RZ, R27 ;  /* 0x000000ffff278224 */ /* 0x000fe400078e001b */
[----:B------:R-:W-:Y:S02]  /*b8e0*/  @P0 IMAD.MOV.U32 R38, RZ, RZ, RZ ;  /* 0x000000ffff260224 */ /* 0x000fe400078e00ff */
[----:B------:R-:W-:Y:S01]  /*b8f0*/  @P0 IMAD.MOV.U32 R39, RZ, RZ, R2 ;  /* 0x000000ffff270224 */ /* 0x000fe200078e0002 */
[----:B------:R-:W-:Y:S06]  /*b900*/  BRA `(.L_x_18402) ;  /* 0x00000000001c7947 */ /* 0x000fec0003800000 */
.L_x_18404:
[----:B------:R-:W-:Y:S01]  /*b910*/  LOP3.LUT R3, R27, 0x80000, RZ, 0xfc, !PT ;  /* 0x000800001b037812 */ /* 0x000fe200078efcff */
[----:B------:R-:W-:-:S04]  /*b920*/  IMAD.MOV.U32 R38, RZ, RZ, R26 ;  /* 0x000000ffff267224 */ /* 0x000fc800078e001a */
[----:B------:R-:W-:Y:S01]  /*b930*/  IMAD.MOV.U32 R39, RZ, RZ, R3 ;  /* 0x000000ffff277224 */ /* 0x000fe200078e0003 */
[----:B------:R-:W-:Y:S06]  /*b940*/  BRA `(.L_x_18402) ;  /* 0x00000000000c7947 */ /* 0x000fec0003800000 */
.L_x_18403:
[----:B------:R-:W-:Y:S01]  /*b950*/  LOP3.LUT R3, R35, 0x80000, RZ, 0xfc, !PT ;  /* 0x0008000023037812 */ /* 0x000fe200078efcff */
[----:B------:R-:W-:-:S04]  /*b960*/  IMAD.MOV.U32 R38, RZ, RZ, R34 ;  /* 0x000000ffff267224 */ /* 0x000fc800078e0022 */
[----:B------:R-:W-:-:S07]  /*b970*/  IMAD.MOV.U32 R39, RZ, RZ, R3 ;  /* 0x000000ffff277224 */ /* 0x000fce00078e0003 */
.L_x_18402:
[----:B------:R-:W-:Y:S05]  /*b980*/  BSYNC B0 ;  /* 0x0000000000007941 */ /* 0x000fea0003800000 */
.L_x_18400:
[----:B------:R-:W-:Y:S02]  /*b990*/  IMAD.MOV.U32 R4, RZ, RZ, R0 ;  /* 0x000000ffff047224 */ /* 0x000fe400078e0000 */
[----:B------:R-:W-:Y:S02]  /*b9a0*/  IMAD.MOV.U32 R5, RZ, RZ, 0x0 ;  /* 0x00000000ff057424 */ /* 0x000fe400078e00ff */
[----:B------:R-:W-:Y:S02]  /*b9b0*/  IMAD.MOV.U32 R2, RZ, RZ, R38 ;  /* 0x000000ffff027224 */ /* 0x000fe400078e0026 */
[----:B------:R-:W-:Y:S01]  /*b9c0*/  IMAD.MOV.U32 R3, RZ, RZ, R39 ;  /* 0x000000ffff037224 */ /* 0x000fe200078e0027 */
[----:B------:R-:W-:Y:S06]  /*b9d0*/  RET.REL.NODEC R4 `(_ZN2at6native29vectorized_elementwise_kernelILi2ENS0_13BUnaryFunctorIdddZZZNS0_17atan2_kernel_cudaERNS_18TensorIteratorBaseEENKUlvE_clEvENKUlvE_clEvEUlddE_EESt5arrayIPcLm2EEEEviT0_T1_) ;  /* 0xffffff4404887950 */ /* 0x000fec0003c3ffff */
.L_x_18405:
        /* <DEDUP_REMOVED lines=10> */
.L_x_19750:


//--------------------- .text._ZN2at6native29vectorized_elementwise_kernelILi4ENS0_13BUnaryFunctorIdddZZZNS0_17atan2_kernel_cudaERNS_18TensorIteratorBaseEENKUlvE_clEvENKUlvE_clEvEUlddE_EESt5arrayIPcLm2EEEEviT0_T1_ --------------------------
	.section	.text._ZN2at6native29vectorized_elementwise_kernelILi4ENS0_13BUnaryFunctorIdddZZZNS0_17atan2_kernel_cudaERNS_18TensorIteratorBaseEENKUlvE_clEvENKUlvE_clEvEUlddE_EESt5arrayIPcLm2EEEEviT0_T1_,"ax",@progbits
	.align	128
        .global         _ZN2at6native29vectorized_elementwise_kernelILi4ENS0_13BUnaryFunctorIdddZZZNS0_17atan2_kernel_cudaERNS_18TensorIteratorBaseEENKUlvE_clEvENKUlvE_clEvEUlddE_EESt5arrayIPcLm2EEEEviT0_T1_
        .type           _ZN2at6native29vectorized_elementwise_kernelILi4ENS0_13BUnaryFunctorIdddZZZNS0_17atan2_kernel_cudaERNS_18TensorIteratorBaseEENKUlvE_clEvENKUlvE_clEvEUlddE_EESt5arrayIPcLm2EEEEviT0_T1_,@function
        .size           _ZN2at6native29vectorized_elementwise_kernelILi4ENS0_13BUnaryFunctorIdddZZZNS0_17atan2_kernel_cudaERNS_18TensorIteratorBaseEENKUlvE_clEvENKUlvE_clEvEUlddE_EESt5arrayIPcLm2EEEEviT0_T1_,(.L_x_19751 - _ZN2at6native29vectorized_elementwise_kernelILi4ENS0_13BUnaryFunctorIdddZZZNS0_17atan2_kernel_cudaERNS_18TensorIteratorBaseEENKUlvE_clEvENKUlvE_clEvEUlddE_EESt5arrayIPcLm2EEEEviT0_T1_)
        .other          _ZN2at6native29vectorized_elementwise_kernelILi4ENS0_13BUnaryFunctorIdddZZZNS0_17atan2_kernel_cudaERNS_18TensorIteratorBaseEENKUlvE_clEvENKUlvE_clEvEUlddE_EESt5arrayIPcLm2EEEEviT0_T1_,@"STO_CUDA_ENTRY STV_DEFAULT"
_ZN2at6native29vectorized_elementwise_kernelILi4ENS0_13BUnaryFunctorIdddZZZNS0_17atan2_kernel_cudaERNS_18TensorIteratorBaseEENKUlvE_clEvENKUlvE_clEvEUlddE_EESt5arrayIPcLm2EEEEviT0_T1_:
.text._ZN2at6native29vectorized_elementwise_kernelILi4ENS0_13BUnaryFunctorIdddZZZNS0_17atan2_kernel_cudaERNS_18TensorIteratorBaseEENKUlvE_clEvENKUlvE_clEvEUlddE_EESt5arrayIPcLm2EEEEviT0_T1_:
        /* <DEDUP_REMOVED lines=46> */
[----:B-----5:R-:W-:Y:S05]  /*02e0*/  CALL.REL.NOINC `($__internal_75_$__cuda_sm20_div_rn_f64_full) ;  /* 0x000000b0002c7944 */ /* 0x020fea0003c00000 */
.L_x_18408:
[----:B------:R-:W-:Y:S05]  /*02f0*/  BSYNC B1 ;  /* 0x0000000000017941 */ /* 0x000fea0003800000 */
.L_x_18407:
        /* <DEDUP_REMOVED lines=74> */
.L_x_18411:
[----:B------:R-:W-:Y:S05]  /*07a0*/  BSYNC B0 ;  /* 0x0000000000007941 */ /* 0x000fea0003800000 */
.L_x_18410:
        /* <DEDUP_REMOVED lines=33> */
[----:B-----5:R-:W-:Y:S05]  /*09c0*/  CALL.REL.NOINC `($__internal_75_$__cuda_sm20_div_rn_f64_full) ;  /* 0x000000a800747944 */ /* 0x020fea0003c00000 */
.L_x_18413:
[----:B------:R-:W-:Y:S05]  /*09d0*/  BSYNC B1 ;  /* 0x0000000000017941 */ /* 0x000fea0003800000 */
.L_x_18412:
        /* <DEDUP_REMOVED lines=74> */
.L_x_18415:
[----:B------:R-:W-:Y:S05]  /*0e80*/  BSYNC B0 ;  /* 0x0000000000007941 */ /* 0x000fea0003800000 */
.L_x_18414:
        /* <DEDUP_REMOVED lines=32> */
[----:B------:R-:W-:Y:S05]  /*1090*/  CALL.REL.NOINC `($__internal_75_$__cuda_sm20_div_rn_f64_full) ;  /* 0x000000a000c07944 */ /* 0x000fea0003c00000 */
.L_x_18417:
[----:B------:R-:W-:Y:S05]  /*10a0*/  BSYNC B1 ;  /* 0x0000000000017941 */ /* 0x000fea0003800000 */
.L_x_18416:
        /* <DEDUP_REMOVED lines=75> */
.L_x_18419:
[----:B------:R-:W-:Y:S05]  /*1560*/  BSYNC B0 ;  /* 0x0000000000007941 */ /* 0x000fea0003800000 */
.L_x_18418:
        /* <DEDUP_REMOVED lines=34> */
.L_x_18421:
[----:B------:R-:W-:Y:S05]  /*1790*/  BSYNC B1 ;  /* 0x0000000000017941 */ /* 0x000fea0003800000 */
.L_x_18420:
        /* <DEDUP_REMOVED lines=74> */
.L_x_18423:
[----:B------:R-:W-:Y:S05]  /*1c40*/  BSYNC B0 ;  /* 0x0000000000007941 */ /* 0x000fea0003800000 */
.L_x_18422:
        /* <DEDUP_REMOVED lines=33> */
.L_x_18425:
[----:B------:R-:W-:Y:S05]  /*1e60*/  BSYNC B1 ;  /* 0x0000000000017941 */ /* 0x000fea0003800000 */
.L_x_18424:
        /* <DEDUP_REMOVED lines=75> */
.L_x_18427:
[----:B------:R-:W-:Y:S05]  /*2320*/  BSYNC B0 ;  /* 0x0000000000007941 */ /* 0x000fea0003800000 */
.L_x_18426:
        /* <DEDUP_REMOVED lines=34> */
.L_x_18429:
[----:B------:R-:W-:Y:S05]  /*2550*/  BSYNC B1 ;  /* 0x0000000000017941 */ /* 0x000fea0003800000 */
.L_x_18428:
        /* <DEDUP_REMOVED lines=74> */
.L_x_18431:
[----:B------:R-:W-:Y:S05]  /*2a00*/  BSYNC B0 ;  /* 0x0000000000007941 */ /* 0x000fea0003800000 */
.L_x_18430:
        /* <DEDUP_REMOVED lines=33> */
.L_x_18433:
[----:B------:R-:W-:Y:S05]  /*2c20*/  BSYNC B1 ;  /* 0x0000000000017941 */ /* 0x000fea0003800000 */
.L_x_18432:
        /* <DEDUP_REMOVED lines=75> */
.L_x_18435:
[----:B------:R-:W-:Y:S05]  /*30e0*/  BSYNC B0 ;  /* 0x0000000000007941 */ /* 0x000fea0003800000 */
.L_x_18434:
        /* <DEDUP_REMOVED lines=34> */
.L_x_18437:
[----:B------:R-:W-:Y:S05]  /*3310*/  BSYNC B1 ;  /* 0x0000000000017941 */ /* 0x000fea0003800000 */
.L_x_18436:
        /* <DEDUP_REMOVED lines=73> */
.L_x_18439:
[----:B------:R-:W-:Y:S05]  /*37b0*/  BSYNC B0 ;  /* 0x0000000000007941 */ /* 0x000fea0003800000 */
.L_x_18438:
[----:B------:R-:W-:Y:S02]  /*37c0*/  ULDC.64 UR6, c[0x0][0x220] ;  /* 0x0000880000067ab9 */ /* 0x000fe40000000a00 */
[----:B------:R-:W-:Y:S01]  /*37d0*/  DADD R2, |R18|, |UR6| ;  /* 0x4000000612027e29 */ /* 0x000fe20008000200 */
[----:B------:R-:W-:-:S07]  /*37e0*/  LOP3.LUT R19, R31, 0x80000000, R19, 0xb8, !PT ;  /* 0x800000001f137812 */ /* 0x000fce00078eb813 */
[----:B------:R-:W-:-:S06]  /*37f0*/  DSETP.GTU.AND P0, PT, |R2|, +INF , PT ;  /* 0x7ff000000200742a */ /* 0x000fcc0003f0c200 */
[----:B------:R-:W-:Y:S02]  /*3800*/  FSEL R18, R2, R30, P0 ;  /* 0x0000001e02127208 */ /* 0x000fe40000000000 */
[----:B------:R-:W-:Y:S01]  /*3810*/  FSEL R19, R3, R19, P0 ;  /* 0x0000001303137208 */ /* 0x000fe20000000000 */
[----:B------:R-:W-:Y:S06]  /*3820*/  BRA `(.L_x_18440) ;  /* 0x0000003000d87947 */ /* 0x000fec0003800000 */
.L_x_18409:
        /* <DEDUP_REMOVED lines=18> */
.L_x_18442:
[----:B------:R-:W-:Y:S05]  /*3950*/  BSYNC B0 ;  /* 0x0000000000007941 */ /* 0x000fea0003800000 */
.L_x_18441:
        /* <DEDUP_REMOVED lines=35> */
.L_x_18444:
[----:B------:R-:W-:Y:S05]  /*3b90*/  BSYNC B1 ;  /* 0x0000000000017941 */ /* 0x000fea0003800000 */
.L_x_18443:
        /* <DEDUP_REMOVED lines=77> */
.L_x_18446:
[----:B------:R-:W-:Y:S05]  /*4070*/  BSYNC B0 ;  /* 0x0000000000007941 */ /* 0x000fea0003800000 */
.L_x_18445:
        /* <DEDUP_REMOVED lines=33> */
.L_x_18448:
[----:B------:R-:W-:Y:S05]  /*4290*/  BSYNC B1 ;  /* 0x0000000000017941 */ /* 0x000fea0003800000 */
.L_x_18447:
        /* <DEDUP_REMOVED lines=79> */
.L_x_18450:
[----:B------:R-:W-:Y:S05]  /*4790*/  BSYNC B0 ;  /* 0x0000000000007941 */ /* 0x000fea0003800000 */
.L_x_18449:
        /* <DEDUP_REMOVED lines=35> */
.L_x_18452:
[----:B------:R-:W-:Y:S05]  /*49d0*/  BSYNC B1 ;  /* 0x0000000000017941 */ /* 0x000fea0003800000 */
.L_x_18451:
        /* <DEDUP_REMOVED lines=77> */
.L_x_18454:
[----:B------:R-:W-:Y:S05]  /*4eb0*/  BSYNC B0 ;  /* 0x0000000000007941 */ /* 0x000fea0003800000 */
.L_x_18453:
        /* <DEDUP_REMOVED lines=33> */
.L_x_18456:
[----:B------:R-:W-:Y:S05]  /*50d0*/  BSYNC B1 ;  /* 0x0000000000017941 */ /* 0x000fea0003800000 */
.L_x_18455:
        /* <DEDUP_REMOVED lines=79> */
.L_x_18458:
[----:B------:R-:W-:Y:S05]  /*55d0*/  BSYNC B0 ;  /* 0x0000000000007941 */ /* 0x000fea0003800000 */
.L_x_18457:
        /* <DEDUP_REMOVED lines=35> */
.L_x_18460:
[----:B------:R-:W-:Y:S05]  /*5810*/  BSYNC B1 ;  /* 0x0000000000017941 */ /* 0x000fea0003800000 */
.L_x_18459:
        /* <DEDUP_REMOVED lines=77> */
.L_x_18462:
[----:B------:R-:W-:Y:S05]  /*5cf0*/  BSYNC B0 ;  /* 0x0000000000007941 */ /* 0x000fea0003800000 */
.L_x_18461:
        /* <DEDUP_REMOVED lines=33> */
.L_x_18464:
[----:B------:R-:W-:Y:S05]  /*5f10*/  BSYNC B1 ;  /* 0x0000000000017941 */ /* 0x000fea0003800000 */
.L_x_18463:
        /* <DEDUP_REMOVED lines=79> */
.L_x_18466:
[----:B------:R-:W-:Y:S05]  /*6410*/  BSYNC B0 ;  /* 0x0000000000007941 */ /* 0x000fea0003800000 */
.L_x_18465:
        /* <DEDUP_REMOVED lines=35> */
.L_x_18468:
[----:B------:R-:W-:Y:S05]  /*6650*/  BSYNC B1 ;  /* 0x0000000000017941 */ /* 0x000fea0003800000 */
.L_x_18467:
        /* <DEDUP_REMOVED lines=76> */
.L_x_18470:
[----:B------:R-:W-:Y:S05]  /*6b20*/  BSYNC B0 ;  /* 0x0000000000007941 */ /* 0x000fea0003800000 */
.L_x_18469:
[----:B------:R-:W-:Y:S02]  /*6b30*/  ULDC.64 UR6, c[0x0][0x220] ;  /* 0x0000880000067ab9 */ /* 0x000fe40000000a00 */
[----:B------:R-:W-:Y:S01]  /*6b40*/  DADD R2, |R18|, |UR6| ;  /* 0x4000000612027e29 */ /* 0x000fe20008000200 */
[----:B------:R-:W-:-:S07]  /*6b50*/  LOP3.LUT R19, R31, 0x80000000, R19, 0xb8, !PT ;  /* 0x800000001f137812 */ /* 0x000fce00078eb813 */
[----:B------:R-:W-:-:S06]  /*6b60*/  DSETP.GTU.AND P0, PT, |R2|, +INF , PT ;  /* 0x7ff000000200742a */ /* 0x000fcc0003f0c200 */
[----:B------:R-:W-:Y:S02]  /*6b70*/  FSEL R18, R2, R30, P0 ;  /* 0x0000001e02127208 */ /* 0x000fe40000000000 */
[----:B------:R-:W-:-:S07]  /*6b80*/  FSEL R19, R3, R19, P0 ;  /* 0x0000001303137208 */ /* 0x000fce0000000000 */
.L_x_18440:
        /* <DEDUP_REMOVED lines=11> */
.L_x_18406:
        /* <DEDUP_REMOVED lines=86> */
[----:B------:R-:W-:Y:S05]  /*71a0*/  CALL.REL.NOINC `($__internal_75_$__cuda_sm20_div_rn_f64_full) ;  /* 0x00000040007c7944 */ /* 0x000fea0003c00000 */
.L_x_18474:
[----:B------:R-:W-:Y:S05]  /*71b0*/  BSYNC B2 ;  /* 0x0000000000027941 */ /* 0x000fea0003800000 */
.L_x_18473:
        /* <DEDUP_REMOVED lines=84> */
.L_x_18476:
[----:B------:R-:W-:Y:S02]  /*7700*/  FSEL R2, RZ, 3.37028055040000000000e+12, P2 ;  /* 0x54442d18ff027808 */ /* 0x000fe40001000000 */
[----:B------:R-:W-:-:S07]  /*7710*/  FSEL R3, RZ, 2.1426990032196044922, P2 ;  /* 0x400921fbff037808 */ /* 0x000fce0001000000 */
.L_x_18477:
[----:B------:R-:W-:Y:S05]  /*7720*/  BSYNC B0 ;  /* 0x0000000000007941 */ /* 0x000fea0003800000 */
.L_x_18475:
[----:B------:R-:W-:Y:S02]  /*7730*/  ULDC.64 UR6, c[0x0][0x220] ;  /* 0x0000880000067ab9 */ /* 0x000fe40000000a00 */
[----:B------:R-:W-:Y:S01]  /*7740*/  DADD R4, |R12|, |UR6| ;  /* 0x400000060c047e29 */ /* 0x000fe20008000200 */
[----:B------:R-:W-:-:S07]  /*7750*/  LOP3.LUT R13, R3, 0x80000000, R13, 0xb8, !PT ;  /* 0x80000000030d7812 */ /* 0x000fce00078eb80d */
[----:B------:R-:W-:-:S06]  /*7760*/  DSETP.GTU.AND P0, PT, |R4|, +INF , PT ;  /* 0x7ff000000400742a */ /* 0x000fcc0003f0c200 */
[----:B------:R-:W-:Y:S02]  /*7770*/  FSEL R12, R4, R2, P0 ;  /* 0x00000002040c7208 */ /* 0x000fe40000000000 */
[----:B------:R-:W-:-:S07]  /*7780*/  FSEL R13, R5, R13, P0 ;  /* 0x0000000d050d7208 */ /* 0x000fce0000000000 */
.L_x_18472:
[----:B------:R-:W-:Y:S05]  /*7790*/  BSYNC B1 ;  /* 0x0000000000017941 */ /* 0x000fea0003800000 */
.L_x_18471:
        /* <DEDUP_REMOVED lines=34> */
.L_x_18481:
[----:B------:R-:W-:Y:S05]  /*79c0*/  BSYNC B2 ;  /* 0x0000000000027941 */ /* 0x000fea0003800000 */
.L_x_18480:
        /* <DEDUP_REMOVED lines=84> */
.L_x_18483:
[----:B------:R-:W-:Y:S02]  /*7f10*/  FSEL R2, RZ, 3.37028055040000000000e+12, P2 ;  /* 0x54442d18ff027808 */ /* 0x000fe40001000000 */
[----:B------:R-:W-:-:S07]  /*7f20*/  FSEL R3, RZ, 2.1426990032196044922, P2 ;  /* 0x400921fbff037808 */ /* 0x000fce0001000000 */
.L_x_18484:
[----:B------:R-:W-:Y:S05]  /*7f30*/  BSYNC B0 ;  /* 0x0000000000007941 */ /* 0x000fea0003800000 */
.L_x_18482:
[----:B------:R-:W-:Y:S02]  /*7f40*/  ULDC.64 UR6, c[0x0][0x220] ;  /* 0x0000880000067ab9 */ /* 0x000fe40000000a00 */
[----:B------:R-:W-:Y:S01]  /*7f50*/  DADD R4, |R14|, |UR6| ;  /* 0x400000060e047e29 */ /* 0x000fe20008000200 */
[----:B------:R-:W-:-:S07]  /*7f60*/  LOP3.LUT R15, R3, 0x80000000, R15, 0xb8, !PT ;  /* 0x80000000030f7812 */ /* 0x000fce00078eb80f */
[----:B------:R-:W-:-:S06]  /*7f70*/  DSETP.GTU.AND P0, PT, |R4|, +INF , PT ;  /* 0x7ff000000400742a */ /* 0x000fcc0003f0c200 */
[----:B------:R-:W-:Y:S02]  /*7f80*/  FSEL R14, R4, R2, P0 ;  /* 0x00000002040e7208 */ /* 0x000fe40000000000 */
[----:B------:R-:W-:-:S07]  /*7f90*/  FSEL R15, R5, R15, P0 ;  /* 0x0000000f050f7208 */ /* 0x000fce0000000000 */
.L_x_18479:
[----:B------:R-:W-:Y:S05]  /*7fa0*/  BSYNC B1 ;  /* 0x0000000000017941 */ /* 0x000fea0003800000 */
.L_x_18478:
        /* <DEDUP_REMOVED lines=33> */
.L_x_18488:
[----:B------:R-:W-:Y:S05]  /*81c0*/  BSYNC B2 ;  /* 0x0000000000027941 */ /* 0x000fea0003800000 */
.L_x_18487:
        /* <DEDUP_REMOVED lines=84> */
.L_x_18490:
[----:B------:R-:W-:Y:S02]  /*8710*/  FSEL R2, RZ, 3.37028055040000000000e+12, P2 ;  /* 0x54442d18ff027808 */ /* 0x000fe40001000000 */
[----:B------:R-:W-:-:S07]  /*8720*/  FSEL R3, RZ, 2.1426990032196044922, P2 ;  /* 0x400921fbff037808 */ /* 0x000fce0001000000 */
.L_x_18491:
[----:B------:R-:W-:Y:S05]  /*8730*/  BSYNC B0 ;  /* 0x0000000000007941 */ /* 0x000fea0003800000 */
.L_x_18489:
[----:B------:R-:W-:Y:S02]  /*8740*/  ULDC.64 UR6, c[0x0][0x220] ;  /* 0x0000880000067ab9 */ /* 0x000fe40000000a00 */
[----:B------:R-:W-:Y:S01]  /*8750*/  DADD R4, |R16|, |UR6| ;  /* 0x4000000610047e29 */ /* 0x000fe20008000200 */
[----:B------:R-:W-:-:S07]  /*8760*/  LOP3.LUT R17, R3, 0x80000000, R17, 0xb8, !PT ;  /* 0x8000000003117812 */ /* 0x000fce00078eb811 */
[----:B------:R-:W-:-:S06]  /*8770*/  DSETP.GTU.AND P0, PT, |R4|, +INF , PT ;  /* 0x7ff000000400742a */ /* 0x000fcc0003f0c200 */
[----:B------:R-:W-:Y:S02]  /*8780*/  FSEL R16, R4, R2, P0 ;  /* 0x0000000204107208 */ /* 0x000fe40000000000 */
[----:B------:R-:W-:-:S07]  /*8790*/  FSEL R17, R5, R17, P0 ;  /* 0x0000001105117208 */ /* 0x000fce0000000000 */
.L_x_18486:
[----:B------:R-:W-:Y:S05]  /*87a0*/  BSYNC B1 ;  /* 0x0000000000017941 */ /* 0x000fea0003800000 */
.L_x_18485:
        /* <DEDUP_REMOVED lines=33> */
.L_x_18495:
[----:B------:R-:W-:Y:S05]  /*89c0*/  BSYNC B2 ;  /* 0x0000000000027941 */ /* 0x000fea0003800000 */
.L_x_18494:
        /* <DEDUP_REMOVED lines=84> */
.L_x_18497:
[----:B------:R-:W-:Y:S02]  /*8f10*/  FSEL R2, RZ, 3.37028055040000000000e+12, P2 ;  /* 0x54442d18ff027808 */ /* 0x000fe40001000000 */
[----:B------:R-:W-:-:S07]  /*8f20*/  FSEL R3, RZ, 2.1426990032196044922, P2 ;  /* 0x400921fbff037808 */ /* 0x000fce0001000000 */
.L_x_18498:
[----:B------:R-:W-:Y:S05]  /*8f30*/  BSYNC B0 ;  /* 0x0000000000007941 */ /* 0x000fea0003800000 */
.L_x_18496:
[----:B------:R-:W-:Y:S02]  /*8f40*/  ULDC.64 UR6, c[0x0][0x220] ;  /* 0x0000880000067ab9 */ /* 0x000fe40000000a00 */
[----:B------:R-:W-:Y:S01]  /*8f50*/  DADD R4, |R18|, |UR6| ;  /* 0x4000000612047e29 */ /* 0x000fe20008000200 */
[----:B------:R-:W-:-:S07]  /*8f60*/  LOP3.LUT R19, R3, 0x80000000, R19, 0xb8, !PT ;  /* 0x8000000003137812 */ /* 0x000fce00078eb813 */
[----:B------:R-:W-:-:S06]  /*8f70*/  DSETP.GTU.AND P0, PT, |R4|, +INF , PT ;  /* 0x7ff000000400742a */ /* 0x000fcc0003f0c200 */
[----:B------:R-:W-:Y:S02]  /*8f80*/  FSEL R18, R4, R2, P0 ;  /* 0x0000000204127208 */ /* 0x000fe40000000000 */
[----:B------:R-:W-:-:S07]  /*8f90*/  FSEL R19, R5, R19, P0 ;  /* 0x0000001305137208 */ /* 0x000fce0000000000 */
.L_x_18493:
[----:B------:R-:W-:Y:S05]  /*8fa0*/  BSYNC B1 ;  /* 0x0000000000017941 */ /* 0x000fea0003800000 */
.L_x_18492:
        /* <DEDUP_REMOVED lines=33> */
.L_x_18502:
[----:B------:R-:W-:Y:S05]  /*91c0*/  BSYNC B2 ;  /* 0x0000000000027941 */ /* 0x000fea0003800000 */
.L_x_18501:
        /* <DEDUP_REMOVED lines=84> */
.L_x_18504:
[----:B------:R-:W-:Y:S02]  /*9710*/  FSEL R2, RZ, 3.37028055040000000000e+12, P2 ;  /* 0x54442d18ff027808 */ /* 0x000fe40001000000 */
[----:B------:R-:W-:-:S07]  /*9720*/  FSEL R3, RZ, 2.1426990032196044922, P2 ;  /* 0x400921fbff037808 */ /* 0x000fce0001000000 */
.L_x_18505:
[----:B------:R-:W-:Y:S05]  /*9730*/  BSYNC B0 ;  /* 0x0000000000007941 */ /* 0x000fea0003800000 */
.L_x_18503:
[----:B------:R-:W-:Y:S02]  /*9740*/  ULDC.64 UR6, c[0x0][0x220] ;  /* 0x0000880000067ab9 */ /* 0x000fe40000000a00 */
[----:B------:R-:W-:Y:S01]  /*9750*/  DADD R4, |R20|, |UR6| ;  /* 0x4000000614047e29 */ /* 0x000fe20008000200 */
[----:B------:R-:W-:-:S07]  /*9760*/  LOP3.LUT R21, R3, 0x80000000, R21, 0xb8, !PT ;  /* 0x8000000003157812 */ /* 0x000fce00078eb815 */
[----:B------:R-:W-:-:S06]  /*9770*/  DSETP.GTU.AND P0, PT, |R4|, +INF , PT ;  /* 0x7ff000000400742a */ /* 0x000fcc0003f0c200 */
[----:B------:R-:W-:Y:S02]  /*9780*/  FSEL R20, R4, R2, P0 ;  /* 0x0000000204147208 */ /* 0x000fe40000000000 */
[----:B------:R-:W-:-:S07]  /*9790*/  FSEL R21, R5, R21, P0 ;  /* 0x0000001505157208 */ /* 0x000fce0000000000 */
.L_x_18500:
[----:B------:R-:W-:Y:S05]  /*97a0*/  BSYNC B1 ;  /* 0x0000000000017941 */ /* 0x000fea0003800000 */
.L_x_18499:
        /* <DEDUP_REMOVED lines=33> */
.L_x_18509:
[----:B------:R-:W-:Y:S05]  /*99c0*/  BSYNC B2 ;  /* 0x0000000000027941 */ /* 0x000fea0003800000 */
.L_x_18508:
        /* <DEDUP_REMOVED lines=84> */
.L_x_18511:
[----:B------:R-:W-:Y:S02]  /*9f10*/  FSEL R2, RZ, 3.37028055040000000000e+12, P2 ;  /* 0x54442d18ff027808 */ /* 0x000fe40001000000 */
[----:B------:R-:W-:-:S07]  /*9f20*/  FSEL R3, RZ, 2.1426990032196044922, P2 ;  /* 0x400921fbff037808 */ /* 0x000fce0001000000 */
.L_x_18512:
[----:B------:R-:W-:Y:S05]  /*9f30*/  BSYNC B0 ;  /* 0x0000000000007941 */ /* 0x000fea0003800000 */
.L_x_18510:
[----:B------:R-:W-:Y:S02]  /*9f40*/  ULDC.64 UR6, c[0x0][0x220] ;  /* 0x0000880000067ab9 */ /* 0x000fe40000000a00 */
[----:B------:R-:W-:Y:S01]  /*9f50*/  DADD R4, |R22|, |UR6| ;  /* 0x4000000616047e29 */ /* 0x000fe20008000200 */
[----:B------:R-:W-:-:S07]  /*9f60*/  LOP3.LUT R23, R3, 0x80000000, R23, 0xb8, !PT ;  /* 0x8000000003177812 */ /* 0x000fce00078eb817 */
[----:B------:R-:W-:-:S06]  /*9f70*/  DSETP.GTU.AND P0, PT, |R4|, +INF , PT ;  /* 0x7ff000000400742a */ /* 0x000fcc0003f0c200 */
[----:B------:R-:W-:Y:S02]  /*9f80*/  FSEL R22, R4, R2, P0 ;  /* 0x0000000204167208 */ /* 0x000fe40000000000 */
[----:B------:R-:W-:-:S07]  /*9f90*/  FSEL R23, R5, R23, P0 ;  /* 0x0000001705177208 */ /* 0x000fce0000000000 */
.L_x_18507:
[----:B------:R-:W-:Y:S05]  /*9fa0*/  BSYNC B1 ;  /* 0x0000000000017941 */ /* 0x000fea0003800000 */
.L_x_18506:
        /* <DEDUP_REMOVED lines=33> */
.L_x_18516:
[----:B------:R-:W-:Y:S05]  /*a1c0*/  BSYNC B2 ;  /* 0x0000000000027941 */ /* 0x000fea0003800000 */
.L_x_18515:
        /* <DEDUP_REMOVED lines=84> */
.L_x_18518:
[----:B------:R-:W-:Y:S02]  /*a710*/  FSEL R2, RZ, 3.37028055040000000000e+12, P2 ;  /* 0x54442d18ff027808 */ /* 0x000fe40001000000 */
[----:B------:R-:W-:-:S07]  /*a720*/  FSEL R3, RZ, 2.1426990032196044922, P2 ;  /* 0x400921fbff037808 */ /* 0x000fce0001000000 */
.L_x_18519:
[----:B------:R-:W-:Y:S05]  /*a730*/  BSYNC B0 ;  /* 0x0000000000007941 */ /* 0x000fea0003800000 */
.L_x_18517:
[----:B------:R-:W-:Y:S02]  /*a740*/  ULDC.64 UR6, c[0x0][0x220] ;  /* 0x0000880000067ab9 */ /* 0x000fe40000000a00 */
[----:B------:R-:W-:Y:S01]  /*a750*/  DADD R4, |R28|, |UR6| ;  /* 0x400000061c047e29 */ /* 0x000fe20008000200 */
[----:B------:R-:W-:-:S07]  /*a760*/  LOP3.LUT R29, R3, 0x80000000, R29, 0xb8, !PT ;  /* 0x80000000031d7812 */ /* 0x000fce00078eb81d */
[----:B------:R-:W-:-:S06]  /*a770*/  DSETP.GTU.AND P0, PT, |R4|, +INF , PT ;  /* 0x7ff000000400742a */ /* 0x000fcc0003f0c200 */
[----:B------:R-:W-:Y:S02]  /*a780*/  FSEL R28, R4, R2, P0 ;  /* 0x00000002041c7208 */ /* 0x000fe40000000000 */
[----:B------:R-:W-:-:S07]  /*a790*/  FSEL R29, R5, R29, P0 ;  /* 0x0000001d051d7208 */ /* 0x000fce0000000000 */
.L_x_18514:
[----:B------:R-:W-:Y:S05]  /*a7a0*/  BSYNC B1 ;  /* 0x0000000000017941 */ /* 0x000fea0003800000 */
.L_x_18513:
        /* <DEDUP_REMOVED lines=33> */
.L_x_18523:
[----:B------:R-:W-:Y:S05]  /*a9c0*/  BSYNC B2 ;  /* 0x0000000000027941 */ /* 0x000fea0003800000 */
.L_x_18522:
        /* <DEDUP_REMOVED lines=84> */
.L_x_18525:
[----:B------:R-:W-:Y:S02]  /*af10*/  FSEL R2, RZ, 3.37028055040000000000e+12, P2 ;  /* 0x54442d18ff027808 */ /* 0x000fe40001000000 */
[----:B------:R-:W-:-:S07]  /*af20*/  FSEL R3, RZ, 2.1426990032196044922, P2 ;  /* 0x400921fbff037808 */ /* 0x000fce0001000000 */
.L_x_18526:
[----:B------:R-:W-:Y:S05]  /*af30*/  BSYNC B0 ;  /* 0x0000000000007941 */ /* 0x000fea0003800000 */
.L_x_18524:
[----:B------:R-:W-:Y:S01]  /*af40*/  ULDC.64 UR6, c[0x0][0x220] ;  /* 0x0000880000067ab9 */ /* 0x000fe20000000a00 */
[----:B------:R-:W-:Y:S01]  /*af50*/  LOP3.LUT R3, R3, 0x80000000, R31, 0xb8, !PT ;  /* 0x8000000003037812 */ /* 0x000fe200078eb81f */
[----:B------:R-:W-:-:S08]  /*af60*/  DADD R4, |R30|, |UR6| ;  /* 0x400000061e047e29 */ /* 0x000fd00008000200 */
[----:B------:R-:W-:-:S06]  /*af70*/  DSETP.GTU.AND P0, PT, |R4|, +INF , PT ;  /* 0x7ff000000400742a */ /* 0x000fcc0003f0c200 */
[----:B------:R-:W-:Y:S02]  /*af80*/  FSEL R0, R4, R2, P0 ;  /* 0x0000000204007208 */ /* 0x000fe40000000000 */
[----:B------:R-:W-:-:S07]  /*af90*/  FSEL R3, R5, R3, P0 ;  /* 0x0000000305037208 */ /* 0x000fce0000000000 */
.L_x_18521:
[----:B------:R-:W-:Y:S05]  /*afa0*/  BSYNC B1 ;  /* 0x0000000000017941 */ /* 0x000fea0003800000 */
.L_x_18520:
        /* <DEDUP_REMOVED lines=17> */
.L_x_18529:
[----:B------:R-:W-:-:S13]  /*b0c0*/  ISETP.GE.AND P0, PT, R11, R10, PT ;  /* 0x0000000a0b00720c */ /* 0x000fda0003f06270 */
[----:B------:R-:W-:Y:S05]  /*b0d0*/  @P0 BRA `(.L_x_18531) ;  /* 0x0000000000300947 */ /* 0x000fea0003800000 */
[----:B0-----:R-:W0:Y:S01]  /*b0e0*/  LDC.64 R4, c[0x0][0x228] ;  /* 0x00008a00ff047b82 */ /* 0x001e220000000a00 */
[----:B------:R-:W-:Y:S02]  /*b0f0*/  IMAD.IADD R9, R7, 0x1, R11 ;  /* 0x0000000107097824 */ /* 0x000fe400078e020b */
[----:B------:R-:W-:Y:S02]  /*b100*/  VIADD R11, R11, 0x80 ;  /* 0x000000800b0b7836 */ /* 0x000fe40000000000 */
[----:B0-----:R-:W-:-:S05]  /*b110*/  IMAD.WIDE.U32 R4, R9, 0x8, R4 ;  /* 0x0000000809047825 */ /* 0x001fca00078e0004 */
[----:B-----5:R1:W-:Y:S02]  /*b120*/  STG.E.64 desc[UR4][R4.64], R16 ;  /* 0x0000001004007986 */ /* 0x0203e4000c101b04 */
.L_x_18530:
[----:B------:R-:W-:-:S13]  /*b130*/  ISETP.GE.AND P0, PT, R11, R10, PT ;  /* 0x0000000a0b00720c */ /* 0x000fda0003f06270 */
[----:B------:R-:W-:Y:S05]  /*b140*/  @P0 BRA `(.L_x_18532) ;  /* 0x0000000000300947 */ /* 0x000fea0003800000 */
[----:B01----:R-:W0:Y:S01]  /*b150*/  LDC.64 R4, c[0x0][0x228] ;  /* 0x00008a00ff047b82 */ /* 0x003e220000000a00 */
[----:B------:R-:W-:Y:S02]  /*b160*/  IMAD.IADD R9, R7, 0x1, R11 ;  /* 0x0000000107097824 */ /* 0x000fe400078e020b */
[----:B------:R-:W-:Y:S02]  /*b170*/  VIADD R11, R11, 0x80 ;  /* 0x000000800b0b7836 */ /* 0x000fe40000000000 */
[----:B0-----:R-:W-:-:S05]  /*b180*/  IMAD.WIDE.U32 R4, R9, 0x8, R4 ;  /* 0x0000000809047825 */ /* 0x001fca00078e0004 */
[----:B------:R1:W-:Y:S02]  /*b190*/  STG.E.64 desc[UR4][R4.64], R18 ;  /* 0x0000001204007986 */ /* 0x0003e4000c101b04 */
.L_x_18531:
[----:B------:R-:W-:-:S13]  /*b1a0*/  ISETP.GE.AND P0, PT, R11, R10, PT ;  /* 0x0000000a0b00720c */ /* 0x000fda0003f06270 */
[----:B------:R-:W-:Y:S05]  /*b1b0*/  @P0 BRA `(.L_x_18533) ;  /* 0x0000000000340947 */ /* 0x000fea0003800000 */
[----:B01----:R-:W0:Y:S01]  /*b1c0*/  LDC.64 R4, c[0x0][0x228] ;  /* 0x00008a00ff047b82 */ /* 0x003e220000000a00 */
[----:B------:R-:W-:Y:S02]  /*b1d0*/  IMAD.IADD R9, R7, 0x1, R11 ;  /* 0x0000000107097824 */ /* 0x000fe400078e020b */
[----:B------:R-:W-:Y:S02]  /*b1e0*/  VIADD R11, R11, 0x80 ;  /* 0x000000800b0b7836 */ /* 0x000fe40000000000 */
[----:B0-----:R-:W-:-:S05]  /*b1f0*/  IMAD.WIDE.U32 R4, R9, 0x8, R4 ;  /* 0x0000000809047825 */ /* 0x001fca00078e0004 */
[----:B-----5:R2:W-:Y:S02]  /*b200*/  STG.E.64 desc[UR4][R4.64], R20 ;  /* 0x0000001404007986 */ /* 0x0205e4000c101b04 */
.L_x_18532:
        /* <DEDUP_REMOVED lines=8> */
.L_x_18533:
[----:B------:R-:W-:Y:S05]  /*b290*/  BSYNC B1 ;  /* 0x0000000000017941 */ /* 0x000fea0003800000 */
.L_x_18528:
[----:B------:R-:W-:-:S13]  /*b2a0*/  ISETP.GE.AND P0, PT, R11, R10, PT ;  /* 0x0000000a0b00720c */ /* 0x000fda0003f06270 */
[----:B012---:R-:W0:Y:S01]  /*b2b0*/  @!P0 LDC.64 R4, c[0x0][0x228] ;  /* 0x00008a00ff048b82 */ /* 0x007e220000000a00 */
[----:B------:R-:W-:Y:S02]  /*b2c0*/  @!P0 IMAD.IADD R9, R7, 0x1, R11 ;  /* 0x0000000107098824 */ /* 0x000fe400078e020b */
[----:B------:R-:W-:Y:S02]  /*b2d0*/  @!P0 VIADD R11, R11, 0x80 ;  /* 0x000000800b0b8836 */ /* 0x000fe40000000000 */
[----:B0-----:R-:W-:-:S05]  /*b2e0*/  @!P0 IMAD.WIDE.U32 R4, R9, 0x8, R4 ;  /* 0x0000000809048825 */ /* 0x001fca00078e0004 */
[----:B-----5:R3:W-:Y:S02]  /*b2f0*/  @!P0 STG.E.64 desc[UR4][R4.64], R28 ;  /* 0x0000001c04008986 */ /* 0x0207e4000c101b04 */
.L_x_18534:
[----:B------:R-:W-:Y:S05]  /*b300*/  BSYNC B0 ;  /* 0x0000000000007941 */ /* 0x000fea0003800000 */
.L_x_18527:
        /* <DEDUP_REMOVED lines=9> */
        .weak           $__internal_75_$__cuda_sm20_div_rn_f64_full
        .type           $__internal_75_$__cuda_sm20_div_rn_f64_full,@function
        .size           $__internal_75_$__cuda_sm20_div_rn_f64_full,(.L_x_19751 - $__internal_75_$__cuda_sm20_div_rn_f64_full)
$__internal_75_$__cuda_sm20_div_rn_f64_full:
        /* <DEDUP_REMOVED lines=70> */
.L_x_18536:
        /* <DEDUP_REMOVED lines=17> */
.L_x_18539:
[----:B------:R-:W-:Y:S01]  /*b910*/  LOP3.LUT R3, R27, 0x80000, RZ, 0xfc, !PT ;  /* 0x000800001b037812 */ /* 0x000fe200078efcff */
[----:B------:R-:W-:-:S04]  /*b920*/  IMAD.MOV.U32 R38, RZ, RZ, R26 ;  /* 0x000000ffff267224 */ /* 0x000fc800078e001a */
[----:B------:R-:W-:Y:S01]  /*b930*/  IMAD.MOV.U32 R39, RZ, RZ, R3 ;  /* 0x000000ffff277224 */ /* 0x000fe200078e0003 */
[----:B------:R-:W-:Y:S06]  /*b940*/  BRA `(.L_x_18537) ;  /* 0x00000000000c7947 */ /* 0x000fec0003800000 */
.L_x_18538:
[----:B------:R-:W-:Y:S01]  /*b950*/  LOP3.LUT R3, R35, 0x80000, RZ, 0xfc, !PT ;  /* 0x0008000023037812 */ /* 0x000fe200078efcff */
[----:B------:R-:W-:-:S04]  /*b960*/  IMAD.MOV.U32 R38, RZ, RZ, R34 ;  /* 0x000000ffff267224 */ /* 0x000fc800078e0022 */
[----:B------:R-:W-:-:S07]  /*b970*/  IMAD.MOV.U32 R39, RZ, RZ, R3 ;  /* 0x000000ffff277224 */ /* 0x000fce00078e0003 */
.L_x_18537:
[----:B------:R-:W-:Y:S05]  /*b980*/  BSYNC B0 ;  /* 0x0000000000007941 */ /* 0x000fea0003800000 */
.L_x_18535:
[----:B------:R-:W-:Y:S02]  /*b990*/  IMAD.MOV.U32 R4, RZ, RZ, R0 ;  /* 0x000000ffff047224 */ /* 0x000fe400078e0000 */
[----:B------:R-:W-:Y:S02]  /*b9a0*/  IMAD.MOV.U32 R5, RZ, RZ, 0x0 ;  /* 0x00000000ff057424 */ /* 0x000fe400078e00ff */
[----:B------:R-:W-:Y:S02]  /*b9b0*/  IMAD.MOV.U32 R2, RZ, RZ, R38 ;  /* 0x000000ffff027224 */ /* 0x000fe400078e0026 */
[----:B------:R-:W-:Y:S01]  /*b9c0*/  IMAD.MOV.U32 R3, RZ, RZ, R39 ;  /* 0x000000ffff037224 */ /* 0x000fe200078e0027 */
[----:B------:R-:W-:Y:S06]  /*b9d0*/  RET.REL.NODEC R4 `(_ZN2at6native29vectorized_elementwise_kernelILi4ENS0_13BUnaryFunctorIdddZZZNS0_17atan2_kernel_cudaERNS_18TensorIteratorBaseEENKUlvE_clEvENKUlvE_clEvEUlddE_EESt5arrayIPcLm2EEEEviT0_T1_) ;  /* 0xffffff4404887950 */ /* 0x000fec0003c3ffff */
.L_x_18540:
        /* <DEDUP_REMOVED lines=10> */
.L_x_19751:


//--------------------- .text._ZN2at6native29vectorized_elementwise_kernelILi8ENS0_13BUnaryFunctorIdddZZZNS0_17atan2_kernel_cudaERNS_18TensorIteratorBaseEENKUlvE_clEvENKUlvE_clEvEUlddE_EESt5arrayIPcLm2EEEEviT0_T1_ --------------------------
	.section	.text._ZN2at6native29vectorized_elementwise_kernelILi8ENS0_13BUnaryFunctorIdddZZZNS0_17atan2_kernel_cudaERNS_18TensorIteratorBaseEENKUlvE_clEvENKUlvE_clEvEUlddE_EESt5arrayIPcLm2EEEEviT0_T1_,"ax",@progbits
	.align	128
        .global         _ZN2at6native29vectorized_elementwise_kernelILi8ENS0_13BUnaryFunctorIdddZZZNS0_17atan2_kernel_cudaERNS_18TensorIteratorBaseEENKUlvE_clEvENKUlvE_clEvEUlddE_EESt5arrayIPcLm2EEEEviT0_T1_
        .type           _ZN2at6native29vectorized_elementwise_kernelILi8ENS0_13BUnaryFunctorIdddZZZNS0_17atan2_kernel_cudaERNS_18TensorIteratorBaseEENKUlvE_clEvENKUlvE_clEvEUlddE_EESt5arrayIPcLm2EEEEviT0_T1_,@function
        .size           _ZN2at6native29vectorized_elementwise_kernelILi8ENS0_13BUnaryFunctorIdddZZZNS0_17atan2_kernel_cudaERNS_18TensorIteratorBaseEENKUlvE_clEvENKUlvE_clEvEUlddE_EESt5arrayIPcLm2EEEEviT0_T1_,(.L_x_19752 - _ZN2at6native29vectorized_elementwise_kernelILi8ENS0_13BUnaryFunctorIdddZZZNS0_17atan2_kernel_cudaERNS_18TensorIteratorBaseEENKUlvE_clEvENKUlvE_clEvEUlddE_EESt5arrayIPcLm2EEEEviT0_T1_)
        .other          _ZN2at6native29vectorized_elementwise_kernelILi8ENS0_13BUnaryFunctorIdddZZZNS0_17atan2_kernel_cudaERNS_18TensorIteratorBaseEENKUlvE_clEvENKUlvE_clEvEUlddE_EESt5arrayIPcLm2EEEEviT0_T1_,@"STO_CUDA_ENTRY STV_DEFAULT"
_ZN2at6native29vectorized_elementwise_kernelILi8ENS0_13BUnaryFunctorIdddZZZNS0_17atan2_kernel_cudaERNS_18TensorIteratorBaseEENKUlvE_clEvENKUlvE_clEvEUlddE_EESt5arrayIPcLm2EEEEviT0_T1_:
.text._ZN2at6native29vectorized_elementwise_kernelILi8ENS0_13BUnaryFunctorIdddZZZNS0_17atan2_kernel_cudaERNS_18TensorIteratorBaseEENKUlvE_clEvENKUlvE_clEvEUlddE_EESt5arrayIPcLm2EEEEviT0_T1_:
        /* <DEDUP_REMOVED lines=46> */
[----:B-----5:R-:W-:Y:S05]  /*02e0*/  CALL.REL.NOINC `($__internal_76_$__cuda_sm20_div_rn_f64_full) ;  /* 0x000000b0002c7944 */ /* 0x020fea0003c00000 */
.L_x_18543:
[----:B------:R-:W-:Y:S05]  /*02f0*/  BSYNC B1 ;  /* 0x0000000000017941 */ /* 0x000fea0003800000 */
.L_x_18542:
        /* <DEDUP_REMOVED lines=74> */
.L_x_18546:
[----:B------:R-:W-:Y:S05]  /*07a0*/  BSYNC B0 ;  /* 0x0000000000007941 */ /* 0x000fea0003800000 */
.L_x_18545:
        /* <DEDUP_REMOVED lines=33> */
[----:B-----5:R-:W-:Y:S05]  /*09c0*/  CALL.REL.NOINC `($__internal_76_$__cuda_sm20_div_rn_f64_full) ;  /* 0x000000a800747944 */ /* 0x020fea0003c00000 */
.L_x_18548:
[----:B------:R-:W-:Y:S05]  /*09d0*/  BSYNC B1 ;  /* 0x0000000000017941 */ /* 0x000fea0003800000 */
.L_x_18547:
        /* <DEDUP_REMOVED lines=74> */
.L_x_18550:
[----:B------:R-:W-:Y:S05]  /*0e80*/  BSYNC B0 ;  /* 0x0000000000007941 */ /* 0x000fea0003800000 */
.L_x_18549:
        /* <DEDUP_REMOVED lines=32> */
[----:B------:R-:W-:Y:S05]  /*1090*/  CALL.REL.NOINC `($__internal_76_$__cuda_sm20_div_rn_f64_full) ;  /* 0x000000a000c07944 */ /* 0x000fea0003c00000 */
.L_x_18552:
[----:B------:R-:W-:Y:S05]  /*10a0*/  BSYNC B1 ;  /* 0x0000000000017941 */ /* 0x000fea0003800000 */
.L_x_18551:
        /* <DEDUP_REMOVED lines=75> */
.L_x_18554:
[----:B------:R-:W-:Y:S05]  /*1560*/  BSYNC B0 ;  /* 0x0000000000007941 */ /* 0x000fea0003800000 */
.L_x_18553:
        /* <DEDUP_REMOVED lines=34> */
.L_x_18556:
[----:B------:R-:W-:Y:S05]  /*1790*/  BSYNC B1 ;  /* 0x0000000000017941 */ /* 0x000fea0003800000 */
.L_x_18555:
        /* <DEDUP_REMOVED lines=74> */
.L_x_18558:
[----:B------:R-:W-:Y:S05]  /*1c40*/  BSYNC B0 ;  /* 0x0000000000007941 */ /* 0x000fea0003800000 */
.L_x_18557:
        /* <DEDUP_REMOVED lines=33> */
.L_x_18560:
[----:B------:R-:W-:Y:S05]  /*1e60*/  BSYNC B1 ;  /* 0x0000000000017941 */ /* 0x000fea0003800000 */
.L_x_18559:
        /* <DEDUP_REMOVED lines=75> */
.L_x_18562:
[----:B------:R-:W-:Y:S05]  /*2320*/  BSYNC B0 ;  /* 0x0000000000007941 */ /* 0x000fea0003800000 */
.L_x_18561:
        /* <DEDUP_REMOVED lines=34> */
.L_x_18564:
[----:B------:R-:W-:Y:S05]  /*2550*/  BSYNC B1 ;  /* 0x0000000000017941 */ /* 0x000fea0003800000 */
.L_x_18563:
        /* <DEDUP_REMOVED lines=74> */
.L_x_18566:
[----:B------:R-:W-:Y:S05]  /*2a00*/  BSYNC B0 ;  /* 0x0000000000007941 */ /* 0x000fea0003800000 */
.L_x_18565:
        /* <DEDUP_REMOVED lines=33> */
.L_x_18568:
[----:B------:R-:W-:Y:S05]  /*2c20*/  BSYNC B1 ;  /* 0x0000000000017941 */ /* 0x000fea0003800000 */
.L_x_18567:
        /* <DEDUP_REMOVED lines=75> */
.L_x_18570:
[----:B------:R-:W-:Y:S05]  /*30e0*/  BSYNC B0 ;  /* 0x0000000000007941 */ /* 0x000fea0003800000 */
.L_x_18569:
        /* <DEDUP_REMOVED lines=34> */
.L_x_18572:
[----:B------:R-:W-:Y:S05]  /*3310*/  BSYNC B1 ;  /* 0x0000000000017941 */ /* 0x000fea0003800000 */
.L_x_18571:
        /* <DEDUP_REMOVED lines=73> */
.L_x_18574:
[----:B------:R-:W-:Y:S05]  /*37b0*/  BSYNC B0 ;  /* 0x0000000000007941 */ /* 0x000fea0003800000 */
.L_x_18573:
[----:B------:R-:W-:Y:S02]  /*37c0*/  ULDC.64 UR6, c[0x0][0x220] ;  /* 0x0000880000067ab9 */ /* 0x000fe40000000a00 */
[----:B------:R-:W-:Y:S01]  /*37d0*/  DADD R2, |R18|, |UR6| ;  /* 0x4000000612027e29 */ /* 0x000fe20008000200 */
[----:B------:R-:W-:-:S07]  /*37e0*/  LOP3.LUT R19, R31, 0x80000000, R19, 0xb8, !PT ;  /* 0x800000001f137812 */ /* 0x000fce00078eb813 */
[----:B------:R-:W-:-:S06]  /*37f0*/  DSETP.GTU.AND P0, PT, |R2|, +INF , PT ;  /* 0x7ff000000200742a */ /* 0x000fcc0003f0c200 */
[----:B------:R-:W-:Y:S02]  /*3800*/  FSEL R18, R2, R30, P0 ;  /* 0x0000001e02127208 */ /* 0x000fe40000000000 */
[----:B------:R-:W-:Y:S01]  /*3810*/  FSEL R19, R3, R19, P0 ;  /* 0x0000001303137208 */ /* 0x000fe20000000000 */
[----:B------:R-:W-:Y:S06]  /*3820*/  BRA `(.L_x_18575) ;  /* 0x0000003000d87947 */ /* 0x000fec0003800000 */
.L_x_18544:
        /* <DEDUP_REMOVED lines=18> */
.L_x_18577:
[----:B------:R-:W-:Y:S05]  /*3950*/  BSYNC B0 ;  /* 0x0000000000007941 */ /* 0x000fea0003800000 */
.L_x_18576:
        /* <DEDUP_REMOVED lines=35> */
.L_x_18579:
[----:B------:R-:W-:Y:S05]  /*3b90*/  BSYNC B1 ;  /* 0x0000000000017941 */ /* 0x000fea0003800000 */
.L_x_18578:
        /* <DEDUP_REMOVED lines=77> */
.L_x_18581:
[----:B------:R-:W-:Y:S05]  /*4070*/  BSYNC B0 ;  /* 0x0000000000007941 */ /* 0x000fea0003800000 */
.L_x_18580:
        /* <DEDUP_REMOVED lines=33> */
.L_x_18583:
[----:B------:R-:W-:Y:S05]  /*4290*/  BSYNC B1 ;  /* 0x0000000000017941 */ /* 0x000fea0003800000 */
.L_x_18582:
        /* <DEDUP_REMOVED lines=79> */
.L_x_18585:
[----:B------:R-:W-:Y:S05]  /*4790*/  BSYNC B0 ;  /* 0x0000000000007941 */ /* 0x000fea0003800000 */
.L_x_18584:
        /* <DEDUP_REMOVED lines=35> */
.L_x_18587:
[----:B------:R-:W-:Y:S05]  /*49d0*/  BSYNC B1 ;  /* 0x0000000000017941 */ /* 0x000fea0003800000 */
.L_x_18586:
        /* <DEDUP_REMOVED lines=77> */
.L_x_18589:
[----:B------:R-:W-:Y:S05]  /*4eb0*/  BSYNC B0 ;  /* 0x0000000000007941 */ /* 0x000fea0003800000 */
.L_x_18588:
        /* <DEDUP_REMOVED lines=33> */
.L_x_18591:
[----:B------:R-:W-:Y:S05]  /*50d0*/  BSYNC B1 ;  /* 0x0000000000017941 */ /* 0x000fea0003800000 */
.L_x_18590:
        /* <DEDUP_REMOVED lines=79> */
.L_x_18593:
[----:B------:R-:W-:Y:S05]  /*55d0*/  BSYNC B0 ;  /* 0x0000000000007941 */ /* 0x000fea0003800000 */
.L_x_18592:
        /* <DEDUP_REMOVED lines=35> */
.L_x_18595:
[----:B------:R-:W-:Y:S05]  /*5810*/  BSYNC B1 ;  /* 0x0000000000017941 */ /* 0x000fea0003800000 */
.L_x_18594:
        /* <DEDUP_REMOVED lines=77> */
.L_x_18597:
[----:B------:R-:W-:Y:S05]  /*5cf0*/  BSYNC B0 ;  /* 0x0000000000007941 */ /* 0x000fea0003800000 */
.L_x_18596:
        /* <DEDUP_REMOVED lines=33> */
.L_x_18599:
[----:B------:R-:W-:Y:S05]  /*5f10*/  BSYNC B1 ;  /* 0x0000000000017941 */ /* 0x000fea0003800000 */
.L_x_18598:
        /* <DEDUP_REMOVED lines=79> */
.L_x_18601:
[----:B------:R-:W-:Y:S05]  /*6410*/  BSYNC B0 ;  /* 0x0000000000007941 */ /* 0x000fea0003800000 */
.L_x_18600:
        /* <DEDUP_REMOVED lines=35> */
.L_x_18603:
[----:B------:R-:W-:Y:S05]  /*6650*/  BSYNC B1 ;  /* 0x0000000000017941 */ /* 0x000fea0003800000 */
.L_x_18602:
        /* <DEDUP_REMOVED lines=76> */
.L_x_18605:
[----:B------:R-:W-:Y:S05]  /*6b20*/  BSYNC B0 ;  /* 0x0000000000007941 */ /* 0x000fea0003800000 */
.L_x_18604:
[----:B------:R-:W-:Y:S02]  /*6b30*/  ULDC.64 UR6, c[0x0][0x220] ;  /* 0x0000880000067ab9 */ /* 0x000fe40000000a00 */
[----:B------:R-:W-:Y:S01]  /*6b40*/  DADD R2, |R18|, |UR6| ;  /* 0x4000000612027e29 */ /* 0x000fe20008000200 */
[----:B------:R-:W-:-:S07]  /*6b50*/  LOP3.LUT R19, R31, 0x80000000, R19, 0xb8, !PT ;  /* 0x800000001f137812 */ /* 0x000fce00078eb813 */
[----:B------:R-:W-:-:S06]  /*6b60*/  DSETP.GTU.AND P0, PT, |R2|, +INF , PT ;  /* 0x7ff000000200742a */ /* 0x000fcc0003f0c200 */
[----:B------:R-:W-:Y:S02]  /*6b70*/  FSEL R18, R2, R30, P0 ;  /* 0x0000001e02127208 */ /* 0x000fe40000000000 */
[----:B------:R-:W-:-:S07]  /*6b80*/  FSEL R19, R3, R19, P0 ;  /* 0x0000001303137208 */ /* 0x000fce0000000000 */
.L_x_18575:
        /* <DEDUP_REMOVED lines=11> */
.L_x_18541:
        /* <DEDUP_REMOVED lines=86> */
[----:B------:R-:W-:Y:S05]  /*71a0*/  CALL.REL.NOINC `($__internal_76_$__cuda_sm20_div_rn_f64_full) ;  /* 0x00000040007c7944 */ /* 0x000fea0003c00000 */
.L_x_18609:
[----:B------:R-:W-:Y:S05]  /*71b0*/  BSYNC B2 ;  /* 0x0000000000027941 */ /* 0x000fea0003800000 */
.L_x_18608:
        /* <DEDUP_REMOVED lines=84> */
.L_x_18611:
[----:B------:R-:W-:Y:S02]  /*7700*/  FSEL R2, RZ, 3.37028055040000000000e+12, P2 ;  /* 0x54442d18ff027808 */ /* 0x000fe40001000000 */
[----:B------:R-:W-:-:S07]  /*7710*/  FSEL R3, RZ, 2.1426990032196044922, P2 ;  /* 0x400921fbff037808 */ /* 0x000fce0001000000 */
.L_x_18612:
[----:B------:R-:W-:Y:S05]  /*7720*/  BSYNC B0 ;  /* 0x0000000000007941 */ /* 0x000fea0003800000 */
.L_x_18610:
[----:B------:R-:W-:Y:S02]  /*7730*/  ULDC.64 UR6, c[0x0][0x220] ;  /* 0x0000880000067ab9 */ /* 0x000fe40000000a00 */
[----:B------:R-:W-:Y:S01]  /*7740*/  DADD R4, |R12|, |UR6| ;  /* 0x400000060c047e29 */ /* 0x000fe20008000200 */
[----:B------:R-:W-:-:S07]  /*7750*/  LOP3.LUT R13, R3, 0x80000000, R13, 0xb8, !PT ;  /* 0x80000000030d7812 */ /* 0x000fce00078eb80d */
[----:B------:R-:W-:-:S06]  /*7760*/  DSETP.GTU.AND P0, PT, |R4|, +INF , PT ;  /* 0x7ff000000400742a */ /* 0x000fcc0003f0c200 */
[----:B------:R-:W-:Y:S02]  /*7770*/  FSEL R12, R4, R2, P0 ;  /* 0x00000002040c7208 */ /* 0x000fe40000000000 */
[----:B------:R-:W-:-:S07]  /*7780*/  FSEL R13, R5, R13, P0 ;  /* 0x0000000d050d7208 */ /* 0x000fce0000000000 */
.L_x_18607:
[----:B------:R-:W-:Y:S05]  /*7790*/  BSYNC B1 ;  /* 0x0000000000017941 */ /* 0x000fea0003800000 */
.L_x_18606:
        /* <DEDUP_REMOVED lines=34> */
.L_x_18616:
[----:B------:R-:W-:Y:S05]  /*79c0*/  BSYNC B2 ;  /* 0x0000000000027941 */ /* 0x000fea0003800000 */
.L_x_18615:
        /* <DEDUP_REMOVED lines=84> */
.L_x_18618:
[----:B------:R-:W-:Y:S02]  /*7f10*/  FSEL R2, RZ, 3.37028055040000000000e+12, P2 ;  /* 0x54442d18ff027808 */ /* 0x000fe40001000000 */
[----:B------:R-:W-:-:S07]  /*7f20*/  FSEL R3, RZ, 2.1426990032196044922, P2 ;  /* 0x400921fbff037808 */ /* 0x000fce0001000000 */
.L_x_18619:
[----:B------:R-:W-:Y:S05]  /*7f30*/  BSYNC B0 ;  /* 0x0000000000007941 */ /* 0x000fea0003800000 */
.L_x_18617:
[----:B------:R-:W-:Y:S02]  /*7f40*/  ULDC.64 UR6, c[0x0][0x220] ;  /* 0x0000880000067ab9 */ /* 0x000fe40000000a00 */
[----:B------:R-:W-:Y:S01]  /*7f50*/  DADD R4, |R14|, |UR6| ;  /* 0x400000060e047e29 */ /* 0x000fe20008000200 */
[----:B------:R-:W-:-:S07]  /*7f60*/  LOP3.LUT R15, R3, 0x80000000, R15, 0xb8, !PT ;  /* 0x80000000030f7812 */ /* 0x000fce00078eb80f */
[----:B------:R-:W-:-:S06]  /*7f70*/  DSETP.GTU.AND P0, PT, |R4|, +INF , PT ;  /* 0x7ff000000400742a */ /* 0x000fcc0003f0c200 */
[----:B------:R-:W-:Y:S02]  /*7f80*/  FSEL R14, R4, R2, P0 ;  /* 0x00000002040e7208 */ /* 0x000fe40000000000 */
[----:B------:R-:W-:-:S07]  /*7f90*/  FSEL R15, R5, R15, P0 ;  /* 0x0000000f050f7208 */ /* 0x000fce0000000000 */
.L_x_18614:
[----:B------:R-:W-:Y:S05]  /*7fa0*/  BSYNC B1 ;  /* 0x0000000000017941 */ /* 0x000fea0003800000 */
.L_x_18613:
        /* <DEDUP_REMOVED lines=33> */
.L_x_18623:
[----:B------:R-:W-:Y:S05]  /*81c0*/  BSYNC B2 ;  /* 0x0000000000027941 */ /* 0x000fea0003800000 */
.L_x_18622:
        /* <DEDUP_REMOVED lines=84> */
.L_x_18625:
[----:B------:R-:W-:Y:S02]  /*8710*/  FSEL R2, RZ, 3.37028055040000000000e+12, P2 ;  /* 0x54442d18ff027808 */ /* 0x000fe40001000000 */
[----:B------:R-:W-:-:S07]  /*8720*/  FSEL R3, RZ, 2.1426990032196044922, P2 ;  /* 0x400921fbff037808 */ /* 0x000fce0001000000 */
.L_x_18626:
[----:B------:R-:W-:Y:S05]  /*8730*/  BSYNC B0 ;  /* 0x0000000000007941 */ /* 0x000fea0003800000 */
.L_x_18624:
[----:B------:R-:W-:Y:S02]  /*8740*/  ULDC.64 UR6, c[0x0][0x220] ;  /* 0x0000880000067ab9 */ /* 0x000fe40000000a00 */
[----:B------:R-:W-:Y:S01]  /*8750*/  DADD R4, |R16|, |UR6| ;  /* 0x4000000610047e29 */ /* 0x000fe20008000200 */
[----:B------:R-:W-:-:S07]  /*8760*/  LOP3.LUT R17, R3, 0x80000000, R17, 0xb8, !PT ;  /* 0x8000000003117812 */ /* 0x000fce00078eb811 */
[----:B------:R-:W-:-:S06]  /*8770*/  DSETP.GTU.AND P0, PT, |R4|, +INF , PT ;  /* 0x7ff000000400742a */ /* 0x000fcc0003f0c200 */
[----:B------:R-:W-:Y:S02]  /*8780*/  FSEL R16, R4, R2, P0 ;  /* 0x0000000204107208 */ /* 0x000fe40000000000 */
[----:B------:R-:W-:-:S07]  /*8790*/  FSEL R17, R5, R17, P0 ;  /* 0x0000001105117208 */ /* 0x000fce0000000000 */
.L_x_18621:
[----:B------:R-:W-:Y:S05]  /*87a0*/  BSYNC B1 ;  /* 0x0000000000017941 */ /* 0x000fea0003800000 */
.L_x_18620:
        /* <DEDUP_REMOVED lines=33> */
.L_x_18630:
[----:B------:R-:W-:Y:S05]  /*89c0*/  BSYNC B2 ;  /* 0x0000000000027941 */ /* 0x000fea0003800000 */
.L_x_18629:
        /* <DEDUP_REMOVED lines=84> */
.L_x_18632:
[----:B------:R-:W-:Y:S02]  /*8f10*/  FSEL R2, RZ, 3.37028055040000000000e+12, P2 ;  /* 0x54442d18ff027808 */ /* 0x000fe40001000000 */
[----:B------:R-:W-:-:S07]  /*8f20*/  FSEL R3, RZ, 2.1426990032196044922, P2 ;  /* 0x400921fbff037808 */ /* 0x000fce0001000000 */
.L_x_18633:
[----:B------:R-:W-:Y:S05]  /*8f30*/  BSYNC B0 ;  /* 0x0000000000007941 */ /* 0x000fea0003800000 */
.L_x_18631:
[----:B------:R-:W-:Y:S02]  /*8f40*/  ULDC.64 UR6, c[0x0][0x220] ;  /* 0x0000880000067ab9 */ /* 0x000fe40000000a00 */
[----:B------:R-:W-:Y:S01]  /*8f50*/  DADD R4, |R18|, |UR6| ;  /* 0x4000000612047e29 */ /* 0x000fe20008000200 */
[----:B------:R-:W-:-:S07]  /*8f60*/  LOP3.LUT R19, R3, 0x80000000, R19, 0xb8, !PT ;  /* 0x8000000003137812 */ /* 0x000fce00078eb813 */
[----:B------:R-:W-:-:S06]  /*8f70*/  DSETP.GTU.AND P0, PT, |R4|, +INF , PT ;  /* 0x7ff000000400742a */ /* 0x000fcc0003f0c200 */
[----:B------:R-:W-:Y:S02]  /*8f80*/  FSEL R18, R4, R2, P0 ;  /* 0x0000000204127208 */ /* 0x000fe40000000000 */
[----:B------:R-:W-:-:S07]  /*8f90*/  FSEL R19, R5, R19, P0 ;  /* 0x0000001305137208 */ /* 0x000fce0000000000 */
.L_x_18628:
[----:B------:R-:W-:Y:S05]  /*8fa0*/  BSYNC B1 ;  /* 0x0000000000017941 */ /* 0x000fea0003800000 */
.L_x_18627:
        /* <DEDUP_REMOVED lines=33> */
.L_x_18637:
[----:B------:R-:W-:Y:S05]  /*91c0*/  BSYNC B2 ;  /* 0x0000000000027941 */ /* 0x000fea0003800000 */
.L_x_18636:
        /* <DEDUP_REMOVED lines=84> */
.L_x_18639:
[----:B------:R-:W-:Y:S02]  /*9710*/  FSEL R2, RZ, 3.37028055040000000000e+12, P2 ;  /* 0x54442d18ff027808 */ /* 0x000fe40001000000 */
[----:B------:R-:W-:-:S07]  /*9720*/  FSEL R3, RZ, 2.1426990032196044922, P2 ;  /* 0x400921fbff037808 */ /* 0x000fce0001000000 */
.L_x_18640:
[----:B------:R-:W-:Y:S05]  /*9730*/  BSYNC B0 ;  /* 0x0000000000007941 */ /* 0x000fea0003800000 */
.L_x_18638:
[----:B------:R-:W-:Y:S02]  /*9740*/  ULDC.64 UR6, c[0x0][0x220] ;  /* 0x0000880000067ab9 */ /* 0x000fe40000000a00 */
[----:B------:R-:W-:Y:S01]  /*9750*/  DADD R4, |R20|, |UR6| ;  /* 0x4000000614047e29 */ /* 0x000fe20008000200 */
[----:B------:R-:W-:-:S07]  /*9760*/  LOP3.LUT R21, R3, 0x80000000, R21, 0xb8, !PT ;  /* 0x8000000003157812 */ /* 0x000fce00078eb815 */
[----:B------:R-:W-:-:S06]  /*9770*/  DSETP.GTU.AND P0, PT, |R4|, +INF , PT ;  /* 0x7ff000000400742a */ /* 0x000fcc0003f0c200 */
[----:B------:R-:W-:Y:S02]  /*9780*/  FSEL R20, R4, R2, P0 ;  /* 0x0000000204147208 */ /* 0x000fe40000000000 */
[----:B------:R-:W-:-:S07]  /*9790*/  FSEL R21, R5, R21, P0 ;  /* 0x0000001505157208 */ /* 0x000fce0000000000 */
.L_x_18635:
[----:B------:R-:W-:Y:S05]  /*97a0*/  BSYNC B1 ;  /* 0x0000000000017941 */ /* 0x000fea0003800000 */
.L_x_18634:
        /* <DEDUP_REMOVED lines=33> */
.L_x_18644:
[----:B------:R-:W-:Y:S05]  /*99c0*/  BSYNC B2 ;  /* 0x0000000000027941 */ /* 0x000fea0003800000 */
.L_x_18643:
        /* <DEDUP_REMOVED lines=84> */
.L_x_18646:
[----:B------:R-:W-:Y:S02]  /*9f10*/  FSEL R2, RZ, 3.37028055040000000000e+12, P2 ;  /* 0x54442d18ff027808 */ /* 0x000fe40001000000 */
[----:B------:R-:W-:-:S07]  /*9f20*/  FSEL R3, RZ, 2.1426990032196044922, P2 ;  /* 0x400921fbff037808 */ /* 0x000fce0001000000 */
.L_x_18647:
[----:B------:R-:W-:Y:S05]  /*9f30*/  BSYNC B0 ;  /* 0x0000000000007941 */ /* 0x000fea0003800000 */
.L_x_18645:
[----:B------:R-:W-:Y:S02]  /*9f40*/  ULDC.64 UR6, c[0x0][0x220] ;  /* 0x0000880000067ab9 */ /* 0x000fe40000000a00 */
[----:B------:R-:W-:Y:S01]  /*9f50*/  DADD R4, |R22|, |UR6| ;  /* 0x4000000616047e29 */ /* 0x000fe20008000200 */
[----:B------:R-:W-:-:S07]  /*9f60*/  LOP3.LUT R23, R3, 0x80000000, R23, 0xb8, !PT ;  /* 0x8000000003177812 */ /* 0x000fce00078eb817 */
[----:B------:R-:W-:-:S06]  /*9f70*/  DSETP.GTU.AND P0, PT, |R4|, +INF , PT ;  /* 0x7ff000000400742a */ /* 0x000fcc0003f0c200 */
[----:B------:R-:W-:Y:S02]  /*9f80*/  FSEL R22, R4, R2, P0 ;  /* 0x0000000204167208 */ /* 0x000fe40000000000 */
[----:B------:R-:W-:-:S07]  /*9f90*/  FSEL R23, R5, R23, P0 ;  /* 0x0000001705177208 */ /* 0x000fce0000000000 */
.L_x_18642:
[----:B------:R-:W-:Y:S05]  /*9fa0*/  BSYNC B1 ;  /* 0x0000000000017941 */ /* 0x000fea0003800000 */
.L_x_18641:
        /* <DEDUP_REMOVED lines=33> */
.L_x_18651:
[----:B------:R-:W-:Y:S05]  /*a1c0*/  BSYNC B2 ;  /* 0x0000000000027941 */ /* 0x000fea0003800000 */
.L_x_18650:
        /* <DEDUP_REMOVED lines=84> */
.L_x_18653:
[----:B------:R-:W-:Y:S02]  /*a710*/  FSEL R2, RZ, 3.37028055040000000000e+12, P2 ;  /* 0x54442d18ff027808 */ /* 0x000fe40001000000 */
[----:B------:R-:W-:-:S07]  /*a720*/  FSEL R3, RZ, 2.1426990032196044922, P2 ;  /* 0x400921fbff037808 */ /* 0x000fce0001000000 */
.L_x_18654:
[----:B------:R-:W-:Y:S05]  /*a730*/  BSYNC B0 ;  /* 0x0000000000007941 */ /* 0x000fea0003800000 */
.L_x_18652:
[----:B------:R-:W-:Y:S02]  /*a740*/  ULDC.64 UR6, c[0x0][0x220] ;  /* 0x0000880000067ab9 */ /* 0x000fe40000000a00 */
[----:B------:R-:W-:Y:S01]  /*a750*/  DADD R4, |R28|, |UR6| ;  /* 0x400000061c047e29 */ /* 0x000fe20008000200 */
[----:B------:R-:W-:-:S07]  /*a760*/  LOP3.LUT R29, R3, 0x80000000, R29, 0xb8, !PT ;  /* 0x80000000031d7812 */ /* 0x000fce00078eb81d */
[----:B------:R-:W-:-:S06]  /*a770*/  DSETP.GTU.AND P0, PT, |R4|, +INF , PT ;  /* 0x7ff000000400742a */ /* 0x000fcc0003f0c200 */
[----:B------:R-:W-:Y:S02]  /*a780*/  FSEL R28, R4, R2, P0 ;  /* 0x00000002041c7208 */ /* 0x000fe40000000000 */
[----:B------:R-:W-:-:S07]  /*a790*/  FSEL R29, R5, R29, P0 ;  /* 0x0000001d051d7208 */ /* 0x000fce0000000000 */
.L_x_18649:
[----:B------:R-:W-:Y:S05]  /*a7a0*/  BSYNC B1 ;  /* 0x0000000000017941 */ /* 0x000fea0003800000 */
.L_x_18648:
        /* <DEDUP_REMOVED lines=33> */
.L_x_18658:
[----:B------:R-:W-:Y:S05]  /*a9c0*/  BSYNC B2 ;  /* 0x0000000000027941 */ /* 0x000fea0003800000 */
.L_x_18657:
        /* <DEDUP_REMOVED lines=84> */
.L_x_18660:
[----:B------:R-:W-:Y:S02]  /*af10*/  FSEL R2, RZ, 3.37028055040000000000e+12, P2 ;  /* 0x54442d18ff027808 */ /* 0x000fe40001000000 */
[----:B------:R-:W-:-:S07]  /*af20*/  FSEL R3, RZ, 2.1426990032196044922, P2 ;  /* 0x400921fbff037808 */ /* 0x000fce0001000000 */
.L_x_18661:
[----:B------:R-:W-:Y:S05]  /*af30*/  BSYNC B0 ;  /* 0x0000000000007941 */ /* 0x000fea0003800000 */
.L_x_18659:
[----:B------:R-:W-:Y:S01]  /*af40*/  ULDC.64 UR6, c[0x0][0x220] ;  /* 0x0000880000067ab9 */ /* 0x000fe20000000a00 */
[----:B------:R-:W-:Y:S01]  /*af50*/  LOP3.LUT R3, R3, 0x80000000, R31, 0xb8, !PT ;  /* 0x8000000003037812 */ /* 0x000fe200078eb81f */
[----:B------:R-:W-:-:S08]  /*af60*/  DADD R4, |R30|, |UR6| ;  /* 0x400000061e047e29 */ /* 0x000fd00008000200 */
[----:B------:R-:W-:-:S06]  /*af70*/  DSETP.GTU.AND P0, PT, |R4|, +INF , PT ;  /* 0x7ff000000400742a */ /* 0x000fcc0003f0c200 */
[----:B------:R-:W-:Y:S02]  /*af80*/  FSEL R0, R4, R2, P0 ;  /* 0x0000000204007208 */ /* 0x000fe40000000000 */
[----:B------:R-:W-:-:S07]  /*af90*/  FSEL R3, R5, R3, P0 ;  /* 0x0000000305037208 */ /* 0x000fce0000000000 */
.L_x_18656:
[----:B------:R-:W-:Y:S05]  /*afa0*/  BSYNC B1 ;  /* 0x0000000000017941 */ /* 0x000fea0003800000 */
.L_x_18655:
        /* <DEDUP_REMOVED lines=17> */
.L_x_18664:
[----:B------:R-:W-:-:S13]  /*b0c0*/  ISETP.GE.AND P0, PT, R11, R10, PT ;  /* 0x0000000a0b00720c */ /* 0x000fda0003f06270 */
[----:B------:R-:W-:Y:S05]  /*b0d0*/  @P0 BRA `(.L_x_18666) ;  /* 0x0000000000300947 */ /* 0x000fea0003800000 */
[----:B0-----:R-:W0:Y:S01]  /*b0e0*/  LDC.64 R4, c[0x0][0x228] ;  /* 0x00008a00ff047b82 */ /* 0x001e220000000a00 */
[----:B------:R-:W-:Y:S02]  /*b0f0*/  IMAD.IADD R9, R7, 0x1, R11 ;  /* 0x0000000107097824 */ /* 0x000fe400078e020b */
[----:B------:R-:W-:Y:S02]  /*b100*/  VIADD R11, R11, 0x80 ;  /* 0x000000800b0b7836 */ /* 0x000fe40000000000 */
[----:B0-----:R-:W-:-:S05]  /*b110*/  IMAD.WIDE.U32 R4, R9, 0x8, R4 ;  /* 0x0000000809047825 */ /* 0x001fca00078e0004 */
[----:B-----5:R1:W-:Y:S02]  /*b120*/  STG.E.64 desc[UR4][R4.64], R16 ;  /* 0x0000001004007986 */ /* 0x0203e4000c101b04 */
.L_x_18665:
[----:B------:R-:W-:-:S13]  /*b130*/  ISETP.GE.AND P0, PT, R11, R10, PT ;  /* 0x0000000a0b00720c */ /* 0x000fda0003f06270 */
[----:B------:R-:W-:Y:S05]  /*b140*/  @P0 BRA `(.L_x_18667) ;  /* 0x0000000000300947 */ /* 0x000fea0003800000 */
[----:B01----:R-:W0:Y:S01]  /*b150*/  LDC.64 R4, c[0x0][0x228] ;  /* 0x00008a00ff047b82 */ /* 0x003e220000000a00 */
[----:B------:R-:W-:Y:S02]  /*b160*/  IMAD.IADD R9, R7, 0x1, R11 ;  /* 0x0000000107097824 */ /* 0x000fe400078e020b */
[----:B------:R-:W-:Y:S02]  /*b170*/  VIADD R11, R11, 0x80 ;  /* 0x000000800b0b7836 */ /* 0x000fe40000000000 */
[----:B0-----:R-:W-:-:S05]  /*b180*/  IMAD.WIDE.U32 R4, R9, 0x8, R4 ;  /* 0x0000000809047825 */ /* 0x001fca00078e0004 */
[----:B------:R1:W-:Y:S02]  /*b190*/  STG.E.64 desc[UR4][R4.64], R18 ;  /* 0x0000001204007986 */ /* 0x0003e4000c101b04 */
.L_x_18666:
[----:B------:R-:W-:-:S13]  /*b1a0*/  ISETP.GE.AND P0, PT, R11, R10, PT ;  /* 0x0000000a0b00720c */ /* 0x000fda0003f06270 */
[----:B------:R-:W-:Y:S05]  /*b1b0*/  @P0 BRA `(.L_x_18668) ;  /* 0x0000000000340947 */ /* 0x000fea0003800000 */
[----:B01----:R-:W0:Y:S01]  /*b1c0*/  LDC.64 R4, c[0x0][0x228] ;  /* 0x00008a00ff047b82 */ /* 0x003e220000000a00 */
[----:B------:R-:W-:Y:S02]  /*b1d0*/  IMAD.IADD R9, R7, 0x1, R11 ;  /* 0x0000000107097824 */ /* 0x000fe400078e020b */
[----:B------:R-:W-:Y:S02]  /*b1e0*/  VIADD R11, R11, 0x80 ;  /* 0x000000800b0b7836 */ /* 0x000fe40000000000 */
[----:B0-----:R-:W-:-:S05]  /*b1f0*/  IMAD.WIDE.U32 R4, R9, 0x8, R4 ;  /* 0x0000000809047825 */ /* 0x001fca00078e0004 */
[----:B-----5:R2:W-:Y:S02]  /*b200*/  STG.E.64 desc[UR4][R4.64], R20 ;  /* 0x0000001404007986 */ /* 0x0205e4000c101b04 */
.L_x_18667:
        /* <DEDUP_REMOVED lines=8> */
.L_x_18668:
[----:B------:R-:W-:Y:S05]  /*b290*/  BSYNC B1 ;  /* 0x0000000000017941 */ /* 0x000fea0003800000 */
.L_x_18663:
[----:B------:R-:W-:-:S13]  /*b2a0*/  ISETP.GE.AND P0, PT, R11, R10, PT ;  /* 0x0000000a0b00720c */ /* 0x000fda0003f06270 */
[----:B012---:R-:W0:Y:S01]  /*b2b0*/  @!P0 LDC.64 R4, c[0x0][0x228] ;  /* 0x00008a00ff048b82 */ /* 0x007e220000000a00 */
[----:B------:R-:W-:Y:S02]  /*b2c0*/  @!P0 IMAD.IADD R9, R7, 0x1, R11 ;  /* 0x0000000107098824 */ /* 0x000fe400078e020b */
[----:B------:R-:W-:Y:S02]  /*b2d0*/  @!P0 VIADD R11, R11, 0x80 ;  /* 0x000000800b0b8836 */ /* 0x000fe40000000000 */
[----:B0-----:R-:W-:-:S05]  /*b2e0*/  @!P0 IMAD.WIDE.U32 R4, R9, 0x8, R4 ;  /* 0x0000000809048825 */ /* 0x001fca00078e0004 */
[----:B-----5:R3:W-:Y:S02]  /*b2f0*/  @!P0 STG.E.64 desc[UR4][R4.64], R28 ;  /* 0x0000001c04008986 */ /* 0x0207e4000c101b04 */
.L_x_18669:
[----:B------:R-:W-:Y:S05]  /*b300*/  BSYNC B0 ;  /* 0x0000000000007941 */ /* 0x000fea0003800000 */
.L_x_18662:
        /* <DEDUP_REMOVED lines=9> */
        .weak           $__internal_76_$__cuda_sm20_div_rn_f64_full
        .type           $__internal_76_$__cuda_sm20_div_rn_f64_full,@function
        .size           $__internal_76_$__cuda_sm20_div_rn_f64_full,(.L_x_19752 - $__internal_76_$__cuda_sm20_div_rn_f64_full)
$__internal_76_$__cuda_sm20_div_rn_f64_full:
        /* <DEDUP_REMOVED lines=70> */
.L_x_18671:
        /* <DEDUP_REMOVED lines=17> */
.L_x_18674:
[----:B------:R-:W-:Y:S01]  /*b910*/  LOP3.LUT R3, R27, 0x80000, RZ, 0xfc, !PT ;  /* 0x000800001b037812 */ /* 0x000fe200078efcff */
[----:B------:R-:W-:-:S04]  /*b920*/  IMAD.MOV.U32 R38, RZ, RZ, R26 ;  /* 0x000000ffff267224 */ /* 0x000fc800078e001a */
[----:B------:R-:W-:Y:S01]  /*b930*/  IMAD.MOV.U32 R39, RZ, RZ, R3 ;  /* 0x000000ffff277224 */ /* 0x000fe200078e0003 */
[----:B------:R-:W-:Y:S06]  /*b940*/  BRA `(.L_x_18672) ;  /* 0x00000000000c7947 */ /* 0x000fec0003800000 */
.L_x_18673:
[----:B------:R-:W-:Y:S01]  /*b950*/  LOP3.LUT R3, R35, 0x80000, RZ, 0xfc, !PT ;  /* 0x0008000023037812 */ /* 0x000fe200078efcff */
[----:B------:R-:W-:-:S04]  /*b960*/  IMAD.MOV.U32 R38, RZ, RZ, R34 ;  /* 0x000000ffff267224 */ /* 0x000fc800078e0022 */
[----:B------:R-:W-:-:S07]  /*b970*/  IMAD.MOV.U32 R39, RZ, RZ, R3 ;  /* 0x000000ffff277224 */ /* 0x000fce00078e0003 */
.L_x_18672:
[----:B------:R-:W-:Y:S05]  /*b980*/  BSYNC B0 ;  /* 0x0000000000007941 */ /* 0x000fea0003800000 */
.L_x_18670:
[----:B------:R-:W-:Y:S02]  /*b990*/  IMAD.MOV.U32 R4, RZ, RZ, R0 ;  /* 0x000000ffff047224 */ /* 0x000fe400078e0000 */
[----:B------:R-:W-:Y:S02]  /*b9a0*/  IMAD.MOV.U32 R5, RZ, RZ, 0x0 ;  /* 0x00000000ff057424 */ /* 0x000fe400078e00ff */
[----:B------:R-:W-:Y:S02]  /*b9b0*/  IMAD.MOV.U32 R2, RZ, RZ, R38 ;  /* 0x000000ffff027224 */ /* 0x000fe400078e0026 */
[----:B------:R-:W-:Y:S01]  /*b9c0*/  IMAD.MOV.U32 R3, RZ, RZ, R39 ;  /* 0x000000ffff037224 */ /* 0x000fe200078e0027 */
[----:B------:R-:W-:Y:S06]  /*b9d0*/  RET.REL.NODEC R4 `(_ZN2at6native29vectorized_elementwise_kernelILi8ENS0_13BUnaryFunctorIdddZZZNS0_17atan2_kernel_cudaERNS_18TensorIteratorBaseEENKUlvE_clEvENKUlvE_clEvEUlddE_EESt5arrayIPcLm2EEEEviT0_T1_) ;  /* 0xffffff4404887950 */ /* 0x000fec0003c3ffff */
.L_x_18675:
        /* <DEDUP_REMOVED lines=10> */
.L_x_19752:


//--------------------- .text._ZN2at6native18elementwise_kernelILi128ELi4EZNS0_15gpu_kernel_implINS0_13AUnaryFunctorIdddZZZNS0_17atan2_kernel_cudaERNS_18TensorIteratorBaseEENKUlvE_clEvENKUlvE_clEvEUlddE_EEEEvS5_RKT_EUliE_EEviT1_ --------------------------
	.section	.text._ZN2at6native18elementwise_kernelILi128ELi4EZNS0_15gpu_kernel_implINS0_13AUnaryFunctorIdddZZZNS0_17atan2_kernel_cudaERNS_18TensorIteratorBaseEENKUlvE_clEvENKUlvE_clEvEUlddE_EEEEvS5_RKT_EUliE_EEviT1_,"ax",@progbits
	.align	128
        .global         _ZN2at6native18elementwise_kernelILi128ELi4EZNS0_15gpu_kernel_implINS0_13AUnaryFunctorIdddZZZNS0_17atan2_kernel_cudaERNS_18TensorIteratorBaseEENKUlvE_clEvENKUlvE_clEvEUlddE_EEEEvS5_RKT_EUliE_EEviT1_
        .type           _ZN2at6native18elementwise_kernelILi128ELi4EZNS0_15gpu_kernel_implINS0_13AUnaryFunctorIdddZZZNS0_17atan2_kernel_cudaERNS_18TensorIteratorBaseEENKUlvE_clEvENKUlvE_clEvEUlddE_EEEEvS5_RKT_EUliE_EEviT1_,@function
        .size           _ZN2at6native18elementwise_kernelILi128ELi4EZNS0_15gpu_kernel_implINS0_13AUnaryFunctorIdddZZZNS0_17atan2_kernel_cudaERNS_18TensorIteratorBaseEENKUlvE_clEvENKUlvE_clEvEUlddE_EEEEvS5_RKT_EUliE_EEviT1_,(.L_x_19753 - _ZN2at6native18elementwise_kernelILi128ELi4EZNS0_15gpu_kernel_implINS0_13AUnaryFunctorIdddZZZNS0_17atan2_kernel_cudaERNS_18TensorIteratorBaseEENKUlvE_clEvENKUlvE_clEvEUlddE_EEEEvS5_RKT_EUliE_EEviT1_)
        .other          _ZN2at6native18elementwise_kernelILi128ELi4EZNS0_15gpu_kernel_implINS0_13AUnaryFunctorIdddZZZNS0_17atan2_kernel_cudaERNS_18TensorIteratorBaseEENKUlvE_clEvENKUlvE_clEvEUlddE_EEEEvS5_RKT_EUliE_EEviT1_,@"STO_CUDA_ENTRY STV_DEFAULT"
_ZN2at6native18elementwise_kernelILi128ELi4EZNS0_15gpu_kernel_implINS0_13AUnaryFunctorIdddZZZNS0_17atan2_kernel_cudaERNS_18TensorIteratorBaseEENKUlvE_clEvENKUlvE_clEvEUlddE_EEEEvS5_RKT_EUliE_EEviT1_:
.text._ZN2at6native18elementwise_kernelILi128ELi4EZNS0_15gpu_kernel_implINS0_13AUnaryFunctorIdddZZZNS0_17atan2_kernel_cudaERNS_18TensorIteratorBaseEENKUlvE_clEvENKUlvE_clEvEUlddE_EEEEvS5_RKT_EUliE_EEviT1_:
        /* <DEDUP_REMOVED lines=312> */
.L_x_18678:
        /* <DEDUP_REMOVED lines=21> */
.L_x_18682:
[----:B------:R-:W2:Y:S02]  /*14d0*/  LDG.E.U8 R2, desc[UR36][R2.64] ;  /* 0x0000002402027981 */ /* 0x000ea4000c1e1100 */
[----:B--2---:R0:W1:Y:S01]  /*14e0*/  I2F.F64.U16 R26, R2 ;  /* 0x00000002001a7312 */ /* 0x0040620000101800 */
[----:B------:R-:W-:Y:S05]  /*14f0*/  BRA `(.L_x_18684) ;  /* 0x0000000c00707947 */ /* 0x000fea0003800000 */
.L_x_18681:
        /* <DEDUP_REMOVED lines=9> */
.L_x_18686:
[----:B------:R-:W2:Y:S02]  /*1590*/  LDG.E R2, desc[UR36][R2.64] ;  /* 0x0000002402027981 */ /* 0x000ea4000c1e1900 */
[----:B--2---:R0:W1:Y:S01]  /*15a0*/  I2F.F64 R26, R2 ;  /* 0x00000002001a7312 */ /* 0x0040620000201c00 */
[----:B------:R-:W-:Y:S05]  /*15b0*/  BRA `(.L_x_18684) ;  /* 0x0000000c00407947 */ /* 0x000fea0003800000 */
.L_x_18685:
[----:B------:R-:W2:Y:S02]  /*15c0*/  LDG.E.U16 R2, desc[UR36][R2.64] ;  /* 0x0000002402027981 */ /* 0x000ea4000c1e1500 */
[----:B--2---:R0:W1:Y:S01]  /*15d0*/  I2F.F64.S16 R26, R2 ;  /* 0x00000002001a7312 */ /* 0x0040620000101c00 */
[----:B------:R-:W-:Y:S05]  /*15e0*/  BRA `(.L_x_18684) ;  /* 0x0000000c00347947 */ /* 0x000fea0003800000 */
.L_x_18680:
        /* <DEDUP_REMOVED lines=10> */
.L_x_18688:
[----:B------:R-:W2:Y:S02]  /*1690*/  LDG.E.U16 R0, desc[UR36][R2.64] ;  /* 0x0000002402007981 */ /* 0x000ea4000c1e1500 */
[----:B--2---:R-:W-:-:S05]  /*16a0*/  HADD2.F32 R0, -RZ, R0.H0_H0 ;  /* 0x20000000ff007230 */ /* 0x004fca0000004100 */
[----:B------:R-:W-:-:S04]  /*16b0*/  FMUL.FTZ R0, R0, 1 ;  /* 0x3f80000000007820 */ /* 0x000fc80000410000 */
[----:B------:R0:W1:Y:S01]  /*16c0*/  F2F.F64.F32 R26, R0 ;  /* 0x00000000001a7310 */ /* 0x0000620000201800 */
[----:B------:R-:W-:Y:S05]  /*16d0*/  BRA `(.L_x_18684) ;  /* 0x0000000800f87947 */ /* 0x000fea0003800000 */
.L_x_18687:
        /* <DEDUP_REMOVED lines=10> */
.L_x_18690:
[----:B------:R-:W2:Y:S02]  /*1780*/  LDG.E.U16 R2, desc[UR36][R2.64] ;  /* 0x0000002402027981 */ /* 0x000ea4000c1e1500 */
[----:B--2---:R-:W-:-:S05]  /*1790*/  HADD2.F32 R0, -RZ, R2.H0_H0 ;  /* 0x20000002ff007230 */ /* 0x004fca0000004100 */
[----:B------:R-:W-:-:S04]  /*17a0*/  FMUL.FTZ R0, R0, 1 ;  /* 0x3f80000000007820 */ /* 0x000fc80000410000 */
[----:B------:R0:W1:Y:S01]  /*17b0*/  F2F.F64.F32 R26, R0 ;  /* 0x00000000001a7310 */ /* 0x0000620000201800 */
[----:B------:R-:W-:Y:S05]  /*17c0*/  BRA `(.L_x_18684) ;  /* 0x0000000800bc7947 */ /* 0x000fea0003800000 */
.L_x_18689:
[----:B------:R0:W5:Y:S01]  /*17d0*/  LDG.E.64 R26, desc[UR36][R2.64] ;  /* 0x00000024021a7981 */ /* 0x000162000c1e1b00 */
[----:B------:R-:W-:Y:S05]  /*17e0*/  BRA `(.L_x_18684) ;  /* 0x0000000800b47947 */ /* 0x000fea0003800000 */
.L_x_18679:
        /* <DEDUP_REMOVED lines=13> */
.L_x_18693:
[----:B------:R0:W5:Y:S01]  /*18c0*/  LDG.E.64 R26, desc[UR36][R2.64] ;  /* 0x00000024021a7981 */ /* 0x000162000c1e1b00 */
[----:B------:R-:W-:Y:S05]  /*18d0*/  BRA `(.L_x_18684) ;  /* 0x0000000800787947 */ /* 0x000fea0003800000 */
.L_x_18692:
        /* <DEDUP_REMOVED lines=28> */
.L_x_18695:
        /* <DEDUP_REMOVED lines=15> */
.L_x_18694:
[----:B------:R-:W2:Y:S02]  /*1b90*/  LDG.E.U16 R0, desc[UR36][R2.64] ;  /* 0x0000002402007981 */ /* 0x000ea4000c1e1500 */
[----:B--2---:R-:W-:-:S04]  /*1ba0*/  IMAD.U32 R0, R0, 0x10000, RZ ;  /* 0x0001000000007824 */ /* 0x004fc800078e00ff */
[----:B------:R-:W-:-:S04]  /*1bb0*/  FMUL.FTZ R0, R0, 1 ;  /* 0x3f80000000007820 */ /* 0x000fc80000410000 */
[----:B------:R0:W1:Y:S01]  /*1bc0*/  F2F.F64.F32 R26, R0 ;  /* 0x00000000001a7310 */ /* 0x0000620000201800 */
[----:B------:R-:W-:Y:S05]  /*1bd0*/  BRA `(.L_x_18684) ;  /* 0x0000000400b87947 */ /* 0x000fea0003800000 */
.L_x_18691:
        /* <DEDUP_REMOVED lines=11> */
.L_x_18698:
        /* <DEDUP_REMOVED lines=21> */
.L_x_18702:
[----:B------:R-:W-:Y:S05]  /*1de0*/  BSYNC B1 ;  /* 0x0000000000017941 */ /* 0x000fea0003800000 */
.L_x_18701:
[----:B------:R-:W-:Y:S01]  /*1df0*/  LEA R3, R0, 0x3b800000, 0x17 ;  /* 0x3b80000000037811 */ /* 0x000fe200078eb8ff */
[----:B------:R-:W-:-:S05]  /*1e00*/  IMAD.SHL.U32 R0, R2, 0x100000, RZ ;  /* 0x0010000002007824 */ /* 0x000fca00078e00ff */
[----:B------:R-:W-:-:S07]  /*1e10*/  LOP3.LUT R0, R3, R0, R4, 0xfe, !PT ;  /* 0x0000000003007212 */ /* 0x000fce00078efe04 */
.L_x_18700:
[----:B------:R-:W-:Y:S05]  /*1e20*/  BSYNC B0 ;  /* 0x0000000000007941 */ /* 0x000fea0003800000 */
.L_x_18699:
[----:B------:R-:W-:-:S04]  /*1e30*/  FMUL.FTZ R0, R0, 1 ;  /* 0x3f80000000007820 */ /* 0x000fc80000410000 */
[----:B------:R2:W3:Y:S01]  /*1e40*/  F2F.F64.F32 R26, R0 ;  /* 0x00000000001a7310 */ /* 0x0004e20000201800 */
[----:B------:R-:W-:Y:S05]  /*1e50*/  BRA `(.L_x_18684) ;  /* 0x0000000400187947 */ /* 0x000fea0003800000 */
.L_x_18697:
        /* <DEDUP_REMOVED lines=21> */
.L_x_18706:
[----:B------:R-:W-:Y:S05]  /*1fb0*/  BSYNC B1 ;  /* 0x0000000000017941 */ /* 0x000fea0003800000 */
.L_x_18705:
[----:B------:R-:W-:Y:S01]  /*1fc0*/  LEA R3, R0, 0x37800000, 0x17 ;  /* 0x3780000000037811 */ /* 0x000fe200078eb8ff */
[----:B------:R-:W-:-:S05]  /*1fd0*/  IMAD.SHL.U32 R0, R2, 0x200000, RZ ;  /* 0x0020000002007824 */ /* 0x000fca00078e00ff */
[----:B------:R-:W-:-:S07]  /*1fe0*/  LOP3.LUT R0, R3, R0, R4, 0xfe, !PT ;  /* 0x0000000003007212 */ /* 0x000fce00078efe04 */
.L_x_18704:
[----:B------:R-:W-:Y:S05]  /*1ff0*/  BSYNC B0 ;  /* 0x0000000000007941 */ /* 0x000fea0003800000 */
.L_x_18703:
[----:B------:R-:W-:-:S04]  /*2000*/  FMUL.FTZ R0, R0, 1 ;  /* 0x3f80000000007820 */ /* 0x000fc80000410000 */
[----:B------:R4:W0:Y:S01]  /*2010*/  F2F.F64.F32 R26, R0 ;  /* 0x00000000001a7310 */ /* 0x0008220000201800 */
[----:B------:R-:W-:Y:S05]  /*2020*/  BRA `(.L_x_18684) ;  /* 0x0000000000a47947 */ /* 0x000fea0003800000 */
.L_x_18696:
        /* <DEDUP_REMOVED lines=14> */
.L_x_18710:
[----:B------:R-:W-:Y:S05]  /*2110*/  BSYNC B0 ;  /* 0x0000000000007941 */ /* 0x000fea0003800000 */
.L_x_18709:
[----:B------:R-:W-:-:S04]  /*2120*/  FMUL.FTZ R0, R0, 1 ;  /* 0x3f80000000007820 */ /* 0x000fc80000410000 */
[----:B------:R0:W1:Y:S01]  /*2130*/  F2F.F64.F32 R26, R0 ;  /* 0x00000000001a7310 */ /* 0x0000620000201800 */
[----:B------:R-:W-:Y:S05]  /*2140*/  BRA `(.L_x_18684) ;  /* 0x00000000005c7947 */ /* 0x000fea0003800000 */
.L_x_18683:
        /* <DEDUP_REMOVED lines=16> */
.L_x_18711:
[----:B------:R-:W-:Y:S01]  /*2250*/  CS2R R26, SRZ ;  /* 0x00000000001a7805 */ /* 0x000fe2000001ff00 */
[----:B------:R-:W-:Y:S06]  /*2260*/  BRA `(.L_x_18684) ;  /* 0x0000000000147947 */ /* 0x000fec0003800000 */
.L_x_18708:
[----:B------:R-:W2:Y:S02]  /*2270*/  LDG.E.64 R26, desc[UR36][R2.64] ;  /* 0x00000024021a7981 */ /* 0x000ea4000c1e1b00 */
[----:B--2---:R-:W0:Y:S01]  /*2280*/  I2F.F64.U64 R26, R26 ;  /* 0x0000001a001a7312 */ /* 0x004e220000301800 */
[----:B------:R-:W-:Y:S05]  /*2290*/  BRA `(.L_x_18684) ;  /* 0x0000000000087947 */ /* 0x000fea0003800000 */
.L_x_18707:
[----:B------:R-:W2:Y:S02]  /*22a0*/  LDG.E R2, desc[UR36][R2.64] ;  /* 0x0000002402027981 */ /* 0x000ea4000c1e1900 */
[----:B--2---:R0:W1:Y:S02]  /*22b0*/  I2F.F64.U32 R26, R2 ;  /* 0x00000002001a7312 */ /* 0x0040640000201800 */
.L_x_18684:
[----:B------:R-:W-:Y:S01]  /*22c0*/  ULDC.64 UR4, c[0x0][0x428] ;  /* 0x00010a0000047ab9 */ /* 0x000fe20000000a00 */
[----:B01-3-5:R-:W-:Y:S01]  /*22d0*/  DADD R6, -RZ, |R26| ;  /* 0x00000000ff067229 */ /* 0x02bfe2000000051a */
[----:B------:R-:W-:Y:S01]  /*22e0*/  IMAD.MOV.U32 R2, RZ, RZ, 0x1 ;  /* 0x00000001ff027424 */ /* 0x000fe200078e00ff */
[----:B------:R-:W-:Y:S01]  /*22f0*/  DADD R8, -RZ, |UR4| ;  /* 0x40000004ff087e29 */ /* 0x000fe20008000100 */
[----:B------:R-:W-:Y:S01]  /*2300*/  BSSY B0, `(.L_x_18712) ;  /* 0x0000017000007945 */ /* 0x000fe20003800000 */
[----:B------:R-:W-:-:S08]  /*2310*/  DSETP.GEU.AND P4, PT, |R26|, |UR4|, PT ;  /* 0x400000041a007e2a */ /* 0x000fd0000bf8e200 */
        /* <DEDUP_REMOVED lines=20> */
[----:B------:R-:W-:Y:S05]  /*2460*/  CALL.REL.NOINC `($__internal_77_$__cuda_sm20_div_rn_f64_full) ;  /* 0x000000c8002c7944 */ /* 0x000fea0003c00000 */
.L_x_18713:
[----:B------:R-:W-:Y:S05]  /*2470*/  BSYNC B0 ;  /* 0x0000000000007941 */ /* 0x000fea0003800000 */
.L_x_18712:
        /* <DEDUP_REMOVED lines=72> */
[----:B------:R-:W-:Y:S02]  /*2900*/  FSEL R2, R4, R9, !P4 ;  /* 0x0000000904027208 */ /* 0x000fe40006000000 */
[----:B------:R-:W-:Y:S01]  /*2910*/  FSEL R3, R5, R3, !P4 ;  /* 0x0000000305037208 */ /* 0x000fe20006000000 */
        /* <DEDUP_REMOVED lines=9> */
.L_x_18715:
[----:B------:R-:W-:Y:S02]  /*29b0*/  FSEL R2, RZ, 3.37028055040000000000e+12, P1 ;  /* 0x54442d18ff027808 */ /* 0x000fe40000800000 */
[----:B------:R-:W-:-:S07]  /*29c0*/  FSEL R3, RZ, 2.1426990032196044922, P1 ;  /* 0x400921fbff037808 */ /* 0x000fce0000800000 */
.L_x_18716:
[----:B------:R-:W-:Y:S05]  /*29d0*/  BSYNC B0 ;  /* 0x0000000000007941 */ /* 0x000fea0003800000 */
.L_x_18714:
[----:B------:R-:W0:Y:S01]  /*29e0*/  LDC.U8 R6, c[0x0][0x430] ;  /* 0x00010c00ff067b82 */ /* 0x000e220000000000 */
[----:B------:R-:W-:Y:S02]  /*29f0*/  ULDC.64 UR4, c[0x0][0x428] ;  /* 0x00010a0000047ab9 */ /* 0x000fe40000000a00 */
[----:B------:R-:W-:-:S05]  /*2a00*/  DADD R26, |R26|, |UR4| ;  /* 0x400000041a1a7e29 */ /* 0x000fca0008000200 */
[----:B------:R-:W1:Y:S03]  /*2a10*/  LDC R5, c[0x0][0x42c] ;  /* 0x00010b00ff057b82 */ /* 0x000e660000000800 */
[----:B------:R-:W-:-:S06]  /*2a20*/  DSETP.GTU.AND P0, PT, |R26|, +INF , PT ;  /* 0x7ff000001a00742a */ /* 0x000fcc0003f0c200 */
[----:B------:R-:W-:Y:S02]  /*2a30*/  FSEL R4, R26, R2, P0 ;  /* 0x000000021a047208 */ /* 0x000fe40000000000 */
[----:B0-----:R-:W-:-:S04]  /*2a40*/  PRMT R0, R6, 0x9910, RZ ;  /* 0x0000991006007816 */ /* 0x001fc800000000ff */
[----:B------:R-:W-:Y:S02]  /*2a50*/  ISETP.GT.AND P1, PT, R0, 0x9, PT ;  /* 0x000000090000780c */ /* 0x000fe40003f24270 */
[----:B-1----:R-:W-:-:S04]  /*2a60*/  LOP3.LUT R3, R3, 0x80000000, R5, 0xb8, !PT ;  /* 0x8000000003037812 */ /* 0x002fc800078eb805 */
[----:B------:R-:W-:-:S07]  /*2a70*/  FSEL R5, R27, R3, P0 ;  /* 0x000000031b057208 */ /* 0x000fce0000000000 */
        /* <DEDUP_REMOVED lines=12> */
.L_x_18720:
[----:B------:R-:W0:Y:S02]  /*2b40*/  F2I.S64.F64.TRUNC R4, R4 ;  /* 0x0000000400047311 */ /* 0x000e24000030d900 */
[----:B0-----:R-:W-:-:S05]  /*2b50*/  IMAD.MOV.U32 R3, RZ, RZ, R4 ;  /* 0x000000ffff037224 */ /* 0x001fca00078e0004 */
[----:B------:R0:W-:Y:S01]  /*2b60*/  STG.E.U8 desc[UR36][R16.64], R3 ;  /* 0x0000000310007986 */ /* 0x0001e2000c101124 */
[----:B------:R-:W-:Y:S05]  /*2b70*/  BRA `(.L_x_18722) ;  /* 0x0000000c00f87947 */ /* 0x000fea0003800000 */
.L_x_18719:
        /* <DEDUP_REMOVED lines=9> */
.L_x_18724:
[----:B------:R-:W0:Y:S02]  /*2c10*/  F2I.F64.TRUNC R5, R4 ;  /* 0x0000000400057311 */ /* 0x000e24000030d100 */
[----:B0-----:R0:W-:Y:S01]  /*2c20*/  STG.E desc[UR36][R16.64], R5 ;  /* 0x0000000510007986 */ /* 0x0011e2000c101924 */
[----:B------:R-:W-:Y:S05]  /*2c30*/  BRA `(.L_x_18722) ;  /* 0x0000000c00c87947 */ /* 0x000fea0003800000 */
.L_x_18723:
[----:B------:R-:W0:Y:S02]  /*2c40*/  F2I.F64.TRUNC R5, R4 ;  /* 0x0000000400057311 */ /* 0x000e24000030d100 */
[----:B0-----:R0:W-:Y:S01]  /*2c50*/  STG.E.U16 desc[UR36][R16.64], R5 ;  /* 0x0000000510007986 */ /* 0x0011e2000c101524 */
[----:B------:R-:W-:Y:S05]  /*2c60*/  BRA `(.L_x_18722) ;  /* 0x0000000c00bc7947 */ /* 0x000fea0003800000 */
.L_x_18718:
        /* <DEDUP_REMOVED lines=13> */
.L_x_18726:
        /* <DEDUP_REMOVED lines=8> */
.L_x_18725:
        /* <DEDUP_REMOVED lines=14> */
.L_x_18728:
        /* <DEDUP_REMOVED lines=9> */
.L_x_18727:
[----:B------:R0:W-:Y:S01]  /*2f30*/  STG.E.64 desc[UR36][R16.64], R4 ;  /* 0x0000000410007986 */ /* 0x0001e2000c101b24 */
[----:B------:R-:W-:Y:S05]  /*2f40*/  BRA `(.L_x_18722) ;  /* 0x0000000c00047947 */ /* 0x000fea0003800000 */
.L_x_18717:
        /* <DEDUP_REMOVED lines=12> */
.L_x_18731:
[----:B------:R-:W-:-:S05]  /*3010*/  CS2R R6, SRZ ;  /* 0x0000000000067805 */ /* 0x000fca000001ff00 */
[----:B------:R3:W-:Y:S01]  /*3020*/  STG.E.128 desc[UR36][R16.64], R4 ;  /* 0x0000000410007986 */ /* 0x0007e2000c101d24 */
[----:B------:R-:W-:Y:S05]  /*3030*/  BRA `(.L_x_18722) ;  /* 0x0000000800c87947 */ /* 0x000fea0003800000 */
.L_x_18730:
        /* <DEDUP_REMOVED lines=25> */
.L_x_18735:
[----:B------:R-:W-:Y:S05]  /*31d0*/  BSYNC B0 ;  /* 0x0000000000007941 */ /* 0x000fea0003800000 */
.L_x_18734:
[----:B------:R-:W-:-:S05]  /*31e0*/  LOP3.LUT R3, R0, R3, RZ, 0xfc, !PT ;  /* 0x0000000300037212 */ /* 0x000fca00078efcff */
[----:B------:R0:W-:Y:S01]  /*31f0*/  STG.E.U8 desc[UR36][R16.64], R3 ;  /* 0x0000000310007986 */ /* 0x0001e2000c101124 */
[----:B------:R-:W-:Y:S05]  /*3200*/  BRA `(.L_x_18722) ;  /* 0x0000000800547947 */ /* 0x000fea0003800000 */
.L_x_18733:
        /* <DEDUP_REMOVED lines=17> */
.L_x_18737:
[----:B------:R-:W-:Y:S01]  /*3320*/  IMAD.MOV.U32 R0, RZ, RZ, 0x7f ;  /* 0x0000007fff007424 */ /* 0x000fe200078e00ff */
[----:B------:R-:W-:-:S04]  /*3330*/  ISETP.GT.U32.AND P0, PT, R2, 0x7f800000, PT ;  /* 0x7f8000000200780c */ /* 0x000fc80003f04070 */
[----:B------:R-:W-:-:S09]  /*3340*/  SEL R0, R0, 0x7c, P0 ;  /* 0x0000007c00007807 */ /* 0x000fd20000000000 */
.L_x_18738:
[----:B------:R-:W-:Y:S05]  /*3350*/  BSYNC B0 ;  /* 0x0000000000007941 */ /* 0x000fea0003800000 */
.L_x_18736:
[----:B------:R-:W-:-:S04]  /*3360*/  LOP3.LUT R2, R3, 0x80000000, RZ, 0xc0, !PT ;  /* 0x8000000003027812 */ /* 0x000fc800078ec0ff */
[----:B------:R-:W-:-:S04]  /*3370*/  SHF.R.U32.HI R3, RZ, 0x18, R2 ;  /* 0x00000018ff037819 */ /* 0x000fc80000011602 */
[----:B------:R-:W-:-:S05]  /*3380*/  LOP3.LUT R3, R0, R3, RZ, 0xfc, !PT ;  /* 0x0000000300037212 */ /* 0x000fca00078efcff */
[----:B------:R1:W-:Y:S01]  /*3390*/  STG.E.U8 desc[UR36][R16.64], R3 ;  /* 0x0000000310007986 */ /* 0x0003e2000c101124 */
[----:B------:R-:W-:Y:S05]  /*33a0*/  BRA `(.L_x_18722) ;  /* 0x0000000400ec7947 */ /* 0x000fea0003800000 */
.L_x_18732:
        /* <DEDUP_REMOVED lines=8> */
.L_x_18729:
        /* <DEDUP_REMOVED lines=11> */
.L_x_18741:
        /* <DEDUP_REMOVED lines=21> */
.L_x_18744:
[----:B------:R-:W-:-:S04]  /*3630*/  LOP3.LUT R2, R3, 0x80000000, RZ, 0xc0, !PT ;  /* 0x8000000003027812 */ /* 0x000fc800078ec0ff */
[----:B------:R-:W-:-:S04]  /*3640*/  SHF.R.U32.HI R3, RZ, 0x18, R2 ;  /* 0x00000018ff037819 */ /* 0x000fc80000011602 */
[----:B------:R-:W-:-:S04]  /*3650*/  LOP3.LUT R0, R0, R3, RZ, 0xfc, !PT ;  /* 0x0000000300007212 */ /* 0x000fc800078efcff */
[----:B------:R-:W-:-:S07]  /*3660*/  PRMT R8, R0, 0x7610, R8 ;  /* 0x0000761000087816 */ /* 0x000fce0000000008 */
.L_x_18743:
[----:B------:R-:W-:Y:S05]  /*3670*/  BSYNC B0 ;  /* 0x0000000000007941 */ /* 0x000fea0003800000 */
.L_x_18742:
[----:B------:R0:W-:Y:S01]  /*3680*/  STG.E.U8 desc[UR36][R16.64], R8 ;  /* 0x0000000810007986 */ /* 0x0001e2000c101124 */
[----:B------:R-:W-:Y:S05]  /*3690*/  BRA `(.L_x_18722) ;  /* 0x0000000400307947 */ /* 0x000fea0003800000 */
.L_x_18740:
        /* <DEDUP_REMOVED lines=21> */
.L_x_18747:
[----:B------:R-:W-:-:S04]  /*37f0*/  LOP3.LUT R2, R3, 0x80000000, RZ, 0xc0, !PT ;  /* 0x8000000003027812 */ /* 0x000fc800078ec0ff */
[----:B------:R-:W-:-:S04]  /*3800*/  SHF.R.U32.HI R3, RZ, 0x18, R2 ;  /* 0x00000018ff037819 */ /* 0x000fc80000011602 */
[----:B------:R-:W-:-:S04]  /*3810*/  LOP3.LUT R0, R0, R3, RZ, 0xfc, !PT ;  /* 0x0000000300007212 */ /* 0x000fc800078efcff */
[----:B------:R-:W-:-:S07]  /*3820*/  PRMT R8, R0, 0x7610, R8 ;  /* 0x0000761000087816 */ /* 0x000fce0000000008 */
.L_x_18746:
[----:B------:R-:W-:Y:S05]  /*3830*/  BSYNC B0 ;  /* 0x0000000000007941 */ /* 0x000fea0003800000 */
.L_x_18745:
[----:B------:R0:W-:Y:S01]  /*3840*/  STG.E.U8 desc[UR36][R16.64], R8 ;  /* 0x0000000810007986 */ /* 0x0001e2000c101124 */
[----:B------:R-:W-:Y:S05]  /*3850*/  BRA `(.L_x_18722) ;  /* 0x0000000000c07947 */ /* 0x000fea0003800000 */
.L_x_18739:
        /* <DEDUP_REMOVED lines=26> */
.L_x_18721:
        /* <DEDUP_REMOVED lines=16> */
.L_x_18750:
[----:B------:R-:W-:Y:S05]  /*3b00*/  BRA `(.L_x_18722) ;  /* 0x0000000000147947 */ /* 0x000fea0003800000 */
.L_x_18749:
[----:B------:R-:W0:Y:S02]  /*3b10*/  F2I.U64.F64.TRUNC R4, R4 ;  /* 0x0000000400047311 */ /* 0x000e24000030d800 */
[----:B0-----:R0:W-:Y:S01]  /*3b20*/  STG.E.64 desc[UR36][R16.64], R4 ;  /* 0x0000000410007986 */ /* 0x0011e2000c101b24 */
[----:B------:R-:W-:Y:S05]  /*3b30*/  BRA `(.L_x_18722) ;  /* 0x0000000000087947 */ /* 0x000fea0003800000 */
.L_x_18748:
[----:B------:R-:W0:Y:S02]  /*3b40*/  F2I.U32.F64.TRUNC R5, R4 ;  /* 0x0000000400057311 */ /* 0x000e24000030d000 */
[----:B0-----:R0:W-:Y:S02]  /*3b50*/  STG.E desc[UR36][R16.64], R5 ;  /* 0x0000000510007986 */ /* 0x0011e4000c101924 */
.L_x_18722:
[----:B0-2---:R-:W0:Y:S01]  /*3b60*/  S2R R0, SR_CTAID.X ;  /* 0x0000000000007919 */ /* 0x005e220000002500 */
[----:B-1--4-:R-:W0:Y:S02]  /*3b70*/  S2R R3, SR_TID.X ;  /* 0x0000000000037919 */ /* 0x012e240000002100 */
[----:B0-----:R-:W-:-:S04]  /*3b80*/  IMAD R0, R0, 0x200, R3 ;  /* 0x0000020000007824 */ /* 0x001fc800078e0203 */
[----:B------:R-:W-:-:S07]  /*3b90*/  VIADD R19, R0, 0x80 ;  /* 0x0000008000137836 */ /* 0x000fce0000000000 */
.L_x_18677:
[----:B------:R-:W-:Y:S05]  /*3ba0*/  BSYNC B6 ;  /* 0x0000000000067941 */ /* 0x000fea0003800000 */
.L_x_18676:
        /* <DEDUP_REMOVED lines=307> */
.L_x_18753:
        /* <DEDUP_REMOVED lines=21> */
.L_x_18757:
[----:B------:R-:W2:Y:S02]  /*5030*/  LDG.E.U8 R2, desc[UR36][R2.64] ;  /* 0x0000002402027981 */ /* 0x000ea4000c1e1100 */
[----:B--2---:R0:W1:Y:S01]  /*5040*/  I2F.F64.U16 R28, R2 ;  /* 0x00000002001c7312 */ /* 0x0040620000101800 */
[----:B------:R-:W-:Y:S05]  /*5050*/  BRA `(.L_x_18759) ;  /* 0x0000000c00707947 */ /* 0x000fea0003800000 */
.L_x_18756:
        /* <DEDUP_REMOVED lines=9> */
.L_x_18761:
[----:B------:R-:W2:Y:S02]  /*50f0*/  LDG.E R2, desc[UR36][R2.64] ;  /* 0x0000002402027981 */ /* 0x000ea4000c1e1900 */
[----:B--2---:R0:W1:Y:S01]  /*5100*/  I2F.F64 R28, R2 ;  /* 0x00000002001c7312 */ /* 0x0040620000201c00 */
[----:B------:R-:W-:Y:S05]  /*5110*/  BRA `(.L_x_18759) ;  /* 0x0000000c00407947 */ /* 0x000fea0003800000 */
.L_x_18760:
[----:B------:R-:W2:Y:S02]  /*5120*/  LDG.E.U16 R2, desc[UR36][R2.64] ;  /* 0x0000002402027981 */ /* 0x000ea4000c1e1500 */
[----:B--2---:R0:W1:Y:S01]  /*5130*/  I2F.F64.S16 R28, R2 ;  /* 0x00000002001c7312 */ /* 0x0040620000101c00 */
[----:B------:R-:W-:Y:S05]  /*5140*/  BRA `(.L_x_18759) ;  /* 0x0000000c00347947 */ /* 0x000fea0003800000 */
.L_x_18755:
        /* <DEDUP_REMOVED lines=10> */
.L_x_18763:
[----:B------:R-:W2:Y:S02]  /*51f0*/  LDG.E.U16 R0, desc[UR36][R2.64] ;  /* 0x0000002402007981 */ /* 0x000ea4000c1e1500 */
[----:B--2---:R-:W-:-:S05]  /*5200*/  HADD2.F32 R0, -RZ, R0.H0_H0 ;  /* 0x20000000ff007230 */ /* 0x004fca0000004100 */
[----:B------:R-:W-:-:S04]  /*5210*/  FMUL.FTZ R0, R0, 1 ;  /* 0x3f80000000007820 */ /* 0x000fc80000410000 */
[----:B------:R0:W1:Y:S01]  /*5220*/  F2F.F64.F32 R28, R0 ;  /* 0x00000000001c7310 */ /* 0x0000620000201800 */
[----:B------:R-:W-:Y:S05]  /*5230*/  BRA `(.L_x_18759) ;  /* 0x0000000800f87947 */ /* 0x000fea0003800000 */
.L_x_18762:
        /* <DEDUP_REMOVED lines=10> */
.L_x_18765:
[----:B------:R-:W2:Y:S02]  /*52e0*/  LDG.E.U16 R2, desc[UR36][R2.64] ;  /* 0x0000002402027981 */ /* 0x000ea4000c1e1500 */
[----:B--2---:R-:W-:-:S05]  /*52f0*/  HADD2.F32 R0, -RZ, R2.H0_H0 ;  /* 0x20000002ff007230 */ /* 0x004fca0000004100 */
[----:B------:R-:W-:-:S04]  /*5300*/  FMUL.FTZ R0, R0, 1 ;  /* 0x3f80000000007820 */ /* 0x000fc80000410000 */
[----:B------:R3:W4:Y:S01]  /*5310*/  F2F.F64.F32 R28, R0 ;  /* 0x00000000001c7310 */ /* 0x0007220000201800 */
[----:B------:R-:W-:Y:S05]  /*5320*/  BRA `(.L_x_18759) ;  /* 0x0000000800bc7947 */ /* 0x000fea0003800000 */
.L_x_18764:
[----:B------:R0:W5:Y:S01]  /*5330*/  LDG.E.64 R28, desc[UR36][R2.64] ;  /* 0x00000024021c7981 */ /* 0x000162000c1e1b00 */
[----:B------:R-:W-:Y:S05]  /*5340*/  BRA `(.L_x_18759) ;  /* 0x0000000800b47947 */ /* 0x000fea0003800000 */
.L_x_18754:
        /* <DEDUP_REMOVED lines=13> */
.L_x_18768:
[----:B------:R0:W5:Y:S01]  /*5420*/  LDG.E.64 R28, desc[UR36][R2.64] ;  /* 0x00000024021c7981 */ /* 0x000162000c1e1b00 */
[----:B------:R-:W-:Y:S05]  /*5430*/  BRA `(.L_x_18759) ;  /* 0x0000000800787947 */ /* 0x000fea0003800000 */
.L_x_18767:
        /* <DEDUP_REMOVED lines=28> */
.L_x_18770:
        /* <DEDUP_REMOVED lines=15> */
.L_x_18769:
[----:B------:R-:W2:Y:S02]  /*56f0*/  LDG.E.U16 R0, desc[UR36][R2.64] ;  /* 0x0000002402007981 */ /* 0x000ea4000c1e1500 */
[----:B--2---:R-:W-:-:S04]  /*5700*/  IMAD.U32 R0, R0, 0x10000, RZ ;  /* 0x0001000000007824 */ /* 0x004fc800078e00ff */
[----:B------:R-:W-:-:S04]  /*5710*/  FMUL.FTZ R0, R0, 1 ;  /* 0x3f80000000007820 */ /* 0x000fc80000410000 */
[----:B------:R0:W1:Y:S01]  /*5720*/  F2F.F64.F32 R28, R0 ;  /* 0x00000000001c7310 */ /* 0x0000620000201800 */
[----:B------:R-:W-:Y:S05]  /*5730*/  BRA `(.L_x_18759) ;  /* 0x0000000400b87947 */ /* 0x000fea0003800000 */
.L_x_18766:
        /* <DEDUP_REMOVED lines=11> */
.L_x_18773:
        /* <DEDUP_REMOVED lines=21> */
.L_x_18777:
[----:B------:R-:W-:Y:S05]  /*5940*/  BSYNC B1 ;  /* 0x0000000000017941 */ /* 0x000fea0003800000 */
.L_x_18776:
[----:B------:R-:W-:Y:S01]  /*5950*/  LEA R3, R0, 0x3b800000, 0x17 ;  /* 0x3b80000000037811 */ /* 0x000fe200078eb8ff */
[----:B------:R-:W-:-:S05]  /*5960*/  IMAD.SHL.U32 R0, R2, 0x100000, RZ ;  /* 0x0010000002007824 */ /* 0x000fca00078e00ff */
[----:B------:R-:W-:-:S07]  /*5970*/  LOP3.LUT R0, R3, R0, R4, 0xfe, !PT ;  /* 0x0000000003007212 */ /* 0x000fce00078efe04 */
.L_x_18775:
[----:B------:R-:W-:Y:S05]  /*5980*/  BSYNC B0 ;  /* 0x0000000000007941 */ /* 0x000fea0003800000 */
.L_x_18774:
[----:B------:R-:W-:-:S04]  /*5990*/  FMUL.FTZ R0, R0, 1 ;  /* 0x3f80000000007820 */ /* 0x000fc80000410000 */
[----:B------:R0:W1:Y:S01]  /*59a0*/  F2F.F64.F32 R28, R0 ;  /* 0x00000000001c7310 */ /* 0x0000620000201800 */
[----:B------:R-:W-:Y:S05]  /*59b0*/  BRA `(.L_x_18759) ;  /* 0x0000000400187947 */ /* 0x000fea0003800000 */
.L_x_18772:
        /* <DEDUP_REMOVED lines=21> */
.L_x_18781:
[----:B------:R-:W-:Y:S05]  /*5b10*/  BSYNC B1 ;  /* 0x0000000000017941 */ /* 0x000fea0003800000 */
.L_x_18780:
[----:B------:R-:W-:Y:S01]  /*5b20*/  LEA R3, R0, 0x37800000, 0x17 ;  /* 0x3780000000037811 */ /* 0x000fe200078eb8ff */
[----:B------:R-:W-:-:S05]  /*5b30*/  IMAD.SHL.U32 R0, R2, 0x200000, RZ ;  /* 0x0020000002007824 */ /* 0x000fca00078e00ff */
[----:B------:R-:W-:-:S07]  /*5b40*/  LOP3.LUT R0, R3, R0, R4, 0xfe, !PT ;  /* 0x0000000003007212 */ /* 0x000fce00078efe04 */
.L_x_18779:
[----:B------:R-:W-:Y:S05]  /*5b50*/  BSYNC B0 ;  /* 0x0000000000007941 */ /* 0x000fea0003800000 */
.L_x_18778:
[----:B------:R-:W-:-:S04]  /*5b60*/  FMUL.FTZ R0, R0, 1 ;  /* 0x3f80000000007820 */ /* 0x000fc80000410000 */
[----:B------:R0:W1:Y:S01]  /*5b70*/  F2F.F64.F32 R28, R0 ;  /* 0x00000000001c7310 */ /* 0x0000620000201800 */
[----:B------:R-:W-:Y:S05]  /*5b80*/  BRA `(.L_x_18759) ;  /* 0x0000000000a47947 */ /* 0x000fea0003800000 */
.L_x_18771:
        /* <DEDUP_REMOVED lines=14> */
.L_x_18785:
[----:B------:R-:W-:Y:S05]  /*5c70*/  BSYNC B0 ;  /* 0x0000000000007941 */ /* 0x000fea0003800000 */
.L_x_18784:
[----:B------:R-:W-:-:S04]  /*5c80*/  FMUL.FTZ R0, R0, 1 ;  /* 0x3f80000000007820 */ /* 0x000fc80000410000 */
[----:B------:R0:W1:Y:S01]  /*5c90*/  F2F.F64.F32 R28, R0 ;  /* 0x00000000001c7310 */ /* 0x0000620000201800 */
[----:B------:R-:W-:Y:S05]  /*5ca0*/  BRA `(.L_x_18759) ;  /* 0x00000000005c7947 */ /* 0x000fea0003800000 */
.L_x_18758:
        /* <DEDUP_REMOVED lines=16> */
.L_x_18786:
[----:B------:R-:W-:Y:S01]  /*5db0*/  CS2R R28, SRZ ;  /* 0x00000000001c7805 */ /* 0x000fe2000001ff00 */
[----:B------:R-:W-:Y:S06]  /*5dc0*/  BRA `(.L_x_18759) ;  /* 0x0000000000147947 */ /* 0x000fec0003800000 */
.L_x_18783:
[----:B------:R-:W2:Y:S02]  /*5dd0*/  LDG.E.64 R28, desc[UR36][R2.64] ;  /* 0x00000024021c7981 */ /* 0x000ea4000c1e1b00 */
[----:B--2---:R-:W0:Y:S01]  /*5de0*/  I2F.F64.U64 R28, R28 ;  /* 0x0000001c001c7312 */ /* 0x004e220000301800 */
[----:B------:R-:W-:Y:S05]  /*5df0*/  BRA `(.L_x_18759) ;  /* 0x0000000000087947 */ /* 0x000fea0003800000 */
.L_x_18782:
[----:B------:R-:W2:Y:S02]  /*5e00*/  LDG.E R2, desc[UR36][R2.64] ;  /* 0x0000002402027981 */ /* 0x000ea4000c1e1900 */
[----:B--2---:R0:W1:Y:S02]  /*5e10*/  I2F.F64.U32 R28, R2 ;  /* 0x00000002001c7312 */ /* 0x0040640000201800 */
.L_x_18759:
[----:B------:R-:W-:Y:S01]  /*5e20*/  ULDC.64 UR4, c[0x0][0x428] ;  /* 0x00010a0000047ab9 */ /* 0x000fe20000000a00 */
[----:B012-45:R-:W-:Y:S01]  /*5e30*/  DADD R6, -RZ, |R28| ;  /* 0x00000000ff067229 */ /* 0x037fe2000000051c */
        /* <DEDUP_REMOVED lines=24> */
[----:B------:R-:W-:Y:S05]  /*5fc0*/  CALL.REL.NOINC `($__internal_77_$__cuda_sm20_div_rn_f64_full) ;  /* 0x0000008c00547944 */ /* 0x000fea0003c00000 */
.L_x_18788:
[----:B------:R-:W-:Y:S05]  /*5fd0*/  BSYNC B0 ;  /* 0x0000000000007941 */ /* 0x000fea0003800000 */
.L_x_18787:
        /* <DEDUP_REMOVED lines=83> */
.L_x_18790:
[----:B------:R-:W-:Y:S02]  /*6510*/  FSEL R2, RZ, 3.37028055040000000000e+12, P1 ;  /* 0x54442d18ff027808 */ /* 0x000fe40000800000 */
[----:B------:R-:W-:-:S07]  /*6520*/  FSEL R3, RZ, 2.1426990032196044922, P1 ;  /* 0x400921fbff037808 */ /* 0x000fce0000800000 */
.L_x_18791:
[----:B------:R-:W-:Y:S05]  /*6530*/  BSYNC B0 ;  /* 0x0000000000007941 */ /* 0x000fea0003800000 */
.L_x_18789:
        /* <DEDUP_REMOVED lines=22> */
.L_x_18795:
[----:B------:R-:W0:Y:S02]  /*66a0*/  F2I.S64.F64.TRUNC R4, R4 ;  /* 0x0000000400047311 */ /* 0x000e24000030d900 */
[----:B0-----:R-:W-:-:S05]  /*66b0*/  IMAD.MOV.U32 R3, RZ, RZ, R4 ;  /* 0x000000ffff037224 */ /* 0x001fca00078e0004 */
[----:B------:R0:W-:Y:S01]  /*66c0*/  STG.E.U8 desc[UR36][R16.64], R3 ;  /* 0x0000000310007986 */ /* 0x0001e2000c101124 */
[----:B------:R-:W-:Y:S05]  /*66d0*/  BRA `(.L_x_18797) ;  /* 0x0000000c00f87947 */ /* 0x000fea0003800000 */
.L_x_18794:
        /* <DEDUP_REMOVED lines=9> */
.L_x_18799:
[----:B------:R-:W0:Y:S02]  /*6770*/  F2I.F64.TRUNC R5, R4 ;  /* 0x0000000400057311 */ /* 0x000e24000030d100 */
[----:B0-----:R0:W-:Y:S01]  /*6780*/  STG.E desc[UR36][R16.64], R5 ;  /* 0x0000000510007986 */ /* 0x0011e2000c101924 */
[----:B------:R-:W-:Y:S05]  /*6790*/  BRA `(.L_x_18797) ;  /* 0x0000000c00c87947 */ /* 0x000fea0003800000 */
.L_x_18798:
[----:B------:R-:W0:Y:S02]  /*67a0*/  F2I.F64.TRUNC R5, R4 ;  /* 0x0000000400057311 */ /* 0x000e24000030d100 */
[----:B0-----:R0:W-:Y:S01]  /*67b0*/  STG.E.U16 desc[UR36][R16.64], R5 ;  /* 0x0000000510007986 */ /* 0x0011e2000c101524 */
[----:B------:R-:W-:Y:S05]  /*67c0*/  BRA `(.L_x_18797) ;  /* 0x0000000c00bc7947 */ /* 0x000fea0003800000 */
.L_x_18793:
        /* <DEDUP_REMOVED lines=13> */
.L_x_18801:
        /* <DEDUP_REMOVED lines=8> */
.L_x_18800:
        /* <DEDUP_REMOVED lines=14> */
.L_x_18803:
        /* <DEDUP_REMOVED lines=9> */
.L_x_18802:
[----:B------:R0:W-:Y:S01]  /*6a90*/  STG.E.64 desc[UR36][R16.64], R4 ;  /* 0x0000000410007986 */ /* 0x0001e2000c101b24 */
[----:B------:R-:W-:Y:S05]  /*6aa0*/  BRA `(.L_x_18797) ;  /* 0x0000000c00047947 */ /* 0x000fea0003800000 */
.L_x_18792:
        /* <DEDUP_REMOVED lines=12> */
.L_x_18806:
[----:B------:R-:W-:-:S05]  /*6b70*/  CS2R R6, SRZ ;  /* 0x0000000000067805 */ /* 0x000fca000001ff00 */
[----:B------:R0:W-:Y:S01]  /*6b80*/  STG.E.128 desc[UR36][R16.64], R4 ;  /* 0x0000000410007986 */ /* 0x0001e2000c101d24 */
[----:B------:R-:W-:Y:S05]  /*6b90*/  BRA `(.L_x_18797) ;  /* 0x0000000800c87947 */ /* 0x000fea0003800000 */
.L_x_18805:
        /* <DEDUP_REMOVED lines=25> */
.L_x_18810:
[----:B------:R-:W-:Y:S05]  /*6d30*/  BSYNC B0 ;  /* 0x0000000000007941 */ /* 0x000fea0003800000 */
.L_x_18809:
[----:B------:R-:W-:-:S05]  /*6d40*/  LOP3.LUT R3, R0, R3, RZ, 0xfc, !PT ;  /* 0x0000000300037212 */ /* 0x000fca00078efcff */
[----:B------:R0:W-:Y:S01]  /*6d50*/  STG.E.U8 desc[UR36][R16.64], R3 ;  /* 0x0000000310007986 */ /* 0x0001e2000c101124 */
[----:B------:R-:W-:Y:S05]  /*6d60*/  BRA `(.L_x_18797) ;  /* 0x0000000800547947 */ /* 0x000fea0003800000 */
.L_x_18808:
        /* <DEDUP_REMOVED lines=17> */
.L_x_18812:
[----:B------:R-:W-:Y:S01]  /*6e80*/  IMAD.MOV.U32 R0, RZ, RZ, 0x7f ;  /* 0x0000007fff007424 */ /* 0x000fe200078e00ff */
[----:B------:R-:W-:-:S04]  /*6e90*/  ISETP.GT.U32.AND P0, PT, R2, 0x7f800000, PT ;  /* 0x7f8000000200780c */ /* 0x000fc80003f04070 */
[----:B------:R-:W-:-:S09]  /*6ea0*/  SEL R0, R0, 0x7c, P0 ;  /* 0x0000007c00007807 */ /* 0x000fd20000000000 */
.L_x_18813:
[----:B------:R-:W-:Y:S05]  /*6eb0*/  BSYNC B0 ;  /* 0x0000000000007941 */ /* 0x000fea0003800000 */
.L_x_18811:
[----:B------:R-:W-:-:S04]  /*6ec0*/  LOP3.LUT R2, R3, 0x80000000, RZ, 0xc0, !PT ;  /* 0x8000000003027812 */ /* 0x000fc800078ec0ff */
[----:B------:R-:W-:-:S04]  /*6ed0*/  SHF.R.U32.HI R3, RZ, 0x18, R2 ;  /* 0x00000018ff037819 */ /* 0x000fc80000011602 */
[----:B------:R-:W-:-:S05]  /*6ee0*/  LOP3.LUT R3, R0, R3, RZ, 0xfc, !PT ;  /* 0x0000000300037212 */ /* 0x000fca00078efcff */
[----:B------:R0:W-:Y:S01]  /*6ef0*/  STG.E.U8 desc[UR36][R16.64], R3 ;  /* 0x0000000310007986 */ /* 0x0001e2000c101124 */
[----:B------:R-:W-:Y:S05]  /*6f00*/  BRA `(.L_x_18797) ;  /* 0x0000000400ec7947 */ /* 0x000fea0003800000 */
.L_x_18807:
        /* <DEDUP_REMOVED lines=8> */
.L_x_18804:
        /* <DEDUP_REMOVED lines=11> */
.L_x_18816:
        /* <DEDUP_REMOVED lines=21> */
.L_x_18819:
[----:B------:R-:W-:-:S04]  /*7190*/  LOP3.LUT R2, R3, 0x80000000, RZ, 0xc0, !PT ;  /* 0x8000000003027812 */ /* 0x000fc800078ec0ff */
[----:B------:R-:W-:-:S04]  /*71a0*/  SHF.R.U32.HI R3, RZ, 0x18, R2 ;  /* 0x00000018ff037819 */ /* 0x000fc80000011602 */
[----:B------:R-:W-:-:S04]  /*71b0*/  LOP3.LUT R0, R0, R3, RZ, 0xfc, !PT ;  /* 0x0000000300007212 */ /* 0x000fc800078efcff */
[----:B------:R-:W-:-:S07]  /*71c0*/  PRMT R8, R0, 0x7610, R8 ;  /* 0x0000761000087816 */ /* 0x000fce0000000008 */
.L_x_18818:
[----:B------:R-:W-:Y:S05]  /*71d0*/  BSYNC B0 ;  /* 0x0000000000007941 */ /* 0x000fea0003800000 */
.L_x_18817:
[----:B------:R3:W-:Y:S01]  /*71e0*/  STG.E.U8 desc[UR36][R16.64], R8 ;  /* 0x0000000810007986 */ /* 0x0007e2000c101124 */
[----:B------:R-:W-:Y:S05]  /*71f0*/  BRA `(.L_x_18797) ;  /* 0x0000000400307947 */ /* 0x000fea0003800000 */
.L_x_18815:
        /* <DEDUP_REMOVED lines=21> */
.L_x_18822:
[----:B------:R-:W-:-:S04]  /*7350*/  LOP3.LUT R2, R3, 0x80000000, RZ, 0xc0, !PT ;  /* 0x8000000003027812 */ /* 0x000fc800078ec0ff */
[----:B------:R-:W-:-:S04]  /*7360*/  SHF.R.U32.HI R3, RZ, 0x18, R2 ;  /* 0x00000018ff037819 */ /* 0x000fc80000011602 */
[----:B------:R-:W-:-:S04]  /*7370*/  LOP3.LUT R0, R0, R3, RZ, 0xfc, !PT ;  /* 0x0000000300007212 */ /* 0x000fc800078efcff */
[----:B------:R-:W-:-:S07]  /*7380*/  PRMT R8, R0, 0x7610, R8 ;  /* 0x0000761000087816 */ /* 0x000fce0000000008 */
.L_x_18821:
[----:B------:R-:W-:Y:S05]  /*7390*/  BSYNC B0 ;  /* 0x0000000000007941 */ /* 0x000fea0003800000 */
.L_x_18820:
[----:B------:R0:W-:Y:S01]  /*73a0*/  STG.E.U8 desc[UR36][R16.64], R8 ;  /* 0x0000000810007986 */ /* 0x0001e2000c101124 */
[----:B------:R-:W-:Y:S05]  /*73b0*/  BRA `(.L_x_18797) ;  /* 0x0000000000c07947 */ /* 0x000fea0003800000 */
.L_x_18814:
        /* <DEDUP_REMOVED lines=26> */
.L_x_18796:
        /* <DEDUP_REMOVED lines=16> */
.L_x_18825:
[----:B------:R-:W-:Y:S05]  /*7660*/  BRA `(.L_x_18797) ;  /* 0x0000000000147947 */ /* 0x000fea0003800000 */
.L_x_18824:
[----:B------:R-:W0:Y:S02]  /*7670*/  F2I.U64.F64.TRUNC R4, R4 ;  /* 0x0000000400047311 */ /* 0x000e24000030d800 */
[----:B0-----:R2:W-:Y:S01]  /*7680*/  STG.E.64 desc[UR36][R16.64], R4 ;  /* 0x0000000410007986 */ /* 0x0015e2000c101b24 */
[----:B------:R-:W-:Y:S05]  /*7690*/  BRA `(.L_x_18797) ;  /* 0x0000000000087947 */ /* 0x000fea0003800000 */
.L_x_18823:
[----:B------:R-:W0:Y:S02]  /*76a0*/  F2I.U32.F64.TRUNC R5, R4 ;  /* 0x0000000400057311 */ /* 0x000e24000030d000 */
[----:B0-----:R0:W-:Y:S02]  /*76b0*/  STG.E desc[UR36][R16.64], R5 ;  /* 0x0000000510007986 */ /* 0x0011e4000c101924 */
.L_x_18797:
[----:B------:R-:W-:-:S07]  /*76c0*/  VIADD R19, R19, 0x80 ;  /* 0x0000008013137836 */ /* 0x000fce0000000000 */
.L_x_18752:
[----:B------:R-:W-:Y:S05]  /*76d0*/  BSYNC B6 ;  /* 0x0000000000067941 */ /* 0x000fea0003800000 */
.L_x_18751:
        /* <DEDUP_REMOVED lines=307> */
.L_x_18828:
        /* <DEDUP_REMOVED lines=21> */
.L_x_18832:
[----:B------:R-:W2:Y:S02]  /*8b60*/  LDG.E.U8 R2, desc[UR36][R2.64] ;  /* 0x0000002402027981 */ /* 0x000ea4000c1e1100 */
[----:B--2---:R0:W1:Y:S01]  /*8b70*/  I2F.F64.U16 R28, R2 ;  /* 0x00000002001c7312 */ /* 0x0040620000101800 */
[----:B------:R-:W-:Y:S05]  /*8b80*/  BRA `(.L_x_18834) ;  /* 0x0000000c00707947 */ /* 0x000fea0003800000 */
.L_x_18831:
        /* <DEDUP_REMOVED lines=9> */
.L_x_18836:
[----:B------:R-:W2:Y:S02]  /*8c20*/  LDG.E R2, desc[UR36][R2.64] ;  /* 0x0000002402027981 */ /* 0x000ea4000c1e1900 */
[----:B--2---:R0:W1:Y:S01]  /*8c30*/  I2F.F64 R28, R2 ;  /* 0x00000002001c7312 */ /* 0x0040620000201c00 */
[----:B------:R-:W-:Y:S05]  /*8c40*/  BRA `(.L_x_18834) ;  /* 0x0000000c00407947 */ /* 0x000fea0003800000 */
.L_x_18835:
[----:B------:R-:W2:Y:S02]  /*8c50*/  LDG.E.U16 R2, desc[UR36][R2.64] ;  /* 0x0000002402027981 */ /* 0x000ea4000c1e1500 */
[----:B--2---:R0:W1:Y:S01]  /*8c60*/  I2F.F64.S16 R28, R2 ;  /* 0x00000002001c7312 */ /* 0x0040620000101c00 */
[----:B------:R-:W-:Y:S05]  /*8c70*/  BRA `(.L_x_18834) ;  /* 0x0000000c00347947 */ /* 0x000fea0003800000 */
.L_x_18830:
        /* <DEDUP_REMOVED lines=10> */
.L_x_18838:
[----:B------:R-:W2:Y:S02]  /*8d20*/  LDG.E.U16 R0, desc[UR36][R2.64] ;  /* 0x0000002402007981 */ /* 0x000ea4000c1e1500 */
[----:B--2---:R-:W-:-:S05]  /*8d30*/  HADD2.F32 R0, -RZ, R0.H0_H0 ;  /* 0x20000000ff007230 */ /* 0x004fca0000004100 */
[----:B------:R-:W-:-:S04]  /*8d40*/  FMUL.FTZ R0, R0, 1 ;  /* 0x3f80000000007820 */ /* 0x000fc80000410000 */
[----:B------:R0:W1:Y:S01]  /*8d50*/  F2F.F64.F32 R28, R0 ;  /* 0x00000000001c7310 */ /* 0x0000620000201800 */
[----:B------:R-:W-:Y:S05]  /*8d60*/  BRA `(.L_x_18834) ;  /* 0x0000000800f87947 */ /* 0x000fea0003800000 */
.L_x_18837:
        /* <DEDUP_REMOVED lines=10> */
.L_x_18840:
[----:B------:R-:W2:Y:S02]  /*8e10*/  LDG.E.U16 R2, desc[UR36][R2.64] ;  /* 0x0000002402027981 */ /* 0x000ea4000c1e1500 */
[----:B--2---:R-:W-:-:S05]  /*8e20*/  HADD2.F32 R0, -RZ, R2.H0_H0 ;  /* 0x20000002ff007230 */ /* 0x004fca0000004100 */
[----:B------:R-:W-:-:S04]  /*8e30*/  FMUL.FTZ R0, R0, 1 ;  /* 0x3f80000000007820 */ /* 0x000fc80000410000 */
[----:B------:R0:W1:Y:S01]  /*8e40*/  F2F.F64.F32 R28, R0 ;  /* 0x00000000001c7310 */ /* 0x0000620000201800 */
[----:B------:R-:W-:Y:S05]  /*8e50*/  BRA `(.L_x_18834) ;  /* 0x0000000800bc7947 */ /* 0x000fea0003800000 */
.L_x_18839:
[----:B------:R0:W5:Y:S01]  /*8e60*/  LDG.E.64 R28, desc[UR36][R2.64] ;  /* 0x00000024021c7981 */ /* 0x000162000c1e1b00 */
[----:B------:R-:W-:Y:S05]  /*8e70*/  BRA `(.L_x_18834) ;  /* 0x0000000800b47947 */ /* 0x000fea0003800000 */
.L_x_18829:
        /* <DEDUP_REMOVED lines=13> */
.L_x_18843:
[----:B------:R0:W5:Y:S01]  /*8f50*/  LDG.E.64 R28, desc[UR36][R2.64] ;  /* 0x00000024021c7981 */ /* 0x000162000c1e1b00 */
[----:B------:R-:W-:Y:S05]  /*8f60*/  BRA `(.L_x_18834) ;  /* 0x0000000800787947 */ /* 0x000fea0003800000 */
.L_x_18842:
        /* <DEDUP_REMOVED lines=28> */
.L_x_18845:
        /* <DEDUP_REMOVED lines=15> */
.L_x_18844:
[----:B------:R-:W2:Y:S02]  /*9220*/  LDG.E.U16 R0, desc[UR36][R2.64] ;  /* 0x0000002402007981 */ /* 0x000ea4000c1e1500 */
[----:B--2---:R-:W-:-:S04]  /*9230*/  IMAD.U32 R0, R0, 0x10000, RZ ;  /* 0x0001000000007824 */ /* 0x004fc800078e00ff */
[----:B------:R-:W-:-:S04]  /*9240*/  FMUL.FTZ R0, R0, 1 ;  /* 0x3f80000000007820 */ /* 0x000fc80000410000 */
[----:B------:R1:W2:Y:S01]  /*9250*/  F2F.F64.F32 R28, R0 ;  /* 0x00000000001c7310 */ /* 0x0002a20000201800 */
[----:B------:R-:W-:Y:S05]  /*9260*/  BRA `(.L_x_18834) ;  /* 0x0000000400b87947 */ /* 0x000fea0003800000 */
.L_x_18841:
        /* <DEDUP_REMOVED lines=11> */
.L_x_18848:
        /* <DEDUP_REMOVED lines=21> */
.L_x_18852:
[----:B------:R-:W-:Y:S05]  /*9470*/  BSYNC B1 ;  /* 0x0000000000017941 */ /* 0x000fea0003800000 */
.L_x_18851:
[----:B------:R-:W-:Y:S01]  /*9480*/  LEA R3, R0, 0x3b800000, 0x17 ;  /* 0x3b80000000037811 */ /* 0x000fe200078eb8ff */
[----:B------:R-:W-:-:S05]  /*9490*/  IMAD.SHL.U32 R0, R2, 0x100000, RZ ;  /* 0x0010000002007824 */ /* 0x000fca00078e00ff */
[----:B------:R-:W-:-:S07]  /*94a0*/  LOP3.LUT R0, R3, R0, R4, 0xfe, !PT ;  /* 0x0000000003007212 */ /* 0x000fce00078efe04 */
.L_x_18850:
[----:B------:R-:W-:Y:S05]  /*94b0*/  BSYNC B0 ;  /* 0x0000000000007941 */ /* 0x000fea0003800000 */
.L_x_18849:
[----:B------:R-:W-:-:S04]  /*94c0*/  FMUL.FTZ R0, R0, 1 ;  /* 0x3f80000000007820 */ /* 0x000fc80000410000 */
[----:B------:R0:W1:Y:S01]  /*94d0*/  F2F.F64.F32 R28, R0 ;  /* 0x00000000001c7310 */ /* 0x0000620000201800 */
[----:B------:R-:W-:Y:S05]  /*94e0*/  BRA `(.L_x_18834) ;  /* 0x0000000400187947 */ /* 0x000fea0003800000 */
.L_x_18847:
        /* <DEDUP_REMOVED lines=21> */
.L_x_18856:
[----:B------:R-:W-:Y:S05]  /*9640*/  BSYNC B1 ;  /* 0x0000000000017941 */ /* 0x000fea0003800000 */
.L_x_18855:
[----:B------:R-:W-:Y:S01]  /*9650*/  LEA R3, R0, 0x37800000, 0x17 ;  /* 0x3780000000037811 */ /* 0x000fe200078eb8ff */
[----:B------:R-:W-:-:S05]  /*9660*/  IMAD.SHL.U32 R0, R2, 0x200000, RZ ;  /* 0x0020000002007824 */ /* 0x000fca00078e00ff */
[----:B------:R-:W-:-:S07]  /*9670*/  LOP3.LUT R0, R3, R0, R4, 0xfe, !PT ;  /* 0x0000000003007212 */ /* 0x000fce00078efe04 */
.L_x_18854:
[----:B------:R-:W-:Y:S05]  /*9680*/  BSYNC B0 ;  /* 0x0000000000007941 */ /* 0x000fea0003800000 */
.L_x_18853:
[----:B------:R-:W-:-:S04]  /*9690*/  FMUL.FTZ R0, R0, 1 ;  /* 0x3f80000000007820 */ /* 0x000fc80000410000 */
[----:B------:R0:W1:Y:S01]  /*96a0*/  F2F.F64.F32 R28, R0 ;  /* 0x00000000001c7310 */ /* 0x0000620000201800 */
[----:B------:R-:W-:Y:S05]  /*96b0*/  BRA `(.L_x_18834) ;  /* 0x0000000000a47947 */ /* 0x000fea0003800000 */
.L_x_18846:
        /* <DEDUP_REMOVED lines=14> */
.L_x_18860:
[----:B------:R-:W-:Y:S05]  /*97a0*/  BSYNC B0 ;  /* 0x0000000000007941 */ /* 0x000fea0003800000 */
.L_x_18859:
[----:B------:R-:W-:-:S04]  /*97b0*/  FMUL.FTZ R0, R0, 1 ;  /* 0x3f80000000007820 */ /* 0x000fc80000410000 */
[----:B------:R0:W1:Y:S01]  /*97c0*/  F2F.F64.F32 R28, R0 ;  /* 0x00000000001c7310 */ /* 0x0000620000201800 */
[----:B------:R-:W-:Y:S05]  /*97d0*/  BRA `(.L_x_18834) ;  /* 0x00000000005c7947 */ /* 0x000fea0003800000 */
.L_x_18833:
        /* <DEDUP_REMOVED lines=16> */
.L_x_18861:
[----:B------:R-:W-:Y:S01]  /*98e0*/  CS2R R28, SRZ ;  /* 0x00000000001c7805 */ /* 0x000fe2000001ff00 */
[----:B------:R-:W-:Y:S06]  /*98f0*/  BRA `(.L_x_18834) ;  /* 0x0000000000147947 */ /* 0x000fec0003800000 */
.L_x_18858:
[----:B------:R-:W2:Y:S02]  /*9900*/  LDG.E.64 R28, desc[UR36][R2.64] ;  /* 0x00000024021c7981 */ /* 0x000ea4000c1e1b00 */
[----:B--2---:R-:W0:Y:S01]  /*9910*/  I2F.F64.U64 R28, R28 ;  /* 0x0000001c001c7312 */ /* 0x004e220000301800 */
[----:B------:R-:W-:Y:S05]  /*9920*/  BRA `(.L_x_18834) ;  /* 0x0000000000087947 */ /* 0x000fea0003800000 */
.L_x_18857:
[----:B------:R-:W2:Y:S02]  /*9930*/  LDG.E R2, desc[UR36][R2.64] ;  /* 0x0000002402027981 */ /* 0x000ea4000c1e1900 */
[----:B--2---:R0:W1:Y:S02]  /*9940*/  I2F.F64.U32 R28, R2 ;  /* 0x00000002001c7312 */ /* 0x0040640000201800 */
.L_x_18834:
        /* <DEDUP_REMOVED lines=26> */
[----:B------:R-:W-:Y:S05]  /*9af0*/  CALL.REL.NOINC `($__internal_77_$__cuda_sm20_div_rn_f64_full) ;  /* 0x0000005000887944 */ /* 0x000fea0003c00000 */
.L_x_18863:
[----:B------:R-:W-:Y:S05]  /*9b00*/  BSYNC B0 ;  /* 0x0000000000007941 */ /* 0x000fea0003800000 */
.L_x_18862:
        /* <DEDUP_REMOVED lines=83> */
.L_x_18865:
[----:B------:R-:W-:Y:S02]  /*a040*/  FSEL R2, RZ, 3.37028055040000000000e+12, P1 ;  /* 0x54442d18ff027808 */ /* 0x000fe40000800000 */
[----:B------:R-:W-:-:S07]  /*a050*/  FSEL R3, RZ, 2.1426990032196044922, P1 ;  /* 0x400921fbff037808 */ /* 0x000fce0000800000 */
.L_x_18866:
[----:B------:R-:W-:Y:S05]  /*a060*/  BSYNC B0 ;  /* 0x0000000000007941 */ /* 0x000fea0003800000 */
.L_x_18864:
        /* <DEDUP_REMOVED lines=22> */
.L_x_18870:
[----:B------:R-:W0:Y:S02]  /*a1d0*/  F2I.S64.F64.TRUNC R4, R4 ;  /* 0x0000000400047311 */ /* 0x000e24000030d900 */
[----:B0-----:R-:W-:-:S05]  /*a1e0*/  IMAD.MOV.U32 R3, RZ, RZ, R4 ;  /* 0x000000ffff037224 */ /* 0x001fca00078e0004 */
[----:B------:R0:W-:Y:S01]  /*a1f0*/  STG.E.U8 desc[UR36][R16.64], R3 ;  /* 0x0000000310007986 */ /* 0x0001e2000c101124 */
[----:B------:R-:W-:Y:S05]  /*a200*/  BRA `(.L_x_18872) ;  /* 0x0000000c00f87947 */ /* 0x000fea0003800000 */
.L_x_18869:
        /* <DEDUP_REMOVED lines=9> */
.L_x_18874:
[----:B------:R-:W0:Y:S02]  /*a2a0*/  F2I.F64.TRUNC R5, R4 ;  /* 0x0000000400057311 */ /* 0x000e24000030d100 */
[----:B0-----:R3:W-:Y:S01]  /*a2b0*/  STG.E desc[UR36][R16.64], R5 ;  /* 0x0000000510007986 */ /* 0x0017e2000c101924 */
[----:B------:R-:W-:Y:S05]  /*a2c0*/  BRA `(.L_x_18872) ;  /* 0x0000000c00c87947 */ /* 0x000fea0003800000 */
.L_x_18873:
[----:B------:R-:W0:Y:S02]  /*a2d0*/  F2I.F64.TRUNC R5, R4 ;  /* 0x0000000400057311 */ /* 0x000e24000030d100 */
[----:B0-----:R2:W-:Y:S01]  /*a2e0*/  STG.E.U16 desc[UR36][R16.64], R5 ;  /* 0x0000000510007986 */ /* 0x0015e2000c101524 */
[----:B------:R-:W-:Y:S05]  /*a2f0*/  BRA `(.L_x_18872) ;  /* 0x0000000c00bc7947 */ /* 0x000fea0003800000 */
.L_x_18868:
        /* <DEDUP_REMOVED lines=13> */
.L_x_18876:
        /* <DEDUP_REMOVED lines=8> */
.L_x_18875:
        /* <DEDUP_REMOVED lines=14> */
.L_x_18878:
        /* <DEDUP_REMOVED lines=9> */
.L_x_18877:
[----:B------:R0:W-:Y:S01]  /*a5c0*/  STG.E.64 desc[UR36][R16.64], R4 ;  /* 0x0000000410007986 */ /* 0x0001e2000c101b24 */
[----:B------:R-:W-:Y:S05]  /*a5d0*/  BRA `(.L_x_18872) ;  /* 0x0000000c00047947 */ /* 0x000fea0003800000 */
.L_x_18867:
        /* <DEDUP_REMOVED lines=12> */
.L_x_18881:
[----:B------:R-:W-:-:S05]  /*a6a0*/  CS2R R6, SRZ ;  /* 0x0000000000067805 */ /* 0x000fca000001ff00 */
[----:B------:R0:W-:Y:S01]  /*a6b0*/  STG.E.128 desc[UR36][R16.64], R4 ;  /* 0x0000000410007986 */ /* 0x0001e2000c101d24 */
[----:B------:R-:W-:Y:S05]  /*a6c0*/  BRA `(.L_x_18872) ;  /* 0x0000000800c87947 */ /* 0x000fea0003800000 */
.L_x_18880:
        /* <DEDUP_REMOVED lines=25> */
.L_x_18885:
[----:B------:R-:W-:Y:S05]  /*a860*/  BSYNC B0 ;  /* 0x0000000000007941 */ /* 0x000fea0003800000 */
.L_x_18884:
[----:B------:R-:W-:-:S05]  /*a870*/  LOP3.LUT R3, R0, R3, RZ, 0xfc, !PT ;  /* 0x0000000300037212 */ /* 0x000fca00078efcff */
[----:B------:R0:W-:Y:S01]  /*a880*/  STG.E.U8 desc[UR36][R16.64], R3 ;  /* 0x0000000310007986 */ /* 0x0001e2000c101124 */
[----:B------:R-:W-:Y:S05]  /*a890*/  BRA `(.L_x_18872) ;  /* 0x0000000800547947 */ /* 0x000fea0003800000 */
.L_x_18883:
        /* <DEDUP_REMOVED lines=17> */
.L_x_18887:
[----:B------:R-:W-:Y:S01]  /*a9b0*/  IMAD.MOV.U32 R0, RZ, RZ, 0x7f ;  /* 0x0000007fff007424 */ /* 0x000fe200078e00ff */
[----:B------:R-:W-:-:S04]  /*a9c0*/  ISETP.GT.U32.AND P0, PT, R2, 0x7f800000, PT ;  /* 0x7f8000000200780c */ /* 0x000fc80003f04070 */
[----:B------:R-:W-:-:S09]  /*a9d0*/  SEL R0, R0, 0x7c, P0 ;  /* 0x0000007c00007807 */ /* 0x000fd20000000000 */
.L_x_18888:
[----:B------:R-:W-:Y:S05]  /*a9e0*/  BSYNC B0 ;  /* 0x0000000000007941 */ /* 0x000fea0003800000 */
.L_x_18886:
[----:B------:R-:W-:-:S04]  /*a9f0*/  LOP3.LUT R2, R3, 0x80000000, RZ, 0xc0, !PT ;  /* 0x8000000003027812 */ /* 0x000fc800078ec0ff */
[----:B------:R-:W-:-:S04]  /*aa00*/  SHF.R.U32.HI R3, RZ, 0x18, R2 ;  /* 0x00000018ff037819 */ /* 0x000fc80000011602 */
[----:B------:R-:W-:-:S05]  /*aa10*/  LOP3.LUT R3, R0, R3, RZ, 0xfc, !PT ;  /* 0x0000000300037212 */ /* 0x000fca00078efcff */
[----:B------:R0:W-:Y:S01]  /*aa20*/  STG.E.U8 desc[UR36][R16.64], R3 ;  /* 0x0000000310007986 */ /* 0x0001e2000c101124 */
[----:B------:R-:W-:Y:S05]  /*aa30*/  BRA `(.L_x_18872) ;  /* 0x0000000400ec7947 */ /* 0x000fea0003800000 */
.L_x_18882:
        /* <DEDUP_REMOVED lines=8> */
.L_x_18879:
        /* <DEDUP_REMOVED lines=11> */
.L_x_18891:
        /* <DEDUP_REMOVED lines=21> */
.L_x_18894:
[----:B------:R-:W-:-:S04]  /*acc0*/  LOP3.LUT R2, R3, 0x80000000, RZ, 0xc0, !PT ;  /* 0x8000000003027812 */ /* 0x000fc800078ec0ff */
[----:B------:R-:W-:-:S04]  /*acd0*/  SHF.R.U32.HI R3, RZ, 0x18, R2 ;  /* 0x00000018ff037819 */ /* 0x000fc80000011602 */
[----:B------:R-:W-:-:S04]  /*ace0*/  LOP3.LUT R0, R0, R3, RZ, 0xfc, !PT ;  /* 0x0000000300007212 */ /* 0x000fc800078efcff */
[----:B------:R-:W-:-:S07]  /*acf0*/  PRMT R8, R0, 0x7610, R8 ;  /* 0x0000761000087816 */ /* 0x000fce0000000008 */
.L_x_18893:
[----:B------:R-:W-:Y:S05]  /*ad00*/  BSYNC B0 ;  /* 0x0000000000007941 */ /* 0x000fea0003800000 */
.L_x_18892:
[----:B------:R0:W-:Y:S01]  /*ad10*/  STG.E.U8 desc[UR36][R16.64], R8 ;  /* 0x0000000810007986 */ /* 0x0001e2000c101124 */
[----:B------:R-:W-:Y:S05]  /*ad20*/  BRA `(.L_x_18872) ;  /* 0x0000000400307947 */ /* 0x000fea0003800000 */
.L_x_18890:
        /* <DEDUP_REMOVED lines=21> */
.L_x_18897:
[----:B------:R-:W-:-:S04]  /*ae80*/  LOP3.LUT R2, R3, 0x80000000, RZ, 0xc0, !PT ;  /* 0x8000000003027812 */ /* 0x000fc800078ec0ff */
[----:B------:R-:W-:-:S04]  /*ae90*/  SHF.R.U32.HI R3, RZ, 0x18, R2 ;  /* 0x00000018ff037819 */ /* 0x000fc80000011602 */
[----:B------:R-:W-:-:S04]  /*aea0*/  LOP3.LUT R0, R0, R3, RZ, 0xfc, !PT ;  /* 0x0000000300007212 */ /* 0x000fc800078efcff */
[----:B------:R-:W-:-:S07]  /*aeb0*/  PRMT R8, R0, 0x7610, R8 ;  /* 0x0000761000087816 */ /* 0x000fce0000000008 */
.L_x_18896:
[----:B------:R-:W-:Y:S05]  /*aec0*/  BSYNC B0 ;  /* 0x0000000000007941 */ /* 0x000fea0003800000 */
.L_x_18895:
[----:B------:R0:W-:Y:S01]  /*aed0*/  STG.E.U8 desc[UR36][R16.64], R8 ;  /* 0x0000000810007986 */ /* 0x0001e2000c101124 */
[----:B------:R-:W-:Y:S05]  /*aee0*/  BRA `(.L_x_18872) ;  /* 0x0000000000c07947 */ /* 0x000fea0003800000 */
.L_x_18889:
        /* <DEDUP_REMOVED lines=26> */
.L_x_18871:
        /* <DEDUP_REMOVED lines=16> */
.L_x_18900:
[----:B------:R-:W-:Y:S05]  /*b190*/  BRA `(.L_x_18872) ;  /* 0x0000000000147947 */ /* 0x000fea0003800000 */
.L_x_18899:
[----:B------:R-:W0:Y:S02]  /*b1a0*/  F2I.U64.F64.TRUNC R4, R4 ;  /* 0x0000000400047311 */ /* 0x000e24000030d800 */
[----:B0-----:R0:W-:Y:S01]  /*b1b0*/  STG.E.64 desc[UR36][R16.64], R4 ;  /* 0x0000000410007986 */ /* 0x0011e2000c101b24 */
[----:B------:R-:W-:Y:S05]  /*b1c0*/  BRA `(.L_x_18872) ;  /* 0x0000000000087947 */ /* 0x000fea0003800000 */
.L_x_18898:
[----:B------:R-:W0:Y:S02]  /*b1d0*/  F2I.U32.F64.TRUNC R5, R4 ;  /* 0x0000000400057311 */ /* 0x000e24000030d000 */
[----:B0-----:R0:W-:Y:S02]  /*b1e0*/  STG.E desc[UR36][R16.64], R5 ;  /* 0x0000000510007986 */ /* 0x0011e4000c101924 */
.L_x_18872:
[----:B------:R-:W-:-:S07]  /*b1f0*/  VIADD R19, R19, 0x80 ;  /* 0x0000008013137836 */ /* 0x000fce0000000000 */
.L_x_18827:
[----:B------:R-:W-:Y:S05]  /*b200*/  BSYNC B6 ;  /* 0x0000000000067941 */ /* 0x000fea0003800000 */
.L_x_18826:
        /* <DEDUP_REMOVED lines=306> */
.L_x_18901:
        /* <DEDUP_REMOVED lines=21> */
.L_x_18905:
[----:B------:R-:W2:Y:S02]  /*c680*/  LDG.E.U8 R2, desc[UR36][R2.64] ;  /* 0x0000002402027981 */ /* 0x000ea4000c1e1100 */
[----:B--2---:R0:W1:Y:S01]  /*c690*/  I2F.F64.U16 R26, R2 ;  /* 0x00000002001a7312 */ /* 0x0040620000101800 */
[----:B------:R-:W-:Y:S05]  /*c6a0*/  BRA `(.L_x_18907) ;  /* 0x0000000c00707947 */ /* 0x000fea0003800000 */
.L_x_18904:
        /* <DEDUP_REMOVED lines=9> */
.L_x_18909:
[----:B------:R-:W2:Y:S02]  /*c740*/  LDG.E R2, desc[UR36][R2.64] ;  /* 0x0000002402027981 */ /* 0x000ea4000c1e1900 */
[----:B--2---:R0:W1:Y:S01]  /*c750*/  I2F.F64 R26, R2 ;  /* 0x00000002001a7312 */ /* 0x0040620000201c00 */
[----:B------:R-:W-:Y:S05]  /*c760*/  BRA `(.L_x_18907) ;  /* 0x0000000c00407947 */ /* 0x000fea0003800000 */
.L_x_18908:
[----:B------:R-:W2:Y:S02]  /*c770*/  LDG.E.U16 R2, desc[UR36][R2.64] ;  /* 0x0000002402027981 */ /* 0x000ea4000c1e1500 */
[----:B--2---:R0:W1:Y:S01]  /*c780*/  I2F.F64.S16 R26, R2 ;  /* 0x00000002001a7312 */ /* 0x0040620000101c00 */
[----:B------:R-:W-:Y:S05]  /*c790*/  BRA `(.L_x_18907) ;  /* 0x0000000c00347947 */ /* 0x000fea0003800000 */
.L_x_18903:
        /* <DEDUP_REMOVED lines=10> */
.L_x_18911:
[----:B------:R-:W2:Y:S02]  /*c840*/  LDG.E.U16 R0, desc[UR36][R2.64] ;  /* 0x0000002402007981 */ /* 0x000ea4000c1e1500 */
[----:B--2---:R-:W-:-:S05]  /*c850*/  HADD2.F32 R0, -RZ, R0.H0_H0 ;  /* 0x20000000ff007230 */ /* 0x004fca0000004100 */
[----:B------:R-:W-:-:S04]  /*c860*/  FMUL.FTZ R0, R0, 1 ;  /* 0x3f80000000007820 */ /* 0x000fc80000410000 */
[----:B------:R1:W2:Y:S01]  /*c870*/  F2F.F64.F32 R26, R0 ;  /* 0x00000000001a7310 */ /* 0x0002a20000201800 */
[----:B------:R-:W-:Y:S05]  /*c880*/  BRA `(.L_x_18907) ;  /* 0x0000000800f87947 */ /* 0x000fea0003800000 */
.L_x_18910:
        /* <DEDUP_REMOVED lines=10> */
.L_x_18913:
[----:B------:R-:W2:Y:S02]  /*c930*/  LDG.E.U16 R2, desc[UR36][R2.64] ;  /* 0x0000002402027981 */ /* 0x000ea4000c1e1500 */
[----:B--2---:R-:W-:-:S05]  /*c940*/  HADD2.F32 R0, -RZ, R2.H0_H0 ;  /* 0x20000002ff007230 */ /* 0x004fca0000004100 */
[----:B------:R-:W-:-:S04]  /*c950*/  FMUL.FTZ R0, R0, 1 ;  /* 0x3f80000000007820 */ /* 0x000fc80000410000 */
[----:B------:R0:W1:Y:S01]  /*c960*/  F2F.F64.F32 R26, R0 ;  /* 0x00000000001a7310 */ /* 0x0000620000201800 */
[----:B------:R-:W-:Y:S05]  /*c970*/  BRA `(.L_x_18907) ;  /* 0x0000000800bc7947 */ /* 0x000fea0003800000 */
.L_x_18912:
[----:B------:R3:W5:Y:S01]  /*c980*/  LDG.E.64 R26, desc[UR36][R2.64] ;  /* 0x00000024021a7981 */ /* 0x000762000c1e1b00 */
[----:B------:R-:W-:Y:S05]  /*c990*/  BRA `(.L_x_18907) ;  /* 0x0000000800b47947 */ /* 0x000fea0003800000 */
.L_x_18902:
        /* <DEDUP_REMOVED lines=13> */
.L_x_18916:
[----:B------:R0:W5:Y:S01]  /*ca70*/  LDG.E.64 R26, desc[UR36][R2.64] ;  /* 0x00000024021a7981 */ /* 0x000162000c1e1b00 */
[----:B------:R-:W-:Y:S05]  /*ca80*/  BRA `(.L_x_18907) ;  /* 0x0000000800787947 */ /* 0x000fea0003800000 */
.L_x_18915:
        /* <DEDUP_REMOVED lines=28> */
.L_x_18918:
        /* <DEDUP_REMOVED lines=15> */
.L_x_18917:
[----:B------:R-:W2:Y:S02]  /*cd40*/  LDG.E.U16 R0, desc[UR36][R2.64] ;  /* 0x0000002402007981 */ /* 0x000ea4000c1e1500 */
[----:B--2---:R-:W-:-:S04]  /*cd50*/  IMAD.U32 R0, R0, 0x10000, RZ ;  /* 0x0001000000007824 */ /* 0x004fc800078e00ff */
[----:B------:R-:W-:-:S04]  /*cd60*/  FMUL.FTZ R0, R0, 1 ;  /* 0x3f80000000007820 */ /* 0x000fc80000410000 */
[----:B------:R0:W1:Y:S01]  /*cd70*/  F2F.F64.F32 R26, R0 ;  /* 0x00000000001a7310 */ /* 0x0000620000201800 */
[----:B------:R-:W-:Y:S05]  /*cd80*/  BRA `(.L_x_18907) ;  /* 0x0000000400b87947 */ /* 0x000fea0003800000 */
.L_x_18914:
        /* <DEDUP_REMOVED lines=11> */
.L_x_18921:
        /* <DEDUP_REMOVED lines=21> */
.L_x_18925:
[----:B------:R-:W-:Y:S05]  /*cf90*/  BSYNC B1 ;  /* 0x0000000000017941 */ /* 0x000fea0003800000 */
.L_x_18924:
[----:B------:R-:W-:Y:S01]  /*cfa0*/  LEA R3, R0, 0x3b800000, 0x17 ;  /* 0x3b80000000037811 */ /* 0x000fe200078eb8ff */
[----:B------:R-:W-:-:S05]  /*cfb0*/  IMAD.SHL.U32 R0, R2, 0x100000, RZ ;  /* 0x0010000002007824 */ /* 0x000fca00078e00ff */
[----:B------:R-:W-:-:S07]  /*cfc0*/  LOP3.LUT R0, R3, R0, R4, 0xfe, !PT ;  /* 0x0000000003007212 */ /* 0x000fce00078efe04 */
.L_x_18923:
[----:B------:R-:W-:Y:S05]  /*cfd0*/  BSYNC B0 ;  /* 0x0000000000007941 */ /* 0x000fea0003800000 */
.L_x_18922:
[----:B------:R-:W-:-:S04]  /*cfe0*/  FMUL.FTZ R0, R0, 1 ;  /* 0x3f80000000007820 */ /* 0x000fc80000410000 */
[----:B------:R0:W1:Y:S01]  /*cff0*/  F2F.F64.F32 R26, R0 ;  /* 0x00000000001a7310 */ /* 0x0000620000201800 */
[----:B------:R-:W-:Y:S05]  /*d000*/  BRA `(.L_x_18907) ;  /* 0x0000000400187947 */ /* 0x000fea0003800000 */
.L_x_18920:
        /* <DEDUP_REMOVED lines=21> */
.L_x_18929:
[----:B------:R-:W-:Y:S05]  /*d160*/  BSYNC B1 ;  /* 0x0000000000017941 */ /* 0x000fea0003800000 */
.L_x_18928:
[----:B------:R-:W-:Y:S01]  /*d170*/  LEA R3, R0, 0x37800000, 0x17 ;  /* 0x3780000000037811 */ /* 0x000fe200078eb8ff */
[----:B------:R-:W-:-:S05]  /*d180*/  IMAD.SHL.U32 R0, R2, 0x200000, RZ ;  /* 0x0020000002007824 */ /* 0x000fca00078e00ff */
[----:B------:R-:W-:-:S07]  /*d190*/  LOP3.LUT R0, R3, R0, R4, 0xfe, !PT ;  /* 0x0000000003007212 */ /* 0x000fce00078efe04 */
.L_x_18927:
[----:B------:R-:W-:Y:S05]  /*d1a0*/  BSYNC B0 ;  /* 0x0000000000007941 */ /* 0x000fea0003800000 */
.L_x_18926:
[----:B------:R-:W-:-:S04]  /*d1b0*/  FMUL.FTZ R0, R0, 1 ;  /* 0x3f80000000007820 */ /* 0x000fc80000410000 */
[----:B------:R0:W1:Y:S01]  /*d1c0*/  F2F.F64.F32 R26, R0 ;  /* 0x00000000001a7310 */ /* 0x0000620000201800 */
[----:B------:R-:W-:Y:S05]  /*d1d0*/  BRA `(.L_x_18907) ;  /* 0x0000000000a47947 */ /* 0x000fea0003800000 */
.L_x_18919:
        /* <DEDUP_REMOVED lines=14> */
.L_x_18933:
[----:B------:R-:W-:Y:S05]  /*d2c0*/  BSYNC B0 ;  /* 0x0000000000007941 */ /* 0x000fea0003800000 */
.L_x_18932:
[----:B------:R-:W-:-:S04]  /*d2d0*/  FMUL.FTZ R0, R0, 1 ;  /* 0x3f80000000007820 */ /* 0x000fc80000410000 */
[----:B------:R0:W1:Y:S01]  /*d2e0*/  F2F.F64.F32 R26, R0 ;  /* 0x00000000001a7310 */ /* 0x0000620000201800 */
[----:B------:R-:W-:Y:S05]  /*d2f0*/  BRA `(.L_x_18907) ;  /* 0x00000000005c7947 */ /* 0x000fea0003800000 */
.L_x_18906:
        /* <DEDUP_REMOVED lines=16> */
.L_x_18934:
[----:B------:R-:W-:Y:S01]  /*d400*/  CS2R R26, SRZ ;  /* 0x00000000001a7805 */ /* 0x000fe2000001ff00 */
[----:B------:R-:W-:Y:S06]  /*d410*/  BRA `(.L_x_18907) ;  /* 0x0000000000147947 */ /* 0x000fec0003800000 */
.L_x_18931:
[----:B------:R-:W2:Y:S02]  /*d420*/  LDG.E.64 R26, desc[UR36][R2.64] ;  /* 0x00000024021a7981 */ /* 0x000ea4000c1e1b00 */
[----:B--2---:R-:W0:Y:S01]  /*d430*/  I2F.F64.U64 R26, R26 ;  /* 0x0000001a001a7312 */ /* 0x004e220000301800 */
[----:B------:R-:W-:Y:S05]  /*d440*/  BRA `(.L_x_18907) ;  /* 0x0000000000087947 */ /* 0x000fea0003800000 */
.L_x_18930:
[----:B------:R-:W2:Y:S02]  /*d450*/  LDG.E R2, desc[UR36][R2.64] ;  /* 0x0000002402027981 */ /* 0x000ea4000c1e1900 */
[----:B--2---:R0:W1:Y:S02]  /*d460*/  I2F.F64.U32 R26, R2 ;  /* 0x00000002001a7312 */ /* 0x0040640000201800 */
.L_x_18907:
[----:B------:R-:W-:Y:S01]  /*d470*/  ULDC.64 UR4, c[0x0][0x428] ;  /* 0x00010a0000047ab9 */ /* 0x000fe20000000a00 */
[----:B012-45:R-:W-:Y:S01]  /*d480*/  DADD R6, -RZ, |R26| ;  /* 0x00000000ff067229 */ /* 0x037fe2000000051a */
[----:B---3--:R-:W-:Y:S01]  /*d490*/  IMAD.MOV.U32 R2, RZ, RZ, 0x1 ;  /* 0x00000001ff027424 */ /* 0x008fe200078e00ff */
        /* <DEDUP_REMOVED lines=24> */
.L_x_18936:
[----:B------:R-:W-:Y:S05]  /*d620*/  BSYNC B0 ;  /* 0x0000000000007941 */ /* 0x000fea0003800000 */
.L_x_18935:
        /* <DEDUP_REMOVED lines=83> */
.L_x_18938:
[----:B------:R-:W-:Y:S02]  /*db60*/  FSEL R2, RZ, 3.37028055040000000000e+12, P1 ;  /* 0x54442d18ff027808 */ /* 0x000fe40000800000 */
[----:B------:R-:W-:-:S07]  /*db70*/  FSEL R3, RZ, 2.1426990032196044922, P1 ;  /* 0x400921fbff037808 */ /* 0x000fce0000800000 */
.L_x_18939:
[----:B------:R-:W-:Y:S05]  /*db80*/  BSYNC B0 ;  /* 0x0000000000007941 */ /* 0x000fea0003800000 */
.L_x_18937:
        /* <DEDUP_REMOVED lines=22> */
.L_x_18943:
[----:B------:R-:W0:Y:S02]  /*dcf0*/  F2I.S64.F64.TRUNC R4, R4 ;  /* 0x0000000400047311 */ /* 0x000e24000030d900 */
[----:B0-----:R-:W-:-:S05]  /*dd00*/  IMAD.MOV.U32 R3, RZ, RZ, R4 ;  /* 0x000000ffff037224 */ /* 0x001fca00078e0004 */
[----:B------:R-:W-:Y:S01]  /*dd10*/  STG.E.U8 desc[UR36][R16.64], R3 ;  /* 0x0000000310007986 */ /* 0x000fe2000c101124 */
[----:B------:R-:W-:Y:S05]  /*dd20*/  EXIT ;  /* 0x000000000000794d */ /* 0x000fea0003800000 */
.L_x_18942:
        /* <DEDUP_REMOVED lines=9> */
.L_x_18946:
[----:B------:R-:W0:Y:S02]  /*ddc0*/  F2I.F64.TRUNC R5, R4 ;  /* 0x0000000400057311 */ /* 0x000e24000030d100 */
[----:B0-----:R-:W-:Y:S01]  /*ddd0*/  STG.E desc[UR36][R16.64], R5 ;  /* 0x0000000510007986 */ /* 0x001fe2000c101924 */
[----:B------:R-:W-:Y:S05]  /*dde0*/  EXIT ;  /* 0x000000000000794d */ /* 0x000fea0003800000 */
.L_x_18945:
[----:B------:R-:W0:Y:S02]  /*ddf0*/  F2I.F64.TRUNC R5, R4 ;  /* 0x0000000400057311 */ /* 0x000e24000030d100 */
[----:B0-----:R-:W-:Y:S01]  /*de00*/  STG.E.U16 desc[UR36][R16.64], R5 ;  /* 0x0000000510007986 */ /* 0x001fe2000c101524 */
[----:B------:R-:W-:Y:S05]  /*de10*/  EXIT ;  /* 0x000000000000794d */ /* 0x000fea0003800000 */
.L_x_18941:
        /* <DEDUP_REMOVED lines=13> */
.L_x_18948:
        /* <DEDUP_REMOVED lines=8> */
.L_x_18947:
        /* <DEDUP_REMOVED lines=14> */
.L_x_18950:
        /* <DEDUP_REMOVED lines=9> */
.L_x_18949:
[----:B------:R-:W-:Y:S01]  /*e0e0*/  STG.E.64 desc[UR36][R16.64], R4 ;  /* 0x0000000410007986 */ /* 0x000fe2000c101b24 */
[----:B------:R-:W-:Y:S05]  /*e0f0*/  EXIT ;  /* 0x000000000000794d */ /* 0x000fea0003800000 */
.L_x_18940:
        /* <DEDUP_REMOVED lines=12> */
.L_x_18953:
[----:B------:R-:W-:-:S05]  /*e1c0*/  CS2R R6, SRZ ;  /* 0x0000000000067805 */ /* 0x000fca000001ff00 */
[----:B------:R-:W-:Y:S01]  /*e1d0*/  STG.E.128 desc[UR36][R16.64], R4 ;  /* 0x0000000410007986 */ /* 0x000fe2000c101d24 */
[----:B------:R-:W-:Y:S05]  /*e1e0*/  EXIT ;  /* 0x000000000000794d */ /* 0x000fea0003800000 */
.L_x_18952:
        /* <DEDUP_REMOVED lines=25> */
.L_x_18957:
[----:B------:R-:W-:Y:S05]  /*e380*/  BSYNC B0 ;  /* 0x0000000000007941 */ /* 0x000fea0003800000 */
.L_x_18956:
[----:B------:R-:W-:-:S05]  /*e390*/  LOP3.LUT R3, R0, R3, RZ, 0xfc, !PT ;  /* 0x0000000300037212 */ /* 0x000fca00078efcff */
[----:B------:R-:W-:Y:S01]  /*e3a0*/  STG.E.U8 desc[UR36][R16.64], R3 ;  /* 0x0000000310007986 */ /* 0x000fe2000c101124 */
[----:B------:R-:W-:Y:S05]  /*e3b0*/  EXIT ;  /* 0x000000000000794d */ /* 0x000fea0003800000 */
.L_x_18955:
        /* <DEDUP_REMOVED lines=17> */
.L_x_18959:
[----:B------:R-:W-:Y:S01]  /*e4d0*/  IMAD.MOV.U32 R0, RZ, RZ, 0x7f ;  /* 0x0000007fff007424 */ /* 0x000fe200078e00ff */
[----:B------:R-:W-:-:S04]  /*e4e0*/  ISETP.GT.U32.AND P0, PT, R2, 0x7f800000, PT ;  /* 0x7f8000000200780c */ /* 0x000fc80003f04070 */
[----:B------:R-:W-:-:S09]  /*e4f0*/  SEL R0, R0, 0x7c, P0 ;  /* 0x0000007c00007807 */ /* 0x000fd20000000000 */
.L_x_18960:
[----:B------:R-:W-:Y:S05]  /*e500*/  BSYNC B0 ;  /* 0x0000000000007941 */ /* 0x000fea0003800000 */
.L_x_18958:
[----:B------:R-:W-:-:S04]  /*e510*/  LOP3.LUT R2, R3, 0x80000000, RZ, 0xc0, !PT ;  /* 0x8000000003027812 */ /* 0x000fc800078ec0ff */
[----:B------:R-:W-:-:S04]  /*e520*/  SHF.R.U32.HI R3, RZ, 0x18, R2 ;  /* 0x00000018ff037819 */ /* 0x000fc80000011602 */
[----:B------:R-:W-:-:S05]  /*e530*/  LOP3.LUT R3, R0, R3, RZ, 0xfc, !PT ;  /* 0x0000000300037212 */ /* 0x000fca00078efcff */
[----:B------:R-:W-:Y:S01]  /*e540*/  STG.E.U8 desc[UR36][R16.64], R3 ;  /* 0x0000000310007986 */ /* 0x000fe2000c101124 */
[----:B------:R-:W-:Y:S05]  /*e550*/  EXIT ;  /* 0x000000000000794d */ /* 0x000fea0003800000 */
.L_x_18954:
        /* <DEDUP_REMOVED lines=8> */
.L_x_18951:
        /* <DEDUP_REMOVED lines=11> */
.L_x_18963:
        /* <DEDUP_REMOVED lines=21> */
.L_x_18966:
[----:B------:R-:W-:-:S04]  /*e7e0*/  LOP3.LUT R2, R3, 0x80000000, RZ, 0xc0, !PT ;  /* 0x8000000003027812 */ /* 0x000fc800078ec0ff */
[----:B------:R-:W-:-:S04]  /*e7f0*/  SHF.R.U32.HI R3, RZ, 0x18, R2 ;  /* 0x00000018ff037819 */ /* 0x000fc80000011602 */
[----:B------:R-:W-:-:S04]  /*e800*/  LOP3.LUT R0, R0, R3, RZ, 0xfc, !PT ;  /* 0x0000000300007212 */ /* 0x000fc800078efcff */
[----:B------:R-:W-:-:S07]  /*e810*/  PRMT R8, R0, 0x7610, R8 ;  /* 0x0000761000087816 */ /* 0x000fce0000000008 */
.L_x_18965:
[----:B------:R-:W-:Y:S05]  /*e820*/  BSYNC B0 ;  /* 0x0000000000007941 */ /* 0x000fea0003800000 */
.L_x_18964:
[----:B------:R-:W-:Y:S01]  /*e830*/  STG.E.U8 desc[UR36][R16.64], R8 ;  /* 0x0000000810007986 */ /* 0x000fe2000c101124 */
[----:B------:R-:W-:Y:S05]  /*e840*/  EXIT ;  /* 0x000000000000794d */ /* 0x000fea0003800000 */
.L_x_18962:
        /* <DEDUP_REMOVED lines=21> */
.L_x_18969:
[----:B------:R-:W-:-:S04]  /*e9a0*/  LOP3.LUT R2, R3, 0x80000000, RZ, 0xc0, !PT ;  /* 0x8000000003027812 */ /* 0x000fc800078ec0ff */
[----:B------:R-:W-:-:S04]  /*e9b0*/  SHF.R.U32.HI R3, RZ, 0x18, R2 ;  /* 0x00000018ff037819 */ /* 0x000fc80000011602 */
[----:B------:R-:W-:-:S04]  /*e9c0*/  LOP3.LUT R0, R0, R3, RZ, 0xfc, !PT ;  /* 0x0000000300007212 */ /* 0x000fc800078efcff */
[----:B------:R-:W-:-:S07]  /*e9d0*/  PRMT R8, R0, 0x7610, R8 ;  /* 0x0000761000087816 */ /* 0x000fce0000000008 */
.L_x_18968:
[----:B------:R-:W-:Y:S05]  /*e9e0*/  BSYNC B0 ;  /* 0x0000000000007941 */ /* 0x000fea0003800000 */
.L_x_18967:
[----:B------:R-:W-:Y:S01]  /*e9f0*/  STG.E.U8 desc[UR36][R16.64], R8 ;  /* 0x0000000810007986 */ /* 0x000fe2000c101124 */
[----:B------:R-:W-:Y:S05]  /*ea00*/  EXIT ;  /* 0x000000000000794d */ /* 0x000fea0003800000 */
.L_x_18961:
        /* <DEDUP_REMOVED lines=26> */
.L_x_18944:
        /* <DEDUP_REMOVED lines=16> */
.L_x_18972:
[----:B------:R-:W-:Y:S05]  /*ecb0*/  EXIT ;  /* 0x000000000000794d */ /* 0x000fea0003800000 */
.L_x_18971:
[----:B------:R-:W0:Y:S02]  /*ecc0*/  F2I.U64.F64.TRUNC R4, R4 ;  /* 0x0000000400047311 */ /* 0x000e24000030d800 */
[----:B0-----:R-:W-:Y:S01]  /*ecd0*/  STG.E.64 desc[UR36][R16.64], R4 ;  /* 0x0000000410007986 */ /* 0x001fe2000c101b24 */
[----:B------:R-:W-:Y:S05]  /*ece0*/  EXIT ;  /* 0x000000000000794d */ /* 0x000fea0003800000 */
.L_x_18970:
[----:B------:R-:W0:Y:S02]  /*ecf0*/  F2I.U32.F64.TRUNC R5, R4 ;  /* 0x0000000400057311 */ /* 0x000e24000030d000 */
[----:B0-----:R-:W-:Y:S01]  /*ed00*/  STG.E desc[UR36][R16.64], R5 ;  /* 0x0000000510007986 */ /* 0x001fe2000c101924 */
[----:B------:R-:W-:Y:S05]  /*ed10*/  EXIT ;  /* 0x000000000000794d */ /* 0x000fea0003800000 */
        .weak           $__internal_77_$__cuda_sm20_div_rn_f64_full
        .type           $__internal_77_$__cuda_sm20_div_rn_f64_full,@function
        .size           $__internal_77_$__cuda_sm20_div_rn_f64_full,(.L_x_19753 - $__internal_77_$__cuda_sm20_div_rn_f64_full)
$__internal_77_$__cuda_sm20_div_rn_f64_full:
        /* <DEDUP_REMOVED lines=66> */
.L_x_18974:
        /* <DEDUP_REMOVED lines=16> */
.L_x_18977:
[----:B------:R-:W-:Y:S01]  /*f240*/  LOP3.LUT R5, R11, 0x80000, RZ, 0xfc, !PT ;  /* 0x000800000b057812 */ /* 0x000fe200078efcff */
[----:B------:R-:W-:Y:S01]  /*f250*/  IMAD.MOV.U32 R4, RZ, RZ, R10 ;  /* 0x000000ffff047224 */ /* 0x000fe200078e000a */
[----:B------:R-:W-:Y:S06]  /*f260*/  BRA `(.L_x_18975) ;  /* 0x0000000000087947 */ /* 0x000fec0003800000 */
.L_x_18976:
[----:B------:R-:W-:Y:S01]  /*f270*/  LOP3.LUT R5, R13, 0x80000, RZ, 0xfc, !PT ;  /* 0x000800000d057812 */ /* 0x000fe200078efcff */
[----:B------:R-:W-:-:S07]  /*f280*/  IMAD.MOV.U32 R4, RZ, RZ, R12 ;  /* 0x000000ffff047224 */ /* 0x000fce00078e000c */
.L_x_18975:
[----:B------:R-:W-:Y:S05]  /*f290*/  BSYNC B1 ;  /* 0x0000000000017941 */ /* 0x000fea0003800000 */
.L_x_18973:
[----:B------:R-:W-:Y:S02]  /*f2a0*/  IMAD.MOV.U32 R7, RZ, RZ, 0x0 ;  /* 0x00000000ff077424 */ /* 0x000fe400078e00ff */
[----:B------:R-:W-:Y:S02]  /*f2b0*/  IMAD.MOV.U32 R2, RZ, RZ, R4 ;  /* 0x000000ffff027224 */ /* 0x000fe400078e0004 */
[----:B------:R-:W-:Y:S01]  /*f2c0*/  IMAD.MOV.U32 R3, RZ, RZ, R5 ;  /* 0x000000ffff037224 */ /* 0x000fe200078e0005 */
[----:B------:R-:W-:Y:S06]  /*f2d0*/  RET.REL.NODEC R6 `(_ZN2at6native18elementwise_kernelILi128ELi4EZNS0_15gpu_kernel_implINS0_13AUnaryFunctorIdddZZZNS0_17atan2_kernel_cudaERNS_18TensorIteratorBaseEENKUlvE_clEvENKUlvE_clEvEUlddE_EEEEvS5_RKT_EUliE_EEviT1_) ;  /* 0xffffff0c06487950 */ /* 0x000fec0003c3ffff */
.L_x_18978:
        /* <DEDUP_REMOVED lines=10> */
.L_x_19753:


//--------------------- .text._ZN2at6native27unrolled_elementwise_kernelINS0_13AUnaryFunctorIdddZZZNS0_17atan2_kernel_cudaERNS_18TensorIteratorBaseEENKUlvE_clEvENKUlvE_clEvEUlddE_EESt5arrayIPcLm2EELi4E23TrivialOffsetCalculatorILi1EjESD_NS0_6memory12LoadWithCastILi1EEENSE_13StoreWithCastILi1EEEEEviT_T0_T2_T3_T4_T5_ --------------------------
	.section	.text._ZN2at6native27unrolled_elementwise_kernelINS0_13AUnaryFunctorIdddZZZNS0_17atan2_kernel_cudaERNS_18TensorIteratorBaseEENKUlvE_clEvENKUlvE_clEvEUlddE_EESt5arrayIPcLm2EELi4E23TrivialOffsetCalculatorILi1EjESD_NS0_6memory12LoadWithCastILi1EEENSE_13StoreWithCastILi1EEEEEviT_T0_T2_T3_T4_T5_,"ax",@progbits
	.align	128
        .global         _ZN2at6native27unrolled_elementwise_kernelINS0_13AUnaryFunctorIdddZZZNS0_17atan2_kernel_cudaERNS_18TensorIteratorBaseEENKUlvE_clEvENKUlvE_clEvEUlddE_EESt5arrayIPcLm2EELi4E23TrivialOffsetCalculatorILi1EjESD_NS0_6memory12LoadWithCastILi1EEENSE_13StoreWithCastILi1EEEEEviT_T0_T2_T3_T4_T5_
        .type           _ZN2at6native27unrolled_elementwise_kernelINS0_13AUnaryFunctorIdddZZZNS0_17atan2_kernel_cudaERNS_18TensorIteratorBaseEENKUlvE_clEvENKUlvE_clEvEUlddE_EESt5arrayIPcLm2EELi4E23TrivialOffsetCalculatorILi1EjESD_NS0_6memory12LoadWithCastILi1EEENSE_13StoreWithCastILi1EEEEEviT_T0_T2_T3_T4_T5_,@function
        .size           _ZN2at6native27unrolled_elementwise_kernelINS0_13AUnaryFunctorIdddZZZNS0_17atan2_kernel_cudaERNS_18TensorIteratorBaseEENKUlvE_clEvENKUlvE_clEvEUlddE_EESt5arrayIPcLm2EELi4E23TrivialOffsetCalculatorILi1EjESD_NS0_6memory12LoadWithCastILi1EEENSE_13StoreWithCastILi1EEEEEviT_T0_T2_T3_T4_T5_,(.L_x_19754 - _ZN2at6native27unrolled_elementwise_kernelINS0_13AUnaryFunctorIdddZZZNS0_17atan2_kernel_cudaERNS_18TensorIteratorBaseEENKUlvE_clEvENKUlvE_clEvEUlddE_EESt5arrayIPcLm2EELi4E23TrivialOffsetCalculatorILi1EjESD_NS0_6memory12LoadWithCastILi1EEENSE_13StoreWithCastILi1EEEEEviT_T0_T2_T3_T4_T5_)
        .other          _ZN2at6native27unrolled_elementwise_kernelINS0_13AUnaryFunctorIdddZZZNS0_17atan2_kernel_cudaERNS_18TensorIteratorBaseEENKUlvE_clEvENKUlvE_clEvEUlddE_EESt5arrayIPcLm2EELi4E23TrivialOffsetCalculatorILi1EjESD_NS0_6memory12LoadWithCastILi1EEENSE_13StoreWithCastILi1EEEEEviT_T0_T2_T3_T4_T5_,@"STO_CUDA_ENTRY STV_DEFAULT"
_ZN2at6native27unrolled_elementwise_kernelINS0_13AUnaryFunctorIdddZZZNS0_17atan2_kernel_cudaERNS_18TensorIteratorBaseEENKUlvE_clEvENKUlvE_clEvEUlddE_EESt5arrayIPcLm2EELi4E23TrivialOffsetCalculatorILi1EjESD_NS0_6memory12LoadWithCastILi1EEENSE_13StoreWithCastILi1EEEEEviT_T0_T2_T3_T4_T5_:
.text._ZN2at6native27unrolled_elementwise_kernelINS0_13AUnaryFunctorIdddZZZNS0_17atan2_kernel_cudaERNS_18TensorIteratorBaseEENKUlvE_clEvENKUlvE_clEvEUlddE_EESt5arrayIPcLm2EELi4E23TrivialOffsetCalculatorILi1EjESD_NS0_6memory12LoadWithCastILi1EEENSE_13StoreWithCastILi1EEEEEviT_T0_T2_T3_T4_T5_:
        /* <DEDUP_REMOVED lines=32> */
.L_x_18984:
[----:B------:R-:W2:Y:S02]  /*0200*/  LDG.E.U8 R2, desc[UR36][R2.64] ;  /* 0x0000002402027981 */ /* 0x000ea4000c1e1100 */
[----:B--2---:R0:W1:Y:S01]  /*0210*/  I2F.F64.U16 R22, R2 ;  /* 0x0000000200167312 */ /* 0x0040620000101800 */
[----:B------:R-:W-:Y:S05]  /*0220*/  BRA `(.L_x_18986) ;  /* 0x0000000c00747947 */ /* 0x000fea0003800000 */
.L_x_18983:
        /* <DEDUP_REMOVED lines=9> */
.L_x_18988:
[----:B------:R-:W2:Y:S02]  /*02c0*/  LDG.E R2, desc[UR36][R2.64] ;  /* 0x0000002402027981 */ /* 0x000ea4000c1e1900 */
[----:B--2---:R1:W2:Y:S01]  /*02d0*/  I2F.F64 R22, R2 ;  /* 0x0000000200167312 */ /* 0x0042a20000201c00 */
[----:B------:R-:W-:Y:S05]  /*02e0*/  BRA `(.L_x_18986) ;  /* 0x0000000c00447947 */ /* 0x000fea0003800000 */
.L_x_18987:
[----:B------:R-:W2:Y:S02]  /*02f0*/  LDG.E.U16 R2, desc[UR36][R2.64] ;  /* 0x0000002402027981 */ /* 0x000ea4000c1e1500 */
[----:B--2---:R3:W4:Y:S01]  /*0300*/  I2F.F64.S16 R22, R2 ;  /* 0x0000000200167312 */ /* 0x0047220000101c00 */
[----:B------:R-:W-:Y:S05]  /*0310*/  BRA `(.L_x_18986) ;  /* 0x0000000c00387947 */ /* 0x000fea0003800000 */
.L_x_18982:
        /* <DEDUP_REMOVED lines=10> */
.L_x_18990:
[----:B------:R-:W2:Y:S02]  /*03c0*/  LDG.E.U16 R0, desc[UR36][R2.64] ;  /* 0x0000002402007981 */ /* 0x000ea4000c1e1500 */
[----:B--2---:R-:W-:-:S05]  /*03d0*/  HADD2.F32 R0, -RZ, R0.H0_H0 ;  /* 0x20000000ff007230 */ /* 0x004fca0000004100 */
[----:B------:R-:W-:-:S04]  /*03e0*/  FMUL.FTZ R0, R0, 1 ;  /* 0x3f80000000007820 */ /* 0x000fc80000410000 */
[----:B------:R0:W1:Y:S01]  /*03f0*/  F2F.F64.F32 R22, R0 ;  /* 0x0000000000167310 */ /* 0x0000620000201800 */
[----:B------:R-:W-:Y:S05]  /*0400*/  BRA `(.L_x_18986) ;  /* 0x0000000800fc7947 */ /* 0x000fea0003800000 */
.L_x_18989:
        /* <DEDUP_REMOVED lines=10> */
.L_x_18992:
[----:B------:R-:W2:Y:S02]  /*04b0*/  LDG.E.U16 R2, desc[UR36][R2.64] ;  /* 0x0000002402027981 */ /* 0x000ea4000c1e1500 */
[----:B--2---:R-:W-:-:S05]  /*04c0*/  HADD2.F32 R0, -RZ, R2.H0_H0 ;  /* 0x20000002ff007230 */ /* 0x004fca0000004100 */
[----:B------:R-:W-:-:S04]  /*04d0*/  FMUL.FTZ R0, R0, 1 ;  /* 0x3f80000000007820 */ /* 0x000fc80000410000 */
[----:B------:R0:W1:Y:S01]  /*04e0*/  F2F.F64.F32 R22, R0 ;  /* 0x0000000000167310 */ /* 0x0000620000201800 */
[----:B------:R-:W-:Y:S05]  /*04f0*/  BRA `(.L_x_18986) ;  /* 0x0000000800c07947 */ /* 0x000fea0003800000 */
.L_x_18991:
[----:B------:R0:W5:Y:S01]  /*0500*/  LDG.E.64 R22, desc[UR36][R2.64] ;  /* 0x0000002402167981 */ /* 0x000162000c1e1b00 */
[----:B------:R-:W-:Y:S05]  /*0510*/  BRA `(.L_x_18986) ;  /* 0x0000000800b87947 */ /* 0x000fea0003800000 */
.L_x_18981:
        /* <DEDUP_REMOVED lines=13> */
.L_x_18995:
[----:B------:R0:W5:Y:S01]  /*05f0*/  LDG.E.64 R22, desc[UR36][R2.64] ;  /* 0x0000002402167981 */ /* 0x000162000c1e1b00 */
[----:B------:R-:W-:Y:S05]  /*0600*/  BRA `(.L_x_18986) ;  /* 0x00000008007c7947 */ /* 0x000fea0003800000 */
.L_x_18994:
        /* <DEDUP_REMOVED lines=28> */
.L_x_18997:
        /* <DEDUP_REMOVED lines=16> */
.L_x_18996:
[----:B------:R-:W2:Y:S02]  /*08d0*/  LDG.E.U16 R0, desc[UR36][R2.64] ;  /* 0x0000002402007981 */ /* 0x000ea4000c1e1500 */
[----:B--2---:R-:W-:-:S04]  /*08e0*/  IMAD.U32 R0, R0, 0x10000, RZ ;  /* 0x0001000000007824 */ /* 0x004fc800078e00ff */
[----:B------:R-:W-:-:S04]  /*08f0*/  FMUL.FTZ R0, R0, 1 ;  /* 0x3f80000000007820 */ /* 0x000fc80000410000 */
[----:B------:R0:W1:Y:S01]  /*0900*/  F2F.F64.F32 R22, R0 ;  /* 0x0000000000167310 */ /* 0x0000620000201800 */
[----:B------:R-:W-:Y:S05]  /*0910*/  BRA `(.L_x_18986) ;  /* 0x0000000400b87947 */ /* 0x000fea0003800000 */
.L_x_18993:
        /* <DEDUP_REMOVED lines=11> */
.L_x_19000:
        /* <DEDUP_REMOVED lines=21> */
.L_x_19004:
[----:B------:R-:W-:Y:S05]  /*0b20*/  BSYNC B1 ;  /* 0x0000000000017941 */ /* 0x000fea0003800000 */
.L_x_19003:
[----:B------:R-:W-:Y:S01]  /*0b30*/  LEA R3, R0, 0x3b800000, 0x17 ;  /* 0x3b80000000037811 */ /* 0x000fe200078eb8ff */
[----:B------:R-:W-:-:S05]  /*0b40*/  IMAD.SHL.U32 R0, R2, 0x100000, RZ ;  /* 0x0010000002007824 */ /* 0x000fca00078e00ff */
[----:B------:R-:W-:-:S07]  /*0b50*/  LOP3.LUT R0, R3, R0, R4, 0xfe, !PT ;  /* 0x0000000003007212 */ /* 0x000fce00078efe04 */
.L_x_19002:
[----:B------:R-:W-:Y:S05]  /*0b60*/  BSYNC B0 ;  /* 0x0000000000007941 */ /* 0x000fea0003800000 */
.L_x_19001:
[----:B------:R-:W-:-:S04]  /*0b70*/  FMUL.FTZ R0, R0, 1 ;  /* 0x3f80000000007820 */ /* 0x000fc80000410000 */
[----:B------:R0:W1:Y:S01]  /*0b80*/  F2F.F64.F32 R22, R0 ;  /* 0x0000000000167310 */ /* 0x0000620000201800 */
[----:B------:R-:W-:Y:S05]  /*0b90*/  BRA `(.L_x_18986) ;  /* 0x0000000400187947 */ /* 0x000fea0003800000 */
.L_x_18999:
        /* <DEDUP_REMOVED lines=21> */
.L_x_19008:
[----:B------:R-:W-:Y:S05]  /*0cf0*/  BSYNC B1 ;  /* 0x0000000000017941 */ /* 0x000fea0003800000 */
.L_x_19007:
[----:B------:R-:W-:Y:S01]  /*0d00*/  LEA R3, R0, 0x37800000, 0x17 ;  /* 0x3780000000037811 */ /* 0x000fe200078eb8ff */
[----:B------:R-:W-:-:S05]  /*0d10*/  IMAD.SHL.U32 R0, R2, 0x200000, RZ ;  /* 0x0020000002007824 */ /* 0x000fca00078e00ff */
[----:B------:R-:W-:-:S07]  /*0d20*/  LOP3.LUT R0, R3, R0, R4, 0xfe, !PT ;  /* 0x0000000003007212 */ /* 0x000fce00078efe04 */
.L_x_19006:
[----:B------:R-:W-:Y:S05]  /*0d30*/  BSYNC B0 ;  /* 0x0000000000007941 */ /* 0x000fea0003800000 */
.L_x_19005:
[----:B------:R-:W-:-:S04]  /*0d40*/  FMUL.FTZ R0, R0, 1 ;  /* 0x3f80000000007820 */ /* 0x000fc80000410000 */
[----:B------:R0:W1:Y:S01]  /*0d50*/  F2F.F64.F32 R22, R0 ;  /* 0x0000000000167310 */ /* 0x0000620000201800 */
[----:B------:R-:W-:Y:S05]  /*0d60*/  BRA `(.L_x_18986) ;  /* 0x0000000000a47947 */ /* 0x000fea0003800000 */
.L_x_18998:
        /* <DEDUP_REMOVED lines=14> */
.L_x_19012:
[----:B------:R-:W-:Y:S05]  /*0e50*/  BSYNC B0 ;  /* 0x0000000000007941 */ /* 0x000fea0003800000 */
.L_x_19011:
[----:B------:R-:W-:-:S04]  /*0e60*/  FMUL.FTZ R0, R0, 1 ;  /* 0x3f80000000007820 */ /* 0x000fc80000410000 */
[----:B------:R0:W1:Y:S01]  /*0e70*/  F2F.F64.F32 R22, R0 ;  /* 0x0000000000167310 */ /* 0x0000620000201800 */
[----:B------:R-:W-:Y:S05]  /*0e80*/  BRA `(.L_x_18986) ;  /* 0x00000000005c7947 */ /* 0x000fea0003800000 */
.L_x_18985:
        /* <DEDUP_REMOVED lines=16> */
.L_x_19013:
[----:B------:R-:W-:Y:S01]  /*0f90*/  CS2R R22, SRZ ;  /* 0x0000000000167805 */ /* 0x000fe2000001ff00 */
[----:B------:R-:W-:Y:S06]  /*0fa0*/  BRA `(.L_x_18986) ;  /* 0x0000000000147947 */ /* 0x000fec0003800000 */
.L_x_19010:
[----:B------:R-:W2:Y:S02]  /*0fb0*/  LDG.E.64 R22, desc[UR36][R2.64] ;  /* 0x0000002402167981 */ /* 0x000ea4000c1e1b00 */
[----:B--2---:R-:W0:Y:S01]  /*0fc0*/  I2F.F64.U64 R22, R22 ;  /* 0x0000001600167312 */ /* 0x004e220000301800 */
[----:B------:R-:W-:Y:S05]  /*0fd0*/  BRA `(.L_x_18986) ;  /* 0x0000000000087947 */ /* 0x000fea0003800000 */
.L_x_19009:
[----:B------:R-:W2:Y:S02]  /*0fe0*/  LDG.E R2, desc[UR36][R2.64] ;  /* 0x0000002402027981 */ /* 0x000ea4000c1e1900 */
[----:B--2---:R0:W1:Y:S02]  /*0ff0*/  I2F.F64.U32 R22, R2 ;  /* 0x0000000200167312 */ /* 0x0040640000201800 */
.L_x_18986:
[----:B------:R-:W3:Y:S02]  /*1000*/  S2R R29, SR_TID.X ;  /* 0x00000000001d7919 */ /* 0x000ee40000002100 */
[----:B---3--:R-:W-:-:S07]  /*1010*/  VIADD R29, R29, 0x80 ;  /* 0x000000801d1d7836 */ /* 0x008fce0000000000 */
.L_x_18980:
[----:B------:R-:W-:Y:S05]  /*1020*/  BSYNC B6 ;  /* 0x0000000000067941 */ /* 0x000fea0003800000 */
.L_x_18979:
        /* <DEDUP_REMOVED lines=24> */
.L_x_19019:
[----:B------:R-:W3:Y:S02]  /*11b0*/  LDG.E.U8 R2, desc[UR36][R2.64] ;  /* 0x0000002402027981 */ /* 0x000ee4000c1e1100 */
[----:B---3--:R0:W1:Y:S01]  /*11c0*/  I2F.F64.U16 R24, R2 ;  /* 0x0000000200187312 */ /* 0x0080620000101800 */
[----:B------:R-:W-:Y:S05]  /*11d0*/  BRA `(.L_x_19021) ;  /* 0x0000000c00707947 */ /* 0x000fea0003800000 */
.L_x_19018:
        /* <DEDUP_REMOVED lines=9> */
.L_x_19023:
[----:B------:R-:W3:Y:S02]  /*1270*/  LDG.E R2, desc[UR36][R2.64] ;  /* 0x0000002402027981 */ /* 0x000ee4000c1e1900 */
[----:B---3--:R0:W1:Y:S01]  /*1280*/  I2F.F64 R24, R2 ;  /* 0x0000000200187312 */ /* 0x0080620000201c00 */
[----:B------:R-:W-:Y:S05]  /*1290*/  BRA `(.L_x_19021) ;  /* 0x0000000c00407947 */ /* 0x000fea0003800000 */
.L_x_19022:
[----:B------:R-:W3:Y:S02]  /*12a0*/  LDG.E.U16 R2, desc[UR36][R2.64] ;  /* 0x0000002402027981 */ /* 0x000ee4000c1e1500 */
[----:B---3--:R0:W1:Y:S01]  /*12b0*/  I2F.F64.S16 R24, R2 ;  /* 0x0000000200187312 */ /* 0x0080620000101c00 */
[----:B------:R-:W-:Y:S05]  /*12c0*/  BRA `(.L_x_19021) ;  /* 0x0000000c00347947 */ /* 0x000fea0003800000 */
.L_x_19017:
        /* <DEDUP_REMOVED lines=10> */
.L_x_19025:
[----:B------:R-:W3:Y:S02]  /*1370*/  LDG.E.U16 R0, desc[UR36][R2.64] ;  /* 0x0000002402007981 */ /* 0x000ee4000c1e1500 */
[----:B---3--:R-:W-:-:S05]  /*1380*/  HADD2.F32 R0, -RZ, R0.H0_H0 ;  /* 0x20000000ff007230 */ /* 0x008fca0000004100 */
[----:B------:R-:W-:-:S04]  /*1390*/  FMUL.FTZ R0, R0, 1 ;  /* 0x3f80000000007820 */ /* 0x000fc80000410000 */
[----:B------:R0:W1:Y:S01]  /*13a0*/  F2F.F64.F32 R24, R0 ;  /* 0x0000000000187310 */ /* 0x0000620000201800 */
[----:B------:R-:W-:Y:S05]  /*13b0*/  BRA `(.L_x_19021) ;  /* 0x0000000800f87947 */ /* 0x000fea0003800000 */
.L_x_19024:
        /* <DEDUP_REMOVED lines=10> */
.L_x_19027:
[----:B------:R-:W3:Y:S02]  /*1460*/  LDG.E.U16 R2, desc[UR36][R2.64] ;  /* 0x0000002402027981 */ /* 0x000ee4000c1e1500 */
[----:B---3--:R-:W-:-:S05]  /*1470*/  HADD2.F32 R0, -RZ, R2.H0_H0 ;  /* 0x20000002ff007230 */ /* 0x008fca0000004100 */
[----:B------:R-:W-:-:S04]  /*1480*/  FMUL.FTZ R0, R0, 1 ;  /* 0x3f80000000007820 */ /* 0x000fc80000410000 */
[----:B------:R0:W1:Y:S01]  /*1490*/  F2F.F64.F32 R24, R0 ;  /* 0x0000000000187310 */ /* 0x0000620000201800 */
[----:B------:R-:W-:Y:S05]  /*14a0*/  BRA `(.L_x_19021) ;  /* 0x0000000800bc7947 */ /* 0x000fea0003800000 */
.L_x_19026:
[----:B------:R0:W5:Y:S01]  /*14b0*/  LDG.E.64 R24, desc[UR36][R2.64] ;  /* 0x0000002402187981 */ /* 0x000162000c1e1b00 */
[----:B------:R-:W-:Y:S05]  /*14c0*/  BRA `(.L_x_19021) ;  /* 0x0000000800b47947 */ /* 0x000fea0003800000 */
.L_x_19016:
        /* <DEDUP_REMOVED lines=13> */
.L_x_19030:
[----:B------:R0:W5:Y:S01]  /*15a0*/  LDG.E.64 R24, desc[UR36][R2.64] ;  /* 0x0000002402187981 */ /* 0x000162000c1e1b00 */
[----:B------:R-:W-:Y:S05]  /*15b0*/  BRA `(.L_x_19021) ;  /* 0x0000000800787947 */ /* 0x000fea0003800000 */
.L_x_19029:
        /* <DEDUP_REMOVED lines=28> */
.L_x_19032:
        /* <DEDUP_REMOVED lines=15> */
.L_x_19031:
[----:B------:R-:W3:Y:S02]  /*1870*/  LDG.E.U16 R0, desc[UR36][R2.64] ;  /* 0x0000002402007981 */ /* 0x000ee4000c1e1500 */
[----:B---3--:R-:W-:-:S04]  /*1880*/  IMAD.U32 R0, R0, 0x10000, RZ ;  /* 0x0001000000007824 */ /* 0x008fc800078e00ff */
[----:B------:R-:W-:-:S04]  /*1890*/  FMUL.FTZ R0, R0, 1 ;  /* 0x3f80000000007820 */ /* 0x000fc80000410000 */
[----:B------:R0:W1:Y:S01]  /*18a0*/  F2F.F64.F32 R24, R0 ;  /* 0x0000000000187310 */ /* 0x0000620000201800 */
[----:B------:R-:W-:Y:S05]  /*18b0*/  BRA `(.L_x_19021) ;  /* 0x0000000400b87947 */ /* 0x000fea0003800000 */
.L_x_19028:
        /* <DEDUP_REMOVED lines=11> */
.L_x_19035:
        /* <DEDUP_REMOVED lines=21> */
.L_x_19039:
[----:B------:R-:W-:Y:S05]  /*1ac0*/  BSYNC B1 ;  /* 0x0000000000017941 */ /* 0x000fea0003800000 */
.L_x_19038:
[----:B------:R-:W-:Y:S01]  /*1ad0*/  LEA R3, R0, 0x3b800000, 0x17 ;  /* 0x3b80000000037811 */ /* 0x000fe200078eb8ff */
[----:B------:R-:W-:-:S05]  /*1ae0*/  IMAD.SHL.U32 R0, R2, 0x100000, RZ ;  /* 0x0010000002007824 */ /* 0x000fca00078e00ff */
[----:B------:R-:W-:-:S07]  /*1af0*/  LOP3.LUT R0, R3, R0, R4, 0xfe, !PT ;  /* 0x0000000003007212 */ /* 0x000fce00078efe04 */
.L_x_19037:
[----:B------:R-:W-:Y:S05]  /*1b00*/  BSYNC B0 ;  /* 0x0000000000007941 */ /* 0x000fea0003800000 */
.L_x_19036:
[----:B------:R-:W-:-:S04]  /*1b10*/  FMUL.FTZ R0, R0, 1 ;  /* 0x3f80000000007820 */ /* 0x000fc80000410000 */
[----:B------:R0:W1:Y:S01]  /*1b20*/  F2F.F64.F32 R24, R0 ;  /* 0x0000000000187310 */ /* 0x0000620000201800 */
[----:B------:R-:W-:Y:S05]  /*1b30*/  BRA `(.L_x_19021) ;  /* 0x0000000400187947 */ /* 0x000fea0003800000 */
.L_x_19034:
        /* <DEDUP_REMOVED lines=21> */
.L_x_19043:
[----:B------:R-:W-:Y:S05]  /*1c90*/  BSYNC B1 ;  /* 0x0000000000017941 */ /* 0x000fea0003800000 */
.L_x_19042:
[----:B------:R-:W-:Y:S01]  /*1ca0*/  LEA R3, R0, 0x37800000, 0x17 ;  /* 0x3780000000037811 */ /* 0x000fe200078eb8ff */
[----:B------:R-:W-:-:S05]  /*1cb0*/  IMAD.SHL.U32 R0, R2, 0x200000, RZ ;  /* 0x0020000002007824 */ /* 0x000fca00078e00ff */
[----:B------:R-:W-:-:S07]  /*1cc0*/  LOP3.LUT R0, R3, R0, R4, 0xfe, !PT ;  /* 0x0000000003007212 */ /* 0x000fce00078efe04 */
.L_x_19041:
[----:B------:R-:W-:Y:S05]  /*1cd0*/  BSYNC B0 ;  /* 0x0000000000007941 */ /* 0x000fea0003800000 */
.L_x_19040:
[----:B------:R-:W-:-:S04]  /*1ce0*/  FMUL.FTZ R0, R0, 1 ;  /* 0x3f80000000007820 */ /* 0x000fc80000410000 */
[----:B------:R0:W1:Y:S01]  /*1cf0*/  F2F.F64.F32 R24, R0 ;  /* 0x0000000000187310 */ /* 0x0000620000201800 */
[----:B------:R-:W-:Y:S05]  /*1d00*/  BRA `(.L_x_19021) ;  /* 0x0000000000a47947 */ /* 0x000fea0003800000 */
.L_x_19033:
        /* <DEDUP_REMOVED lines=14> */
.L_x_19047:
[----:B------:R-:W-:Y:S05]  /*1df0*/  BSYNC B0 ;  /* 0x0000000000007941 */ /* 0x000fea0003800000 */
.L_x_19046:
[----:B------:R-:W-:-:S04]  /*1e00*/  FMUL.FTZ R0, R0, 1 ;  /* 0x3f80000000007820 */ /* 0x000fc80000410000 */
[----:B------:R0:W1:Y:S01]  /*1e10*/  F2F.F64.F32 R24, R0 ;  /* 0x0000000000187310 */ /* 0x0000620000201800 */
[----:B------:R-:W-:Y:S05]  /*1e20*/  BRA `(.L_x_19021) ;  /* 0x00000000005c7947 */ /* 0x000fea0003800000 */
.L_x_19020:
        /* <DEDUP_REMOVED lines=16> */
.L_x_19048:
[----:B------:R-:W-:Y:S01]  /*1f30*/  CS2R R24, SRZ ;  /* 0x0000000000187805 */ /* 0x000fe2000001ff00 */
[----:B------:R-:W-:Y:S06]  /*1f40*/  BRA `(.L_x_19021) ;  /* 0x0000000000147947 */ /* 0x000fec0003800000 */
.L_x_19045:
[----:B------:R-:W3:Y:S02]  /*1f50*/  LDG.E.64 R24, desc[UR36][R2.64] ;  /* 0x0000002402187981 */ /* 0x000ee4000c1e1b00 */
[----:B---3--:R-:W0:Y:S01]  /*1f60*/  I2F.F64.U64 R24, R24 ;  /* 0x0000001800187312 */ /* 0x008e220000301800 */
[----:B------:R-:W-:Y:S05]  /*1f70*/  BRA `(.L_x_19021) ;  /* 0x0000000000087947 */ /* 0x000fea0003800000 */
.L_x_19044:
[----:B------:R-:W3:Y:S02]  /*1f80*/  LDG.E R2, desc[UR36][R2.64] ;  /* 0x0000002402027981 */ /* 0x000ee4000c1e1900 */
[----:B---3--:R0:W1:Y:S02]  /*1f90*/  I2F.F64.U32 R24, R2 ;  /* 0x0000000200187312 */ /* 0x0080640000201800 */
.L_x_19021:
[----:B------:R-:W-:-:S07]  /*1fa0*/  VIADD R29, R29, 0x80 ;  /* 0x000000801d1d7836 */ /* 0x000fce0000000000 */
.L_x_19015:
[----:B------:R-:W-:Y:S05]  /*1fb0*/  BSYNC B6 ;  /* 0x0000000000067941 */ /* 0x000fea0003800000 */
.L_x_19014:
        /* <DEDUP_REMOVED lines=26> */
.L_x_19054:
[----:B------:R-:W3:Y:S02]  /*2160*/  LDG.E.U8 R2, desc[UR36][R2.64] ;  /* 0x0000002402027981 */ /* 0x000ee4000c1e1100 */
[----:B---3--:R0:W1:Y:S01]  /*2170*/  I2F.F64.U16 R18, R2 ;  /* 0x0000000200127312 */ /* 0x0080620000101800 */
[----:B------:R-:W-:Y:S05]  /*2180*/  BRA `(.L_x_19056) ;  /* 0x0000000c00707947 */ /* 0x000fea0003800000 */
.L_x_19053:
        /* <DEDUP_REMOVED lines=9> */
.L_x_19058:
[----:B------:R-:W3:Y:S02]  /*2220*/  LDG.E R2, desc[UR36][R2.64] ;  /* 0x0000002402027981 */ /* 0x000ee4000c1e1900 */
[----:B---3--:R0:W1:Y:S01]  /*2230*/  I2F.F64 R18, R2 ;  /* 0x0000000200127312 */ /* 0x0080620000201c00 */
[----:B------:R-:W-:Y:S05]  /*2240*/  BRA `(.L_x_19056) ;  /* 0x0000000c00407947 */ /* 0x000fea0003800000 */
.L_x_19057:
[----:B------:R-:W3:Y:S02]  /*2250*/  LDG.E.U16 R2, desc[UR36][R2.64] ;  /* 0x0000002402027981 */ /* 0x000ee4000c1e1500 */
[----:B---3--:R0:W1:Y:S01]  /*2260*/  I2F.F64.S16 R18, R2 ;  /* 0x0000000200127312 */ /* 0x0080620000101c00 */
[----:B------:R-:W-:Y:S05]  /*2270*/  BRA `(.L_x_19056) ;  /* 0x0000000c00347947 */ /* 0x000fea0003800000 */
.L_x_19052:
        /* <DEDUP_REMOVED lines=10> */
.L_x_19060:
[----:B------:R-:W3:Y:S02]  /*2320*/  LDG.E.U16 R0, desc[UR36][R2.64] ;  /* 0x0000002402007981 */ /* 0x000ee4000c1e1500 */
[----:B---3--:R-:W-:-:S05]  /*2330*/  HADD2.F32 R0, -RZ, R0.H0_H0 ;  /* 0x20000000ff007230 */ /* 0x008fca0000004100 */
[----:B------:R-:W-:-:S04]  /*2340*/  FMUL.FTZ R0, R0, 1 ;  /* 0x3f80000000007820 */ /* 0x000fc80000410000 */
[----:B------:R0:W1:Y:S01]  /*2350*/  F2F.F64.F32 R18, R0 ;  /* 0x0000000000127310 */ /* 0x0000620000201800 */
[----:B------:R-:W-:Y:S05]  /*2360*/  BRA `(.L_x_19056) ;  /* 0x0000000800f87947 */ /* 0x000fea0003800000 */
.L_x_19059:
        /* <DEDUP_REMOVED lines=10> */
.L_x_19062:
[----:B------:R-:W3:Y:S02]  /*2410*/  LDG.E.U16 R2, desc[UR36][R2.64] ;  /* 0x0000002402027981 */ /* 0x000ee4000c1e1500 */
[----:B---3--:R-:W-:-:S05]  /*2420*/  HADD2.F32 R0, -RZ, R2.H0_H0 ;  /* 0x20000002ff007230 */ /* 0x008fca0000004100 */
[----:B------:R-:W-:-:S04]  /*2430*/  FMUL.FTZ R0, R0, 1 ;  /* 0x3f80000000007820 */ /* 0x000fc80000410000 */
[----:B------:R0:W1:Y:S01]  /*2440*/  F2F.F64.F32 R18, R0 ;  /* 0x0000000000127310 */ /* 0x0000620000201800 */
[----:B------:R-:W-:Y:S05]  /*2450*/  BRA `(.L_x_19056) ;  /* 0x0000000800bc7947 */ /* 0x000fea0003800000 */
.L_x_19061:
[----:B------:R0:W5:Y:S01]  /*2460*/  LDG.E.64 R18, desc[UR36][R2.64] ;  /* 0x0000002402127981 */ /* 0x000162000c1e1b00 */
[----:B------:R-:W-:Y:S05]  /*2470*/  BRA `(.L_x_19056) ;  /* 0x0000000800b47947 */ /* 0x000fea0003800000 */
.L_x_19051:
        /* <DEDUP_REMOVED lines=13> */
.L_x_19065:
[----:B------:R0:W5:Y:S01]  /*2550*/  LDG.E.64 R18, desc[UR36][R2.64] ;  /* 0x0000002402127981 */ /* 0x000162000c1e1b00 */
[----:B------:R-:W-:Y:S05]  /*2560*/  BRA `(.L_x_19056) ;  /* 0x0000000800787947 */ /* 0x000fea0003800000 */
.L_x_19064:
        /* <DEDUP_REMOVED lines=28> */
.L_x_19067:
        /* <DEDUP_REMOVED lines=15> */
.L_x_19066:
[----:B------:R-:W3:Y:S02]  /*2820*/  LDG.E.U16 R0, desc[UR36][R2.64] ;  /* 0x0000002402007981 */ /* 0x000ee4000c1e1500 */
[----:B---3--:R-:W-:-:S04]  /*2830*/  IMAD.U32 R0, R0, 0x10000, RZ ;  /* 0x0001000000007824 */ /* 0x008fc800078e00ff */
[----:B------:R-:W-:-:S04]  /*2840*/  FMUL.FTZ R0, R0, 1 ;  /* 0x3f80000000007820 */ /* 0x000fc80000410000 */
[----:B------:R0:W1:Y:S01]  /*2850*/  F2F.F64.F32 R18, R0 ;  /* 0x0000000000127310 */ /* 0x0000620000201800 */
[----:B------:R-:W-:Y:S05]  /*2860*/  BRA `(.L_x_19056) ;  /* 0x0000000400b87947 */ /* 0x000fea0003800000 */
.L_x_19063:
        /* <DEDUP_REMOVED lines=11> */
.L_x_19070:
        /* <DEDUP_REMOVED lines=21> */
.L_x_19074:
[----:B------:R-:W-:Y:S05]  /*2a70*/  BSYNC B1 ;  /* 0x0000000000017941 */ /* 0x000fea0003800000 */
.L_x_19073:
[----:B------:R-:W-:Y:S01]  /*2a80*/  LEA R3, R0, 0x3b800000, 0x17 ;  /* 0x3b80000000037811 */ /* 0x000fe200078eb8ff */
[----:B------:R-:W-:-:S05]  /*2a90*/  IMAD.SHL.U32 R0, R2, 0x100000, RZ ;  /* 0x0010000002007824 */ /* 0x000fca00078e00ff */
[----:B------:R-:W-:-:S07]  /*2aa0*/  LOP3.LUT R0, R3, R0, R4, 0xfe, !PT ;  /* 0x0000000003007212 */ /* 0x000fce00078efe04 */
.L_x_19072:
[----:B------:R-:W-:Y:S05]  /*2ab0*/  BSYNC B0 ;  /* 0x0000000000007941 */ /* 0x000fea0003800000 */
.L_x_19071:
[----:B------:R-:W-:-:S04]  /*2ac0*/  FMUL.FTZ R0, R0, 1 ;  /* 0x3f80000000007820 */ /* 0x000fc80000410000 */
[----:B------:R3:W0:Y:S01]  /*2ad0*/  F2F.F64.F32 R18, R0 ;  /* 0x0000000000127310 */ /* 0x0006220000201800 */
[----:B------:R-:W-:Y:S05]  /*2ae0*/  BRA `(.L_x_19056) ;  /* 0x0000000400187947 */ /* 0x000fea0003800000 */
.L_x_19069:
        /* <DEDUP_REMOVED lines=21> */
.L_x_19078:
[----:B------:R-:W-:Y:S05]  /*2c40*/  BSYNC B1 ;  /* 0x0000000000017941 */ /* 0x000fea0003800000 */
.L_x_19077:
[----:B------:R-:W-:Y:S01]  /*2c50*/  LEA R3, R0, 0x37800000, 0x17 ;  /* 0x3780000000037811 */ /* 0x000fe200078eb8ff */
[----:B------:R-:W-:-:S05]  /*2c60*/  IMAD.SHL.U32 R0, R2, 0x200000, RZ ;  /* 0x0020000002007824 */ /* 0x000fca00078e00ff */
[----:B------:R-:W-:-:S07]  /*2c70*/  LOP3.LUT R0, R3, R0, R4, 0xfe, !PT ;  /* 0x0000000003007212 */ /* 0x000fce00078efe04 */
.L_x_19076:
[----:B------:R-:W-:Y:S05]  /*2c80*/  BSYNC B0 ;  /* 0x0000000000007941 */ /* 0x000fea0003800000 */
.L_x_19075:
[----:B------:R-:W-:-:S04]  /*2c90*/  FMUL.FTZ R0, R0, 1 ;  /* 0x3f80000000007820 */ /* 0x000fc80000410000 */
[----:B------:R0:W1:Y:S01]  /*2ca0*/  F2F.F64.F32 R18, R0 ;  /* 0x0000000000127310 */ /* 0x0000620000201800 */
[----:B------:R-:W-:Y:S05]  /*2cb0*/  BRA `(.L_x_19056) ;  /* 0x0000000000a47947 */ /* 0x000fea0003800000 */
.L_x_19068:
        /* <DEDUP_REMOVED lines=14> */
.L_x_19082:
[----:B------:R-:W-:Y:S05]  /*2da0*/  BSYNC B0 ;  /* 0x0000000000007941 */ /* 0x000fea0003800000 */
.L_x_19081:
[----:B------:R-:W-:-:S04]  /*2db0*/  FMUL.FTZ R0, R0, 1 ;  /* 0x3f80000000007820 */ /* 0x000fc80000410000 */
[----:B------:R0:W1:Y:S01]  /*2dc0*/  F2F.F64.F32 R18, R0 ;  /* 0x0000000000127310 */ /* 0x0000620000201800 */
[----:B------:R-:W-:Y:S05]  /*2dd0*/  BRA `(.L_x_19056) ;  /* 0x00000000005c7947 */ /* 0x000fea0003800000 */
.L_x_19055:
        /* <DEDUP_REMOVED lines=16> */
.L_x_19083:
[----:B------:R-:W-:Y:S01]  /*2ee0*/  CS2R R18, SRZ ;  /* 0x0000000000127805 */ /* 0x000fe2000001ff00 */
[----:B------:R-:W-:Y:S06]  /*2ef0*/  BRA `(.L_x_19056) ;  /* 0x0000000000147947 */ /* 0x000fec0003800000 */
.L_x_19080:
[----:B------:R-:W3:Y:S02]  /*2f00*/  LDG.E.64 R18, desc[UR36][R2.64] ;  /* 0x0000002402127981 */ /* 0x000ee4000c1e1b00 */
[----:B---3--:R-:W0:Y:S01]  /*2f10*/  I2F.F64.U64 R18, R18 ;  /* 0x0000001200127312 */ /* 0x008e220000301800 */
[----:B------:R-:W-:Y:S05]  /*2f20*/  BRA `(.L_x_19056) ;  /* 0x0000000000087947 */ /* 0x000fea0003800000 */
.L_x_19079:
[----:B------:R-:W3:Y:S02]  /*2f30*/  LDG.E R2, desc[UR36][R2.64] ;  /* 0x0000002402027981 */ /* 0x000ee4000c1e1900 */
[----:B---3--:R0:W1:Y:S02]  /*2f40*/  I2F.F64.U32 R18, R2 ;  /* 0x0000000200127312 */ /* 0x0080640000201800 */
.L_x_19056:
[----:B------:R-:W-:-:S07]  /*2f50*/  VIADD R29, R29, 0x80 ;  /* 0x000000801d1d7836 */ /* 0x000fce0000000000 */
.L_x_19050:
[----:B------:R-:W-:Y:S05]  /*2f60*/  BSYNC B6 ;  /* 0x0000000000067941 */ /* 0x000fea0003800000 */
.L_x_19049:
        /* <DEDUP_REMOVED lines=23> */
.L_x_19089:
[----:B------:R-:W3:Y:S02]  /*30e0*/  LDG.E.U8 R2, desc[UR36][R2.64] ;  /* 0x0000002402027981 */ /* 0x000ee4000c1e1100 */
[----:B---3--:R0:W1:Y:S01]  /*30f0*/  I2F.F64.U16 R16, R2 ;  /* 0x0000000200107312 */ /* 0x0080620000101800 */
[----:B------:R-:W-:Y:S05]  /*3100*/  BRA `(.L_x_19085) ;  /* 0x0000000c006c7947 */ /* 0x000fea0003800000 */
.L_x_19088:
        /* <DEDUP_REMOVED lines=9> */
.L_x_19092:
[----:B------:R-:W3:Y:S02]  /*31a0*/  LDG.E R2, desc[UR36][R2.64] ;  /* 0x0000002402027981 */ /* 0x000ee4000c1e1900 */
[----:B---3--:R0:W1:Y:S01]  /*31b0*/  I2F.F64 R16, R2 ;  /* 0x0000000200107312 */ /* 0x0080620000201c00 */
[----:B------:R-:W-:Y:S05]  /*31c0*/  BRA `(.L_x_19085) ;  /* 0x0000000c003c7947 */ /* 0x000fea0003800000 */
.L_x_19091:
[----:B------:R-:W3:Y:S02]  /*31d0*/  LDG.E.U16 R2, desc[UR36][R2.64] ;  /* 0x0000002402027981 */ /* 0x000ee4000c1e1500 */
[----:B---3--:R0:W1:Y:S01]  /*31e0*/  I2F.F64.S16 R16, R2 ;  /* 0x0000000200107312 */ /* 0x0080620000101c00 */
[----:B------:R-:W-:Y:S05]  /*31f0*/  BRA `(.L_x_19085) ;  /* 0x0000000c00307947 */ /* 0x000fea0003800000 */
.L_x_19087:
        /* <DEDUP_REMOVED lines=10> */
.L_x_19094:
[----:B------:R-:W3:Y:S02]  /*32a0*/  LDG.E.U16 R0, desc[UR36][R2.64] ;  /* 0x0000002402007981 */ /* 0x000ee4000c1e1500 */
[----:B---3--:R-:W-:-:S05]  /*32b0*/  HADD2.F32 R0, -RZ, R0.H0_H0 ;  /* 0x20000000ff007230 */ /* 0x008fca0000004100 */
[----:B------:R-:W-:-:S04]  /*32c0*/  FMUL.FTZ R0, R0, 1 ;  /* 0x3f80000000007820 */ /* 0x000fc80000410000 */
[----:B------:R0:W1:Y:S01]  /*32d0*/  F2F.F64.F32 R16, R0 ;  /* 0x0000000000107310 */ /* 0x0000620000201800 */
[----:B------:R-:W-:Y:S05]  /*32e0*/  BRA `(.L_x_19085) ;  /* 0x0000000800f47947 */ /* 0x000fea0003800000 */
.L_x_19093:
        /* <DEDUP_REMOVED lines=10> */
.L_x_19096:
[----:B------:R-:W3:Y:S02]  /*3390*/  LDG.E.U16 R2, desc[UR36][R2.64] ;  /* 0x0000002402027981 */ /* 0x000ee4000c1e1500 */
[----:B---3--:R-:W-:-:S05]  /*33a0*/  HADD2.F32 R0, -RZ, R2.H0_H0 ;  /* 0x20000002ff007230 */ /* 0x008fca0000004100 */
[----:B------:R-:W-:-:S04]  /*33b0*/  FMUL.FTZ R0, R0, 1 ;  /* 0x3f80000000007820 */ /* 0x000fc80000410000 */
[----:B------:R0:W1:Y:S01]  /*33c0*/  F2F.F64.F32 R16, R0 ;  /* 0x0000000000107310 */ /* 0x0000620000201800 */
[----:B------:R-:W-:Y:S05]  /*33d0*/  BRA `(.L_x_19085) ;  /* 0x0000000800b87947 */ /* 0x000fea0003800000 */
.L_x_19095:
[----:B------:R0:W5:Y:S01]  /*33e0*/  LDG.E.64 R16, desc[UR36][R2.64] ;  /* 0x0000002402107981 */ /* 0x000162000c1e1b00 */
[----:B------:R-:W-:Y:S05]  /*33f0*/  BRA `(.L_x_19085) ;  /* 0x0000000800b07947 */ /* 0x000fea0003800000 */
.L_x_19086:
        /* <DEDUP_REMOVED lines=13> */
.L_x_19099:
[----:B------:R0:W5:Y:S01]  /*34d0*/  LDG.E.64 R16, desc[UR36][R2.64] ;  /* 0x0000002402107981 */ /* 0x000162000c1e1b00 */
[----:B------:R-:W-:Y:S05]  /*34e0*/  BRA `(.L_x_19085) ;  /* 0x0000000800747947 */ /* 0x000fea0003800000 */
.L_x_19098:
        /* <DEDUP_REMOVED lines=28> */
.L_x_19101:
        /* <DEDUP_REMOVED lines=15> */
.L_x_19100:
[----:B------:R-:W3:Y:S02]  /*37a0*/  LDG.E.U16 R0, desc[UR36][R2.64] ;  /* 0x0000002402007981 */ /* 0x000ee4000c1e1500 */
[----:B---3--:R-:W-:-:S04]  /*37b0*/  IMAD.U32 R0, R0, 0x10000, RZ ;  /* 0x0001000000007824 */ /* 0x008fc800078e00ff */
[----:B------:R-:W-:-:S04]  /*37c0*/  FMUL.FTZ R0, R0, 1 ;  /* 0x3f80000000007820 */ /* 0x000fc80000410000 */
[----:B------:R0:W1:Y:S01]  /*37d0*/  F2F.F64.F32 R16, R0 ;  /* 0x0000000000107310 */ /* 0x0000620000201800 */
[----:B------:R-:W-:Y:S05]  /*37e0*/  BRA `(.L_x_19085) ;  /* 0x0000000400b47947 */ /* 0x000fea0003800000 */
.L_x_19097:
        /* <DEDUP_REMOVED lines=11> */
.L_x_19104:
        /* <DEDUP_REMOVED lines=21> */
.L_x_19108:
[----:B------:R-:W-:Y:S05]  /*39f0*/  BSYNC B1 ;  /* 0x0000000000017941 */ /* 0x000fea0003800000 */
.L_x_19107:
[----:B------:R-:W-:Y:S01]  /*3a00*/  LEA R3, R0, 0x3b800000, 0x17 ;  /* 0x3b80000000037811 */ /* 0x000fe200078eb8ff */
[----:B------:R-:W-:-:S05]  /*3a10*/  IMAD.SHL.U32 R0, R2, 0x100000, RZ ;  /* 0x0010000002007824 */ /* 0x000fca00078e00ff */
[----:B------:R-:W-:-:S07]  /*3a20*/  LOP3.LUT R0, R3, R0, R4, 0xfe, !PT ;  /* 0x0000000003007212 */ /* 0x000fce00078efe04 */
.L_x_19106:
[----:B------:R-:W-:Y:S05]  /*3a30*/  BSYNC B0 ;  /* 0x0000000000007941 */ /* 0x000fea0003800000 */
.L_x_19105:
[----:B------:R-:W-:-:S04]  /*3a40*/  FMUL.FTZ R0, R0, 1 ;  /* 0x3f80000000007820 */ /* 0x000fc80000410000 */
[----:B------:R0:W1:Y:S01]  /*3a50*/  F2F.F64.F32 R16, R0 ;  /* 0x0000000000107310 */ /* 0x0000620000201800 */
[----:B------:R-:W-:Y:S05]  /*3a60*/  BRA `(.L_x_19085) ;  /* 0x0000000400147947 */ /* 0x000fea0003800000 */
.L_x_19103:
        /* <DEDUP_REMOVED lines=21> */
.L_x_19112:
[----:B------:R-:W-:Y:S05]  /*3bc0*/  BSYNC B1 ;  /* 0x0000000000017941 */ /* 0x000fea0003800000 */
.L_x_19111:
[----:B------:R-:W-:Y:S01]  /*3bd0*/  LEA R3, R0, 0x37800000, 0x17 ;  /* 0x3780000000037811 */ /* 0x000fe200078eb8ff */
[----:B------:R-:W-:-:S05]  /*3be0*/  IMAD.SHL.U32 R0, R2, 0x200000, RZ ;  /* 0x0020000002007824 */ /* 0x000fca00078e00ff */
[----:B------:R-:W-:-:S07]  /*3bf0*/  LOP3.LUT R0, R3, R0, R4, 0xfe, !PT ;  /* 0x0000000003007212 */ /* 0x000fce00078efe04 */
.L_x_19110:
[----:B------:R-:W-:Y:S05]  /*3c00*/  BSYNC B0 ;  /* 0x0000000000007941 */ /* 0x000fea0003800000 */
.L_x_19109:
[----:B------:R-:W-:-:S04]  /*3c10*/  FMUL.FTZ R0, R0, 1 ;  /* 0x3f80000000007820 */ /* 0x000fc80000410000 */
[----:B------:R0:W1:Y:S01]  /*3c20*/  F2F.F64.F32 R16, R0 ;  /* 0x0000000000107310 */ /* 0x0000620000201800 */
[----:B------:R-:W-:Y:S05]  /*3c30*/  BRA `(.L_x_19085) ;  /* 0x0000000000a07947 */ /* 0x000fea0003800000 */
.L_x_19102:
        /* <DEDUP_REMOVED lines=14> */
.L_x_19116:
[----:B------:R-:W-:Y:S05]  /*3d20*/  BSYNC B0 ;  /* 0x0000000000007941 */ /* 0x000fea0003800000 */
.L_x_19115:
[----:B------:R-:W-:-:S04]  /*3d30*/  FMUL.FTZ R0, R0, 1 ;  /* 0x3f80000000007820 */ /* 0x000fc80000410000 */
[----:B------:R0:W1:Y:S01]  /*3d40*/  F2F.F64.F32 R16, R0 ;  /* 0x0000000000107310 */ /* 0x0000620000201800 */
[----:B------:R-:W-:Y:S05]  /*3d50*/  BRA `(.L_x_19085) ;  /* 0x0000000000587947 */ /* 0x000fea0003800000 */
.L_x_19090:
        /* <DEDUP_REMOVED lines=16> */
.L_x_19117:
[----:B------:R-:W-:Y:S05]  /*3e60*/  BRA `(.L_x_19085) ;  /* 0x0000000000147947 */ /* 0x000fea0003800000 */
.L_x_19114:
[----:B------:R-:W3:Y:S02]  /*3e70*/  LDG.E.64 R16, desc[UR36][R2.64] ;  /* 0x0000002402107981 */ /* 0x000ee4000c1e1b00 */
[----:B---3--:R-:W0:Y:S01]  /*3e80*/  I2F.F64.U64 R16, R16 ;  /* 0x0000001000107312 */ /* 0x008e220000301800 */
[----:B------:R-:W-:Y:S05]  /*3e90*/  BRA `(.L_x_19085) ;  /* 0x0000000000087947 */ /* 0x000fea0003800000 */
.L_x_19113:
[----:B------:R-:W3:Y:S02]  /*3ea0*/  LDG.E R2, desc[UR36][R2.64] ;  /* 0x0000002402027981 */ /* 0x000ee4000c1e1900 */
[----:B---3--:R0:W1:Y:S02]  /*3eb0*/  I2F.F64.U32 R16, R2 ;  /* 0x0000000200107312 */ /* 0x0080640000201800 */
.L_x_19085:
[----:B------:R-:W-:Y:S05]  /*3ec0*/  BSYNC B6 ;  /* 0x0000000000067941 */ /* 0x000fea0003800000 */
.L_x_19084:
        /* <DEDUP_REMOVED lines=30> */
[----:B------:R-:W-:Y:S05]  /*40b0*/  CALL.REL.NOINC `($__internal_78_$__cuda_sm20_div_rn_f64_full) ;  /* 0x0000006400a07944 */ /* 0x000fea0003c00000 */
[----:B------:R-:W-:Y:S02]  /*40c0*/  IMAD.MOV.U32 R2, RZ, RZ, R30 ;  /* 0x000000ffff027224 */ /* 0x000fe400078e001e */
[----:B------:R-:W-:-:S07]  /*40d0*/  IMAD.MOV.U32 R3, RZ, RZ, R31 ;  /* 0x000000ffff037224 */ /* 0x000fce00078e001f */
.L_x_19121:
[----:B------:R-:W-:Y:S05]  /*40e0*/  BSYNC B1 ;  /* 0x0000000000017941 */ /* 0x000fea0003800000 */
.L_x_19120:
        /* <DEDUP_REMOVED lines=83> */
.L_x_19123:
[----:B------:R-:W-:Y:S02]  /*4620*/  FSEL R2, RZ, 3.37028055040000000000e+12, P0 ;  /* 0x54442d18ff027808 */ /* 0x000fe40000000000 */
[----:B------:R-:W-:-:S07]  /*4630*/  FSEL R3, RZ, 2.1426990032196044922, P0 ;  /* 0x400921fbff037808 */ /* 0x000fce0000000000 */
.L_x_19124:
[----:B------:R-:W-:Y:S05]  /*4640*/  BSYNC B1 ;  /* 0x0000000000017941 */ /* 0x000fea0003800000 */
.L_x_19122:
[----:B------:R-:W0:Y:S01]  /*4650*/  LDC R5, c[0x0][0x224] ;  /* 0x00008900ff057b82 */ /* 0x000e220000000800 */
[----:B------:R-:W-:Y:S02]  /*4660*/  ULDC.64 UR4, c[0x0][0x220] ;  /* 0x0000880000047ab9 */ /* 0x000fe40000000a00 */
[----:B------:R-:W-:-:S08]  /*4670*/  DADD R22, |R22|, |UR4| ;  /* 0x4000000416167e29 */ /* 0x000fd00008000200 */
[----:B------:R-:W-:-:S06]  /*4680*/  DSETP.GTU.AND P0, PT, |R22|, +INF , PT ;  /* 0x7ff000001600742a */ /* 0x000fcc0003f0c200 */
[----:B------:R-:W-:Y:S02]  /*4690*/  FSEL R4, R22, R2, P0 ;  /* 0x0000000216047208 */ /* 0x000fe40000000000 */
[----:B0-----:R-:W-:-:S04]  /*46a0*/  LOP3.LUT R3, R3, 0x80000000, R5, 0xb8, !PT ;  /* 0x8000000003037812 */ /* 0x001fc800078eb805 */
[----:B------:R-:W-:-:S07]  /*46b0*/  FSEL R5, R23, R3, P0 ;  /* 0x0000000317057208 */ /* 0x000fce0000000000 */
.L_x_19119:
[----:B------:R-:W-:Y:S05]  /*46c0*/  BSYNC B0 ;  /* 0x0000000000007941 */ /* 0x000fea0003800000 */
.L_x_19118:
        /* <DEDUP_REMOVED lines=10> */
[----:B------:R-:W-:-:S08]  /*4770*/  DSETP.GEU.AND P4, PT, |R24|, |UR4|, PT ;  /* 0x4000000418007e2a */ /* 0x000fd0000bf8e200 */
        /* <DEDUP_REMOVED lines=23> */
.L_x_19128:
[----:B------:R-:W-:Y:S05]  /*48f0*/  BSYNC B1 ;  /* 0x0000000000017941 */ /* 0x000fea0003800000 */
.L_x_19127:
        /* <DEDUP_REMOVED lines=83> */
.L_x_19130:
[----:B------:R-:W-:Y:S02]  /*4e30*/  FSEL R6, RZ, 3.37028055040000000000e+12, P0 ;  /* 0x54442d18ff067808 */ /* 0x000fe40000000000 */
[----:B------:R-:W-:-:S07]  /*4e40*/  FSEL R7, RZ, 2.1426990032196044922, P0 ;  /* 0x400921fbff077808 */ /* 0x000fce0000000000 */
.L_x_19131:
[----:B------:R-:W-:Y:S05]  /*4e50*/  BSYNC B1 ;  /* 0x0000000000017941 */ /* 0x000fea0003800000 */
.L_x_19129:
[----:B------:R-:W0:Y:S01]  /*4e60*/  LDC R3, c[0x0][0x224] ;  /* 0x00008900ff037b82 */ /* 0x000e220000000800 */
[----:B------:R-:W-:Y:S02]  /*4e70*/  ULDC.64 UR4, c[0x0][0x220] ;  /* 0x0000880000047ab9 */ /* 0x000fe40000000a00 */
[----:B------:R-:W-:-:S08]  /*4e80*/  DADD R24, |R24|, |UR4| ;  /* 0x4000000418187e29 */ /* 0x000fd00008000200 */
[----:B------:R-:W-:-:S06]  /*4e90*/  DSETP.GTU.AND P0, PT, |R24|, +INF , PT ;  /* 0x7ff000001800742a */ /* 0x000fcc0003f0c200 */
[----:B------:R-:W-:Y:S02]  /*4ea0*/  FSEL R28, R24, R6, P0 ;  /* 0x00000006181c7208 */ /* 0x000fe40000000000 */
[----:B0-----:R-:W-:-:S04]  /*4eb0*/  LOP3.LUT R3, R7, 0x80000000, R3, 0xb8, !PT ;  /* 0x8000000007037812 */ /* 0x001fc800078eb803 */
[----:B------:R-:W-:-:S07]  /*4ec0*/  FSEL R29, R25, R3, P0 ;  /* 0x00000003191d7208 */ /* 0x000fce0000000000 */
.L_x_19126:
[----:B------:R-:W-:Y:S05]  /*4ed0*/  BSYNC B0 ;  /* 0x0000000000007941 */ /* 0x000fea0003800000 */
.L_x_19125:
        /* <DEDUP_REMOVED lines=33> */
.L_x_19135:
[----:B------:R-:W-:Y:S05]  /*50f0*/  BSYNC B1 ;  /* 0x0000000000017941 */ /* 0x000fea0003800000 */
.L_x_19134:
        /* <DEDUP_REMOVED lines=83> */
.L_x_19137:
[----:B------:R-:W-:Y:S02]  /*5630*/  FSEL R6, RZ, 3.37028055040000000000e+12, P0 ;  /* 0x54442d18ff067808 */ /* 0x000fe40000000000 */
[----:B------:R-:W-:-:S07]  /*5640*/  FSEL R7, RZ, 2.1426990032196044922, P0 ;  /* 0x400921fbff077808 */ /* 0x000fce0000000000 */
.L_x_19138:
[----:B------:R-:W-:Y:S05]  /*5650*/  BSYNC B1 ;  /* 0x0000000000017941 */ /* 0x000fea0003800000 */
.L_x_19136:
[----:B------:R-:W0:Y:S01]  /*5660*/  LDC R3, c[0x0][0x224] ;  /* 0x00008900ff037b82 */ /* 0x000e220000000800 */
[----:B------:R-:W-:Y:S02]  /*5670*/  ULDC.64 UR4, c[0x0][0x220] ;  /* 0x0000880000047ab9 */ /* 0x000fe40000000a00 */
[----:B------:R-:W-:-:S08]  /*5680*/  DADD R18, |R18|, |UR4| ;  /* 0x4000000412127e29 */ /* 0x000fd00008000200 */
[----:B------:R-:W-:-:S06]  /*5690*/  DSETP.GTU.AND P0, PT, |R18|, +INF , PT ;  /* 0x7ff000001200742a */ /* 0x000fcc0003f0c200 */
[----:B------:R-:W-:Y:S02]  /*56a0*/  FSEL R24, R18, R6, P0 ;  /* 0x0000000612187208 */ /* 0x000fe40000000000 */
[----:B0-----:R-:W-:-:S04]  /*56b0*/  LOP3.LUT R3, R7, 0x80000000, R3, 0xb8, !PT ;  /* 0x8000000007037812 */ /* 0x001fc800078eb803 */
[----:B------:R-:W-:-:S07]  /*56c0*/  FSEL R25, R19, R3, P0 ;  /* 0x0000000313197208 */ /* 0x000fce0000000000 */
.L_x_19133:
[----:B------:R-:W-:Y:S05]  /*56d0*/  BSYNC B0 ;  /* 0x0000000000007941 */ /* 0x000fea0003800000 */
.L_x_19132:
        /* <DEDUP_REMOVED lines=30> */
[----:B--2-4-:R-:W-:Y:S05]  /*58c0*/  CALL.REL.NOINC `($__internal_78_$__cuda_sm20_div_rn_f64_full) ;  /* 0x0000004c009c7944 */ /* 0x014fea0003c00000 */
[----:B------:R-:W-:Y:S02]  /*58d0*/  IMAD.MOV.U32 R6, RZ, RZ, R30 ;  /* 0x000000ffff067224 */ /* 0x000fe400078e001e */
[----:B------:R-:W-:-:S07]  /*58e0*/  IMAD.MOV.U32 R7, RZ, RZ, R31 ;  /* 0x000000ffff077224 */ /* 0x000fce00078e001f */
.L_x_19142:
[----:B------:R-:W-:Y:S05]  /*58f0*/  BSYNC B1 ;  /* 0x0000000000017941 */ /* 0x000fea0003800000 */
.L_x_19141:
        /* <DEDUP_REMOVED lines=83> */
.L_x_19144:
[----:B------:R-:W-:Y:S02]  /*5e30*/  FSEL R6, RZ, 3.37028055040000000000e+12, P0 ;  /* 0x54442d18ff067808 */ /* 0x000fe40000000000 */
[----:B------:R-:W-:-:S07]  /*5e40*/  FSEL R7, RZ, 2.1426990032196044922, P0 ;  /* 0x400921fbff077808 */ /* 0x000fce0000000000 */
.L_x_19145:
[----:B------:R-:W-:Y:S05]  /*5e50*/  BSYNC B1 ;  /* 0x0000000000017941 */ /* 0x000fea0003800000 */
.L_x_19143:
[----:B------:R-:W0:Y:S01]  /*5e60*/  LDC R3, c[0x0][0x224] ;  /* 0x00008900ff037b82 */ /* 0x000e220000000800 */
[----:B------:R-:W-:Y:S02]  /*5e70*/  ULDC.64 UR4, c[0x0][0x220] ;  /* 0x0000880000047ab9 */ /* 0x000fe40000000a00 */
[----:B------:R-:W-:-:S08]  /*5e80*/  DADD R16, |R16|, |UR4| ;  /* 0x4000000410107e29 */ /* 0x000fd00008000200 */
[----:B------:R-:W-:-:S06]  /*5e90*/  DSETP.GTU.AND P0, PT, |R16|, +INF , PT ;  /* 0x7ff000001000742a */ /* 0x000fcc0003f0c200 */
[----:B------:R-:W-:Y:S02]  /*5ea0*/  FSEL R16, R16, R6, P0 ;  /* 0x0000000610107208 */ /* 0x000fe40000000000 */
[----:B0-----:R-:W-:-:S04]  /*5eb0*/  LOP3.LUT R3, R7, 0x80000000, R3, 0xb8, !PT ;  /* 0x8000000007037812 */ /* 0x001fc800078eb803 */
[----:B------:R-:W-:-:S07]  /*5ec0*/  FSEL R17, R17, R3, P0 ;  /* 0x0000000311117208 */ /* 0x000fce0000000000 */
.L_x_19140:
[----:B------:R-:W-:Y:S05]  /*5ed0*/  BSYNC B0 ;  /* 0x0000000000007941 */ /* 0x000fea0003800000 */
.L_x_19139:
        /* <DEDUP_REMOVED lines=30> */
.L_x_19151:
[----:B------:R-:W0:Y:S01]  /*60c0*/  F2I.S64.F64.TRUNC R4, R4 ;  /* 0x0000000400047311 */ /* 0x000e22000030d900 */
[----:B------:R-:W-:Y:S02]  /*60d0*/  IMAD.MOV.U32 R23, RZ, RZ, R2 ;  /* 0x000000ffff177224 */ /* 0x000fe400078e0002 */
[----:B0-----:R-:W-:-:S05]  /*60e0*/  IMAD.MOV.U32 R3, RZ, RZ, R4 ;  /* 0x000000ffff037224 */ /* 0x001fca00078e0004 */
[----:B------:R4:W-:Y:S01]  /*60f0*/  STG.E.U8 desc[UR36][R8.64], R3 ;  /* 0x0000000308007986 */ /* 0x0009e2000c101124 */
[----:B------:R-:W-:Y:S05]  /*6100*/  BRA `(.L_x_19147) ;  /* 0x0000001000407947 */ /* 0x000fea0003800000 */
.L_x_19150:
        /* <DEDUP_REMOVED lines=10> */
.L_x_19154:
[----:B------:R-:W0:Y:S01]  /*61b0*/  F2I.F64.TRUNC R5, R4 ;  /* 0x0000000400057311 */ /* 0x000e22000030d100 */
[----:B------:R-:W-:Y:S01]  /*61c0*/  IMAD.MOV.U32 R23, RZ, RZ, R2 ;  /* 0x000000ffff177224 */ /* 0x000fe200078e0002 */
[----:B0-----:R2:W-:Y:S01]  /*61d0*/  STG.E desc[UR36][R8.64], R5 ;  /* 0x0000000508007986 */ /* 0x0015e2000c101924 */
[----:B------:R-:W-:Y:S05]  /*61e0*/  BRA `(.L_x_19147) ;  /* 0x0000001000087947 */ /* 0x000fea0003800000 */
.L_x_19153:
[----:B------:R-:W0:Y:S01]  /*61f0*/  F2I.F64.TRUNC R5, R4 ;  /* 0x0000000400057311 */ /* 0x000e22000030d100 */
[----:B------:R-:W-:Y:S01]  /*6200*/  IMAD.MOV.U32 R23, RZ, RZ, R2 ;  /* 0x000000ffff177224 */ /* 0x000fe200078e0002 */
[----:B0-----:R0:W-:Y:S01]  /*6210*/  STG.E.U16 desc[UR36][R8.64], R5 ;  /* 0x0000000508007986 */ /* 0x0011e2000c101524 */
[----:B------:R-:W-:Y:S05]  /*6220*/  BRA `(.L_x_19147) ;  /* 0x0000000c00f87947 */ /* 0x000fea0003800000 */
.L_x_19149:
        /* <DEDUP_REMOVED lines=14> */
.L_x_19156:
        /* <DEDUP_REMOVED lines=9> */
.L_x_19155:
        /* <DEDUP_REMOVED lines=15> */
.L_x_19158:
        /* <DEDUP_REMOVED lines=10> */
.L_x_19157:
[----:B------:R0:W-:Y:S01]  /*6530*/  STG.E.64 desc[UR36][R8.64], R4 ;  /* 0x0000000408007986 */ /* 0x0001e2000c101b24 */
[----:B------:R-:W-:Y:S01]  /*6540*/  IMAD.MOV.U32 R23, RZ, RZ, R2 ;  /* 0x000000ffff177224 */ /* 0x000fe200078e0002 */
[----:B------:R-:W-:Y:S06]  /*6550*/  BRA `(.L_x_19147) ;  /* 0x0000000c002c7947 */ /* 0x000fec0003800000 */
.L_x_19148:
        /* <DEDUP_REMOVED lines=13> */
.L_x_19161:
[----:B------:R-:W-:Y:S01]  /*6630*/  CS2R R6, SRZ ;  /* 0x0000000000067805 */ /* 0x000fe2000001ff00 */
[----:B------:R-:W-:-:S04]  /*6640*/  IMAD.MOV.U32 R23, RZ, RZ, R2 ;  /* 0x000000ffff177224 */ /* 0x000fc800078e0002 */
[----:B------:R0:W-:Y:S01]  /*6650*/  STG.E.128 desc[UR36][R8.64], R4 ;  /* 0x0000000408007986 */ /* 0x0001e2000c101d24 */
[----:B------:R-:W-:Y:S05]  /*6660*/  BRA `(.L_x_19147) ;  /* 0x0000000800e87947 */ /* 0x000fea0003800000 */
.L_x_19160:
        /* <DEDUP_REMOVED lines=25> */
.L_x_19165:
[----:B------:R-:W-:Y:S05]  /*6800*/  BSYNC B0 ;  /* 0x0000000000007941 */ /* 0x000fea0003800000 */
.L_x_19164:
[----:B------:R-:W-:Y:S01]  /*6810*/  LOP3.LUT R7, R0, R7, RZ, 0xfc, !PT ;  /* 0x0000000700077212 */ /* 0x000fe200078efcff */
[----:B------:R-:W-:-:S04]  /*6820*/  IMAD.MOV.U32 R23, RZ, RZ, R2 ;  /* 0x000000ffff177224 */ /* 0x000fc800078e0002 */
[----:B------:R0:W-:Y:S01]  /*6830*/  STG.E.U8 desc[UR36][R8.64], R7 ;  /* 0x0000000708007986 */ /* 0x0001e2000c101124 */
[----:B------:R-:W-:Y:S05]  /*6840*/  BRA `(.L_x_19147) ;  /* 0x0000000800707947 */ /* 0x000fea0003800000 */
.L_x_19163:
        /* <DEDUP_REMOVED lines=17> */
.L_x_19167:
[----:B------:R-:W-:Y:S01]  /*6960*/  IMAD.MOV.U32 R0, RZ, RZ, 0x7f ;  /* 0x0000007fff007424 */ /* 0x000fe200078e00ff */
[----:B------:R-:W-:-:S04]  /*6970*/  ISETP.GT.U32.AND P0, PT, R3, 0x7f800000, PT ;  /* 0x7f8000000300780c */ /* 0x000fc80003f04070 */
[----:B------:R-:W-:-:S09]  /*6980*/  SEL R0, R0, 0x7c, P0 ;  /* 0x0000007c00007807 */ /* 0x000fd20000000000 */
.L_x_19168:
[----:B------:R-:W-:Y:S05]  /*6990*/  BSYNC B0 ;  /* 0x0000000000007941 */ /* 0x000fea0003800000 */
.L_x_19166:
[----:B------:R-:W-:Y:S01]  /*69a0*/  LOP3.LUT R3, R7, 0x80000000, RZ, 0xc0, !PT ;  /* 0x8000000007037812 */ /* 0x000fe200078ec0ff */
[----:B------:R-:W-:-:S03]  /*69b0*/  IMAD.MOV.U32 R23, RZ, RZ, R2 ;  /* 0x000000ffff177224 */ /* 0x000fc600078e0002 */
[----:B------:R-:W-:-:S04]  /*69c0*/  SHF.R.U32.HI R3, RZ, 0x18, R3 ;  /* 0x00000018ff037819 */ /* 0x000fc80000011603 */
[----:B------:R-:W-:-:S05]  /*69d0*/  LOP3.LUT R3, R0, R3, RZ, 0xfc, !PT ;  /* 0x0000000300037212 */ /* 0x000fca00078efcff */
[----:B------:R0:W-:Y:S01]  /*69e0*/  STG.E.U8 desc[UR36][R8.64], R3 ;  /* 0x0000000308007986 */ /* 0x0001e2000c101124 */
[----:B------:R-:W-:Y:S05]  /*69f0*/  BRA `(.L_x_19147) ;  /* 0x0000000800047947 */ /* 0x000fea0003800000 */
.L_x_19162:
        /* <DEDUP_REMOVED lines=9> */
.L_x_19159:
        /* <DEDUP_REMOVED lines=12> */
.L_x_19171:
        /* <DEDUP_REMOVED lines=21> */
.L_x_19174:
[----:B------:R-:W-:-:S04]  /*6ca0*/  LOP3.LUT R0, R7, 0x80000000, RZ, 0xc0, !PT ;  /* 0x8000000007007812 */ /* 0x000fc800078ec0ff */
[----:B------:R-:W-:-:S04]  /*6cb0*/  SHF.R.U32.HI R0, RZ, 0x18, R0 ;  /* 0x00000018ff007819 */ /* 0x000fc80000011600 */
[----:B------:R-:W-:-:S07]  /*6cc0*/  LOP3.LUT R0, R3, R0, RZ, 0xfc, !PT ;  /* 0x0000000003007212 */ /* 0x000fce00078efcff */
.L_x_19173:
[----:B------:R-:W-:Y:S05]  /*6cd0*/  BSYNC B0 ;  /* 0x0000000000007941 */ /* 0x000fea0003800000 */
.L_x_19172:
[----:B------:R0:W-:Y:S01]  /*6ce0*/  STG.E.U8 desc[UR36][R8.64], R0 ;  /* 0x0000000008007986 */ /* 0x0001e2000c101124 */
[----:B------:R-:W-:Y:S01]  /*6cf0*/  IMAD.MOV.U32 R23, RZ, RZ, R2 ;  /* 0x000000ffff177224 */ /* 0x000fe200078e0002 */
[----:B------:R-:W-:Y:S06]  /*6d00*/  BRA `(.L_x_19147) ;  /* 0x0000000400407947 */ /* 0x000fec0003800000 */
.L_x_19170:
        /* <DEDUP_REMOVED lines=21> */
.L_x_19177:
[----:B------:R-:W-:-:S04]  /*6e60*/  LOP3.LUT R0, R7, 0x80000000, RZ, 0xc0, !PT ;  /* 0x8000000007007812 */ /* 0x000fc800078ec0ff */
[----:B------:R-:W-:-:S04]  /*6e70*/  SHF.R.U32.HI R0, RZ, 0x18, R0 ;  /* 0x00000018ff007819 */ /* 0x000fc80000011600 */
[----:B------:R-:W-:-:S07]  /*6e80*/  LOP3.LUT R0, R3, R0, RZ, 0xfc, !PT ;  /* 0x0000000003007212 */ /* 0x000fce00078efcff */
.L_x_19176:
[----:B------:R-:W-:Y:S05]  /*6e90*/  BSYNC B0 ;  /* 0x0000000000007941 */ /* 0x000fea0003800000 */
.L_x_19175:
[----:B------:R0:W-:Y:S01]  /*6ea0*/  STG.E.U8 desc[UR36][R8.64], R0 ;  /* 0x0000000008007986 */ /* 0x0001e2000c101124 */
[----:B------:R-:W-:Y:S01]  /*6eb0*/  IMAD.MOV.U32 R23, RZ, RZ, R2 ;  /* 0x000000ffff177224 */ /* 0x000fe200078e0002 */
[----:B------:R-:W-:Y:S06]  /*6ec0*/  BRA `(.L_x_19147) ;  /* 0x0000000000d07947 */ /* 0x000fec0003800000 */
.L_x_19169:
        /* <DEDUP_REMOVED lines=27> */
.L_x_19152:
        /* <DEDUP_REMOVED lines=16> */
.L_x_19180:
[----:B------:R-:W-:Y:S01]  /*7180*/  IMAD.MOV.U32 R23, RZ, RZ, R2 ;  /* 0x000000ffff177224 */ /* 0x000fe200078e0002 */
[----:B------:R-:W-:Y:S06]  /*7190*/  BRA `(.L_x_19147) ;  /* 0x00000000001c7947 */ /* 0x000fec0003800000 */
.L_x_19179:
[----:B------:R-:W0:Y:S01]  /*71a0*/  F2I.U64.F64.TRUNC R4, R4 ;  /* 0x0000000400047311 */ /* 0x000e22000030d800 */
[----:B------:R-:W-:Y:S01]  /*71b0*/  IMAD.MOV.U32 R23, RZ, RZ, R2 ;  /* 0x000000ffff177224 */ /* 0x000fe200078e0002 */
[----:B0-----:R0:W-:Y:S01]  /*71c0*/  STG.E.64 desc[UR36][R8.64], R4 ;  /* 0x0000000408007986 */ /* 0x0011e2000c101b24 */
[----:B------:R-:W-:Y:S05]  /*71d0*/  BRA `(.L_x_19147) ;  /* 0x00000000000c7947 */ /* 0x000fea0003800000 */
.L_x_19178:
[----:B------:R-:W0:Y:S01]  /*71e0*/  F2I.U32.F64.TRUNC R5, R4 ;  /* 0x0000000400057311 */ /* 0x000e22000030d000 */
[----:B------:R-:W-:Y:S01]  /*71f0*/  IMAD.MOV.U32 R23, RZ, RZ, R2 ;  /* 0x000000ffff177224 */ /* 0x000fe200078e0002 */
[----:B0-----:R0:W-:Y:S06]  /*7200*/  STG.E desc[UR36][R8.64], R5 ;  /* 0x0000000508007986 */ /* 0x0011ec000c101924 */
.L_x_19147:
[----:B------:R-:W-:Y:S05]  /*7210*/  BSYNC B6 ;  /* 0x0000000000067941 */ /* 0x000fea0003800000 */
.L_x_19146:
        /* <DEDUP_REMOVED lines=25> */
.L_x_19186:
[----:B------:R-:W0:Y:S02]  /*73b0*/  F2I.S64.F64.TRUNC R28, R28 ;  /* 0x0000001c001c7311 */ /* 0x000e24000030d900 */
[----:B0-----:R-:W-:-:S05]  /*73c0*/  IMAD.MOV.U32 R5, RZ, RZ, R28 ;  /* 0x000000ffff057224 */ /* 0x001fca00078e001c */
[----:B------:R4:W-:Y:S01]  /*73d0*/  STG.E.U8 desc[UR36][R2.64], R5 ;  /* 0x0000000502007986 */ /* 0x0009e2000c101124 */
[----:B------:R-:W-:Y:S05]  /*73e0*/  BRA `(.L_x_19188) ;  /* 0x0000000c00f87947 */ /* 0x000fea0003800000 */
.L_x_19185:
        /* <DEDUP_REMOVED lines=9> */
.L_x_19190:
[----:B------:R-:W0:Y:S02]  /*7480*/  F2I.F64.TRUNC R29, R28 ;  /* 0x0000001c001d7311 */ /* 0x000e24000030d100 */
[----:B0-----:R2:W-:Y:S01]  /*7490*/  STG.E desc[UR36][R2.64], R29 ;  /* 0x0000001d02007986 */ /* 0x0015e2000c101924 */
[----:B------:R-:W-:Y:S05]  /*74a0*/  BRA `(.L_x_19188) ;  /* 0x0000000c00c87947 */ /* 0x000fea0003800000 */
.L_x_19189:
[----:B------:R-:W0:Y:S02]  /*74b0*/  F2I.F64.TRUNC R29, R28 ;  /* 0x0000001c001d7311 */ /* 0x000e24000030d100 */
[----:B0-----:R0:W-:Y:S01]  /*74c0*/  STG.E.U16 desc[UR36][R2.64], R29 ;  /* 0x0000001d02007986 */ /* 0x0011e2000c101524 */
[----:B------:R-:W-:Y:S05]  /*74d0*/  BRA `(.L_x_19188) ;  /* 0x0000000c00bc7947 */ /* 0x000fea0003800000 */
.L_x_19184:
        /* <DEDUP_REMOVED lines=13> */
.L_x_19192:
        /* <DEDUP_REMOVED lines=8> */
.L_x_19191:
        /* <DEDUP_REMOVED lines=14> */
.L_x_19194:
        /* <DEDUP_REMOVED lines=9> */
.L_x_19193:
[----:B------:R0:W-:Y:S01]  /*77a0*/  STG.E.64 desc[UR36][R2.64], R28 ;  /* 0x0000001c02007986 */ /* 0x0001e2000c101b24 */
[----:B------:R-:W-:Y:S05]  /*77b0*/  BRA `(.L_x_19188) ;  /* 0x0000000c00047947 */ /* 0x000fea0003800000 */
.L_x_19183:
        /* <DEDUP_REMOVED lines=12> */
.L_x_19197:
[----:B------:R-:W-:-:S05]  /*7880*/  CS2R R30, SRZ ;  /* 0x00000000001e7805 */ /* 0x000fca000001ff00 */
[----:B------:R0:W-:Y:S01]  /*7890*/  STG.E.128 desc[UR36][R2.64], R28 ;  /* 0x0000001c02007986 */ /* 0x0001e2000c101d24 */
[----:B------:R-:W-:Y:S05]  /*78a0*/  BRA `(.L_x_19188) ;  /* 0x0000000800c87947 */ /* 0x000fea0003800000 */
.L_x_19196:
        /* <DEDUP_REMOVED lines=25> */
.L_x_19201:
[----:B------:R-:W-:Y:S05]  /*7a40*/  BSYNC B0 ;  /* 0x0000000000007941 */ /* 0x000fea0003800000 */
.L_x_19200:
[----:B------:R-:W-:-:S05]  /*7a50*/  LOP3.LUT R5, R0, R5, RZ, 0xfc, !PT ;  /* 0x0000000500057212 */ /* 0x000fca00078efcff */
[----:B------:R0:W-:Y:S01]  /*7a60*/  STG.E.U8 desc[UR36][R2.64], R5 ;  /* 0x0000000502007986 */ /* 0x0001e2000c101124 */
[----:B------:R-:W-:Y:S05]  /*7a70*/  BRA `(.L_x_19188) ;  /* 0x0000000800547947 */ /* 0x000fea0003800000 */
.L_x_19199:
        /* <DEDUP_REMOVED lines=17> */
.L_x_19203:
[----:B------:R-:W-:Y:S01]  /*7b90*/  IMAD.MOV.U32 R0, RZ, RZ, 0x7f ;  /* 0x0000007fff007424 */ /* 0x000fe200078e00ff */
[----:B------:R-:W-:-:S04]  /*7ba0*/  ISETP.GT.U32.AND P0, PT, R4, 0x7f800000, PT ;  /* 0x7f8000000400780c */ /* 0x000fc80003f04070 */
[----:B------:R-:W-:-:S09]  /*7bb0*/  SEL R0, R0, 0x7c, P0 ;  /* 0x0000007c00007807 */ /* 0x000fd20000000000 */
.L_x_19204:
[----:B------:R-:W-:Y:S05]  /*7bc0*/  BSYNC B0 ;  /* 0x0000000000007941 */ /* 0x000fea0003800000 */
.L_x_19202:
[----:B------:R-:W-:-:S04]  /*7bd0*/  LOP3.LUT R4, R5, 0x80000000, RZ, 0xc0, !PT ;  /* 0x8000000005047812 */ /* 0x000fc800078ec0ff */
[----:B------:R-:W-:-:S04]  /*7be0*/  SHF.R.U32.HI R5, RZ, 0x18, R4 ;  /* 0x00000018ff057819 */ /* 0x000fc80000011604 */
[----:B------:R-:W-:-:S05]  /*7bf0*/  LOP3.LUT R5, R0, R5, RZ, 0xfc, !PT ;  /* 0x0000000500057212 */ /* 0x000fca00078efcff */
[----:B------:R0:W-:Y:S01]  /*7c00*/  STG.E.U8 desc[UR36][R2.64], R5 ;  /* 0x0000000502007986 */ /* 0x0001e2000c101124 */
[----:B------:R-:W-:Y:S05]  /*7c10*/  BRA `(.L_x_19188) ;  /* 0x0000000400ec7947 */ /* 0x000fea0003800000 */
.L_x_19198:
        /* <DEDUP_REMOVED lines=8> */
.L_x_19195:
        /* <DEDUP_REMOVED lines=11> */
.L_x_19207:
        /* <DEDUP_REMOVED lines=21> */
.L_x_19210:
[----:B------:R-:W-:-:S04]  /*7ea0*/  LOP3.LUT R0, R7, 0x80000000, RZ, 0xc0, !PT ;  /* 0x8000000007007812 */ /* 0x000fc800078ec0ff */
[----:B------:R-:W-:-:S04]  /*7eb0*/  SHF.R.U32.HI R5, RZ, 0x18, R0 ;  /* 0x00000018ff057819 */ /* 0x000fc80000011600 */
[----:B------:R-:W-:-:S04]  /*7ec0*/  LOP3.LUT R4, R4, R5, RZ, 0xfc, !PT ;  /* 0x0000000504047212 */ /* 0x000fc800078efcff */
[----:B------:R-:W-:-:S07]  /*7ed0*/  PRMT R0, R4, 0x7610, R0 ;  /* 0x0000761004007816 */ /* 0x000fce0000000000 */
.L_x_19209:
[----:B------:R-:W-:Y:S05]  /*7ee0*/  BSYNC B0 ;  /* 0x0000000000007941 */ /* 0x000fea0003800000 */
.L_x_19208:
[----:B------:R0:W-:Y:S01]  /*7ef0*/  STG.E.U8 desc[UR36][R2.64], R0 ;  /* 0x0000000002007986 */ /* 0x0001e2000c101124 */
[----:B------:R-:W-:Y:S05]  /*7f00*/  BRA `(.L_x_19188) ;  /* 0x0000000400307947 */ /* 0x000fea0003800000 */
.L_x_19206:
        /* <DEDUP_REMOVED lines=21> */
.L_x_19213:
[----:B------:R-:W-:-:S04]  /*8060*/  LOP3.LUT R0, R7, 0x80000000, RZ, 0xc0, !PT ;  /* 0x8000000007007812 */ /* 0x000fc800078ec0ff */
[----:B------:R-:W-:-:S04]  /*8070*/  SHF.R.U32.HI R5, RZ, 0x18, R0 ;  /* 0x00000018ff057819 */ /* 0x000fc80000011600 */
[----:B------:R-:W-:-:S04]  /*8080*/  LOP3.LUT R4, R4, R5, RZ, 0xfc, !PT ;  /* 0x0000000504047212 */ /* 0x000fc800078efcff */
[----:B------:R-:W-:-:S07]  /*8090*/  PRMT R0, R4, 0x7610, R0 ;  /* 0x0000761004007816 */ /* 0x000fce0000000000 */
.L_x_19212:
[----:B------:R-:W-:Y:S05]  /*80a0*/  BSYNC B0 ;  /* 0x0000000000007941 */ /* 0x000fea0003800000 */
.L_x_19211:
[----:B------:R0:W-:Y:S01]  /*80b0*/  STG.E.U8 desc[UR36][R2.64], R0 ;  /* 0x0000000002007986 */ /* 0x0001e2000c101124 */
[----:B------:R-:W-:Y:S05]  /*80c0*/  BRA `(.L_x_19188) ;  /* 0x0000000000c07947 */ /* 0x000fea0003800000 */
.L_x_19205:
        /* <DEDUP_REMOVED lines=26> */
.L_x_19187:
        /* <DEDUP_REMOVED lines=16> */
.L_x_19216:
[----:B------:R-:W-:Y:S05]  /*8370*/  BRA `(.L_x_19188) ;  /* 0x0000000000147947 */ /* 0x000fea0003800000 */
.L_x_19215:
[----:B------:R-:W0:Y:S02]  /*8380*/  F2I.U64.F64.TRUNC R28, R28 ;  /* 0x0000001c001c7311 */ /* 0x000e24000030d800 */
[----:B0-----:R0:W-:Y:S01]  /*8390*/  STG.E.64 desc[UR36][R2.64], R28 ;  /* 0x0000001c02007986 */ /* 0x0011e2000c101b24 */
[----:B------:R-:W-:Y:S05]  /*83a0*/  BRA `(.L_x_19188) ;  /* 0x0000000000087947 */ /* 0x000fea0003800000 */
.L_x_19214:
[----:B------:R-:W0:Y:S02]  /*83b0*/  F2I.U32.F64.TRUNC R29, R28 ;  /* 0x0000001c001d7311 */ /* 0x000e24000030d000 */
[----:B0-----:R0:W-:Y:S02]  /*83c0*/  STG.E desc[UR36][R2.64], R29 ;  /* 0x0000001d02007986 */ /* 0x0011e4000c101924 */
.L_x_19188:
        /* <DEDUP_REMOVED lines=25> */
.L_x_19220:
[----:B------:R-:W0:Y:S02]  /*8560*/  F2I.S64.F64.TRUNC R24, R24 ;  /* 0x0000001800187311 */ /* 0x000e24000030d900 */
[----:B0-----:R-:W-:-:S05]  /*8570*/  IMAD.MOV.U32 R5, RZ, RZ, R24 ;  /* 0x000000ffff057224 */ /* 0x001fca00078e0018 */
[----:B------:R0:W-:Y:S01]  /*8580*/  STG.E.U8 desc[UR36][R2.64], R5 ;  /* 0x0000000502007986 */ /* 0x0001e2000c101124 */
[----:B------:R-:W-:Y:S05]  /*8590*/  BRA `(.L_x_19222) ;  /* 0x0000000c00f87947 */ /* 0x000fea0003800000 */
.L_x_19219:
        /* <DEDUP_REMOVED lines=9> */
.L_x_19224:
[----:B------:R-:W0:Y:S02]  /*8630*/  F2I.F64.TRUNC R25, R24 ;  /* 0x0000001800197311 */ /* 0x000e24000030d100 */
[----:B0-----:R0:W-:Y:S01]  /*8640*/  STG.E desc[UR36][R2.64], R25 ;  /* 0x0000001902007986 */ /* 0x0011e2000c101924 */
[----:B------:R-:W-:Y:S05]  /*8650*/  BRA `(.L_x_19222) ;  /* 0x0000000c00c87947 */ /* 0x000fea0003800000 */
.L_x_19223:
[----:B------:R-:W0:Y:S02]  /*8660*/  F2I.F64.TRUNC R25, R24 ;  /* 0x0000001800197311 */ /* 0x000e24000030d100 */
[----:B0-----:R0:W-:Y:S01]  /*8670*/  STG.E.U16 desc[UR36][R2.64], R25 ;  /* 0x0000001902007986 */ /* 0x0011e2000c101524 */
[----:B------:R-:W-:Y:S05]  /*8680*/  BRA `(.L_x_19222) ;  /* 0x0000000c00bc7947 */ /* 0x000fea0003800000 */
.L_x_19218:
        /* <DEDUP_REMOVED lines=13> */
.L_x_19226:
        /* <DEDUP_REMOVED lines=8> */
.L_x_19225:
        /* <DEDUP_REMOVED lines=14> */
.L_x_19228:
        /* <DEDUP_REMOVED lines=9> */
.L_x_19227:
[----:B------:R0:W-:Y:S01]  /*8950*/  STG.E.64 desc[UR36][R2.64], R24 ;  /* 0x0000001802007986 */ /* 0x0001e2000c101b24 */
[----:B------:R-:W-:Y:S05]  /*8960*/  BRA `(.L_x_19222) ;  /* 0x0000000c00047947 */ /* 0x000fea0003800000 */
.L_x_19217:
        /* <DEDUP_REMOVED lines=12> */
.L_x_19231:
[----:B------:R-:W-:-:S05]  /*8a30*/  CS2R R26, SRZ ;  /* 0x00000000001a7805 */ /* 0x000fca000001ff00 */
[----:B------:R4:W-:Y:S01]  /*8a40*/  STG.E.128 desc[UR36][R2.64], R24 ;  /* 0x0000001802007986 */ /* 0x0009e2000c101d24 */
[----:B------:R-:W-:Y:S05]  /*8a50*/  BRA `(.L_x_19222) ;  /* 0x0000000800c87947 */ /* 0x000fea0003800000 */
.L_x_19230:
        /* <DEDUP_REMOVED lines=25> */
.L_x_19235:
[----:B------:R-:W-:Y:S05]  /*8bf0*/  BSYNC B0 ;  /* 0x0000000000007941 */ /* 0x000fea0003800000 */
.L_x_19234:
[----:B------:R-:W-:-:S05]  /*8c00*/  LOP3.LUT R5, R0, R5, RZ, 0xfc, !PT ;  /* 0x0000000500057212 */ /* 0x000fca00078efcff */
[----:B------:R1:W-:Y:S01]  /*8c10*/  STG.E.U8 desc[UR36][R2.64], R5 ;  /* 0x0000000502007986 */ /* 0x0003e2000c101124 */
[----:B------:R-:W-:Y:S05]  /*8c20*/  BRA `(.L_x_19222) ;  /* 0x0000000800547947 */ /* 0x000fea0003800000 */
.L_x_19233:
        /* <DEDUP_REMOVED lines=17> */
.L_x_19237:
[----:B------:R-:W-:Y:S01]  /*8d40*/  IMAD.MOV.U32 R0, RZ, RZ, 0x7f ;  /* 0x0000007fff007424 */ /* 0x000fe200078e00ff */
[----:B------:R-:W-:-:S04]  /*8d50*/  ISETP.GT.U32.AND P0, PT, R4, 0x7f800000, PT ;  /* 0x7f8000000400780c */ /* 0x000fc80003f04070 */
[----:B------:R-:W-:-:S09]  /*8d60*/  SEL R0, R0, 0x7c, P0 ;  /* 0x0000007c00007807 */ /* 0x000fd20000000000 */
.L_x_19238:
[----:B------:R-:W-:Y:S05]  /*8d70*/  BSYNC B0 ;  /* 0x0000000000007941 */ /* 0x000fea0003800000 */
.L_x_19236:
[----:B------:R-:W-:-:S04]  /*8d80*/  LOP3.LUT R4, R5, 0x80000000, RZ, 0xc0, !PT ;  /* 0x8000000005047812 */ /* 0x000fc800078ec0ff */
[----:B------:R-:W-:-:S04]  /*8d90*/  SHF.R.U32.HI R5, RZ, 0x18, R4 ;  /* 0x00000018ff057819 */ /* 0x000fc80000011604 */
[----:B------:R-:W-:-:S05]  /*8da0*/  LOP3.LUT R5, R0, R5, RZ, 0xfc, !PT ;  /* 0x0000000500057212 */ /* 0x000fca00078efcff */
[----:B------:R2:W-:Y:S01]  /*8db0*/  STG.E.U8 desc[UR36][R2.64], R5 ;  /* 0x0000000502007986 */ /* 0x0005e2000c101124 */
[----:B------:R-:W-:Y:S05]  /*8dc0*/  BRA `(.L_x_19222) ;  /* 0x0000000400ec7947 */ /* 0x000fea0003800000 */
.L_x_19232:
        /* <DEDUP_REMOVED lines=8> */
.L_x_19229:
        /* <DEDUP_REMOVED lines=11> */
.L_x_19241:
        /* <DEDUP_REMOVED lines=21> */
.L_x_19244:
[----:B------:R-:W-:-:S04]  /*9050*/  LOP3.LUT R0, R7, 0x80000000, RZ, 0xc0, !PT ;  /* 0x8000000007007812 */ /* 0x000fc800078ec0ff */
[----:B------:R-:W-:-:S04]  /*9060*/  SHF.R.U32.HI R5, RZ, 0x18, R0 ;  /* 0x00000018ff057819 */ /* 0x000fc80000011600 */
[----:B------:R-:W-:-:S04]  /*9070*/  LOP3.LUT R4, R4, R5, RZ, 0xfc, !PT ;  /* 0x0000000504047212 */ /* 0x000fc800078efcff */
[----:B------:R-:W-:-:S07]  /*9080*/  PRMT R0, R4, 0x7610, R0 ;  /* 0x0000761004007816 */ /* 0x000fce0000000000 */
.L_x_19243:
[----:B------:R-:W-:Y:S05]  /*9090*/  BSYNC B0 ;  /* 0x0000000000007941 */ /* 0x000fea0003800000 */
.L_x_19242:
[----:B------:R0:W-:Y:S01]  /*90a0*/  STG.E.U8 desc[UR36][R2.64], R0 ;  /* 0x0000000002007986 */ /* 0x0001e2000c101124 */
[----:B------:R-:W-:Y:S05]  /*90b0*/  BRA `(.L_x_19222) ;  /* 0x0000000400307947 */ /* 0x000fea0003800000 */
.L_x_19240:
        /* <DEDUP_REMOVED lines=21> */
.L_x_19247:
[----:B------:R-:W-:-:S04]  /*9210*/  LOP3.LUT R0, R7, 0x80000000, RZ, 0xc0, !PT ;  /* 0x8000000007007812 */ /* 0x000fc800078ec0ff */
[----:B------:R-:W-:-:S04]  /*9220*/  SHF.R.U32.HI R5, RZ, 0x18, R0 ;  /* 0x00000018ff057819 */ /* 0x000fc80000011600 */
[----:B------:R-:W-:-:S04]  /*9230*/  LOP3.LUT R4, R4, R5, RZ, 0xfc, !PT ;  /* 0x0000000504047212 */ /* 0x000fc800078efcff */
[----:B------:R-:W-:-:S07]  /*9240*/  PRMT R0, R4, 0x7610, R0 ;  /* 0x0000761004007816 */ /* 0x000fce0000000000 */
.L_x_19246:
[----:B------:R-:W-:Y:S05]  /*9250*/  BSYNC B0 ;  /* 0x0000000000007941 */ /* 0x000fea0003800000 */
.L_x_19245:
[----:B------:R0:W-:Y:S01]  /*9260*/  STG.E.U8 desc[UR36][R2.64], R0 ;  /* 0x0000000002007986 */ /* 0x0001e2000c101124 */
[----:B------:R-:W-:Y:S05]  /*9270*/  BRA `(.L_x_19222) ;  /* 0x0000000000c07947 */ /* 0x000fea0003800000 */
.L_x_19239:
        /* <DEDUP_REMOVED lines=26> */
.L_x_19221:
        /* <DEDUP_REMOVED lines=16> */
.L_x_19250:
[----:B------:R-:W-:Y:S05]  /*9520*/  BRA `(.L_x_19222) ;  /* 0x0000000000147947 */ /* 0x000fea0003800000 */
.L_x_19249:
[----:B------:R-:W0:Y:S02]  /*9530*/  F2I.U64.F64.TRUNC R24, R24 ;  /* 0x0000001800187311 */ /* 0x000e24000030d800 */
[----:B0-----:R0:W-:Y:S01]  /*9540*/  STG.E.64 desc[UR36][R2.64], R24 ;  /* 0x0000001802007986 */ /* 0x0011e2000c101b24 */
[----:B------:R-:W-:Y:S05]  /*9550*/  BRA `(.L_x_19222) ;  /* 0x0000000000087947 */ /* 0x000fea0003800000 */
.L_x_19248:
[----:B------:R-:W0:Y:S02]  /*9560*/  F2I.U32.F64.TRUNC R25, R24 ;  /* 0x0000001800197311 */ /* 0x000e24000030d000 */
[----:B0-----:R0:W-:Y:S02]  /*9570*/  STG.E desc[UR36][R2.64], R25 ;  /* 0x0000001902007986 */ /* 0x0011e4000c101924 */
.L_x_19222:
[----:B------:R-:W-:-:S07]  /*9580*/  VIADD R23, R23, 0x80 ;  /* 0x0000008017177836 */ /* 0x000fce0000000000 */
.L_x_19182:
[----:B------:R-:W-:Y:S05]  /*9590*/  BSYNC B6 ;  /* 0x0000000000067941 */ /* 0x000fea0003800000 */
.L_x_19181:
        /* <DEDUP_REMOVED lines=23> */
.L_x_19254:
[----:B------:R-:W0:Y:S02]  /*9710*/  F2I.S64.F64.TRUNC R16, R16 ;  /* 0x0000001000107311 */ /* 0x000e24000030d900 */
[----:B0-----:R-:W-:-:S05]  /*9720*/  IMAD.MOV.U32 R5, RZ, RZ, R16 ;  /* 0x000000ffff057224 */ /* 0x001fca00078e0010 */
[----:B------:R-:W-:Y:S01]  /*9730*/  STG.E.U8 desc[UR36][R2.64], R5 ;  /* 0x0000000502007986 */ /* 0x000fe2000c101124 */
[----:B------:R-:W-:Y:S05]  /*9740*/  EXIT ;  /* 0x000000000000794d */ /* 0x000fea0003800000 */
.L_x_19253:
        /* <DEDUP_REMOVED lines=9> */
.L_x_19257:
[----:B------:R-:W0:Y:S02]  /*97e0*/  F2I.F64.TRUNC R17, R16 ;  /* 0x0000001000117311 */ /* 0x000e24000030d100 */
[----:B0-----:R-:W-:Y:S01]  /*97f0*/  STG.E desc[UR36][R2.64], R17 ;  /* 0x0000001102007986 */ /* 0x001fe2000c101924 */
[----:B------:R-:W-:Y:S05]  /*9800*/  EXIT ;  /* 0x000000000000794d */ /* 0x000fea0003800000 */
.L_x_19256:
[----:B------:R-:W0:Y:S02]  /*9810*/  F2I.F64.TRUNC R17, R16 ;  /* 0x0000001000117311 */ /* 0x000e24000030d100 */
[----:B0-----:R-:W-:Y:S01]  /*9820*/  STG.E.U16 desc[UR36][R2.64], R17 ;  /* 0x0000001102007986 */ /* 0x001fe2000c101524 */
[----:B------:R-:W-:Y:S05]  /*9830*/  EXIT ;  /* 0x000000000000794d */ /* 0x000fea0003800000 */
.L_x_19252:
        /* <DEDUP_REMOVED lines=13> */
.L_x_19259:
        /* <DEDUP_REMOVED lines=8> */
.L_x_19258:
        /* <DEDUP_REMOVED lines=14> */
.L_x_19261:
        /* <DEDUP_REMOVED lines=9> */
.L_x_19260:
[----:B------:R-:W-:Y:S01]  /*9b00*/  STG.E.64 desc[UR36][R2.64], R16 ;  /* 0x0000001002007986 */ /* 0x000fe2000c101b24 */
[----:B------:R-:W-:Y:S05]  /*9b10*/  EXIT ;  /* 0x000000000000794d */ /* 0x000fea0003800000 */
.L_x_19251:
        /* <DEDUP_REMOVED lines=12> */
.L_x_19264:
[----:B------:R-:W-:-:S05]  /*9be0*/  CS2R R18, SRZ ;  /* 0x0000000000127805 */ /* 0x000fca000001ff00 */
[----:B------:R-:W-:Y:S01]  /*9bf0*/  STG.E.128 desc[UR36][R2.64], R16 ;  /* 0x0000001002007986 */ /* 0x000fe2000c101d24 */
[----:B------:R-:W-:Y:S05]  /*9c00*/  EXIT ;  /* 0x000000000000794d */ /* 0x000fea0003800000 */
.L_x_19263:
        /* <DEDUP_REMOVED lines=25> */
.L_x_19268:
[----:B------:R-:W-:Y:S05]  /*9da0*/  BSYNC B0 ;  /* 0x0000000000007941 */ /* 0x000fea0003800000 */
.L_x_19267:
[----:B------:R-:W-:-:S05]  /*9db0*/  LOP3.LUT R5, R0, R5, RZ, 0xfc, !PT ;  /* 0x0000000500057212 */ /* 0x000fca00078efcff */
[----:B------:R-:W-:Y:S01]  /*9dc0*/  STG.E.U8 desc[UR36][R2.64], R5 ;  /* 0x0000000502007986 */ /* 0x000fe2000c101124 */
[----:B------:R-:W-:Y:S05]  /*9dd0*/  EXIT ;  /* 0x000000000000794d */ /* 0x000fea0003800000 */
.L_x_19266:
        /* <DEDUP_REMOVED lines=17> */
.L_x_19270:
[----:B------:R-:W-:Y:S01]  /*9ef0*/  IMAD.MOV.U32 R0, RZ, RZ, 0x7f ;  /* 0x0000007fff007424 */ /* 0x000fe200078e00ff */
[----:B------:R-:W-:-:S04]  /*9f00*/  ISETP.GT.U32.AND P0, PT, R4, 0x7f800000, PT ;  /* 0x7f8000000400780c */ /* 0x000fc80003f04070 */
[----:B------:R-:W-:-:S09]  /*9f10*/  SEL R0, R0, 0x7c, P0 ;  /* 0x0000007c00007807 */ /* 0x000fd20000000000 */
.L_x_19271:
[----:B------:R-:W-:Y:S05]  /*9f20*/  BSYNC B0 ;  /* 0x0000000000007941 */ /* 0x000fea0003800000 */
.L_x_19269:
[----:B------:R-:W-:-:S04]  /*9f30*/  LOP3.LUT R4, R5, 0x80000000, RZ, 0xc0, !PT ;  /* 0x8000000005047812 */ /* 0x000fc800078ec0ff */
[----:B------:R-:W-:-:S04]  /*9f40*/  SHF.R.U32.HI R5, RZ, 0x18, R4 ;  /* 0x00000018ff057819 */ /* 0x000fc80000011604 */
[----:B------:R-:W-:-:S05]  /*9f50*/  LOP3.LUT R5, R0, R5, RZ, 0xfc, !PT ;  /* 0x0000000500057212 */ /* 0x000fca00078efcff */
[----:B------:R-:W-:Y:S01]  /*9f60*/  STG.E.U8 desc[UR36][R2.64], R5 ;  /* 0x0000000502007986 */ /* 0x000fe2000c101124 */
[----:B------:R-:W-:Y:S05]  /*9f70*/  EXIT ;  /* 0x000000000000794d */ /* 0x000fea0003800000 */
.L_x_19265:
        /* <DEDUP_REMOVED lines=8> */
.L_x_19262:
        /* <DEDUP_REMOVED lines=11> */
.L_x_19274:
        /* <DEDUP_REMOVED lines=21> */
.L_x_19277:
[----:B------:R-:W-:-:S04]  /*a200*/  LOP3.LUT R0, R7, 0x80000000, RZ, 0xc0, !PT ;  /* 0x8000000007007812 */ /* 0x000fc800078ec0ff */
[----:B------:R-:W-:-:S04]  /*a210*/  SHF.R.U32.HI R5, RZ, 0x18, R0 ;  /* 0x00000018ff057819 */ /* 0x000fc80000011600 */
[----:B------:R-:W-:-:S04]  /*a220*/  LOP3.LUT R4, R4, R5, RZ, 0xfc, !PT ;  /* 0x0000000504047212 */ /* 0x000fc800078efcff */
[----:B------:R-:W-:-:S07]  /*a230*/  PRMT R0, R4, 0x7610, R0 ;  /* 0x0000761004007816 */ /* 0x000fce0000000000 */
.L_x_19276:
[----:B------:R-:W-:Y:S05]  /*a240*/  BSYNC B0 ;  /* 0x0000000000007941 */ /* 0x000fea0003800000 */
.L_x_19275:
[----:B------:R-:W-:Y:S01]  /*a250*/  STG.E.U8 desc[UR36][R2.64], R0 ;  /* 0x0000000002007986 */ /* 0x000fe2000c101124 */
[----:B------:R-:W-:Y:S05]  /*a260*/  EXIT ;  /* 0x000000000000794d */ /* 0x000fea0003800000 */
.L_x_19273:
        /* <DEDUP_REMOVED lines=21> */
.L_x_19280:
[----:B------:R-:W-:-:S04]  /*a3c0*/  LOP3.LUT R0, R7, 0x80000000, RZ, 0xc0, !PT ;  /* 0x8000000007007812 */ /* 0x000fc800078ec0ff */
[----:B------:R-:W-:-:S04]  /*a3d0*/  SHF.R.U32.HI R5, RZ, 0x18, R0 ;  /* 0x00000018ff057819 */ /* 0x000fc80000011600 */
[----:B------:R-:W-:-:S04]  /*a3e0*/  LOP3.LUT R4, R4, R5, RZ, 0xfc, !PT ;  /* 0x0000000504047212 */ /* 0x000fc800078efcff */
[----:B------:R-:W-:-:S07]  /*a3f0*/  PRMT R0, R4, 0x7610, R0 ;  /* 0x0000761004007816 */ /* 0x000fce0000000000 */
.L_x_19279:
[----:B------:R-:W-:Y:S05]  /*a400*/  BSYNC B0 ;  /* 0x0000000000007941 */ /* 0x000fea0003800000 */
.L_x_19278:
[----:B------:R-:W-:Y:S01]  /*a410*/  STG.E.U8 desc[UR36][R2.64], R0 ;  /* 0x0000000002007986 */ /* 0x000fe2000c101124 */
[----:B------:R-:W-:Y:S05]  /*a420*/  EXIT ;  /* 0x000000000000794d */ /* 0x000fea0003800000 */
.L_x_19272:
        /* <DEDUP_REMOVED lines=26> */
.L_x_19255:
        /* <DEDUP_REMOVED lines=16> */
.L_x_19283:
[----:B------:R-:W-:Y:S05]  /*a6d0*/  EXIT ;  /* 0x000000000000794d */ /* 0x000fea0003800000 */
.L_x_19282:
[----:B------:R-:W0:Y:S02]  /*a6e0*/  F2I.U64.F64.TRUNC R16, R16 ;  /* 0x0000001000107311 */ /* 0x000e24000030d800 */
[----:B0-----:R-:W-:Y:S01]  /*a6f0*/  STG.E.64 desc[UR36][R2.64], R16 ;  /* 0x0000001002007986 */ /* 0x001fe2000c101b24 */
[----:B------:R-:W-:Y:S05]  /*a700*/  EXIT ;  /* 0x000000000000794d */ /* 0x000fea0003800000 */
.L_x_19281:
[----:B------:R-:W0:Y:S02]  /*a710*/  F2I.U32.F64.TRUNC R17, R16 ;  /* 0x0000001000117311 */ /* 0x000e24000030d000 */
[----:B0-----:R-:W-:Y:S01]  /*a720*/  STG.E desc[UR36][R2.64], R17 ;  /* 0x0000001102007986 */ /* 0x001fe2000c101924 */
[----:B------:R-:W-:Y:S05]  /*a730*/  EXIT ;  /* 0x000000000000794d */ /* 0x000fea0003800000 */
        .weak           $__internal_78_$__cuda_sm20_div_rn_f64_full
        .type           $__internal_78_$__cuda_sm20_div_rn_f64_full,@function
        .size           $__internal_78_$__cuda_sm20_div_rn_f64_full,(.L_x_19754 - $__internal_78_$__cuda_sm20_div_rn_f64_full)
$__internal_78_$__cuda_sm20_div_rn_f64_full:
        /* <DEDUP_REMOVED lines=66> */
.L_x_19285:
        /* <DEDUP_REMOVED lines=16> */
.L_x_19288:
[----:B------:R-:W-:Y:S01]  /*ac60*/  LOP3.LUT R31, R15, 0x80000, RZ, 0xfc, !PT ;  /* 0x000800000f1f7812 */ /* 0x000fe200078efcff */
[----:B------:R-:W-:Y:S01]  /*ac70*/  IMAD.MOV.U32 R30, RZ, RZ, R14 ;  /* 0x000000ffff1e7224 */ /* 0x000fe200078e000e */
[----:B------:R-:W-:Y:S06]  /*ac80*/  BRA `(.L_x_19286) ;  /* 0x0000000000087947 */ /* 0x000fec0003800000 */
.L_x_19287:
[----:B------:R-:W-:Y:S01]  /*ac90*/  LOP3.LUT R31, R13, 0x80000, RZ, 0xfc, !PT ;  /* 0x000800000d1f7812 */ /* 0x000fe200078efcff */
[----:B------:R-:W-:-:S07]  /*aca0*/  IMAD.MOV.U32 R30, RZ, RZ, R12 ;  /* 0x000000ffff1e7224 */ /* 0x000fce00078e000c */
.L_x_19286:
[----:B------:R-:W-:Y:S05]  /*acb0*/  BSYNC B2 ;  /* 0x0000000000027941 */ /* 0x000fea0003800000 */
.L_x_19284:
[----:B------:R-:W-:Y:S02]  /*acc0*/  IMAD.MOV.U32 R6, RZ, RZ, R0 ;  /* 0x000000ffff067224 */ /* 0x000fe400078e0000 */
[----:B------:R-:W-:-:S04]  /*acd0*/  IMAD.MOV.U32 R7, RZ, RZ, 0x0 ;  /* 0x00000000ff077424 */ /* 0x000fc800078e00ff */
[----:B------:R-:W-:Y:S05]  /*ace0*/  RET.REL.NODEC R6 `(_ZN2at6native27unrolled_elementwise_kernelINS0_13AUnaryFunctorIdddZZZNS0_17atan2_kernel_cudaERNS_18TensorIteratorBaseEENKUlvE_clEvENKUlvE_clEvEUlddE_EESt5arrayIPcLm2EELi4E23TrivialOffsetCalculatorILi1EjESD_NS0_6memory12LoadWithCastILi1EEENSE_13StoreWithCastILi1EEEEEviT_T0_T2_T3_T4_T5_) ;  /* 0xffffff5006c47950 */ /* 0x000fea0003c3ffff */
.L_x_19289:
        /* <DEDUP_REMOVED lines=9> */
.L_x_19754:


//--------------------- .text._ZN2at6native18elementwise_kernelILi128ELi2EZNS0_22gpu_kernel_impl_nocastINS0_13AUnaryFunctorIdddZZZNS0_17atan2_kernel_cudaERNS_18TensorIteratorBaseEENKUlvE_clEvENKUlvE_clEvEUlddE_EEEEvS5_RKT_EUliE_EEviT1_ --------------------------
	.section	.text._ZN2at6native18elementwise_kernelILi128ELi2EZNS0_22gpu_kernel_impl_nocastINS0_13AUnaryFunctorIdddZZZNS0_17atan2_kernel_cudaERNS_18TensorIteratorBaseEENKUlvE_clEvENKUlvE_clEvEUlddE_EEEEvS5_RKT_EUliE_EEviT1_,"ax",@progbits
	.align	128
        .global         _ZN2at6native18elementwise_kernelILi128ELi2EZNS0_22gpu_kernel_impl_nocastINS0_13AUnaryFunctorIdddZZZNS0_17atan2_kernel_cudaERNS_18TensorIteratorBaseEENKUlvE_clEvENKUlvE_clEvEUlddE_EEEEvS5_RKT_EUliE_EEviT1_
        .type           _ZN2at6native18elementwise_kernelILi128ELi2EZNS0_22gpu_kernel_impl_nocastINS0_13AUnaryFunctorIdddZZZNS0_17atan2_kernel_cudaERNS_18TensorIteratorBaseEENKUlvE_clEvENKUlvE_clEvEUlddE_EEEEvS5_RKT_EUliE_EEviT1_,@function
        .size           _ZN2at6native18elementwise_kernelILi128ELi2EZNS0_22gpu_kernel_impl_nocastINS0_13AUnaryFunctorIdddZZZNS0_17atan2_kernel_cudaERNS_18TensorIteratorBaseEENKUlvE_clEvENKUlvE_clEvEUlddE_EEEEvS5_RKT_EUliE_EEviT1_,(.L_x_19755 - _ZN2at6native18elementwise_kernelILi128ELi2EZNS0_22gpu_kernel_impl_nocastINS0_13AUnaryFunctorIdddZZZNS0_17atan2_kernel_cudaERNS_18TensorIteratorBaseEENKUlvE_clEvENKUlvE_clEvEUlddE_EEEEvS5_RKT_EUliE_EEviT1_)
        .other          _ZN2at6native18elementwise_kernelILi128ELi2EZNS0_22gpu_kernel_impl_nocastINS0_13AUnaryFunctorIdddZZZNS0_17atan2_kernel_cudaERNS_18TensorIteratorBaseEENKUlvE_clEvENKUlvE_clEvEUlddE_EEEEvS5_RKT_EUliE_EEviT1_,@"STO_CUDA_ENTRY STV_DEFAULT"
_ZN2at6native18elementwise_kernelILi128ELi2EZNS0_22gpu_kernel_impl_nocastINS0_13AUnaryFunctorIdddZZZNS0_17atan2_kernel_cudaERNS_18TensorIteratorBaseEENKUlvE_clEvENKUlvE_clEvEUlddE_EEEEvS5_RKT_EUliE_EEviT1_:
.text._ZN2at6native18elementwise_kernelILi128ELi2EZNS0_22gpu_kernel_impl_nocastINS0_13AUnaryFunctorIdddZZZNS0_17atan2_kernel_cudaERNS_18TensorIteratorBaseEENKUlvE_clEvENKUlvE_clEvEUlddE_EEEEvS5_RKT_EUliE_EEviT1_:
        /* <DEDUP_REMOVED lines=312> */
.L_x_19292:
        /* <DEDUP_REMOVED lines=9> */
[----:B------:R-:W-:Y:S01]  /*1410*/  DSETP.GEU.AND P1, PT, |R16|, |UR6|, PT ;  /* 0x4000000610007e2a */ /* 0x000fe2000bf2e200 */
        /* <DEDUP_REMOVED lines=23> */
[----:B------:R-:W-:Y:S05]  /*1590*/  CALL.REL.NOINC `($__internal_79_$__cuda_sm20_div_rn_f64_full) ;  /* 0x0000002000707944 */ /* 0x000fea0003c00000 */
[----:B------:R-:W-:Y:S01]  /*15a0*/  IMAD.MOV.U32 R2, RZ, RZ, R4 ;  /* 0x000000ffff027224 */ /* 0x000fe200078e0004 */
[----:B------:R-:W-:-:S07]  /*15b0*/  MOV R3, R5 ;  /* 0x0000000500037202 */ /* 0x000fce0000000f00 */
.L_x_19294:
[----:B------:R-:W-:Y:S05]  /*15c0*/  BSYNC B1 ;  /* 0x0000000000017941 */ /* 0x000fea0003800000 */
.L_x_19293:
[----:B------:R-:W-:Y:S01]  /*15d0*/  DMUL R4, R2, R2 ;  /* 0x0000000202047228 */ /* 0x000fe20000000000 */
[----:B------:R-:W-:Y:S01]  /*15e0*/  IMAD.MOV.U32 R6, RZ, RZ, -0x2449a4b7 ;  /* 0xdbb65b49ff067424 */ /* 0x000fe200078e00ff */
[----:B------:R-:W-:Y:S01]  /*15f0*/  MOV R7, 0x3f2d3b63 ;  /* 0x3f2d3b6300077802 */ /* 0x000fe20000000f00 */
        /* <DEDUP_REMOVED lines=80> */
.L_x_19296:
[----:B------:R-:W-:Y:S02]  /*1b00*/  FSEL R2, RZ, 3.37028055040000000000e+12, P2 ;  /* 0x54442d18ff027808 */ /* 0x000fe40001000000 */
[----:B------:R-:W-:-:S07]  /*1b10*/  FSEL R3, RZ, 2.1426990032196044922, P2 ;  /* 0x400921fbff037808 */ /* 0x000fce0001000000 */
.L_x_19297:
[----:B------:R-:W-:Y:S05]  /*1b20*/  BSYNC B1 ;  /* 0x0000000000017941 */ /* 0x000fea0003800000 */
.L_x_19295:
[----:B------:R-:W0:Y:S01]  /*1b30*/  LDC R5, c[0x0][0x42c] ;  /* 0x00010b00ff057b82 */ /* 0x000e220000000800 */
[----:B------:R-:W-:Y:S01]  /*1b40*/  ULDC.64 UR6, c[0x0][0x428] ;  /* 0x00010a0000067ab9 */ /* 0x000fe20000000a00 */
[----:B------:R-:W1:Y:S01]  /*1b50*/  S2R R0, SR_CTAID.X ;  /* 0x0000000000007919 */ /* 0x000e620000002500 */
[----:B------:R-:W-:Y:S01]  /*1b60*/  DADD R16, |R16|, |UR6| ;  /* 0x4000000610107e29 */ /* 0x000fe20008000200 */
[----:B------:R-:W1:Y:S07]  /*1b70*/  S2R R7, SR_TID.X ;  /* 0x0000000000077919 */ /* 0x000e6e0000002100 */
[----:B------:R-:W-:-:S06]  /*1b80*/  DSETP.GTU.AND P0, PT, |R16|, +INF , PT ;  /* 0x7ff000001000742a */ /* 0x000fcc0003f0c200 */
[----:B------:R-:W-:Y:S02]  /*1b90*/  FSEL R2, R16, R2, P0 ;  /* 0x0000000210027208 */ /* 0x000fe40000000000 */
[----:B0-----:R-:W-:-:S04]  /*1ba0*/  LOP3.LUT R3, R3, 0x80000000, R5, 0xb8, !PT ;  /* 0x8000000003037812 */ /* 0x001fc800078eb805 */
[----:B------:R-:W-:-:S05]  /*1bb0*/  FSEL R3, R17, R3, P0 ;  /* 0x0000000311037208 */ /* 0x000fca0000000000 */
[----:B------:R0:W-:Y:S01]  /*1bc0*/  STG.E.64 desc[UR4][R18.64], R2 ;  /* 0x0000000212007986 */ /* 0x0001e2000c101b04 */
[----:B-1----:R-:W-:-:S05]  /*1bd0*/  IMAD R0, R0, 0x100, R7 ;  /* 0x0000010000007824 */ /* 0x002fca00078e0207 */
[----:B------:R-:W-:-:S07]  /*1be0*/  IADD3 R5, R0, 0x80, RZ ;  /* 0x0000008000057810 */ /* 0x000fce0007ffe0ff */
.L_x_19291:
[----:B------:R-:W-:Y:S05]  /*1bf0*/  BSYNC B0 ;  /* 0x0000000000007941 */ /* 0x000fea0003800000 */
.L_x_19290:
[----:B------:R-:W-:Y:S02]  /*1c00*/  ULDC UR6, c[0x0][0x210] ;  /* 0x0000840000067ab9 */ /* 0x000fe40000000800 */
[----:B------:R-:W-:-:S13]  /*1c10*/  ISETP.GE.AND P0, PT, R5, UR6, PT ;  /* 0x0000000605007c0c */ /* 0x000fda000bf06270 */
[----:B------:R-:W-:Y:S05]  /*1c20*/  @P0 EXIT ;  /* 0x000000000000094d */ /* 0x000fea0003800000 */
[----:B------:R-:W1:Y:S01]  /*1c30*/  LDC R6, c[0x0][0x218] ;  /* 0x00008600ff067b82 */ /* 0x000e620000000800 */
[----:B------:R-:W-:Y:S01]  /*1c40*/  IMAD.MOV.U32 R0, RZ, RZ, RZ ;  /* 0x000000ffff007224 */ /* 0x000fe200078e00ff */
[----:B------:R-:W-:Y:S02]  /*1c50*/  MOV R15, RZ ;  /* 0x000000ff000f7202 */ /* 0x000fe40000000f00 */
[----:B-1----:R-:W-:-:S13]  /*1c60*/  ISETP.NE.AND P0, PT, R6, RZ, PT ;  /* 0x000000ff0600720c */ /* 0x002fda0003f05270 */
[----:B------:R-:W-:Y:S05]  /*1c70*/  @!P0 BRA `(.L_x_19298) ;  /* 0x0000001000a88947 */ /* 0x000fea0003800000 */
[----:B0-----:R-:W-:Y:S01]  /*1c80*/  MOV R3, R5 ;  /* 0x0000000500037202 */ /* 0x001fe20000000f00 */
        /* <DEDUP_REMOVED lines=297> */
.L_x_19298:
[----:B------:R-:W-:Y:S02]  /*2f20*/  ULDC.64 UR6, c[0x0][0x418] ;  /* 0x0001060000067ab9 */ /* 0x000fe40000000a00 */
[----:B0-----:R-:W-:-:S05]  /*2f30*/  IADD3 R18, P0, R0, UR6, RZ ;  /* 0x0000000600127c10 */ /* 0x001fca000ff1e0ff */
[----:B------:R-:W-:Y:S01]  /*2f40*/  IMAD.X R19, RZ, RZ, UR7, P0 ;  /* 0x00000007ff137e24 */ /* 0x000fe200080e06ff */
[----:B------:R-:W-:-:S05]  /*2f50*/  ULDC.64 UR6, c[0x0][0x428] ;  /* 0x00010a0000067ab9 */ /* 0x000fca0000000a00 */
[----:B------:R-:W2:Y:S01]  /*2f60*/  LDG.E.64 R18, desc[UR4][R18.64] ;  /* 0x0000000412127981 */ /* 0x000ea2000c1e1b00 */
[----:B------:R-:W-:Y:S01]  /*2f70*/  DADD R8, -RZ, |UR6| ;  /* 0x40000006ff087e29 */ /* 0x000fe20008000100 */
[----:B------:R-:W-:Y:S01]  /*2f80*/  MOV R2, 0x1 ;  /* 0x0000000100027802 */ /* 0x000fe20000000f00 */
        /* <DEDUP_REMOVED lines=27> */
[----:B------:R-:W-:Y:S01]  /*3140*/  MOV R2, R4 ;  /* 0x0000000400027202 */ /* 0x000fe20000000f00 */
[----:B------:R-:W-:-:S07]  /*3150*/  IMAD.MOV.U32 R3, RZ, RZ, R5 ;  /* 0x000000ffff037224 */ /* 0x000fce00078e0005 */
.L_x_19300:
[----:B------:R-:W-:Y:S05]  /*3160*/  BSYNC B0 ;  /* 0x0000000000007941 */ /* 0x000fea0003800000 */
.L_x_19299:
[----:B------:R-:W-:Y:S02]  /*3170*/  DMUL R4, R2, R2 ;  /* 0x0000000202047228 */ /* 0x000fe40000000000 */
[----:B------:R-:W-:Y:S01]  /*3180*/  HFMA2.MMA R7, -RZ, RZ, 1.7939453125, 0.92333984375 ;  /* 0x3f2d3b63ff077435 */ /* 0x000fe200000001ff */
[----:B------:R-:W-:Y:S01]  /*3190*/  MOV R6, 0xdbb65b49 ;  /* 0xdbb65b4900067802 */ /* 0x000fe20000000f00 */
[----:B------:R-:W-:Y:S01]  /*31a0*/  UMOV UR6, 0x2a25ff7e ;  /* 0x2a25ff7e00067882 */ /* 0x000fe20000000000 */
        /* <DEDUP_REMOVED lines=79> */
.L_x_19302:
[----:B------:R-:W-:Y:S02]  /*36a0*/  FSEL R2, RZ, 3.37028055040000000000e+12, P2 ;  /* 0x54442d18ff027808 */ /* 0x000fe40001000000 */
[----:B------:R-:W-:-:S07]  /*36b0*/  FSEL R3, RZ, 2.1426990032196044922, P2 ;  /* 0x400921fbff037808 */ /* 0x000fce0001000000 */
.L_x_19303:
[----:B------:R-:W-:Y:S05]  /*36c0*/  BSYNC B0 ;  /* 0x0000000000007941 */ /* 0x000fea0003800000 */
.L_x_19301:
[----:B------:R-:W0:Y:S01]  /*36d0*/  LDC R5, c[0x0][0x42c] ;  /* 0x00010b00ff057b82 */ /* 0x000e220000000800 */
[----:B------:R-:W-:Y:S02]  /*36e0*/  ULDC.64 UR6, c[0x0][0x428] ;  /* 0x00010a0000067ab9 */ /* 0x000fe40000000a00 */
[----:B------:R-:W-:-:S08]  /*36f0*/  DADD R18, |R18|, |UR6| ;  /* 0x4000000612127e29 */ /* 0x000fd00008000200 */
[----:B------:R-:W-:-:S06]  /*3700*/  DSETP.GTU.AND P0, PT, |R18|, +INF , PT ;  /* 0x7ff000001200742a */ /* 0x000fcc0003f0c200 */
[----:B------:R-:W-:Y:S02]  /*3710*/  FSEL R2, R18, R2, P0 ;  /* 0x0000000212027208 */ /* 0x000fe40000000000 */
[----:B0-----:R-:W-:-:S04]  /*3720*/  LOP3.LUT R3, R3, 0x80000000, R5, 0xb8, !PT ;  /* 0x8000000003037812 */ /* 0x001fc800078eb805 */
[----:B------:R-:W-:-:S05]  /*3730*/  FSEL R3, R19, R3, P0 ;  /* 0x0000000313037208 */ /* 0x000fca0000000000 */
[----:B------:R-:W-:Y:S01]  /*3740*/  STG.E.64 desc[UR4][R14.64], R2 ;  /* 0x000000020e007986 */ /* 0x000fe2000c101b04 */
[----:B------:R-:W-:Y:S05]  /*3750*/  EXIT ;  /* 0x000000000000794d */ /* 0x000fea0003800000 */
        .weak           $__internal_79_$__cuda_sm20_div_rn_f64_full
        .type           $__internal_79_$__cuda_sm20_div_rn_f64_full,@function
        .size           $__internal_79_$__cuda_sm20_div_rn_f64_full,(.L_x_19755 - $__internal_79_$__cuda_sm20_div_rn_f64_full)
$__internal_79_$__cuda_sm20_div_rn_f64_full:
        /* <DEDUP_REMOVED lines=66> */
.L_x_19305:
        /* <DEDUP_REMOVED lines=16> */
.L_x_19308:
[----:B------:R-:W-:Y:S01]  /*3c80*/  LOP3.LUT R3, R11, 0x80000, RZ, 0xfc, !PT ;  /* 0x000800000b037812 */ /* 0x000fe200078efcff */
[----:B------:R-:W-:Y:S01]  /*3c90*/  IMAD.MOV.U32 R2, RZ, RZ, R10 ;  /* 0x000000ffff027224 */ /* 0x000fe200078e000a */
[----:B------:R-:W-:Y:S06]  /*3ca0*/  BRA `(.L_x_19306) ;  /* 0x0000000000087947 */ /* 0x000fec0003800000 */
.L_x_19307:
[----:B------:R-:W-:Y:S02]  /*3cb0*/  LOP3.LUT R3, R9, 0x80000, RZ, 0xfc, !PT ;  /* 0x0008000009037812 */ /* 0x000fe400078efcff */
[----:B------:R-:W-:-:S07]  /*3cc0*/  MOV R2, R8 ;  /* 0x0000000800027202 */ /* 0x000fce0000000f00 */
.L_x_19306:
[----:B------:R-:W-:Y:S05]  /*3cd0*/  BSYNC B2 ;  /* 0x0000000000027941 */ /* 0x000fea0003800000 */
.L_x_19304:
[----:B------:R-:W-:Y:S01]  /*3ce0*/  IMAD.MOV.U32 R5, RZ, RZ, R3 ;  /* 0x000000ffff057224 */ /* 0x000fe200078e0003 */
[----:B------:R-:W-:Y:S01]  /*3cf0*/  HFMA2.MMA R3, -RZ, RZ, 0, 0 ;  /* 0x00000000ff037435 */ /* 0x000fe200000001ff */
[----:B------:R-:W-:Y:S02]  /*3d00*/  MOV R4, R2 ;  /* 0x0000000200047202 */ /* 0x000fe40000000f00 */
[----:B------:R-:W-:-:S04]  /*3d10*/  MOV R2, R0 ;  /* 0x0000000000027202 */ /* 0x000fc80000000f00 */
[----:B------:R-:W-:Y:S05]  /*3d20*/  RET.REL.NODEC R2 `(_ZN2at6native18elementwise_kernelILi128ELi2EZNS0_22gpu_kernel_impl_nocastINS0_13AUnaryFunctorIdddZZZNS0_17atan2_kernel_cudaERNS_18TensorIteratorBaseEENKUlvE_clEvENKUlvE_clEvEUlddE_EEEEvS5_RKT_EUliE_EEviT1_) ;  /* 0xffffffc002b47950 */ /* 0x000fea0003c3ffff */
.L_x_19309:
        /* <DEDUP_REMOVED lines=13> */
.L_x_19755:


//--------------------- .text._ZN2at6native27unrolled_elementwise_kernelINS0_13AUnaryFunctorIdddZZZNS0_17atan2_kernel_cudaERNS_18TensorIteratorBaseEENKUlvE_clEvENKUlvE_clEvEUlddE_EESt5arrayIPcLm2EELi4E23TrivialOffsetCalculatorILi1EjESD_NS0_6memory15LoadWithoutCastENSE_16StoreWithoutCastEEEviT_T0_T2_T3_T4_T5_ --------------------------
	.section	.text._ZN2at6native27unrolled_elementwise_kernelINS0_13AUnaryFunctorIdddZZZNS0_17atan2_kernel_cudaERNS_18TensorIteratorBaseEENKUlvE_clEvENKUlvE_clEvEUlddE_EESt5arrayIPcLm2EELi4E23TrivialOffsetCalculatorILi1EjESD_NS0_6memory15LoadWithoutCastENSE_16StoreWithoutCastEEEviT_T0_T2_T3_T4_T5_,"ax",@progbits
	.align	128
        .global         _ZN2at6native27unrolled_elementwise_kernelINS0_13AUnaryFunctorIdddZZZNS0_17atan2_kernel_cudaERNS_18TensorIteratorBaseEENKUlvE_clEvENKUlvE_clEvEUlddE_EESt5arrayIPcLm2EELi4E23TrivialOffsetCalculatorILi1EjESD_NS0_6memory15LoadWithoutCastENSE_16StoreWithoutCastEEEviT_T0_T2_T3_T4_T5_
        .type           _ZN2at6native27unrolled_elementwise_kernelINS0_13AUnaryFunctorIdddZZZNS0_17atan2_kernel_cudaERNS_18TensorIteratorBaseEENKUlvE_clEvENKUlvE_clEvEUlddE_EESt5arrayIPcLm2EELi4E23TrivialOffsetCalculatorILi1EjESD_NS0_6memory15LoadWithoutCastENSE_16StoreWithoutCastEEEviT_T0_T2_T3_T4_T5_,@function
        .size           _ZN2at6native27unrolled_elementwise_kernelINS0_13AUnaryFunctorIdddZZZNS0_17atan2_kernel_cudaERNS_18TensorIteratorBaseEENKUlvE_clEvENKUlvE_clEvEUlddE_EESt5arrayIPcLm2EELi4E23TrivialOffsetCalculatorILi1EjESD_NS0_6memory15LoadWithoutCastENSE_16StoreWithoutCastEEEviT_T0_T2_T3_T4_T5_,(.L_x_19756 - _ZN2at6native27unrolled_elementwise_kernelINS0_13AUnaryFunctorIdddZZZNS0_17atan2_kernel_cudaERNS_18TensorIteratorBaseEENKUlvE_clEvENKUlvE_clEvEUlddE_EESt5arrayIPcLm2EELi4E23TrivialOffsetCalculatorILi1EjESD_NS0_6memory15LoadWithoutCastENSE_16StoreWithoutCastEEEviT_T0_T2_T3_T4_T5_)
        .other          _ZN2at6native27unrolled_elementwise_kernelINS0_13AUnaryFunctorIdddZZZNS0_17atan2_kernel_cudaERNS_18TensorIteratorBaseEENKUlvE_clEvENKUlvE_clEvEUlddE_EESt5arrayIPcLm2EELi4E23TrivialOffsetCalculatorILi1EjESD_NS0_6memory15LoadWithoutCastENSE_16StoreWithoutCastEEEviT_T0_T2_T3_T4_T5_,@"STO_CUDA_ENTRY STV_DEFAULT"
_ZN2at6native27unrolled_elementwise_kernelINS0_13AUnaryFunctorIdddZZZNS0_17atan2_kernel_cudaERNS_18TensorIteratorBaseEENKUlvE_clEvENKUlvE_clEvEUlddE_EESt5arrayIPcLm2EELi4E23TrivialOffsetCalculatorILi1EjESD_NS0_6memory15LoadWithoutCastENSE_16StoreWithoutCastEEEviT_T0_T2_T3_T4_T5_:
.text._ZN2at6native27unrolled_elementwise_kernelINS0_13AUnaryFunctorIdddZZZNS0_17atan2_kernel_cudaERNS_18TensorIteratorBaseEENKUlvE_clEvENKUlvE_clEvEUlddE_EESt5arrayIPcLm2EELi4E23TrivialOffsetCalculatorILi1EjESD_NS0_6memory15LoadWithoutCastENSE_16StoreWithoutCastEEEviT_T0_T2_T3_T4_T5_:
        /* <DEDUP_REMOVED lines=61> */
[----:B------:R-:W-:Y:S05]  /*03d0*/  CALL.REL.NOINC `($__internal_80_$__cuda_sm20_div_rn_f64_full) ;  /* 0x0000002000147944 */ /* 0x000fea0003c00000 */
[----:B------:R-:W-:-:S07]  /*03e0*/  IMAD.MOV.U32 R3, RZ, RZ, R23 ;  /* 0x000000ffff037224 */ /* 0x000fce00078e0017 */
.L_x_19313:
[----:B------:R-:W-:Y:S05]  /*03f0*/  BSYNC B1 ;  /* 0x0000000000017941 */ /* 0x000fea0003800000 */
.L_x_19312:
        /* <DEDUP_REMOVED lines=83> */
.L_x_19315:
[----:B------:R-:W-:Y:S02]  /*0930*/  FSEL R2, RZ, 3.37028055040000000000e+12, P0 ;  /* 0x54442d18ff027808 */ /* 0x000fe40000000000 */
[----:B------:R-:W-:-:S07]  /*0940*/  FSEL R3, RZ, 2.1426990032196044922, P0 ;  /* 0x400921fbff037808 */ /* 0x000fce0000000000 */
.L_x_19316:
[----:B------:R-:W-:Y:S05]  /*0950*/  BSYNC B1 ;  /* 0x0000000000017941 */ /* 0x000fea0003800000 */
.L_x_19314:
[----:B------:R-:W0:Y:S01]  /*0960*/  LDC R7, c[0x0][0x224] ;  /* 0x00008900ff077b82 */ /* 0x000e220000000800 */
[----:B------:R-:W-:Y:S02]  /*0970*/  ULDC.64 UR6, c[0x0][0x220] ;  /* 0x0000880000067ab9 */ /* 0x000fe40000000a00 */
[----:B------:R-:W-:-:S08]  /*0980*/  DADD R30, |R30|, |UR6| ;  /* 0x400000061e1e7e29 */ /* 0x000fd00008000200 */
[----:B------:R-:W-:-:S06]  /*0990*/  DSETP.GTU.AND P0, PT, |R30|, +INF , PT ;  /* 0x7ff000001e00742a */ /* 0x000fcc0003f0c200 */
[----:B------:R-:W-:Y:S02]  /*09a0*/  FSEL R4, R30, R2, P0 ;  /* 0x000000021e047208 */ /* 0x000fe40000000000 */
[----:B0-----:R-:W-:-:S04]  /*09b0*/  LOP3.LUT R3, R3, 0x80000000, R7, 0xb8, !PT ;  /* 0x8000000003037812 */ /* 0x001fc800078eb807 */
[----:B------:R-:W-:-:S07]  /*09c0*/  FSEL R3, R31, R3, P0 ;  /* 0x000000031f037208 */ /* 0x000fce0000000000 */
.L_x_19311:
[----:B------:R-:W-:Y:S05]  /*09d0*/  BSYNC B0 ;  /* 0x0000000000007941 */ /* 0x000fea0003800000 */
.L_x_19310:
        /* <DEDUP_REMOVED lines=32> */
[----:B------:R-:W-:Y:S02]  /*0be0*/  IMAD.MOV.U32 R6, RZ, RZ, R2 ;  /* 0x000000ffff067224 */ /* 0x000fe400078e0002 */
[----:B------:R-:W-:-:S07]  /*0bf0*/  IMAD.MOV.U32 R7, RZ, RZ, R23 ;  /* 0x000000ffff077224 */ /* 0x000fce00078e0017 */
.L_x_19320:
[----:B------:R-:W-:Y:S05]  /*0c00*/  BSYNC B1 ;  /* 0x0000000000017941 */ /* 0x000fea0003800000 */
.L_x_19319:
        /* <DEDUP_REMOVED lines=83> */
.L_x_19322:
[----:B------:R-:W-:Y:S02]  /*1140*/  FSEL R28, RZ, 3.37028055040000000000e+12, P0 ;  /* 0x54442d18ff1c7808 */ /* 0x000fe40000000000 */
[----:B------:R-:W-:-:S07]  /*1150*/  FSEL R29, RZ, 2.1426990032196044922, P0 ;  /* 0x400921fbff1d7808 */ /* 0x000fce0000000000 */
.L_x_19323:
[----:B------:R-:W-:Y:S05]  /*1160*/  BSYNC B1 ;  /* 0x0000000000017941 */ /* 0x000fea0003800000 */
.L_x_19321:
[----:B------:R-:W0:Y:S01]  /*1170*/  LDC R7, c[0x0][0x224] ;  /* 0x00008900ff077b82 */ /* 0x000e220000000800 */
[----:B------:R-:W-:Y:S02]  /*1180*/  ULDC.64 UR6, c[0x0][0x220] ;  /* 0x0000880000067ab9 */ /* 0x000fe40000000a00 */
[----:B------:R-:W-:-:S08]  /*1190*/  DADD R26, |R26|, |UR6| ;  /* 0x400000061a1a7e29 */ /* 0x000fd00008000200 */
[----:B------:R-:W-:-:S06]  /*11a0*/  DSETP.GTU.AND P0, PT, |R26|, +INF , PT ;  /* 0x7ff000001a00742a */ /* 0x000fcc0003f0c200 */
[----:B------:R-:W-:Y:S02]  /*11b0*/  FSEL R28, R26, R28, P0 ;  /* 0x0000001c1a1c7208 */ /* 0x000fe40000000000 */
[----:B0-----:R-:W-:-:S04]  /*11c0*/  LOP3.LUT R29, R29, 0x80000000, R7, 0xb8, !PT ;  /* 0x800000001d1d7812 */ /* 0x001fc800078eb807 */
[----:B------:R-:W-:-:S07]  /*11d0*/  FSEL R29, R27, R29, P0 ;  /* 0x0000001d1b1d7208 */ /* 0x000fce0000000000 */
.L_x_19318:
[----:B------:R-:W-:Y:S05]  /*11e0*/  BSYNC B0 ;  /* 0x0000000000007941 */ /* 0x000fea0003800000 */
.L_x_19317:
        /* <DEDUP_REMOVED lines=34> */
.L_x_19327:
[----:B------:R-:W-:Y:S05]  /*1410*/  BSYNC B1 ;  /* 0x0000000000017941 */ /* 0x000fea0003800000 */
.L_x_19326:
        /* <DEDUP_REMOVED lines=83> */
.L_x_19329:
[----:B------:R-:W-:Y:S02]  /*1950*/  FSEL R26, RZ, 3.37028055040000000000e+12, P0 ;  /* 0x54442d18ff1a7808 */ /* 0x000fe40000000000 */
[----:B------:R-:W-:-:S07]  /*1960*/  FSEL R27, RZ, 2.1426990032196044922, P0 ;  /* 0x400921fbff1b7808 */ /* 0x000fce0000000000 */
.L_x_19330:
[----:B------:R-:W-:Y:S05]  /*1970*/  BSYNC B1 ;  /* 0x0000000000017941 */ /* 0x000fea0003800000 */
.L_x_19328:
[----:B------:R-:W0:Y:S01]  /*1980*/  LDC R7, c[0x0][0x224] ;  /* 0x00008900ff077b82 */ /* 0x000e220000000800 */
[----:B------:R-:W-:Y:S02]  /*1990*/  ULDC.64 UR6, c[0x0][0x220] ;  /* 0x0000880000067ab9 */ /* 0x000fe40000000a00 */
[----:B------:R-:W-:-:S08]  /*19a0*/  DADD R10, |R10|, |UR6| ;  /* 0x400000060a0a7e29 */ /* 0x000fd00008000200 */
[----:B------:R-:W-:-:S06]  /*19b0*/  DSETP.GTU.AND P0, PT, |R10|, +INF , PT ;  /* 0x7ff000000a00742a */ /* 0x000fcc0003f0c200 */
[----:B------:R-:W-:Y:S02]  /*19c0*/  FSEL R26, R10, R26, P0 ;  /* 0x0000001a0a1a7208 */ /* 0x000fe40000000000 */
[----:B0-----:R-:W-:-:S04]  /*19d0*/  LOP3.LUT R27, R27, 0x80000000, R7, 0xb8, !PT ;  /* 0x800000001b1b7812 */ /* 0x001fc800078eb807 */
[----:B------:R-:W-:-:S07]  /*19e0*/  FSEL R27, R11, R27, P0 ;  /* 0x0000001b0b1b7208 */ /* 0x000fce0000000000 */
.L_x_19325:
[----:B------:R-:W-:Y:S05]  /*19f0*/  BSYNC B0 ;  /* 0x0000000000007941 */ /* 0x000fea0003800000 */
.L_x_19324:
        /* <DEDUP_REMOVED lines=34> */
.L_x_19334:
[----:B------:R-:W-:Y:S05]  /*1c20*/  BSYNC B1 ;  /* 0x0000000000017941 */ /* 0x000fea0003800000 */
.L_x_19333:
        /* <DEDUP_REMOVED lines=83> */
.L_x_19336:
[----:B------:R-:W-:Y:S02]  /*2160*/  FSEL R6, RZ, 3.37028055040000000000e+12, P0 ;  /* 0x54442d18ff067808 */ /* 0x000fe40000000000 */
[----:B------:R-:W-:-:S07]  /*2170*/  FSEL R7, RZ, 2.1426990032196044922, P0 ;  /* 0x400921fbff077808 */ /* 0x000fce0000000000 */
.L_x_19337:
[----:B------:R-:W-:Y:S05]  /*2180*/  BSYNC B1 ;  /* 0x0000000000017941 */ /* 0x000fea0003800000 */
.L_x_19335:
[----:B------:R-:W0:Y:S01]  /*2190*/  LDC R11, c[0x0][0x224] ;  /* 0x00008900ff0b7b82 */ /* 0x000e220000000800 */
[----:B------:R-:W-:Y:S02]  /*21a0*/  ULDC.64 UR6, c[0x0][0x220] ;  /* 0x0000880000067ab9 */ /* 0x000fe40000000a00 */
[----:B------:R-:W-:-:S08]  /*21b0*/  DADD R8, |R8|, |UR6| ;  /* 0x4000000608087e29 */ /* 0x000fd00008000200 */
[----:B------:R-:W-:-:S06]  /*21c0*/  DSETP.GTU.AND P0, PT, |R8|, +INF , PT ;  /* 0x7ff000000800742a */ /* 0x000fcc0003f0c200 */
[----:B------:R-:W-:Y:S02]  /*21d0*/  FSEL R0, R8, R6, P0 ;  /* 0x0000000608007208 */ /* 0x000fe40000000000 */
[----:B0-----:R-:W-:-:S04]  /*21e0*/  LOP3.LUT R7, R7, 0x80000000, R11, 0xb8, !PT ;  /* 0x8000000007077812 */ /* 0x001fc800078eb80b */
[----:B------:R-:W-:-:S07]  /*21f0*/  FSEL R7, R9, R7, P0 ;  /* 0x0000000709077208 */ /* 0x000fce0000000000 */
.L_x_19332:
[----:B------:R-:W-:Y:S05]  /*2200*/  BSYNC B0 ;  /* 0x0000000000007941 */ /* 0x000fea0003800000 */
.L_x_19331:
        /* <DEDUP_REMOVED lines=24> */
.L_x_19339:
[----:B------:R-:W-:Y:S05]  /*2390*/  BSYNC B0 ;  /* 0x0000000000007941 */ /* 0x000fea0003800000 */
.L_x_19338:
        /* <DEDUP_REMOVED lines=9> */
        .weak           $__internal_80_$__cuda_sm20_div_rn_f64_full
        .type           $__internal_80_$__cuda_sm20_div_rn_f64_full,@function
        .size           $__internal_80_$__cuda_sm20_div_rn_f64_full,(.L_x_19756 - $__internal_80_$__cuda_sm20_div_rn_f64_full)
$__internal_80_$__cuda_sm20_div_rn_f64_full:
        /* <DEDUP_REMOVED lines=66> */
.L_x_19341:
        /* <DEDUP_REMOVED lines=16> */
.L_x_19344:
[----:B------:R-:W-:Y:S01]  /*2950*/  LOP3.LUT R23, R15, 0x80000, RZ, 0xfc, !PT ;  /* 0x000800000f177812 */ /* 0x000fe200078efcff */
[----:B------:R-:W-:Y:S01]  /*2960*/  IMAD.MOV.U32 R22, RZ, RZ, R14 ;  /* 0x000000ffff167224 */ /* 0x000fe200078e000e */
[----:B------:R-:W-:Y:S06]  /*2970*/  BRA `(.L_x_19342) ;  /* 0x0000000000087947 */ /* 0x000fec0003800000 */
.L_x_19343:
[----:B------:R-:W-:Y:S01]  /*2980*/  LOP3.LUT R23, R17, 0x80000, RZ, 0xfc, !PT ;  /* 0x0008000011177812 */ /* 0x000fe200078efcff */
[----:B------:R-:W-:-:S07]  /*2990*/  IMAD.MOV.U32 R22, RZ, RZ, R16 ;  /* 0x000000ffff167224 */ /* 0x000fce00078e0010 */
.L_x_19342:
[----:B------:R-:W-:Y:S05]  /*29a0*/  BSYNC B2 ;  /* 0x0000000000027941 */ /* 0x000fea0003800000 */
.L_x_19340:
[----:B------:R-:W-:Y:S02]  /*29b0*/  IMAD.MOV.U32 R7, RZ, RZ, 0x0 ;  /* 0x00000000ff077424 */ /* 0x000fe400078e00ff */
[----:B------:R-:W-:Y:S02]  /*29c0*/  IMAD.MOV.U32 R2, RZ, RZ, R22 ;  /* 0x000000ffff027224 */ /* 0x000fe400078e0016 */
[----:B------:R-:W-:Y:S05]  /*29d0*/  RET.REL.NODEC R6 `(_ZN2at6native27unrolled_elementwise_kernelINS0_13AUnaryFunctorIdddZZZNS0_17atan2_kernel_cudaERNS_18TensorIteratorBaseEENKUlvE_clEvENKUlvE_clEvEUlddE_EESt5arrayIPcLm2EELi4E23TrivialOffsetCalculatorILi1EjESD_NS0_6memory15LoadWithoutCastENSE_16StoreWithoutCastEEEviT_T0_T2_T3_T4_T5_) ;  /* 0xffffffd406887950 */ /* 0x000fea0003c3ffff */
.L_x_19345:
        /* <DEDUP_REMOVED lines=10> */
.L_x_19756:


//--------------------- .text._ZN2at6native29vectorized_elementwise_kernelILi2ENS0_13AUnaryFunctorIdddZZZNS0_17atan2_kernel_cudaERNS_18TensorIteratorBaseEENKUlvE_clEvENKUlvE_clEvEUlddE_EESt5arrayIPcLm2EEEEviT0_T1_ --------------------------
	.section	.text._ZN2at6native29vectorized_elementwise_kernelILi2ENS0_13AUnaryFunctorIdddZZZNS0_17atan2_kernel_cudaERNS_18TensorIteratorBaseEENKUlvE_clEvENKUlvE_clEvEUlddE_EESt5arrayIPcLm2EEEEviT0_T1_,"ax",@progbits
	.align	128
        .global         _ZN2at6native29vectorized_elementwise_kernelILi2ENS0_13AUnaryFunctorIdddZZZNS0_17atan2_kernel_cudaERNS_18TensorIteratorBaseEENKUlvE_clEvENKUlvE_clEvEUlddE_EESt5arrayIPcLm2EEEEviT0_T1_
        .type           _ZN2at6native29vectorized_elementwise_kernelILi2ENS0_13AUnaryFunctorIdddZZZNS0_17atan2_kernel_cudaERNS_18TensorIteratorBaseEENKUlvE_clEvENKUlvE_clEvEUlddE_EESt5arrayIPcLm2EEEEviT0_T1_,@function
        .size           _ZN2at6native29vectorized_elementwise_kernelILi2ENS0_13AUnaryFunctorIdddZZZNS0_17atan2_kernel_cudaERNS_18TensorIteratorBaseEENKUlvE_clEvENKUlvE_clEvEUlddE_EESt5arrayIPcLm2EEEEviT0_T1_,(.L_x_19757 - _ZN2at6native29vectorized_elementwise_kernelILi2ENS0_13AUnaryFunctorIdddZZZNS0_17atan2_kernel_cudaERNS_18TensorIteratorBaseEENKUlvE_clEvENKUlvE_clEvEUlddE_EESt5arrayIPcLm2EEEEviT0_T1_)
        .other          _ZN2at6native29vectorized_elementwise_kernelILi2ENS0_13AUnaryFunctorIdddZZZNS0_17atan2_kernel_cudaERNS_18TensorIteratorBaseEENKUlvE_clEvENKUlvE_clEvEUlddE_EESt5arrayIPcLm2EEEEviT0_T1_,@"STO_CUDA_ENTRY STV_DEFAULT"
_ZN2at6native29vectorized_elementwise_kernelILi2ENS0_13AUnaryFunctorIdddZZZNS0_17atan2_kernel_cudaERNS_18TensorIteratorBaseEENKUlvE_clEvENKUlvE_clEvEUlddE_EESt5arrayIPcLm2EEEEviT0_T1_:
.text._ZN2at6native29vectorized_elementwise_kernelILi2ENS0_13AUnaryFunctorIdddZZZNS0_17atan2_kernel_cudaERNS_18TensorIteratorBaseEENKUlvE_clEvENKUlvE_clEvEUlddE_EESt5arrayIPcLm2EEEEviT0_T1_:
        /* <DEDUP_REMOVED lines=14> */
[----:B------:R0:W5:Y:S04]  /*00e0*/  LDG.E.128 R20, desc[UR4][R4.64+0x800] ;  /* 0x0008000404147981 */ /* 0x000168000c1e1d00 */
[----:B------:R0:W5:Y:S04]  /*00f0*/  LDG.E.128 R16, desc[UR4][R4.64+0x1000] ;  /* 0x0010000404107981 */ /* 0x000168000c1e1d00 */
[----:B------:R0:W5:Y:S01]  /*0100*/  LDG.E.128 R12, desc[UR4][R4.64+0x1800] ;  /* 0x00180004040c7981 */ /* 0x000162000c1e1d00 */
[----:B------:R-:W-:Y:S01]  /*0110*/  IMAD.U32 R2, RZ, RZ, UR6 ;  /* 0x00000006ff027e24 */ /* 0x000fe2000f8e00ff */
[----:B------:R-:W-:Y:S01]  /*0120*/  BSSY B1, `(.L_x_19347) ;  /* 0x0000072000017945 */ /* 0x000fe20003800000 */
[----:B------:R-:W-:-:S06]  /*0130*/  IMAD.U32 R3, RZ, RZ, UR7 ;  /* 0x00000007ff037e24 */ /* 0x000fcc000f8e00ff */
[----:B------:R-:W-:Y:S02]  /*0140*/  DADD R8, -RZ, |R2| ;  /* 0x00000000ff087229 */ /* 0x000fe40000000502 */
[----:B--2---:R-:W-:Y:S02]  /*0150*/  DADD R6, -RZ, |R24| ;  /* 0x00000000ff067229 */ /* 0x004fe40000000518 */
[----:B------:R-:W-:-:S08]  /*0160*/  DSETP.GEU.AND P1, PT, |R24|, |R2|, PT ;  /* 0x400000021800722a */ /* 0x000fd00003f2e200 */
[----:B------:R-:W-:Y:S02]  /*0170*/  FSEL R30, R6, R8, P1 ;  /* 0x00000008061e7208 */ /* 0x000fe40000800000 */
[----:B------:R-:W-:-:S06]  /*0180*/  FSEL R31, R7, R9, P1 ;  /* 0x00000009071f7208 */ /* 0x000fcc0000800000 */
[----:B------:R-:W-:-:S14]  /*0190*/  DSETP.NEU.AND P0, PT, R30, RZ, PT ;  /* 0x000000ff1e00722a */ /* 0x000fdc0003f0d000 */
[----:B0-----:R-:W-:Y:S05]  /*01a0*/  @!P0 BRA `(.L_x_19348) ;  /* 0x0000000400988947 */ /* 0x001fea0003800000 */
[----:B------:R-:W0:Y:S01]  /*01b0*/  MUFU.RCP64H R3, R31 ;  /* 0x0000001f00037308 */ /* 0x000e220000001800 */
[----:B------:R-:W-:Y:S01]  /*01c0*/  IMAD.MOV.U32 R2, RZ, RZ, 0x1 ;  /* 0x00000001ff027424 */ /* 0x000fe200078e00ff */
[----:B------:R-:W-:Y:S01]  /*01d0*/  FSEL R32, R6, R8, !P1 ;  /* 0x0000000806207208 */ /* 0x000fe20004800000 */
[----:B------:R-:W-:Y:S01]  /*01e0*/  BSSY B2, `(.L_x_19349) ;  /* 0x0000010000027945 */ /* 0x000fe20003800000 */
        /* <DEDUP_REMOVED lines=13> */
[----:B------:R-:W-:-:S07]  /*02c0*/  MOV R0, 0x2e0 ;  /* 0x000002e000007802 */ /* 0x000fce0000000f00 */
[----:B-----5:R-:W-:Y:S05]  /*02d0*/  CALL.REL.NOINC `($__internal_81_$__cuda_sm20_div_rn_f64_full) ;  /* 0x0000008000847944 */ /* 0x020fea0003c00000 */
.L_x_19350:
[----:B------:R-:W-:Y:S05]  /*02e0*/  BSYNC B2 ;  /* 0x0000000000027941 */ /* 0x000fea0003800000 */
.L_x_19349:
[----:B------:R-:W-:Y:S01]  /*02f0*/  DMUL R2, R4, R4 ;  /* 0x0000000404027228 */ /* 0x000fe20000000000 */
[----:B------:R-:W-:Y:S01]  /*0300*/  IMAD.MOV.U32 R6, RZ, RZ, -0x2449a4b7 ;  /* 0xdbb65b49ff067424 */ /* 0x000fe200078e00ff */
[----:B------:R-:W-:Y:S01]  /*0310*/  UMOV UR6, 0x2a25ff7e ;  /* 0x2a25ff7e00067882 */ /* 0x000fe20000000000 */
[----:B------:R-:W-:Y:S01]  /*0320*/  IMAD.MOV.U32 R7, RZ, RZ, 0x3f2d3b63 ;  /* 0x3f2d3b63ff077424 */ /* 0x000fe200078e00ff */
[----:B------:R-:W-:Y:S01]  /*0330*/  UMOV UR7, 0x3ef53e1d ;  /* 0x3ef53e1d00077882 */ /* 0x000fe20000000000 */
[----:B------:R-:W-:Y:S01]  /*0340*/  ISETP.GE.AND P0, PT, R25, RZ, PT ;  /* 0x000000ff1900720c */ /* 0x000fe20003f06270 */
[----:B------:R-:W-:-:S03]  /*0350*/  ULDC.64 UR8, c[0x0][0x220] ;  /* 0x0000880000087ab9 */ /* 0x000fc60000000a00 */
        /* <DEDUP_REMOVED lines=59> */
[----:B------:R-:W-:Y:S01]  /*0710*/  FSEL R4, R6, R2, !P0 ;  /* 0x0000000206047208 */ /* 0x000fe20004000000 */
[----:B------:R-:W-:Y:S01]  /*0720*/  IMAD.U32 R2, RZ, RZ, UR8 ;  /* 0x00000008ff027e24 */ /* 0x000fe2000f8e00ff */
[----:B------:R-:W-:Y:S01]  /*0730*/  FSEL R5, R7, R3, !P0 ;  /* 0x0000000307057208 */ /* 0x000fe20004000000 */
[----:B------:R-:W-:Y:S01]  /*0740*/  IMAD.U32 R3, RZ, RZ, UR9 ;  /* 0x00000009ff037e24 */ /* 0x000fe2000f8e00ff */
[----:B------:R-:W-:Y:S02]  /*0750*/  FSEL R43, R8, R6, !P0 ;  /* 0x00000006082b7208 */ /* 0x000fe40004000000 */
[----:B------:R-:W-:Y:S02]  /*0760*/  FSEL R7, R9, R7, !P0 ;  /* 0x0000000709077208 */ /* 0x000fe40004000000 */
[----:B------:R-:W-:Y:S02]  /*0770*/  DADD R4, R4, UR6 ;  /* 0x0000000604047e29 */ /* 0x000fe40008000000 */
[----:B------:R-:W-:-:S08]  /*0780*/  DSETP.NEU.AND P2, PT, |R24|, |R2|, PT ;  /* 0x400000021800722a */ /* 0x000fd00003f4d200 */
[----:B------:R-:W-:Y:S02]  /*0790*/  FSEL R42, R4, R43, !P1 ;  /* 0x0000002b042a7208 */ /* 0x000fe40004800000 */
[----:B------:R-:W-:-:S04]  /*07a0*/  FSEL R43, R5, R7, !P1 ;  /* 0x00000007052b7208 */ /* 0x000fc80004800000 */
[----:B------:R-:W-:Y:S05]  /*07b0*/  @P2 BRA `(.L_x_19351) ;  /* 0x0000000000202947 */ /* 0x000fea0003800000 */
[----:B------:R-:W-:Y:S02]  /*07c0*/  IMAD.MOV.U32 R42, RZ, RZ, 0x7f3321d2 ;  /* 0x7f3321d2ff2a7424 */ /* 0x000fe400078e00ff */
[----:B------:R-:W-:-:S03]  /*07d0*/  IMAD.MOV.U32 R0, RZ, RZ, 0x4002d97c ;  /* 0x4002d97cff007424 */ /* 0x000fc600078e00ff */
[----:B------:R-:W-:Y:S02]  /*07e0*/  FSEL R42, R42, 3.37028055040000000000e+12, !P0 ;  /* 0x54442d182a2a7808 */ /* 0x000fe40004000000 */
[----:B------:R-:W-:Y:S01]  /*07f0*/  FSEL R43, R0, 1.8213495016098022461, !P0 ;  /* 0x3fe921fb002b7808 */ /* 0x000fe20004000000 */
[----:B------:R-:W-:Y:S06]  /*0800*/  BRA `(.L_x_19351) ;  /* 0x00000000000c7947 */ /* 0x000fec0003800000 */
.L_x_19348:
[----:B------:R-:W-:-:S04]  /*0810*/  ISETP.GE.AND P0, PT, R25, RZ, PT ;  /* 0x000000ff1900720c */ /* 0x000fc80003f06270 */
[----:B------:R-:W-:Y:S02]  /*0820*/  FSEL R42, RZ, 3.37028055040000000000e+12, P0 ;  /* 0x54442d18ff2a7808 */ /* 0x000fe40000000000 */
[----:B------:R-:W-:-:S07]  /*0830*/  FSEL R43, RZ, 2.1426990032196044922, P0 ;  /* 0x400921fbff2b7808 */ /* 0x000fce0000000000 */
.L_x_19351:
[----:B------:R-:W-:Y:S05]  /*0840*/  BSYNC B1 ;  /* 0x0000000000017941 */ /* 0x000fea0003800000 */
.L_x_19347:
[----:B------:R-:W-:Y:S01]  /*0850*/  DADD R6, -RZ, |R26| ;  /* 0x00000000ff067229 */ /* 0x000fe2000000051a */
[----:B------:R-:W-:Y:S01]  /*0860*/  BSSY B1, `(.L_x_19352) ;  /* 0x0000070000017945 */ /* 0x000fe20003800000 */
[--C-:B------:R-:W-:Y:S02]  /*0870*/  DADD R8, -RZ, |R2|.reuse ;  /* 0x00000000ff087229 */ /* 0x100fe40000000502 */
[----:B------:R-:W-:-:S08]  /*0880*/  DSETP.GEU.AND P1, PT, |R26|, |R2|, PT ;  /* 0x400000021a00722a */ /* 0x000fd00003f2e200 */
[----:B------:R-:W-:Y:S02]  /*0890*/  FSEL R30, R6, R8, P1 ;  /* 0x00000008061e7208 */ /* 0x000fe40000800000 */
[----:B------:R-:W-:-:S06]  /*08a0*/  FSEL R31, R7, R9, P1 ;  /* 0x00000009071f7208 */ /* 0x000fcc0000800000 */
[----:B------:R-:W-:-:S14]  /*08b0*/  DSETP.NEU.AND P0, PT, R30, RZ, PT ;  /* 0x000000ff1e00722a */ /* 0x000fdc0003f0d000 */
[----:B------:R-:W-:Y:S05]  /*08c0*/  @!P0 BRA `(.L_x_19353) ;  /* 0x0000000400988947 */ /* 0x000fea0003800000 */
        /* <DEDUP_REMOVED lines=19> */
.L_x_19355:
[----:B------:R-:W-:Y:S05]  /*0a00*/  BSYNC B2 ;  /* 0x0000000000027941 */ /* 0x000fea0003800000 */
.L_x_19354:
        /* <DEDUP_REMOVED lines=82> */
.L_x_19353:
[----:B------:R-:W-:-:S04]  /*0f30*/  ISETP.GE.AND P0, PT, R27, RZ, PT ;  /* 0x000000ff1b00720c */ /* 0x000fc80003f06270 */
[----:B------:R-:W-:Y:S02]  /*0f40*/  FSEL R10, RZ, 3.37028055040000000000e+12, P0 ;  /* 0x54442d18ff0a7808 */ /* 0x000fe40000000000 */
[----:B------:R-:W-:-:S07]  /*0f50*/  FSEL R11, RZ, 2.1426990032196044922, P0 ;  /* 0x400921fbff0b7808 */ /* 0x000fce0000000000 */
.L_x_19356:
[----:B------:R-:W-:Y:S05]  /*0f60*/  BSYNC B1 ;  /* 0x0000000000017941 */ /* 0x000fea0003800000 */
.L_x_19352:
[----:B-----5:R-:W-:Y:S01]  /*0f70*/  DADD R6, -RZ, |R20| ;  /* 0x00000000ff067229 */ /* 0x020fe20000000514 */
        /* <DEDUP_REMOVED lines=25> */
[----:B------:R-:W-:Y:S05]  /*1110*/  CALL.REL.NOINC `($__internal_81_$__cuda_sm20_div_rn_f64_full) ;  /* 0x0000007000f47944 */ /* 0x000fea0003c00000 */
.L_x_19360:
[----:B------:R-:W-:Y:S05]  /*1120*/  BSYNC B2 ;  /* 0x0000000000027941 */ /* 0x000fea0003800000 */
.L_x_19359:
        /* <DEDUP_REMOVED lines=82> */
.L_x_19358:
[----:B------:R-:W-:-:S04]  /*1650*/  ISETP.GE.AND P0, PT, R21, RZ, PT ;  /* 0x000000ff1500720c */ /* 0x000fc80003f06270 */
[----:B------:R-:W-:Y:S02]  /*1660*/  FSEL R6, RZ, 3.37028055040000000000e+12, P0 ;  /* 0x54442d18ff067808 */ /* 0x000fe40000000000 */
[----:B------:R-:W-:-:S07]  /*1670*/  FSEL R7, RZ, 2.1426990032196044922, P0 ;  /* 0x400921fbff077808 */ /* 0x000fce0000000000 */
.L_x_19361:
[----:B------:R-:W-:Y:S05]  /*1680*/  BSYNC B1 ;  /* 0x0000000000017941 */ /* 0x000fea0003800000 */
.L_x_19357:
[----:B------:R-:W-:Y:S01]  /*1690*/  DADD R30, -RZ, |R2| ;  /* 0x00000000ff1e7229 */ /* 0x000fe20000000502 */
[----:B------:R-:W-:Y:S01]  /*16a0*/  IMAD.MOV.U32 R4, RZ, RZ, 0x1 ;  /* 0x00000001ff047424 */ /* 0x000fe200078e00ff */
[----:B------:R-:W-:Y:S01]  /*16b0*/  DADD R28, -RZ, |R22| ;  /* 0x00000000ff1c7229 */ /* 0x000fe20000000516 */
[----:B------:R-:W-:Y:S01]  /*16c0*/  BSSY B1, `(.L_x_19362) ;  /* 0x000001f000017945 */ /* 0x000fe20003800000 */
[--C-:B------:R-:W-:Y:S02]  /*16d0*/  DSETP.GEU.AND P1, PT, |R22|, |R2|.reuse, PT ;  /* 0x400000021600722a */ /* 0x100fe40003f2e200 */
[--C-:B------:R-:W-:Y:S02]  /*16e0*/  DADD R20, |R20|, |R2|.reuse ;  /* 0x0000000014147229 */ /* 0x100fe40000000602 */
[--C-:B------:R-:W-:Y:S02]  /*16f0*/  DADD R24, |R24|, |R2|.reuse ;  /* 0x0000000018187229 */ /* 0x100fe40000000602 */
[----:B------:R-:W-:-:S02]  /*1700*/  DADD R26, |R26|, |R2| ;  /* 0x000000001a1a7229 */ /* 0x000fc40000000602 */
[CC--:B------:R-:W-:Y:S02]  /*1710*/  FSEL R45, R29.reuse, R31.reuse, P1 ;  /* 0x0000001f1d2d7208 */ /* 0x0c0fe40000800000 */
[CC--:B------:R-:W-:Y:S01]  /*1720*/  FSEL R44, R28.reuse, R30.reuse, P1 ;  /* 0x0000001e1c2c7208 */ /* 0x0c0fe20000800000 */
[----:B------:R-:W-:Y:S01]  /*1730*/  DSETP.GTU.AND P0, PT, |R20|, +INF , PT ;  /* 0x7ff000001400742a */ /* 0x000fe20003f0c200 */
[----:B------:R-:W0:Y:S01]  /*1740*/  MUFU.RCP64H R5, R45 ;  /* 0x0000002d00057308 */ /* 0x000e220000001800 */
[----:B------:R-:W-:Y:S02]  /*1750*/  FSEL R32, R28, R30, !P1 ;  /* 0x0000001e1c207208 */ /* 0x000fe40004800000 */
[----:B------:R-:W-:Y:S02]  /*1760*/  FSEL R33, R29, R31, !P1 ;  /* 0x0000001f1d217208 */ /* 0x000fe40004800000 */
[----:B------:R-:W1:Y:S01]  /*1770*/  LDC R31, c[0x0][0x224] ;  /* 0x00008900ff1f7b82 */ /* 0x000e620000000800 */
[----:B------:R-:W-:-:S02]  /*1780*/  FSEL R2, R20, R6, P0 ;  /* 0x0000000614027208 */ /* 0x000fc40000000000 */
[----:B------:R-:W-:Y:S01]  /*1790*/  FSETP.GEU.AND P3, PT, |R33|, 6.5827683646048100446e-37, PT ;  /* 0x036000002100780b */ /* 0x000fe20003f6e200 */
[----:B0-----:R-:W-:-:S08]  /*17a0*/  DFMA R8, -R44, R4, 1 ;  /* 0x3ff000002c08742b */ /* 0x001fd00000000104 */
[----:B------:R-:W-:Y:S01]  /*17b0*/  DFMA R8, R8, R8, R8 ;  /* 0x000000080808722b */ /* 0x000fe20000000008 */
[----:B-1----:R-:W-:-:S07]  /*17c0*/  LOP3.LUT R3, R7, 0x80000000, R31, 0xb8, !PT ;  /* 0x8000000007037812 */ /* 0x002fce00078eb81f */
[----:B------:R-:W-:Y:S01]  /*17d0*/  DFMA R8, R4, R8, R4 ;  /* 0x000000080408722b */ /* 0x000fe20000000004 */
[----:B------:R-:W-:-:S07]  /*17e0*/  FSEL R3, R21, R3, P0 ;  /* 0x0000000315037208 */ /* 0x000fce0000000000 */
        /* <DEDUP_REMOVED lines=11> */
[----:B------:R-:W-:Y:S05]  /*18a0*/  CALL.REL.NOINC `($__internal_81_$__cuda_sm20_div_rn_f64_full) ;  /* 0x0000006c00107944 */ /* 0x000fea0003c00000 */
.L_x_19363:
[----:B------:R-:W-:Y:S05]  /*18b0*/  BSYNC B1 ;  /* 0x0000000000017941 */ /* 0x000fea0003800000 */
.L_x_19362:
[----:B------:R-:W-:Y:S01]  /*18c0*/  DMUL R6, R4, R4 ;  /* 0x0000000404067228 */ /* 0x000fe20000000000 */
[----:B------:R-:W-:Y:S01]  /*18d0*/  IMAD.MOV.U32 R8, RZ, RZ, -0x2449a4b7 ;  /* 0xdbb65b49ff087424 */ /* 0x000fe200078e00ff */
[----:B------:R-:W-:Y:S01]  /*18e0*/  UMOV UR6, 0x2a25ff7e ;  /* 0x2a25ff7e00067882 */ /* 0x000fe20000000000 */
[----:B------:R-:W-:Y:S01]  /*18f0*/  IMAD.MOV.U32 R9, RZ, RZ, 0x3f2d3b63 ;  /* 0x3f2d3b63ff097424 */ /* 0x000fe200078e00ff */
[----:B------:R-:W-:Y:S01]  /*1900*/  UMOV UR7, 0x3ef53e1d ;  /* 0x3ef53e1d00077882 */ /* 0x000fe20000000000 */
[----:B------:R-:W-:Y:S01]  /*1910*/  ISETP.GE.AND P3, PT, R23, RZ, PT ;  /* 0x000000ff1700720c */ /* 0x000fe20003f66270 */
[----:B------:R-:W-:Y:S01]  /*1920*/  DSETP.NEU.AND P4, PT, R44, RZ, PT ;  /* 0x000000ff2c00722a */ /* 0x000fe20003f8d000 */
[----:B------:R-:W-:Y:S01]  /*1930*/  BSSY B0, `(.L_x_19364) ;  /* 0x0000057000007945 */ /* 0x000fe20003800000 */
[----:B------:R-:W-:Y:S02]  /*1940*/  DSETP.GTU.AND P0, PT, |R24|, +INF , PT ;  /* 0x7ff000001800742a */ /* 0x000fe40003f0c200 */
[----:B------:R-:W-:Y:S01]  /*1950*/  DFMA R8, R6, -UR6, R8 ;  /* 0x8000000606087c2b */ /* 0x000fe20008000008 */
[----:B------:R-:W-:Y:S01]  /*1960*/  UMOV UR6, 0x8dde082e ;  /* 0x8dde082e00067882 */ /* 0x000fe20000000000 */
[----:B------:R-:W-:Y:S01]  /*1970*/  UMOV UR7, 0x3f531278 ;  /* 0x3f53127800077882 */ /* 0x000fe20000000000 */
[----:B------:R-:W-:Y:S01]  /*1980*/  DSETP.GTU.AND P2, PT, |R26|, +INF , PT ;  /* 0x7ff000001a00742a */ /* 0x000fe20003f4c200 */
[----:B------:R-:W-:-:S04]  /*1990*/  FSEL R20, R24, R42, P0 ;  /* 0x0000002a18147208 */ /* 0x000fc80000000000 */
[----:B------:R-:W-:Y:S01]  /*19a0*/  DFMA R8, R6, R8, -UR6 ;  /* 0x8000000606087e2b */ /* 0x000fe20008000008 */
[----:B------:R-:W-:Y:S01]  /*19b0*/  UMOV UR6, 0xc8249315 ;  /* 0xc824931500067882 */ /* 0x000fe20000000000 */
[----:B------:R-:W-:Y:S01]  /*19c0*/  UMOV UR7, 0x3f6f9690 ;  /* 0x3f6f969000077882 */ /* 0x000fe20000000000 */
[----:B------:R-:W-:-:S05]  /*19d0*/  FSEL R10, R26, R10, P2 ;  /* 0x0000000a1a0a7208 */ /* 0x000fca0001000000 */
        /* <DEDUP_REMOVED lines=49> */
[----:B------:R-:W0:Y:S07]  /*1cf0*/  LDC R7, c[0x0][0x224] ;  /* 0x00008900ff077b82 */ /* 0x000e2e0000000800 */
[----:B------:R-:W-:-:S08]  /*1d00*/  DFMA R8, R8, R4, R4 ;  /* 0x000000040808722b */ /* 0x000fd00000000004 */
[----:B------:R-:W-:-:S10]  /*1d10*/  DADD R4, -RZ, -R8 ;  /* 0x00000000ff047229 */ /* 0x000fd40000000908 */
[----:B------:R-:W-:Y:S02]  /*1d20*/  FSEL R28, R8, R4, !P3 ;  /* 0x00000004081c7208 */ /* 0x000fe40005800000 */
[----:B------:R-:W-:Y:S01]  /*1d30*/  FSEL R29, R9, R5, !P3 ;  /* 0x00000005091d7208 */ /* 0x000fe20005800000 */
[----:B------:R-:W-:Y:S01]  /*1d40*/  DADD R4, -R8, UR6 ;  /* 0x0000000608047e29 */ /* 0x000fe20008000100 */
[----:B------:R-:W-:Y:S01]  /*1d50*/  UMOV UR7, 0x3ff921fb ;  /* 0x3ff921fb00077882 */ /* 0x000fe20000000000 */
[--C-:B0-----:R-:W-:Y:S02]  /*1d60*/  LOP3.LUT R21, R43, 0x80000000, R7.reuse, 0xb8, !PT ;  /* 0x800000002b157812 */ /* 0x101fe400078eb807 */
[----:B------:R-:W-:Y:S01]  /*1d70*/  LOP3.LUT R11, R11, 0x80000000, R7, 0xb8, !PT ;  /* 0x800000000b0b7812 */ /* 0x000fe200078eb807 */
[----:B------:R-:W-:Y:S01]  /*1d80*/  DADD R28, R28, UR6 ;  /* 0x000000061c1c7e29 */ /* 0x000fe20008000000 */
[----:B------:R-:W-:Y:S02]  /*1d90*/  FSEL R21, R25, R21, P0 ;  /* 0x0000001519157208 */ /* 0x000fe40000000000 */
[----:B------:R-:W-:-:S02]  /*1da0*/  FSEL R11, R27, R11, P2 ;  /* 0x0000000b1b0b7208 */ /* 0x000fc40001000000 */
        /* <DEDUP_REMOVED lines=13> */
.L_x_19365:
[----:B------:R-:W-:Y:S02]  /*1e80*/  FSEL R8, RZ, 3.37028055040000000000e+12, P3 ;  /* 0x54442d18ff087808 */ /* 0x000fe40001800000 */
[----:B------:R-:W-:-:S07]  /*1e90*/  FSEL R9, RZ, 2.1426990032196044922, P3 ;  /* 0x400921fbff097808 */ /* 0x000fce0001800000 */
.L_x_19366:
[----:B------:R-:W-:Y:S05]  /*1ea0*/  BSYNC B0 ;  /* 0x0000000000007941 */ /* 0x000fea0003800000 */
.L_x_19364:
[----:B------:R-:W-:Y:S01]  /*1eb0*/  ULDC.64 UR6, c[0x0][0x220] ;  /* 0x0000880000067ab9 */ /* 0x000fe20000000a00 */
[----:B------:R-:W-:Y:S01]  /*1ec0*/  DADD R28, -RZ, |R16| ;  /* 0x00000000ff1c7229 */ /* 0x000fe20000000510 */
[----:B------:R-:W-:Y:S01]  /*1ed0*/  IMAD.MOV.U32 R4, RZ, RZ, 0x1 ;  /* 0x00000001ff047424 */ /* 0x000fe200078e00ff */
[----:B------:R-:W-:Y:S01]  /*1ee0*/  DADD R30, -RZ, |UR6| ;  /* 0x40000006ff1e7e29 */ /* 0x000fe20008000100 */
[----:B------:R-:W-:Y:S01]  /*1ef0*/  LOP3.LUT R7, R9, 0x80000000, R7, 0xb8, !PT ;  /* 0x8000000009077812 */ /* 0x000fe200078eb807 */
[----:B------:R-:W-:Y:S01]  /*1f00*/  DSETP.GEU.AND P1, PT, |R16|, |UR6|, PT ;  /* 0x4000000610007e2a */ /* 0x000fe2000bf2e200 */
[----:B------:R-:W-:Y:S01]  /*1f10*/  BSSY B1, `(.L_x_19367) ;  /* 0x000001a000017945 */ /* 0x000fe20003800000 */
[----:B------:R-:W-:-:S06]  /*1f20*/  DADD R22, |R22|, |UR6| ;  /* 0x4000000616167e29 */ /* 0x000fcc0008000200 */
[CC--:B------:R-:W-:Y:S02]  /*1f30*/  FSEL R25, R29.reuse, R31.reuse, P1 ;  /* 0x0000001f1d197208 */ /* 0x0c0fe40000800000 */
[CC--:B------:R-:W-:Y:S01]  /*1f40*/  FSEL R24, R28.reuse, R30.reuse, P1 ;  /* 0x0000001e1c187208 */ /* 0x0c0fe20000800000 */
[----:B------:R-:W-:Y:S01]  /*1f50*/  DSETP.GTU.AND P0, PT, |R22|, +INF , PT ;  /* 0x7ff000001600742a */ /* 0x000fe20003f0c200 */
[----:B------:R-:W0:Y:S01]  /*1f60*/  MUFU.RCP64H R5, R25 ;  /* 0x0000001900057308 */ /* 0x000e220000001800 */
[----:B------:R-:W-:Y:S02]  /*1f70*/  FSEL R32, R28, R30, !P1 ;  /* 0x0000001e1c207208 */ /* 0x000fe40004800000 */
[----:B------:R-:W-:Y:S02]  /*1f80*/  FSEL R33, R29, R31, !P1 ;  /* 0x0000001f1d217208 */ /* 0x000fe40004800000 */
        /* <DEDUP_REMOVED lines=18> */
.L_x_19368:
[----:B------:R-:W-:Y:S05]  /*20b0*/  BSYNC B1 ;  /* 0x0000000000017941 */ /* 0x000fea0003800000 */
.L_x_19367:
        /* <DEDUP_REMOVED lines=83> */
.L_x_19370:
[----:B------:R-:W-:Y:S02]  /*25f0*/  FSEL R6, RZ, 3.37028055040000000000e+12, P0 ;  /* 0x54442d18ff067808 */ /* 0x000fe40000000000 */
[----:B------:R-:W-:-:S07]  /*2600*/  FSEL R7, RZ, 2.1426990032196044922, P0 ;  /* 0x400921fbff077808 */ /* 0x000fce0000000000 */
.L_x_19371:
[----:B------:R-:W-:Y:S05]  /*2610*/  BSYNC B0 ;  /* 0x0000000000007941 */ /* 0x000fea0003800000 */
.L_x_19369:
[----:B------:R-:W-:Y:S01]  /*2620*/  ULDC.64 UR6, c[0x0][0x220] ;  /* 0x0000880000067ab9 */ /* 0x000fe20000000a00 */
[----:B------:R-:W-:Y:S01]  /*2630*/  DADD R26, -RZ, |R18| ;  /* 0x00000000ff1a7229 */ /* 0x000fe20000000512 */
[----:B------:R-:W-:Y:S01]  /*2640*/  IMAD.MOV.U32 R4, RZ, RZ, 0x1 ;  /* 0x00000001ff047424 */ /* 0x000fe200078e00ff */
[----:B------:R-:W-:Y:S01]  /*2650*/  DADD R28, -RZ, |UR6| ;  /* 0x40000006ff1c7e29 */ /* 0x000fe20008000100 */
[----:B------:R-:W-:Y:S01]  /*2660*/  BSSY B1, `(.L_x_19372) ;  /* 0x000001d000017945 */ /* 0x000fe20003800000 */
[----:B------:R-:W-:Y:S02]  /*2670*/  DSETP.GEU.AND P1, PT, |R18|, |UR6|, PT ;  /* 0x4000000612007e2a */ /* 0x000fe4000bf2e200 */
[----:B------:R-:W-:-:S06]  /*2680*/  DADD R16, |R16|, |UR6| ;  /* 0x4000000610107e29 */ /* 0x000fcc0008000200 */
        /* <DEDUP_REMOVED lines=26> */
.L_x_19373:
[----:B------:R-:W-:Y:S05]  /*2830*/  BSYNC B1 ;  /* 0x0000000000017941 */ /* 0x000fea0003800000 */
.L_x_19372:
        /* <DEDUP_REMOVED lines=83> */
.L_x_19375:
[----:B------:R-:W-:Y:S02]  /*2d70*/  FSEL R6, RZ, 3.37028055040000000000e+12, P0 ;  /* 0x54442d18ff067808 */ /* 0x000fe40000000000 */
[----:B------:R-:W-:-:S07]  /*2d80*/  FSEL R7, RZ, 2.1426990032196044922, P0 ;  /* 0x400921fbff077808 */ /* 0x000fce0000000000 */
.L_x_19376:
[----:B------:R-:W-:Y:S05]  /*2d90*/  BSYNC B0 ;  /* 0x0000000000007941 */ /* 0x000fea0003800000 */
.L_x_19374:
        /* <DEDUP_REMOVED lines=33> */
.L_x_19378:
[----:B------:R-:W-:Y:S05]  /*2fb0*/  BSYNC B1 ;  /* 0x0000000000017941 */ /* 0x000fea0003800000 */
.L_x_19377:
        /* <DEDUP_REMOVED lines=83> */
.L_x_19380:
[----:B------:R-:W-:Y:S02]  /*34f0*/  FSEL R6, RZ, 3.37028055040000000000e+12, P0 ;  /* 0x54442d18ff067808 */ /* 0x000fe40000000000 */
[----:B------:R-:W-:-:S07]  /*3500*/  FSEL R7, RZ, 2.1426990032196044922, P0 ;  /* 0x400921fbff077808 */ /* 0x000fce0000000000 */
.L_x_19381:
[----:B------:R-:W-:Y:S05]  /*3510*/  BSYNC B0 ;  /* 0x0000000000007941 */ /* 0x000fea0003800000 */
.L_x_19379:
        /* <DEDUP_REMOVED lines=24> */
[----:B-1----:R-:W-:-:S04]  /*36a0*/  LOP3.LUT R9, R7, 0x80000000, R29, 0xb8, !PT ;  /* 0x8000000007097812 */ /* 0x002fc800078eb81d */
[----:B------:R-:W-:-:S05]  /*36b0*/  FSEL R9, R13, R9, P0 ;  /* 0x000000090d097208 */ /* 0x000fca0000000000 */
[----:B------:R-:W-:-:S05]  /*36c0*/  FFMA R0, RZ, R25, R5 ;  /* 0x00000019ff007223 */ /* 0x000fca0000000005 */
[----:B------:R-:W-:-:S13]  /*36d0*/  FSETP.GT.AND P2, PT, |R0|, 1.469367938527859385e-39, PT ;  /* 0x001000000000780b */ /* 0x000fda0003f44200 */
[----:B------:R-:W-:Y:S05]  /*36e0*/  @P2 BRA P3, `(.L_x_19383) ;  /* 0x0000000000102947 */ /* 0x000fea0001800000 */
[----:B------:R-:W-:Y:S01]  /*36f0*/  IMAD.MOV.U32 R30, RZ, RZ, R24 ;  /* 0x000000ffff1e7224 */ /* 0x000fe200078e0018 */
[----:B------:R-:W-:Y:S01]  /*3700*/  MOV R0, 0x3730 ;  /* 0x0000373000007802 */ /* 0x000fe20000000f00 */
[----:B------:R-:W-:-:S07]  /*3710*/  IMAD.MOV.U32 R31, RZ, RZ, R25 ;  /* 0x000000ffff1f7224 */ /* 0x000fce00078e0019 */
[----:B------:R-:W-:Y:S05]  /*3720*/  CALL.REL.NOINC `($__internal_81_$__cuda_sm20_div_rn_f64_full) ;  /* 0x0000004c00707944 */ /* 0x000fea0003c00000 */
.L_x_19383:
[----:B------:R-:W-:Y:S05]  /*3730*/  BSYNC B1 ;  /* 0x0000000000017941 */ /* 0x000fea0003800000 */
.L_x_19382:
        /* <DEDUP_REMOVED lines=83> */
.L_x_19385:
[----:B------:R-:W-:Y:S02]  /*3c70*/  FSEL R4, RZ, 3.37028055040000000000e+12, P0 ;  /* 0x54442d18ff047808 */ /* 0x000fe40000000000 */
[----:B------:R-:W-:-:S07]  /*3c80*/  FSEL R5, RZ, 2.1426990032196044922, P0 ;  /* 0x400921fbff057808 */ /* 0x000fce0000000000 */
.L_x_19386:
[----:B------:R-:W-:Y:S05]  /*3c90*/  BSYNC B0 ;  /* 0x0000000000007941 */ /* 0x000fea0003800000 */
.L_x_19384:
[----:B------:R-:W0:Y:S01]  /*3ca0*/  S2R R0, SR_CTAID.X ;  /* 0x0000000000007919 */ /* 0x000e220000002500 */
[----:B------:R-:W1:Y:S01]  /*3cb0*/  LDC.64 R6, c[0x0][0x228] ;  /* 0x00008a00ff067b82 */ /* 0x000e620000000a00 */
[----:B------:R-:W-:Y:S01]  /*3cc0*/  ULDC.64 UR6, c[0x0][0x220] ;  /* 0x0000880000067ab9 */ /* 0x000fe20000000a00 */
[----:B------:R-:W-:Y:S01]  /*3cd0*/  IMAD.MOV.U32 R8, RZ, RZ, R12 ;  /* 0x000000ffff087224 */ /* 0x000fe200078e000c */
[----:B------:R-:W2:Y:S01]  /*3ce0*/  S2R R13, SR_TID.X ;  /* 0x00000000000d7919 */ /* 0x000ea20000002100 */
[----:B------:R-:W-:-:S04]  /*3cf0*/  DADD R24, |R14|, |UR6| ;  /* 0x400000060e187e29 */ /* 0x000fc80008000200 */
[----:B------:R-:W3:Y:S04]  /*3d00*/  LDC R27, c[0x0][0x224] ;  /* 0x00008900ff1b7b82 */ /* 0x000ee80000000800 */
[----:B------:R-:W-:Y:S01]  /*3d10*/  DSETP.GTU.AND P0, PT, |R24|, +INF , PT ;  /* 0x7ff000001800742a */ /* 0x000fe20003f0c200 */
[----:B0-----:R-:W-:-:S05]  /*3d20*/  IMAD.SHL.U32 R15, R0, 0x400, RZ ;  /* 0x00000400000f7824 */ /* 0x001fca00078e00ff */
[----:B------:R-:W-:Y:S01]  /*3d30*/  FSEL R0, R24, R4, P0 ;  /* 0x0000000418007208 */ /* 0x000fe20000000000 */
[----:B------:R-:W-:Y:S02]  /*3d40*/  IMAD.MOV.U32 R4, RZ, RZ, R20 ;  /* 0x000000ffff047224 */ /* 0x000fe400078e0014 */
[----:B-1----:R-:W-:-:S04]  /*3d50*/  IMAD.WIDE.U32 R14, R15, 0x8, R6 ;  /* 0x000000080f0e7825 */ /* 0x002fc800078e0006 */
[----:B------:R-:W-:Y:S02]  /*3d60*/  IMAD.MOV.U32 R6, RZ, RZ, R10 ;  /* 0x000000ffff067224 */ /* 0x000fe400078e000a */
[----:B--2---:R-:W-:Y:S01]  /*3d70*/  IMAD.WIDE R14, R13, 0x10, R14 ;  /* 0x000000100d0e7825 */ /* 0x004fe200078e020e */
[----:B---3--:R-:W-:-:S03]  /*3d80*/  LOP3.LUT R13, R5, 0x80000000, R27, 0xb8, !PT ;  /* 0x80000000050d7812 */ /* 0x008fc600078eb81b */
[----:B------:R-:W-:Y:S01]  /*3d90*/  IMAD.MOV.U32 R5, RZ, RZ, R21 ;  /* 0x000000ffff057224 */ /* 0x000fe200078e0015 */
[----:B------:R-:W-:Y:S01]  /*3da0*/  STG.E.128 desc[UR4][R14.64+0x1000], R16 ;  /* 0x001000100e007986 */ /* 0x000fe2000c101d04 */
[----:B------:R-:W-:Y:S01]  /*3db0*/  IMAD.MOV.U32 R7, RZ, RZ, R11 ;  /* 0x000000ffff077224 */ /* 0x000fe200078e000b */
[----:B------:R-:W-:Y:S01]  /*3dc0*/  FSEL R11, R25, R13, P0 ;  /* 0x0000000d190b7208 */ /* 0x000fe20000000000 */
[----:B------:R-:W-:Y:S02]  /*3dd0*/  IMAD.MOV.U32 R20, RZ, RZ, R2 ;  /* 0x000000ffff147224 */ /* 0x000fe400078e0002 */
[----:B------:R-:W-:Y:S01]  /*3de0*/  IMAD.MOV.U32 R21, RZ, RZ, R3 ;  /* 0x000000ffff157224 */ /* 0x000fe200078e0003 */
[----:B------:R-:W-:Y:S01]  /*3df0*/  STG.E.128 desc[UR4][R14.64], R4 ;  /* 0x000000040e007986 */ /* 0x000fe2000c101d04 */
[----:B------:R-:W-:-:S03]  /*3e00*/  IMAD.MOV.U32 R10, RZ, RZ, R0 ;  /* 0x000000ffff0a7224 */ /* 0x000fc600078e0000 */
[----:B------:R-:W-:Y:S04]  /*3e10*/  STG.E.128 desc[UR4][R14.64+0x800], R20 ;  /* 0x000800140e007986 */ /* 0x000fe8000c101d04 */
[----:B------:R-:W-:Y:S01]  /*3e20*/  STG.E.128 desc[UR4][R14.64+0x1800], R8 ;  /* 0x001800080e007986 */ /* 0x000fe2000c101d04 */
[----:B------:R-:W-:Y:S05]  /*3e30*/  EXIT ;  /* 0x000000000000794d */ /* 0x000fea0003800000 */
.L_x_19346:
        /* <DEDUP_REMOVED lines=85> */
.L_x_19390:
[----:B------:R-:W-:Y:S05]  /*4390*/  BSYNC B2 ;  /* 0x0000000000027941 */ /* 0x000fea0003800000 */
.L_x_19389:
        /* <DEDUP_REMOVED lines=83> */
.L_x_19392:
[----:B------:R-:W-:Y:S02]  /*48d0*/  FSEL R2, RZ, 3.37028055040000000000e+12, P0 ;  /* 0x54442d18ff027808 */ /* 0x000fe40000000000 */
[----:B------:R-:W-:-:S07]  /*48e0*/  FSEL R3, RZ, 2.1426990032196044922, P0 ;  /* 0x400921fbff037808 */ /* 0x000fce0000000000 */
.L_x_19393:
[----:B------:R-:W-:Y:S05]  /*48f0*/  BSYNC B0 ;  /* 0x0000000000007941 */ /* 0x000fea0003800000 */
.L_x_19391:
[----:B------:R-:W0:Y:S01]  /*4900*/  LDC R5, c[0x0][0x224] ;  /* 0x00008900ff057b82 */ /* 0x000e220000000800 */
[----:B------:R-:W-:Y:S02]  /*4910*/  ULDC.64 UR6, c[0x0][0x220] ;  /* 0x0000880000067ab9 */ /* 0x000fe40000000a00 */
[----:B------:R-:W-:-:S08]  /*4920*/  DADD R12, |R12|, |UR6| ;  /* 0x400000060c0c7e29 */ /* 0x000fd00008000200 */
[----:B------:R-:W-:-:S06]  /*4930*/  DSETP.GTU.AND P0, PT, |R12|, +INF , PT ;  /* 0x7ff000000c00742a */ /* 0x000fcc0003f0c200 */
[----:B------:R-:W-:Y:S02]  /*4940*/  FSEL R12, R12, R2, P0 ;  /* 0x000000020c0c7208 */ /* 0x000fe40000000000 */
[----:B0-----:R-:W-:-:S04]  /*4950*/  LOP3.LUT R3, R3, 0x80000000, R5, 0xb8, !PT ;  /* 0x8000000003037812 */ /* 0x001fc800078eb805 */
[----:B------:R-:W-:-:S07]  /*4960*/  FSEL R13, R13, R3, P0 ;  /* 0x000000030d0d7208 */ /* 0x000fce0000000000 */
.L_x_19388:
[----:B------:R-:W-:Y:S05]  /*4970*/  BSYNC B1 ;  /* 0x0000000000017941 */ /* 0x000fea0003800000 */
.L_x_19387:
[----:B-1----:R-:W0:Y:S01]  /*4980*/  S2R R3, SR_TID.X ;  /* 0x0000000000037919 */ /* 0x002e220000002100 */
[----:B------:R-:W-:Y:S01]  /*4990*/  BSSY B1, `(.L_x_19394) ;  /* 0x000007d000017945 */ /* 0x000fe20003800000 */
[----:B0-----:R-:W-:-:S05]  /*49a0*/  VIADD R3, R3, 0x80 ;  /* 0x0000008003037836 */ /* 0x001fca0000000000 */
        /* <DEDUP_REMOVED lines=29> */
.L_x_19397:
[----:B------:R-:W-:Y:S05]  /*4b80*/  BSYNC B2 ;  /* 0x0000000000027941 */ /* 0x000fea0003800000 */
.L_x_19396:
        /* <DEDUP_REMOVED lines=83> */
.L_x_19399:
[----:B------:R-:W-:Y:S02]  /*50c0*/  FSEL R2, RZ, 3.37028055040000000000e+12, P0 ;  /* 0x54442d18ff027808 */ /* 0x000fe40000000000 */
[----:B------:R-:W-:-:S07]  /*50d0*/  FSEL R3, RZ, 2.1426990032196044922, P0 ;  /* 0x400921fbff037808 */ /* 0x000fce0000000000 */
.L_x_19400:
[----:B------:R-:W-:Y:S05]  /*50e0*/  BSYNC B0 ;  /* 0x0000000000007941 */ /* 0x000fea0003800000 */
.L_x_19398:
[----:B------:R-:W0:Y:S01]  /*50f0*/  LDC R5, c[0x0][0x224] ;  /* 0x00008900ff057b82 */ /* 0x000e220000000800 */
[----:B------:R-:W-:Y:S02]  /*5100*/  ULDC.64 UR6, c[0x0][0x220] ;  /* 0x0000880000067ab9 */ /* 0x000fe40000000a00 */
[----:B------:R-:W-:-:S08]  /*5110*/  DADD R14, |R14|, |UR6| ;  /* 0x400000060e0e7e29 */ /* 0x000fd00008000200 */
[----:B------:R-:W-:-:S06]  /*5120*/  DSETP.GTU.AND P0, PT, |R14|, +INF , PT ;  /* 0x7ff000000e00742a */ /* 0x000fcc0003f0c200 */
[----:B------:R-:W-:Y:S02]  /*5130*/  FSEL R14, R14, R2, P0 ;  /* 0x000000020e0e7208 */ /* 0x000fe40000000000 */
[----:B0-----:R-:W-:-:S04]  /*5140*/  LOP3.LUT R3, R3, 0x80000000, R5, 0xb8, !PT ;  /* 0x8000000003037812 */ /* 0x001fc800078eb805 */
[----:B------:R-:W-:-:S07]  /*5150*/  FSEL R15, R15, R3, P0 ;  /* 0x000000030f0f7208 */ /* 0x000fce0000000000 */
.L_x_19395:
[----:B------:R-:W-:Y:S05]  /*5160*/  BSYNC B1 ;  /* 0x0000000000017941 */ /* 0x000fea0003800000 */
.L_x_19394:
[----:B------:R-:W0:Y:S01]  /*5170*/  S2R R3, SR_TID.X ;  /* 0x0000000000037919 */ /* 0x000e220000002100 */
        /* <DEDUP_REMOVED lines=31> */
.L_x_19404:
[----:B------:R-:W-:Y:S05]  /*5370*/  BSYNC B2 ;  /* 0x0000000000027941 */ /* 0x000fea0003800000 */
.L_x_19403:
        /* <DEDUP_REMOVED lines=83> */
.L_x_19406:
[----:B------:R-:W-:Y:S02]  /*58b0*/  FSEL R2, RZ, 3.37028055040000000000e+12, P0 ;  /* 0x54442d18ff027808 */ /* 0x000fe40000000000 */
[----:B------:R-:W-:-:S07]  /*58c0*/  FSEL R3, RZ, 2.1426990032196044922, P0 ;  /* 0x400921fbff037808 */ /* 0x000fce0000000000 */
.L_x_19407:
[----:B------:R-:W-:Y:S05]  /*58d0*/  BSYNC B0 ;  /* 0x0000000000007941 */ /* 0x000fea0003800000 */
.L_x_19405:
[----:B------:R-:W0:Y:S01]  /*58e0*/  LDC R5, c[0x0][0x224] ;  /* 0x00008900ff057b82 */ /* 0x000e220000000800 */
[----:B------:R-:W-:Y:S02]  /*58f0*/  ULDC.64 UR6, c[0x0][0x220] ;  /* 0x0000880000067ab9 */ /* 0x000fe40000000a00 */
[----:B------:R-:W-:-:S08]  /*5900*/  DADD R16, |R16|, |UR6| ;  /* 0x4000000610107e29 */ /* 0x000fd00008000200 */
[----:B------:R-:W-:-:S06]  /*5910*/  DSETP.GTU.AND P0, PT, |R16|, +INF , PT ;  /* 0x7ff000001000742a */ /* 0x000fcc0003f0c200 */
[----:B------:R-:W-:Y:S02]  /*5920*/  FSEL R16, R16, R2, P0 ;  /* 0x0000000210107208 */ /* 0x000fe40000000000 */
[----:B0-----:R-:W-:-:S04]  /*5930*/  LOP3.LUT R3, R3, 0x80000000, R5, 0xb8, !PT ;  /* 0x8000000003037812 */ /* 0x001fc800078eb805 */
[----:B------:R-:W-:-:S07]  /*5940*/  FSEL R17, R17, R3, P0 ;  /* 0x0000000311117208 */ /* 0x000fce0000000000 */
.L_x_19402:
[----:B------:R-:W-:Y:S05]  /*5950*/  BSYNC B1 ;  /* 0x0000000000017941 */ /* 0x000fea0003800000 */
.L_x_19401:
        /* <DEDUP_REMOVED lines=32> */
.L_x_19411:
[----:B------:R-:W-:Y:S05]  /*5b60*/  BSYNC B2 ;  /* 0x0000000000027941 */ /* 0x000fea0003800000 */
.L_x_19410:
        /* <DEDUP_REMOVED lines=83> */
.L_x_19413:
[----:B------:R-:W-:Y:S02]  /*60a0*/  FSEL R2, RZ, 3.37028055040000000000e+12, P0 ;  /* 0x54442d18ff027808 */ /* 0x000fe40000000000 */
[----:B------:R-:W-:-:S07]  /*60b0*/  FSEL R3, RZ, 2.1426990032196044922, P0 ;  /* 0x400921fbff037808 */ /* 0x000fce0000000000 */
.L_x_19414:
[----:B------:R-:W-:Y:S05]  /*60c0*/  BSYNC B0 ;  /* 0x0000000000007941 */ /* 0x000fea0003800000 */
.L_x_19412:
[----:B------:R-:W0:Y:S01]  /*60d0*/  LDC R5, c[0x0][0x224] ;  /* 0x00008900ff057b82 */ /* 0x000e220000000800 */
[----:B------:R-:W-:Y:S02]  /*60e0*/  ULDC.64 UR6, c[0x0][0x220] ;  /* 0x0000880000067ab9 */ /* 0x000fe40000000a00 */
[----:B------:R-:W-:-:S08]  /*60f0*/  DADD R18, |R18|, |UR6| ;  /* 0x4000000612127e29 */ /* 0x000fd00008000200 */
[----:B------:R-:W-:-:S06]  /*6100*/  DSETP.GTU.AND P0, PT, |R18|, +INF , PT ;  /* 0x7ff000001200742a */ /* 0x000fcc0003f0c200 */
[----:B------:R-:W-:Y:S02]  /*6110*/  FSEL R18, R18, R2, P0 ;  /* 0x0000000212127208 */ /* 0x000fe40000000000 */
[----:B0-----:R-:W-:-:S04]  /*6120*/  LOP3.LUT R3, R3, 0x80000000, R5, 0xb8, !PT ;  /* 0x8000000003037812 */ /* 0x001fc800078eb805 */
[----:B------:R-:W-:-:S07]  /*6130*/  FSEL R19, R19, R3, P0 ;  /* 0x0000000313137208 */ /* 0x000fce0000000000 */
.L_x_19409:
[----:B------:R-:W-:Y:S05]  /*6140*/  BSYNC B1 ;  /* 0x0000000000017941 */ /* 0x000fea0003800000 */
.L_x_19408:
        /* <DEDUP_REMOVED lines=32> */
.L_x_19418:
[----:B------:R-:W-:Y:S05]  /*6350*/  BSYNC B2 ;  /* 0x0000000000027941 */ /* 0x000fea0003800000 */
.L_x_19417:
        /* <DEDUP_REMOVED lines=83> */
.L_x_19420:
[----:B------:R-:W-:Y:S02]  /*6890*/  FSEL R2, RZ, 3.37028055040000000000e+12, P0 ;  /* 0x54442d18ff027808 */ /* 0x000fe40000000000 */
[----:B------:R-:W-:-:S07]  /*68a0*/  FSEL R3, RZ, 2.1426990032196044922, P0 ;  /* 0x400921fbff037808 */ /* 0x000fce0000000000 */
.L_x_19421:
[----:B------:R-:W-:Y:S05]  /*68b0*/  BSYNC B0 ;  /* 0x0000000000007941 */ /* 0x000fea0003800000 */
.L_x_19419:
[----:B------:R-:W0:Y:S01]  /*68c0*/  LDC R5, c[0x0][0x224] ;  /* 0x00008900ff057b82 */ /* 0x000e220000000800 */
[----:B------:R-:W-:Y:S02]  /*68d0*/  ULDC.64 UR6, c[0x0][0x220] ;  /* 0x0000880000067ab9 */ /* 0x000fe40000000a00 */
[----:B------:R-:W-:-:S08]  /*68e0*/  DADD R20, |R20|, |UR6| ;  /* 0x4000000614147e29 */ /* 0x000fd00008000200 */
[----:B------:R-:W-:-:S06]  /*68f0*/  DSETP.GTU.AND P0, PT, |R20|, +INF , PT ;  /* 0x7ff000001400742a */ /* 0x000fcc0003f0c200 */
[----:B------:R-:W-:Y:S02]  /*6900*/  FSEL R20, R20, R2, P0 ;  /* 0x0000000214147208 */ /* 0x000fe40000000000 */
[----:B0-----:R-:W-:-:S04]  /*6910*/  LOP3.LUT R3, R3, 0x80000000, R5, 0xb8, !PT ;  /* 0x8000000003037812 */ /* 0x001fc800078eb805 */
[----:B------:R-:W-:-:S07]  /*6920*/  FSEL R21, R21, R3, P0 ;  /* 0x0000000315157208 */ /* 0x000fce0000000000 */
.L_x_19416:
[----:B------:R-:W-:Y:S05]  /*6930*/  BSYNC B1 ;  /* 0x0000000000017941 */ /* 0x000fea0003800000 */
.L_x_19415:
        /* <DEDUP_REMOVED lines=32> */
.L_x_19425:
[----:B------:R-:W-:Y:S05]  /*6b40*/  BSYNC B2 ;  /* 0x0000000000027941 */ /* 0x000fea0003800000 */
.L_x_19424:
        /* <DEDUP_REMOVED lines=83> */
.L_x_19427:
[----:B------:R-:W-:Y:S02]  /*7080*/  FSEL R2, RZ, 3.37028055040000000000e+12, P0 ;  /* 0x54442d18ff027808 */ /* 0x000fe40000000000 */
[----:B------:R-:W-:-:S07]  /*7090*/  FSEL R3, RZ, 2.1426990032196044922, P0 ;  /* 0x400921fbff037808 */ /* 0x000fce0000000000 */
.L_x_19428:
[----:B------:R-:W-:Y:S05]  /*70a0*/  BSYNC B0 ;  /* 0x0000000000007941 */ /* 0x000fea0003800000 */
.L_x_19426:
[----:B------:R-:W0:Y:S01]  /*70b0*/  LDC R5, c[0x0][0x224] ;  /* 0x00008900ff057b82 */ /* 0x000e220000000800 */
[----:B------:R-:W-:Y:S02]  /*70c0*/  ULDC.64 UR6, c[0x0][0x220] ;  /* 0x0000880000067ab9 */ /* 0x000fe40000000a00 */
[----:B------:R-:W-:-:S08]  /*70d0*/  DADD R22, |R22|, |UR6| ;  /* 0x4000000616167e29 */ /* 0x000fd00008000200 */
[----:B------:R-:W-:-:S06]  /*70e0*/  DSETP.GTU.AND P0, PT, |R22|, +INF , PT ;  /* 0x7ff000001600742a */ /* 0x000fcc0003f0c200 */
[----:B------:R-:W-:Y:S02]  /*70f0*/  FSEL R22, R22, R2, P0 ;  /* 0x0000000216167208 */ /* 0x000fe40000000000 */
[----:B0-----:R-:W-:-:S04]  /*7100*/  LOP3.LUT R3, R3, 0x80000000, R5, 0xb8, !PT ;  /* 0x8000000003037812 */ /* 0x001fc800078eb805 */
[----:B------:R-:W-:-:S07]  /*7110*/  FSEL R23, R23, R3, P0 ;  /* 0x0000000317177208 */ /* 0x000fce0000000000 */
.L_x_19423:
[----:B------:R-:W-:Y:S05]  /*7120*/  BSYNC B1 ;  /* 0x0000000000017941 */ /* 0x000fea0003800000 */
.L_x_19422:
        /* <DEDUP_REMOVED lines=32> */
.L_x_19432:
[----:B------:R-:W-:Y:S05]  /*7330*/  BSYNC B2 ;  /* 0x0000000000027941 */ /* 0x000fea0003800000 */
.L_x_19431:
        /* <DEDUP_REMOVED lines=83> */
.L_x_19434:
[----:B------:R-:W-:Y:S02]  /*7870*/  FSEL R2, RZ, 3.37028055040000000000e+12, P0 ;  /* 0x54442d18ff027808 */ /* 0x000fe40000000000 */
[----:B------:R-:W-:-:S07]  /*7880*/  FSEL R3, RZ, 2.1426990032196044922, P0 ;  /* 0x400921fbff037808 */ /* 0x000fce0000000000 */
.L_x_19435:
[----:B------:R-:W-:Y:S05]  /*7890*/  BSYNC B0 ;  /* 0x0000000000007941 */ /* 0x000fea0003800000 */
.L_x_19433:
[----:B------:R-:W0:Y:S01]  /*78a0*/  LDC R5, c[0x0][0x224] ;  /* 0x00008900ff057b82 */ /* 0x000e220000000800 */
[----:B------:R-:W-:Y:S02]  /*78b0*/  ULDC.64 UR6, c[0x0][0x220] ;  /* 0x0000880000067ab9 */ /* 0x000fe40000000a00 */
[----:B------:R-:W-:-:S08]  /*78c0*/  DADD R24, |R24|, |UR6| ;  /* 0x4000000618187e29 */ /* 0x000fd00008000200 */
[----:B------:R-:W-:-:S06]  /*78d0*/  DSETP.GTU.AND P0, PT, |R24|, +INF , PT ;  /* 0x7ff000001800742a */ /* 0x000fcc0003f0c200 */
[----:B------:R-:W-:Y:S02]  /*78e0*/  FSEL R24, R24, R2, P0 ;  /* 0x0000000218187208 */ /* 0x000fe40000000000 */
[----:B0-----:R-:W-:-:S04]  /*78f0*/  LOP3.LUT R3, R3, 0x80000000, R5, 0xb8, !PT ;  /* 0x8000000003037812 */ /* 0x001fc800078eb805 */
[----:B------:R-:W-:-:S07]  /*7900*/  FSEL R25, R25, R3, P0 ;  /* 0x0000000319197208 */ /* 0x000fce0000000000 */
.L_x_19430:
[----:B------:R-:W-:Y:S05]  /*7910*/  BSYNC B1 ;  /* 0x0000000000017941 */ /* 0x000fea0003800000 */
.L_x_19429:
        /* <DEDUP_REMOVED lines=32> */
.L_x_19439:
[----:B------:R-:W-:Y:S05]  /*7b20*/  BSYNC B2 ;  /* 0x0000000000027941 */ /* 0x000fea0003800000 */
.L_x_19438:
        /* <DEDUP_REMOVED lines=83> */
.L_x_19441:
[----:B------:R-:W-:Y:S02]  /*8060*/  FSEL R2, RZ, 3.37028055040000000000e+12, P0 ;  /* 0x54442d18ff027808 */ /* 0x000fe40000000000 */
[----:B------:R-:W-:-:S07]  /*8070*/  FSEL R3, RZ, 2.1426990032196044922, P0 ;  /* 0x400921fbff037808 */ /* 0x000fce0000000000 */
.L_x_19442:
[----:B------:R-:W-:Y:S05]  /*8080*/  BSYNC B0 ;  /* 0x0000000000007941 */ /* 0x000fea0003800000 */
.L_x_19440:
[----:B------:R-:W0:Y:S01]  /*8090*/  LDC R5, c[0x0][0x224] ;  /* 0x00008900ff057b82 */ /* 0x000e220000000800 */
[----:B------:R-:W-:Y:S02]  /*80a0*/  ULDC.64 UR6, c[0x0][0x220] ;  /* 0x0000880000067ab9 */ /* 0x000fe40000000a00 */
[----:B------:R-:W-:-:S08]  /*80b0*/  DADD R26, |R26|, |UR6| ;  /* 0x400000061a1a7e29 */ /* 0x000fd00008000200 */
[----:B------:R-:W-:-:S06]  /*80c0*/  DSETP.GTU.AND P0, PT, |R26|, +INF , PT ;  /* 0x7ff000001a00742a */ /* 0x000fcc0003f0c200 */
[----:B------:R-:W-:Y:S02]  /*80d0*/  FSEL R0, R26, R2, P0 ;  /* 0x000000021a007208 */ /* 0x000fe40000000000 */
[----:B0-----:R-:W-:-:S04]  /*80e0*/  LOP3.LUT R3, R3, 0x80000000, R5, 0xb8, !PT ;  /* 0x8000000003037812 */ /* 0x001fc800078eb805 */
[----:B------:R-:W-:-:S07]  /*80f0*/  FSEL R3, R27, R3, P0 ;  /* 0x000000031b037208 */ /* 0x000fce0000000000 */
.L_x_19437:
[----:B------:R-:W-:Y:S05]  /*8100*/  BSYNC B1 ;  /* 0x0000000000017941 */ /* 0x000fea0003800000 */
.L_x_19436:
[----:B------:R-:W0:Y:S01]  /*8110*/  S2R R2, SR_TID.X ;  /* 0x0000000000027919 */ /* 0x000e220000002100 */
[----:B------:R-:W-:Y:S04]  /*8120*/  BSSY B0, `(.L_x_19443) ;  /* 0x0000033000007945 */ /* 0x000fe80003800000 */
[----:B------:R-:W-:Y:S01]  /*8130*/  BSSY B1, `(.L_x_19444) ;  /* 0x000002b000017945 */ /* 0x000fe20003800000 */
[----:B0-----:R-:W-:-:S13]  /*8140*/  ISETP.GE.AND P0, PT, R2, R10, PT ;  /* 0x0000000a0200720c */ /* 0x001fda0003f06270 */
[----:B------:R-:W0:Y:S01]  /*8150*/  @!P0 LDC.64 R4, c[0x0][0x228] ;  /* 0x00008a00ff048b82 */ /* 0x000e220000000a00 */
[----:B------:R-:W-:Y:S02]  /*8160*/  @!P0 IMAD.IADD R7, R9, 0x1, R2 ;  /* 0x0000000109078824 */ /* 0x000fe400078e0202 */
[----:B------:R-:W-:Y:S02]  /*8170*/  @!P0 VIADD R2, R2, 0x80 ;  /* 0x0000008002028836 */ /* 0x000fe40000000000 */
[----:B0-----:R-:W-:-:S05]  /*8180*/  @!P0 IMAD.WIDE.U32 R4, R7, 0x8, R4 ;  /* 0x0000000807048825 */ /* 0x001fca00078e0004 */
[----:B-----5:R0:W-:Y:S01]  /*8190*/  @!P0 STG.E.64 desc[UR4][R4.64], R12 ;  /* 0x0000000c04008986 */ /* 0x0201e2000c101b04 */
        /* <DEDUP_REMOVED lines=14> */
.L_x_19445:
[----:B------:R-:W-:-:S13]  /*8280*/  ISETP.GE.AND P0, PT, R2, R10, PT ;  /* 0x0000000a0200720c */ /* 0x000fda0003f06270 */
[----:B------:R-:W-:Y:S05]  /*8290*/  @P0 BRA `(.L_x_19447) ;  /* 0x0000000000300947 */ /* 0x000fea0003800000 */
[----:B0-----:R-:W0:Y:S01]  /*82a0*/  LDC.64 R4, c[0x0][0x228] ;  /* 0x00008a00ff047b82 */ /* 0x001e220000000a00 */
[----:B------:R-:W-:Y:S02]  /*82b0*/  IMAD.IADD R7, R9, 0x1, R2 ;  /* 0x0000000109077824 */ /* 0x000fe400078e0202 */
[----:B------:R-:W-:Y:S02]  /*82c0*/  VIADD R2, R2, 0x80 ;  /* 0x0000008002027836 */ /* 0x000fe40000000000 */
[----:B0-----:R-:W-:-:S05]  /*82d0*/  IMAD.WIDE.U32 R4, R7, 0x8, R4 ;  /* 0x0000000807047825 */ /* 0x001fca00078e0004 */
[----:B------:R1:W-:Y:S02]  /*82e0*/  STG.E.64 desc[UR4][R4.64], R18 ;  /* 0x0000001204007986 */ /* 0x0003e4000c101b04 */
.L_x_19446:
[----:B------:R-:W-:-:S13]  /*82f0*/  ISETP.GE.AND P0, PT, R2, R10, PT ;  /* 0x0000000a0200720c */ /* 0x000fda0003f06270 */
[----:B------:R-:W-:Y:S05]  /*8300*/  @P0 BRA `(.L_x_19448) ;  /* 0x0000000000340947 */ /* 0x000fea0003800000 */
[----:B01----:R-:W0:Y:S01]  /*8310*/  LDC.64 R4, c[0x0][0x228] ;  /* 0x00008a00ff047b82 */ /* 0x003e220000000a00 */
[----:B------:R-:W-:Y:S02]  /*8320*/  IMAD.IADD R7, R9, 0x1, R2 ;  /* 0x0000000109077824 */ /* 0x000fe400078e0202 */
[----:B------:R-:W-:Y:S02]  /*8330*/  VIADD R2, R2, 0x80 ;  /* 0x0000008002027836 */ /* 0x000fe40000000000 */
[----:B0-----:R-:W-:-:S05]  /*8340*/  IMAD.WIDE.U32 R4, R7, 0x8, R4 ;  /* 0x0000000807047825 */ /* 0x001fca00078e0004 */
[----:B------:R1:W-:Y:S02]  /*8350*/  STG.E.64 desc[UR4][R4.64], R20 ;  /* 0x0000001404007986 */ /* 0x0003e4000c101b04 */
.L_x_19447:
        /* <DEDUP_REMOVED lines=8> */
.L_x_19448:
[----:B------:R-:W-:Y:S05]  /*83e0*/  BSYNC B1 ;  /* 0x0000000000017941 */ /* 0x000fea0003800000 */
.L_x_19444:
[----:B------:R-:W-:-:S13]  /*83f0*/  ISETP.GE.AND P0, PT, R2, R10, PT ;  /* 0x0000000a0200720c */ /* 0x000fda0003f06270 */
[----:B012---:R-:W0:Y:S01]  /*8400*/  @!P0 LDC.64 R4, c[0x0][0x228] ;  /* 0x00008a00ff048b82 */ /* 0x007e220000000a00 */
[----:B------:R-:W-:Y:S02]  /*8410*/  @!P0 IMAD.IADD R7, R9, 0x1, R2 ;  /* 0x0000000109078824 */ /* 0x000fe400078e0202 */
[----:B------:R-:W-:Y:S02]  /*8420*/  @!P0 VIADD R2, R2, 0x80 ;  /* 0x0000008002028836 */ /* 0x000fe40000000000 */
[----:B0-----:R-:W-:-:S05]  /*8430*/  @!P0 IMAD.WIDE.U32 R4, R7, 0x8, R4 ;  /* 0x0000000807048825 */ /* 0x001fca00078e0004 */
[----:B------:R2:W-:Y:S02]  /*8440*/  @!P0 STG.E.64 desc[UR4][R4.64], R24 ;  /* 0x0000001804008986 */ /* 0x0005e4000c101b04 */
.L_x_19449:
[----:B------:R-:W-:Y:S05]  /*8450*/  BSYNC B0 ;  /* 0x0000000000007941 */ /* 0x000fea0003800000 */
.L_x_19443:
        /* <DEDUP_REMOVED lines=9> */
        .weak           $__internal_81_$__cuda_sm20_div_rn_f64_full
        .type           $__internal_81_$__cuda_sm20_div_rn_f64_full,@function
        .size           $__internal_81_$__cuda_sm20_div_rn_f64_full,(.L_x_19757 - $__internal_81_$__cuda_sm20_div_rn_f64_full)
$__internal_81_$__cuda_sm20_div_rn_f64_full:
        /* <DEDUP_REMOVED lines=34> */
[----:B------:R-:W-:Y:S01]  /*8710*/  VIADD R8, R7, 0xffffffff ;  /* 0xffffffff07087836 */ /* 0x000fe20000000000 */
[----:B------:R-:W-:-:S04]  /*8720*/  DFMA R36, R38, -R28, R34 ;  /* 0x8000001c2624722b */ /* 0x000fc80000000022 */
[----:B------:R-:W-:-:S04]  /*8730*/  ISETP.GT.U32.OR P0, PT, R8, 0x7feffffe, P0 ;  /* 0x7feffffe0800780c */ /* 0x000fc80000704470 */
[----:B------:R-:W-:-:S09]  /*8740*/  DFMA R36, R40, R36, R38 ;  /* 0x000000242824722b */ /* 0x000fd20000000026 */
        /* <DEDUP_REMOVED lines=28> */
.L_x_19451:
        /* <DEDUP_REMOVED lines=16> */
.L_x_19454:
[----:B------:R-:W-:Y:S01]  /*8a10*/  LOP3.LUT R5, R31, 0x80000, RZ, 0xfc, !PT ;  /* 0x000800001f057812 */ /* 0x000fe200078efcff */
[----:B------:R-:W-:Y:S01]  /*8a20*/  IMAD.MOV.U32 R4, RZ, RZ, R30 ;  /* 0x000000ffff047224 */ /* 0x000fe200078e001e */
[----:B------:R-:W-:Y:S06]  /*8a30*/  BRA `(.L_x_19452) ;  /* 0x0000000000087947 */ /* 0x000fec0003800000 */
.L_x_19453:
[----:B------:R-:W-:Y:S01]  /*8a40*/  LOP3.LUT R5, R33, 0x80000, RZ, 0xfc, !PT ;  /* 0x0008000021057812 */ /* 0x000fe200078efcff */
[----:B------:R-:W-:-:S07]  /*8a50*/  IMAD.MOV.U32 R4, RZ, RZ, R32 ;  /* 0x000000ffff047224 */ /* 0x000fce00078e0020 */
.L_x_19452:
[----:B------:R-:W-:Y:S05]  /*8a60*/  BSYNC B0 ;  /* 0x0000000000007941 */ /* 0x000fea0003800000 */
.L_x_19450:
[----:B------:R-:W-:Y:S02]  /*8a70*/  IMAD.MOV.U32 R6, RZ, RZ, R0 ;  /* 0x000000ffff067224 */ /* 0x000fe400078e0000 */
[----:B------:R-:W-:-:S04]  /*8a80*/  IMAD.MOV.U32 R7, RZ, RZ, 0x0 ;  /* 0x00000000ff077424 */ /* 0x000fc800078e00ff */
[----:B------:R-:W-:Y:S05]  /*8a90*/  RET.REL.NODEC R6 `(_ZN2at6native29vectorized_elementwise_kernelILi2ENS0_13AUnaryFunctorIdddZZZNS0_17atan2_kernel_cudaERNS_18TensorIteratorBaseEENKUlvE_clEvENKUlvE_clEvEUlddE_EESt5arrayIPcLm2EEEEviT0_T1_) ;  /* 0xffffff7406587950 */ /* 0x000fea0003c3ffff */
.L_x_19455:
        /* <DEDUP_REMOVED lines=14> */
.L_x_19757:


//--------------------- .text._ZN2at6native29vectorized_elementwise_kernelILi4ENS0_13AUnaryFunctorIdddZZZNS0_17atan2_kernel_cudaERNS_18TensorIteratorBaseEENKUlvE_clEvENKUlvE_clEvEUlddE_EESt5arrayIPcLm2EEEEviT0_T1_ --------------------------
	.section	.text._ZN2at6native29vectorized_elementwise_kernelILi4ENS0_13AUnaryFunctorIdddZZZNS0_17atan2_kernel_cudaERNS_18TensorIteratorBaseEENKUlvE_clEvENKUlvE_clEvEUlddE_EESt5arrayIPcLm2EEEEviT0_T1_,"ax",@progbits
	.align	128
        .global         _ZN2at6native29vectorized_elementwise_kernelILi4ENS0_13AUnaryFunctorIdddZZZNS0_17atan2_kernel_cudaERNS_18TensorIteratorBaseEENKUlvE_clEvENKUlvE_clEvEUlddE_EESt5arrayIPcLm2EEEEviT0_T1_
        .type           _ZN2at6native29vectorized_elementwise_kernelILi4ENS0_13AUnaryFunctorIdddZZZNS0_17atan2_kernel_cudaERNS_18TensorIteratorBaseEENKUlvE_clEvENKUlvE_clEvEUlddE_EESt5arrayIPcLm2EEEEviT0_T1_,@function
        .size           _ZN2at6native29vectorized_elementwise_kernelILi4ENS0_13AUnaryFunctorIdddZZZNS0_17atan2_kernel_cudaERNS_18TensorIteratorBaseEENKUlvE_clEvENKUlvE_clEvEUlddE_EESt5arrayIPcLm2EEEEviT0_T1_,(.L_x_19758 - _ZN2at6native29vectorized_elementwise_kernelILi4ENS0_13AUnaryFunctorIdddZZZNS0_17atan2_kernel_cudaERNS_18TensorIteratorBaseEENKUlvE_clEvENKUlvE_clEvEUlddE_EESt5arrayIPcLm2EEEEviT0_T1_)
        .other          _ZN2at6native29vectorized_elementwise_kernelILi4ENS0_13AUnaryFunctorIdddZZZNS0_17atan2_kernel_cudaERNS_18TensorIteratorBaseEENKUlvE_clEvENKUlvE_clEvEUlddE_EESt5arrayIPcLm2EEEEviT0_T1_,@"STO_CUDA_ENTRY STV_DEFAULT"
_ZN2at6native29vectorized_elementwise_kernelILi4ENS0_13AUnaryFunctorIdddZZZNS0_17atan2_kernel_cudaERNS_18TensorIteratorBaseEENKUlvE_clEvENKUlvE_clEvEUlddE_EESt5arrayIPcLm2EEEEviT0_T1_:
.text._ZN2at6native29vectorized_elementwise_kernelILi4ENS0_13AUnaryFunctorIdddZZZNS0_17atan2_kernel_cudaERNS_18TensorIteratorBaseEENKUlvE_clEvENKUlvE_clEvEUlddE_EESt5arrayIPcLm2EEEEviT0_T1_:
        /* <DEDUP_REMOVED lines=45> */
[----:B-----5:R-:W-:Y:S05]  /*02d0*/  CALL.REL.NOINC `($__internal_82_$__cuda_sm20_div_rn_f64_full) ;  /* 0x0000008000847944 */ /* 0x020fea0003c00000 */
.L_x_19460:
[----:B------:R-:W-:Y:S05]  /*02e0*/  BSYNC B2 ;  /* 0x0000000000027941 */ /* 0x000fea0003800000 */
.L_x_19459:
        /* <DEDUP_REMOVED lines=82> */
.L_x_19458:
[----:B------:R-:W-:-:S04]  /*0810*/  ISETP.GE.AND P0, PT, R25, RZ, PT ;  /* 0x000000ff1900720c */ /* 0x000fc80003f06270 */
[----:B------:R-:W-:Y:S02]  /*0820*/  FSEL R42, RZ, 3.37028055040000000000e+12, P0 ;  /* 0x54442d18ff2a7808 */ /* 0x000fe40000000000 */
[----:B------:R-:W-:-:S07]  /*0830*/  FSEL R43, RZ, 2.1426990032196044922, P0 ;  /* 0x400921fbff2b7808 */ /* 0x000fce0000000000 */
.L_x_19461:
[----:B------:R-:W-:Y:S05]  /*0840*/  BSYNC B1 ;  /* 0x0000000000017941 */ /* 0x000fea0003800000 */
.L_x_19457:
        /* <DEDUP_REMOVED lines=27> */
.L_x_19465:
[----:B------:R-:W-:Y:S05]  /*0a00*/  BSYNC B2 ;  /* 0x0000000000027941 */ /* 0x000fea0003800000 */
.L_x_19464:
        /* <DEDUP_REMOVED lines=82> */
.L_x_19463:
[----:B------:R-:W-:-:S04]  /*0f30*/  ISETP.GE.AND P0, PT, R27, RZ, PT ;  /* 0x000000ff1b00720c */ /* 0x000fc80003f06270 */
[----:B------:R-:W-:Y:S02]  /*0f40*/  FSEL R10, RZ, 3.37028055040000000000e+12, P0 ;  /* 0x54442d18ff0a7808 */ /* 0x000fe40000000000 */
[----:B------:R-:W-:-:S07]  /*0f50*/  FSEL R11, RZ, 2.1426990032196044922, P0 ;  /* 0x400921fbff0b7808 */ /* 0x000fce0000000000 */
.L_x_19466:
[----:B------:R-:W-:Y:S05]  /*0f60*/  BSYNC B1 ;  /* 0x0000000000017941 */ /* 0x000fea0003800000 */
.L_x_19462:
        /* <DEDUP_REMOVED lines=26> */
[----:B------:R-:W-:Y:S05]  /*1110*/  CALL.REL.NOINC `($__internal_82_$__cuda_sm20_div_rn_f64_full) ;  /* 0x0000007000f47944 */ /* 0x000fea0003c00000 */
.L_x_19470:
[----:B------:R-:W-:Y:S05]  /*1120*/  BSYNC B2 ;  /* 0x0000000000027941 */ /* 0x000fea0003800000 */
.L_x_19469:
        /* <DEDUP_REMOVED lines=82> */
.L_x_19468:
[----:B------:R-:W-:-:S04]  /*1650*/  ISETP.GE.AND P0, PT, R21, RZ, PT ;  /* 0x000000ff1500720c */ /* 0x000fc80003f06270 */
[----:B------:R-:W-:Y:S02]  /*1660*/  FSEL R6, RZ, 3.37028055040000000000e+12, P0 ;  /* 0x54442d18ff067808 */ /* 0x000fe40000000000 */
[----:B------:R-:W-:-:S07]  /*1670*/  FSEL R7, RZ, 2.1426990032196044922, P0 ;  /* 0x400921fbff077808 */ /* 0x000fce0000000000 */
.L_x_19471:
[----:B------:R-:W-:Y:S05]  /*1680*/  BSYNC B1 ;  /* 0x0000000000017941 */ /* 0x000fea0003800000 */
.L_x_19467:
        /* <DEDUP_REMOVED lines=33> */
[----:B------:R-:W-:Y:S05]  /*18a0*/  CALL.REL.NOINC `($__internal_82_$__cuda_sm20_div_rn_f64_full) ;  /* 0x0000006c00107944 */ /* 0x000fea0003c00000 */
.L_x_19473:
[----:B------:R-:W-:Y:S05]  /*18b0*/  BSYNC B1 ;  /* 0x0000000000017941 */ /* 0x000fea0003800000 */
.L_x_19472:
        /* <DEDUP_REMOVED lines=92> */
.L_x_19475:
[----:B------:R-:W-:Y:S02]  /*1e80*/  FSEL R8, RZ, 3.37028055040000000000e+12, P3 ;  /* 0x54442d18ff087808 */ /* 0x000fe40001800000 */
[----:B------:R-:W-:-:S07]  /*1e90*/  FSEL R9, RZ, 2.1426990032196044922, P3 ;  /* 0x400921fbff097808 */ /* 0x000fce0001800000 */
.L_x_19476:
[----:B------:R-:W-:Y:S05]  /*1ea0*/  BSYNC B0 ;  /* 0x0000000000007941 */ /* 0x000fea0003800000 */
.L_x_19474:
        /* <DEDUP_REMOVED lines=32> */
.L_x_19478:
[----:B------:R-:W-:Y:S05]  /*20b0*/  BSYNC B1 ;  /* 0x0000000000017941 */ /* 0x000fea0003800000 */
.L_x_19477:
        /* <DEDUP_REMOVED lines=83> */
.L_x_19480:
[----:B------:R-:W-:Y:S02]  /*25f0*/  FSEL R6, RZ, 3.37028055040000000000e+12, P0 ;  /* 0x54442d18ff067808 */ /* 0x000fe40000000000 */
[----:B------:R-:W-:-:S07]  /*2600*/  FSEL R7, RZ, 2.1426990032196044922, P0 ;  /* 0x400921fbff077808 */ /* 0x000fce0000000000 */
.L_x_19481:
[----:B------:R-:W-:Y:S05]  /*2610*/  BSYNC B0 ;  /* 0x0000000000007941 */ /* 0x000fea0003800000 */
.L_x_19479:
        /* <DEDUP_REMOVED lines=33> */
.L_x_19483:
[----:B------:R-:W-:Y:S05]  /*2830*/  BSYNC B1 ;  /* 0x0000000000017941 */ /* 0x000fea0003800000 */
.L_x_19482:
        /* <DEDUP_REMOVED lines=83> */
.L_x_19485:
[----:B------:R-:W-:Y:S02]  /*2d70*/  FSEL R6, RZ, 3.37028055040000000000e+12, P0 ;  /* 0x54442d18ff067808 */ /* 0x000fe40000000000 */
[----:B------:R-:W-:-:S07]  /*2d80*/  FSEL R7, RZ, 2.1426990032196044922, P0 ;  /* 0x400921fbff077808 */ /* 0x000fce0000000000 */
.L_x_19486:
[----:B------:R-:W-:Y:S05]  /*2d90*/  BSYNC B0 ;  /* 0x0000000000007941 */ /* 0x000fea0003800000 */
.L_x_19484:
        /* <DEDUP_REMOVED lines=33> */
.L_x_19488:
[----:B------:R-:W-:Y:S05]  /*2fb0*/  BSYNC B1 ;  /* 0x0000000000017941 */ /* 0x000fea0003800000 */
.L_x_19487:
        /* <DEDUP_REMOVED lines=83> */
.L_x_19490:
[----:B------:R-:W-:Y:S02]  /*34f0*/  FSEL R6, RZ, 3.37028055040000000000e+12, P0 ;  /* 0x54442d18ff067808 */ /* 0x000fe40000000000 */
[----:B------:R-:W-:-:S07]  /*3500*/  FSEL R7, RZ, 2.1426990032196044922, P0 ;  /* 0x400921fbff077808 */ /* 0x000fce0000000000 */
.L_x_19491:
[----:B------:R-:W-:Y:S05]  /*3510*/  BSYNC B0 ;  /* 0x0000000000007941 */ /* 0x000fea0003800000 */
.L_x_19489:
        /* <DEDUP_REMOVED lines=32> */
[----:B------:R-:W-:Y:S05]  /*3720*/  CALL.REL.NOINC `($__internal_82_$__cuda_sm20_div_rn_f64_full) ;  /* 0x0000004c00707944 */ /* 0x000fea0003c00000 */
.L_x_19493:
[----:B------:R-:W-:Y:S05]  /*3730*/  BSYNC B1 ;  /* 0x0000000000017941 */ /* 0x000fea0003800000 */
.L_x_19492:
        /* <DEDUP_REMOVED lines=83> */
.L_x_19495:
[----:B------:R-:W-:Y:S02]  /*3c70*/  FSEL R4, RZ, 3.37028055040000000000e+12, P0 ;  /* 0x54442d18ff047808 */ /* 0x000fe40000000000 */
[----:B------:R-:W-:-:S07]  /*3c80*/  FSEL R5, RZ, 2.1426990032196044922, P0 ;  /* 0x400921fbff057808 */ /* 0x000fce0000000000 */
.L_x_19496:
[----:B------:R-:W-:Y:S05]  /*3c90*/  BSYNC B0 ;  /* 0x0000000000007941 */ /* 0x000fea0003800000 */
.L_x_19494:
        /* <DEDUP_REMOVED lines=26> */
.L_x_19456:
        /* <DEDUP_REMOVED lines=85> */
.L_x_19500:
[----:B------:R-:W-:Y:S05]  /*4390*/  BSYNC B2 ;  /* 0x0000000000027941 */ /* 0x000fea0003800000 */
.L_x_19499:
        /* <DEDUP_REMOVED lines=83> */
.L_x_19502:
[----:B------:R-:W-:Y:S02]  /*48d0*/  FSEL R2, RZ, 3.37028055040000000000e+12, P0 ;  /* 0x54442d18ff027808 */ /* 0x000fe40000000000 */
[----:B------:R-:W-:-:S07]  /*48e0*/  FSEL R3, RZ, 2.1426990032196044922, P0 ;  /* 0x400921fbff037808 */ /* 0x000fce0000000000 */
.L_x_19503:
[----:B------:R-:W-:Y:S05]  /*48f0*/  BSYNC B0 ;  /* 0x0000000000007941 */ /* 0x000fea0003800000 */
.L_x_19501:
[----:B------:R-:W0:Y:S01]  /*4900*/  LDC R5, c[0x0][0x224] ;  /* 0x00008900ff057b82 */ /* 0x000e220000000800 */
[----:B------:R-:W-:Y:S02]  /*4910*/  ULDC.64 UR6, c[0x0][0x220] ;  /* 0x0000880000067ab9 */ /* 0x000fe40000000a00 */
[----:B------:R-:W-:-:S08]  /*4920*/  DADD R12, |R12|, |UR6| ;  /* 0x400000060c0c7e29 */ /* 0x000fd00008000200 */
[----:B------:R-:W-:-:S06]  /*4930*/  DSETP.GTU.AND P0, PT, |R12|, +INF , PT ;  /* 0x7ff000000c00742a */ /* 0x000fcc0003f0c200 */
[----:B------:R-:W-:Y:S02]  /*4940*/  FSEL R12, R12, R2, P0 ;  /* 0x000000020c0c7208 */ /* 0x000fe40000000000 */
[----:B0-----:R-:W-:-:S04]  /*4950*/  LOP3.LUT R3, R3, 0x80000000, R5, 0xb8, !PT ;  /* 0x8000000003037812 */ /* 0x001fc800078eb805 */
[----:B------:R-:W-:-:S07]  /*4960*/  FSEL R13, R13, R3, P0 ;  /* 0x000000030d0d7208 */ /* 0x000fce0000000000 */
.L_x_19498:
[----:B------:R-:W-:Y:S05]  /*4970*/  BSYNC B1 ;  /* 0x0000000000017941 */ /* 0x000fea0003800000 */
.L_x_19497:
        /* <DEDUP_REMOVED lines=32> */
.L_x_19507:
[----:B------:R-:W-:Y:S05]  /*4b80*/  BSYNC B2 ;  /* 0x0000000000027941 */ /* 0x000fea0003800000 */
.L_x_19506:
        /* <DEDUP_REMOVED lines=83> */
.L_x_19509:
[----:B------:R-:W-:Y:S02]  /*50c0*/  FSEL R2, RZ, 3.37028055040000000000e+12, P0 ;  /* 0x54442d18ff027808 */ /* 0x000fe40000000000 */
[----:B------:R-:W-:-:S07]  /*50d0*/  FSEL R3, RZ, 2.1426990032196044922, P0 ;  /* 0x400921fbff037808 */ /* 0x000fce0000000000 */
.L_x_19510:
[----:B------:R-:W-:Y:S05]  /*50e0*/  BSYNC B0 ;  /* 0x0000000000007941 */ /* 0x000fea0003800000 */
.L_x_19508:
[----:B------:R-:W0:Y:S01]  /*50f0*/  LDC R5, c[0x0][0x224] ;  /* 0x00008900ff057b82 */ /* 0x000e220000000800 */
[----:B------:R-:W-:Y:S02]  /*5100*/  ULDC.64 UR6, c[0x0][0x220] ;  /* 0x0000880000067ab9 */ /* 0x000fe40000000a00 */
[----:B------:R-:W-:-:S08]  /*5110*/  DADD R14, |R14|, |UR6| ;  /* 0x400000060e0e7e29 */ /* 0x000fd00008000200 */
[----:B------:R-:W-:-:S06]  /*5120*/  DSETP.GTU.AND P0, PT, |R14|, +INF , PT ;  /* 0x7ff000000e00742a */ /* 0x000fcc0003f0c200 */
[----:B------:R-:W-:Y:S02]  /*5130*/  FSEL R14, R14, R2, P0 ;  /* 0x000000020e0e7208 */ /* 0x000fe40000000000 */
[----:B0-----:R-:W-:-:S04]  /*5140*/  LOP3.LUT R3, R3, 0x80000000, R5, 0xb8, !PT ;  /* 0x8000000003037812 */ /* 0x001fc800078eb805 */
[----:B------:R-:W-:-:S07]  /*5150*/  FSEL R15, R15, R3, P0 ;  /* 0x000000030f0f7208 */ /* 0x000fce0000000000 */
.L_x_19505:
[----:B------:R-:W-:Y:S05]  /*5160*/  BSYNC B1 ;  /* 0x0000000000017941 */ /* 0x000fea0003800000 */
.L_x_19504:
        /* <DEDUP_REMOVED lines=32> */
.L_x_19514:
[----:B------:R-:W-:Y:S05]  /*5370*/  BSYNC B2 ;  /* 0x0000000000027941 */ /* 0x000fea0003800000 */
.L_x_19513:
        /* <DEDUP_REMOVED lines=83> */
.L_x_19516:
[----:B------:R-:W-:Y:S02]  /*58b0*/  FSEL R2, RZ, 3.37028055040000000000e+12, P0 ;  /* 0x54442d18ff027808 */ /* 0x000fe40000000000 */
[----:B------:R-:W-:-:S07]  /*58c0*/  FSEL R3, RZ, 2.1426990032196044922, P0 ;  /* 0x400921fbff037808 */ /* 0x000fce0000000000 */
.L_x_19517:
[----:B------:R-:W-:Y:S05]  /*58d0*/  BSYNC B0 ;  /* 0x0000000000007941 */ /* 0x000fea0003800000 */
.L_x_19515:
[----:B------:R-:W0:Y:S01]  /*58e0*/  LDC R5, c[0x0][0x224] ;  /* 0x00008900ff057b82 */ /* 0x000e220000000800 */
[----:B------:R-:W-:Y:S02]  /*58f0*/  ULDC.64 UR6, c[0x0][0x220] ;  /* 0x0000880000067ab9 */ /* 0x000fe40000000a00 */
[----:B------:R-:W-:-:S08]  /*5900*/  DADD R16, |R16|, |UR6| ;  /* 0x4000000610107e29 */ /* 0x000fd00008000200 */
[----:B------:R-:W-:-:S06]  /*5910*/  DSETP.GTU.AND P0, PT, |R16|, +INF , PT ;  /* 0x7ff000001000742a */ /* 0x000fcc0003f0c200 */
[----:B------:R-:W-:Y:S02]  /*5920*/  FSEL R16, R16, R2, P0 ;  /* 0x0000000210107208 */ /* 0x000fe40000000000 */
[----:B0-----:R-:W-:-:S04]  /*5930*/  LOP3.LUT R3, R3, 0x80000000, R5, 0xb8, !PT ;  /* 0x8000000003037812 */ /* 0x001fc800078eb805 */
[----:B------:R-:W-:-:S07]  /*5940*/  FSEL R17, R17, R3, P0 ;  /* 0x0000000311117208 */ /* 0x000fce0000000000 */
.L_x_19512:
[----:B------:R-:W-:Y:S05]  /*5950*/  BSYNC B1 ;  /* 0x0000000000017941 */ /* 0x000fea0003800000 */
.L_x_19511:
        /* <DEDUP_REMOVED lines=32> */
.L_x_19521:
[----:B------:R-:W-:Y:S05]  /*5b60*/  BSYNC B2 ;  /* 0x0000000000027941 */ /* 0x000fea0003800000 */
.L_x_19520:
        /* <DEDUP_REMOVED lines=83> */
.L_x_19523:
[----:B------:R-:W-:Y:S02]  /*60a0*/  FSEL R2, RZ, 3.37028055040000000000e+12, P0 ;  /* 0x54442d18ff027808 */ /* 0x000fe40000000000 */
[----:B------:R-:W-:-:S07]  /*60b0*/  FSEL R3, RZ, 2.1426990032196044922, P0 ;  /* 0x400921fbff037808 */ /* 0x000fce0000000000 */
.L_x_19524:
[----:B------:R-:W-:Y:S05]  /*60c0*/  BSYNC B0 ;  /* 0x0000000000007941 */ /* 0x000fea0003800000 */
.L_x_19522:
[----:B------:R-:W0:Y:S01]  /*60d0*/  LDC R5, c[0x0][0x224] ;  /* 0x00008900ff057b82 */ /* 0x000e220000000800 */
[----:B------:R-:W-:Y:S02]  /*60e0*/  ULDC.64 UR6, c[0x0][0x220] ;  /* 0x0000880000067ab9 */ /* 0x000fe40000000a00 */
[----:B------:R-:W-:-:S08]  /*60f0*/  DADD R18, |R18|, |UR6| ;  /* 0x4000000612127e29 */ /* 0x000fd00008000200 */
[----:B------:R-:W-:-:S06]  /*6100*/  DSETP.GTU.AND P0, PT, |R18|, +INF , PT ;  /* 0x7ff000001200742a */ /* 0x000fcc0003f0c200 */
[----:B------:R-:W-:Y:S02]  /*6110*/  FSEL R18, R18, R2, P0 ;  /* 0x0000000212127208 */ /* 0x000fe40000000000 */
[----:B0-----:R-:W-:-:S04]  /*6120*/  LOP3.LUT R3, R3, 0x80000000, R5, 0xb8, !PT ;  /* 0x8000000003037812 */ /* 0x001fc800078eb805 */
[----:B------:R-:W-:-:S07]  /*6130*/  FSEL R19, R19, R3, P0 ;  /* 0x0000000313137208 */ /* 0x000fce0000000000 */
.L_x_19519:
[----:B------:R-:W-:Y:S05]  /*6140*/  BSYNC B1 ;  /* 0x0000000000017941 */ /* 0x000fea0003800000 */
.L_x_19518:
        /* <DEDUP_REMOVED lines=32> */
.L_x_19528:
[----:B------:R-:W-:Y:S05]  /*6350*/  BSYNC B2 ;  /* 0x0000000000027941 */ /* 0x000fea0003800000 */
.L_x_19527:
        /* <DEDUP_REMOVED lines=83> */
.L_x_19530:
[----:B------:R-:W-:Y:S02]  /*6890*/  FSEL R2, RZ, 3.37028055040000000000e+12, P0 ;  /* 0x54442d18ff027808 */ /* 0x000fe40000000000 */
[----:B------:R-:W-:-:S07]  /*68a0*/  FSEL R3, RZ, 2.1426990032196044922, P0 ;  /* 0x400921fbff037808 */ /* 0x000fce0000000000 */
.L_x_19531:
[----:B------:R-:W-:Y:S05]  /*68b0*/  BSYNC B0 ;  /* 0x0000000000007941 */ /* 0x000fea0003800000 */
.L_x_19529:
[----:B------:R-:W0:Y:S01]  /*68c0*/  LDC R5, c[0x0][0x224] ;  /* 0x00008900ff057b82 */ /* 0x000e220000000800 */
[----:B------:R-:W-:Y:S02]  /*68d0*/  ULDC.64 UR6, c[0x0][0x220] ;  /* 0x0000880000067ab9 */ /* 0x000fe40000000a00 */
[----:B------:R-:W-:-:S08]  /*68e0*/  DADD R20, |R20|, |UR6| ;  /* 0x4000000614147e29 */ /* 0x000fd00008000200 */
[----:B------:R-:W-:-:S06]  /*68f0*/  DSETP.GTU.AND P0, PT, |R20|, +INF , PT ;  /* 0x7ff000001400742a */ /* 0x000fcc0003f0c200 */
[----:B------:R-:W-:Y:S02]  /*6900*/  FSEL R20, R20, R2, P0 ;  /* 0x0000000214147208 */ /* 0x000fe40000000000 */
[----:B0-----:R-:W-:-:S04]  /*6910*/  LOP3.LUT R3, R3, 0x80000000, R5, 0xb8, !PT ;  /* 0x8000000003037812 */ /* 0x001fc800078eb805 */
[----:B------:R-:W-:-:S07]  /*6920*/  FSEL R21, R21, R3, P0 ;  /* 0x0000000315157208 */ /* 0x000fce0000000000 */
.L_x_19526:
[----:B------:R-:W-:Y:S05]  /*6930*/  BSYNC B1 ;  /* 0x0000000000017941 */ /* 0x000fea0003800000 */
.L_x_19525:
        /* <DEDUP_REMOVED lines=32> */
.L_x_19535:
[----:B------:R-:W-:Y:S05]  /*6b40*/  BSYNC B2 ;  /* 0x0000000000027941 */ /* 0x000fea0003800000 */
.L_x_19534:
        /* <DEDUP_REMOVED lines=83> */
.L_x_19537:
[----:B------:R-:W-:Y:S02]  /*7080*/  FSEL R2, RZ, 3.37028055040000000000e+12, P0 ;  /* 0x54442d18ff027808 */ /* 0x000fe40000000000 */
[----:B------:R-:W-:-:S07]  /*7090*/  FSEL R3, RZ, 2.1426990032196044922, P0 ;  /* 0x400921fbff037808 */ /* 0x000fce0000000000 */
.L_x_19538:
[----:B------:R-:W-:Y:S05]  /*70a0*/  BSYNC B0 ;  /* 0x0000000000007941 */ /* 0x000fea0003800000 */
.L_x_19536:
[----:B------:R-:W0:Y:S01]  /*70b0*/  LDC R5, c[0x0][0x224] ;  /* 0x00008900ff057b82 */ /* 0x000e220000000800 */
[----:B------:R-:W-:Y:S02]  /*70c0*/  ULDC.64 UR6, c[0x0][0x220] ;  /* 0x0000880000067ab9 */ /* 0x000fe40000000a00 */
[----:B------:R-:W-:-:S08]  /*70d0*/  DADD R22, |R22|, |UR6| ;  /* 0x4000000616167e29 */ /* 0x000fd00008000200 */
[----:B------:R-:W-:-:S06]  /*70e0*/  DSETP.GTU.AND P0, PT, |R22|, +INF , PT ;  /* 0x7ff000001600742a */ /* 0x000fcc0003f0c200 */
[----:B------:R-:W-:Y:S02]  /*70f0*/  FSEL R22, R22, R2, P0 ;  /* 0x0000000216167208 */ /* 0x000fe40000000000 */
[----:B0-----:R-:W-:-:S04]  /*7100*/  LOP3.LUT R3, R3, 0x80000000, R5, 0xb8, !PT ;  /* 0x8000000003037812 */ /* 0x001fc800078eb805 */
[----:B------:R-:W-:-:S07]  /*7110*/  FSEL R23, R23, R3, P0 ;  /* 0x0000000317177208 */ /* 0x000fce0000000000 */
.L_x_19533:
[----:B------:R-:W-:Y:S05]  /*7120*/  BSYNC B1 ;  /* 0x0000000000017941 */ /* 0x000fea0003800000 */
.L_x_19532:
        /* <DEDUP_REMOVED lines=32> */
.L_x_19542:
[----:B------:R-:W-:Y:S05]  /*7330*/  BSYNC B2 ;  /* 0x0000000000027941 */ /* 0x000fea0003800000 */
.L_x_19541:
        /* <DEDUP_REMOVED lines=83> */
.L_x_19544:
[----:B------:R-:W-:Y:S02]  /*7870*/  FSEL R2, RZ, 3.37028055040000000000e+12, P0 ;  /* 0x54442d18ff027808 */ /* 0x000fe40000000000 */
[----:B------:R-:W-:-:S07]  /*7880*/  FSEL R3, RZ, 2.1426990032196044922, P0 ;  /* 0x400921fbff037808 */ /* 0x000fce0000000000 */
.L_x_19545:
[----:B------:R-:W-:Y:S05]  /*7890*/  BSYNC B0 ;  /* 0x0000000000007941 */ /* 0x000fea0003800000 */
.L_x_19543:
[----:B------:R-:W0:Y:S01]  /*78a0*/  LDC R5, c[0x0][0x224] ;  /* 0x00008900ff057b82 */ /* 0x000e220000000800 */
[----:B------:R-:W-:Y:S02]  /*78b0*/  ULDC.64 UR6, c[0x0][0x220] ;  /* 0x0000880000067ab9 */ /* 0x000fe40000000a00 */
[----:B------:R-:W-:-:S08]  /*78c0*/  DADD R24, |R24|, |UR6| ;  /* 0x4000000618187e29 */ /* 0x000fd00008000200 */
[----:B------:R-:W-:-:S06]  /*78d0*/  DSETP.GTU.AND P0, PT, |R24|, +INF , PT ;  /* 0x7ff000001800742a */ /* 0x000fcc0003f0c200 */
[----:B------:R-:W-:Y:S02]  /*78e0*/  FSEL R24, R24, R2, P0 ;  /* 0x0000000218187208 */ /* 0x000fe40000000000 */
[----:B0-----:R-:W-:-:S04]  /*78f0*/  LOP3.LUT R3, R3, 0x80000000, R5, 0xb8, !PT ;  /* 0x8000000003037812 */ /* 0x001fc800078eb805 */
[----:B------:R-:W-:-:S07]  /*7900*/  FSEL R25, R25, R3, P0 ;  /* 0x0000000319197208 */ /* 0x000fce0000000000 */
.L_x_19540:
[----:B------:R-:W-:Y:S05]  /*7910*/  BSYNC B1 ;  /* 0x0000000000017941 */ /* 0x000fea0003800000 */
.L_x_19539:
        /* <DEDUP_REMOVED lines=32> */
.L_x_19549:
[----:B------:R-:W-:Y:S05]  /*7b20*/  BSYNC B2 ;  /* 0x0000000000027941 */ /* 0x000fea0003800000 */
.L_x_19548:
        /* <DEDUP_REMOVED lines=83> */
.L_x_19551:
[----:B------:R-:W-:Y:S02]  /*8060*/  FSEL R2, RZ, 3.37028055040000000000e+12, P0 ;  /* 0x54442d18ff027808 */ /* 0x000fe40000000000 */
[----:B------:R-:W-:-:S07]  /*8070*/  FSEL R3, RZ, 2.1426990032196044922, P0 ;  /* 0x400921fbff037808 */ /* 0x000fce0000000000 */
.L_x_19552:
[----:B------:R-:W-:Y:S05]  /*8080*/  BSYNC B0 ;  /* 0x0000000000007941 */ /* 0x000fea0003800000 */
.L_x_19550:
[----:B------:R-:W0:Y:S01]  /*8090*/  LDC R5, c[0x0][0x224] ;  /* 0x00008900ff057b82 */ /* 0x000e220000000800 */
[----:B------:R-:W-:Y:S02]  /*80a0*/  ULDC.64 UR6, c[0x0][0x220] ;  /* 0x0000880000067ab9 */ /* 0x000fe40000000a00 */
[----:B------:R-:W-:-:S08]  /*80b0*/  DADD R26, |R26|, |UR6| ;  /* 0x400000061a1a7e29 */ /* 0x000fd00008000200 */
[----:B------:R-:W-:-:S06]  /*80c0*/  DSETP.GTU.AND P0, PT, |R26|, +INF , PT ;  /* 0x7ff000001a00742a */ /* 0x000fcc0003f0c200 */
[----:B------:R-:W-:Y:S02]  /*80d0*/  FSEL R0, R26, R2, P0 ;  /* 0x000000021a007208 */ /* 0x000fe40000000000 */
[----:B0-----:R-:W-:-:S04]  /*80e0*/  LOP3.LUT R3, R3, 0x80000000, R5, 0xb8, !PT ;  /* 0x8000000003037812 */ /* 0x001fc800078eb805 */
[----:B------:R-:W-:-:S07]  /*80f0*/  FSEL R3, R27, R3, P0 ;  /* 0x000000031b037208 */ /* 0x000fce0000000000 */
.L_x_19547:
[----:B------:R-:W-:Y:S05]  /*8100*/  BSYNC B1 ;  /* 0x0000000000017941 */ /* 0x000fea0003800000 */
.L_x_19546:
        /* <DEDUP_REMOVED lines=23> */
.L_x_19555:
[----:B------:R-:W-:-:S13]  /*8280*/  ISETP.GE.AND P0, PT, R2, R10, PT ;  /* 0x0000000a0200720c */ /* 0x000fda0003f06270 */
[----:B------:R-:W-:Y:S05]  /*8290*/  @P0 BRA `(.L_x_19557) ;  /* 0x0000000000300947 */ /* 0x000fea0003800000 */
[----:B0-----:R-:W0:Y:S01]  /*82a0*/  LDC.64 R4, c[0x0][0x228] ;  /* 0x00008a00ff047b82 */ /* 0x001e220000000a00 */
[----:B------:R-:W-:Y:S02]  /*82b0*/  IMAD.IADD R7, R9, 0x1, R2 ;  /* 0x0000000109077824 */ /* 0x000fe400078e0202 */
[----:B------:R-:W-:Y:S02]  /*82c0*/  VIADD R2, R2, 0x80 ;  /* 0x0000008002027836 */ /* 0x000fe40000000000 */
[----:B0-----:R-:W-:-:S05]  /*82d0*/  IMAD.WIDE.U32 R4, R7, 0x8, R4 ;  /* 0x0000000807047825 */ /* 0x001fca00078e0004 */
[----:B------:R1:W-:Y:S02]  /*82e0*/  STG.E.64 desc[UR4][R4.64], R18 ;  /* 0x0000001204007986 */ /* 0x0003e4000c101b04 */
.L_x_19556:
[----:B------:R-:W-:-:S13]  /*82f0*/  ISETP.GE.AND P0, PT, R2, R10, PT ;  /* 0x0000000a0200720c */ /* 0x000fda0003f06270 */
[----:B------:R-:W-:Y:S05]  /*8300*/  @P0 BRA `(.L_x_19558) ;  /* 0x0000000000340947 */ /* 0x000fea0003800000 */
[----:B01----:R-:W0:Y:S01]  /*8310*/  LDC.64 R4, c[0x0][0x228] ;  /* 0x00008a00ff047b82 */ /* 0x003e220000000a00 */
[----:B------:R-:W-:Y:S02]  /*8320*/  IMAD.IADD R7, R9, 0x1, R2 ;  /* 0x0000000109077824 */ /* 0x000fe400078e0202 */
[----:B------:R-:W-:Y:S02]  /*8330*/  VIADD R2, R2, 0x80 ;  /* 0x0000008002027836 */ /* 0x000fe40000000000 */
[----:B0-----:R-:W-:-:S05]  /*8340*/  IMAD.WIDE.U32 R4, R7, 0x8, R4 ;  /* 0x0000000807047825 */ /* 0x001fca00078e0004 */
[----:B------:R1:W-:Y:S02]  /*8350*/  STG.E.64 desc[UR4][R4.64], R20 ;  /* 0x0000001404007986 */ /* 0x0003e4000c101b04 */
.L_x_19557:
        /* <DEDUP_REMOVED lines=8> */
.L_x_19558:
[----:B------:R-:W-:Y:S05]  /*83e0*/  BSYNC B1 ;  /* 0x0000000000017941 */ /* 0x000fea0003800000 */
.L_x_19554:
[----:B------:R-:W-:-:S13]  /*83f0*/  ISETP.GE.AND P0, PT, R2, R10, PT ;  /* 0x0000000a0200720c */ /* 0x000fda0003f06270 */
[----:B012---:R-:W0:Y:S01]  /*8400*/  @!P0 LDC.64 R4, c[0x0][0x228] ;  /* 0x00008a00ff048b82 */ /* 0x007e220000000a00 */
[----:B------:R-:W-:Y:S02]  /*8410*/  @!P0 IMAD.IADD R7, R9, 0x1, R2 ;  /* 0x0000000109078824 */ /* 0x000fe400078e0202 */
[----:B------:R-:W-:Y:S02]  /*8420*/  @!P0 VIADD R2, R2, 0x80 ;  /* 0x0000008002028836 */ /* 0x000fe40000000000 */
[----:B0-----:R-:W-:-:S05]  /*8430*/  @!P0 IMAD.WIDE.U32 R4, R7, 0x8, R4 ;  /* 0x0000000807048825 */ /* 0x001fca00078e0004 */
[----:B------:R2:W-:Y:S02]  /*8440*/  @!P0 STG.E.64 desc[UR4][R4.64], R24 ;  /* 0x0000001804008986 */ /* 0x0005e4000c101b04 */
.L_x_19559:
[----:B------:R-:W-:Y:S05]  /*8450*/  BSYNC B0 ;  /* 0x0000000000007941 */ /* 0x000fea0003800000 */
.L_x_19553:
        /* <DEDUP_REMOVED lines=9> */
        .weak           $__internal_82_$__cuda_sm20_div_rn_f64_full
        .type           $__internal_82_$__cuda_sm20_div_rn_f64_full,@function
        .size           $__internal_82_$__cuda_sm20_div_rn_f64_full,(.L_x_19758 - $__internal_82_$__cuda_sm20_div_rn_f64_full)
$__internal_82_$__cuda_sm20_div_rn_f64_full:
        /* <DEDUP_REMOVED lines=66> */
.L_x_19561:
        /* <DEDUP_REMOVED lines=16> */
.L_x_19564:
[----:B------:R-:W-:Y:S01]  /*8a10*/  LOP3.LUT R5, R31, 0x80000, RZ, 0xfc, !PT ;  /* 0x000800001f057812 */ /* 0x000fe200078efcff */
[----:B------:R-:W-:Y:S01]  /*8a20*/  IMAD.MOV.U32 R4, RZ, RZ, R30 ;  /* 0x000000ffff047224 */ /* 0x000fe200078e001e */
[----:B------:R-:W-:Y:S06]  /*8a30*/  BRA `(.L_x_19562) ;  /* 0x0000000000087947 */ /* 0x000fec0003800000 */
.L_x_19563:
[----:B------:R-:W-:Y:S01]  /*8a40*/  LOP3.LUT R5, R33, 0x80000, RZ, 0xfc, !PT ;  /* 0x0008000021057812 */ /* 0x000fe200078efcff */
[----:B------:R-:W-:-:S07]  /*8a50*/  IMAD.MOV.U32 R4, RZ, RZ, R32 ;  /* 0x000000ffff047224 */ /* 0x000fce00078e0020 */
.L_x_19562:
[----:B------:R-:W-:Y:S05]  /*8a60*/  BSYNC B0 ;  /* 0x0000000000007941 */ /* 0x000fea0003800000 */
.L_x_19560:
[----:B------:R-:W-:Y:S02]  /*8a70*/  IMAD.MOV.U32 R6, RZ, RZ, R0 ;  /* 0x000000ffff067224 */ /* 0x000fe400078e0000 */
[----:B------:R-:W-:-:S04]  /*8a80*/  IMAD.MOV.U32 R7, RZ, RZ, 0x0 ;  /* 0x00000000ff077424 */ /* 0x000fc800078e00ff */
[----:B------:R-:W-:Y:S05]  /*8a90*/  RET.REL.NODEC R6 `(_ZN2at6native29vectorized_elementwise_kernelILi4ENS0_13AUnaryFunctorIdddZZZNS0_17atan2_kernel_cudaERNS_18TensorIteratorBaseEENKUlvE_clEvENKUlvE_clEvEUlddE_EESt5arrayIPcLm2EEEEviT0_T1_) ;  /* 0xffffff7406587950 */ /* 0x000fea0003c3ffff */
.L_x_19565:
        /* <DEDUP_REMOVED lines=14> */
.L_x_19758:


//--------------------- .text._ZN2at6native29vectorized_elementwise_kernelILi8ENS0_13AUnaryFunctorIdddZZZNS0_17atan2_kernel_cudaERNS_18TensorIteratorBaseEENKUlvE_clEvENKUlvE_clEvEUlddE_EESt5arrayIPcLm2EEEEviT0_T1_ --------------------------
	.section	.text._ZN2at6native29vectorized_elementwise_kernelILi8ENS0_13AUnaryFunctorIdddZZZNS0_17atan2_kernel_cudaERNS_18TensorIteratorBaseEENKUlvE_clEvENKUlvE_clEvEUlddE_EESt5arrayIPcLm2EEEEviT0_T1_,"ax",@progbits
	.align	128
        .global         _ZN2at6native29vectorized_elementwise_kernelILi8ENS0_13AUnaryFunctorIdddZZZNS0_17atan2_kernel_cudaERNS_18TensorIteratorBaseEENKUlvE_clEvENKUlvE_clEvEUlddE_EESt5arrayIPcLm2EEEEviT0_T1_
        .type           _ZN2at6native29vectorized_elementwise_kernelILi8ENS0_13AUnaryFunctorIdddZZZNS0_17atan2_kernel_cudaERNS_18TensorIteratorBaseEENKUlvE_clEvENKUlvE_clEvEUlddE_EESt5arrayIPcLm2EEEEviT0_T1_,@function
        .size           _ZN2at6native29vectorized_elementwise_kernelILi8ENS0_13AUnaryFunctorIdddZZZNS0_17atan2_kernel_cudaERNS_18TensorIteratorBaseEENKUlvE_clEvENKUlvE_clEvEUlddE_EESt5arrayIPcLm2EEEEviT0_T1_,(.L_x_19759 - _ZN2at6native29vectorized_elementwise_kernelILi8ENS0_13AUnaryFunctorIdddZZZNS0_17atan2_kernel_cudaERNS_18TensorIteratorBaseEENKUlvE_clEvENKUlvE_clEvEUlddE_EESt5arrayIPcLm2EEEEviT0_T1_)
        .other          _ZN2at6native29vectorized_elementwise_kernelILi8ENS0_13AUnaryFunctorIdddZZZNS0_17atan2_kernel_cudaERNS_18TensorIteratorBaseEENKUlvE_clEvENKUlvE_clEvEUlddE_EESt5arrayIPcLm2EEEEviT0_T1_,@"STO_CUDA_ENTRY STV_DEFAULT"
_ZN2at6native29vectorized_elementwise_kernelILi8ENS0_13AUnaryFunctorIdddZZZNS0_17atan2_kernel_cudaERNS_18TensorIteratorBaseEENKUlvE_clEvENKUlvE_clEvEUlddE_EESt5arrayIPcLm2EEEEviT0_T1_:
.text._ZN2at6native29vectorized_elementwise_kernelILi8ENS0_13AUnaryFunctorIdddZZZNS0_17atan2_kernel_cudaERNS_18TensorIteratorBaseEENKUlvE_clEvENKUlvE_clEvEUlddE_EESt5arrayIPcLm2EEEEviT0_T1_:
        /* <DEDUP_REMOVED lines=45> */
[----:B-----5:R-:W-:Y:S05]  /*02d0*/  CALL.REL.NOINC `($__internal_83_$__cuda_sm20_div_rn_f64_full) ;  /* 0x0000008000847944 */ /* 0x020fea0003c00000 */
.L_x_19570:
[----:B------:R-:W-:Y:S05]  /*02e0*/  BSYNC B2 ;  /* 0x0000000000027941 */ /* 0x000fea0003800000 */
.L_x_19569:
        /* <DEDUP_REMOVED lines=82> */
.L_x_19568:
[----:B------:R-:W-:-:S04]  /*0810*/  ISETP.GE.AND P0, PT, R25, RZ, PT ;  /* 0x000000ff1900720c */ /* 0x000fc80003f06270 */
[----:B------:R-:W-:Y:S02]  /*0820*/  FSEL R42, RZ, 3.37028055040000000000e+12, P0 ;  /* 0x54442d18ff2a7808 */ /* 0x000fe40000000000 */
[----:B------:R-:W-:-:S07]  /*0830*/  FSEL R43, RZ, 2.1426990032196044922, P0 ;  /* 0x400921fbff2b7808 */ /* 0x000fce0000000000 */
.L_x_19571:
[----:B------:R-:W-:Y:S05]  /*0840*/  BSYNC B1 ;  /* 0x0000000000017941 */ /* 0x000fea0003800000 */
.L_x_19567:
        /* <DEDUP_REMOVED lines=27> */
.L_x_19575:
[----:B------:R-:W-:Y:S05]  /*0a00*/  BSYNC B2 ;  /* 0x0000000000027941 */ /* 0x000fea0003800000 */
.L_x_19574:
        /* <DEDUP_REMOVED lines=82> */
.L_x_19573:
[----:B------:R-:W-:-:S04]  /*0f30*/  ISETP.GE.AND P0, PT, R27, RZ, PT ;  /* 0x000000ff1b00720c */ /* 0x000fc80003f06270 */
[----:B------:R-:W-:Y:S02]  /*0f40*/  FSEL R10, RZ, 3.37028055040000000000e+12, P0 ;  /* 0x54442d18ff0a7808 */ /* 0x000fe40000000000 */
[----:B------:R-:W-:-:S07]  /*0f50*/  FSEL R11, RZ, 2.1426990032196044922, P0 ;  /* 0x400921fbff0b7808 */ /* 0x000fce0000000000 */
.L_x_19576:
[----:B------:R-:W-:Y:S05]  /*0f60*/  BSYNC B1 ;  /* 0x0000000000017941 */ /* 0x000fea0003800000 */
.L_x_19572:
        /* <DEDUP_REMOVED lines=26> */
[----:B------:R-:W-:Y:S05]  /*1110*/  CALL.REL.NOINC `($__internal_83_$__cuda_sm20_div_rn_f64_full) ;  /* 0x0000007000f47944 */ /* 0x000fea0003c00000 */
.L_x_19580:
[----:B------:R-:W-:Y:S05]  /*1120*/  BSYNC B2 ;  /* 0x0000000000027941 */ /* 0x000fea0003800000 */
.L_x_19579:
        /* <DEDUP_REMOVED lines=82> */
.L_x_19578:
[----:B------:R-:W-:-:S04]  /*1650*/  ISETP.GE.AND P0, PT, R21, RZ, PT ;  /* 0x000000ff1500720c */ /* 0x000fc80003f06270 */
[----:B------:R-:W-:Y:S02]  /*1660*/  FSEL R6, RZ, 3.37028055040000000000e+12, P0 ;  /* 0x54442d18ff067808 */ /* 0x000fe40000000000 */
[----:B------:R-:W-:-:S07]  /*1670*/  FSEL R7, RZ, 2.1426990032196044922, P0 ;  /* 0x400921fbff077808 */ /* 0x000fce0000000000 */
.L_x_19581:
[----:B------:R-:W-:Y:S05]  /*1680*/  BSYNC B1 ;  /* 0x0000000000017941 */ /* 0x000fea0003800000 */
.L_x_19577:
        /* <DEDUP_REMOVED lines=33> */
[----:B------:R-:W-:Y:S05]  /*18a0*/  CALL.REL.NOINC `($__internal_83_$__cuda_sm20_div_rn_f64_full) ;  /* 0x0000006c00107944 */ /* 0x000fea0003c00000 */
.L_x_19583:
[----:B------:R-:W-:Y:S05]  /*18b0*/  BSYNC B1 ;  /* 0x0000000000017941 */ /* 0x000fea0003800000 */
.L_x_19582:
        /* <DEDUP_REMOVED lines=92> */
.L_x_19585:
[----:B------:R-:W-:Y:S02]  /*1e80*/  FSEL R8, RZ, 3.37028055040000000000e+12, P3 ;  /* 0x54442d18ff087808 */ /* 0x000fe40001800000 */
[----:B------:R-:W-:-:S07]  /*1e90*/  FSEL R9, RZ, 2.1426990032196044922, P3 ;  /* 0x400921fbff097808 */ /* 0x000fce0001800000 */
.L_x_19586:
[----:B------:R-:W-:Y:S05]  /*1ea0*/  BSYNC B0 ;  /* 0x0000000000007941 */ /* 0x000fea0003800000 */
.L_x_19584:
        /* <DEDUP_REMOVED lines=32> */
.L_x_19588:
[----:B------:R-:W-:Y:S05]  /*20b0*/  BSYNC B1 ;  /* 0x0000000000017941 */ /* 0x000fea0003800000 */
.L_x_19587:
        /* <DEDUP_REMOVED lines=83> */
.L_x_19590:
[----:B------:R-:W-:Y:S02]  /*25f0*/  FSEL R6, RZ, 3.37028055040000000000e+12, P0 ;  /* 0x54442d18ff067808 */ /* 0x000fe40000000000 */
[----:B------:R-:W-:-:S07]  /*2600*/  FSEL R7, RZ, 2.1426990032196044922, P0 ;  /* 0x400921fbff077808 */ /* 0x000fce0000000000 */
.L_x_19591:
[----:B------:R-:W-:Y:S05]  /*2610*/  BSYNC B0 ;  /* 0x0000000000007941 */ /* 0x000fea0003800000 */
.L_x_19589:
        /* <DEDUP_REMOVED lines=33> */
.L_x_19593:
[----:B------:R-:W-:Y:S05]  /*2830*/  BSYNC B1 ;  /* 0x0000000000017941 */ /* 0x000fea0003800000 */
.L_x_19592:
        /* <DEDUP_REMOVED lines=83> */
.L_x_19595:
[----:B------:R-:W-:Y:S02]  /*2d70*/  FSEL R6, RZ, 3.37028055040000000000e+12, P0 ;  /* 0x54442d18ff067808 */ /* 0x000fe40000000000 */
[----:B------:R-:W-:-:S07]  /*2d80*/  FSEL R7, RZ, 2.1426990032196044922, P0 ;  /* 0x400921fbff077808 */ /* 0x000fce0000000000 */
.L_x_19596:
[----:B------:R-:W-:Y:S05]  /*2d90*/  BSYNC B0 ;  /* 0x0000000000007941 */ /* 0x000fea0003800000 */
.L_x_19594:
        /* <DEDUP_REMOVED lines=33> */
.L_x_19598:
[----:B------:R-:W-:Y:S05]  /*2fb0*/  BSYNC B1 ;  /* 0x0000000000017941 */ /* 0x000fea0003800000 */
.L_x_19597:
        /* <DEDUP_REMOVED lines=83> */
.L_x_19600:
[----:B------:R-:W-:Y:S02]  /*34f0*/  FSEL R6, RZ, 3.37028055040000000000e+12, P0 ;  /* 0x54442d18ff067808 */ /* 0x000fe40000000000 */
[----:B------:R-:W-:-:S07]  /*3500*/  FSEL R7, RZ, 2.1426990032196044922, P0 ;  /* 0x400921fbff077808 */ /* 0x000fce0000000000 */
.L_x_19601:
[----:B------:R-:W-:Y:S05]  /*3510*/  BSYNC B0 ;  /* 0x0000000000007941 */ /* 0x000fea0003800000 */
.L_x_19599:
        /* <DEDUP_REMOVED lines=32> */
[----:B------:R-:W-:Y:S05]  /*3720*/  CALL.REL.NOINC `($__internal_83_$__cuda_sm20_div_rn_f64_full) ;  /* 0x0000004c00707944 */ /* 0x000fea0003c00000 */
.L_x_19603:
[----:B------:R-:W-:Y:S05]  /*3730*/  BSYNC B1 ;  /* 0x0000000000017941 */ /* 0x000fea0003800000 */
.L_x_19602:
        /* <DEDUP_REMOVED lines=83> */
.L_x_19605:
[----:B------:R-:W-:Y:S02]  /*3c70*/  FSEL R4, RZ, 3.37028055040000000000e+12, P0 ;  /* 0x54442d18ff047808 */ /* 0x000fe40000000000 */
[----:B------:R-:W-:-:S07]  /*3c80*/  FSEL R5, RZ, 2.1426990032196044922, P0 ;  /* 0x400921fbff057808 */ /* 0x000fce0000000000 */
.L_x_19606:
[----:B------:R-:W-:Y:S05]  /*3c90*/  BSYNC B0 ;  /* 0x0000000000007941 */ /* 0x000fea0003800000 */
.L_x_19604:
        /* <DEDUP_REMOVED lines=26> */
.L_x_19566:
        /* <DEDUP_REMOVED lines=85> */
.L_x_19610:
[----:B------:R-:W-:Y:S05]  /*4390*/  BSYNC B2 ;  /* 0x0000000000027941 */ /* 0x000fea0003800000 */
.L_x_19609:
        /* <DEDUP_REMOVED lines=83> */
.L_x_19612:
[----:B------:R-:W-:Y:S02]  /*48d0*/  FSEL R2, RZ, 3.37028055040000000000e+12, P0 ;  /* 0x54442d18ff027808 */ /* 0x000fe40000000000 */
[----:B------:R-:W-:-:S07]  /*48e0*/  FSEL R3, RZ, 2.1426990032196044922, P0 ;  /* 0x400921fbff037808 */ /* 0x000fce0000000000 */
.L_x_19613:
[----:B------:R-:W-:Y:S05]  /*48f0*/  BSYNC B0 ;  /* 0x0000000000007941 */ /* 0x000fea0003800000 */
.L_x_19611:
[----:B------:R-:W0:Y:S01]  /*4900*/  LDC R5, c[0x0][0x224] ;  /* 0x00008900ff057b82 */ /* 0x000e220000000800 */
[----:B------:R-:W-:Y:S02]  /*4910*/  ULDC.64 UR6, c[0x0][0x220] ;  /* 0x0000880000067ab9 */ /* 0x000fe40000000a00 */
[----:B------:R-:W-:-:S08]  /*4920*/  DADD R12, |R12|, |UR6| ;  /* 0x400000060c0c7e29 */ /* 0x000fd00008000200 */
[----:B------:R-:W-:-:S06]  /*4930*/  DSETP.GTU.AND P0, PT, |R12|, +INF , PT ;  /* 0x7ff000000c00742a */ /* 0x000fcc0003f0c200 */
[----:B------:R-:W-:Y:S02]  /*4940*/  FSEL R12, R12, R2, P0 ;  /* 0x000000020c0c7208 */ /* 0x000fe40000000000 */
[----:B0-----:R-:W-:-:S04]  /*4950*/  LOP3.LUT R3, R3, 0x80000000, R5, 0xb8, !PT ;  /* 0x8000000003037812 */ /* 0x001fc800078eb805 */
[----:B------:R-:W-:-:S07]  /*4960*/  FSEL R13, R13, R3, P0 ;  /* 0x000000030d0d7208 */ /* 0x000fce0000000000 */
.L_x_19608:
[----:B------:R-:W-:Y:S05]  /*4970*/  BSYNC B1 ;  /* 0x0000000000017941 */ /* 0x000fea0003800000 */
.L_x_19607:
        /* <DEDUP_REMOVED lines=32> */
.L_x_19617:
[----:B------:R-:W-:Y:S05]  /*4b80*/  BSYNC B2 ;  /* 0x0000000000027941 */ /* 0x000fea0003800000 */
.L_x_19616:
        /* <DEDUP_REMOVED lines=83> */
.L_x_19619:
[----:B------:R-:W-:Y:S02]  /*50c0*/  FSEL R2, RZ, 3.37028055040000000000e+12, P0 ;  /* 0x54442d18ff027808 */ /* 0x000fe40000000000 */
[----:B------:R-:W-:-:S07]  /*50d0*/  FSEL R3, RZ, 2.1426990032196044922, P0 ;  /* 0x400921fbff037808 */ /* 0x000fce0000000000 */
.L_x_19620:
[----:B------:R-:W-:Y:S05]  /*50e0*/  BSYNC B0 ;  /* 0x0000000000007941 */ /* 0x000fea0003800000 */
.L_x_19618:
[----:B------:R-:W0:Y:S01]  /*50f0*/  LDC R5, c[0x0][0x224] ;  /* 0x00008900ff057b82 */ /* 0x000e220000000800 */
[----:B------:R-:W-:Y:S02]  /*5100*/  ULDC.64 UR6, c[0x0][0x220] ;  /* 0x0000880000067ab9 */ /* 0x000fe40000000a00 */
[----:B------:R-:W-:-:S08]  /*5110*/  DADD R14, |R14|, |UR6| ;  /* 0x400000060e0e7e29 */ /* 0x000fd00008000200 */
[----:B------:R-:W-:-:S06]  /*5120*/  DSETP.GTU.AND P0, PT, |R14|, +INF , PT ;  /* 0x7ff000000e00742a */ /* 0x000fcc0003f0c200 */
[----:B------:R-:W-:Y:S02]  /*5130*/  FSEL R14, R14, R2, P0 ;  /* 0x000000020e0e7208 */ /* 0x000fe40000000000 */
[----:B0-----:R-:W-:-:S04]  /*5140*/  LOP3.LUT R3, R3, 0x80000000, R5, 0xb8, !PT ;  /* 0x8000000003037812 */ /* 0x001fc800078eb805 */
[----:B------:R-:W-:-:S07]  /*5150*/  FSEL R15, R15, R3, P0 ;  /* 0x000000030f0f7208 */ /* 0x000fce0000000000 */
.L_x_19615:
[----:B------:R-:W-:Y:S05]  /*5160*/  BSYNC B1 ;  /* 0x0000000000017941 */ /* 0x000fea0003800000 */
.L_x_19614:
        /* <DEDUP_REMOVED lines=32> */
.L_x_19624:
[----:B------:R-:W-:Y:S05]  /*5370*/  BSYNC B2 ;  /* 0x0000000000027941 */ /* 0x000fea0003800000 */
.L_x_19623:
        /* <DEDUP_REMOVED lines=83> */
.L_x_19626:
[----:B------:R-:W-:Y:S02]  /*58b0*/  FSEL R2, RZ, 3.37028055040000000000e+12, P0 ;  /* 0x54442d18ff027808 */ /* 0x000fe40000000000 */
[----:B------:R-:W-:-:S07]  /*58c0*/  FSEL R3, RZ, 2.1426990032196044922, P0 ;  /* 0x400921fbff037808 */ /* 0x000fce0000000000 */
.L_x_19627:
[----:B------:R-:W-:Y:S05]  /*58d0*/  BSYNC B0 ;  /* 0x0000000000007941 */ /* 0x000fea0003800000 */
.L_x_19625:
[----:B------:R-:W0:Y:S01]  /*58e0*/  LDC R5, c[0x0][0x224] ;  /* 0x00008900ff057b82 */ /* 0x000e220000000800 */
[----:B------:R-:W-:Y:S02]  /*58f0*/  ULDC.64 UR6, c[0x0][0x220] ;  /* 0x0000880000067ab9 */ /* 0x000fe40000000a00 */
[----:B------:R-:W-:-:S08]  /*5900*/  DADD R16, |R16|, |UR6| ;  /* 0x4000000610107e29 */ /* 0x000fd00008000200 */
[----:B------:R-:W-:-:S06]  /*5910*/  DSETP.GTU.AND P0, PT, |R16|, +INF , PT ;  /* 0x7ff000001000742a */ /* 0x000fcc0003f0c200 */
[----:B------:R-:W-:Y:S02]  /*5920*/  FSEL R16, R16, R2, P0 ;  /* 0x0000000210107208 */ /* 0x000fe40000000000 */
[----:B0-----:R-:W-:-:S04]  /*5930*/  LOP3.LUT R3, R3, 0x80000000, R5, 0xb8, !PT ;  /* 0x8000000003037812 */ /* 0x001fc800078eb805 */
[----:B------:R-:W-:-:S07]  /*5940*/  FSEL R17, R17, R3, P0 ;  /* 0x0000000311117208 */ /* 0x000fce0000000000 */
.L_x_19622:
[----:B------:R-:W-:Y:S05]  /*5950*/  BSYNC B1 ;  /* 0x0000000000017941 */ /* 0x000fea0003800000 */
.L_x_19621:
        /* <DEDUP_REMOVED lines=32> */
.L_x_19631:
[----:B------:R-:W-:Y:S05]  /*5b60*/  BSYNC B2 ;  /* 0x0000000000027941 */ /* 0x000fea0003800000 */
.L_x_19630:
        /* <DEDUP_REMOVED lines=83> */
.L_x_19633:
[----:B------:R-:W-:Y:S02]  /*60a0*/  FSEL R2, RZ, 3.37028055040000000000e+12, P0 ;  /* 0x54442d18ff027808 */ /* 0x000fe40000000000 */
[----:B------:R-:W-:-:S07]  /*60b0*/  FSEL R3, RZ, 2.1426990032196044922, P0 ;  /* 0x400921fbff037808 */ /* 0x000fce0000000000 */
.L_x_19634:
[----:B------:R-:W-:Y:S05]  /*60c0*/  BSYNC B0 ;  /* 0x0000000000007941 */ /* 0x000fea0003800000 */
.L_x_19632:
[----:B------:R-:W0:Y:S01]  /*60d0*/  LDC R5, c[0x0][0x224] ;  /* 0x00008900ff057b82 */ /* 0x000e220000000800 */
[----:B------:R-:W-:Y:S02]  /*60e0*/  ULDC.64 UR6, c[0x0][0x220] ;  /* 0x0000880000067ab9 */ /* 0x000fe40000000a00 */
[----:B------:R-:W-:-:S08]  /*60f0*/  DADD R18, |R18|, |UR6| ;  /* 0x4000000612127e29 */ /* 0x000fd00008000200 */
[----:B------:R-:W-:-:S06]  /*6100*/  DSETP.GTU.AND P0, PT, |R18|, +INF , PT ;  /* 0x7ff000001200742a */ /* 0x000fcc0003f0c200 */
[----:B------:R-:W-:Y:S02]  /*6110*/  FSEL R18, R18, R2, P0 ;  /* 0x0000000212127208 */ /* 0x000fe40000000000 */
[----:B0-----:R-:W-:-:S04]  /*6120*/  LOP3.LUT R3, R3, 0x80000000, R5, 0xb8, !PT ;  /* 0x8000000003037812 */ /* 0x001fc800078eb805 */
[----:B------:R-:W-:-:S07]  /*6130*/  FSEL R19, R19, R3, P0 ;  /* 0x0000000313137208 */ /* 0x000fce0000000000 */
.L_x_19629:
[----:B------:R-:W-:Y:S05]  /*6140*/  BSYNC B1 ;  /* 0x0000000000017941 */ /* 0x000fea0003800000 */
.L_x_19628:
        /* <DEDUP_REMOVED lines=32> */
.L_x_19638:
[----:B------:R-:W-:Y:S05]  /*6350*/  BSYNC B2 ;  /* 0x0000000000027941 */ /* 0x000fea0003800000 */
.L_x_19637:
        /* <DEDUP_REMOVED lines=83> */
.L_x_19640:
[----:B------:R-:W-:Y:S02]  /*6890*/  FSEL R2, RZ, 3.37028055040000000000e+12, P0 ;  /* 0x54442d18ff027808 */ /* 0x000fe40000000000 */
[----:B------:R-:W-:-:S07]  /*68a0*/  FSEL R3, RZ, 2.1426990032196044922, P0 ;  /* 0x400921fbff037808 */ /* 0x000fce0000000000 */
.L_x_19641:
[----:B------:R-:W-:Y:S05]  /*68b0*/  BSYNC B0 ;  /* 0x0000000000007941 */ /* 0x000fea0003800000 */
.L_x_19639:
[----:B------:R-:W0:Y:S01]  /*68c0*/  LDC R5, c[0x0][0x224] ;  /* 0x00008900ff057b82 */ /* 0x000e220000000800 */
[----:B------:R-:W-:Y:S02]  /*68d0*/  ULDC.64 UR6, c[0x0][0x220] ;  /* 0x0000880000067ab9 */ /* 0x000fe40000000a00 */
[----:B------:R-:W-:-:S08]  /*68e0*/  DADD R20, |R20|, |UR6| ;  /* 0x4000000614147e29 */ /* 0x000fd00008000200 */
[----:B------:R-:W-:-:S06]  /*68f0*/  DSETP.GTU.AND P0, PT, |R20|, +INF , PT ;  /* 0x7ff000001400742a */ /* 0x000fcc0003f0c200 */
[----:B------:R-:W-:Y:S02]  /*6900*/  FSEL R20, R20, R2, P0 ;  /* 0x0000000214147208 */ /* 0x000fe40000000000 */
[----:B0-----:R-:W-:-:S04]  /*6910*/  LOP3.LUT R3, R3, 0x80000000, R5, 0xb8, !PT ;  /* 0x8000000003037812 */ /* 0x001fc800078eb805 */
[----:B------:R-:W-:-:S07]  /*6920*/  FSEL R21, R21, R3, P0 ;  /* 0x0000000315157208 */ /* 0x000fce0000000000 */
.L_x_19636:
[----:B------:R-:W-:Y:S05]  /*6930*/  BSYNC B1 ;  /* 0x0000000000017941 */ /* 0x000fea0003800000 */
.L_x_19635:
        /* <DEDUP_REMOVED lines=32> */
.L_x_19645:
[----:B------:R-:W-:Y:S05]  /*6b40*/  BSYNC B2 ;  /* 0x0000000000027941 */ /* 0x000fea0003800000 */
.L_x_19644:
        /* <DEDUP_REMOVED lines=83> */
.L_x_19647:
[----:B------:R-:W-:Y:S02]  /*7080*/  FSEL R2, RZ, 3.37028055040000000000e+12, P0 ;  /* 0x54442d18ff027808 */ /* 0x000fe40000000000 */
[----:B------:R-:W-:-:S07]  /*7090*/  FSEL R3, RZ, 2.1426990032196044922, P0 ;  /* 0x400921fbff037808 */ /* 0x000fce0000000000 */
.L_x_19648:
[----:B------:R-:W-:Y:S05]  /*70a0*/  BSYNC B0 ;  /* 0x0000000000007941 */ /* 0x000fea0003800000 */
.L_x_19646:
[----:B------:R-:W0:Y:S01]  /*70b0*/  LDC R5, c[0x0][0x224] ;  /* 0x00008900ff057b82 */ /* 0x000e220000000800 */
[----:B------:R-:W-:Y:S02]  /*70c0*/  ULDC.64 UR6, c[0x0][0x220] ;  /* 0x0000880000067ab9 */ /* 0x000fe40000000a00 */
[----:B------:R-:W-:-:S08]  /*70d0*/  DADD R22, |R22|, |UR6| ;  /* 0x4000000616167e29 */ /* 0x000fd00008000200 */
[----:B------:R-:W-:-:S06]  /*70e0*/  DSETP.GTU.AND P0, PT, |R22|, +INF , PT ;  /* 0x7ff000001600742a */ /* 0x000fcc0003f0c200 */
[----:B------:R-:W-:Y:S02]  /*70f0*/  FSEL R22, R22, R2, P0 ;  /* 0x0000000216167208 */ /* 0x000fe40000000000 */
[----:B0-----:R-:W-:-:S04]  /*7100*/  LOP3.LUT R3, R3, 0x80000000, R5, 0xb8, !PT ;  /* 0x8000000003037812 */ /* 0x001fc800078eb805 */
[----:B------:R-:W-:-:S07]  /*7110*/  FSEL R23, R23, R3, P0 ;  /* 0x0000000317177208 */ /* 0x000fce0000000000 */
.L_x_19643:
[----:B------:R-:W-:Y:S05]  /*7120*/  BSYNC B1 ;  /* 0x0000000000017941 */ /* 0x000fea0003800000 */
.L_x_19642:
        /* <DEDUP_REMOVED lines=32> */
.L_x_19652:
[----:B------:R-:W-:Y:S05]  /*7330*/  BSYNC B2 ;  /* 0x0000000000027941 */ /* 0x000fea0003800000 */
.L_x_19651:
        /* <DEDUP_REMOVED lines=83> */
.L_x_19654:
[----:B------:R-:W-:Y:S02]  /*7870*/  FSEL R2, RZ, 3.37028055040000000000e+12, P0 ;  /* 0x54442d18ff027808 */ /* 0x000fe40000000000 */
[----:B------:R-:W-:-:S07]  /*7880*/  FSEL R3, RZ, 2.1426990032196044922, P0 ;  /* 0x400921fbff037808 */ /* 0x000fce0000000000 */
.L_x_19655:
[----:B------:R-:W-:Y:S05]  /*7890*/  BSYNC B0 ;  /* 0x0000000000007941 */ /* 0x000fea0003800000 */
.L_x_19653:
[----:B------:R-:W0:Y:S01]  /*78a0*/  LDC R5, c[0x0][0x224] ;  /* 0x00008900ff057b82 */ /* 0x000e220000000800 */
[----:B------:R-:W-:Y:S02]  /*78b0*/  ULDC.64 UR6, c[0x0][0x220] ;  /* 0x0000880000067ab9 */ /* 0x000fe40000000a00 */
[----:B------:R-:W-:-:S08]  /*78c0*/  DADD R24, |R24|, |UR6| ;  /* 0x4000000618187e29 */ /* 0x000fd00008000200 */
[----:B------:R-:W-:-:S06]  /*78d0*/  DSETP.GTU.AND P0, PT, |R24|, +INF , PT ;  /* 0x7ff000001800742a */ /* 0x000fcc0003f0c200 */
[----:B------:R-:W-:Y:S02]  /*78e0*/  FSEL R24, R24, R2, P0 ;  /* 0x0000000218187208 */ /* 0x000fe40000000000 */
[----:B0-----:R-:W-:-:S04]  /*78f0*/  LOP3.LUT R3, R3, 0x80000000, R5, 0xb8, !PT ;  /* 0x8000000003037812 */ /* 0x001fc800078eb805 */
[----:B------:R-:W-:-:S07]  /*7900*/  FSEL R25, R25, R3, P0 ;  /* 0x0000000319197208 */ /* 0x000fce0000000000 */
.L_x_19650:
[----:B------:R-:W-:Y:S05]  /*7910*/  BSYNC B1 ;  /* 0x0000000000017941 */ /* 0x000fea0003800000 */
.L_x_19649:
        /* <DEDUP_REMOVED lines=32> */
.L_x_19659:
[----:B------:R-:W-:Y:S05]  /*7b20*/  BSYNC B2 ;  /* 0x0000000000027941 */ /* 0x000fea0003800000 */
.L_x_19658:
        /* <DEDUP_REMOVED lines=83> */
.L_x_19661:
[----:B------:R-:W-:Y:S02]  /*8060*/  FSEL R2, RZ, 3.37028055040000000000e+12, P0 ;  /* 0x54442d18ff027808 */ /* 0x000fe40000000000 */
[----:B------:R-:W-:-:S07]  /*8070*/  FSEL R3, RZ, 2.1426990032196044922, P0 ;  /* 0x400921fbff037808 */ /* 0x000fce0000000000 */
.L_x_19662:
[----:B------:R-:W-:Y:S05]  /*8080*/  BSYNC B0 ;  /* 0x0000000000007941 */ /* 0x000fea0003800000 */
.L_x_19660:
[----:B------:R-:W0:Y:S01]  /*8090*/  LDC R5, c[0x0][0x224] ;  /* 0x00008900ff057b82 */ /* 0x000e220000000800 */
[----:B------:R-:W-:Y:S02]  /*80a0*/  ULDC.64 UR6, c[0x0][0x220] ;  /* 0x0000880000067ab9 */ /* 0x000fe40000000a00 */
[----:B------:R-:W-:-:S08]  /*80b0*/  DADD R26, |R26|, |UR6| ;  /* 0x400000061a1a7e29 */ /* 0x000fd00008000200 */
[----:B------:R-:W-:-:S06]  /*80c0*/  DSETP.GTU.AND P0, PT, |R26|, +INF , PT ;  /* 0x7ff000001a00742a */ /* 0x000fcc0003f0c200 */
[----:B------:R-:W-:Y:S02]  /*80d0*/  FSEL R0, R26, R2, P0 ;  /* 0x000000021a007208 */ /* 0x000fe40000000000 */
[----:B0-----:R-:W-:-:S04]  /*80e0*/  LOP3.LUT R3, R3, 0x80000000, R5, 0xb8, !PT ;  /* 0x8000000003037812 */ /* 0x001fc800078eb805 */
[----:B------:R-:W-:-:S07]  /*80f0*/  FSEL R3, R27, R3, P0 ;  /* 0x000000031b037208 */ /* 0x000fce0000000000 */
.L_x_19657:
[----:B------:R-:W-:Y:S05]  /*8100*/  BSYNC B1 ;  /* 0x0000000000017941 */ /* 0x000fea0003800000 */
.L_x_19656:
        /* <DEDUP_REMOVED lines=23> */
.L_x_19665:
[----:B------:R-:W-:-:S13]  /*8280*/  ISETP.GE.AND P0, PT, R2, R10, PT ;  /* 0x0000000a0200720c */ /* 0x000fda0003f06270 */
[----:B------:R-:W-:Y:S05]  /*8290*/  @P0 BRA `(.L_x_19667) ;  /* 0x0000000000300947 */ /* 0x000fea0003800000 */
[----:B0-----:R-:W0:Y:S01]  /*82a0*/  LDC.64 R4, c[0x0][0x228] ;  /* 0x00008a00ff047b82 */ /* 0x001e220000000a00 */
[----:B------:R-:W-:Y:S02]  /*82b0*/  IMAD.IADD R7, R9, 0x1, R2 ;  /* 0x0000000109077824 */ /* 0x000fe400078e0202 */
[----:B------:R-:W-:Y:S02]  /*82c0*/  VIADD R2, R2, 0x80 ;  /* 0x0000008002027836 */ /* 0x000fe40000000000 */
[----:B0-----:R-:W-:-:S05]  /*82d0*/  IMAD.WIDE.U32 R4, R7, 0x8, R4 ;  /* 0x0000000807047825 */ /* 0x001fca00078e0004 */
[----:B------:R1:W-:Y:S02]  /*82e0*/  STG.E.64 desc[UR4][R4.64], R18 ;  /* 0x0000001204007986 */ /* 0x0003e4000c101b04 */
.L_x_19666:
[----:B------:R-:W-:-:S13]  /*82f0*/  ISETP.GE.AND P0, PT, R2, R10, PT ;  /* 0x0000000a0200720c */ /* 0x000fda0003f06270 */
[----:B------:R-:W-:Y:S05]  /*8300*/  @P0 BRA `(.L_x_19668) ;  /* 0x0000000000340947 */ /* 0x000fea0003800000 */
[----:B01----:R-:W0:Y:S01]  /*8310*/  LDC.64 R4, c[0x0][0x228] ;  /* 0x00008a00ff047b82 */ /* 0x003e220000000a00 */
[----:B------:R-:W-:Y:S02]  /*8320*/  IMAD.IADD R7, R9, 0x1, R2 ;  /* 0x0000000109077824 */ /* 0x000fe400078e0202 */
[----:B------:R-:W-:Y:S02]  /*8330*/  VIADD R2, R2, 0x80 ;  /* 0x0000008002027836 */ /* 0x000fe40000000000 */
[----:B0-----:R-:W-:-:S05]  /*8340*/  IMAD.WIDE.U32 R4, R7, 0x8, R4 ;  /* 0x0000000807047825 */ /* 0x001fca00078e0004 */
[----:B------:R1:W-:Y:S02]  /*8350*/  STG.E.64 desc[UR4][R4.64], R20 ;  /* 0x0000001404007986 */ /* 0x0003e4000c101b04 */
.L_x_19667:
        /* <DEDUP_REMOVED lines=8> */
.L_x_19668:
[----:B------:R-:W-:Y:S05]  /*83e0*/  BSYNC B1 ;  /* 0x0000000000017941 */ /* 0x000fea0003800000 */
.L_x_19664:
[----:B------:R-:W-:-:S13]  /*83f0*/  ISETP.GE.AND P0, PT, R2, R10, PT ;  /* 0x0000000a0200720c */ /* 0x000fda0003f06270 */
[----:B012---:R-:W0:Y:S01]  /*8400*/  @!P0 LDC.64 R4, c[0x0][0x228] ;  /* 0x00008a00ff048b82 */ /* 0x007e220000000a00 */
[----:B------:R-:W-:Y:S02]  /*8410*/  @!P0 IMAD.IADD R7, R9, 0x1, R2 ;  /* 0x0000000109078824 */ /* 0x000fe400078e0202 */
[----:B------:R-:W-:Y:S02]  /*8420*/  @!P0 VIADD R2, R2, 0x80 ;  /* 0x0000008002028836 */ /* 0x000fe40000000000 */
[----:B0-----:R-:W-:-:S05]  /*8430*/  @!P0 IMAD.WIDE.U32 R4, R7, 0x8, R4 ;  /* 0x0000000807048825 */ /* 0x001fca00078e0004 */
[----:B------:R2:W-:Y:S02]  /*8440*/  @!P0 STG.E.64 desc[UR4][R4.64], R24 ;  /* 0x0000001804008986 */ /* 0x0005e4000c101b04 */
.L_x_19669:
[----:B------:R-:W-:Y:S05]  /*8450*/  BSYNC B0 ;  /* 0x0000000000007941 */ /* 0x000fea0003800000 */
.L_x_19663:
        /* <DEDUP_REMOVED lines=9> */
        .weak           $__internal_83_$__cuda_sm20_div_rn_f64_full
        .type           $__internal_83_$__cuda_sm20_div_rn_f64_full,@function
        .size           $__internal_83_$__cuda_sm20_div_rn_f64_full,(.L_x_19759 - $__internal_83_$__cuda_sm20_div_rn_f64_full)
$__internal_83_$__cuda_sm20_div_rn_f64_full:
        /* <DEDUP_REMOVED lines=66> */
.L_x_19671:
        /* <DEDUP_REMOVED lines=16> */
.L_x_19674:
[----:B------:R-:W-:Y:S01]  /*8a10*/  LOP3.LUT R5, R31, 0x80000, RZ, 0xfc, !PT ;  /* 0x000800001f057812 */ /* 0x000fe200078efcff */
[----:B------:R-:W-:Y:S01]  /*8a20*/  IMAD.MOV.U32 R4, RZ, RZ, R30 ;  /* 0x000000ffff047224 */ /* 0x000fe200078e001e */
[----:B------:R-:W-:Y:S06]  /*8a30*/  BRA `(.L_x_19672) ;  /* 0x0000000000087947 */ /* 0x000fec0003800000 */
.L_x_19673:
[----:B------:R-:W-:Y:S01]  /*8a40*/  LOP3.LUT R5, R33, 0x80000, RZ, 0xfc, !PT ;  /* 0x0008000021057812 */ /* 0x000fe200078efcff */
[----:B------:R-:W-:-:S07]  /*8a50*/  IMAD.MOV.U32 R4, RZ, RZ, R32 ;  /* 0x000000ffff047224 */ /* 0x000fce00078e0020 */
.L_x_19672:
[----:B------:R-:W-:Y:S05]  /*8a60*/  BSYNC B0 ;  /* 0x0000000000007941 */ /* 0x000fea0003800000 */
.L_x_19670:
[----:B------:R-:W-:Y:S02]  /*8a70*/  IMAD.MOV.U32 R6, RZ, RZ, R0 ;  /* 0x000000ffff067224 */ /* 0x000fe400078e0000 */
[----:B------:R-:W-:-:S04]  /*8a80*/  IMAD.MOV.U32 R7, RZ, RZ, 0x0 ;  /* 0x00000000ff077424 */ /* 0x000fc800078e00ff */
[----:B------:R-:W-:Y:S05]  /*8a90*/  RET.REL.NODEC R6 `(_ZN2at6native29vectorized_elementwise_kernelILi8ENS0_13AUnaryFunctorIdddZZZNS0_17atan2_kernel_cudaERNS_18TensorIteratorBaseEENKUlvE_clEvENKUlvE_clEvEUlddE_EESt5arrayIPcLm2EEEEviT0_T1_) ;  /* 0xffffff7406587950 */ /* 0x000fea0003c3ffff */
.L_x_19675:
        /* <DEDUP_REMOVED lines=14> */
.L_x_19759:


//--------------------- .nv.global.init           --------------------------
	.section	.nv.global.init,"aw",@progbits
.nv.global.init:
	.type		$str$6,@object
	.size		$str$6,(__unnamed_1 - $str$6)
$str$6:
        /*0000*/ 	.byte	0x66, 0x61, 0x6c, 0x73, 0x65, 0x00
	.type		__unnamed_1,@object
	.size		__unnamed_1,(__unnamed_5 - __unnamed_1)
__unnamed_1:
        /*0006*/ 	.byte	0x66, 0x65, 0x74, 0x63, 0x68, 0x5f, 0x61, 0x6e, 0x64, 0x5f, 0x63, 0x61, 0x73, 0x74, 0x00
	.type		__unnamed_5,@object
	.size		__unnamed_5,(__unnamed_3 - __unnamed_5)
__unnamed_5:
        /*0015*/ 	.byte	0x66, 0x65, 0x74, 0x63, 0x68, 0x5f, 0x61, 0x6e, 0x64, 0x5f, 0x63, 0x61, 0x73, 0x74, 0x00
	.type		__unnamed_3,@object
	.size		__unnamed_3,(__unnamed_7 - __unnamed_3)
__unnamed_3:
        /*0024*/ 	.byte	0x66, 0x65, 0x74, 0x63, 0x68, 0x5f, 0x61, 0x6e, 0x64, 0x5f, 0x63, 0x61, 0x73, 0x74, 0x00
	.type		__unnamed_7,@object
	.size		__unnamed_7,(__unnamed_2 - __unnamed_7)
__unnamed_7:
        /*0033*/ 	.byte	0x66, 0x65, 0x74, 0x63, 0x68, 0x5f, 0x61, 0x6e, 0x64, 0x5f, 0x63, 0x61, 0x73, 0x74, 0x00
	.type		__unnamed_2,@object
	.size		__unnamed_2,(__unnamed_6 - __unnamed_2)
__unnamed_2:
        /*0042*/ 	.byte	0x63, 0x61, 0x73, 0x74, 0x5f, 0x61, 0x6e, 0x64, 0x5f, 0x73, 0x74, 0x6f, 0x72, 0x65, 0x00
	.type		__unnamed_6,@object
	.size		__unnamed_6,(__unnamed_4 - __unnamed_6)
__unnamed_6:
        /*0051*/ 	.byte	0x63, 0x61, 0x73, 0x74, 0x5f, 0x61, 0x6e, 0x64, 0x5f, 0x73, 0x74, 0x6f, 0x72, 0x65, 0x00
	.type		__unnamed_4,@object
	.size		__unnamed_4,(__unnamed_8 - __unnamed_4)
__unnamed_4:
        /*0060*/ 	.byte	0x63, 0x61, 0x73, 0x74, 0x5f, 0x61, 0x6e, 0x64, 0x5f, 0x73, 0x74, 0x6f, 0x72, 0x65, 0x00
	.type		__unnamed_8,@object
	.size		__unnamed_8,($str$7 - __unnamed_8)
__unnamed_8:
        /*006f*/ 	.byte	0x63, 0x61, 0x73, 0x74, 0x5f, 0x61, 0x6e, 0x64, 0x5f, 0x73, 0x74, 0x6f, 0x72, 0x65, 0x00
	.type		$str$7,@object
	.size		$str$7,(.L_37 - $str$7)
$str$7:
        /*007e*/ 	.byte	0x2f, 0x72, 0x6f, 0x6f, 0x74, 0x2f, 0x2e, 0x70, 0x79, 0x65, 0x6e, 0x76, 0x2f, 0x76, 0x65, 0x72
        /*008e*/ 	.byte	0x73, 0x69, 0x6f, 0x6e, 0x73, 0x2f, 0x33, 0x2e, 0x31, 0x33, 0x2e, 0x31, 0x32, 0x2f, 0x6c, 0x69
        /*009e*/ 	.byte	0x62, 0x2f, 0x70, 0x79, 0x74, 0x68, 0x6f, 0x6e, 0x33, 0x2e, 0x31, 0x33, 0x2f, 0x73, 0x69, 0x74
        /*00ae*/ 	.byte	0x65, 0x2d, 0x70, 0x61, 0x63, 0x6b, 0x61, 0x67, 0x65, 0x73, 0x2f, 0x74, 0x6f, 0x72, 0x63, 0x68
        /*00be*/ 	.byte	0x2f, 0x69, 0x6e, 0x63, 0x6c, 0x75, 0x64, 0x65, 0x2f, 0x63, 0x31, 0x30, 0x2f, 0x63, 0x6f, 0x72
        /*00ce*/ 	.byte	0x65, 0x2f, 0x44, 0x79, 0x6e, 0x61, 0x6d, 0x69, 0x63, 0x43, 0x61, 0x73, 0x74, 0x2e, 0x68, 0x00
.L_37:


//--------------------- .nv.shared.reserved.0     --------------------------
	.section	.nv.shared.reserved.0,"aw",@nobits
	.weak		__nv_reservedSMEM_offset_0_alias
	.size		__nv_reservedSMEM_offset_0_alias, 0, 0
	.other		__nv_reservedSMEM_offset_0_alias,@"STO_CUDA_RESERVED_SHARED STV_DEFAULT"
__nv_reservedSMEM_offset_0_alias:
	.zero		0


//--------------------- .nv.global                --------------------------
	.section	.nv.global,"aw",@nobits
.nv.global:
	.type		_ZN56_INTERNAL_620da471_25_BinaryGeometricKernels_cu_f54865024cuda3std3__48in_placeE,@object
	.size		_ZN56_INTERNAL_620da471_25_BinaryGeometricKernels_cu_f54865024cuda3std3__48in_placeE,(_ZN56_INTERNAL_620da471_25_BinaryGeometricKernels_cu_f54865024cuda3std6ranges3__45__cpo8distanceE - _ZN56_INTERNAL_620da471_25_BinaryGeometricKernels_cu_f54865024cuda3std3__48in_placeE)
_ZN56_INTERNAL_620da471_25_BinaryGeometricKernels_cu_f54865024cuda3std3__48in_placeE:
	.zero		1
	.type		_ZN56_INTERNAL_620da471_25_BinaryGeometricKernels_cu_f54865024cuda3std6ranges3__45__cpo8distanceE,@object
	.size		_ZN56_INTERNAL_620da471_25_BinaryGeometricKernels_cu_f54865024cuda3std6ranges3__45__cpo8distanceE,(_ZN56_INTERNAL_620da471_25_BinaryGeometricKernels_cu_f54865024cuda3std3__45__cpo6cbeginE - _ZN56_INTERNAL_620da471_25_BinaryGeometricKernels_cu_f54865024cuda3std6ranges3__45__cpo8distanceE)
_ZN56_INTERNAL_620da471_25_BinaryGeometricKernels_cu_f54865024cuda3std6ranges3__45__cpo8distanceE:
	.zero		1
	.type		_ZN56_INTERNAL_620da471_25_BinaryGeometricKernels_cu_f54865024cuda3std3__45__cpo6cbeginE,@object
	.size		_ZN56_INTERNAL_620da471_25_BinaryGeometricKernels_cu_f54865024cuda3std3__45__cpo6cbeginE,(_ZN56_INTERNAL_620da471_25_BinaryGeometricKernels_cu_f54865024cuda3std6ranges3__45__cpo7advanceE - _ZN56_INTERNAL_620da471_25_BinaryGeometricKernels_cu_f54865024cuda3std3__45__cpo6cbeginE)
_ZN56_INTERNAL_620da471_25_BinaryGeometricKernels_cu_f54865024cuda3std3__45__cpo6cbeginE:
	.zero		1
	.type		_ZN56_INTERNAL_620da471_25_BinaryGeometricKernels_cu_f54865024cuda3std6ranges3__45__cpo7advanceE,@object
	.size		_ZN56_INTERNAL_620da471_25_BinaryGeometricKernels_cu_f54865024cuda3std6ranges3__45__cpo7advanceE,(_ZN56_INTERNAL_620da471_25_BinaryGeometricKernels_cu_f54865024cuda3std3__45__cpo7crbeginE - _ZN56_INTERNAL_620da471_25_BinaryGeometricKernels_cu_f54865024cuda3std6ranges3__45__cpo7advanceE)
_ZN56_INTERNAL_620da471_25_BinaryGeometricKernels_cu_f54865024cuda3std6ranges3__45__cpo7advanceE:
	.zero		1
	.type		_ZN56_INTERNAL_620da471_25_BinaryGeometricKernels_cu_f54865024cuda3std3__45__cpo7crbeginE,@object
	.size		_ZN56_INTERNAL_620da471_25_BinaryGeometricKernels_cu_f54865024cuda3std3__45__cpo7crbeginE,(_ZN56_INTERNAL_620da471_25_BinaryGeometricKernels_cu_f54865024cuda3std6ranges3__45__cpo4dataE - _ZN56_INTERNAL_620da471_25_BinaryGeometricKernels_cu_f54865024cuda3std3__45__cpo7crbeginE)
_ZN56_INTERNAL_620da471_25_BinaryGeometricKernels_cu_f54865024cuda3std3__45__cpo7crbeginE:
	.zero		1
	.type		_ZN56_INTERNAL_620da471_25_BinaryGeometricKernels_cu_f54865024cuda3std6ranges3__45__cpo4dataE,@object
	.size		_ZN56_INTERNAL_620da471_25_BinaryGeometricKernels_cu_f54865024cuda3std6ranges3__45__cpo4dataE,(_ZN56_INTERNAL_620da471_25_BinaryGeometricKernels_cu_f54865024cuda3std6ranges3__45__cpo5beginE - _ZN56_INTERNAL_620da471_25_BinaryGeometricKernels_cu_f54865024cuda3std6ranges3__45__cpo4dataE)
_ZN56_INTERNAL_620da471_25_BinaryGeometricKernels_cu_f54865024cuda3std6ranges3__45__cpo4dataE:
	.zero		1
	.type		_ZN56_INTERNAL_620da471_25_BinaryGeometricKernels_cu_f54865024cuda3std6ranges3__45__cpo5beginE,@object
	.size		_ZN56_INTERNAL_620da471_25_BinaryGeometricKernels_cu_f54865024cuda3std6ranges3__45__cpo5beginE,(_ZN56_INTERNAL_620da471_25_BinaryGeometricKernels_cu_f54865024cuda3std3__458_GLOBAL__N__620da471_25_BinaryGeometricKernels_cu_f54865026ignoreE - _ZN56_INTERNAL_620da471_25_BinaryGeometricKernels_cu_f54865024cuda3std6ranges3__45__cpo5beginE)
_ZN56_INTERNAL_620da471_25_BinaryGeometricKernels_cu_f54865024cuda3std6ranges3__45__cpo5beginE:
	.zero		1
	.type		_ZN56_INTERNAL_620da471_25_BinaryGeometricKernels_cu_f54865024cuda3std3__458_GLOBAL__N__620da471_25_BinaryGeometricKernels_cu_f54865026ignoreE,@object
	.size		_ZN56_INTERNAL_620da471_25_BinaryGeometricKernels_cu_f54865024cuda3std3__458_GLOBAL__N__620da471_25_BinaryGeometricKernels_cu_f54865026ignoreE,(_ZN56_INTERNAL_620da471_25_BinaryGeometricKernels_cu_f54865024cuda3std6ranges3__45__cpo4sizeE - _ZN56_INTERNAL_620da471_25_BinaryGeometricKernels_cu_f54865024cuda3std3__458_GLOBAL__N__620da471_25_BinaryGeometricKernels_cu_f54865026ignoreE)
_ZN56_INTERNAL_620da471_25_BinaryGeometricKernels_cu_f54865024cuda3std3__458_GLOBAL__N__620da471_25_BinaryGeometricKernels_cu_f54865026ignoreE:
	.zero		1
	.type		_ZN56_INTERNAL_620da471_25_BinaryGeometricKernels_cu_f54865024cuda3std6ranges3__45__cpo4sizeE,@object
	.size		_ZN56_INTERNAL_620da471_25_BinaryGeometricKernels_cu_f54865024cuda3std6ranges3__45__cpo4sizeE,(_ZN56_INTERNAL_620da471_25_BinaryGeometricKernels_cu_f54865024cuda3std3__45__cpo5beginE - _ZN56_INTERNAL_620da471_25_BinaryGeometricKernels_cu_f54865024cuda3std6ranges3__45__cpo4sizeE)
_ZN56_INTERNAL_620da471_25_BinaryGeometricKernels_cu_f54865024cuda3std6ranges3__45__cpo4sizeE:
	.zero		1
	.type		_ZN56_INTERNAL_620da471_25_BinaryGeometricKernels_cu_f54865024cuda3std3__45__cpo5beginE,@object
	.size		_ZN56_INTERNAL_620da471_25_BinaryGeometricKernels_cu_f54865024cuda3std3__45__cpo5beginE,(_ZN56_INTERNAL_620da471_25_BinaryGeometricKernels_cu_f54865024cuda3std6ranges3__45__cpo6cbeginE - _ZN56_INTERNAL_620da471_25_BinaryGeometricKernels_cu_f54865024cuda3std3__45__cpo5beginE)
_ZN56_INTERNAL_620da471_25_BinaryGeometricKernels_cu_f54865024cuda3std3__45__cpo5beginE:
	.zero		1
	.type		_ZN56_INTERNAL_620da471_25_BinaryGeometricKernels_cu_f54865024cuda3std6ranges3__45__cpo6cbeginE,@object
	.size		_ZN56_INTERNAL_620da471_25_BinaryGeometricKernels_cu_f54865024cuda3std6ranges3__45__cpo6cbeginE,(_ZN56_INTERNAL_620da471_25_BinaryGeometricKernels_cu_f54865024cuda3std3__45__cpo6rbeginE - _ZN56_INTERNAL_620da471_25_BinaryGeometricKernels_cu_f54865024cuda3std6ranges3__45__cpo6cbeginE)
_ZN56_INTERNAL_620da471_25_BinaryGeometricKernels_cu_f54865024cuda3std6ranges3__45__cpo6cbeginE:
	.zero		1
	.type		_ZN56_INTERNAL_620da471_25_BinaryGeometricKernels_cu_f54865024cuda3std3__45__cpo6rbeginE,@object
	.size		_ZN56_INTERNAL_620da471_25_BinaryGeometricKernels_cu_f54865024cuda3std3__45__cpo6rbeginE,(_ZN56_INTERNAL_620da471_25_BinaryGeometricKernels_cu_f54865024cuda3std6ranges3__45__cpo4nextE - _ZN56_INTERNAL_620da471_25_BinaryGeometricKernels_cu_f54865024cuda3std3__45__cpo6rbeginE)
_ZN56_INTERNAL_620da471_25_BinaryGeometricKernels_cu_f54865024cuda3std3__45__cpo6rbeginE:
	.zero		1
	.type		_ZN56_INTERNAL_620da471_25_BinaryGeometricKernels_cu_f54865024cuda3std6ranges3__45__cpo4nextE,@object
	.size		_ZN56_INTERNAL_620da471_25_BinaryGeometricKernels_cu_f54865024cuda3std6ranges3__45__cpo4nextE,(_ZN56_INTERNAL_620da471_25_BinaryGeometricKernels_cu_f54865024cuda3std6ranges3__45__cpo4swapE - _ZN56_INTERNAL_620da471_25_BinaryGeometricKernels_cu_f54865024cuda3std6ranges3__45__cpo4nextE)
_ZN56_INTERNAL_620da471_25_BinaryGeometricKernels_cu_f54865024cuda3std6ranges3__45__cpo4nextE:
	.zero		1
	.type		_ZN56_INTERNAL_620da471_25_BinaryGeometricKernels_cu_f54865024cuda3std6ranges3__45__cpo4swapE,@object
	.size		_ZN56_INTERNAL_620da471_25_BinaryGeometricKernels_cu_f54865024cuda3std6ranges3__45__cpo4swapE,(_ZN56_INTERNAL_620da471_25_BinaryGeometricKernels_cu_f54865024cuda3std3__420unreachable_sentinelE - _ZN56_INTERNAL_620da471_25_BinaryGeometricKernels_cu_f54865024cuda3std6ranges3__45__cpo4swapE)
_ZN56_INTERNAL_620da471_25_BinaryGeometricKernels_cu_f54865024cuda3std6ranges3__45__cpo4swapE:
	.zero		1
	.type		_ZN56_INTERNAL_620da471_25_BinaryGeometricKernels_cu_f54865024cuda3std3__420unreachable_sentinelE,@object
	.size		_ZN56_INTERNAL_620da471_25_BinaryGeometricKernels_cu_f54865024cuda3std3__420unreachable_sentinelE,(_ZN56_INTERNAL_620da471_25_BinaryGeometricKernels_cu_f54865026thrust23THRUST_300001_SM_900_NS6system6detail10sequential3seqE - _ZN56_INTERNAL_620da471_25_BinaryGeometricKernels_cu_f54865024cuda3std3__420unreachable_sentinelE)
_ZN56_INTERNAL_620da471_25_BinaryGeometricKernels_cu_f54865024cuda3std3__420unreachable_sentinelE:
	.zero		1
	.type		_ZN56_INTERNAL_620da471_25_BinaryGeometricKernels_cu_f54865026thrust23THRUST_300001_SM_900_NS6system6detail10sequential3seqE,@object
	.size		_ZN56_INTERNAL_620da471_25_BinaryGeometricKernels_cu_f54865026thrust23THRUST_300001_SM_900_NS6system6detail10sequential3seqE,(_ZN56_INTERNAL_620da471_25_BinaryGeometricKernels_cu_f54865024cuda3std3__45__cpo4cendE - _ZN56_INTERNAL_620da471_25_BinaryGeometricKernels_cu_f54865026thrust23THRUST_300001_SM_900_NS6system6detail10sequential3seqE)
_ZN56_INTERNAL_620da471_25_BinaryGeometricKernels_cu_f54865026thrust23THRUST_300001_SM_900_NS6system6detail10sequential3seqE:
	.zero		1
	.type		_ZN56_INTERNAL_620da471_25_BinaryGeometricKernels_cu_f54865024cuda3std3__45__cpo4cendE,@object
	.size		_ZN56_INTERNAL_620da471_25_BinaryGeometricKernels_cu_f54865024cuda3std3__45__cpo4cendE,(_ZN56_INTERNAL_620da471_25_BinaryGeometricKernels_cu_f54865024cuda3std6ranges3__45__cpo9iter_swapE - _ZN56_INTERNAL_620da471_25_BinaryGeometricKernels_cu_f54865024cuda3std3__45__cpo4cendE)
_ZN56_INTERNAL_620da471_25_BinaryGeometricKernels_cu_f54865024cuda3std3__45__cpo4cendE:
	.zero		1
	.type		_ZN56_INTERNAL_620da471_25_BinaryGeometricKernels_cu_f54865024cuda3std6ranges3__45__cpo9iter_swapE,@object
	.size		_ZN56_INTERNAL_620da471_25_BinaryGeometricKernels_cu_f54865024cuda3std6ranges3__45__cpo9iter_swapE,(_ZN56_INTERNAL_620da471_25_BinaryGeometricKernels_cu_f54865024cuda3std3__45__cpo5crendE - _ZN56_INTERNAL_620da471_25_BinaryGeometricKernels_cu_f54865024cuda3std6ranges3__45__cpo9iter_swapE)
_ZN56_INTERNAL_620da471_25_BinaryGeometricKernels_cu_f54865024cuda3std6ranges3__45__cpo9iter_swapE:
	.zero		1
	.type		_ZN56_INTERNAL_620da471_25_BinaryGeometricKernels_cu_f54865024cuda3std3__45__cpo5crendE,@object
	.size		_ZN56_INTERNAL_620da471_25_BinaryGeometricKernels_cu_f54865024cuda3std3__45__cpo5crendE,(_ZN56_INTERNAL_620da471_25_BinaryGeometricKernels_cu_f54865024cuda3std6ranges3__45__cpo5cdataE - _ZN56_INTERNAL_620da471_25_BinaryGeometricKernels_cu_f54865024cuda3std3__45__cpo5crendE)
_ZN56_INTERNAL_620da471_25_BinaryGeometricKernels_cu_f54865024cuda3std3__45__cpo5crendE:
	.zero		1
	.type		_ZN56_INTERNAL_620da471_25_BinaryGeometricKernels_cu_f54865024cuda3std6ranges3__45__cpo5cdataE,@object
	.size		_ZN56_INTERNAL_620da471_25_BinaryGeometricKernels_cu_f54865024cuda3std6ranges3__45__cpo5cdataE,(_ZN56_INTERNAL_620da471_25_BinaryGeometricKernels_cu_f54865024cuda3std6ranges3__45__cpo3endE - _ZN56_INTERNAL_620da471_25_BinaryGeometricKernels_cu_f54865024cuda3std6ranges3__45__cpo5cdataE)
_ZN56_INTERNAL_620da471_25_BinaryGeometricKernels_cu_f54865024cuda3std6ranges3__45__cpo5cdataE:
	.zero		1
	.type		_ZN56_INTERNAL_620da471_25_BinaryGeometricKernels_cu_f54865024cuda3std6ranges3__45__cpo3endE,@object
	.size		_ZN56_INTERNAL_620da471_25_BinaryGeometricKernels_cu_f54865024cuda3std6ranges3__45__cpo3endE,(_ZN56_INTERNAL_620da471_25_BinaryGeometricKernels_cu_f54865024cuda3std3__419piecewise_constructE - _ZN56_INTERNAL_620da471_25_BinaryGeometricKernels_cu_f54865024cuda3std6ranges3__45__cpo3endE)
_ZN56_INTERNAL_620da471_25_BinaryGeometricKernels_cu_f54865024cuda3std6ranges3__45__cpo3endE:
	.zero		1
	.type		_ZN56_INTERNAL_620da471_25_BinaryGeometricKernels_cu_f54865024cuda3std3__419piecewise_constructE,@object
	.size		_ZN56_INTERNAL_620da471_25_BinaryGeometricKernels_cu_f54865024cuda3std3__419piecewise_constructE,(_ZN56_INTERNAL_620da471_25_BinaryGeometricKernels_cu_f54865024cuda3std6ranges3__45__cpo5ssizeE - _ZN56_INTERNAL_620da471_25_BinaryGeometricKernels_cu_f54865024cuda3std3__419piecewise_constructE)
_ZN56_INTERNAL_620da471_25_BinaryGeometricKernels_cu_f54865024cuda3std3__419piecewise_constructE:
	.zero		1
	.type		_ZN56_INTERNAL_620da471_25_BinaryGeometricKernels_cu_f54865024cuda3std6ranges3__45__cpo5ssizeE,@object
	.size		_ZN56_INTERNAL_620da471_25_BinaryGeometricKernels_cu_f54865024cuda3std6ranges3__45__cpo5ssizeE,(_ZN56_INTERNAL_620da471_25_BinaryGeometricKernels_cu_f54865024cuda3std3__45__cpo3endE - _ZN56_INTERNAL_620da471_25_BinaryGeometricKernels_cu_f54865024cuda3std6ranges3__45__cpo5ssizeE)
_ZN56_INTERNAL_620da471_25_BinaryGeometricKernels_cu_f54865024cuda3std6ranges3__45__cpo5ssizeE:
	.zero		1
	.type		_ZN56_INTERNAL_620da471_25_BinaryGeometricKernels_cu_f54865024cuda3std3__45__cpo3endE,@object
	.size		_ZN56_INTERNAL_620da471_25_BinaryGeometricKernels_cu_f54865024cuda3std3__45__cpo3endE,(_ZN56_INTERNAL_620da471_25_BinaryGeometricKernels_cu_f54865024cuda3std6ranges3__45__cpo4cendE - _ZN56_INTERNAL_620da471_25_BinaryGeometricKernels_cu_f54865024cuda3std3__45__cpo3endE)
_ZN56_INTERNAL_620da471_25_BinaryGeometricKernels_cu_f54865024cuda3std3__45__cpo3endE:
	.zero		1
	.type		_ZN56_INTERNAL_620da471_25_BinaryGeometricKernels_cu_f54865024cuda3std6ranges3__45__cpo4cendE,@object
	.size		_ZN56_INTERNAL_620da471_25_BinaryGeometricKernels_cu_f54865024cuda3std6ranges3__45__cpo4cendE,(_ZN56_INTERNAL_620da471_25_BinaryGeometricKernels_cu_f54865024cuda3std3__45__cpo4rendE - _ZN56_INTERNAL_620da471_25_BinaryGeometricKernels_cu_f54865024cuda3std6ranges3__45__cpo4cendE)
_ZN56_INTERNAL_620da471_25_BinaryGeometricKernels_cu_f54865024cuda3std6ranges3__45__cpo4cendE:
	.zero		1
	.type		_ZN56_INTERNAL_620da471_25_BinaryGeometricKernels_cu_f54865024cuda3std3__45__cpo4rendE,@object
	.size		_ZN56_INTERNAL_620da471_25_BinaryGeometricKernels_cu_f54865024cuda3std3__45__cpo4rendE,(_ZN56_INTERNAL_620da471_25_BinaryGeometricKernels_cu_f54865024cuda3std6ranges3__45__cpo4prevE - _ZN56_INTERNAL_620da471_25_BinaryGeometricKernels_cu_f54865024cuda3std3__45__cpo4rendE)
_ZN56_INTERNAL_620da471_25_BinaryGeometricKernels_cu_f54865024cuda3std3__45__cpo4rendE:
	.zero		1
	.type		_ZN56_INTERNAL_620da471_25_BinaryGeometricKernels_cu_f54865024cuda3std6ranges3__45__cpo4prevE,@object
	.size		_ZN56_INTERNAL_620da471_25_BinaryGeometricKernels_cu_f54865024cuda3std6ranges3__45__cpo4prevE,(_ZN56_INTERNAL_620da471_25_BinaryGeometricKernels_cu_f54865024cuda3std6ranges3__45__cpo9iter_moveE - _ZN56_INTERNAL_620da471_25_BinaryGeometricKernels_cu_f54865024cuda3std6ranges3__45__cpo4prevE)
_ZN56_INTERNAL_620da471_25_BinaryGeometricKernels_cu_f54865024cuda3std6ranges3__45__cpo4prevE:
	.zero		1
	.type		_ZN56_INTERNAL_620da471_25_BinaryGeometricKernels_cu_f54865024cuda3std6ranges3__45__cpo9iter_moveE,@object
	.size		_ZN56_INTERNAL_620da471_25_BinaryGeometricKernels_cu_f54865024cuda3std6ranges3__45__cpo9iter_moveE,(.L_21 - _ZN56_INTERNAL_620da471_25_BinaryGeometricKernels_cu_f54865024cuda3std6ranges3__45__cpo9iter_moveE)
_ZN56_INTERNAL_620da471_25_BinaryGeometricKernels_cu_f54865024cuda3std6ranges3__45__cpo9iter_moveE:
	.zero		1
.L_21:


//--------------------- .nv.constant0._ZN2at6native18elementwise_kernelILi128ELi4EZNS0_15gpu_kernel_implINS0_13AUnaryFunctorIN3c108BFloat16ES5_S5_ZZZNS0_17hypot_kernel_cudaERNS_18TensorIteratorBaseEENKUlvE_clEvENKUlvE2_clEvEUlS5_S5_E_EEEEvS7_RKT_EUliE_EEviT1_ --------------------------
	.section	.nv.constant0._ZN2at6native18elementwise_kernelILi128ELi4EZNS0_15gpu_kernel_implINS0_13AUnaryFunctorIN3c108BFloat16ES5_S5_ZZZNS0_17hypot_kernel_cudaERNS_18TensorIteratorBaseEENKUlvE_clEvENKUlvE2_clEvEUlS5_S5_E_EEEEvS7_RKT_EUliE_EEviT1_,"a",@progbits
	.sectionflags	@""
	.align	4
.nv.constant0._ZN2at6native18elementwise_kernelILi128ELi4EZNS0_15gpu_kernel_implINS0_13AUnaryFunctorIN3c108BFloat16ES5_S5_ZZZNS0_17hypot_kernel_cudaERNS_18TensorIteratorBaseEENKUlvE_clEvENKUlvE2_clEvEUlS5_S5_E_EEEEvS7_RKT_EUliE_EEviT1_:
	.zero		1072


//--------------------- .nv.constant0._ZN2at6native27unrolled_elementwise_kernelINS0_13AUnaryFunctorIN3c108BFloat16ES4_S4_ZZZNS0_17hypot_kernel_cudaERNS_18TensorIteratorBaseEENKUlvE_clEvENKUlvE2_clEvEUlS4_S4_E_EESt5arrayIPcLm2EELi4E23TrivialOffsetCalculatorILi1EjESF_NS0_6memory12LoadWithCastILi1EEENSG_13StoreWithCastILi1EEEEEviT_T0_T2_T3_T4_T5_ --------------------------
	.section	.nv.constant0._ZN2at6native27unrolled_elementwise_kernelINS0_13AUnaryFunctorIN3c108BFloat16ES4_S4_ZZZNS0_17hypot_kernel_cudaERNS_18TensorIteratorBaseEENKUlvE_clEvENKUlvE2_clEvEUlS4_S4_E_EESt5arrayIPcLm2EELi4E23TrivialOffsetCalculatorILi1EjESF_NS0_6memory12LoadWithCastILi1EEENSG_13StoreWithCastILi1EEEEEviT_T0_T2_T3_T4_T5_,"a",@progbits
	.sectionflags	@""
	.align	4
.nv.constant0._ZN2at6native27unrolled_elementwise_kernelINS0_13AUnaryFunctorIN3c108BFloat16ES4_S4_ZZZNS0_17hypot_kernel_cudaERNS_18TensorIteratorBaseEENKUlvE_clEvENKUlvE2_clEvEUlS4_S4_E_EESt5arrayIPcLm2EELi4E23TrivialOffsetCalculatorILi1EjESF_NS0_6memory12LoadWithCastILi1EEENSG_13StoreWithCastILi1EEEEEviT_T0_T2_T3_T4_T5_:
	.zero		572


//--------------------- .nv.constant0._ZN2at6native18elementwise_kernelILi128ELi4EZNS0_22gpu_kernel_impl_nocastINS0_13AUnaryFunctorIN3c108BFloat16ES5_S5_ZZZNS0_17hypot_kernel_cudaERNS_18TensorIteratorBaseEENKUlvE_clEvENKUlvE2_clEvEUlS5_S5_E_EEEEvS7_RKT_EUliE_EEviT1_ --------------------------
	.section	.nv.constant0._ZN2at6native18elementwise_kernelILi128ELi4EZNS0_22gpu_kernel_impl_nocastINS0_13AUnaryFunctorIN3c108BFloat16ES5_S5_ZZZNS0_17hypot_kernel_cudaERNS_18TensorIteratorBaseEENKUlvE_clEvENKUlvE2_clEvEUlS5_S5_E_EEEEvS7_RKT_EUliE_EEviT1_,"a",@progbits
	.sectionflags	@""
	.align	4
.nv.constant0._ZN2at6native18elementwise_kernelILi128ELi4EZNS0_22gpu_kernel_impl_nocastINS0_13AUnaryFunctorIN3c108BFloat16ES5_S5_ZZZNS0_17hypot_kernel_cudaERNS_18TensorIteratorBaseEENKUlvE_clEvENKUlvE2_clEvEUlS5_S5_E_EEEEvS7_RKT_EUliE_EEviT1_:
	.zero		1072


//--------------------- .nv.constant0._ZN2at6native27unrolled_elementwise_kernelINS0_13AUnaryFunctorIN3c108BFloat16ES4_S4_ZZZNS0_17hypot_kernel_cudaERNS_18TensorIteratorBaseEENKUlvE_clEvENKUlvE2_clEvEUlS4_S4_E_EESt5arrayIPcLm2EELi4E23TrivialOffsetCalculatorILi1EjESF_NS0_6memory15LoadWithoutCastENSG_16StoreWithoutCastEEEviT_T0_T2_T3_T4_T5_ --------------------------
	.section	.nv.constant0._ZN2at6native27unrolled_elementwise_kernelINS0_13AUnaryFunctorIN3c108BFloat16ES4_S4_ZZZNS0_17hypot_kernel_cudaERNS_18TensorIteratorBaseEENKUlvE_clEvENKUlvE2_clEvEUlS4_S4_E_EESt5arrayIPcLm2EELi4E23TrivialOffsetCalculatorILi1EjESF_NS0_6memory15LoadWithoutCastENSG_16StoreWithoutCastEEEviT_T0_T2_T3_T4_T5_,"a",@progbits
	.sectionflags	@""
	.align	4
.nv.constant0._ZN2at6native27unrolled_elementwise_kernelINS0_13AUnaryFunctorIN3c108BFloat16ES4_S4_ZZZNS0_17hypot_kernel_cudaERNS_18TensorIteratorBaseEENKUlvE_clEvENKUlvE2_clEvEUlS4_S4_E_EESt5arrayIPcLm2EELi4E23TrivialOffsetCalculatorILi1EjESF_NS0_6memory15LoadWithoutCastENSG_16StoreWithoutCastEEEviT_T0_T2_T3_T4_T5_:
	.zero		556


//--------------------- .nv.constant0._ZN2at6native29vectorized_elementwise_kernelILi2ENS0_13AUnaryFunctorIN3c108BFloat16ES4_S4_ZZZNS0_17hypot_kernel_cudaERNS_18TensorIteratorBaseEENKUlvE_clEvENKUlvE2_clEvEUlS4_S4_E_EESt5arrayIPcLm2EEEEviT0_T1_ --------------------------
	.section	.nv.constant0._ZN2at6native29vectorized_elementwise_kernelILi2ENS0_13AUnaryFunctorIN3c108BFloat16ES4_S4_ZZZNS0_17hypot_kernel_cudaERNS_18TensorIteratorBaseEENKUlvE_clEvENKUlvE2_clEvEUlS4_S4_E_EESt5arrayIPcLm2EEEEviT0_T1_,"a",@progbits
	.sectionflags	@""
	.align	4
.nv.constant0._ZN2at6native29vectorized_elementwise_kernelILi2ENS0_13AUnaryFunctorIN3c108BFloat16ES4_S4_ZZZNS0_17hypot_kernel_cudaERNS_18TensorIteratorBaseEENKUlvE_clEvENKUlvE2_clEvEUlS4_S4_E_EESt5arrayIPcLm2EEEEviT0_T1_:
	.zero		552


//--------------------- .nv.constant0._ZN2at6native29vectorized_elementwise_kernelILi4ENS0_13AUnaryFunctorIN3c108BFloat16ES4_S4_ZZZNS0_17hypot_kernel_cudaERNS_18TensorIteratorBaseEENKUlvE_clEvENKUlvE2_clEvEUlS4_S4_E_EESt5arrayIPcLm2EEEEviT0_T1_ --------------------------
	.section	.nv.constant0._ZN2at6native29vectorized_elementwise_kernelILi4ENS0_13AUnaryFunctorIN3c108BFloat16ES4_S4_ZZZNS0_17hypot_kernel_cudaERNS_18TensorIteratorBaseEENKUlvE_clEvENKUlvE2_clEvEUlS4_S4_E_EESt5arrayIPcLm2EEEEviT0_T1_,"a",@progbits
	.sectionflags	@""
	.align	4
.nv.constant0._ZN2at6native29vectorized_elementwise_kernelILi4ENS0_13AUnaryFunctorIN3c108BFloat16ES4_S4_ZZZNS0_17hypot_kernel_cudaERNS_18TensorIteratorBaseEENKUlvE_clEvENKUlvE2_clEvEUlS4_S4_E_EESt5arrayIPcLm2EEEEviT0_T1_:
	.zero		552


//--------------------- .nv.constant0._ZN2at6native29vectorized_elementwise_kernelILi8ENS0_13AUnaryFunctorIN3c108BFloat16ES4_S4_ZZZNS0_17hypot_kernel_cudaERNS_18TensorIteratorBaseEENKUlvE_clEvENKUlvE2_clEvEUlS4_S4_E_EESt5arrayIPcLm2EEEEviT0_T1_ --------------------------
	.section	.nv.constant0._ZN2at6native29vectorized_elementwise_kernelILi8ENS0_13AUnaryFunctorIN3c108BFloat16ES4_S4_ZZZNS0_17hypot_kernel_cudaERNS_18TensorIteratorBaseEENKUlvE_clEvENKUlvE2_clEvEUlS4_S4_E_EESt5arrayIPcLm2EEEEviT0_T1_,"a",@progbits
	.sectionflags	@""
	.align	4
.nv.constant0._ZN2at6native29vectorized_elementwise_kernelILi8ENS0_13AUnaryFunctorIN3c108BFloat16ES4_S4_ZZZNS0_17hypot_kernel_cudaERNS_18TensorIteratorBaseEENKUlvE_clEvENKUlvE2_clEvEUlS4_S4_E_EESt5arrayIPcLm2EEEEviT0_T1_:
	.zero		552


//--------------------- .nv.constant0._ZN2at6native18elementwise_kernelILi128ELi4EZNS0_15gpu_kernel_implINS0_13BinaryFunctorIN3c108BFloat16ES5_S5_ZZZNS0_17hypot_kernel_cudaERNS_18TensorIteratorBaseEENKUlvE_clEvENKUlvE2_clEvEUlS5_S5_E_EEEEvS7_RKT_EUliE_EEviT1_ --------------------------
	.section	.nv.constant0._ZN2at6native18elementwise_kernelILi128ELi4EZNS0_15gpu_kernel_implINS0_13BinaryFunctorIN3c108BFloat16ES5_S5_ZZZNS0_17hypot_kernel_cudaERNS_18TensorIteratorBaseEENKUlvE_clEvENKUlvE2_clEvEUlS5_S5_E_EEEEvS7_RKT_EUliE_EEviT1_,"a",@progbits
	.sectionflags	@""
	.align	4
.nv.constant0._ZN2at6native18elementwise_kernelILi128ELi4EZNS0_15gpu_kernel_implINS0_13BinaryFunctorIN3c108BFloat16ES5_S5_ZZZNS0_17hypot_kernel_cudaERNS_18TensorIteratorBaseEENKUlvE_clEvENKUlvE2_clEvEUlS5_S5_E_EEEEvS7_RKT_EUliE_EEviT1_:
	.zero		1184


//--------------------- .nv.constant0._ZN2at6native27unrolled_elementwise_kernelINS0_13BinaryFunctorIN3c108BFloat16ES4_S4_ZZZNS0_17hypot_kernel_cudaERNS_18TensorIteratorBaseEENKUlvE_clEvENKUlvE2_clEvEUlS4_S4_E_EESt5arrayIPcLm3EELi4E23TrivialOffsetCalculatorILi2EjESE_ILi1EjENS0_6memory12LoadWithCastILi2EEENSH_13StoreWithCastILi1EEEEEviT_T0_T2_T3_T4_T5_ --------------------------
	.section	.nv.constant0._ZN2at6native27unrolled_elementwise_kernelINS0_13BinaryFunctorIN3c108BFloat16ES4_S4_ZZZNS0_17hypot_kernel_cudaERNS_18TensorIteratorBaseEENKUlvE_clEvENKUlvE2_clEvEUlS4_S4_E_EESt5arrayIPcLm3EELi4E23TrivialOffsetCalculatorILi2EjESE_ILi1EjENS0_6memory12LoadWithCastILi2EEENSH_13StoreWithCastILi1EEEEEviT_T0_T2_T3_T4_T5_,"a",@progbits
	.sectionflags	@""
	.align	4
.nv.constant0._ZN2at6native27unrolled_elementwise_kernelINS0_13BinaryFunctorIN3c108BFloat16ES4_S4_ZZZNS0_17hypot_kernel_cudaERNS_18TensorIteratorBaseEENKUlvE_clEvENKUlvE2_clEvEUlS4_S4_E_EESt5arrayIPcLm3EELi4E23TrivialOffsetCalculatorILi2EjESE_ILi1EjENS0_6memory12LoadWithCastILi2EEENSH_13StoreWithCastILi1EEEEEviT_T0_T2_T3_T4_T5_:
	.zero		584


//--------------------- .nv.constant0._ZN2at6native18elementwise_kernelILi128ELi4EZNS0_22gpu_kernel_impl_nocastINS0_13BinaryFunctorIN3c108BFloat16ES5_S5_ZZZNS0_17hypot_kernel_cudaERNS_18TensorIteratorBaseEENKUlvE_clEvENKUlvE2_clEvEUlS5_S5_E_EEEEvS7_RKT_EUliE_EEviT1_ --------------------------
	.section	.nv.constant0._ZN2at6native18elementwise_kernelILi128ELi4EZNS0_22gpu_kernel_impl_nocastINS0_13BinaryFunctorIN3c108BFloat16ES5_S5_ZZZNS0_17hypot_kernel_cudaERNS_18TensorIteratorBaseEENKUlvE_clEvENKUlvE2_clEvEUlS5_S5_E_EEEEvS7_RKT_EUliE_EEviT1_,"a",@progbits
	.sectionflags	@""
	.align	4
.nv.constant0._ZN2at6native18elementwise_kernelILi128ELi4EZNS0_22gpu_kernel_impl_nocastINS0_13BinaryFunctorIN3c108BFloat16ES5_S5_ZZZNS0_17hypot_kernel_cudaERNS_18TensorIteratorBaseEENKUlvE_clEvENKUlvE2_clEvEUlS5_S5_E_EEEEvS7_RKT_EUliE_EEviT1_:
	.zero		1184


//--------------------- .nv.constant0._ZN2at6native27unrolled_elementwise_kernelINS0_13BinaryFunctorIN3c108BFloat16ES4_S4_ZZZNS0_17hypot_kernel_cudaERNS_18TensorIteratorBaseEENKUlvE_clEvENKUlvE2_clEvEUlS4_S4_E_EESt5arrayIPcLm3EELi4E23TrivialOffsetCalculatorILi2EjESE_ILi1EjENS0_6memory15LoadWithoutCastENSH_16StoreWithoutCastEEEviT_T0_T2_T3_T4_T5_ --------------------------
	.section	.nv.constant0._ZN2at6native27unrolled_elementwise_kernelINS0_13BinaryFunctorIN3c108BFloat16ES4_S4_ZZZNS0_17hypot_kernel_cudaERNS_18TensorIteratorBaseEENKUlvE_clEvENKUlvE2_clEvEUlS4_S4_E_EESt5arrayIPcLm3EELi4E23TrivialOffsetCalculatorILi2EjESE_ILi1EjENS0_6memory15LoadWithoutCastENSH_16StoreWithoutCastEEEviT_T0_T2_T3_T4_T5_,"a",@progbits
	.sectionflags	@""
	.align	4
.nv.constant0._ZN2at6native27unrolled_elementwise_kernelINS0_13BinaryFunctorIN3c108BFloat16ES4_S4_ZZZNS0_17hypot_kernel_cudaERNS_18TensorIteratorBaseEENKUlvE_clEvENKUlvE2_clEvEUlS4_S4_E_EESt5arrayIPcLm3EELi4E23TrivialOffsetCalculatorILi2EjESE_ILi1EjENS0_6memory15LoadWithoutCastENSH_16StoreWithoutCastEEEviT_T0_T2_T3_T4_T5_:
	.zero		564


//--------------------- .nv.constant0._ZN2at6native29vectorized_elementwise_kernelILi2ENS0_13BinaryFunctorIN3c108BFloat16ES4_S4_ZZZNS0_17hypot_kernel_cudaERNS_18TensorIteratorBaseEENKUlvE_clEvENKUlvE2_clEvEUlS4_S4_E_EESt5arrayIPcLm3EEEEviT0_T1_ --------------------------
	.section	.nv.constant0._ZN2at6native29vectorized_elementwise_kernelILi2ENS0_13BinaryFunctorIN3c108BFloat16ES4_S4_ZZZNS0_17hypot_kernel_cudaERNS_18TensorIteratorBaseEENKUlvE_clEvENKUlvE2_clEvEUlS4_S4_E_EESt5arrayIPcLm3EEEEviT0_T1_,"a",@progbits
	.sectionflags	@""
	.align	4
.nv.constant0._ZN2at6native29vectorized_elementwise_kernelILi2ENS0_13BinaryFunctorIN3c108BFloat16ES4_S4_ZZZNS0_17hypot_kernel_cudaERNS_18TensorIteratorBaseEENKUlvE_clEvENKUlvE2_clEvEUlS4_S4_E_EESt5arrayIPcLm3EEEEviT0_T1_:
	.zero		560


//--------------------- .nv.constant0._ZN2at6native29vectorized_elementwise_kernelILi4ENS0_13BinaryFunctorIN3c108BFloat16ES4_S4_ZZZNS0_17hypot_kernel_cudaERNS_18TensorIteratorBaseEENKUlvE_clEvENKUlvE2_clEvEUlS4_S4_E_EESt5arrayIPcLm3EEEEviT0_T1_ --------------------------
	.section	.nv.constant0._ZN2at6native29vectorized_elementwise_kernelILi4ENS0_13BinaryFunctorIN3c108BFloat16ES4_S4_ZZZNS0_17hypot_kernel_cudaERNS_18TensorIteratorBaseEENKUlvE_clEvENKUlvE2_clEvEUlS4_S4_E_EESt5arrayIPcLm3EEEEviT0_T1_,"a",@progbits
	.sectionflags	@""
	.align	4
.nv.constant0._ZN2at6native29vectorized_elementwise_kernelILi4ENS0_13BinaryFunctorIN3c108BFloat16ES4_S4_ZZZNS0_17hypot_kernel_cudaERNS_18TensorIteratorBaseEENKUlvE_clEvENKUlvE2_clEvEUlS4_S4_E_EESt5arrayIPcLm3EEEEviT0_T1_:
	.zero		560


//--------------------- .nv.constant0._ZN2at6native29vectorized_elementwise_kernelILi8ENS0_13BinaryFunctorIN3c108BFloat16ES4_S4_ZZZNS0_17hypot_kernel_cudaERNS_18TensorIteratorBaseEENKUlvE_clEvENKUlvE2_clEvEUlS4_S4_E_EESt5arrayIPcLm3EEEEviT0_T1_ --------------------------
	.section	.nv.constant0._ZN2at6native29vectorized_elementwise_kernelILi8ENS0_13BinaryFunctorIN3c108BFloat16ES4_S4_ZZZNS0_17hypot_kernel_cudaERNS_18TensorIteratorBaseEENKUlvE_clEvENKUlvE2_clEvEUlS4_S4_E_EESt5arrayIPcLm3EEEEviT0_T1_,"a",@progbits
	.sectionflags	@""
	.align	4
.nv.constant0._ZN2at6native29vectorized_elementwise_kernelILi8ENS0_13BinaryFunctorIN3c108BFloat16ES4_S4_ZZZNS0_17hypot_kernel_cudaERNS_18TensorIteratorBaseEENKUlvE_clEvENKUlvE2_clEvEUlS4_S4_E_EESt5arrayIPcLm3EEEEviT0_T1_:
	.zero		560


//--------------------- .nv.constant0._ZN2at6native18elementwise_kernelILi128ELi4EZNS0_15gpu_kernel_implINS0_13AUnaryFunctorIN3c104HalfES5_S5_ZZZNS0_17hypot_kernel_cudaERNS_18TensorIteratorBaseEENKUlvE_clEvENKUlvE1_clEvEUlS5_S5_E_EEEEvS7_RKT_EUliE_EEviT1_ --------------------------
	.section	.nv.constant0._ZN2at6native18elementwise_kernelILi128ELi4EZNS0_15gpu_kernel_implINS0_13AUnaryFunctorIN3c104HalfES5_S5_ZZZNS0_17hypot_kernel_cudaERNS_18TensorIteratorBaseEENKUlvE_clEvENKUlvE1_clEvEUlS5_S5_E_EEEEvS7_RKT_EUliE_EEviT1_,"a",@progbits
	.sectionflags	@""
	.align	4
.nv.constant0._ZN2at6native18elementwise_kernelILi128ELi4EZNS0_15gpu_kernel_implINS0_13AUnaryFunctorIN3c104HalfES5_S5_ZZZNS0_17hypot_kernel_cudaERNS_18TensorIteratorBaseEENKUlvE_clEvENKUlvE1_clEvEUlS5_S5_E_EEEEvS7_RKT_EUliE_EEviT1_:
	.zero		1072


//--------------------- .nv.constant0._ZN2at6native27unrolled_elementwise_kernelINS0_13AUnaryFunctorIN3c104HalfES4_S4_ZZZNS0_17hypot_kernel_cudaERNS_18TensorIteratorBaseEENKUlvE_clEvENKUlvE1_clEvEUlS4_S4_E_EESt5arrayIPcLm2EELi4E23TrivialOffsetCalculatorILi1EjESF_NS0_6memory12LoadWithCastILi1EEENSG_13StoreWithCastILi1EEEEEviT_T0_T2_T3_T4_T5_ --------------------------
	.section	.nv.constant0._ZN2at6native27unrolled_elementwise_kernelINS0_13AUnaryFunctorIN3c104HalfES4_S4_ZZZNS0_17hypot_kernel_cudaERNS_18TensorIteratorBaseEENKUlvE_clEvENKUlvE1_clEvEUlS4_S4_E_EESt5arrayIPcLm2EELi4E23TrivialOffsetCalculatorILi1EjESF_NS0_6memory12LoadWithCastILi1EEENSG_13StoreWithCastILi1EEEEEviT_T0_T2_T3_T4_T5_,"a",@progbits
	.sectionflags	@""
	.align	4
.nv.constant0._ZN2at6native27unrolled_elementwise_kernelINS0_13AUnaryFunctorIN3c104HalfES4_S4_ZZZNS0_17hypot_kernel_cudaERNS_18TensorIteratorBaseEENKUlvE_clEvENKUlvE1_clEvEUlS4_S4_E_EESt5arrayIPcLm2EELi4E23TrivialOffsetCalculatorILi1EjESF_NS0_6memory12LoadWithCastILi1EEENSG_13StoreWithCastILi1EEEEEviT_T0_T2_T3_T4_T5_:
	.zero		572


//--------------------- .nv.constant0._ZN2at6native18elementwise_kernelILi128ELi4EZNS0_22gpu_kernel_impl_nocastINS0_13AUnaryFunctorIN3c104HalfES5_S5_ZZZNS0_17hypot_kernel_cudaERNS_18TensorIteratorBaseEENKUlvE_clEvENKUlvE1_clEvEUlS5_S5_E_EEEEvS7_RKT_EUliE_EEviT1_ --------------------------
	.section	.nv.constant0._ZN2at6native18elementwise_kernelILi128ELi4EZNS0_22gpu_kernel_impl_nocastINS0_13AUnaryFunctorIN3c104HalfES5_S5_ZZZNS0_17hypot_kernel_cudaERNS_18TensorIteratorBaseEENKUlvE_clEvENKUlvE1_clEvEUlS5_S5_E_EEEEvS7_RKT_EUliE_EEviT1_,"a",@progbits
	.sectionflags	@""
	.align	4
.nv.constant0._ZN2at6native18elementwise_kernelILi128ELi4EZNS0_22gpu_kernel_impl_nocastINS0_13AUnaryFunctorIN3c104HalfES5_S5_ZZZNS0_17hypot_kernel_cudaERNS_18TensorIteratorBaseEENKUlvE_clEvENKUlvE1_clEvEUlS5_S5_E_EEEEvS7_RKT_EUliE_EEviT1_:
	.zero		1072


//--------------------- .nv.constant0._ZN2at6native27unrolled_elementwise_kernelINS0_13AUnaryFunctorIN3c104HalfES4_S4_ZZZNS0_17hypot_kernel_cudaERNS_18TensorIteratorBaseEENKUlvE_clEvENKUlvE1_clEvEUlS4_S4_E_EESt5arrayIPcLm2EELi4E23TrivialOffsetCalculatorILi1EjESF_NS0_6memory15LoadWithoutCastENSG_16StoreWithoutCastEEEviT_T0_T2_T3_T4_T5_ --------------------------
	.section	.nv.constant0._ZN2at6native27unrolled_elementwise_kernelINS0_13AUnaryFunctorIN3c104HalfES4_S4_ZZZNS0_17hypot_kernel_cudaERNS_18TensorIteratorBaseEENKUlvE_clEvENKUlvE1_clEvEUlS4_S4_E_EESt5arrayIPcLm2EELi4E23TrivialOffsetCalculatorILi1EjESF_NS0_6memory15LoadWithoutCastENSG_16StoreWithoutCastEEEviT_T0_T2_T3_T4_T5_,"a",@progbits
	.sectionflags	@""
	.align	4
.nv.constant0._ZN2at6native27unrolled_elementwise_kernelINS0_13AUnaryFunctorIN3c104HalfES4_S4_ZZZNS0_17hypot_kernel_cudaERNS_18TensorIteratorBaseEENKUlvE_clEvENKUlvE1_clEvEUlS4_S4_E_EESt5arrayIPcLm2EELi4E23TrivialOffsetCalculatorILi1EjESF_NS0_6memory15LoadWithoutCastENSG_16StoreWithoutCastEEEviT_T0_T2_T3_T4_T5_:
	.zero		556


//--------------------- .nv.constant0._ZN2at6native29vectorized_elementwise_kernelILi2ENS0_13AUnaryFunctorIN3c104HalfES4_S4_ZZZNS0_17hypot_kernel_cudaERNS_18TensorIteratorBaseEENKUlvE_clEvENKUlvE1_clEvEUlS4_S4_E_EESt5arrayIPcLm2EEEEviT0_T1_ --------------------------
	.section	.nv.constant0._ZN2at6native29vectorized_elementwise_kernelILi2ENS0_13AUnaryFunctorIN3c104HalfES4_S4_ZZZNS0_17hypot_kernel_cudaERNS_18TensorIteratorBaseEENKUlvE_clEvENKUlvE1_clEvEUlS4_S4_E_EESt5arrayIPcLm2EEEEviT0_T1_,"a",@progbits
	.sectionflags	@""
	.align	4
.nv.constant0._ZN2at6native29vectorized_elementwise_kernelILi2ENS0_13AUnaryFunctorIN3c104HalfES4_S4_ZZZNS0_17hypot_kernel_cudaERNS_18TensorIteratorBaseEENKUlvE_clEvENKUlvE1_clEvEUlS4_S4_E_EESt5arrayIPcLm2EEEEviT0_T1_:
	.zero		552


//--------------------- .nv.constant0._ZN2at6native29vectorized_elementwise_kernelILi4ENS0_13AUnaryFunctorIN3c104HalfES4_S4_ZZZNS0_17hypot_kernel_cudaERNS_18TensorIteratorBaseEENKUlvE_clEvENKUlvE1_clEvEUlS4_S4_E_EESt5arrayIPcLm2EEEEviT0_T1_ --------------------------
	.section	.nv.constant0._ZN2at6native29vectorized_elementwise_kernelILi4ENS0_13AUnaryFunctorIN3c104HalfES4_S4_ZZZNS0_17hypot_kernel_cudaERNS_18TensorIteratorBaseEENKUlvE_clEvENKUlvE1_clEvEUlS4_S4_E_EESt5arrayIPcLm2EEEEviT0_T1_,"a",@progbits
	.sectionflags	@""
	.align	4
.nv.constant0._ZN2at6native29vectorized_elementwise_kernelILi4ENS0_13AUnaryFunctorIN3c104HalfES4_S4_ZZZNS0_17hypot_kernel_cudaERNS_18TensorIteratorBaseEENKUlvE_clEvENKUlvE1_clEvEUlS4_S4_E_EESt5arrayIPcLm2EEEEviT0_T1_:
	.zero		552


//--------------------- .nv.constant0._ZN2at6native29vectorized_elementwise_kernelILi8ENS0_13AUnaryFunctorIN3c104HalfES4_S4_ZZZNS0_17hypot_kernel_cudaERNS_18TensorIteratorBaseEENKUlvE_clEvENKUlvE1_clEvEUlS4_S4_E_EESt5arrayIPcLm2EEEEviT0_T1_ --------------------------
	.section	.nv.constant0._ZN2at6native29vectorized_elementwise_kernelILi8ENS0_13AUnaryFunctorIN3c104HalfES4_S4_ZZZNS0_17hypot_kernel_cudaERNS_18TensorIteratorBaseEENKUlvE_clEvENKUlvE1_clEvEUlS4_S4_E_EESt5arrayIPcLm2EEEEviT0_T1_,"a",@progbits
	.sectionflags	@""
	.align	4
.nv.constant0._ZN2at6native29vectorized_elementwise_kernelILi8ENS0_13AUnaryFunctorIN3c104HalfES4_S4_ZZZNS0_17hypot_kernel_cudaERNS_18TensorIteratorBaseEENKUlvE_clEvENKUlvE1_clEvEUlS4_S4_E_EESt5arrayIPcLm2EEEEviT0_T1_:
	.zero		552


//--------------------- .nv.constant0._ZN2at6native18elementwise_kernelILi128ELi4EZNS0_15gpu_kernel_implINS0_13BinaryFunctorIN3c104HalfES5_S5_ZZZNS0_17hypot_kernel_cudaERNS_18TensorIteratorBaseEENKUlvE_clEvENKUlvE1_clEvEUlS5_S5_E_EEEEvS7_RKT_EUliE_EEviT1_ --------------------------
	.section	.nv.constant0._ZN2at6native18elementwise_kernelILi128ELi4EZNS0_15gpu_kernel_implINS0_13BinaryFunctorIN3c104HalfES5_S5_ZZZNS0_17hypot_kernel_cudaERNS_18TensorIteratorBaseEENKUlvE_clEvENKUlvE1_clEvEUlS5_S5_E_EEEEvS7_RKT_EUliE_EEviT1_,"a",@progbits
	.sectionflags	@""
	.align	4
.nv.constant0._ZN2at6native18elementwise_kernelILi128ELi4EZNS0_15gpu_kernel_implINS0_13BinaryFunctorIN3c104HalfES5_S5_ZZZNS0_17hypot_kernel_cudaERNS_18TensorIteratorBaseEENKUlvE_clEvENKUlvE1_clEvEUlS5_S5_E_EEEEvS7_RKT_EUliE_EEviT1_:
	.zero		1184


//--------------------- .nv.constant0._ZN2at6native27unrolled_elementwise_kernelINS0_13BinaryFunctorIN3c104HalfES4_S4_ZZZNS0_17hypot_kernel_cudaERNS_18TensorIteratorBaseEENKUlvE_clEvENKUlvE1_clEvEUlS4_S4_E_EESt5arrayIPcLm3EELi4E23TrivialOffsetCalculatorILi2EjESE_ILi1EjENS0_6memory12LoadWithCastILi2EEENSH_13StoreWithCastILi1EEEEEviT_T0_T2_T3_T4_T5_ --------------------------
	.section	.nv.constant0._ZN2at6native27unrolled_elementwise_kernelINS0_13BinaryFunctorIN3c104HalfES4_S4_ZZZNS0_17hypot_kernel_cudaERNS_18TensorIteratorBaseEENKUlvE_clEvENKUlvE1_clEvEUlS4_S4_E_EESt5arrayIPcLm3EELi4E23TrivialOffsetCalculatorILi2EjESE_ILi1EjENS0_6memory12LoadWithCastILi2EEENSH_13StoreWithCastILi1EEEEEviT_T0_T2_T3_T4_T5_,"a",@progbits
	.sectionflags	@""
	.align	4
.nv.constant0._ZN2at6native27unrolled_elementwise_kernelINS0_13BinaryFunctorIN3c104HalfES4_S4_ZZZNS0_17hypot_kernel_cudaERNS_18TensorIteratorBaseEENKUlvE_clEvENKUlvE1_clEvEUlS4_S4_E_EESt5arrayIPcLm3EELi4E23TrivialOffsetCalculatorILi2EjESE_ILi1EjENS0_6memory12LoadWithCastILi2EEENSH_13StoreWithCastILi1EEEEEviT_T0_T2_T3_T4_T5_:
	.zero		584


//--------------------- .nv.constant0._ZN2at6native18elementwise_kernelILi128ELi4EZNS0_22gpu_kernel_impl_nocastINS0_13BinaryFunctorIN3c104HalfES5_S5_ZZZNS0_17hypot_kernel_cudaERNS_18TensorIteratorBaseEENKUlvE_clEvENKUlvE1_clEvEUlS5_S5_E_EEEEvS7_RKT_EUliE_EEviT1_ --------------------------
	.section	.nv.constant0._ZN2at6native18elementwise_kernelILi128ELi4EZNS0_22gpu_kernel_impl_nocastINS0_13BinaryFunctorIN3c104HalfES5_S5_ZZZNS0_17hypot_kernel_cudaERNS_18TensorIteratorBaseEENKUlvE_clEvENKUlvE1_clEvEUlS5_S5_E_EEEEvS7_RKT_EUliE_EEviT1_,"a",@progbits
	.sectionflags	@""
	.align	4
.nv.constant0._ZN2at6native18elementwise_kernelILi128ELi4EZNS0_22gpu_kernel_impl_nocastINS0_13BinaryFunctorIN3c104HalfES5_S5_ZZZNS0_17hypot_kernel_cudaERNS_18TensorIteratorBaseEENKUlvE_clEvENKUlvE1_clEvEUlS5_S5_E_EEEEvS7_RKT_EUliE_EEviT1_:
	.zero		1184


//--------------------- .nv.constant0._ZN2at6native27unrolled_elementwise_kernelINS0_13BinaryFunctorIN3c104HalfES4_S4_ZZZNS0_17hypot_kernel_cudaERNS_18TensorIteratorBaseEENKUlvE_clEvENKUlvE1_clEvEUlS4_S4_E_EESt5arrayIPcLm3EELi4E23TrivialOffsetCalculatorILi2EjESE_ILi1EjENS0_6memory15LoadWithoutCastENSH_16StoreWithoutCastEEEviT_T0_T2_T3_T4_T5_ --------------------------
	.section	.nv.constant0._ZN2at6native27unrolled_elementwise_kernelINS0_13BinaryFunctorIN3c104HalfES4_S4_ZZZNS0_17hypot_kernel_cudaERNS_18TensorIteratorBaseEENKUlvE_clEvENKUlvE1_clEvEUlS4_S4_E_EESt5arrayIPcLm3EELi4E23TrivialOffsetCalculatorILi2EjESE_ILi1EjENS0_6memory15LoadWithoutCastENSH_16StoreWithoutCastEEEviT_T0_T2_T3_T4_T5_,"a",@progbits
	.sectionflags	@""
	.align	4
.nv.constant0._ZN2at6native27unrolled_elementwise_kernelINS0_13BinaryFunctorIN3c104HalfES4_S4_ZZZNS0_17hypot_kernel_cudaERNS_18TensorIteratorBaseEENKUlvE_clEvENKUlvE1_clEvEUlS4_S4_E_EESt5arrayIPcLm3EELi4E23TrivialOffsetCalculatorILi2EjESE_ILi1EjENS0_6memory15LoadWithoutCastENSH_16StoreWithoutCastEEEviT_T0_T2_T3_T4_T5_:
	.zero		564


//--------------------- .nv.constant0._ZN2at6native29vectorized_elementwise_kernelILi2ENS0_13BinaryFunctorIN3c104HalfES4_S4_ZZZNS0_17hypot_kernel_cudaERNS_18TensorIteratorBaseEENKUlvE_clEvENKUlvE1_clEvEUlS4_S4_E_EESt5arrayIPcLm3EEEEviT0_T1_ --------------------------
	.section	.nv.constant0._ZN2at6native29vectorized_elementwise_kernelILi2ENS0_13BinaryFunctorIN3c104HalfES4_S4_ZZZNS0_17hypot_kernel_cudaERNS_18TensorIteratorBaseEENKUlvE_clEvENKUlvE1_clEvEUlS4_S4_E_EESt5arrayIPcLm3EEEEviT0_T1_,"a",@progbits
	.sectionflags	@""
	.align	4
.nv.constant0._ZN2at6native29vectorized_elementwise_kernelILi2ENS0_13BinaryFunctorIN3c104HalfES4_S4_ZZZNS0_17hypot_kernel_cudaERNS_18TensorIteratorBaseEENKUlvE_clEvENKUlvE1_clEvEUlS4_S4_E_EESt5arrayIPcLm3EEEEviT0_T1_:
	.zero		560


//--------------------- .nv.constant0._ZN2at6native29vectorized_elementwise_kernelILi4ENS0_13BinaryFunctorIN3c104HalfES4_S4_ZZZNS0_17hypot_kernel_cudaERNS_18TensorIteratorBaseEENKUlvE_clEvENKUlvE1_clEvEUlS4_S4_E_EESt5arrayIPcLm3EEEEviT0_T1_ --------------------------
	.section	.nv.constant0._ZN2at6native29vectorized_elementwise_kernelILi4ENS0_13BinaryFunctorIN3c104HalfES4_S4_ZZZNS0_17hypot_kernel_cudaERNS_18TensorIteratorBaseEENKUlvE_clEvENKUlvE1_clEvEUlS4_S4_E_EESt5arrayIPcLm3EEEEviT0_T1_,"a",@progbits
	.sectionflags	@""
	.align	4
.nv.constant0._ZN2at6native29vectorized_elementwise_kernelILi4ENS0_13BinaryFunctorIN3c104HalfES4_S4_ZZZNS0_17hypot_kernel_cudaERNS_18TensorIteratorBaseEENKUlvE_clEvENKUlvE1_clEvEUlS4_S4_E_EESt5arrayIPcLm3EEEEviT0_T1_:
	.zero		560


//--------------------- .nv.constant0._ZN2at6native29vectorized_elementwise_kernelILi8ENS0_13BinaryFunctorIN3c104HalfES4_S4_ZZZNS0_17hypot_kernel_cudaERNS_18TensorIteratorBaseEENKUlvE_clEvENKUlvE1_clEvEUlS4_S4_E_EESt5arrayIPcLm3EEEEviT0_T1_ --------------------------
	.section	.nv.constant0._ZN2at6native29vectorized_elementwise_kernelILi8ENS0_13BinaryFunctorIN3c104HalfES4_S4_ZZZNS0_17hypot_kernel_cudaERNS_18TensorIteratorBaseEENKUlvE_clEvENKUlvE1_clEvEUlS4_S4_E_EESt5arrayIPcLm3EEEEviT0_T1_,"a",@progbits
	.sectionflags	@""
	.align	4
.nv.constant0._ZN2at6native29vectorized_elementwise_kernelILi8ENS0_13BinaryFunctorIN3c104HalfES4_S4_ZZZNS0_17hypot_kernel_cudaERNS_18TensorIteratorBaseEENKUlvE_clEvENKUlvE1_clEvEUlS4_S4_E_EESt5arrayIPcLm3EEEEviT0_T1_:
	.zero		560


//--------------------- .nv.constant0._ZN2at6native18elementwise_kernelILi128ELi4EZNS0_15gpu_kernel_implINS0_13AUnaryFunctorIfffZZZNS0_17hypot_kernel_cudaERNS_18TensorIteratorBaseEENKUlvE_clEvENKUlvE0_clEvEUlffE_EEEEvS5_RKT_EUliE_EEviT1_ --------------------------
	.section	.nv.constant0._ZN2at6native18elementwise_kernelILi128ELi4EZNS0_15gpu_kernel_implINS0_13AUnaryFunctorIfffZZZNS0_17hypot_kernel_cudaERNS_18TensorIteratorBaseEENKUlvE_clEvENKUlvE0_clEvEUlffE_EEEEvS5_RKT_EUliE_EEviT1_,"a",@progbits
	.sectionflags	@""
	.align	4
.nv.constant0._ZN2at6native18elementwise_kernelILi128ELi4EZNS0_15gpu_kernel_implINS0_13AUnaryFunctorIfffZZZNS0_17hypot_kernel_cudaERNS_18TensorIteratorBaseEENKUlvE_clEvENKUlvE0_clEvEUlffE_EEEEvS5_RKT_EUliE_EEviT1_:
	.zero		1080


//--------------------- .nv.constant0._ZN2at6native27unrolled_elementwise_kernelINS0_13AUnaryFunctorIfffZZZNS0_17hypot_kernel_cudaERNS_18TensorIteratorBaseEENKUlvE_clEvENKUlvE0_clEvEUlffE_EESt5arrayIPcLm2EELi4E23TrivialOffsetCalculatorILi1EjESD_NS0_6memory12LoadWithCastILi1EEENSE_13StoreWithCastILi1EEEEEviT_T0_T2_T3_T4_T5_ --------------------------
	.section	.nv.constant0._ZN2at6native27unrolled_elementwise_kernelINS0_13AUnaryFunctorIfffZZZNS0_17hypot_kernel_cudaERNS_18TensorIteratorBaseEENKUlvE_clEvENKUlvE0_clEvEUlffE_EESt5arrayIPcLm2EELi4E23TrivialOffsetCalculatorILi1EjESD_NS0_6memory12LoadWithCastILi1EEENSE_13StoreWithCastILi1EEEEEviT_T0_T2_T3_T4_T5_,"a",@progbits
	.sectionflags	@""
	.align	4
.nv.constant0._ZN2at6native27unrolled_elementwise_kernelINS0_13AUnaryFunctorIfffZZZNS0_17hypot_kernel_cudaERNS_18TensorIteratorBaseEENKUlvE_clEvENKUlvE0_clEvEUlffE_EESt5arrayIPcLm2EELi4E23TrivialOffsetCalculatorILi1EjESD_NS0_6memory12LoadWithCastILi1EEENSE_13StoreWithCastILi1EEEEEviT_T0_T2_T3_T4_T5_:
	.zero		580


//--------------------- .nv.constant0._ZN2at6native18elementwise_kernelILi128ELi2EZNS0_22gpu_kernel_impl_nocastINS0_13AUnaryFunctorIfffZZZNS0_17hypot_kernel_cudaERNS_18TensorIteratorBaseEENKUlvE_clEvENKUlvE0_clEvEUlffE_EEEEvS5_RKT_EUliE_EEviT1_ --------------------------
	.section	.nv.constant0._ZN2at6native18elementwise_kernelILi128ELi2EZNS0_22gpu_kernel_impl_nocastINS0_13AUnaryFunctorIfffZZZNS0_17hypot_kernel_cudaERNS_18TensorIteratorBaseEENKUlvE_clEvENKUlvE0_clEvEUlffE_EEEEvS5_RKT_EUliE_EEviT1_,"a",@progbits
	.sectionflags	@""
	.align	4
.nv.constant0._ZN2at6native18elementwise_kernelILi128ELi2EZNS0_22gpu_kernel_impl_nocastINS0_13AUnaryFunctorIfffZZZNS0_17hypot_kernel_cudaERNS_18TensorIteratorBaseEENKUlvE_clEvENKUlvE0_clEvEUlffE_EEEEvS5_RKT_EUliE_EEviT1_:
	.zero		1072


//--------------------- .nv.constant0._ZN2at6native27unrolled_elementwise_kernelINS0_13AUnaryFunctorIfffZZZNS0_17hypot_kernel_cudaERNS_18TensorIteratorBaseEENKUlvE_clEvENKUlvE0_clEvEUlffE_EESt5arrayIPcLm2EELi4E23TrivialOffsetCalculatorILi1EjESD_NS0_6memory15LoadWithoutCastENSE_16StoreWithoutCastEEEviT_T0_T2_T3_T4_T5_ --------------------------
	.section	.nv.constant0._ZN2at6native27unrolled_elementwise_kernelINS0_13AUnaryFunctorIfffZZZNS0_17hypot_kernel_cudaERNS_18TensorIteratorBaseEENKUlvE_clEvENKUlvE0_clEvEUlffE_EESt5arrayIPcLm2EELi4E23TrivialOffsetCalculatorILi1EjESD_NS0_6memory15LoadWithoutCastENSE_16StoreWithoutCastEEEviT_T0_T2_T3_T4_T5_,"a",@progbits
	.sectionflags	@""
	.align	4
.nv.constant0._ZN2at6native27unrolled_elementwise_kernelINS0_13AUnaryFunctorIfffZZZNS0_17hypot_kernel_cudaERNS_18TensorIteratorBaseEENKUlvE_clEvENKUlvE0_clEvEUlffE_EESt5arrayIPcLm2EELi4E23TrivialOffsetCalculatorILi1EjESD_NS0_6memory15LoadWithoutCastENSE_16StoreWithoutCastEEEviT_T0_T2_T3_T4_T5_:
	.zero		564


//--------------------- .nv.constant0._ZN2at6native29vectorized_elementwise_kernelILi2ENS0_13AUnaryFunctorIfffZZZNS0_17hypot_kernel_cudaERNS_18TensorIteratorBaseEENKUlvE_clEvENKUlvE0_clEvEUlffE_EESt5arrayIPcLm2EEEEviT0_T1_ --------------------------
	.section	.nv.constant0._ZN2at6native29vectorized_elementwise_kernelILi2ENS0_13AUnaryFunctorIfffZZZNS0_17hypot_kernel_cudaERNS_18TensorIteratorBaseEENKUlvE_clEvENKUlvE0_clEvEUlffE_EESt5arrayIPcLm2EEEEviT0_T1_,"a",@progbits
	.sectionflags	@""
	.align	4
.nv.constant0._ZN2at6native29vectorized_elementwise_kernelILi2ENS0_13AUnaryFunctorIfffZZZNS0_17hypot_kernel_cudaERNS_18TensorIteratorBaseEENKUlvE_clEvENKUlvE0_clEvEUlffE_EESt5arrayIPcLm2EEEEviT0_T1_:
	.zero		560


//--------------------- .nv.constant0._ZN2at6native29vectorized_elementwise_kernelILi4ENS0_13AUnaryFunctorIfffZZZNS0_17hypot_kernel_cudaERNS_18TensorIteratorBaseEENKUlvE_clEvENKUlvE0_clEvEUlffE_EESt5arrayIPcLm2EEEEviT0_T1_ --------------------------
	.section	.nv.constant0._ZN2at6native29vectorized_elementwise_kernelILi4ENS0_13AUnaryFunctorIfffZZZNS0_17hypot_kernel_cudaERNS_18TensorIteratorBaseEENKUlvE_clEvENKUlvE0_clEvEUlffE_EESt5arrayIPcLm2EEEEviT0_T1_,"a",@progbits
	.sectionflags	@""
	.align	4
.nv.constant0._ZN2at6native29vectorized_elementwise_kernelILi4ENS0_13AUnaryFunctorIfffZZZNS0_17hypot_kernel_cudaERNS_18TensorIteratorBaseEENKUlvE_clEvENKUlvE0_clEvEUlffE_EESt5arrayIPcLm2EEEEviT0_T1_:
	.zero		560


//--------------------- .nv.constant0._ZN2at6native29vectorized_elementwise_kernelILi8ENS0_13AUnaryFunctorIfffZZZNS0_17hypot_kernel_cudaERNS_18TensorIteratorBaseEENKUlvE_clEvENKUlvE0_clEvEUlffE_EESt5arrayIPcLm2EEEEviT0_T1_ --------------------------
	.section	.nv.constant0._ZN2at6native29vectorized_elementwise_kernelILi8ENS0_13AUnaryFunctorIfffZZZNS0_17hypot_kernel_cudaERNS_18TensorIteratorBaseEENKUlvE_clEvENKUlvE0_clEvEUlffE_EESt5arrayIPcLm2EEEEviT0_T1_,"a",@progbits
	.sectionflags	@""
	.align	4
.nv.constant0._ZN2at6native29vectorized_elementwise_kernelILi8ENS0_13AUnaryFunctorIfffZZZNS0_17hypot_kernel_cudaERNS_18TensorIteratorBaseEENKUlvE_clEvENKUlvE0_clEvEUlffE_EESt5arrayIPcLm2EEEEviT0_T1_:
	.zero		560


//--------------------- .nv.constant0._ZN2at6native18elementwise_kernelILi128ELi4EZNS0_15gpu_kernel_implINS0_13BinaryFunctorIfffZZZNS0_17hypot_kernel_cudaERNS_18TensorIteratorBaseEENKUlvE_clEvENKUlvE0_clEvEUlffE_EEEEvS5_RKT_EUliE_EEviT1_ --------------------------
	.section	.nv.constant0._ZN2at6native18elementwise_kernelILi128ELi4EZNS0_15gpu_kernel_implINS0_13BinaryFunctorIfffZZZNS0_17hypot_kernel_cudaERNS_18TensorIteratorBaseEENKUlvE_clEvENKUlvE0_clEvEUlffE_EEEEvS5_RKT_EUliE_EEviT1_,"a",@progbits
	.sectionflags	@""
	.align	4
.nv.constant0._ZN2at6native18elementwise_kernelILi128ELi4EZNS0_15gpu_kernel_implINS0_13BinaryFunctorIfffZZZNS0_17hypot_kernel_cudaERNS_18TensorIteratorBaseEENKUlvE_clEvENKUlvE0_clEvEUlffE_EEEEvS5_RKT_EUliE_EEviT1_:
	.zero		1184


//--------------------- .nv.constant0._ZN2at6native27unrolled_elementwise_kernelINS0_13BinaryFunctorIfffZZZNS0_17hypot_kernel_cudaERNS_18TensorIteratorBaseEENKUlvE_clEvENKUlvE0_clEvEUlffE_EESt5arrayIPcLm3EELi4E23TrivialOffsetCalculatorILi2EjESC_ILi1EjENS0_6memory12LoadWithCastILi2EEENSF_13StoreWithCastILi1EEEEEviT_T0_T2_T3_T4_T5_ --------------------------
	.section	.nv.constant0._ZN2at6native27unrolled_elementwise_kernelINS0_13BinaryFunctorIfffZZZNS0_17hypot_kernel_cudaERNS_18TensorIteratorBaseEENKUlvE_clEvENKUlvE0_clEvEUlffE_EESt5arrayIPcLm3EELi4E23TrivialOffsetCalculatorILi2EjESC_ILi1EjENS0_6memory12LoadWithCastILi2EEENSF_13StoreWithCastILi1EEEEEviT_T0_T2_T3_T4_T5_,"a",@progbits
	.sectionflags	@""
	.align	4
.nv.constant0._ZN2at6native27unrolled_elementwise_kernelINS0_13BinaryFunctorIfffZZZNS0_17hypot_kernel_cudaERNS_18TensorIteratorBaseEENKUlvE_clEvENKUlvE0_clEvEUlffE_EESt5arrayIPcLm3EELi4E23TrivialOffsetCalculatorILi2EjESC_ILi1EjENS0_6memory12LoadWithCastILi2EEENSF_13StoreWithCastILi1EEEEEviT_T0_T2_T3_T4_T5_:
	.zero		584


//--------------------- .nv.constant0._ZN2at6native18elementwise_kernelILi128ELi2EZNS0_22gpu_kernel_impl_nocastINS0_13BinaryFunctorIfffZZZNS0_17hypot_kernel_cudaERNS_18TensorIteratorBaseEENKUlvE_clEvENKUlvE0_clEvEUlffE_EEEEvS5_RKT_EUliE_EEviT1_ --------------------------
	.section	.nv.constant0._ZN2at6native18elementwise_kernelILi128ELi2EZNS0_22gpu_kernel_impl_nocastINS0_13BinaryFunctorIfffZZZNS0_17hypot_kernel_cudaERNS_18TensorIteratorBaseEENKUlvE_clEvENKUlvE0_clEvEUlffE_EEEEvS5_RKT_EUliE_EEviT1_,"a",@progbits
	.sectionflags	@""
	.align	4
.nv.constant0._ZN2at6native18elementwise_kernelILi128ELi2EZNS0_22gpu_kernel_impl_nocastINS0_13BinaryFunctorIfffZZZNS0_17hypot_kernel_cudaERNS_18TensorIteratorBaseEENKUlvE_clEvENKUlvE0_clEvEUlffE_EEEEvS5_RKT_EUliE_EEviT1_:
	.zero		1184


//--------------------- .nv.constant0._ZN2at6native27unrolled_elementwise_kernelINS0_13BinaryFunctorIfffZZZNS0_17hypot_kernel_cudaERNS_18TensorIteratorBaseEENKUlvE_clEvENKUlvE0_clEvEUlffE_EESt5arrayIPcLm3EELi4E23TrivialOffsetCalculatorILi2EjESC_ILi1EjENS0_6memory15LoadWithoutCastENSF_16StoreWithoutCastEEEviT_T0_T2_T3_T4_T5_ --------------------------
	.section	.nv.constant0._ZN2at6native27unrolled_elementwise_kernelINS0_13BinaryFunctorIfffZZZNS0_17hypot_kernel_cudaERNS_18TensorIteratorBaseEENKUlvE_clEvENKUlvE0_clEvEUlffE_EESt5arrayIPcLm3EELi4E23TrivialOffsetCalculatorILi2EjESC_ILi1EjENS0_6memory15LoadWithoutCastENSF_16StoreWithoutCastEEEviT_T0_T2_T3_T4_T5_,"a",@progbits
	.sectionflags	@""
	.align	4
.nv.constant0._ZN2at6native27unrolled_elementwise_kernelINS0_13BinaryFunctorIfffZZZNS0_17hypot_kernel_cudaERNS_18TensorIteratorBaseEENKUlvE_clEvENKUlvE0_clEvEUlffE_EESt5arrayIPcLm3EELi4E23TrivialOffsetCalculatorILi2EjESC_ILi1EjENS0_6memory15LoadWithoutCastENSF_16StoreWithoutCastEEEviT_T0_T2_T3_T4_T5_:
	.zero		564


//--------------------- .nv.constant0._ZN2at6native29vectorized_elementwise_kernelILi2ENS0_13BinaryFunctorIfffZZZNS0_17hypot_kernel_cudaERNS_18TensorIteratorBaseEENKUlvE_clEvENKUlvE0_clEvEUlffE_EESt5arrayIPcLm3EEEEviT0_T1_ --------------------------
	.section	.nv.constant0._ZN2at6native29vectorized_elementwise_kernelILi2ENS0_13BinaryFunctorIfffZZZNS0_17hypot_kernel_cudaERNS_18TensorIteratorBaseEENKUlvE_clEvENKUlvE0_clEvEUlffE_EESt5arrayIPcLm3EEEEviT0_T1_,"a",@progbits
	.sectionflags	@""
	.align	4
.nv.constant0._ZN2at6native29vectorized_elementwise_kernelILi2ENS0_13BinaryFunctorIfffZZZNS0_17hypot_kernel_cudaERNS_18TensorIteratorBaseEENKUlvE_clEvENKUlvE0_clEvEUlffE_EESt5arrayIPcLm3EEEEviT0_T1_:
	.zero		560


//--------------------- .nv.constant0._ZN2at6native29vectorized_elementwise_kernelILi4ENS0_13BinaryFunctorIfffZZZNS0_17hypot_kernel_cudaERNS_18TensorIteratorBaseEENKUlvE_clEvENKUlvE0_clEvEUlffE_EESt5arrayIPcLm3EEEEviT0_T1_ --------------------------
	.section	.nv.constant0._ZN2at6native29vectorized_elementwise_kernelILi4ENS0_13BinaryFunctorIfffZZZNS0_17hypot_kernel_cudaERNS_18TensorIteratorBaseEENKUlvE_clEvENKUlvE0_clEvEUlffE_EESt5arrayIPcLm3EEEEviT0_T1_,"a",@progbits
	.sectionflags	@""
	.align	4
.nv.constant0._ZN2at6native29vectorized_elementwise_kernelILi4ENS0_13BinaryFunctorIfffZZZNS0_17hypot_kernel_cudaERNS_18TensorIteratorBaseEENKUlvE_clEvENKUlvE0_clEvEUlffE_EESt5arrayIPcLm3EEEEviT0_T1_:
	.zero		560


//--------------------- .nv.constant0._ZN2at6native29vectorized_elementwise_kernelILi8ENS0_13BinaryFunctorIfffZZZNS0_17hypot_kernel_cudaERNS_18TensorIteratorBaseEENKUlvE_clEvENKUlvE0_clEvEUlffE_EESt5arrayIPcLm3EEEEviT0_T1_ --------------------------
	.section	.nv.constant0._ZN2at6native29vectorized_elementwise_kernelILi8ENS0_13BinaryFunctorIfffZZZNS0_17hypot_kernel_cudaERNS_18TensorIteratorBaseEENKUlvE_clEvENKUlvE0_clEvEUlffE_EESt5arrayIPcLm3EEEEviT0_T1_,"a",@progbits
	.sectionflags	@""
	.align	4
.nv.constant0._ZN2at6native29vectorized_elementwise_kernelILi8ENS0_13BinaryFunctorIfffZZZNS0_17hypot_kernel_cudaERNS_18TensorIteratorBaseEENKUlvE_clEvENKUlvE0_clEvEUlffE_EESt5arrayIPcLm3EEEEviT0_T1_:
	.zero		560


//--------------------- .nv.constant0._ZN2at6native18elementwise_kernelILi128ELi4EZNS0_15gpu_kernel_implINS0_13AUnaryFunctorIdddZZZNS0_17hypot_kernel_cudaERNS_18TensorIteratorBaseEENKUlvE_clEvENKUlvE_clEvEUlddE_EEEEvS5_RKT_EUliE_EEviT1_ --------------------------
	.section	.nv.constant0._ZN2at6native18elementwise_kernelILi128ELi4EZNS0_15gpu_kernel_implINS0_13AUnaryFunctorIdddZZZNS0_17hypot_kernel_cudaERNS_18TensorIteratorBaseEENKUlvE_clEvENKUlvE_clEvEUlddE_EEEEvS5_RKT_EUliE_EEviT1_,"a",@progbits
	.sectionflags	@""
	.align	4
.nv.constant0._ZN2at6native18elementwise_kernelILi128ELi4EZNS0_15gpu_kernel_implINS0_13AUnaryFunctorIdddZZZNS0_17hypot_kernel_cudaERNS_18TensorIteratorBaseEENKUlvE_clEvENKUlvE_clEvEUlddE_EEEEvS5_RKT_EUliE_EEviT1_:
	.zero		1088


//--------------------- .nv.constant0._ZN2at6native27unrolled_elementwise_kernelINS0_13AUnaryFunctorIdddZZZNS0_17hypot_kernel_cudaERNS_18TensorIteratorBaseEENKUlvE_clEvENKUlvE_clEvEUlddE_EESt5arrayIPcLm2EELi4E23TrivialOffsetCalculatorILi1EjESD_NS0_6memory12LoadWithCastILi1EEENSE_13StoreWithCastILi1EEEEEviT_T0_T2_T3_T4_T5_ --------------------------
	.section	.nv.constant0._ZN2at6native27unrolled_elementwise_kernelINS0_13AUnaryFunctorIdddZZZNS0_17hypot_kernel_cudaERNS_18TensorIteratorBaseEENKUlvE_clEvENKUlvE_clEvEUlddE_EESt5arrayIPcLm2EELi4E23TrivialOffsetCalculatorILi1EjESD_NS0_6memory12LoadWithCastILi1EEENSE_13StoreWithCastILi1EEEEEviT_T0_T2_T3_T4_T5_,"a",@progbits
	.sectionflags	@""
	.align	4
.nv.constant0._ZN2at6native27unrolled_elementwise_kernelINS0_13AUnaryFunctorIdddZZZNS0_17hypot_kernel_cudaERNS_18TensorIteratorBaseEENKUlvE_clEvENKUlvE_clEvEUlddE_EESt5arrayIPcLm2EELi4E23TrivialOffsetCalculatorILi1EjESD_NS0_6memory12LoadWithCastILi1EEENSE_13StoreWithCastILi1EEEEEviT_T0_T2_T3_T4_T5_:
	.zero		588


//--------------------- .nv.constant0._ZN2at6native18elementwise_kernelILi128ELi2EZNS0_22gpu_kernel_impl_nocastINS0_13AUnaryFunctorIdddZZZNS0_17hypot_kernel_cudaERNS_18TensorIteratorBaseEENKUlvE_clEvENKUlvE_clEvEUlddE_EEEEvS5_RKT_EUliE_EEviT1_ --------------------------
	.section	.nv.constant0._ZN2at6native18elementwise_kernelILi128ELi2EZNS0_22gpu_kernel_impl_nocastINS0_13AUnaryFunctorIdddZZZNS0_17hypot_kernel_cudaERNS_18TensorIteratorBaseEENKUlvE_clEvENKUlvE_clEvEUlddE_EEEEvS5_RKT_EUliE_EEviT1_,"a",@progbits
	.sectionflags	@""
	.align	4
.nv.constant0._ZN2at6native18elementwise_kernelILi128ELi2EZNS0_22gpu_kernel_impl_nocastINS0_13AUnaryFunctorIdddZZZNS0_17hypot_kernel_cudaERNS_18TensorIteratorBaseEENKUlvE_clEvENKUlvE_clEvEUlddE_EEEEvS5_RKT_EUliE_EEviT1_:
	.zero		1080


//--------------------- .nv.constant0._ZN2at6native27unrolled_elementwise_kernelINS0_13AUnaryFunctorIdddZZZNS0_17hypot_kernel_cudaERNS_18TensorIteratorBaseEENKUlvE_clEvENKUlvE_clEvEUlddE_EESt5arrayIPcLm2EELi4E23TrivialOffsetCalculatorILi1EjESD_NS0_6memory15LoadWithoutCastENSE_16StoreWithoutCastEEEviT_T0_T2_T3_T4_T5_ --------------------------
	.section	.nv.constant0._ZN2at6native27unrolled_elementwise_kernelINS0_13AUnaryFunctorIdddZZZNS0_17hypot_kernel_cudaERNS_18TensorIteratorBaseEENKUlvE_clEvENKUlvE_clEvEUlddE_EESt5arrayIPcLm2EELi4E23TrivialOffsetCalculatorILi1EjESD_NS0_6memory15LoadWithoutCastENSE_16StoreWithoutCastEEEviT_T0_T2_T3_T4_T5_,"a",@progbits
	.sectionflags	@""
	.align	4
.nv.constant0._ZN2at6native27unrolled_elementwise_kernelINS0_13AUnaryFunctorIdddZZZNS0_17hypot_kernel_cudaERNS_18TensorIteratorBaseEENKUlvE_clEvENKUlvE_clEvEUlddE_EESt5arrayIPcLm2EELi4E23TrivialOffsetCalculatorILi1EjESD_NS0_6memory15LoadWithoutCastENSE_16StoreWithoutCastEEEviT_T0_T2_T3_T4_T5_:
	.zero		572


//--------------------- .nv.constant0._ZN2at6native29vectorized_elementwise_kernelILi2ENS0_13AUnaryFunctorIdddZZZNS0_17hypot_kernel_cudaERNS_18TensorIteratorBaseEENKUlvE_clEvENKUlvE_clEvEUlddE_EESt5arrayIPcLm2EEEEviT0_T1_ --------------------------
	.section	.nv.constant0._ZN2at6native29vectorized_elementwise_kernelILi2ENS0_13AUnaryFunctorIdddZZZNS0_17hypot_kernel_cudaERNS_18TensorIteratorBaseEENKUlvE_clEvENKUlvE_clEvEUlddE_EESt5arrayIPcLm2EEEEviT0_T1_,"a",@progbits
	.sectionflags	@""
	.align	4
.nv.constant0._ZN2at6native29vectorized_elementwise_kernelILi2ENS0_13AUnaryFunctorIdddZZZNS0_17hypot_kernel_cudaERNS_18TensorIteratorBaseEENKUlvE_clEvENKUlvE_clEvEUlddE_EESt5arrayIPcLm2EEEEviT0_T1_:
	.zero		568


//--------------------- .nv.constant0._ZN2at6native29vectorized_elementwise_kernelILi4ENS0_13AUnaryFunctorIdddZZZNS0_17hypot_kernel_cudaERNS_18TensorIteratorBaseEENKUlvE_clEvENKUlvE_clEvEUlddE_EESt5arrayIPcLm2EEEEviT0_T1_ --------------------------
	.section	.nv.constant0._ZN2at6native29vectorized_elementwise_kernelILi4ENS0_13AUnaryFunctorIdddZZZNS0_17hypot_kernel_cudaERNS_18TensorIteratorBaseEENKUlvE_clEvENKUlvE_clEvEUlddE_EESt5arrayIPcLm2EEEEviT0_T1_,"a",@progbits
	.sectionflags	@""
	.align	4
.nv.constant0._ZN2at6native29vectorized_elementwise_kernelILi4ENS0_13AUnaryFunctorIdddZZZNS0_17hypot_kernel_cudaERNS_18TensorIteratorBaseEENKUlvE_clEvENKUlvE_clEvEUlddE_EESt5arrayIPcLm2EEEEviT0_T1_:
	.zero		568


//--------------------- .nv.constant0._ZN2at6native29vectorized_elementwise_kernelILi8ENS0_13AUnaryFunctorIdddZZZNS0_17hypot_kernel_cudaERNS_18TensorIteratorBaseEENKUlvE_clEvENKUlvE_clEvEUlddE_EESt5arrayIPcLm2EEEEviT0_T1_ --------------------------
	.section	.nv.constant0._ZN2at6native29vectorized_elementwise_kernelILi8ENS0_13AUnaryFunctorIdddZZZNS0_17hypot_kernel_cudaERNS_18TensorIteratorBaseEENKUlvE_clEvENKUlvE_clEvEUlddE_EESt5arrayIPcLm2EEEEviT0_T1_,"a",@progbits
	.sectionflags	@""
	.align	4
.nv.constant0._ZN2at6native29vectorized_elementwise_kernelILi8ENS0_13AUnaryFunctorIdddZZZNS0_17hypot_kernel_cudaERNS_18TensorIteratorBaseEENKUlvE_clEvENKUlvE_clEvEUlddE_EESt5arrayIPcLm2EEEEviT0_T1_:
	.zero		568


//--------------------- .nv.constant0._ZN2at6native18elementwise_kernelILi128ELi4EZNS0_15gpu_kernel_implINS0_13BinaryFunctorIdddZZZNS0_17hypot_kernel_cudaERNS_18TensorIteratorBaseEENKUlvE_clEvENKUlvE_clEvEUlddE_EEEEvS5_RKT_EUliE_EEviT1_ --------------------------
	.section	.nv.constant0._ZN2at6native18elementwise_kernelILi128ELi4EZNS0_15gpu_kernel_implINS0_13BinaryFunctorIdddZZZNS0_17hypot_kernel_cudaERNS_18TensorIteratorBaseEENKUlvE_clEvENKUlvE_clEvEUlddE_EEEEvS5_RKT_EUliE_EEviT1_,"a",@progbits
	.sectionflags	@""
	.align	4
.nv.constant0._ZN2at6native18elementwise_kernelILi128ELi4EZNS0_15gpu_kernel_implINS0_13BinaryFunctorIdddZZZNS0_17hypot_kernel_cudaERNS_18TensorIteratorBaseEENKUlvE_clEvENKUlvE_clEvEUlddE_EEEEvS5_RKT_EUliE_EEviT1_:
	.zero		1184


//--------------------- .nv.constant0._ZN2at6native27unrolled_elementwise_kernelINS0_13BinaryFunctorIdddZZZNS0_17hypot_kernel_cudaERNS_18TensorIteratorBaseEENKUlvE_clEvENKUlvE_clEvEUlddE_EESt5arrayIPcLm3EELi4E23TrivialOffsetCalculatorILi2EjESC_ILi1EjENS0_6memory12LoadWithCastILi2EEENSF_13StoreWithCastILi1EEEEEviT_T0_T2_T3_T4_T5_ --------------------------
	.section	.nv.constant0._ZN2at6native27unrolled_elementwise_kernelINS0_13BinaryFunctorIdddZZZNS0_17hypot_kernel_cudaERNS_18TensorIteratorBaseEENKUlvE_clEvENKUlvE_clEvEUlddE_EESt5arrayIPcLm3EELi4E23TrivialOffsetCalculatorILi2EjESC_ILi1EjENS0_6memory12LoadWithCastILi2EEENSF_13StoreWithCastILi1EEEEEviT_T0_T2_T3_T4_T5_,"a",@progbits
	.sectionflags	@""
	.align	4
.nv.constant0._ZN2at6native27unrolled_elementwise_kernelINS0_13BinaryFunctorIdddZZZNS0_17hypot_kernel_cudaERNS_18TensorIteratorBaseEENKUlvE_clEvENKUlvE_clEvEUlddE_EESt5arrayIPcLm3EELi4E23TrivialOffsetCalculatorILi2EjESC_ILi1EjENS0_6memory12LoadWithCastILi2EEENSF_13StoreWithCastILi1EEEEEviT_T0_T2_T3_T4_T5_:
	.zero		584


//--------------------- .nv.constant0._ZN2at6native18elementwise_kernelILi128ELi2EZNS0_22gpu_kernel_impl_nocastINS0_13BinaryFunctorIdddZZZNS0_17hypot_kernel_cudaERNS_18TensorIteratorBaseEENKUlvE_clEvENKUlvE_clEvEUlddE_EEEEvS5_RKT_EUliE_EEviT1_ --------------------------
	.section	.nv.constant0._ZN2at6native18elementwise_kernelILi128ELi2EZNS0_22gpu_kernel_impl_nocastINS0_13BinaryFunctorIdddZZZNS0_17hypot_kernel_cudaERNS_18TensorIteratorBaseEENKUlvE_clEvENKUlvE_clEvEUlddE_EEEEvS5_RKT_EUliE_EEviT1_,"a",@progbits
	.sectionflags	@""
	.align	4
.nv.constant0._ZN2at6native18elementwise_kernelILi128ELi2EZNS0_22gpu_kernel_impl_nocastINS0_13BinaryFunctorIdddZZZNS0_17hypot_kernel_cudaERNS_18TensorIteratorBaseEENKUlvE_clEvENKUlvE_clEvEUlddE_EEEEvS5_RKT_EUliE_EEviT1_:
	.zero		1184


//--------------------- .nv.constant0._ZN2at6native27unrolled_elementwise_kernelINS0_13BinaryFunctorIdddZZZNS0_17hypot_kernel_cudaERNS_18TensorIteratorBaseEENKUlvE_clEvENKUlvE_clEvEUlddE_EESt5arrayIPcLm3EELi4E23TrivialOffsetCalculatorILi2EjESC_ILi1EjENS0_6memory15LoadWithoutCastENSF_16StoreWithoutCastEEEviT_T0_T2_T3_T4_T5_ --------------------------
	.section	.nv.constant0._ZN2at6native27unrolled_elementwise_kernelINS0_13BinaryFunctorIdddZZZNS0_17hypot_kernel_cudaERNS_18TensorIteratorBaseEENKUlvE_clEvENKUlvE_clEvEUlddE_EESt5arrayIPcLm3EELi4E23TrivialOffsetCalculatorILi2EjESC_ILi1EjENS0_6memory15LoadWithoutCastENSF_16StoreWithoutCastEEEviT_T0_T2_T3_T4_T5_,"a",@progbits
	.sectionflags	@""
	.align	4
.nv.constant0._ZN2at6native27unrolled_elementwise_kernelINS0_13BinaryFunctorIdddZZZNS0_17hypot_kernel_cudaERNS_18TensorIteratorBaseEENKUlvE_clEvENKUlvE_clEvEUlddE_EESt5arrayIPcLm3EELi4E23TrivialOffsetCalculatorILi2EjESC_ILi1EjENS0_6memory15LoadWithoutCastENSF_16StoreWithoutCastEEEviT_T0_T2_T3_T4_T5_:
	.zero		564


//--------------------- .nv.constant0._ZN2at6native29vectorized_elementwise_kernelILi2ENS0_13BinaryFunctorIdddZZZNS0_17hypot_kernel_cudaERNS_18TensorIteratorBaseEENKUlvE_clEvENKUlvE_clEvEUlddE_EESt5arrayIPcLm3EEEEviT0_T1_ --------------------------
	.section	.nv.constant0._ZN2at6native29vectorized_elementwise_kernelILi2ENS0_13BinaryFunctorIdddZZZNS0_17hypot_kernel_cudaERNS_18TensorIteratorBaseEENKUlvE_clEvENKUlvE_clEvEUlddE_EESt5arrayIPcLm3EEEEviT0_T1_,"a",@progbits
	.sectionflags	@""
	.align	4
.nv.constant0._ZN2at6native29vectorized_elementwise_kernelILi2ENS0_13BinaryFunctorIdddZZZNS0_17hypot_kernel_cudaERNS_18TensorIteratorBaseEENKUlvE_clEvENKUlvE_clEvEUlddE_EESt5arrayIPcLm3EEEEviT0_T1_:
	.zero		560


//--------------------- .nv.constant0._ZN2at6native29vectorized_elementwise_kernelILi4ENS0_13BinaryFunctorIdddZZZNS0_17hypot_kernel_cudaERNS_18TensorIteratorBaseEENKUlvE_clEvENKUlvE_clEvEUlddE_EESt5arrayIPcLm3EEEEviT0_T1_ --------------------------
	.section	.nv.constant0._ZN2at6native29vectorized_elementwise_kernelILi4ENS0_13BinaryFunctorIdddZZZNS0_17hypot_kernel_cudaERNS_18TensorIteratorBaseEENKUlvE_clEvENKUlvE_clEvEUlddE_EESt5arrayIPcLm3EEEEviT0_T1_,"a",@progbits
	.sectionflags	@""
	.align	4
.nv.constant0._ZN2at6native29vectorized_elementwise_kernelILi4ENS0_13BinaryFunctorIdddZZZNS0_17hypot_kernel_cudaERNS_18TensorIteratorBaseEENKUlvE_clEvENKUlvE_clEvEUlddE_EESt5arrayIPcLm3EEEEviT0_T1_:
	.zero		560


//--------------------- .nv.constant0._ZN2at6native29vectorized_elementwise_kernelILi8ENS0_13BinaryFunctorIdddZZZNS0_17hypot_kernel_cudaERNS_18TensorIteratorBaseEENKUlvE_clEvENKUlvE_clEvEUlddE_EESt5arrayIPcLm3EEEEviT0_T1_ --------------------------
	.section	.nv.constant0._ZN2at6native29vectorized_elementwise_kernelILi8ENS0_13BinaryFunctorIdddZZZNS0_17hypot_kernel_cudaERNS_18TensorIteratorBaseEENKUlvE_clEvENKUlvE_clEvEUlddE_EESt5arrayIPcLm3EEEEviT0_T1_,"a",@progbits
	.sectionflags	@""
	.align	4
.nv.constant0._ZN2at6native29vectorized_elementwise_kernelILi8ENS0_13BinaryFunctorIdddZZZNS0_17hypot_kernel_cudaERNS_18TensorIteratorBaseEENKUlvE_clEvENKUlvE_clEvEUlddE_EESt5arrayIPcLm3EEEEviT0_T1_:
	.zero		560


//--------------------- .nv.constant0._ZN2at6native18elementwise_kernelILi128ELi4EZNS0_15gpu_kernel_implINS0_13BinaryFunctorIN3c108BFloat16ES5_S5_ZZZNS0_17atan2_kernel_cudaERNS_18TensorIteratorBaseEENKUlvE_clEvENKUlvE2_clEvEUlS5_S5_E_EEEEvS7_RKT_EUliE_EEviT1_ --------------------------
	.section	.nv.constant0._ZN2at6native18elementwise_kernelILi128ELi4EZNS0_15gpu_kernel_implINS0_13BinaryFunctorIN3c108BFloat16ES5_S5_ZZZNS0_17atan2_kernel_cudaERNS_18TensorIteratorBaseEENKUlvE_clEvENKUlvE2_clEvEUlS5_S5_E_EEEEvS7_RKT_EUliE_EEviT1_,"a",@progbits
	.sectionflags	@""
	.align	4
.nv.constant0._ZN2at6native18elementwise_kernelILi128ELi4EZNS0_15gpu_kernel_implINS0_13BinaryFunctorIN3c108BFloat16ES5_S5_ZZZNS0_17atan2_kernel_cudaERNS_18TensorIteratorBaseEENKUlvE_clEvENKUlvE2_clEvEUlS5_S5_E_EEEEvS7_RKT_EUliE_EEviT1_:
	.zero		1184


//--------------------- .nv.constant0._ZN2at6native27unrolled_elementwise_kernelINS0_13BinaryFunctorIN3c108BFloat16ES4_S4_ZZZNS0_17atan2_kernel_cudaERNS_18TensorIteratorBaseEENKUlvE_clEvENKUlvE2_clEvEUlS4_S4_E_EESt5arrayIPcLm3EELi4E23TrivialOffsetCalculatorILi2EjESE_ILi1EjENS0_6memory12LoadWithCastILi2EEENSH_13StoreWithCastILi1EEEEEviT_T0_T2_T3_T4_T5_ --------------------------
	.section	.nv.constant0._ZN2at6native27unrolled_elementwise_kernelINS0_13BinaryFunctorIN3c108BFloat16ES4_S4_ZZZNS0_17atan2_kernel_cudaERNS_18TensorIteratorBaseEENKUlvE_clEvENKUlvE2_clEvEUlS4_S4_E_EESt5arrayIPcLm3EELi4E23TrivialOffsetCalculatorILi2EjESE_ILi1EjENS0_6memory12LoadWithCastILi2EEENSH_13StoreWithCastILi1EEEEEviT_T0_T2_T3_T4_T5_,"a",@progbits
	.sectionflags	@""
	.align	4
.nv.constant0._ZN2at6native27unrolled_elementwise_kernelINS0_13BinaryFunctorIN3c108BFloat16ES4_S4_ZZZNS0_17atan2_kernel_cudaERNS_18TensorIteratorBaseEENKUlvE_clEvENKUlvE2_clEvEUlS4_S4_E_EESt5arrayIPcLm3EELi4E23TrivialOffsetCalculatorILi2EjESE_ILi1EjENS0_6memory12LoadWithCastILi2EEENSH_13StoreWithCastILi1EEEEEviT_T0_T2_T3_T4_T5_:
	.zero		584


//--------------------- .nv.constant0._ZN2at6native18elementwise_kernelILi128ELi4EZNS0_22gpu_kernel_impl_nocastINS0_13BinaryFunctorIN3c108BFloat16ES5_S5_ZZZNS0_17atan2_kernel_cudaERNS_18TensorIteratorBaseEENKUlvE_clEvENKUlvE2_clEvEUlS5_S5_E_EEEEvS7_RKT_EUliE_EEviT1_ --------------------------
	.section	.nv.constant0._ZN2at6native18elementwise_kernelILi128ELi4EZNS0_22gpu_kernel_impl_nocastINS0_13BinaryFunctorIN3c108BFloat16ES5_S5_ZZZNS0_17atan2_kernel_cudaERNS_18TensorIteratorBaseEENKUlvE_clEvENKUlvE2_clEvEUlS5_S5_E_EEEEvS7_RKT_EUliE_EEviT1_,"a",@progbits
	.sectionflags	@""
	.align	4
.nv.constant0._ZN2at6native18elementwise_kernelILi128ELi4EZNS0_22gpu_kernel_impl_nocastINS0_13BinaryFunctorIN3c108BFloat16ES5_S5_ZZZNS0_17atan2_kernel_cudaERNS_18TensorIteratorBaseEENKUlvE_clEvENKUlvE2_clEvEUlS5_S5_E_EEEEvS7_RKT_EUliE_EEviT1_:
	.zero		1184


//--------------------- .nv.constant0._ZN2at6native27unrolled_elementwise_kernelINS0_13BinaryFunctorIN3c108BFloat16ES4_S4_ZZZNS0_17atan2_kernel_cudaERNS_18TensorIteratorBaseEENKUlvE_clEvENKUlvE2_clEvEUlS4_S4_E_EESt5arrayIPcLm3EELi4E23TrivialOffsetCalculatorILi2EjESE_ILi1EjENS0_6memory15LoadWithoutCastENSH_16StoreWithoutCastEEEviT_T0_T2_T3_T4_T5_ --------------------------
	.section	.nv.constant0._ZN2at6native27unrolled_elementwise_kernelINS0_13BinaryFunctorIN3c108BFloat16ES4_S4_ZZZNS0_17atan2_kernel_cudaERNS_18TensorIteratorBaseEENKUlvE_clEvENKUlvE2_clEvEUlS4_S4_E_EESt5arrayIPcLm3EELi4E23TrivialOffsetCalculatorILi2EjESE_ILi1EjENS0_6memory15LoadWithoutCastENSH_16StoreWithoutCastEEEviT_T0_T2_T3_T4_T5_,"a",@progbits
	.sectionflags	@""
	.align	4
.nv.constant0._ZN2at6native27unrolled_elementwise_kernelINS0_13BinaryFunctorIN3c108BFloat16ES4_S4_ZZZNS0_17atan2_kernel_cudaERNS_18TensorIteratorBaseEENKUlvE_clEvENKUlvE2_clEvEUlS4_S4_E_EESt5arrayIPcLm3EELi4E23TrivialOffsetCalculatorILi2EjESE_ILi1EjENS0_6memory15LoadWithoutCastENSH_16StoreWithoutCastEEEviT_T0_T2_T3_T4_T5_:
	.zero		564


//--------------------- .nv.constant0._ZN2at6native29vectorized_elementwise_kernelILi2ENS0_13BinaryFunctorIN3c108BFloat16ES4_S4_ZZZNS0_17atan2_kernel_cudaERNS_18TensorIteratorBaseEENKUlvE_clEvENKUlvE2_clEvEUlS4_S4_E_EESt5arrayIPcLm3EEEEviT0_T1_ --------------------------
	.section	.nv.constant0._ZN2at6native29vectorized_elementwise_kernelILi2ENS0_13BinaryFunctorIN3c108BFloat16ES4_S4_ZZZNS0_17atan2_kernel_cudaERNS_18TensorIteratorBaseEENKUlvE_clEvENKUlvE2_clEvEUlS4_S4_E_EESt5arrayIPcLm3EEEEviT0_T1_,"a",@progbits
	.sectionflags	@""
	.align	4
.nv.constant0._ZN2at6native29vectorized_elementwise_kernelILi2ENS0_13BinaryFunctorIN3c108BFloat16ES4_S4_ZZZNS0_17atan2_kernel_cudaERNS_18TensorIteratorBaseEENKUlvE_clEvENKUlvE2_clEvEUlS4_S4_E_EESt5arrayIPcLm3EEEEviT0_T1_:
	.zero		560


//--------------------- .nv.constant0._ZN2at6native29vectorized_elementwise_kernelILi4ENS0_13BinaryFunctorIN3c108BFloat16ES4_S4_ZZZNS0_17atan2_kernel_cudaERNS_18TensorIteratorBaseEENKUlvE_clEvENKUlvE2_clEvEUlS4_S4_E_EESt5arrayIPcLm3EEEEviT0_T1_ --------------------------
	.section	.nv.constant0._ZN2at6native29vectorized_elementwise_kernelILi4ENS0_13BinaryFunctorIN3c108BFloat16ES4_S4_ZZZNS0_17atan2_kernel_cudaERNS_18TensorIteratorBaseEENKUlvE_clEvENKUlvE2_clEvEUlS4_S4_E_EESt5arrayIPcLm3EEEEviT0_T1_,"a",@progbits
	.sectionflags	@""
	.align	4
.nv.constant0._ZN2at6native29vectorized_elementwise_kernelILi4ENS0_13BinaryFunctorIN3c108BFloat16ES4_S4_ZZZNS0_17atan2_kernel_cudaERNS_18TensorIteratorBaseEENKUlvE_clEvENKUlvE2_clEvEUlS4_S4_E_EESt5arrayIPcLm3EEEEviT0_T1_:
	.zero		560


//--------------------- .nv.constant0._ZN2at6native29vectorized_elementwise_kernelILi8ENS0_13BinaryFunctorIN3c108BFloat16ES4_S4_ZZZNS0_17atan2_kernel_cudaERNS_18TensorIteratorBaseEENKUlvE_clEvENKUlvE2_clEvEUlS4_S4_E_EESt5arrayIPcLm3EEEEviT0_T1_ --------------------------
	.section	.nv.constant0._ZN2at6native29vectorized_elementwise_kernelILi8ENS0_13BinaryFunctorIN3c108BFloat16ES4_S4_ZZZNS0_17atan2_kernel_cudaERNS_18TensorIteratorBaseEENKUlvE_clEvENKUlvE2_clEvEUlS4_S4_E_EESt5arrayIPcLm3EEEEviT0_T1_,"a",@progbits
	.sectionflags	@""
	.align	4
.nv.constant0._ZN2at6native29vectorized_elementwise_kernelILi8ENS0_13BinaryFunctorIN3c108BFloat16ES4_S4_ZZZNS0_17atan2_kernel_cudaERNS_18TensorIteratorBaseEENKUlvE_clEvENKUlvE2_clEvEUlS4_S4_E_EESt5arrayIPcLm3EEEEviT0_T1_:
	.zero		560


//--------------------- .nv.constant0._ZN2at6native18elementwise_kernelILi128ELi4EZNS0_15gpu_kernel_implINS0_13BUnaryFunctorIN3c108BFloat16ES5_S5_ZZZNS0_17atan2_kernel_cudaERNS_18TensorIteratorBaseEENKUlvE_clEvENKUlvE2_clEvEUlS5_S5_E_EEEEvS7_RKT_EUliE_EEviT1_ --------------------------
	.section	.nv.constant0._ZN2at6native18elementwise_kernelILi128ELi4EZNS0_15gpu_kernel_implINS0_13BUnaryFunctorIN3c108BFloat16ES5_S5_ZZZNS0_17atan2_kernel_cudaERNS_18TensorIteratorBaseEENKUlvE_clEvENKUlvE2_clEvEUlS5_S5_E_EEEEvS7_RKT_EUliE_EEviT1_,"a",@progbits
	.sectionflags	@""
	.align	4
.nv.constant0._ZN2at6native18elementwise_kernelILi128ELi4EZNS0_15gpu_kernel_implINS0_13BUnaryFunctorIN3c108BFloat16ES5_S5_ZZZNS0_17atan2_kernel_cudaERNS_18TensorIteratorBaseEENKUlvE_clEvENKUlvE2_clEvEUlS5_S5_E_EEEEvS7_RKT_EUliE_EEviT1_:
	.zero		1072


//--------------------- .nv.constant0._ZN2at6native27unrolled_elementwise_kernelINS0_13BUnaryFunctorIN3c108BFloat16ES4_S4_ZZZNS0_17atan2_kernel_cudaERNS_18TensorIteratorBaseEENKUlvE_clEvENKUlvE2_clEvEUlS4_S4_E_EESt5arrayIPcLm2EELi4E23TrivialOffsetCalculatorILi1EjESF_NS0_6memory12LoadWithCastILi1EEENSG_13StoreWithCastILi1EEEEEviT_T0_T2_T3_T4_T5_ --------------------------
	.section	.nv.constant0._ZN2at6native27unrolled_elementwise_kernelINS0_13BUnaryFunctorIN3c108BFloat16ES4_S4_ZZZNS0_17atan2_kernel_cudaERNS_18TensorIteratorBaseEENKUlvE_clEvENKUlvE2_clEvEUlS4_S4_E_EESt5arrayIPcLm2EELi4E23TrivialOffsetCalculatorILi1EjESF_NS0_6memory12LoadWithCastILi1EEENSG_13StoreWithCastILi1EEEEEviT_T0_T2_T3_T4_T5_,"a",@progbits
	.sectionflags	@""
	.align	4
.nv.constant0._ZN2at6native27unrolled_elementwise_kernelINS0_13BUnaryFunctorIN3c108BFloat16ES4_S4_ZZZNS0_17atan2_kernel_cudaERNS_18TensorIteratorBaseEENKUlvE_clEvENKUlvE2_clEvEUlS4_S4_E_EESt5arrayIPcLm2EELi4E23TrivialOffsetCalculatorILi1EjESF_NS0_6memory12LoadWithCastILi1EEENSG_13StoreWithCastILi1EEEEEviT_T0_T2_T3_T4_T5_:
	.zero		572


//--------------------- .nv.constant0._ZN2at6native18elementwise_kernelILi128ELi4EZNS0_22gpu_kernel_impl_nocastINS0_13BUnaryFunctorIN3c108BFloat16ES5_S5_ZZZNS0_17atan2_kernel_cudaERNS_18TensorIteratorBaseEENKUlvE_clEvENKUlvE2_clEvEUlS5_S5_E_EEEEvS7_RKT_EUliE_EEviT1_ --------------------------
	.section	.nv.constant0._ZN2at6native18elementwise_kernelILi128ELi4EZNS0_22gpu_kernel_impl_nocastINS0_13BUnaryFunctorIN3c108BFloat16ES5_S5_ZZZNS0_17atan2_kernel_cudaERNS_18TensorIteratorBaseEENKUlvE_clEvENKUlvE2_clEvEUlS5_S5_E_EEEEvS7_RKT_EUliE_EEviT1_,"a",@progbits
	.sectionflags	@""
	.align	4
.nv.constant0._ZN2at6native18elementwise_kernelILi128ELi4EZNS0_22gpu_kernel_impl_nocastINS0_13BUnaryFunctorIN3c108BFloat16ES5_S5_ZZZNS0_17atan2_kernel_cudaERNS_18TensorIteratorBaseEENKUlvE_clEvENKUlvE2_clEvEUlS5_S5_E_EEEEvS7_RKT_EUliE_EEviT1_:
	.zero		1072


//--------------------- .nv.constant0._ZN2at6native27unrolled_elementwise_kernelINS0_13BUnaryFunctorIN3c108BFloat16ES4_S4_ZZZNS0_17atan2_kernel_cudaERNS_18TensorIteratorBaseEENKUlvE_clEvENKUlvE2_clEvEUlS4_S4_E_EESt5arrayIPcLm2EELi4E23TrivialOffsetCalculatorILi1EjESF_NS0_6memory15LoadWithoutCastENSG_16StoreWithoutCastEEEviT_T0_T2_T3_T4_T5_ --------------------------
	.section	.nv.constant0._ZN2at6native27unrolled_elementwise_kernelINS0_13BUnaryFunctorIN3c108BFloat16ES4_S4_ZZZNS0_17atan2_kernel_cudaERNS_18TensorIteratorBaseEENKUlvE_clEvENKUlvE2_clEvEUlS4_S4_E_EESt5arrayIPcLm2EELi4E23TrivialOffsetCalculatorILi1EjESF_NS0_6memory15LoadWithoutCastENSG_16StoreWithoutCastEEEviT_T0_T2_T3_T4_T5_,"a",@progbits
	.sectionflags	@""
	.align	4
.nv.constant0._ZN2at6native27unrolled_elementwise_kernelINS0_13BUnaryFunctorIN3c108BFloat16ES4_S4_ZZZNS0_17atan2_kernel_cudaERNS_18TensorIteratorBaseEENKUlvE_clEvENKUlvE2_clEvEUlS4_S4_E_EESt5arrayIPcLm2EELi4E23TrivialOffsetCalculatorILi1EjESF_NS0_6memory15LoadWithoutCastENSG_16StoreWithoutCastEEEviT_T0_T2_T3_T4_T5_:
	.zero		556


//--------------------- .nv.constant0._ZN2at6native29vectorized_elementwise_kernelILi2ENS0_13BUnaryFunctorIN3c108BFloat16ES4_S4_ZZZNS0_17atan2_kernel_cudaERNS_18TensorIteratorBaseEENKUlvE_clEvENKUlvE2_clEvEUlS4_S4_E_EESt5arrayIPcLm2EEEEviT0_T1_ --------------------------
	.section	.nv.constant0._ZN2at6native29vectorized_elementwise_kernelILi2ENS0_13BUnaryFunctorIN3c108BFloat16ES4_S4_ZZZNS0_17atan2_kernel_cudaERNS_18TensorIteratorBaseEENKUlvE_clEvENKUlvE2_clEvEUlS4_S4_E_EESt5arrayIPcLm2EEEEviT0_T1_,"a",@progbits
	.sectionflags	@""
	.align	4
.nv.constant0._ZN2at6native29vectorized_elementwise_kernelILi2ENS0_13BUnaryFunctorIN3c108BFloat16ES4_S4_ZZZNS0_17atan2_kernel_cudaERNS_18TensorIteratorBaseEENKUlvE_clEvENKUlvE2_clEvEUlS4_S4_E_EESt5arrayIPcLm2EEEEviT0_T1_:
	.zero		552


//--------------------- .nv.constant0._ZN2at6native29vectorized_elementwise_kernelILi4ENS0_13BUnaryFunctorIN3c108BFloat16ES4_S4_ZZZNS0_17atan2_kernel_cudaERNS_18TensorIteratorBaseEENKUlvE_clEvENKUlvE2_clEvEUlS4_S4_E_EESt5arrayIPcLm2EEEEviT0_T1_ --------------------------
	.section	.nv.constant0._ZN2at6native29vectorized_elementwise_kernelILi4ENS0_13BUnaryFunctorIN3c108BFloat16ES4_S4_ZZZNS0_17atan2_kernel_cudaERNS_18TensorIteratorBaseEENKUlvE_clEvENKUlvE2_clEvEUlS4_S4_E_EESt5arrayIPcLm2EEEEviT0_T1_,"a",@progbits
	.sectionflags	@""
	.align	4
.nv.constant0._ZN2at6native29vectorized_elementwise_kernelILi4ENS0_13BUnaryFunctorIN3c108BFloat16ES4_S4_ZZZNS0_17atan2_kernel_cudaERNS_18TensorIteratorBaseEENKUlvE_clEvENKUlvE2_clEvEUlS4_S4_E_EESt5arrayIPcLm2EEEEviT0_T1_:
	.zero		552


//--------------------- .nv.constant0._ZN2at6native29vectorized_elementwise_kernelILi8ENS0_13BUnaryFunctorIN3c108BFloat16ES4_S4_ZZZNS0_17atan2_kernel_cudaERNS_18TensorIteratorBaseEENKUlvE_clEvENKUlvE2_clEvEUlS4_S4_E_EESt5arrayIPcLm2EEEEviT0_T1_ --------------------------
	.section	.nv.constant0._ZN2at6native29vectorized_elementwise_kernelILi8ENS0_13BUnaryFunctorIN3c108BFloat16ES4_S4_ZZZNS0_17atan2_kernel_cudaERNS_18TensorIteratorBaseEENKUlvE_clEvENKUlvE2_clEvEUlS4_S4_E_EESt5arrayIPcLm2EEEEviT0_T1_,"a",@progbits
	.sectionflags	@""
	.align	4
.nv.constant0._ZN2at6native29vectorized_elementwise_kernelILi8ENS0_13BUnaryFunctorIN3c108BFloat16ES4_S4_ZZZNS0_17atan2_kernel_cudaERNS_18TensorIteratorBaseEENKUlvE_clEvENKUlvE2_clEvEUlS4_S4_E_EESt5arrayIPcLm2EEEEviT0_T1_:
	.zero		552


//--------------------- .nv.constant0._ZN2at6native18elementwise_kernelILi128ELi4EZNS0_15gpu_kernel_implINS0_13AUnaryFunctorIN3c108BFloat16ES5_S5_ZZZNS0_17atan2_kernel_cudaERNS_18TensorIteratorBaseEENKUlvE_clEvENKUlvE2_clEvEUlS5_S5_E_EEEEvS7_RKT_EUliE_EEviT1_ --------------------------
	.section	.nv.constant0._ZN2at6native18elementwise_kernelILi128ELi4EZNS0_15gpu_kernel_implINS0_13AUnaryFunctorIN3c108BFloat16ES5_S5_ZZZNS0_17atan2_kernel_cudaERNS_18TensorIteratorBaseEENKUlvE_clEvENKUlvE2_clEvEUlS5_S5_E_EEEEvS7_RKT_EUliE_EEviT1_,"a",@progbits
	.sectionflags	@""
	.align	4
.nv.constant0._ZN2at6native18elementwise_kernelILi128ELi4EZNS0_15gpu_kernel_implINS0_13AUnaryFunctorIN3c108BFloat16ES5_S5_ZZZNS0_17atan2_kernel_cudaERNS_18TensorIteratorBaseEENKUlvE_clEvENKUlvE2_clEvEUlS5_S5_E_EEEEvS7_RKT_EUliE_EEviT1_:
	.zero		1072


//--------------------- .nv.constant0._ZN2at6native27unrolled_elementwise_kernelINS0_13AUnaryFunctorIN3c108BFloat16ES4_S4_ZZZNS0_17atan2_kernel_cudaERNS_18TensorIteratorBaseEENKUlvE_clEvENKUlvE2_clEvEUlS4_S4_E_EESt5arrayIPcLm2EELi4E23TrivialOffsetCalculatorILi1EjESF_NS0_6memory12LoadWithCastILi1EEENSG_13StoreWithCastILi1EEEEEviT_T0_T2_T3_T4_T5_ --------------------------
	.section	.nv.constant0._ZN2at6native27unrolled_elementwise_kernelINS0_13AUnaryFunctorIN3c108BFloat16ES4_S4_ZZZNS0_17atan2_kernel_cudaERNS_18TensorIteratorBaseEENKUlvE_clEvENKUlvE2_clEvEUlS4_S4_E_EESt5arrayIPcLm2EELi4E23TrivialOffsetCalculatorILi1EjESF_NS0_6memory12LoadWithCastILi1EEENSG_13StoreWithCastILi1EEEEEviT_T0_T2_T3_T4_T5_,"a",@progbits
	.sectionflags	@""
	.align	4
.nv.constant0._ZN2at6native27unrolled_elementwise_kernelINS0_13AUnaryFunctorIN3c108BFloat16ES4_S4_ZZZNS0_17atan2_kernel_cudaERNS_18TensorIteratorBaseEENKUlvE_clEvENKUlvE2_clEvEUlS4_S4_E_EESt5arrayIPcLm2EELi4E23TrivialOffsetCalculatorILi1EjESF_NS0_6memory12LoadWithCastILi1EEENSG_13StoreWithCastILi1EEEEEviT_T0_T2_T3_T4_T5_:
	.zero		572


//--------------------- .nv.constant0._ZN2at6native18elementwise_kernelILi128ELi4EZNS0_22gpu_kernel_impl_nocastINS0_13AUnaryFunctorIN3c108BFloat16ES5_S5_ZZZNS0_17atan2_kernel_cudaERNS_18TensorIteratorBaseEENKUlvE_clEvENKUlvE2_clEvEUlS5_S5_E_EEEEvS7_RKT_EUliE_EEviT1_ --------------------------
	.section	.nv.constant0._ZN2at6native18elementwise_kernelILi128ELi4EZNS0_22gpu_kernel_impl_nocastINS0_13AUnaryFunctorIN3c108BFloat16ES5_S5_ZZZNS0_17atan2_kernel_cudaERNS_18TensorIteratorBaseEENKUlvE_clEvENKUlvE2_clEvEUlS5_S5_E_EEEEvS7_RKT_EUliE_EEviT1_,"a",@progbits
	.sectionflags	@""
	.align	4
.nv.constant0._ZN2at6native18elementwise_kernelILi128ELi4EZNS0_22gpu_kernel_impl_nocastINS0_13AUnaryFunctorIN3c108BFloat16ES5_S5_ZZZNS0_17atan2_kernel_cudaERNS_18TensorIteratorBaseEENKUlvE_clEvENKUlvE2_clEvEUlS5_S5_E_EEEEvS7_RKT_EUliE_EEviT1_:
	.zero		1072


//--------------------- .nv.constant0._ZN2at6native27unrolled_elementwise_kernelINS0_13AUnaryFunctorIN3c108BFloat16ES4_S4_ZZZNS0_17atan2_kernel_cudaERNS_18TensorIteratorBaseEENKUlvE_clEvENKUlvE2_clEvEUlS4_S4_E_EESt5arrayIPcLm2EELi4E23TrivialOffsetCalculatorILi1EjESF_NS0_6memory15LoadWithoutCastENSG_16StoreWithoutCastEEEviT_T0_T2_T3_T4_T5_ --------------------------
	.section	.nv.constant0._ZN2at6native27unrolled_elementwise_kernelINS0_13AUnaryFunctorIN3c108BFloat16ES4_S4_ZZZNS0_17atan2_kernel_cudaERNS_18TensorIteratorBaseEENKUlvE_clEvENKUlvE2_clEvEUlS4_S4_E_EESt5arrayIPcLm2EELi4E23TrivialOffsetCalculatorILi1EjESF_NS0_6memory15LoadWithoutCastENSG_16StoreWithoutCastEEEviT_T0_T2_T3_T4_T5_,"a",@progbits
	.sectionflags	@""
	.align	4
.nv.constant0._ZN2at6native27unrolled_elementwise_kernelINS0_13AUnaryFunctorIN3c108BFloat16ES4_S4_ZZZNS0_17atan2_kernel_cudaERNS_18TensorIteratorBaseEENKUlvE_clEvENKUlvE2_clEvEUlS4_S4_E_EESt5arrayIPcLm2EELi4E23TrivialOffsetCalculatorILi1EjESF_NS0_6memory15LoadWithoutCastENSG_16StoreWithoutCastEEEviT_T0_T2_T3_T4_T5_:
	.zero		556


//--------------------- .nv.constant0._ZN2at6native29vectorized_elementwise_kernelILi2ENS0_13AUnaryFunctorIN3c108BFloat16ES4_S4_ZZZNS0_17atan2_kernel_cudaERNS_18TensorIteratorBaseEENKUlvE_clEvENKUlvE2_clEvEUlS4_S4_E_EESt5arrayIPcLm2EEEEviT0_T1_ --------------------------
	.section	.nv.constant0._ZN2at6native29vectorized_elementwise_kernelILi2ENS0_13AUnaryFunctorIN3c108BFloat16ES4_S4_ZZZNS0_17atan2_kernel_cudaERNS_18TensorIteratorBaseEENKUlvE_clEvENKUlvE2_clEvEUlS4_S4_E_EESt5arrayIPcLm2EEEEviT0_T1_,"a",@progbits
	.sectionflags	@""
	.align	4
.nv.constant0._ZN2at6native29vectorized_elementwise_kernelILi2ENS0_13AUnaryFunctorIN3c108BFloat16ES4_S4_ZZZNS0_17atan2_kernel_cudaERNS_18TensorIteratorBaseEENKUlvE_clEvENKUlvE2_clEvEUlS4_S4_E_EESt5arrayIPcLm2EEEEviT0_T1_:
	.zero		552


//--------------------- .nv.constant0._ZN2at6native29vectorized_elementwise_kernelILi4ENS0_13AUnaryFunctorIN3c108BFloat16ES4_S4_ZZZNS0_17atan2_kernel_cudaERNS_18TensorIteratorBaseEENKUlvE_clEvENKUlvE2_clEvEUlS4_S4_E_EESt5arrayIPcLm2EEEEviT0_T1_ --------------------------
	.section	.nv.constant0._ZN2at6native29vectorized_elementwise_kernelILi4ENS0_13AUnaryFunctorIN3c108BFloat16ES4_S4_ZZZNS0_17atan2_kernel_cudaERNS_18TensorIteratorBaseEENKUlvE_clEvENKUlvE2_clEvEUlS4_S4_E_EESt5arrayIPcLm2EEEEviT0_T1_,"a",@progbits
	.sectionflags	@""
	.align	4
.nv.constant0._ZN2at6native29vectorized_elementwise_kernelILi4ENS0_13AUnaryFunctorIN3c108BFloat16ES4_S4_ZZZNS0_17atan2_kernel_cudaERNS_18TensorIteratorBaseEENKUlvE_clEvENKUlvE2_clEvEUlS4_S4_E_EESt5arrayIPcLm2EEEEviT0_T1_:
	.zero		552


//--------------------- .nv.constant0._ZN2at6native29vectorized_elementwise_kernelILi8ENS0_13AUnaryFunctorIN3c108BFloat16ES4_S4_ZZZNS0_17atan2_kernel_cudaERNS_18TensorIteratorBaseEENKUlvE_clEvENKUlvE2_clEvEUlS4_S4_E_EESt5arrayIPcLm2EEEEviT0_T1_ --------------------------
	.section	.nv.constant0._ZN2at6native29vectorized_elementwise_kernelILi8ENS0_13AUnaryFunctorIN3c108BFloat16ES4_S4_ZZZNS0_17atan2_kernel_cudaERNS_18TensorIteratorBaseEENKUlvE_clEvENKUlvE2_clEvEUlS4_S4_E_EESt5arrayIPcLm2EEEEviT0_T1_,"a",@progbits
	.sectionflags	@""
	.align	4
.nv.constant0._ZN2at6native29vectorized_elementwise_kernelILi8ENS0_13AUnaryFunctorIN3c108BFloat16ES4_S4_ZZZNS0_17atan2_kernel_cudaERNS_18TensorIteratorBaseEENKUlvE_clEvENKUlvE2_clEvEUlS4_S4_E_EESt5arrayIPcLm2EEEEviT0_T1_:
	.zero		552


//--------------------- .nv.constant0._ZN2at6native18elementwise_kernelILi128ELi4EZNS0_15gpu_kernel_implINS0_13BinaryFunctorIN3c104HalfES5_S5_ZZZNS0_17atan2_kernel_cudaERNS_18TensorIteratorBaseEENKUlvE_clEvENKUlvE1_clEvEUlS5_S5_E_EEEEvS7_RKT_EUliE_EEviT1_ --------------------------
	.section	.nv.constant0._ZN2at6native18elementwise_kernelILi128ELi4EZNS0_15gpu_kernel_implINS0_13BinaryFunctorIN3c104HalfES5_S5_ZZZNS0_17atan2_kernel_cudaERNS_18TensorIteratorBaseEENKUlvE_clEvENKUlvE1_clEvEUlS5_S5_E_EEEEvS7_RKT_EUliE_EEviT1_,"a",@progbits
	.sectionflags	@""
	.align	4
.nv.constant0._ZN2at6native18elementwise_kernelILi128ELi4EZNS0_15gpu_kernel_implINS0_13BinaryFunctorIN3c104HalfES5_S5_ZZZNS0_17atan2_kernel_cudaERNS_18TensorIteratorBaseEENKUlvE_clEvENKUlvE1_clEvEUlS5_S5_E_EEEEvS7_RKT_EUliE_EEviT1_:
	.zero		1184


//--------------------- .nv.constant0._ZN2at6native27unrolled_elementwise_kernelINS0_13BinaryFunctorIN3c104HalfES4_S4_ZZZNS0_17atan2_kernel_cudaERNS_18TensorIteratorBaseEENKUlvE_clEvENKUlvE1_clEvEUlS4_S4_E_EESt5arrayIPcLm3EELi4E23TrivialOffsetCalculatorILi2EjESE_ILi1EjENS0_6memory12LoadWithCastILi2EEENSH_13StoreWithCastILi1EEEEEviT_T0_T2_T3_T4_T5_ --------------------------
	.section	.nv.constant0._ZN2at6native27unrolled_elementwise_kernelINS0_13BinaryFunctorIN3c104HalfES4_S4_ZZZNS0_17atan2_kernel_cudaERNS_18TensorIteratorBaseEENKUlvE_clEvENKUlvE1_clEvEUlS4_S4_E_EESt5arrayIPcLm3EELi4E23TrivialOffsetCalculatorILi2EjESE_ILi1EjENS0_6memory12LoadWithCastILi2EEENSH_13StoreWithCastILi1EEEEEviT_T0_T2_T3_T4_T5_,"a",@progbits
	.sectionflags	@""
	.align	4
.nv.constant0._ZN2at6native27unrolled_elementwise_kernelINS0_13BinaryFunctorIN3c104HalfES4_S4_ZZZNS0_17atan2_kernel_cudaERNS_18TensorIteratorBaseEENKUlvE_clEvENKUlvE1_clEvEUlS4_S4_E_EESt5arrayIPcLm3EELi4E23TrivialOffsetCalculatorILi2EjESE_ILi1EjENS0_6memory12LoadWithCastILi2EEENSH_13StoreWithCastILi1EEEEEviT_T0_T2_T3_T4_T5_:
	.zero		584


//--------------------- .nv.constant0._ZN2at6native18elementwise_kernelILi128ELi4EZNS0_22gpu_kernel_impl_nocastINS0_13BinaryFunctorIN3c104HalfES5_S5_ZZZNS0_17atan2_kernel_cudaERNS_18TensorIteratorBaseEENKUlvE_clEvENKUlvE1_clEvEUlS5_S5_E_EEEEvS7_RKT_EUliE_EEviT1_ --------------------------
	.section	.nv.constant0._ZN2at6native18elementwise_kernelILi128ELi4EZNS0_22gpu_kernel_impl_nocastINS0_13BinaryFunctorIN3c104HalfES5_S5_ZZZNS0_17atan2_kernel_cudaERNS_18TensorIteratorBaseEENKUlvE_clEvENKUlvE1_clEvEUlS5_S5_E_EEEEvS7_RKT_EUliE_EEviT1_,"a",@progbits
	.sectionflags	@""
	.align	4
.nv.constant0._ZN2at6native18elementwise_kernelILi128ELi4EZNS0_22gpu_kernel_impl_nocastINS0_13BinaryFunctorIN3c104HalfES5_S5_ZZZNS0_17atan2_kernel_cudaERNS_18TensorIteratorBaseEENKUlvE_clEvENKUlvE1_clEvEUlS5_S5_E_EEEEvS7_RKT_EUliE_EEviT1_:
	.zero		1184


//--------------------- .nv.constant0._ZN2at6native27unrolled_elementwise_kernelINS0_13BinaryFunctorIN3c104HalfES4_S4_ZZZNS0_17atan2_kernel_cudaERNS_18TensorIteratorBaseEENKUlvE_clEvENKUlvE1_clEvEUlS4_S4_E_EESt5arrayIPcLm3EELi4E23TrivialOffsetCalculatorILi2EjESE_ILi1EjENS0_6memory15LoadWithoutCastENSH_16StoreWithoutCastEEEviT_T0_T2_T3_T4_T5_ --------------------------
	.section	.nv.constant0._ZN2at6native27unrolled_elementwise_kernelINS0_13BinaryFunctorIN3c104HalfES4_S4_ZZZNS0_17atan2_kernel_cudaERNS_18TensorIteratorBaseEENKUlvE_clEvENKUlvE1_clEvEUlS4_S4_E_EESt5arrayIPcLm3EELi4E23TrivialOffsetCalculatorILi2EjESE_ILi1EjENS0_6memory15LoadWithoutCastENSH_16StoreWithoutCastEEEviT_T0_T2_T3_T4_T5_,"a",@progbits
	.sectionflags	@""
	.align	4
.nv.constant0._ZN2at6native27unrolled_elementwise_kernelINS0_13BinaryFunctorIN3c104HalfES4_S4_ZZZNS0_17atan2_kernel_cudaERNS_18TensorIteratorBaseEENKUlvE_clEvENKUlvE1_clEvEUlS4_S4_E_EESt5arrayIPcLm3EELi4E23TrivialOffsetCalculatorILi2EjESE_ILi1EjENS0_6memory15LoadWithoutCastENSH_16StoreWithoutCastEEEviT_T0_T2_T3_T4_T5_:
	.zero		564


//--------------------- .nv.constant0._ZN2at6native29vectorized_elementwise_kernelILi2ENS0_13BinaryFunctorIN3c104HalfES4_S4_ZZZNS0_17atan2_kernel_cudaERNS_18TensorIteratorBaseEENKUlvE_clEvENKUlvE1_clEvEUlS4_S4_E_EESt5arrayIPcLm3EEEEviT0_T1_ --------------------------
	.section	.nv.constant0._ZN2at6native29vectorized_elementwise_kernelILi2ENS0_13BinaryFunctorIN3c104HalfES4_S4_ZZZNS0_17atan2_kernel_cudaERNS_18TensorIteratorBaseEENKUlvE_clEvENKUlvE1_clEvEUlS4_S4_E_EESt5arrayIPcLm3EEEEviT0_T1_,"a",@progbits
	.sectionflags	@""
	.align	4
.nv.constant0._ZN2at6native29vectorized_elementwise_kernelILi2ENS0_13BinaryFunctorIN3c104HalfES4_S4_ZZZNS0_17atan2_kernel_cudaERNS_18TensorIteratorBaseEENKUlvE_clEvENKUlvE1_clEvEUlS4_S4_E_EESt5arrayIPcLm3EEEEviT0_T1_:
	.zero		560


//--------------------- .nv.constant0._ZN2at6native29vectorized_elementwise_kernelILi4ENS0_13BinaryFunctorIN3c104HalfES4_S4_ZZZNS0_17atan2_kernel_cudaERNS_18TensorIteratorBaseEENKUlvE_clEvENKUlvE1_clEvEUlS4_S4_E_EESt5arrayIPcLm3EEEEviT0_T1_ --------------------------
	.section	.nv.constant0._ZN2at6native29vectorized_elementwise_kernelILi4ENS0_13BinaryFunctorIN3c104HalfES4_S4_ZZZNS0_17atan2_kernel_cudaERNS_18TensorIteratorBaseEENKUlvE_clEvENKUlvE1_clEvEUlS4_S4_E_EESt5arrayIPcLm3EEEEviT0_T1_,"a",@progbits
	.sectionflags	@""
	.align	4
.nv.constant0._ZN2at6native29vectorized_elementwise_kernelILi4ENS0_13BinaryFunctorIN3c104HalfES4_S4_ZZZNS0_17atan2_kernel_cudaERNS_18TensorIteratorBaseEENKUlvE_clEvENKUlvE1_clEvEUlS4_S4_E_EESt5arrayIPcLm3EEEEviT0_T1_:
	.zero		560


//--------------------- .nv.constant0._ZN2at6native29vectorized_elementwise_kernelILi8ENS0_13BinaryFunctorIN3c104HalfES4_S4_ZZZNS0_17atan2_kernel_cudaERNS_18TensorIteratorBaseEENKUlvE_clEvENKUlvE1_clEvEUlS4_S4_E_EESt5arrayIPcLm3EEEEviT0_T1_ --------------------------
	.section	.nv.constant0._ZN2at6native29vectorized_elementwise_kernelILi8ENS0_13BinaryFunctorIN3c104HalfES4_S4_ZZZNS0_17atan2_kernel_cudaERNS_18TensorIteratorBaseEENKUlvE_clEvENKUlvE1_clEvEUlS4_S4_E_EESt5arrayIPcLm3EEEEviT0_T1_,"a",@progbits
	.sectionflags	@""
	.align	4
.nv.constant0._ZN2at6native29vectorized_elementwise_kernelILi8ENS0_13BinaryFunctorIN3c104HalfES4_S4_ZZZNS0_17atan2_kernel_cudaERNS_18TensorIteratorBaseEENKUlvE_clEvENKUlvE1_clEvEUlS4_S4_E_EESt5arrayIPcLm3EEEEviT0_T1_:
	.zero		560


//--------------------- .nv.constant0._ZN2at6native18elementwise_kernelILi128ELi4EZNS0_15gpu_kernel_implINS0_13BUnaryFunctorIN3c104HalfES5_S5_ZZZNS0_17atan2_kernel_cudaERNS_18TensorIteratorBaseEENKUlvE_clEvENKUlvE1_clEvEUlS5_S5_E_EEEEvS7_RKT_EUliE_EEviT1_ --------------------------
	.section	.nv.constant0._ZN2at6native18elementwise_kernelILi128ELi4EZNS0_15gpu_kernel_implINS0_13BUnaryFunctorIN3c104HalfES5_S5_ZZZNS0_17atan2_kernel_cudaERNS_18TensorIteratorBaseEENKUlvE_clEvENKUlvE1_clEvEUlS5_S5_E_EEEEvS7_RKT_EUliE_EEviT1_,"a",@progbits
	.sectionflags	@""
	.align	4
.nv.constant0._ZN2at6native18elementwise_kernelILi128ELi4EZNS0_15gpu_kernel_implINS0_13BUnaryFunctorIN3c104HalfES5_S5_ZZZNS0_17atan2_kernel_cudaERNS_18TensorIteratorBaseEENKUlvE_clEvENKUlvE1_clEvEUlS5_S5_E_EEEEvS7_RKT_EUliE_EEviT1_:
	.zero		1072


//--------------------- .nv.constant0._ZN2at6native27unrolled_elementwise_kernelINS0_13BUnaryFunctorIN3c104HalfES4_S4_ZZZNS0_17atan2_kernel_cudaERNS_18TensorIteratorBaseEENKUlvE_clEvENKUlvE1_clEvEUlS4_S4_E_EESt5arrayIPcLm2EELi4E23TrivialOffsetCalculatorILi1EjESF_NS0_6memory12LoadWithCastILi1EEENSG_13StoreWithCastILi1EEEEEviT_T0_T2_T3_T4_T5_ --------------------------
	.section	.nv.constant0._ZN2at6native27unrolled_elementwise_kernelINS0_13BUnaryFunctorIN3c104HalfES4_S4_ZZZNS0_17atan2_kernel_cudaERNS_18TensorIteratorBaseEENKUlvE_clEvENKUlvE1_clEvEUlS4_S4_E_EESt5arrayIPcLm2EELi4E23TrivialOffsetCalculatorILi1EjESF_NS0_6memory12LoadWithCastILi1EEENSG_13StoreWithCastILi1EEEEEviT_T0_T2_T3_T4_T5_,"a",@progbits
	.sectionflags	@""
	.align	4
.nv.constant0._ZN2at6native27unrolled_elementwise_kernelINS0_13BUnaryFunctorIN3c104HalfES4_S4_ZZZNS0_17atan2_kernel_cudaERNS_18TensorIteratorBaseEENKUlvE_clEvENKUlvE1_clEvEUlS4_S4_E_EESt5arrayIPcLm2EELi4E23TrivialOffsetCalculatorILi1EjESF_NS0_6memory12LoadWithCastILi1EEENSG_13StoreWithCastILi1EEEEEviT_T0_T2_T3_T4_T5_:
	.zero		572


//--------------------- .nv.constant0._ZN2at6native18elementwise_kernelILi128ELi4EZNS0_22gpu_kernel_impl_nocastINS0_13BUnaryFunctorIN3c104HalfES5_S5_ZZZNS0_17atan2_kernel_cudaERNS_18TensorIteratorBaseEENKUlvE_clEvENKUlvE1_clEvEUlS5_S5_E_EEEEvS7_RKT_EUliE_EEviT1_ --------------------------
	.section	.nv.constant0._ZN2at6native18elementwise_kernelILi128ELi4EZNS0_22gpu_kernel_impl_nocastINS0_13BUnaryFunctorIN3c104HalfES5_S5_ZZZNS0_17atan2_kernel_cudaERNS_18TensorIteratorBaseEENKUlvE_clEvENKUlvE1_clEvEUlS5_S5_E_EEEEvS7_RKT_EUliE_EEviT1_,"a",@progbits
	.sectionflags	@""
	.align	4
.nv.constant0._ZN2at6native18elementwise_kernelILi128ELi4EZNS0_22gpu_kernel_impl_nocastINS0_13BUnaryFunctorIN3c104HalfES5_S5_ZZZNS0_17atan2_kernel_cudaERNS_18TensorIteratorBaseEENKUlvE_clEvENKUlvE1_clEvEUlS5_S5_E_EEEEvS7_RKT_EUliE_EEviT1_:
	.zero		1072


//--------------------- .nv.constant0._ZN2at6native27unrolled_elementwise_kernelINS0_13BUnaryFunctorIN3c104HalfES4_S4_ZZZNS0_17atan2_kernel_cudaERNS_18TensorIteratorBaseEENKUlvE_clEvENKUlvE1_clEvEUlS4_S4_E_EESt5arrayIPcLm2EELi4E23TrivialOffsetCalculatorILi1EjESF_NS0_6memory15LoadWithoutCastENSG_16StoreWithoutCastEEEviT_T0_T2_T3_T4_T5_ --------------------------
	.section	.nv.constant0._ZN2at6native27unrolled_elementwise_kernelINS0_13BUnaryFunctorIN3c104HalfES4_S4_ZZZNS0_17atan2_kernel_cudaERNS_18TensorIteratorBaseEENKUlvE_clEvENKUlvE1_clEvEUlS4_S4_E_EESt5arrayIPcLm2EELi4E23TrivialOffsetCalculatorILi1EjESF_NS0_6memory15LoadWithoutCastENSG_16StoreWithoutCastEEEviT_T0_T2_T3_T4_T5_,"a",@progbits
	.sectionflags	@""
	.align	4
.nv.constant0._ZN2at6native27unrolled_elementwise_kernelINS0_13BUnaryFunctorIN3c104HalfES4_S4_ZZZNS0_17atan2_kernel_cudaERNS_18TensorIteratorBaseEENKUlvE_clEvENKUlvE1_clEvEUlS4_S4_E_EESt5arrayIPcLm2EELi4E23TrivialOffsetCalculatorILi1EjESF_NS0_6memory15LoadWithoutCastENSG_16StoreWithoutCastEEEviT_T0_T2_T3_T4_T5_:
	.zero		556


//--------------------- .nv.constant0._ZN2at6native29vectorized_elementwise_kernelILi2ENS0_13BUnaryFunctorIN3c104HalfES4_S4_ZZZNS0_17atan2_kernel_cudaERNS_18TensorIteratorBaseEENKUlvE_clEvENKUlvE1_clEvEUlS4_S4_E_EESt5arrayIPcLm2EEEEviT0_T1_ --------------------------
	.section	.nv.constant0._ZN2at6native29vectorized_elementwise_kernelILi2ENS0_13BUnaryFunctorIN3c104HalfES4_S4_ZZZNS0_17atan2_kernel_cudaERNS_18TensorIteratorBaseEENKUlvE_clEvENKUlvE1_clEvEUlS4_S4_E_EESt5arrayIPcLm2EEEEviT0_T1_,"a",@progbits
	.sectionflags	@""
	.align	4
.nv.constant0._ZN2at6native29vectorized_elementwise_kernelILi2ENS0_13BUnaryFunctorIN3c104HalfES4_S4_ZZZNS0_17atan2_kernel_cudaERNS_18TensorIteratorBaseEENKUlvE_clEvENKUlvE1_clEvEUlS4_S4_E_EESt5arrayIPcLm2EEEEviT0_T1_:
	.zero		552


//--------------------- .nv.constant0._ZN2at6native29vectorized_elementwise_kernelILi4ENS0_13BUnaryFunctorIN3c104HalfES4_S4_ZZZNS0_17atan2_kernel_cudaERNS_18TensorIteratorBaseEENKUlvE_clEvENKUlvE1_clEvEUlS4_S4_E_EESt5arrayIPcLm2EEEEviT0_T1_ --------------------------
	.section	.nv.constant0._ZN2at6native29vectorized_elementwise_kernelILi4ENS0_13BUnaryFunctorIN3c104HalfES4_S4_ZZZNS0_17atan2_kernel_cudaERNS_18TensorIteratorBaseEENKUlvE_clEvENKUlvE1_clEvEUlS4_S4_E_EESt5arrayIPcLm2EEEEviT0_T1_,"a",@progbits
	.sectionflags	@""
	.align	4
.nv.constant0._ZN2at6native29vectorized_elementwise_kernelILi4ENS0_13BUnaryFunctorIN3c104HalfES4_S4_ZZZNS0_17atan2_kernel_cudaERNS_18TensorIteratorBaseEENKUlvE_clEvENKUlvE1_clEvEUlS4_S4_E_EESt5arrayIPcLm2EEEEviT0_T1_:
	.zero		552


//--------------------- .nv.constant0._ZN2at6native29vectorized_elementwise_kernelILi8ENS0_13BUnaryFunctorIN3c104HalfES4_S4_ZZZNS0_17atan2_kernel_cudaERNS_18TensorIteratorBaseEENKUlvE_clEvENKUlvE1_clEvEUlS4_S4_E_EESt5arrayIPcLm2EEEEviT0_T1_ --------------------------
	.section	.nv.constant0._ZN2at6native29vectorized_elementwise_kernelILi8ENS0_13BUnaryFunctorIN3c104HalfES4_S4_ZZZNS0_17atan2_kernel_cudaERNS_18TensorIteratorBaseEENKUlvE_clEvENKUlvE1_clEvEUlS4_S4_E_EESt5arrayIPcLm2EEEEviT0_T1_,"a",@progbits
	.sectionflags	@""
	.align	4
.nv.constant0._ZN2at6native29vectorized_elementwise_kernelILi8ENS0_13BUnaryFunctorIN3c104HalfES4_S4_ZZZNS0_17atan2_kernel_cudaERNS_18TensorIteratorBaseEENKUlvE_clEvENKUlvE1_clEvEUlS4_S4_E_EESt5arrayIPcLm2EEEEviT0_T1_:
	.zero		552


//--------------------- .nv.constant0._ZN2at6native18elementwise_kernelILi128ELi4EZNS0_15gpu_kernel_implINS0_13AUnaryFunctorIN3c104HalfES5_S5_ZZZNS0_17atan2_kernel_cudaERNS_18TensorIteratorBaseEENKUlvE_clEvENKUlvE1_clEvEUlS5_S5_E_EEEEvS7_RKT_EUliE_EEviT1_ --------------------------
	.section	.nv.constant0._ZN2at6native18elementwise_kernelILi128ELi4EZNS0_15gpu_kernel_implINS0_13AUnaryFunctorIN3c104HalfES5_S5_ZZZNS0_17atan2_kernel_cudaERNS_18TensorIteratorBaseEENKUlvE_clEvENKUlvE1_clEvEUlS5_S5_E_EEEEvS7_RKT_EUliE_EEviT1_,"a",@progbits
	.sectionflags	@""
	.align	4
.nv.constant0._ZN2at6native18elementwise_kernelILi128ELi4EZNS0_15gpu_kernel_implINS0_13AUnaryFunctorIN3c104HalfES5_S5_ZZZNS0_17atan2_kernel_cudaERNS_18TensorIteratorBaseEENKUlvE_clEvENKUlvE1_clEvEUlS5_S5_E_EEEEvS7_RKT_EUliE_EEviT1_:
	.zero		1072


//--------------------- .nv.constant0._ZN2at6native27unrolled_elementwise_kernelINS0_13AUnaryFunctorIN3c104HalfES4_S4_ZZZNS0_17atan2_kernel_cudaERNS_18TensorIteratorBaseEENKUlvE_clEvENKUlvE1_clEvEUlS4_S4_E_EESt5arrayIPcLm2EELi4E23TrivialOffsetCalculatorILi1EjESF_NS0_6memory12LoadWithCastILi1EEENSG_13StoreWithCastILi1EEEEEviT_T0_T2_T3_T4_T5_ --------------------------
	.section	.nv.constant0._ZN2at6native27unrolled_elementwise_kernelINS0_13AUnaryFunctorIN3c104HalfES4_S4_ZZZNS0_17atan2_kernel_cudaERNS_18TensorIteratorBaseEENKUlvE_clEvENKUlvE1_clEvEUlS4_S4_E_EESt5arrayIPcLm2EELi4E23TrivialOffsetCalculatorILi1EjESF_NS0_6memory12LoadWithCastILi1EEENSG_13StoreWithCastILi1EEEEEviT_T0_T2_T3_T4_T5_,"a",@progbits
	.sectionflags	@""
	.align	4
.nv.constant0._ZN2at6native27unrolled_elementwise_kernelINS0_13AUnaryFunctorIN3c104HalfES4_S4_ZZZNS0_17atan2_kernel_cudaERNS_18TensorIteratorBaseEENKUlvE_clEvENKUlvE1_clEvEUlS4_S4_E_EESt5arrayIPcLm2EELi4E23TrivialOffsetCalculatorILi1EjESF_NS0_6memory12LoadWithCastILi1EEENSG_13StoreWithCastILi1EEEEEviT_T0_T2_T3_T4_T5_:
	.zero		572


//--------------------- .nv.constant0._ZN2at6native18elementwise_kernelILi128ELi4EZNS0_22gpu_kernel_impl_nocastINS0_13AUnaryFunctorIN3c104HalfES5_S5_ZZZNS0_17atan2_kernel_cudaERNS_18TensorIteratorBaseEENKUlvE_clEvENKUlvE1_clEvEUlS5_S5_E_EEEEvS7_RKT_EUliE_EEviT1_ --------------------------
	.section	.nv.constant0._ZN2at6native18elementwise_kernelILi128ELi4EZNS0_22gpu_kernel_impl_nocastINS0_13AUnaryFunctorIN3c104HalfES5_S5_ZZZNS0_17atan2_kernel_cudaERNS_18TensorIteratorBaseEENKUlvE_clEvENKUlvE1_clEvEUlS5_S5_E_EEEEvS7_RKT_EUliE_EEviT1_,"a",@progbits
	.sectionflags	@""
	.align	4
.nv.constant0._ZN2at6native18elementwise_kernelILi128ELi4EZNS0_22gpu_kernel_impl_nocastINS0_13AUnaryFunctorIN3c104HalfES5_S5_ZZZNS0_17atan2_kernel_cudaERNS_18TensorIteratorBaseEENKUlvE_clEvENKUlvE1_clEvEUlS5_S5_E_EEEEvS7_RKT_EUliE_EEviT1_:
	.zero		1072


//--------------------- .nv.constant0._ZN2at6native27unrolled_elementwise_kernelINS0_13AUnaryFunctorIN3c104HalfES4_S4_ZZZNS0_17atan2_kernel_cudaERNS_18TensorIteratorBaseEENKUlvE_clEvENKUlvE1_clEvEUlS4_S4_E_EESt5arrayIPcLm2EELi4E23TrivialOffsetCalculatorILi1EjESF_NS0_6memory15LoadWithoutCastENSG_16StoreWithoutCastEEEviT_T0_T2_T3_T4_T5_ --------------------------
	.section	.nv.constant0._ZN2at6native27unrolled_elementwise_kernelINS0_13AUnaryFunctorIN3c104HalfES4_S4_ZZZNS0_17atan2_kernel_cudaERNS_18TensorIteratorBaseEENKUlvE_clEvENKUlvE1_clEvEUlS4_S4_E_EESt5arrayIPcLm2EELi4E23TrivialOffsetCalculatorILi1EjESF_NS0_6memory15LoadWithoutCastENSG_16StoreWithoutCastEEEviT_T0_T2_T3_T4_T5_,"a",@progbits
	.sectionflags	@""
	.align	4
.nv.constant0._ZN2at6native27unrolled_elementwise_kernelINS0_13AUnaryFunctorIN3c104HalfES4_S4_ZZZNS0_17atan2_kernel_cudaERNS_18TensorIteratorBaseEENKUlvE_clEvENKUlvE1_clEvEUlS4_S4_E_EESt5arrayIPcLm2EELi4E23TrivialOffsetCalculatorILi1EjESF_NS0_6memory15LoadWithoutCastENSG_16StoreWithoutCastEEEviT_T0_T2_T3_T4_T5_:
	.zero		556


//--------------------- .nv.constant0._ZN2at6native29vectorized_elementwise_kernelILi2ENS0_13AUnaryFunctorIN3c104HalfES4_S4_ZZZNS0_17atan2_kernel_cudaERNS_18TensorIteratorBaseEENKUlvE_clEvENKUlvE1_clEvEUlS4_S4_E_EESt5arrayIPcLm2EEEEviT0_T1_ --------------------------
	.section	.nv.constant0._ZN2at6native29vectorized_elementwise_kernelILi2ENS0_13AUnaryFunctorIN3c104HalfES4_S4_ZZZNS0_17atan2_kernel_cudaERNS_18TensorIteratorBaseEENKUlvE_clEvENKUlvE1_clEvEUlS4_S4_E_EESt5arrayIPcLm2EEEEviT0_T1_,"a",@progbits
	.sectionflags	@""
	.align	4
.nv.constant0._ZN2at6native29vectorized_elementwise_kernelILi2ENS0_13AUnaryFunctorIN3c104HalfES4_S4_ZZZNS0_17atan2_kernel_cudaERNS_18TensorIteratorBaseEENKUlvE_clEvENKUlvE1_clEvEUlS4_S4_E_EESt5arrayIPcLm2EEEEviT0_T1_:
	.zero		552


//--------------------- .nv.constant0._ZN2at6native29vectorized_elementwise_kernelILi4ENS0_13AUnaryFunctorIN3c104HalfES4_S4_ZZZNS0_17atan2_kernel_cudaERNS_18TensorIteratorBaseEENKUlvE_clEvENKUlvE1_clEvEUlS4_S4_E_EESt5arrayIPcLm2EEEEviT0_T1_ --------------------------
	.section	.nv.constant0._ZN2at6native29vectorized_elementwise_kernelILi4ENS0_13AUnaryFunctorIN3c104HalfES4_S4_ZZZNS0_17atan2_kernel_cudaERNS_18TensorIteratorBaseEENKUlvE_clEvENKUlvE1_clEvEUlS4_S4_E_EESt5arrayIPcLm2EEEEviT0_T1_,"a",@progbits
	.sectionflags	@""
	.align	4
.nv.constant0._ZN2at6native29vectorized_elementwise_kernelILi4ENS0_13AUnaryFunctorIN3c104HalfES4_S4_ZZZNS0_17atan2_kernel_cudaERNS_18TensorIteratorBaseEENKUlvE_clEvENKUlvE1_clEvEUlS4_S4_E_EESt5arrayIPcLm2EEEEviT0_T1_:
	.zero		552


//--------------------- .nv.constant0._ZN2at6native29vectorized_elementwise_kernelILi8ENS0_13AUnaryFunctorIN3c104HalfES4_S4_ZZZNS0_17atan2_kernel_cudaERNS_18TensorIteratorBaseEENKUlvE_clEvENKUlvE1_clEvEUlS4_S4_E_EESt5arrayIPcLm2EEEEviT0_T1_ --------------------------
	.section	.nv.constant0._ZN2at6native29vectorized_elementwise_kernelILi8ENS0_13AUnaryFunctorIN3c104HalfES4_S4_ZZZNS0_17atan2_kernel_cudaERNS_18TensorIteratorBaseEENKUlvE_clEvENKUlvE1_clEvEUlS4_S4_E_EESt5arrayIPcLm2EEEEviT0_T1_,"a",@progbits
	.sectionflags	@""
	.align	4
.nv.constant0._ZN2at6native29vectorized_elementwise_kernelILi8ENS0_13AUnaryFunctorIN3c104HalfES4_S4_ZZZNS0_17atan2_kernel_cudaERNS_18TensorIteratorBaseEENKUlvE_clEvENKUlvE1_clEvEUlS4_S4_E_EESt5arrayIPcLm2EEEEviT0_T1_:
	.zero		552


//--------------------- .nv.constant0._ZN2at6native18elementwise_kernelILi128ELi4EZNS0_15gpu_kernel_implINS0_13BinaryFunctorIfffZZZNS0_17atan2_kernel_cudaERNS_18TensorIteratorBaseEENKUlvE_clEvENKUlvE0_clEvEUlffE_EEEEvS5_RKT_EUliE_EEviT1_ --------------------------
	.section	.nv.constant0._ZN2at6native18elementwise_kernelILi128ELi4EZNS0_15gpu_kernel_implINS0_13BinaryFunctorIfffZZZNS0_17atan2_kernel_cudaERNS_18TensorIteratorBaseEENKUlvE_clEvENKUlvE0_clEvEUlffE_EEEEvS5_RKT_EUliE_EEviT1_,"a",@progbits
	.sectionflags	@""
	.align	4
.nv.constant0._ZN2at6native18elementwise_kernelILi128ELi4EZNS0_15gpu_kernel_implINS0_13BinaryFunctorIfffZZZNS0_17atan2_kernel_cudaERNS_18TensorIteratorBaseEENKUlvE_clEvENKUlvE0_clEvEUlffE_EEEEvS5_RKT_EUliE_EEviT1_:
	.zero		1184


//--------------------- .nv.constant0._ZN2at6native27unrolled_elementwise_kernelINS0_13BinaryFunctorIfffZZZNS0_17atan2_kernel_cudaERNS_18TensorIteratorBaseEENKUlvE_clEvENKUlvE0_clEvEUlffE_EESt5arrayIPcLm3EELi4E23TrivialOffsetCalculatorILi2EjESC_ILi1EjENS0_6memory12LoadWithCastILi2EEENSF_13StoreWithCastILi1EEEEEviT_T0_T2_T3_T4_T5_ --------------------------
	.section	.nv.constant0._ZN2at6native27unrolled_elementwise_kernelINS0_13BinaryFunctorIfffZZZNS0_17atan2_kernel_cudaERNS_18TensorIteratorBaseEENKUlvE_clEvENKUlvE0_clEvEUlffE_EESt5arrayIPcLm3EELi4E23TrivialOffsetCalculatorILi2EjESC_ILi1EjENS0_6memory12LoadWithCastILi2EEENSF_13StoreWithCastILi1EEEEEviT_T0_T2_T3_T4_T5_,"a",@progbits
	.sectionflags	@""
	.align	4
.nv.constant0._ZN2at6native27unrolled_elementwise_kernelINS0_13BinaryFunctorIfffZZZNS0_17atan2_kernel_cudaERNS_18TensorIteratorBaseEENKUlvE_clEvENKUlvE0_clEvEUlffE_EESt5arrayIPcLm3EELi4E23TrivialOffsetCalculatorILi2EjESC_ILi1EjENS0_6memory12LoadWithCastILi2EEENSF_13StoreWithCastILi1EEEEEviT_T0_T2_T3_T4_T5_:
	.zero		584


//--------------------- .nv.constant0._ZN2at6native18elementwise_kernelILi128ELi2EZNS0_22gpu_kernel_impl_nocastINS0_13BinaryFunctorIfffZZZNS0_17atan2_kernel_cudaERNS_18TensorIteratorBaseEENKUlvE_clEvENKUlvE0_clEvEUlffE_EEEEvS5_RKT_EUliE_EEviT1_ --------------------------
	.section	.nv.constant0._ZN2at6native18elementwise_kernelILi128ELi2EZNS0_22gpu_kernel_impl_nocastINS0_13BinaryFunctorIfffZZZNS0_17atan2_kernel_cudaERNS_18TensorIteratorBaseEENKUlvE_clEvENKUlvE0_clEvEUlffE_EEEEvS5_RKT_EUliE_EEviT1_,"a",@progbits
	.sectionflags	@""
	.align	4
.nv.constant0._ZN2at6native18elementwise_kernelILi128ELi2EZNS0_22gpu_kernel_impl_nocastINS0_13BinaryFunctorIfffZZZNS0_17atan2_kernel_cudaERNS_18TensorIteratorBaseEENKUlvE_clEvENKUlvE0_clEvEUlffE_EEEEvS5_RKT_EUliE_EEviT1_:
	.zero		1184


//--------------------- .nv.constant0._ZN2at6native27unrolled_elementwise_kernelINS0_13BinaryFunctorIfffZZZNS0_17atan2_kernel_cudaERNS_18TensorIteratorBaseEENKUlvE_clEvENKUlvE0_clEvEUlffE_EESt5arrayIPcLm3EELi4E23TrivialOffsetCalculatorILi2EjESC_ILi1EjENS0_6memory15LoadWithoutCastENSF_16StoreWithoutCastEEEviT_T0_T2_T3_T4_T5_ --------------------------
	.section	.nv.constant0._ZN2at6native27unrolled_elementwise_kernelINS0_13BinaryFunctorIfffZZZNS0_17atan2_kernel_cudaERNS_18TensorIteratorBaseEENKUlvE_clEvENKUlvE0_clEvEUlffE_EESt5arrayIPcLm3EELi4E23TrivialOffsetCalculatorILi2EjESC_ILi1EjENS0_6memory15LoadWithoutCastENSF_16StoreWithoutCastEEEviT_T0_T2_T3_T4_T5_,"a",@progbits
	.sectionflags	@""
	.align	4
.nv.constant0._ZN2at6native27unrolled_elementwise_kernelINS0_13BinaryFunctorIfffZZZNS0_17atan2_kernel_cudaERNS_18TensorIteratorBaseEENKUlvE_clEvENKUlvE0_clEvEUlffE_EESt5arrayIPcLm3EELi4E23TrivialOffsetCalculatorILi2EjESC_ILi1EjENS0_6memory15LoadWithoutCastENSF_16StoreWithoutCastEEEviT_T0_T2_T3_T4_T5_:
	.zero		564


//--------------------- .nv.constant0._ZN2at6native29vectorized_elementwise_kernelILi2ENS0_13BinaryFunctorIfffZZZNS0_17atan2_kernel_cudaERNS_18TensorIteratorBaseEENKUlvE_clEvENKUlvE0_clEvEUlffE_EESt5arrayIPcLm3EEEEviT0_T1_ --------------------------
	.section	.nv.constant0._ZN2at6native29vectorized_elementwise_kernelILi2ENS0_13BinaryFunctorIfffZZZNS0_17atan2_kernel_cudaERNS_18TensorIteratorBaseEENKUlvE_clEvENKUlvE0_clEvEUlffE_EESt5arrayIPcLm3EEEEviT0_T1_,"a",@progbits
	.sectionflags	@""
	.align	4
.nv.constant0._ZN2at6native29vectorized_elementwise_kernelILi2ENS0_13BinaryFunctorIfffZZZNS0_17atan2_kernel_cudaERNS_18TensorIteratorBaseEENKUlvE_clEvENKUlvE0_clEvEUlffE_EESt5arrayIPcLm3EEEEviT0_T1_:
	.zero		560


//--------------------- .nv.constant0._ZN2at6native29vectorized_elementwise_kernelILi4ENS0_13BinaryFunctorIfffZZZNS0_17atan2_kernel_cudaERNS_18TensorIteratorBaseEENKUlvE_clEvENKUlvE0_clEvEUlffE_EESt5arrayIPcLm3EEEEviT0_T1_ --------------------------
	.section	.nv.constant0._ZN2at6native29vectorized_elementwise_kernelILi4ENS0_13BinaryFunctorIfffZZZNS0_17atan2_kernel_cudaERNS_18TensorIteratorBaseEENKUlvE_clEvENKUlvE0_clEvEUlffE_EESt5arrayIPcLm3EEEEviT0_T1_,"a",@progbits
	.sectionflags	@""
	.align	4
.nv.constant0._ZN2at6native29vectorized_elementwise_kernelILi4ENS0_13BinaryFunctorIfffZZZNS0_17atan2_kernel_cudaERNS_18TensorIteratorBaseEENKUlvE_clEvENKUlvE0_clEvEUlffE_EESt5arrayIPcLm3EEEEviT0_T1_:
	.zero		560


//--------------------- .nv.constant0._ZN2at6native29vectorized_elementwise_kernelILi8ENS0_13BinaryFunctorIfffZZZNS0_17atan2_kernel_cudaERNS_18TensorIteratorBaseEENKUlvE_clEvENKUlvE0_clEvEUlffE_EESt5arrayIPcLm3EEEEviT0_T1_ --------------------------
	.section	.nv.constant0._ZN2at6native29vectorized_elementwise_kernelILi8ENS0_13BinaryFunctorIfffZZZNS0_17atan2_kernel_cudaERNS_18TensorIteratorBaseEENKUlvE_clEvENKUlvE0_clEvEUlffE_EESt5arrayIPcLm3EEEEviT0_T1_,"a",@progbits
	.sectionflags	@""
	.align	4
.nv.constant0._ZN2at6native29vectorized_elementwise_kernelILi8ENS0_13BinaryFunctorIfffZZZNS0_17atan2_kernel_cudaERNS_18TensorIteratorBaseEENKUlvE_clEvENKUlvE0_clEvEUlffE_EESt5arrayIPcLm3EEEEviT0_T1_:
	.zero		560


//--------------------- .nv.constant0._ZN2at6native18elementwise_kernelILi128ELi4EZNS0_15gpu_kernel_implINS0_13BUnaryFunctorIfffZZZNS0_17atan2_kernel_cudaERNS_18TensorIteratorBaseEENKUlvE_clEvENKUlvE0_clEvEUlffE_EEEEvS5_RKT_EUliE_EEviT1_ --------------------------
	.section	.nv.constant0._ZN2at6native18elementwise_kernelILi128ELi4EZNS0_15gpu_kernel_implINS0_13BUnaryFunctorIfffZZZNS0_17atan2_kernel_cudaERNS_18TensorIteratorBaseEENKUlvE_clEvENKUlvE0_clEvEUlffE_EEEEvS5_RKT_EUliE_EEviT1_,"a",@progbits
	.sectionflags	@""
	.align	4
.nv.constant0._ZN2at6native18elementwise_kernelILi128ELi4EZNS0_15gpu_kernel_implINS0_13BUnaryFunctorIfffZZZNS0_17atan2_kernel_cudaERNS_18TensorIteratorBaseEENKUlvE_clEvENKUlvE0_clEvEUlffE_EEEEvS5_RKT_EUliE_EEviT1_:
	.zero		1080


//--------------------- .nv.constant0._ZN2at6native27unrolled_elementwise_kernelINS0_13BUnaryFunctorIfffZZZNS0_17atan2_kernel_cudaERNS_18TensorIteratorBaseEENKUlvE_clEvENKUlvE0_clEvEUlffE_EESt5arrayIPcLm2EELi4E23TrivialOffsetCalculatorILi1EjESD_NS0_6memory12LoadWithCastILi1EEENSE_13StoreWithCastILi1EEEEEviT_T0_T2_T3_T4_T5_ --------------------------
	.section	.nv.constant0._ZN2at6native27unrolled_elementwise_kernelINS0_13BUnaryFunctorIfffZZZNS0_17atan2_kernel_cudaERNS_18TensorIteratorBaseEENKUlvE_clEvENKUlvE0_clEvEUlffE_EESt5arrayIPcLm2EELi4E23TrivialOffsetCalculatorILi1EjESD_NS0_6memory12LoadWithCastILi1EEENSE_13StoreWithCastILi1EEEEEviT_T0_T2_T3_T4_T5_,"a",@progbits
	.sectionflags	@""
	.align	4
.nv.constant0._ZN2at6native27unrolled_elementwise_kernelINS0_13BUnaryFunctorIfffZZZNS0_17atan2_kernel_cudaERNS_18TensorIteratorBaseEENKUlvE_clEvENKUlvE0_clEvEUlffE_EESt5arrayIPcLm2EELi4E23TrivialOffsetCalculatorILi1EjESD_NS0_6memory12LoadWithCastILi1EEENSE_13StoreWithCastILi1EEEEEviT_T0_T2_T3_T4_T5_:
	.zero		580


//--------------------- .nv.constant0._ZN2at6native18elementwise_kernelILi128ELi2EZNS0_22gpu_kernel_impl_nocastINS0_13BUnaryFunctorIfffZZZNS0_17atan2_kernel_cudaERNS_18TensorIteratorBaseEENKUlvE_clEvENKUlvE0_clEvEUlffE_EEEEvS5_RKT_EUliE_EEviT1_ --------------------------
	.section	.nv.constant0._ZN2at6native18elementwise_kernelILi128ELi2EZNS0_22gpu_kernel_impl_nocastINS0_13BUnaryFunctorIfffZZZNS0_17atan2_kernel_cudaERNS_18TensorIteratorBaseEENKUlvE_clEvENKUlvE0_clEvEUlffE_EEEEvS5_RKT_EUliE_EEviT1_,"a",@progbits
	.sectionflags	@""
	.align	4
.nv.constant0._ZN2at6native18elementwise_kernelILi128ELi2EZNS0_22gpu_kernel_impl_nocastINS0_13BUnaryFunctorIfffZZZNS0_17atan2_kernel_cudaERNS_18TensorIteratorBaseEENKUlvE_clEvENKUlvE0_clEvEUlffE_EEEEvS5_RKT_EUliE_EEviT1_:
	.zero		1072


//--------------------- .nv.constant0._ZN2at6native27unrolled_elementwise_kernelINS0_13BUnaryFunctorIfffZZZNS0_17atan2_kernel_cudaERNS_18TensorIteratorBaseEENKUlvE_clEvENKUlvE0_clEvEUlffE_EESt5arrayIPcLm2EELi4E23TrivialOffsetCalculatorILi1EjESD_NS0_6memory15LoadWithoutCastENSE_16StoreWithoutCastEEEviT_T0_T2_T3_T4_T5_ --------------------------
	.section	.nv.constant0._ZN2at6native27unrolled_elementwise_kernelINS0_13BUnaryFunctorIfffZZZNS0_17atan2_kernel_cudaERNS_18TensorIteratorBaseEENKUlvE_clEvENKUlvE0_clEvEUlffE_EESt5arrayIPcLm2EELi4E23TrivialOffsetCalculatorILi1EjESD_NS0_6memory15LoadWithoutCastENSE_16StoreWithoutCastEEEviT_T0_T2_T3_T4_T5_,"a",@progbits
	.sectionflags	@""
	.align	4
.nv.constant0._ZN2at6native27unrolled_elementwise_kernelINS0_13BUnaryFunctorIfffZZZNS0_17atan2_kernel_cudaERNS_18TensorIteratorBaseEENKUlvE_clEvENKUlvE0_clEvEUlffE_EESt5arrayIPcLm2EELi4E23TrivialOffsetCalculatorILi1EjESD_NS0_6memory15LoadWithoutCastENSE_16StoreWithoutCastEEEviT_T0_T2_T3_T4_T5_:
	.zero		564


//--------------------- .nv.constant0._ZN2at6native29vectorized_elementwise_kernelILi2ENS0_13BUnaryFunctorIfffZZZNS0_17atan2_kernel_cudaERNS_18TensorIteratorBaseEENKUlvE_clEvENKUlvE0_clEvEUlffE_EESt5arrayIPcLm2EEEEviT0_T1_ --------------------------
	.section	.nv.constant0._ZN2at6native29vectorized_elementwise_kernelILi2ENS0_13BUnaryFunctorIfffZZZNS0_17atan2_kernel_cudaERNS_18TensorIteratorBaseEENKUlvE_clEvENKUlvE0_clEvEUlffE_EESt5arrayIPcLm2EEEEviT0_T1_,"a",@progbits
	.sectionflags	@""
	.align	4
.nv.constant0._ZN2at6native29vectorized_elementwise_kernelILi2ENS0_13BUnaryFunctorIfffZZZNS0_17atan2_kernel_cudaERNS_18TensorIteratorBaseEENKUlvE_clEvENKUlvE0_clEvEUlffE_EESt5arrayIPcLm2EEEEviT0_T1_:
	.zero		560


//--------------------- .nv.constant0._ZN2at6native29vectorized_elementwise_kernelILi4ENS0_13BUnaryFunctorIfffZZZNS0_17atan2_kernel_cudaERNS_18TensorIteratorBaseEENKUlvE_clEvENKUlvE0_clEvEUlffE_EESt5arrayIPcLm2EEEEviT0_T1_ --------------------------
	.section	.nv.constant0._ZN2at6native29vectorized_elementwise_kernelILi4ENS0_13BUnaryFunctorIfffZZZNS0_17atan2_kernel_cudaERNS_18TensorIteratorBaseEENKUlvE_clEvENKUlvE0_clEvEUlffE_EESt5arrayIPcLm2EEEEviT0_T1_,"a",@progbits
	.sectionflags	@""
	.align	4
.nv.constant0._ZN2at6native29vectorized_elementwise_kernelILi4ENS0_13BUnaryFunctorIfffZZZNS0_17atan2_kernel_cudaERNS_18TensorIteratorBaseEENKUlvE_clEvENKUlvE0_clEvEUlffE_EESt5arrayIPcLm2EEEEviT0_T1_:
	.zero		560


//--------------------- .nv.constant0._ZN2at6native29vectorized_elementwise_kernelILi8ENS0_13BUnaryFunctorIfffZZZNS0_17atan2_kernel_cudaERNS_18TensorIteratorBaseEENKUlvE_clEvENKUlvE0_clEvEUlffE_EESt5arrayIPcLm2EEEEviT0_T1_ --------------------------
	.section	.nv.constant0._ZN2at6native29vectorized_elementwise_kernelILi8ENS0_13BUnaryFunctorIfffZZZNS0_17atan2_kernel_cudaERNS_18TensorIteratorBaseEENKUlvE_clEvENKUlvE0_clEvEUlffE_EESt5arrayIPcLm2EEEEviT0_T1_,"a",@progbits
	.sectionflags	@""
	.align	4
.nv.constant0._ZN2at6native29vectorized_elementwise_kernelILi8ENS0_13BUnaryFunctorIfffZZZNS0_17atan2_kernel_cudaERNS_18TensorIteratorBaseEENKUlvE_clEvENKUlvE0_clEvEUlffE_EESt5arrayIPcLm2EEEEviT0_T1_:
	.zero		560


//--------------------- .nv.constant0._ZN2at6native18elementwise_kernelILi128ELi4EZNS0_15gpu_kernel_implINS0_13AUnaryFunctorIfffZZZNS0_17atan2_kernel_cudaERNS_18TensorIteratorBaseEENKUlvE_clEvENKUlvE0_clEvEUlffE_EEEEvS5_RKT_EUliE_EEviT1_ --------------------------
	.section	.nv.constant0._ZN2at6native18elementwise_kernelILi128ELi4EZNS0_15gpu_kernel_implINS0_13AUnaryFunctorIfffZZZNS0_17atan2_kernel_cudaERNS_18TensorIteratorBaseEENKUlvE_clEvENKUlvE0_clEvEUlffE_EEEEvS5_RKT_EUliE_EEviT1_,"a",@progbits
	.sectionflags	@""
	.align	4
.nv.constant0._ZN2at6native18elementwise_kernelILi128ELi4EZNS0_15gpu_kernel_implINS0_13AUnaryFunctorIfffZZZNS0_17atan2_kernel_cudaERNS_18TensorIteratorBaseEENKUlvE_clEvENKUlvE0_clEvEUlffE_EEEEvS5_RKT_EUliE_EEviT1_:
	.zero		1080


//--------------------- .nv.constant0._ZN2at6native27unrolled_elementwise_kernelINS0_13AUnaryFunctorIfffZZZNS0_17atan2_kernel_cudaERNS_18TensorIteratorBaseEENKUlvE_clEvENKUlvE0_clEvEUlffE_EESt5arrayIPcLm2EELi4E23TrivialOffsetCalculatorILi1EjESD_NS0_6memory12LoadWithCastILi1EEENSE_13StoreWithCastILi1EEEEEviT_T0_T2_T3_T4_T5_ --------------------------
	.section	.nv.constant0._ZN2at6native27unrolled_elementwise_kernelINS0_13AUnaryFunctorIfffZZZNS0_17atan2_kernel_cudaERNS_18TensorIteratorBaseEENKUlvE_clEvENKUlvE0_clEvEUlffE_EESt5arrayIPcLm2EELi4E23TrivialOffsetCalculatorILi1EjESD_NS0_6memory12LoadWithCastILi1EEENSE_13StoreWithCastILi1EEEEEviT_T0_T2_T3_T4_T5_,"a",@progbits
	.sectionflags	@""
	.align	4
.nv.constant0._ZN2at6native27unrolled_elementwise_kernelINS0_13AUnaryFunctorIfffZZZNS0_17atan2_kernel_cudaERNS_18TensorIteratorBaseEENKUlvE_clEvENKUlvE0_clEvEUlffE_EESt5arrayIPcLm2EELi4E23TrivialOffsetCalculatorILi1EjESD_NS0_6memory12LoadWithCastILi1EEENSE_13StoreWithCastILi1EEEEEviT_T0_T2_T3_T4_T5_:
	.zero		580


//--------------------- .nv.constant0._ZN2at6native18elementwise_kernelILi128ELi2EZNS0_22gpu_kernel_impl_nocastINS0_13AUnaryFunctorIfffZZZNS0_17atan2_kernel_cudaERNS_18TensorIteratorBaseEENKUlvE_clEvENKUlvE0_clEvEUlffE_EEEEvS5_RKT_EUliE_EEviT1_ --------------------------
	.section	.nv.constant0._ZN2at6native18elementwise_kernelILi128ELi2EZNS0_22gpu_kernel_impl_nocastINS0_13AUnaryFunctorIfffZZZNS0_17atan2_kernel_cudaERNS_18TensorIteratorBaseEENKUlvE_clEvENKUlvE0_clEvEUlffE_EEEEvS5_RKT_EUliE_EEviT1_,"a",@progbits
	.sectionflags	@""
	.align	4
.nv.constant0._ZN2at6native18elementwise_kernelILi128ELi2EZNS0_22gpu_kernel_impl_nocastINS0_13AUnaryFunctorIfffZZZNS0_17atan2_kernel_cudaERNS_18TensorIteratorBaseEENKUlvE_clEvENKUlvE0_clEvEUlffE_EEEEvS5_RKT_EUliE_EEviT1_:
	.zero		1072


//--------------------- .nv.constant0._ZN2at6native27unrolled_elementwise_kernelINS0_13AUnaryFunctorIfffZZZNS0_17atan2_kernel_cudaERNS_18TensorIteratorBaseEENKUlvE_clEvENKUlvE0_clEvEUlffE_EESt5arrayIPcLm2EELi4E23TrivialOffsetCalculatorILi1EjESD_NS0_6memory15LoadWithoutCastENSE_16StoreWithoutCastEEEviT_T0_T2_T3_T4_T5_ --------------------------
	.section	.nv.constant0._ZN2at6native27unrolled_elementwise_kernelINS0_13AUnaryFunctorIfffZZZNS0_17atan2_kernel_cudaERNS_18TensorIteratorBaseEENKUlvE_clEvENKUlvE0_clEvEUlffE_EESt5arrayIPcLm2EELi4E23TrivialOffsetCalculatorILi1EjESD_NS0_6memory15LoadWithoutCastENSE_16StoreWithoutCastEEEviT_T0_T2_T3_T4_T5_,"a",@progbits
	.sectionflags	@""
	.align	4
.nv.constant0._ZN2at6native27unrolled_elementwise_kernelINS0_13AUnaryFunctorIfffZZZNS0_17atan2_kernel_cudaERNS_18TensorIteratorBaseEENKUlvE_clEvENKUlvE0_clEvEUlffE_EESt5arrayIPcLm2EELi4E23TrivialOffsetCalculatorILi1EjESD_NS0_6memory15LoadWithoutCastENSE_16StoreWithoutCastEEEviT_T0_T2_T3_T4_T5_:
	.zero		564


//--------------------- .nv.constant0._ZN2at6native29vectorized_elementwise_kernelILi2ENS0_13AUnaryFunctorIfffZZZNS0_17atan2_kernel_cudaERNS_18TensorIteratorBaseEENKUlvE_clEvENKUlvE0_clEvEUlffE_EESt5arrayIPcLm2EEEEviT0_T1_ --------------------------
	.section	.nv.constant0._ZN2at6native29vectorized_elementwise_kernelILi2ENS0_13AUnaryFunctorIfffZZZNS0_17atan2_kernel_cudaERNS_18TensorIteratorBaseEENKUlvE_clEvENKUlvE0_clEvEUlffE_EESt5arrayIPcLm2EEEEviT0_T1_,"a",@progbits
	.sectionflags	@""
	.align	4
.nv.constant0._ZN2at6native29vectorized_elementwise_kernelILi2ENS0_13AUnaryFunctorIfffZZZNS0_17atan2_kernel_cudaERNS_18TensorIteratorBaseEENKUlvE_clEvENKUlvE0_clEvEUlffE_EESt5arrayIPcLm2EEEEviT0_T1_:
	.zero		560


//--------------------- .nv.constant0._ZN2at6native29vectorized_elementwise_kernelILi4ENS0_13AUnaryFunctorIfffZZZNS0_17atan2_kernel_cudaERNS_18TensorIteratorBaseEENKUlvE_clEvENKUlvE0_clEvEUlffE_EESt5arrayIPcLm2EEEEviT0_T1_ --------------------------
	.section	.nv.constant0._ZN2at6native29vectorized_elementwise_kernelILi4ENS0_13AUnaryFunctorIfffZZZNS0_17atan2_kernel_cudaERNS_18TensorIteratorBaseEENKUlvE_clEvENKUlvE0_clEvEUlffE_EESt5arrayIPcLm2EEEEviT0_T1_,"a",@progbits
	.sectionflags	@""
	.align	4
.nv.constant0._ZN2at6native29vectorized_elementwise_kernelILi4ENS0_13AUnaryFunctorIfffZZZNS0_17atan2_kernel_cudaERNS_18TensorIteratorBaseEENKUlvE_clEvENKUlvE0_clEvEUlffE_EESt5arrayIPcLm2EEEEviT0_T1_:
	.zero		560


//--------------------- .nv.constant0._ZN2at6native29vectorized_elementwise_kernelILi8ENS0_13AUnaryFunctorIfffZZZNS0_17atan2_kernel_cudaERNS_18TensorIteratorBaseEENKUlvE_clEvENKUlvE0_clEvEUlffE_EESt5arrayIPcLm2EEEEviT0_T1_ --------------------------
	.section	.nv.constant0._ZN2at6native29vectorized_elementwise_kernelILi8ENS0_13AUnaryFunctorIfffZZZNS0_17atan2_kernel_cudaERNS_18TensorIteratorBaseEENKUlvE_clEvENKUlvE0_clEvEUlffE_EESt5arrayIPcLm2EEEEviT0_T1_,"a",@progbits
	.sectionflags	@""
	.align	4
.nv.constant0._ZN2at6native29vectorized_elementwise_kernelILi8ENS0_13AUnaryFunctorIfffZZZNS0_17atan2_kernel_cudaERNS_18TensorIteratorBaseEENKUlvE_clEvENKUlvE0_clEvEUlffE_EESt5arrayIPcLm2EEEEviT0_T1_:
	.zero		560


//--------------------- .nv.constant0._ZN2at6native18elementwise_kernelILi128ELi4EZNS0_15gpu_kernel_implINS0_13BinaryFunctorIdddZZZNS0_17atan2_kernel_cudaERNS_18TensorIteratorBaseEENKUlvE_clEvENKUlvE_clEvEUlddE_EEEEvS5_RKT_EUliE_EEviT1_ --------------------------
	.section	.nv.constant0._ZN2at6native18elementwise_kernelILi128ELi4EZNS0_15gpu_kernel_implINS0_13BinaryFunctorIdddZZZNS0_17atan2_kernel_cudaERNS_18TensorIteratorBaseEENKUlvE_clEvENKUlvE_clEvEUlddE_EEEEvS5_RKT_EUliE_EEviT1_,"a",@progbits
	.sectionflags	@""
	.align	4
.nv.constant0._ZN2at6native18elementwise_kernelILi128ELi4EZNS0_15gpu_kernel_implINS0_13BinaryFunctorIdddZZZNS0_17atan2_kernel_cudaERNS_18TensorIteratorBaseEENKUlvE_clEvENKUlvE_clEvEUlddE_EEEEvS5_RKT_EUliE_EEviT1_:
	.zero		1184


//--------------------- .nv.constant0._ZN2at6native27unrolled_elementwise_kernelINS0_13BinaryFunctorIdddZZZNS0_17atan2_kernel_cudaERNS_18TensorIteratorBaseEENKUlvE_clEvENKUlvE_clEvEUlddE_EESt5arrayIPcLm3EELi4E23TrivialOffsetCalculatorILi2EjESC_ILi1EjENS0_6memory12LoadWithCastILi2EEENSF_13StoreWithCastILi1EEEEEviT_T0_T2_T3_T4_T5_ --------------------------
	.section	.nv.constant0._ZN2at6native27unrolled_elementwise_kernelINS0_13BinaryFunctorIdddZZZNS0_17atan2_kernel_cudaERNS_18TensorIteratorBaseEENKUlvE_clEvENKUlvE_clEvEUlddE_EESt5arrayIPcLm3EELi4E23TrivialOffsetCalculatorILi2EjESC_ILi1EjENS0_6memory12LoadWithCastILi2EEENSF_13StoreWithCastILi1EEEEEviT_T0_T2_T3_T4_T5_,"a",@progbits
	.sectionflags	@""
	.align	4
.nv.constant0._ZN2at6native27unrolled_elementwise_kernelINS0_13BinaryFunctorIdddZZZNS0_17atan2_kernel_cudaERNS_18TensorIteratorBaseEENKUlvE_clEvENKUlvE_clEvEUlddE_EESt5arrayIPcLm3EELi4E23TrivialOffsetCalculatorILi2EjESC_ILi1EjENS0_6memory12LoadWithCastILi2EEENSF_13StoreWithCastILi1EEEEEviT_T0_T2_T3_T4_T5_:
	.zero		584


//--------------------- .nv.constant0._ZN2at6native18elementwise_kernelILi128ELi2EZNS0_22gpu_kernel_impl_nocastINS0_13BinaryFunctorIdddZZZNS0_17atan2_kernel_cudaERNS_18TensorIteratorBaseEENKUlvE_clEvENKUlvE_clEvEUlddE_EEEEvS5_RKT_EUliE_EEviT1_ --------------------------
	.section	.nv.constant0._ZN2at6native18elementwise_kernelILi128ELi2EZNS0_22gpu_kernel_impl_nocastINS0_13BinaryFunctorIdddZZZNS0_17atan2_kernel_cudaERNS_18TensorIteratorBaseEENKUlvE_clEvENKUlvE_clEvEUlddE_EEEEvS5_RKT_EUliE_EEviT1_,"a",@progbits
	.sectionflags	@""
	.align	4
.nv.constant0._ZN2at6native18elementwise_kernelILi128ELi2EZNS0_22gpu_kernel_impl_nocastINS0_13BinaryFunctorIdddZZZNS0_17atan2_kernel_cudaERNS_18TensorIteratorBaseEENKUlvE_clEvENKUlvE_clEvEUlddE_EEEEvS5_RKT_EUliE_EEviT1_:
	.zero		1184


//--------------------- .nv.constant0._ZN2at6native27unrolled_elementwise_kernelINS0_13BinaryFunctorIdddZZZNS0_17atan2_kernel_cudaERNS_18TensorIteratorBaseEENKUlvE_clEvENKUlvE_clEvEUlddE_EESt5arrayIPcLm3EELi4E23TrivialOffsetCalculatorILi2EjESC_ILi1EjENS0_6memory15LoadWithoutCastENSF_16StoreWithoutCastEEEviT_T0_T2_T3_T4_T5_ --------------------------
	.section	.nv.constant0._ZN2at6native27unrolled_elementwise_kernelINS0_13BinaryFunctorIdddZZZNS0_17atan2_kernel_cudaERNS_18TensorIteratorBaseEENKUlvE_clEvENKUlvE_clEvEUlddE_EESt5arrayIPcLm3EELi4E23TrivialOffsetCalculatorILi2EjESC_ILi1EjENS0_6memory15LoadWithoutCastENSF_16StoreWithoutCastEEEviT_T0_T2_T3_T4_T5_,"a",@progbits
	.sectionflags	@""
	.align	4
.nv.constant0._ZN2at6native27unrolled_elementwise_kernelINS0_13BinaryFunctorIdddZZZNS0_17atan2_kernel_cudaERNS_18TensorIteratorBaseEENKUlvE_clEvENKUlvE_clEvEUlddE_EESt5arrayIPcLm3EELi4E23TrivialOffsetCalculatorILi2EjESC_ILi1EjENS0_6memory15LoadWithoutCastENSF_16StoreWithoutCastEEEviT_T0_T2_T3_T4_T5_:
	.zero		564


//--------------------- .nv.constant0._ZN2at6native29vectorized_elementwise_kernelILi2ENS0_13BinaryFunctorIdddZZZNS0_17atan2_kernel_cudaERNS_18TensorIteratorBaseEENKUlvE_clEvENKUlvE_clEvEUlddE_EESt5arrayIPcLm3EEEEviT0_T1_ --------------------------
	.section	.nv.constant0._ZN2at6native29vectorized_elementwise_kernelILi2ENS0_13BinaryFunctorIdddZZZNS0_17atan2_kernel_cudaERNS_18TensorIteratorBaseEENKUlvE_clEvENKUlvE_clEvEUlddE_EESt5arrayIPcLm3EEEEviT0_T1_,"a",@progbits
	.sectionflags	@""
	.align	4
.nv.constant0._ZN2at6native29vectorized_elementwise_kernelILi2ENS0_13BinaryFunctorIdddZZZNS0_17atan2_kernel_cudaERNS_18TensorIteratorBaseEENKUlvE_clEvENKUlvE_clEvEUlddE_EESt5arrayIPcLm3EEEEviT0_T1_:
	.zero		560


//--------------------- .nv.constant0._ZN2at6native29vectorized_elementwise_kernelILi4ENS0_13BinaryFunctorIdddZZZNS0_17atan2_kernel_cudaERNS_18TensorIteratorBaseEENKUlvE_clEvENKUlvE_clEvEUlddE_EESt5arrayIPcLm3EEEEviT0_T1_ --------------------------
	.section	.nv.constant0._ZN2at6native29vectorized_elementwise_kernelILi4ENS0_13BinaryFunctorIdddZZZNS0_17atan2_kernel_cudaERNS_18TensorIteratorBaseEENKUlvE_clEvENKUlvE_clEvEUlddE_EESt5arrayIPcLm3EEEEviT0_T1_,"a",@progbits
	.sectionflags	@""
	.align	4
.nv.constant0._ZN2at6native29vectorized_elementwise_kernelILi4ENS0_13BinaryFunctorIdddZZZNS0_17atan2_kernel_cudaERNS_18TensorIteratorBaseEENKUlvE_clEvENKUlvE_clEvEUlddE_EESt5arrayIPcLm3EEEEviT0_T1_:
	.zero		560


//--------------------- .nv.constant0._ZN2at6native29vectorized_elementwise_kernelILi8ENS0_13BinaryFunctorIdddZZZNS0_17atan2_kernel_cudaERNS_18TensorIteratorBaseEENKUlvE_clEvENKUlvE_clEvEUlddE_EESt5arrayIPcLm3EEEEviT0_T1_ --------------------------
	.section	.nv.constant0._ZN2at6native29vectorized_elementwise_kernelILi8ENS0_13BinaryFunctorIdddZZZNS0_17atan2_kernel_cudaERNS_18TensorIteratorBaseEENKUlvE_clEvENKUlvE_clEvEUlddE_EESt5arrayIPcLm3EEEEviT0_T1_,"a",@progbits
	.sectionflags	@""
	.align	4
.nv.constant0._ZN2at6native29vectorized_elementwise_kernelILi8ENS0_13BinaryFunctorIdddZZZNS0_17atan2_kernel_cudaERNS_18TensorIteratorBaseEENKUlvE_clEvENKUlvE_clEvEUlddE_EESt5arrayIPcLm3EEEEviT0_T1_:
	.zero		560


//--------------------- .nv.constant0._ZN2at6native18elementwise_kernelILi128ELi4EZNS0_15gpu_kernel_implINS0_13BUnaryFunctorIdddZZZNS0_17atan2_kernel_cudaERNS_18TensorIteratorBaseEENKUlvE_clEvENKUlvE_clEvEUlddE_EEEEvS5_RKT_EUliE_EEviT1_ --------------------------
	.section	.nv.constant0._ZN2at6native18elementwise_kernelILi128ELi4EZNS0_15gpu_kernel_implINS0_13BUnaryFunctorIdddZZZNS0_17atan2_kernel_cudaERNS_18TensorIteratorBaseEENKUlvE_clEvENKUlvE_clEvEUlddE_EEEEvS5_RKT_EUliE_EEviT1_,"a",@progbits
	.sectionflags	@""
	.align	4
.nv.constant0._ZN2at6native18elementwise_kernelILi128ELi4EZNS0_15gpu_kernel_implINS0_13BUnaryFunctorIdddZZZNS0_17atan2_kernel_cudaERNS_18TensorIteratorBaseEENKUlvE_clEvENKUlvE_clEvEUlddE_EEEEvS5_RKT_EUliE_EEviT1_:
	.zero		1088


//--------------------- .nv.constant0._ZN2at6native27unrolled_elementwise_kernelINS0_13BUnaryFunctorIdddZZZNS0_17atan2_kernel_cudaERNS_18TensorIteratorBaseEENKUlvE_clEvENKUlvE_clEvEUlddE_EESt5arrayIPcLm2EELi4E23TrivialOffsetCalculatorILi1EjESD_NS0_6memory12LoadWithCastILi1EEENSE_13StoreWithCastILi1EEEEEviT_T0_T2_T3_T4_T5_ --------------------------
	.section	.nv.constant0._ZN2at6native27unrolled_elementwise_kernelINS0_13BUnaryFunctorIdddZZZNS0_17atan2_kernel_cudaERNS_18TensorIteratorBaseEENKUlvE_clEvENKUlvE_clEvEUlddE_EESt5arrayIPcLm2EELi4E23TrivialOffsetCalculatorILi1EjESD_NS0_6memory12LoadWithCastILi1EEENSE_13StoreWithCastILi1EEEEEviT_T0_T2_T3_T4_T5_,"a",@progbits
	.sectionflags	@""
	.align	4
.nv.constant0._ZN2at6native27unrolled_elementwise_kernelINS0_13BUnaryFunctorIdddZZZNS0_17atan2_kernel_cudaERNS_18TensorIteratorBaseEENKUlvE_clEvENKUlvE_clEvEUlddE_EESt5arrayIPcLm2EELi4E23TrivialOffsetCalculatorILi1EjESD_NS0_6memory12LoadWithCastILi1EEENSE_13StoreWithCastILi1EEEEEviT_T0_T2_T3_T4_T5_:
	.zero		588


//--------------------- .nv.constant0._ZN2at6native18elementwise_kernelILi128ELi2EZNS0_22gpu_kernel_impl_nocastINS0_13BUnaryFunctorIdddZZZNS0_17atan2_kernel_cudaERNS_18TensorIteratorBaseEENKUlvE_clEvENKUlvE_clEvEUlddE_EEEEvS5_RKT_EUliE_EEviT1_ --------------------------
	.section	.nv.constant0._ZN2at6native18elementwise_kernelILi128ELi2EZNS0_22gpu_kernel_impl_nocastINS0_13BUnaryFunctorIdddZZZNS0_17atan2_kernel_cudaERNS_18TensorIteratorBaseEENKUlvE_clEvENKUlvE_clEvEUlddE_EEEEvS5_RKT_EUliE_EEviT1_,"a",@progbits
	.sectionflags	@""
	.align	4
.nv.constant0._ZN2at6native18elementwise_kernelILi128ELi2EZNS0_22gpu_kernel_impl_nocastINS0_13BUnaryFunctorIdddZZZNS0_17atan2_kernel_cudaERNS_18TensorIteratorBaseEENKUlvE_clEvENKUlvE_clEvEUlddE_EEEEvS5_RKT_EUliE_EEviT1_:
	.zero		1080


//--------------------- .nv.constant0._ZN2at6native27unrolled_elementwise_kernelINS0_13BUnaryFunctorIdddZZZNS0_17atan2_kernel_cudaERNS_18TensorIteratorBaseEENKUlvE_clEvENKUlvE_clEvEUlddE_EESt5arrayIPcLm2EELi4E23TrivialOffsetCalculatorILi1EjESD_NS0_6memory15LoadWithoutCastENSE_16StoreWithoutCastEEEviT_T0_T2_T3_T4_T5_ --------------------------
	.section	.nv.constant0._ZN2at6native27unrolled_elementwise_kernelINS0_13BUnaryFunctorIdddZZZNS0_17atan2_kernel_cudaERNS_18TensorIteratorBaseEENKUlvE_clEvENKUlvE_clEvEUlddE_EESt5arrayIPcLm2EELi4E23TrivialOffsetCalculatorILi1EjESD_NS0_6memory15LoadWithoutCastENSE_16StoreWithoutCastEEEviT_T0_T2_T3_T4_T5_,"a",@progbits
	.sectionflags	@""
	.align	4
.nv.constant0._ZN2at6native27unrolled_elementwise_kernelINS0_13BUnaryFunctorIdddZZZNS0_17atan2_kernel_cudaERNS_18TensorIteratorBaseEENKUlvE_clEvENKUlvE_clEvEUlddE_EESt5arrayIPcLm2EELi4E23TrivialOffsetCalculatorILi1EjESD_NS0_6memory15LoadWithoutCastENSE_16StoreWithoutCastEEEviT_T0_T2_T3_T4_T5_:
	.zero		572


//--------------------- .nv.constant0._ZN2at6native29vectorized_elementwise_kernelILi2ENS0_13BUnaryFunctorIdddZZZNS0_17atan2_kernel_cudaERNS_18TensorIteratorBaseEENKUlvE_clEvENKUlvE_clEvEUlddE_EESt5arrayIPcLm2EEEEviT0_T1_ --------------------------
	.section	.nv.constant0._ZN2at6native29vectorized_elementwise_kernelILi2ENS0_13BUnaryFunctorIdddZZZNS0_17atan2_kernel_cudaERNS_18TensorIteratorBaseEENKUlvE_clEvENKUlvE_clEvEUlddE_EESt5arrayIPcLm2EEEEviT0_T1_,"a",@progbits
	.sectionflags	@""
	.align	4
.nv.constant0._ZN2at6native29vectorized_elementwise_kernelILi2ENS0_13BUnaryFunctorIdddZZZNS0_17atan2_kernel_cudaERNS_18TensorIteratorBaseEENKUlvE_clEvENKUlvE_clEvEUlddE_EESt5arrayIPcLm2EEEEviT0_T1_:
	.zero		568


//--------------------- .nv.constant0._ZN2at6native29vectorized_elementwise_kernelILi4ENS0_13BUnaryFunctorIdddZZZNS0_17atan2_kernel_cudaERNS_18TensorIteratorBaseEENKUlvE_clEvENKUlvE_clEvEUlddE_EESt5arrayIPcLm2EEEEviT0_T1_ --------------------------
	.section	.nv.constant0._ZN2at6native29vectorized_elementwise_kernelILi4ENS0_13BUnaryFunctorIdddZZZNS0_17atan2_kernel_cudaERNS_18TensorIteratorBaseEENKUlvE_clEvENKUlvE_clEvEUlddE_EESt5arrayIPcLm2EEEEviT0_T1_,"a",@progbits
	.sectionflags	@""
	.align	4
.nv.constant0._ZN2at6native29vectorized_elementwise_kernelILi4ENS0_13BUnaryFunctorIdddZZZNS0_17atan2_kernel_cudaERNS_18TensorIteratorBaseEENKUlvE_clEvENKUlvE_clEvEUlddE_EESt5arrayIPcLm2EEEEviT0_T1_:
	.zero		568


//--------------------- .nv.constant0._ZN2at6native29vectorized_elementwise_kernelILi8ENS0_13BUnaryFunctorIdddZZZNS0_17atan2_kernel_cudaERNS_18TensorIteratorBaseEENKUlvE_clEvENKUlvE_clEvEUlddE_EESt5arrayIPcLm2EEEEviT0_T1_ --------------------------
	.section	.nv.constant0._ZN2at6native29vectorized_elementwise_kernelILi8ENS0_13BUnaryFunctorIdddZZZNS0_17atan2_kernel_cudaERNS_18TensorIteratorBaseEENKUlvE_clEvENKUlvE_clEvEUlddE_EESt5arrayIPcLm2EEEEviT0_T1_,"a",@progbits
	.sectionflags	@""
	.align	4
.nv.constant0._ZN2at6native29vectorized_elementwise_kernelILi8ENS0_13BUnaryFunctorIdddZZZNS0_17atan2_kernel_cudaERNS_18TensorIteratorBaseEENKUlvE_clEvENKUlvE_clEvEUlddE_EESt5arrayIPcLm2EEEEviT0_T1_:
	.zero		568


//--------------------- .nv.constant0._ZN2at6native18elementwise_kernelILi128ELi4EZNS0_15gpu_kernel_implINS0_13AUnaryFunctorIdddZZZNS0_17atan2_kernel_cudaERNS_18TensorIteratorBaseEENKUlvE_clEvENKUlvE_clEvEUlddE_EEEEvS5_RKT_EUliE_EEviT1_ --------------------------
	.section	.nv.constant0._ZN2at6native18elementwise_kernelILi128ELi4EZNS0_15gpu_kernel_implINS0_13AUnaryFunctorIdddZZZNS0_17atan2_kernel_cudaERNS_18TensorIteratorBaseEENKUlvE_clEvENKUlvE_clEvEUlddE_EEEEvS5_RKT_EUliE_EEviT1_,"a",@progbits
	.sectionflags	@""
	.align	4
.nv.constant0._ZN2at6native18elementwise_kernelILi128ELi4EZNS0_15gpu_kernel_implINS0_13AUnaryFunctorIdddZZZNS0_17atan2_kernel_cudaERNS_18TensorIteratorBaseEENKUlvE_clEvENKUlvE_clEvEUlddE_EEEEvS5_RKT_EUliE_EEviT1_:
	.zero		1088


//--------------------- .nv.constant0._ZN2at6native27unrolled_elementwise_kernelINS0_13AUnaryFunctorIdddZZZNS0_17atan2_kernel_cudaERNS_18TensorIteratorBaseEENKUlvE_clEvENKUlvE_clEvEUlddE_EESt5arrayIPcLm2EELi4E23TrivialOffsetCalculatorILi1EjESD_NS0_6memory12LoadWithCastILi1EEENSE_13StoreWithCastILi1EEEEEviT_T0_T2_T3_T4_T5_ --------------------------
	.section	.nv.constant0._ZN2at6native27unrolled_elementwise_kernelINS0_13AUnaryFunctorIdddZZZNS0_17atan2_kernel_cudaERNS_18TensorIteratorBaseEENKUlvE_clEvENKUlvE_clEvEUlddE_EESt5arrayIPcLm2EELi4E23TrivialOffsetCalculatorILi1EjESD_NS0_6memory12LoadWithCastILi1EEENSE_13StoreWithCastILi1EEEEEviT_T0_T2_T3_T4_T5_,"a",@progbits
	.sectionflags	@""
	.align	4
.nv.constant0._ZN2at6native27unrolled_elementwise_kernelINS0_13AUnaryFunctorIdddZZZNS0_17atan2_kernel_cudaERNS_18TensorIteratorBaseEENKUlvE_clEvENKUlvE_clEvEUlddE_EESt5arrayIPcLm2EELi4E23TrivialOffsetCalculatorILi1EjESD_NS0_6memory12LoadWithCastILi1EEENSE_13StoreWithCastILi1EEEEEviT_T0_T2_T3_T4_T5_:
	.zero		588


//--------------------- .nv.constant0._ZN2at6native18elementwise_kernelILi128ELi2EZNS0_22gpu_kernel_impl_nocastINS0_13AUnaryFunctorIdddZZZNS0_17atan2_kernel_cudaERNS_18TensorIteratorBaseEENKUlvE_clEvENKUlvE_clEvEUlddE_EEEEvS5_RKT_EUliE_EEviT1_ --------------------------
	.section	.nv.constant0._ZN2at6native18elementwise_kernelILi128ELi2EZNS0_22gpu_kernel_impl_nocastINS0_13AUnaryFunctorIdddZZZNS0_17atan2_kernel_cudaERNS_18TensorIteratorBaseEENKUlvE_clEvENKUlvE_clEvEUlddE_EEEEvS5_RKT_EUliE_EEviT1_,"a",@progbits
	.sectionflags	@""
	.align	4
.nv.constant0._ZN2at6native18elementwise_kernelILi128ELi2EZNS0_22gpu_kernel_impl_nocastINS0_13AUnaryFunctorIdddZZZNS0_17atan2_kernel_cudaERNS_18TensorIteratorBaseEENKUlvE_clEvENKUlvE_clEvEUlddE_EEEEvS5_RKT_EUliE_EEviT1_:
	.zero		1080


//--------------------- .nv.constant0._ZN2at6native27unrolled_elementwise_kernelINS0_13AUnaryFunctorIdddZZZNS0_17atan2_kernel_cudaERNS_18TensorIteratorBaseEENKUlvE_clEvENKUlvE_clEvEUlddE_EESt5arrayIPcLm2EELi4E23TrivialOffsetCalculatorILi1EjESD_NS0_6memory15LoadWithoutCastENSE_16StoreWithoutCastEEEviT_T0_T2_T3_T4_T5_ --------------------------
	.section	.nv.constant0._ZN2at6native27unrolled_elementwise_kernelINS0_13AUnaryFunctorIdddZZZNS0_17atan2_kernel_cudaERNS_18TensorIteratorBaseEENKUlvE_clEvENKUlvE_clEvEUlddE_EESt5arrayIPcLm2EELi4E23TrivialOffsetCalculatorILi1EjESD_NS0_6memory15LoadWithoutCastENSE_16StoreWithoutCastEEEviT_T0_T2_T3_T4_T5_,"a",@progbits
	.sectionflags	@""
	.align	4
.nv.constant0._ZN2at6native27unrolled_elementwise_kernelINS0_13AUnaryFunctorIdddZZZNS0_17atan2_kernel_cudaERNS_18TensorIteratorBaseEENKUlvE_clEvENKUlvE_clEvEUlddE_EESt5arrayIPcLm2EELi4E23TrivialOffsetCalculatorILi1EjESD_NS0_6memory15LoadWithoutCastENSE_16StoreWithoutCastEEEviT_T0_T2_T3_T4_T5_:
	.zero		572


//--------------------- .nv.constant0._ZN2at6native29vectorized_elementwise_kernelILi2ENS0_13AUnaryFunctorIdddZZZNS0_17atan2_kernel_cudaERNS_18TensorIteratorBaseEENKUlvE_clEvENKUlvE_clEvEUlddE_EESt5arrayIPcLm2EEEEviT0_T1_ --------------------------
	.section	.nv.constant0._ZN2at6native29vectorized_elementwise_kernelILi2ENS0_13AUnaryFunctorIdddZZZNS0_17atan2_kernel_cudaERNS_18TensorIteratorBaseEENKUlvE_clEvENKUlvE_clEvEUlddE_EESt5arrayIPcLm2EEEEviT0_T1_,"a",@progbits
	.sectionflags	@""
	.align	4
.nv.constant0._ZN2at6native29vectorized_elementwise_kernelILi2ENS0_13AUnaryFunctorIdddZZZNS0_17atan2_kernel_cudaERNS_18TensorIteratorBaseEENKUlvE_clEvENKUlvE_clEvEUlddE_EESt5arrayIPcLm2EEEEviT0_T1_:
	.zero		568


//--------------------- .nv.constant0._ZN2at6native29vectorized_elementwise_kernelILi4ENS0_13AUnaryFunctorIdddZZZNS0_17atan2_kernel_cudaERNS_18TensorIteratorBaseEENKUlvE_clEvENKUlvE_clEvEUlddE_EESt5arrayIPcLm2EEEEviT0_T1_ --------------------------
	.section	.nv.constant0._ZN2at6native29vectorized_elementwise_kernelILi4ENS0_13AUnaryFunctorIdddZZZNS0_17atan2_kernel_cudaERNS_18TensorIteratorBaseEENKUlvE_clEvENKUlvE_clEvEUlddE_EESt5arrayIPcLm2EEEEviT0_T1_,"a",@progbits
	.sectionflags	@""
	.align	4
.nv.constant0._ZN2at6native29vectorized_elementwise_kernelILi4ENS0_13AUnaryFunctorIdddZZZNS0_17atan2_kernel_cudaERNS_18TensorIteratorBaseEENKUlvE_clEvENKUlvE_clEvEUlddE_EESt5arrayIPcLm2EEEEviT0_T1_:
	.zero		568


//--------------------- .nv.constant0._ZN2at6native29vectorized_elementwise_kernelILi8ENS0_13AUnaryFunctorIdddZZZNS0_17atan2_kernel_cudaERNS_18TensorIteratorBaseEENKUlvE_clEvENKUlvE_clEvEUlddE_EESt5arrayIPcLm2EEEEviT0_T1_ --------------------------
	.section	.nv.constant0._ZN2at6native29vectorized_elementwise_kernelILi8ENS0_13AUnaryFunctorIdddZZZNS0_17atan2_kernel_cudaERNS_18TensorIteratorBaseEENKUlvE_clEvENKUlvE_clEvEUlddE_EESt5arrayIPcLm2EEEEviT0_T1_,"a",@progbits
	.sectionflags	@""
	.align	4
.nv.constant0._ZN2at6native29vectorized_elementwise_kernelILi8ENS0_13AUnaryFunctorIdddZZZNS0_17atan2_kernel_cudaERNS_18TensorIteratorBaseEENKUlvE_clEvENKUlvE_clEvEUlddE_EESt5arrayIPcLm2EEEEviT0_T1_:
	.zero		568


//--------------------- SYMBOLS --------------------------

	.type		.nv.reservedSmem.offset0,@object
	.size		.nv.reservedSmem.offset0,0x4
	.type		__assertfail,@function
